	.target	sm_100a

	.elftype	@"ET_EXEC"


//--------------------- .note.nv.tkinfo           --------------------------
	.section	.note.nv.tkinfo,"",@"SHT_NOTE"
	.sectionflags	@"SHF_NOTE_NV_TKINFO"
	.tkinfo
        /*0018*/ 	.word	0x00000002
        /*0030*/ 	.string	""
        /*0030*/ 	.string	"ptxas"
        /*0030*/ 	.string	"Cuda compilation tools, release 13.0, V13.0.88"
        /*0030*/ 	.string	"Build cuda_13.0.r13.0/compiler.36424714_0"
        /*0030*/ 	.string	"-arch sm_100a -m 64 "



//--------------------- .note.nv.cuinfo           --------------------------
	.section	.note.nv.cuinfo,"",@"SHT_NOTE"
	.sectionflags	@"SHF_NOTE_NV_CUINFO"
        /*0018*/ 	.short	0x0002
        /*001a*/ 	.short	0x0064
        /*001c*/ 	.short	0x0082
	.zero		2


//--------------------- .nv.info                  --------------------------
	.section	.nv.info,"",@"SHT_CUDA_INFO"
	.align	4


	//----- nvinfo : EIATTR_REGCOUNT
	.align		4
        /*0000*/ 	.byte	0x04, 0x2f
        /*0002*/ 	.short	(.L_12 - .L_11)
	.align		4
.L_11:
        /*0004*/ 	.word	index@(_ZN5flash16flash_fwd_kernelI23Flash_fwd_kernel_traitsILi128ELi128ELi32ELi4ELb0ELb0EN7cutlass10bfloat16_tE19Flash_kernel_traitsILi128ELi128ELi32ELi4ES3_EELb0ELb1ELb0ELb1ELb0ELb0ELb1ELb0EEEvNS_16Flash_fwd_paramsE)
        /*0008*/ 	.word	0x000000ff


	//----- nvinfo : EIATTR_FRAME_SIZE
	.align		4
.L_12:
        /*000c*/ 	.byte	0x04, 0x11
        /*000e*/ 	.short	(.L_14 - .L_13)
	.align		4
.L_13:
        /*0010*/ 	.word	index@(_ZN5flash16flash_fwd_kernelI23Flash_fwd_kernel_traitsILi128ELi128ELi32ELi4ELb0ELb0EN7cutlass10bfloat16_tE19Flash_kernel_traitsILi128ELi128ELi32ELi4ES3_EELb0ELb1ELb0ELb1ELb0ELb0ELb1ELb0EEEvNS_16Flash_fwd_paramsE)
        /*0014*/ 	.word	0x00000010


	//----- nvinfo : EIATTR_REGCOUNT
	.align		4
.L_14:
        /*0018*/ 	.byte	0x04, 0x2f
        /*001a*/ 	.short	(.L_16 - .L_15)
	.align		4
.L_15:
        /*001c*/ 	.word	index@(_ZN5flash16flash_fwd_kernelI23Flash_fwd_kernel_traitsILi128ELi128ELi32ELi4ELb0ELb0EN7cutlass10bfloat16_tE19Flash_kernel_traitsILi128ELi128ELi32ELi4ES3_EELb1ELb1ELb0ELb1ELb0ELb0ELb0ELb1EEEvNS_16Flash_fwd_paramsE)
        /*0020*/ 	.word	0x000000ff


	//----- nvinfo : EIATTR_FRAME_SIZE
	.align		4
.L_16:
        /*0024*/ 	.byte	0x04, 0x11
        /*0026*/ 	.short	(.L_18 - .L_17)
	.align		4
.L_17:
        /*0028*/ 	.word	index@(_ZN5flash16flash_fwd_kernelI23Flash_fwd_kernel_traitsILi128ELi128ELi32ELi4ELb0ELb0EN7cutlass10bfloat16_tE19Flash_kernel_traitsILi128ELi128ELi32ELi4ES3_EELb1ELb1ELb0ELb1ELb0ELb0ELb0ELb1EEEvNS_16Flash_fwd_paramsE)
        /*002c*/ 	.word	0x000000a8


	//----- nvinfo : EIATTR_REGCOUNT
	.align		4
.L_18:
        /*0030*/ 	.byte	0x04, 0x2f
        /*0032*/ 	.short	(.L_20 - .L_19)
	.align		4
.L_19:
        /*0034*/ 	.word	index@(_ZN5flash16flash_fwd_kernelI23Flash_fwd_kernel_traitsILi128ELi128ELi32ELi4ELb0ELb0EN7cutlass10bfloat16_tE19Flash_kernel_traitsILi128ELi128ELi32ELi4ES3_EELb0ELb1ELb0ELb0ELb0ELb0ELb1ELb0EEEvNS_16Flash_fwd_paramsE)
        /*0038*/ 	.word	0x000000ff


	//----- nvinfo : EIATTR_FRAME_SIZE
	.align		4
.L_20:
        /*003c*/ 	.byte	0x04, 0x11
        /*003e*/ 	.short	(.L_22 - .L_21)
	.align		4
.L_21:
        /*0040*/ 	.word	index@(_ZN5flash16flash_fwd_kernelI23Flash_fwd_kernel_traitsILi128ELi128ELi32ELi4ELb0ELb0EN7cutlass10bfloat16_tE19Flash_kernel_traitsILi128ELi128ELi32ELi4ES3_EELb0ELb1ELb0ELb0ELb0ELb0ELb1ELb0EEEvNS_16Flash_fwd_paramsE)
        /*0044*/ 	.word	0x00000010


	//----- nvinfo : EIATTR_REGCOUNT
	.align		4
.L_22:
        /*0048*/ 	.byte	0x04, 0x2f
        /*004a*/ 	.short	(.L_24 - .L_23)
	.align		4
.L_23:
        /*004c*/ 	.word	index@(_ZN5flash16flash_fwd_kernelI23Flash_fwd_kernel_traitsILi128ELi128ELi32ELi4ELb0ELb0EN7cutlass10bfloat16_tE19Flash_kernel_traitsILi128ELi128ELi32ELi4ES3_EELb1ELb1ELb0ELb0ELb0ELb0ELb0ELb1EEEvNS_16Flash_fwd_paramsE)
        /*0050*/ 	.word	0x000000ff


	//----- nvinfo : EIATTR_FRAME_SIZE
	.align		4
.L_24:
        /*0054*/ 	.byte	0x04, 0x11
        /*0056*/ 	.short	(.L_26 - .L_25)
	.align		4
.L_25:
        /*0058*/ 	.word	index@(_ZN5flash16flash_fwd_kernelI23Flash_fwd_kernel_traitsILi128ELi128ELi32ELi4ELb0ELb0EN7cutlass10bfloat16_tE19Flash_kernel_traitsILi128ELi128ELi32ELi4ES3_EELb1ELb1ELb0ELb0ELb0ELb0ELb0ELb1EEEvNS_16Flash_fwd_paramsE)
        /*005c*/ 	.word	0x000000b0


	//----- nvinfo : EIATTR_REGCOUNT
	.align		4
.L_26:
        /*0060*/ 	.byte	0x04, 0x2f
        /*0062*/ 	.short	(.L_28 - .L_27)
	.align		4
.L_27:
        /*0064*/ 	.word	index@(_ZN5flash16flash_fwd_kernelI23Flash_fwd_kernel_traitsILi128ELi128ELi32ELi4ELb0ELb0EN7cutlass10bfloat16_tE19Flash_kernel_traitsILi128ELi128ELi32ELi4ES3_EELb1ELb1ELb0ELb1ELb0ELb0ELb0ELb0EEEvNS_16Flash_fwd_paramsE)
        /*0068*/ 	.word	0x000000ff


	//----- nvinfo : EIATTR_FRAME_SIZE
	.align		4
.L_28:
        /*006c*/ 	.byte	0x04, 0x11
        /*006e*/ 	.short	(.L_30 - .L_29)
	.align		4
.L_29:
        /*0070*/ 	.word	index@(_ZN5flash16flash_fwd_kernelI23Flash_fwd_kernel_traitsILi128ELi128ELi32ELi4ELb0ELb0EN7cutlass10bfloat16_tE19Flash_kernel_traitsILi128ELi128ELi32ELi4ES3_EELb1ELb1ELb0ELb1ELb0ELb0ELb0ELb0EEEvNS_16Flash_fwd_paramsE)
        /*0074*/ 	.word	0x00000030


	//----- nvinfo : EIATTR_REGCOUNT
	.align		4
.L_30:
        /*0078*/ 	.byte	0x04, 0x2f
        /*007a*/ 	.short	(.L_32 - .L_31)
	.align		4
.L_31:
        /*007c*/ 	.word	index@(_ZN5flash16flash_fwd_kernelI23Flash_fwd_kernel_traitsILi128ELi128ELi32ELi4ELb0ELb0EN7cutlass10bfloat16_tE19Flash_kernel_traitsILi128ELi128ELi32ELi4ES3_EELb0ELb1ELb0ELb0ELb0ELb1ELb1ELb0EEEvNS_16Flash_fwd_paramsE)
        /*0080*/ 	.word	0x000000ff


	//----- nvinfo : EIATTR_FRAME_SIZE
	.align		4
.L_32:
        /*0084*/ 	.byte	0x04, 0x11
        /*0086*/ 	.short	(.L_34 - .L_33)
	.align		4
.L_33:
        /*0088*/ 	.word	index@(_ZN5flash16flash_fwd_kernelI23Flash_fwd_kernel_traitsILi128ELi128ELi32ELi4ELb0ELb0EN7cutlass10bfloat16_tE19Flash_kernel_traitsILi128ELi128ELi32ELi4ES3_EELb0ELb1ELb0ELb0ELb0ELb1ELb1ELb0EEEvNS_16Flash_fwd_paramsE)
        /*008c*/ 	.word	0x00000000


	//----- nvinfo : EIATTR_REGCOUNT
	.align		4
.L_34:
        /*0090*/ 	.byte	0x04, 0x2f
        /*0092*/ 	.short	(.L_36 - .L_35)
	.align		4
.L_35:
        /*0094*/ 	.word	index@(_ZN5flash16flash_fwd_kernelI23Flash_fwd_kernel_traitsILi128ELi128ELi32ELi4ELb0ELb0EN7cutlass10bfloat16_tE19Flash_kernel_traitsILi128ELi128ELi32ELi4ES3_EELb1ELb1ELb0ELb0ELb0ELb1ELb0ELb0EEEvNS_16Flash_fwd_paramsE)
        /*0098*/ 	.word	0x000000ff


	//----- nvinfo : EIATTR_FRAME_SIZE
	.align		4
.L_36:
        /*009c*/ 	.byte	0x04, 0x11
        /*009e*/ 	.short	(.L_38 - .L_37)
	.align		4
.L_37:
        /*00a0*/ 	.word	index@(_ZN5flash16flash_fwd_kernelI23Flash_fwd_kernel_traitsILi128ELi128ELi32ELi4ELb0ELb0EN7cutlass10bfloat16_tE19Flash_kernel_traitsILi128ELi128ELi32ELi4ES3_EELb1ELb1ELb0ELb0ELb0ELb1ELb0ELb0EEEvNS_16Flash_fwd_paramsE)
        /*00a4*/ 	.word	0x00000000


	//----- nvinfo : EIATTR_REGCOUNT
	.align		4
.L_38:
        /*00a8*/ 	.byte	0x04, 0x2f
        /*00aa*/ 	.short	(.L_40 - .L_39)
	.align		4
.L_39:
        /*00ac*/ 	.word	index@(_ZN5flash16flash_fwd_kernelI23Flash_fwd_kernel_traitsILi128ELi128ELi32ELi4ELb0ELb0EN7cutlass10bfloat16_tE19Flash_kernel_traitsILi128ELi128ELi32ELi4ES3_EELb0ELb1ELb0ELb0ELb1ELb1ELb1ELb0EEEvNS_16Flash_fwd_paramsE)
        /*00b0*/ 	.word	0x000000ff


	//----- nvinfo : EIATTR_FRAME_SIZE
	.align		4
.L_40:
        /*00b4*/ 	.byte	0x04, 0x11
        /*00b6*/ 	.short	(.L_42 - .L_41)
	.align		4
.L_41:
        /*00b8*/ 	.word	index@(_ZN5flash16flash_fwd_kernelI23Flash_fwd_kernel_traitsILi128ELi128ELi32ELi4ELb0ELb0EN7cutlass10bfloat16_tE19Flash_kernel_traitsILi128ELi128ELi32ELi4ES3_EELb0ELb1ELb0ELb0ELb1ELb1ELb1ELb0EEEvNS_16Flash_fwd_paramsE)
        /*00bc*/ 	.word	0x00000000


	//----- nvinfo : EIATTR_REGCOUNT
	.align		4
.L_42:
        /*00c0*/ 	.byte	0x04, 0x2f
        /*00c2*/ 	.short	(.L_44 - .L_43)
	.align		4
.L_43:
        /*00c4*/ 	.word	index@(_ZN5flash16flash_fwd_kernelI23Flash_fwd_kernel_traitsILi128ELi128ELi32ELi4ELb0ELb0EN7cutlass10bfloat16_tE19Flash_kernel_traitsILi128ELi128ELi32ELi4ES3_EELb1ELb1ELb0ELb0ELb1ELb1ELb0ELb0EEEvNS_16Flash_fwd_paramsE)
        /*00c8*/ 	.word	0x000000ff


	//----- nvinfo : EIATTR_FRAME_SIZE
	.align		4
.L_44:
        /*00cc*/ 	.byte	0x04, 0x11
        /*00ce*/ 	.short	(.L_46 - .L_45)
	.align		4
.L_45:
        /*00d0*/ 	.word	index@(_ZN5flash16flash_fwd_kernelI23Flash_fwd_kernel_traitsILi128ELi128ELi32ELi4ELb0ELb0EN7cutlass10bfloat16_tE19Flash_kernel_traitsILi128ELi128ELi32ELi4ES3_EELb1ELb1ELb0ELb0ELb1ELb1ELb0ELb0EEEvNS_16Flash_fwd_paramsE)
        /*00d4*/ 	.word	0x00000008


	//----- nvinfo : EIATTR_REGCOUNT
	.align		4
.L_46:
        /*00d8*/ 	.byte	0x04, 0x2f
        /*00da*/ 	.short	(.L_48 - .L_47)
	.align		4
.L_47:
        /*00dc*/ 	.word	index@(_ZN5flash16flash_fwd_kernelI23Flash_fwd_kernel_traitsILi128ELi128ELi32ELi4ELb0ELb0EN7cutlass10bfloat16_tE19Flash_kernel_traitsILi128ELi128ELi32ELi4ES3_EELb1ELb1ELb0ELb0ELb0ELb0ELb0ELb0EEEvNS_16Flash_fwd_paramsE)
        /*00e0*/ 	.word	0x000000ff


	//----- nvinfo : EIATTR_FRAME_SIZE
	.align		4
.L_48:
        /*00e4*/ 	.byte	0x04, 0x11
        /*00e6*/ 	.short	(.L_50 - .L_49)
	.align		4
.L_49:
        /*00e8*/ 	.word	index@(_ZN5flash16flash_fwd_kernelI23Flash_fwd_kernel_traitsILi128ELi128ELi32ELi4ELb0ELb0EN7cutlass10bfloat16_tE19Flash_kernel_traitsILi128ELi128ELi32ELi4ES3_EELb1ELb1ELb0ELb0ELb0ELb0ELb0ELb0EEEvNS_16Flash_fwd_paramsE)
        /*00ec*/ 	.word	0x00000008


	//----- nvinfo : EIATTR_REGCOUNT
	.align		4
.L_50:
        /*00f0*/ 	.byte	0x04, 0x2f
        /*00f2*/ 	.short	(.L_52 - .L_51)
	.align		4
.L_51:
        /*00f4*/ 	.word	index@(_ZN5flash16flash_fwd_kernelI23Flash_fwd_kernel_traitsILi128ELi64ELi64ELi4ELb0ELb0EN7cutlass10bfloat16_tE19Flash_kernel_traitsILi128ELi64ELi64ELi4ES3_EELb0ELb1ELb0ELb1ELb0ELb0ELb1ELb0EEEvNS_16Flash_fwd_paramsE)
        /*00f8*/ 	.word	0x000000e8


	//----- nvinfo : EIATTR_FRAME_SIZE
	.align		4
.L_52:
        /*00fc*/ 	.byte	0x04, 0x11
        /*00fe*/ 	.short	(.L_54 - .L_53)
	.align		4
.L_53:
        /*0100*/ 	.word	index@(_ZN5flash16flash_fwd_kernelI23Flash_fwd_kernel_traitsILi128ELi64ELi64ELi4ELb0ELb0EN7cutlass10bfloat16_tE19Flash_kernel_traitsILi128ELi64ELi64ELi4ES3_EELb0ELb1ELb0ELb1ELb0ELb0ELb1ELb0EEEvNS_16Flash_fwd_paramsE)
        /*0104*/ 	.word	0x00000000


	//----- nvinfo : EIATTR_REGCOUNT
	.align		4
.L_54:
        /*0108*/ 	.byte	0x04, 0x2f
        /*010a*/ 	.short	(.L_56 - .L_55)
	.align		4
.L_55:
        /*010c*/ 	.word	index@(_ZN5flash16flash_fwd_kernelI23Flash_fwd_kernel_traitsILi128ELi64ELi64ELi4ELb0ELb0EN7cutlass10bfloat16_tE19Flash_kernel_traitsILi128ELi64ELi64ELi4ES3_EELb0ELb1ELb0ELb1ELb0ELb0ELb0ELb0EEEvNS_16Flash_fwd_paramsE)
        /*0110*/ 	.word	0x000000b6


	//----- nvinfo : EIATTR_FRAME_SIZE
	.align		4
.L_56:
        /*0114*/ 	.byte	0x04, 0x11
        /*0116*/ 	.short	(.L_58 - .L_57)
	.align		4
.L_57:
        /*0118*/ 	.word	index@(_ZN5flash16flash_fwd_kernelI23Flash_fwd_kernel_traitsILi128ELi64ELi64ELi4ELb0ELb0EN7cutlass10bfloat16_tE19Flash_kernel_traitsILi128ELi64ELi64ELi4ES3_EELb0ELb1ELb0ELb1ELb0ELb0ELb0ELb0EEEvNS_16Flash_fwd_paramsE)
        /*011c*/ 	.word	0x00000000


	//----- nvinfo : EIATTR_REGCOUNT
	.align		4
.L_58:
        /*0120*/ 	.byte	0x04, 0x2f
        /*0122*/ 	.short	(.L_60 - .L_59)
	.align		4
.L_59:
        /*0124*/ 	.word	index@(_ZN5flash16flash_fwd_kernelI23Flash_fwd_kernel_traitsILi128ELi64ELi64ELi4ELb0ELb0EN7cutlass10bfloat16_tE19Flash_kernel_traitsILi128ELi64ELi64ELi4ES3_EELb0ELb1ELb0ELb0ELb0ELb0ELb1ELb0EEEvNS_16Flash_fwd_paramsE)
        /*0128*/ 	.word	0x000000ce


	//----- nvinfo : EIATTR_FRAME_SIZE
	.align		4
.L_60:
        /*012c*/ 	.byte	0x04, 0x11
        /*012e*/ 	.short	(.L_62 - .L_61)
	.align		4
.L_61:
        /*0130*/ 	.word	index@(_ZN5flash16flash_fwd_kernelI23Flash_fwd_kernel_traitsILi128ELi64ELi64ELi4ELb0ELb0EN7cutlass10bfloat16_tE19Flash_kernel_traitsILi128ELi64ELi64ELi4ES3_EELb0ELb1ELb0ELb0ELb0ELb0ELb1ELb0EEEvNS_16Flash_fwd_paramsE)
        /*0134*/ 	.word	0x00000000


	//----- nvinfo : EIATTR_REGCOUNT
	.align		4
.L_62:
        /*0138*/ 	.byte	0x04, 0x2f
        /*013a*/ 	.short	(.L_64 - .L_63)
	.align		4
.L_63:
        /*013c*/ 	.word	index@(_ZN5flash16flash_fwd_kernelI23Flash_fwd_kernel_traitsILi128ELi64ELi64ELi4ELb0ELb0EN7cutlass10bfloat16_tE19Flash_kernel_traitsILi128ELi64ELi64ELi4ES3_EELb0ELb1ELb0ELb0ELb0ELb0ELb0ELb0EEEvNS_16Flash_fwd_paramsE)
        /*0140*/ 	.word	0x000000b4


	//----- nvinfo : EIATTR_FRAME_SIZE
	.align		4
.L_64:
        /*0144*/ 	.byte	0x04, 0x11
        /*0146*/ 	.short	(.L_66 - .L_65)
	.align		4
.L_65:
        /*0148*/ 	.word	index@(_ZN5flash16flash_fwd_kernelI23Flash_fwd_kernel_traitsILi128ELi64ELi64ELi4ELb0ELb0EN7cutlass10bfloat16_tE19Flash_kernel_traitsILi128ELi64ELi64ELi4ES3_EELb0ELb1ELb0ELb0ELb0ELb0ELb0ELb0EEEvNS_16Flash_fwd_paramsE)
        /*014c*/ 	.word	0x00000000


	//----- nvinfo : EIATTR_REGCOUNT
	.align		4
.L_66:
        /*0150*/ 	.byte	0x04, 0x2f
        /*0152*/ 	.short	(.L_68 - .L_67)
	.align		4
.L_67:
        /*0154*/ 	.word	index@(_ZN5flash16flash_fwd_kernelI23Flash_fwd_kernel_traitsILi128ELi64ELi64ELi4ELb0ELb0EN7cutlass10bfloat16_tE19Flash_kernel_traitsILi128ELi64ELi64ELi4ES3_EELb0ELb1ELb0ELb0ELb0ELb1ELb1ELb0EEEvNS_16Flash_fwd_paramsE)
        /*0158*/ 	.word	0x000000ce


	//----- nvinfo : EIATTR_FRAME_SIZE
	.align		4
.L_68:
        /*015c*/ 	.byte	0x04, 0x11
        /*015e*/ 	.short	(.L_70 - .L_69)
	.align		4
.L_69:
        /*0160*/ 	.word	index@(_ZN5flash16flash_fwd_kernelI23Flash_fwd_kernel_traitsILi128ELi64ELi64ELi4ELb0ELb0EN7cutlass10bfloat16_tE19Flash_kernel_traitsILi128ELi64ELi64ELi4ES3_EELb0ELb1ELb0ELb0ELb0ELb1ELb1ELb0EEEvNS_16Flash_fwd_paramsE)
        /*0164*/ 	.word	0x00000000


	//----- nvinfo : EIATTR_REGCOUNT
	.align		4
.L_70:
        /*0168*/ 	.byte	0x04, 0x2f
        /*016a*/ 	.short	(.L_72 - .L_71)
	.align		4
.L_71:
        /*016c*/ 	.word	index@(_ZN5flash16flash_fwd_kernelI23Flash_fwd_kernel_traitsILi128ELi64ELi64ELi4ELb0ELb0EN7cutlass10bfloat16_tE19Flash_kernel_traitsILi128ELi64ELi64ELi4ES3_EELb0ELb1ELb0ELb0ELb0ELb1ELb0ELb0EEEvNS_16Flash_fwd_paramsE)
        /*0170*/ 	.word	0x000000bf


	//----- nvinfo : EIATTR_FRAME_SIZE
	.align		4
.L_72:
        /*0174*/ 	.byte	0x04, 0x11
        /*0176*/ 	.short	(.L_74 - .L_73)
	.align		4
.L_73:
        /*0178*/ 	.word	index@(_ZN5flash16flash_fwd_kernelI23Flash_fwd_kernel_traitsILi128ELi64ELi64ELi4ELb0ELb0EN7cutlass10bfloat16_tE19Flash_kernel_traitsILi128ELi64ELi64ELi4ES3_EELb0ELb1ELb0ELb0ELb0ELb1ELb0ELb0EEEvNS_16Flash_fwd_paramsE)
        /*017c*/ 	.word	0x00000000


	//----- nvinfo : EIATTR_REGCOUNT
	.align		4
.L_74:
        /*0180*/ 	.byte	0x04, 0x2f
        /*0182*/ 	.short	(.L_76 - .L_75)
	.align		4
.L_75:
        /*0184*/ 	.word	index@(_ZN5flash16flash_fwd_kernelI23Flash_fwd_kernel_traitsILi128ELi64ELi64ELi4ELb0ELb0EN7cutlass10bfloat16_tE19Flash_kernel_traitsILi128ELi64ELi64ELi4ES3_EELb0ELb1ELb0ELb0ELb1ELb1ELb1ELb0EEEvNS_16Flash_fwd_paramsE)
        /*0188*/ 	.word	0x000000e2


	//----- nvinfo : EIATTR_FRAME_SIZE
	.align		4
.L_76:
        /*018c*/ 	.byte	0x04, 0x11
        /*018e*/ 	.short	(.L_78 - .L_77)
	.align		4
.L_77:
        /*0190*/ 	.word	index@(_ZN5flash16flash_fwd_kernelI23Flash_fwd_kernel_traitsILi128ELi64ELi64ELi4ELb0ELb0EN7cutlass10bfloat16_tE19Flash_kernel_traitsILi128ELi64ELi64ELi4ES3_EELb0ELb1ELb0ELb0ELb1ELb1ELb1ELb0EEEvNS_16Flash_fwd_paramsE)
        /*0194*/ 	.word	0x00000000


	//----- nvinfo : EIATTR_REGCOUNT
	.align		4
.L_78:
        /*0198*/ 	.byte	0x04, 0x2f
        /*019a*/ 	.short	(.L_80 - .L_79)
	.align		4
.L_79:
        /*019c*/ 	.word	index@(_ZN5flash16flash_fwd_kernelI23Flash_fwd_kernel_traitsILi128ELi64ELi64ELi4ELb0ELb0EN7cutlass10bfloat16_tE19Flash_kernel_traitsILi128ELi64ELi64ELi4ES3_EELb0ELb1ELb0ELb0ELb1ELb1ELb0ELb0EEEvNS_16Flash_fwd_paramsE)
        /*01a0*/ 	.word	0x000000ae


	//----- nvinfo : EIATTR_FRAME_SIZE
	.align		4
.L_80:
        /*01a4*/ 	.byte	0x04, 0x11
        /*01a6*/ 	.short	(.L_82 - .L_81)
	.align		4
.L_81:
        /*01a8*/ 	.word	index@(_ZN5flash16flash_fwd_kernelI23Flash_fwd_kernel_traitsILi128ELi64ELi64ELi4ELb0ELb0EN7cutlass10bfloat16_tE19Flash_kernel_traitsILi128ELi64ELi64ELi4ES3_EELb0ELb1ELb0ELb0ELb1ELb1ELb0ELb0EEEvNS_16Flash_fwd_paramsE)
        /*01ac*/ 	.word	0x00000000


	//----- nvinfo : EIATTR_REGCOUNT
	.align		4
.L_82:
        /*01b0*/ 	.byte	0x04, 0x2f
        /*01b2*/ 	.short	(.L_84 - .L_83)
	.align		4
.L_83:
        /*01b4*/ 	.word	index@(_ZN5flash16flash_fwd_kernelI23Flash_fwd_kernel_traitsILi128ELi128ELi64ELi4ELb0ELb0EN7cutlass10bfloat16_tE19Flash_kernel_traitsILi128ELi128ELi64ELi4ES3_EELb0ELb1ELb0ELb1ELb0ELb0ELb1ELb0EEEvNS_16Flash_fwd_paramsE)
        /*01b8*/ 	.word	0x000000ff


	//----- nvinfo : EIATTR_FRAME_SIZE
	.align		4
.L_84:
        /*01bc*/ 	.byte	0x04, 0x11
        /*01be*/ 	.short	(.L_86 - .L_85)
	.align		4
.L_85:
        /*01c0*/ 	.word	index@(_ZN5flash16flash_fwd_kernelI23Flash_fwd_kernel_traitsILi128ELi128ELi64ELi4ELb0ELb0EN7cutlass10bfloat16_tE19Flash_kernel_traitsILi128ELi128ELi64ELi4ES3_EELb0ELb1ELb0ELb1ELb0ELb0ELb1ELb0EEEvNS_16Flash_fwd_paramsE)
        /*01c4*/ 	.word	0x000000e0


	//----- nvinfo : EIATTR_REGCOUNT
	.align		4
.L_86:
        /*01c8*/ 	.byte	0x04, 0x2f
        /*01ca*/ 	.short	(.L_88 - .L_87)
	.align		4
.L_87:
        /*01cc*/ 	.word	index@(_ZN5flash16flash_fwd_kernelI23Flash_fwd_kernel_traitsILi128ELi128ELi64ELi4ELb0ELb0EN7cutlass10bfloat16_tE19Flash_kernel_traitsILi128ELi128ELi64ELi4ES3_EELb0ELb1ELb0ELb1ELb0ELb0ELb0ELb0EEEvNS_16Flash_fwd_paramsE)
        /*01d0*/ 	.word	0x000000ff


	//----- nvinfo : EIATTR_FRAME_SIZE
	.align		4
.L_88:
        /*01d4*/ 	.byte	0x04, 0x11
        /*01d6*/ 	.short	(.L_90 - .L_89)
	.align		4
.L_89:
        /*01d8*/ 	.word	index@(_ZN5flash16flash_fwd_kernelI23Flash_fwd_kernel_traitsILi128ELi128ELi64ELi4ELb0ELb0EN7cutlass10bfloat16_tE19Flash_kernel_traitsILi128ELi128ELi64ELi4ES3_EELb0ELb1ELb0ELb1ELb0ELb0ELb0ELb0EEEvNS_16Flash_fwd_paramsE)
        /*01dc*/ 	.word	0x00000068


	//----- nvinfo : EIATTR_REGCOUNT
	.align		4
.L_90:
        /*01e0*/ 	.byte	0x04, 0x2f
        /*01e2*/ 	.short	(.L_92 - .L_91)
	.align		4
.L_91:
        /*01e4*/ 	.word	index@(_ZN5flash16flash_fwd_kernelI23Flash_fwd_kernel_traitsILi128ELi128ELi64ELi4ELb0ELb0EN7cutlass10bfloat16_tE19Flash_kernel_traitsILi128ELi128ELi64ELi4ES3_EELb0ELb1ELb0ELb0ELb0ELb0ELb1ELb0EEEvNS_16Flash_fwd_paramsE)
        /*01e8*/ 	.word	0x000000ff


	//----- nvinfo : EIATTR_FRAME_SIZE
	.align		4
.L_92:
        /*01ec*/ 	.byte	0x04, 0x11
        /*01ee*/ 	.short	(.L_94 - .L_93)
	.align		4
.L_93:
        /*01f0*/ 	.word	index@(_ZN5flash16flash_fwd_kernelI23Flash_fwd_kernel_traitsILi128ELi128ELi64ELi4ELb0ELb0EN7cutlass10bfloat16_tE19Flash_kernel_traitsILi128ELi128ELi64ELi4ES3_EELb0ELb1ELb0ELb0ELb0ELb0ELb1ELb0EEEvNS_16Flash_fwd_paramsE)
        /*01f4*/ 	.word	0x000000d8


	//----- nvinfo : EIATTR_REGCOUNT
	.align		4
.L_94:
        /*01f8*/ 	.byte	0x04, 0x2f
        /*01fa*/ 	.short	(.L_96 - .L_95)
	.align		4
.L_95:
        /*01fc*/ 	.word	index@(_ZN5flash16flash_fwd_kernelI23Flash_fwd_kernel_traitsILi128ELi128ELi64ELi4ELb0ELb0EN7cutlass10bfloat16_tE19Flash_kernel_traitsILi128ELi128ELi64ELi4ES3_EELb0ELb1ELb0ELb0ELb0ELb0ELb0ELb0EEEvNS_16Flash_fwd_paramsE)
        /*0200*/ 	.word	0x000000ff


	//----- nvinfo : EIATTR_FRAME_SIZE
	.align		4
.L_96:
        /*0204*/ 	.byte	0x04, 0x11
        /*0206*/ 	.short	(.L_98 - .L_97)
	.align		4
.L_97:
        /*0208*/ 	.word	index@(_ZN5flash16flash_fwd_kernelI23Flash_fwd_kernel_traitsILi128ELi128ELi64ELi4ELb0ELb0EN7cutlass10bfloat16_tE19Flash_kernel_traitsILi128ELi128ELi64ELi4ES3_EELb0ELb1ELb0ELb0ELb0ELb0ELb0ELb0EEEvNS_16Flash_fwd_paramsE)
        /*020c*/ 	.word	0x00000098


	//----- nvinfo : EIATTR_REGCOUNT
	.align		4
.L_98:
        /*0210*/ 	.byte	0x04, 0x2f
        /*0212*/ 	.short	(.L_100 - .L_99)
	.align		4
.L_99:
        /*0214*/ 	.word	index@(_ZN5flash16flash_fwd_kernelI23Flash_fwd_kernel_traitsILi128ELi128ELi64ELi4ELb0ELb0EN7cutlass10bfloat16_tE19Flash_kernel_traitsILi128ELi128ELi64ELi4ES3_EELb0ELb1ELb0ELb0ELb0ELb1ELb1ELb0EEEvNS_16Flash_fwd_paramsE)
        /*0218*/ 	.word	0x000000ff


	//----- nvinfo : EIATTR_FRAME_SIZE
	.align		4
.L_100:
        /*021c*/ 	.byte	0x04, 0x11
        /*021e*/ 	.short	(.L_102 - .L_101)
	.align		4
.L_101:
        /*0220*/ 	.word	index@(_ZN5flash16flash_fwd_kernelI23Flash_fwd_kernel_traitsILi128ELi128ELi64ELi4ELb0ELb0EN7cutlass10bfloat16_tE19Flash_kernel_traitsILi128ELi128ELi64ELi4ES3_EELb0ELb1ELb0ELb0ELb0ELb1ELb1ELb0EEEvNS_16Flash_fwd_paramsE)
        /*0224*/ 	.word	0x000000e8


	//----- nvinfo : EIATTR_REGCOUNT
	.align		4
.L_102:
        /*0228*/ 	.byte	0x04, 0x2f
        /*022a*/ 	.short	(.L_104 - .L_103)
	.align		4
.L_103:
        /*022c*/ 	.word	index@(_ZN5flash16flash_fwd_kernelI23Flash_fwd_kernel_traitsILi128ELi128ELi64ELi4ELb0ELb0EN7cutlass10bfloat16_tE19Flash_kernel_traitsILi128ELi128ELi64ELi4ES3_EELb0ELb1ELb0ELb0ELb0ELb1ELb0ELb0EEEvNS_16Flash_fwd_paramsE)
        /*0230*/ 	.word	0x000000ff


	//----- nvinfo : EIATTR_FRAME_SIZE
	.align		4
.L_104:
        /*0234*/ 	.byte	0x04, 0x11
        /*0236*/ 	.short	(.L_106 - .L_105)
	.align		4
.L_105:
        /*0238*/ 	.word	index@(_ZN5flash16flash_fwd_kernelI23Flash_fwd_kernel_traitsILi128ELi128ELi64ELi4ELb0ELb0EN7cutlass10bfloat16_tE19Flash_kernel_traitsILi128ELi128ELi64ELi4ES3_EELb0ELb1ELb0ELb0ELb0ELb1ELb0ELb0EEEvNS_16Flash_fwd_paramsE)
        /*023c*/ 	.word	0x00000088


	//----- nvinfo : EIATTR_REGCOUNT
	.align		4
.L_106:
        /*0240*/ 	.byte	0x04, 0x2f
        /*0242*/ 	.short	(.L_108 - .L_107)
	.align		4
.L_107:
        /*0244*/ 	.word	index@(_ZN5flash16flash_fwd_kernelI23Flash_fwd_kernel_traitsILi128ELi128ELi64ELi4ELb0ELb0EN7cutlass10bfloat16_tE19Flash_kernel_traitsILi128ELi128ELi64ELi4ES3_EELb0ELb1ELb0ELb0ELb1ELb1ELb1ELb0EEEvNS_16Flash_fwd_paramsE)
        /*0248*/ 	.word	0x000000ff


	//----- nvinfo : EIATTR_FRAME_SIZE
	.align		4
.L_108:
        /*024c*/ 	.byte	0x04, 0x11
        /*024e*/ 	.short	(.L_110 - .L_109)
	.align		4
.L_109:
        /*0250*/ 	.word	index@(_ZN5flash16flash_fwd_kernelI23Flash_fwd_kernel_traitsILi128ELi128ELi64ELi4ELb0ELb0EN7cutlass10bfloat16_tE19Flash_kernel_traitsILi128ELi128ELi64ELi4ES3_EELb0ELb1ELb0ELb0ELb1ELb1ELb1ELb0EEEvNS_16Flash_fwd_paramsE)
        /*0254*/ 	.word	0x00000098


	//----- nvinfo : EIATTR_REGCOUNT
	.align		4
.L_110:
        /*0258*/ 	.byte	0x04, 0x2f
        /*025a*/ 	.short	(.L_112 - .L_111)
	.align		4
.L_111:
        /*025c*/ 	.word	index@(_ZN5flash16flash_fwd_kernelI23Flash_fwd_kernel_traitsILi128ELi128ELi64ELi4ELb0ELb0EN7cutlass10bfloat16_tE19Flash_kernel_traitsILi128ELi128ELi64ELi4ES3_EELb0ELb1ELb0ELb0ELb1ELb1ELb0ELb0EEEvNS_16Flash_fwd_paramsE)
        /*0260*/ 	.word	0x000000ff


	//----- nvinfo : EIATTR_FRAME_SIZE
	.align		4
.L_112:
        /*0264*/ 	.byte	0x04, 0x11
        /*0266*/ 	.short	(.L_114 - .L_113)
	.align		4
.L_113:
        /*0268*/ 	.word	index@(_ZN5flash16flash_fwd_kernelI23Flash_fwd_kernel_traitsILi128ELi128ELi64ELi4ELb0ELb0EN7cutlass10bfloat16_tE19Flash_kernel_traitsILi128ELi128ELi64ELi4ES3_EELb0ELb1ELb0ELb0ELb1ELb1ELb0ELb0EEEvNS_16Flash_fwd_paramsE)
        /*026c*/ 	.word	0x00000058


	//----- nvinfo : EIATTR_MIN_STACK_SIZE
	.align		4
.L_114:
        /*0270*/ 	.byte	0x04, 0x12
        /*0272*/ 	.short	(.L_116 - .L_115)
	.align		4
.L_115:
        /*0274*/ 	.word	index@(_ZN5flash16flash_fwd_kernelI23Flash_fwd_kernel_traitsILi128ELi128ELi64ELi4ELb0ELb0EN7cutlass10bfloat16_tE19Flash_kernel_traitsILi128ELi128ELi64ELi4ES3_EELb0ELb1ELb0ELb0ELb1ELb1ELb0ELb0EEEvNS_16Flash_fwd_paramsE)
        /*0278*/ 	.word	0x00000058


	//----- nvinfo : EIATTR_MIN_STACK_SIZE
	.align		4
.L_116:
        /*027c*/ 	.byte	0x04, 0x12
        /*027e*/ 	.short	(.L_118 - .L_117)
	.align		4
.L_117:
        /*0280*/ 	.word	index@(_ZN5flash16flash_fwd_kernelI23Flash_fwd_kernel_traitsILi128ELi128ELi64ELi4ELb0ELb0EN7cutlass10bfloat16_tE19Flash_kernel_traitsILi128ELi128ELi64ELi4ES3_EELb0ELb1ELb0ELb0ELb1ELb1ELb1ELb0EEEvNS_16Flash_fwd_paramsE)
        /*0284*/ 	.word	0x00000098


	//----- nvinfo : EIATTR_MIN_STACK_SIZE
	.align		4
.L_118:
        /*0288*/ 	.byte	0x04, 0x12
        /*028a*/ 	.short	(.L_120 - .L_119)
	.align		4
.L_119:
        /*028c*/ 	.word	index@(_ZN5flash16flash_fwd_kernelI23Flash_fwd_kernel_traitsILi128ELi128ELi64ELi4ELb0ELb0EN7cutlass10bfloat16_tE19Flash_kernel_traitsILi128ELi128ELi64ELi4ES3_EELb0ELb1ELb0ELb0ELb0ELb1ELb0ELb0EEEvNS_16Flash_fwd_paramsE)
        /*0290*/ 	.word	0x00000088


	//----- nvinfo : EIATTR_MIN_STACK_SIZE
	.align		4
.L_120:
        /*0294*/ 	.byte	0x04, 0x12
        /*0296*/ 	.short	(.L_122 - .L_121)
	.align		4
.L_121:
        /*0298*/ 	.word	index@(_ZN5flash16flash_fwd_kernelI23Flash_fwd_kernel_traitsILi128ELi128ELi64ELi4ELb0ELb0EN7cutlass10bfloat16_tE19Flash_kernel_traitsILi128ELi128ELi64ELi4ES3_EELb0ELb1ELb0ELb0ELb0ELb1ELb1ELb0EEEvNS_16Flash_fwd_paramsE)
        /*029c*/ 	.word	0x000000e8


	//----- nvinfo : EIATTR_MIN_STACK_SIZE
	.align		4
.L_122:
        /*02a0*/ 	.byte	0x04, 0x12
        /*02a2*/ 	.short	(.L_124 - .L_123)
	.align		4
.L_123:
        /*02a4*/ 	.word	index@(_ZN5flash16flash_fwd_kernelI23Flash_fwd_kernel_traitsILi128ELi128ELi64ELi4ELb0ELb0EN7cutlass10bfloat16_tE19Flash_kernel_traitsILi128ELi128ELi64ELi4ES3_EELb0ELb1ELb0ELb0ELb0ELb0ELb0ELb0EEEvNS_16Flash_fwd_paramsE)
        /*02a8*/ 	.word	0x00000098


	//----- nvinfo : EIATTR_MIN_STACK_SIZE
	.align		4
.L_124:
        /*02ac*/ 	.byte	0x04, 0x12
        /*02ae*/ 	.short	(.L_126 - .L_125)
	.align		4
.L_125:
        /*02b0*/ 	.word	index@(_ZN5flash16flash_fwd_kernelI23Flash_fwd_kernel_traitsILi128ELi128ELi64ELi4ELb0ELb0EN7cutlass10bfloat16_tE19Flash_kernel_traitsILi128ELi128ELi64ELi4ES3_EELb0ELb1ELb0ELb0ELb0ELb0ELb1ELb0EEEvNS_16Flash_fwd_paramsE)
        /*02b4*/ 	.word	0x000000d8


	//----- nvinfo : EIATTR_MIN_STACK_SIZE
	.align		4
.L_126:
        /*02b8*/ 	.byte	0x04, 0x12
        /*02ba*/ 	.short	(.L_128 - .L_127)
	.align		4
.L_127:
        /*02bc*/ 	.word	index@(_ZN5flash16flash_fwd_kernelI23Flash_fwd_kernel_traitsILi128ELi128ELi64ELi4ELb0ELb0EN7cutlass10bfloat16_tE19Flash_kernel_traitsILi128ELi128ELi64ELi4ES3_EELb0ELb1ELb0ELb1ELb0ELb0ELb0ELb0EEEvNS_16Flash_fwd_paramsE)
        /*02c0*/ 	.word	0x00000068


	//----- nvinfo : EIATTR_MIN_STACK_SIZE
	.align		4
.L_128:
        /*02c4*/ 	.byte	0x04, 0x12
        /*02c6*/ 	.short	(.L_130 - .L_129)
	.align		4
.L_129:
        /*02c8*/ 	.word	index@(_ZN5flash16flash_fwd_kernelI23Flash_fwd_kernel_traitsILi128ELi128ELi64ELi4ELb0ELb0EN7cutlass10bfloat16_tE19Flash_kernel_traitsILi128ELi128ELi64ELi4ES3_EELb0ELb1ELb0ELb1ELb0ELb0ELb1ELb0EEEvNS_16Flash_fwd_paramsE)
        /*02cc*/ 	.word	0x000000e0


	//----- nvinfo : EIATTR_MIN_STACK_SIZE
	.align		4
.L_130:
        /*02d0*/ 	.byte	0x04, 0x12
        /*02d2*/ 	.short	(.L_132 - .L_131)
	.align		4
.L_131:
        /*02d4*/ 	.word	index@(_ZN5flash16flash_fwd_kernelI23Flash_fwd_kernel_traitsILi128ELi64ELi64ELi4ELb0ELb0EN7cutlass10bfloat16_tE19Flash_kernel_traitsILi128ELi64ELi64ELi4ES3_EELb0ELb1ELb0ELb0ELb1ELb1ELb0ELb0EEEvNS_16Flash_fwd_paramsE)
        /*02d8*/ 	.word	0x00000000


	//----- nvinfo : EIATTR_MIN_STACK_SIZE
	.align		4
.L_132:
        /*02dc*/ 	.byte	0x04, 0x12
        /*02de*/ 	.short	(.L_134 - .L_133)
	.align		4
.L_133:
        /*02e0*/ 	.word	index@(_ZN5flash16flash_fwd_kernelI23Flash_fwd_kernel_traitsILi128ELi64ELi64ELi4ELb0ELb0EN7cutlass10bfloat16_tE19Flash_kernel_traitsILi128ELi64ELi64ELi4ES3_EELb0ELb1ELb0ELb0ELb1ELb1ELb1ELb0EEEvNS_16Flash_fwd_paramsE)
        /*02e4*/ 	.word	0x00000000


	//----- nvinfo : EIATTR_MIN_STACK_SIZE
	.align		4
.L_134:
        /*02e8*/ 	.byte	0x04, 0x12
        /*02ea*/ 	.short	(.L_136 - .L_135)
	.align		4
.L_135:
        /*02ec*/ 	.word	index@(_ZN5flash16flash_fwd_kernelI23Flash_fwd_kernel_traitsILi128ELi64ELi64ELi4ELb0ELb0EN7cutlass10bfloat16_tE19Flash_kernel_traitsILi128ELi64ELi64ELi4ES3_EELb0ELb1ELb0ELb0ELb0ELb1ELb0ELb0EEEvNS_16Flash_fwd_paramsE)
        /*02f0*/ 	.word	0x00000000


	//----- nvinfo : EIATTR_MIN_STACK_SIZE
	.align		4
.L_136:
        /*02f4*/ 	.byte	0x04, 0x12
        /*02f6*/ 	.short	(.L_138 - .L_137)
	.align		4
.L_137:
        /*02f8*/ 	.word	index@(_ZN5flash16flash_fwd_kernelI23Flash_fwd_kernel_traitsILi128ELi64ELi64ELi4ELb0ELb0EN7cutlass10bfloat16_tE19Flash_kernel_traitsILi128ELi64ELi64ELi4ES3_EELb0ELb1ELb0ELb0ELb0ELb1ELb1ELb0EEEvNS_16Flash_fwd_paramsE)
        /*02fc*/ 	.word	0x00000000


	//----- nvinfo : EIATTR_MIN_STACK_SIZE
	.align		4
.L_138:
        /*0300*/ 	.byte	0x04, 0x12
        /*0302*/ 	.short	(.L_140 - .L_139)
	.align		4
.L_139:
        /*0304*/ 	.word	index@(_ZN5flash16flash_fwd_kernelI23Flash_fwd_kernel_traitsILi128ELi64ELi64ELi4ELb0ELb0EN7cutlass10bfloat16_tE19Flash_kernel_traitsILi128ELi64ELi64ELi4ES3_EELb0ELb1ELb0ELb0ELb0ELb0ELb0ELb0EEEvNS_16Flash_fwd_paramsE)
        /*0308*/ 	.word	0x00000000


	//----- nvinfo : EIATTR_MIN_STACK_SIZE
	.align		4
.L_140:
        /*030c*/ 	.byte	0x04, 0x12
        /*030e*/ 	.short	(.L_142 - .L_141)
	.align		4
.L_141:
        /*0310*/ 	.word	index@(_ZN5flash16flash_fwd_kernelI23Flash_fwd_kernel_traitsILi128ELi64ELi64ELi4ELb0ELb0EN7cutlass10bfloat16_tE19Flash_kernel_traitsILi128ELi64ELi64ELi4ES3_EELb0ELb1ELb0ELb0ELb0ELb0ELb1ELb0EEEvNS_16Flash_fwd_paramsE)
        /*0314*/ 	.word	0x00000000


	//----- nvinfo : EIATTR_MIN_STACK_SIZE
	.align		4
.L_142:
        /*0318*/ 	.byte	0x04, 0x12
        /*031a*/ 	.short	(.L_144 - .L_143)
	.align		4
.L_143:
        /*031c*/ 	.word	index@(_ZN5flash16flash_fwd_kernelI23Flash_fwd_kernel_traitsILi128ELi64ELi64ELi4ELb0ELb0EN7cutlass10bfloat16_tE19Flash_kernel_traitsILi128ELi64ELi64ELi4ES3_EELb0ELb1ELb0ELb1ELb0ELb0ELb0ELb0EEEvNS_16Flash_fwd_paramsE)
        /*0320*/ 	.word	0x00000000


	//----- nvinfo : EIATTR_MIN_STACK_SIZE
	.align		4
.L_144:
        /*0324*/ 	.byte	0x04, 0x12
        /*0326*/ 	.short	(.L_146 - .L_145)
	.align		4
.L_145:
        /*0328*/ 	.word	index@(_ZN5flash16flash_fwd_kernelI23Flash_fwd_kernel_traitsILi128ELi64ELi64ELi4ELb0ELb0EN7cutlass10bfloat16_tE19Flash_kernel_traitsILi128ELi64ELi64ELi4ES3_EELb0ELb1ELb0ELb1ELb0ELb0ELb1ELb0EEEvNS_16Flash_fwd_paramsE)
        /*032c*/ 	.word	0x00000000


	//----- nvinfo : EIATTR_MIN_STACK_SIZE
	.align		4
.L_146:
        /*0330*/ 	.byte	0x04, 0x12
        /*0332*/ 	.short	(.L_148 - .L_147)
	.align		4
.L_147:
        /*0334*/ 	.word	index@(_ZN5flash16flash_fwd_kernelI23Flash_fwd_kernel_traitsILi128ELi128ELi32ELi4ELb0ELb0EN7cutlass10bfloat16_tE19Flash_kernel_traitsILi128ELi128ELi32ELi4ES3_EELb1ELb1ELb0ELb0ELb0ELb0ELb0ELb0EEEvNS_16Flash_fwd_paramsE)
        /*0338*/ 	.word	0x00000008


	//----- nvinfo : EIATTR_MIN_STACK_SIZE
	.align		4
.L_148:
        /*033c*/ 	.byte	0x04, 0x12
        /*033e*/ 	.short	(.L_150 - .L_149)
	.align		4
.L_149:
        /*0340*/ 	.word	index@(_ZN5flash16flash_fwd_kernelI23Flash_fwd_kernel_traitsILi128ELi128ELi32ELi4ELb0ELb0EN7cutlass10bfloat16_tE19Flash_kernel_traitsILi128ELi128ELi32ELi4ES3_EELb1ELb1ELb0ELb0ELb1ELb1ELb0ELb0EEEvNS_16Flash_fwd_paramsE)
        /*0344*/ 	.word	0x00000008


	//----- nvinfo : EIATTR_MIN_STACK_SIZE
	.align		4
.L_150:
        /*0348*/ 	.byte	0x04, 0x12
        /*034a*/ 	.short	(.L_152 - .L_151)
	.align		4
.L_151:
        /*034c*/ 	.word	index@(_ZN5flash16flash_fwd_kernelI23Flash_fwd_kernel_traitsILi128ELi128ELi32ELi4ELb0ELb0EN7cutlass10bfloat16_tE19Flash_kernel_traitsILi128ELi128ELi32ELi4ES3_EELb0ELb1ELb0ELb0ELb1ELb1ELb1ELb0EEEvNS_16Flash_fwd_paramsE)
        /*0350*/ 	.word	0x00000000


	//----- nvinfo : EIATTR_MIN_STACK_SIZE
	.align		4
.L_152:
        /*0354*/ 	.byte	0x04, 0x12
        /*0356*/ 	.short	(.L_154 - .L_153)
	.align		4
.L_153:
        /*0358*/ 	.word	index@(_ZN5flash16flash_fwd_kernelI23Flash_fwd_kernel_traitsILi128ELi128ELi32ELi4ELb0ELb0EN7cutlass10bfloat16_tE19Flash_kernel_traitsILi128ELi128ELi32ELi4ES3_EELb1ELb1ELb0ELb0ELb0ELb1ELb0ELb0EEEvNS_16Flash_fwd_paramsE)
        /*035c*/ 	.word	0x00000000


	//----- nvinfo : EIATTR_MIN_STACK_SIZE
	.align		4
.L_154:
        /*0360*/ 	.byte	0x04, 0x12
        /*0362*/ 	.short	(.L_156 - .L_155)
	.align		4
.L_155:
        /*0364*/ 	.word	index@(_ZN5flash16flash_fwd_kernelI23Flash_fwd_kernel_traitsILi128ELi128ELi32ELi4ELb0ELb0EN7cutlass10bfloat16_tE19Flash_kernel_traitsILi128ELi128ELi32ELi4ES3_EELb0ELb1ELb0ELb0ELb0ELb1ELb1ELb0EEEvNS_16Flash_fwd_paramsE)
        /*0368*/ 	.word	0x00000000


	//----- nvinfo : EIATTR_MIN_STACK_SIZE
	.align		4
.L_156:
        /*036c*/ 	.byte	0x04, 0x12
        /*036e*/ 	.short	(.L_158 - .L_157)
	.align		4
.L_157:
        /*0370*/ 	.word	index@(_ZN5flash16flash_fwd_kernelI23Flash_fwd_kernel_traitsILi128ELi128ELi32ELi4ELb0ELb0EN7cutlass10bfloat16_tE19Flash_kernel_traitsILi128ELi128ELi32ELi4ES3_EELb1ELb1ELb0ELb1ELb0ELb0ELb0ELb0EEEvNS_16Flash_fwd_paramsE)
        /*0374*/ 	.word	0x00000030


	//----- nvinfo : EIATTR_MIN_STACK_SIZE
	.align		4
.L_158:
        /*0378*/ 	.byte	0x04, 0x12
        /*037a*/ 	.short	(.L_160 - .L_159)
	.align		4
.L_159:
        /*037c*/ 	.word	index@(_ZN5flash16flash_fwd_kernelI23Flash_fwd_kernel_traitsILi128ELi128ELi32ELi4ELb0ELb0EN7cutlass10bfloat16_tE19Flash_kernel_traitsILi128ELi128ELi32ELi4ES3_EELb1ELb1ELb0ELb0ELb0ELb0ELb0ELb1EEEvNS_16Flash_fwd_paramsE)
        /*0380*/ 	.word	0x000000b0


	//----- nvinfo : EIATTR_MIN_STACK_SIZE
	.align		4
.L_160:
        /*0384*/ 	.byte	0x04, 0x12
        /*0386*/ 	.short	(.L_162 - .L_161)
	.align		4
.L_161:
        /*0388*/ 	.word	index@(_ZN5flash16flash_fwd_kernelI23Flash_fwd_kernel_traitsILi128ELi128ELi32ELi4ELb0ELb0EN7cutlass10bfloat16_tE19Flash_kernel_traitsILi128ELi128ELi32ELi4ES3_EELb0ELb1ELb0ELb0ELb0ELb0ELb1ELb0EEEvNS_16Flash_fwd_paramsE)
        /*038c*/ 	.word	0x00000010


	//----- nvinfo : EIATTR_MIN_STACK_SIZE
	.align		4
.L_162:
        /*0390*/ 	.byte	0x04, 0x12
        /*0392*/ 	.short	(.L_164 - .L_163)
	.align		4
.L_163:
        /*0394*/ 	.word	index@(_ZN5flash16flash_fwd_kernelI23Flash_fwd_kernel_traitsILi128ELi128ELi32ELi4ELb0ELb0EN7cutlass10bfloat16_tE19Flash_kernel_traitsILi128ELi128ELi32ELi4ES3_EELb1ELb1ELb0ELb1ELb0ELb0ELb0ELb1EEEvNS_16Flash_fwd_paramsE)
        /*0398*/ 	.word	0x000000a8


	//----- nvinfo : EIATTR_MIN_STACK_SIZE
	.align		4
.L_164:
        /*039c*/ 	.byte	0x04, 0x12
        /*039e*/ 	.short	(.L_166 - .L_165)
	.align		4
.L_165:
        /*03a0*/ 	.word	index@(_ZN5flash16flash_fwd_kernelI23Flash_fwd_kernel_traitsILi128ELi128ELi32ELi4ELb0ELb0EN7cutlass10bfloat16_tE19Flash_kernel_traitsILi128ELi128ELi32ELi4ES3_EELb0ELb1ELb0ELb1ELb0ELb0ELb1ELb0EEEvNS_16Flash_fwd_paramsE)
        /*03a4*/ 	.word	0x00000010
.L_166:


//--------------------- .nv.compat                --------------------------
	.section	.nv.compat,"",@"SHT_CUDA_COMPAT_INFO"
	.align	4
        /*0000*/ 	.byte	0x02, 0x09, 0x01, 0x00, 0x02, 0x02, 0x01, 0x00, 0x02, 0x05, 0x05, 0x00, 0x03, 0x07, 0x01, 0x01
        /*0010*/ 	.byte	0x02, 0x03, 0x00, 0x00, 0x02, 0x06, 0x01, 0x00, 0x04, 0x0b, 0x08, 0x00, 0x01, 0x00, 0x00, 0x00
        /*0020*/ 	.byte	0x00, 0x00, 0x00, 0x00


//--------------------- .nv.info._ZN5flash16flash_fwd_kernelI23Flash_fwd_kernel_traitsILi128ELi128ELi64ELi4ELb0ELb0EN7cutlass10bfloat16_tE19Flash_kernel_traitsILi128ELi128ELi64ELi4ES3_EELb0ELb1ELb0ELb0ELb1ELb1ELb0ELb0EEEvNS_16Flash_fwd_paramsE --------------------------
	.section	.nv.info._ZN5flash16flash_fwd_kernelI23Flash_fwd_kernel_traitsILi128ELi128ELi64ELi4ELb0ELb0EN7cutlass10bfloat16_tE19Flash_kernel_traitsILi128ELi128ELi64ELi4ES3_EELb0ELb1ELb0ELb0ELb1ELb1ELb0ELb0EEEvNS_16Flash_fwd_paramsE,"",@"SHT_CUDA_INFO"
	.sectionflags	@""
	.align	4


	//----- nvinfo : EIATTR_CUDA_API_VERSION
	.align		4
        /*0000*/ 	.byte	0x04, 0x37
        /*0002*/ 	.short	(.L_168 - .L_167)
.L_167:
        /*0004*/ 	.word	0x00000082


	//----- nvinfo : EIATTR_KPARAM_INFO
	.align		4
.L_168:
        /*0008*/ 	.byte	0x04, 0x17
        /*000a*/ 	.short	(.L_170 - .L_169)
.L_169:
        /*000c*/ 	.word	0x00000000
        /*0010*/ 	.short	0x0000
        /*0012*/ 	.short	0x0000
        /*0014*/ 	.byte	0x00, 0xf0, 0x41, 0x07


	//----- nvinfo : EIATTR_SPARSE_MMA_MASK
	.align		4
.L_170:
        /*0018*/ 	.byte	0x03, 0x50
        /*001a*/ 	.short	0x0000


	//----- nvinfo : EIATTR_MAXREG_COUNT
	.align		4
        /*001c*/ 	.byte	0x03, 0x1b
        /*001e*/ 	.short	0x00ff


	//----- nvinfo : EIATTR_NUM_BARRIERS
	.align		4
        /*0020*/ 	.byte	0x02, 0x4c
        /*0022*/ 	.byte	0x01
	.zero		1


	//----- nvinfo : EIATTR_ANNOTATIONS
	.align		4
        /*0024*/ 	.byte	0x04, 0x55
        /*0026*/ 	.short	(.L_172 - .L_171)


	//   ....[0]....
.L_171:
        /*0028*/ 	.word	0x00000001
        /*002c*/ 	.byte	0x80, 0x12, 0x00, 0x00, 0x01, 0x00, 0x00, 0x00, 0x40, 0x35, 0x00, 0x00, 0x01, 0x00, 0x00, 0x00
        /* <DEDUP_REMOVED lines=31> */
        /*022c*/ 	.byte	0x10, 0xff, 0x00, 0x00, 0x01, 0x00, 0x00, 0x00, 0x20, 0xff, 0x00, 0x00


	//----- nvinfo : EIATTR_MERCURY_ISA_VERSION
	.align		4
.L_172:
        /*0238*/ 	.byte	0x03, 0x5f
        /*023a*/ 	.short	0x0101


	//----- nvinfo : EIATTR_COOP_GROUP_MASK_REGIDS
	.align		4
        /*023c*/ 	.byte	0x04, 0x29
        /*023e*/ 	.short	(.L_174 - .L_173)


	//   ....[0]....
.L_173:
        /*0240*/ 	.word	0xffffffff


	//   ....[1]....
        /*0244*/ 	.word	0xffffffff


	//   ....[2]....
        /*0248*/ 	.word	0xffffffff


	//   ....[3]....
        /*024c*/ 	.word	0xffffffff


	//   ....[4]....
        /*0250*/ 	.word	0xffffffff


	//   ....[5]....
        /*0254*/ 	.word	0xffffffff


	//   ....[6]....
        /*0258*/ 	.word	0xffffffff


	//   ....[7]....
        /*025c*/ 	.word	0xffffffff


	//   ....[8]....
        /*0260*/ 	.word	0xffffffff


	//   ....[9]....
        /*0264*/ 	.word	0xffffffff


	//   ....[10]....
        /*0268*/ 	.word	0xffffffff


	//   ....[11]....
        /*026c*/ 	.word	0xffffffff


	//   ....[12]....
        /*0270*/ 	.word	0xffffffff


	//   ....[13]....
        /*0274*/ 	.word	0xffffffff


	//   ....[14]....
        /*0278*/ 	.word	0xffffffff


	//   ....[15]....
        /*027c*/ 	.word	0xffffffff


	//   ....[16]....
        /*0280*/ 	.word	0xffffffff


	//   ....[17]....
        /*0284*/ 	.word	0xffffffff


	//   ....[18]....
        /*0288*/ 	.word	0xffffffff


	//   ....[19]....
        /*028c*/ 	.word	0xffffffff


	//   ....[20]....
        /*0290*/ 	.word	0xffffffff


	//   ....[21]....
        /*0294*/ 	.word	0xffffffff


	//   ....[22]....
        /*0298*/ 	.word	0xffffffff


	//   ....[23]....
        /*029c*/ 	.word	0xffffffff


	//   ....[24]....
        /*02a0*/ 	.word	0xffffffff


	//   ....[25]....
        /*02a4*/ 	.word	0xffffffff


	//   ....[26]....
        /*02a8*/ 	.word	0xffffffff


	//   ....[27]....
        /*02ac*/ 	.word	0xffffffff


	//   ....[28]....
        /*02b0*/ 	.word	0xffffffff


	//   ....[29]....
        /*02b4*/ 	.word	0xffffffff


	//   ....[30]....
        /*02b8*/ 	.word	0xffffffff


	//   ....[31]....
        /*02bc*/ 	.word	0xffffffff


	//----- nvinfo : EIATTR_COOP_GROUP_INSTR_OFFSETS
	.align		4
.L_174:
        /*02c0*/ 	.byte	0x04, 0x28
        /*02c2*/ 	.short	(.L_176 - .L_175)


	//   ....[0]....
.L_175:
        /*02c4*/ 	.word	0x00003770


	//   ....[1]....
        /*02c8*/ 	.word	0x000038f0


	//   ....[2]....
        /*02cc*/ 	.word	0x00003920


	//   ....[3]....
        /*02d0*/ 	.word	0x00003ab0


	//   ....[4]....
        /*02d4*/ 	.word	0x00003ae0


	//   ....[5]....
        /*02d8*/ 	.word	0x00003de0


	//   ....[6]....
        /*02dc*/ 	.word	0x00003e60


	//   ....[7]....
        /*02e0*/ 	.word	0x00003eb0


	//   ....[8]....
        /*02e4*/ 	.word	0x000092d0


	//   ....[9]....
        /*02e8*/ 	.word	0x00009400


	//   ....[10]....
        /*02ec*/ 	.word	0x000094f0


	//   ....[11]....
        /*02f0*/ 	.word	0x00009770


	//   ....[12]....
        /*02f4*/ 	.word	0x000097a0


	//   ....[13]....
        /*02f8*/ 	.word	0x000097d0


	//   ....[14]....
        /*02fc*/ 	.word	0x00009890


	//   ....[15]....
        /*0300*/ 	.word	0x000098c0


	//   ....[16]....
        /*0304*/ 	.word	0x0000d740


	//   ....[17]....
        /*0308*/ 	.word	0x0000d790


	//   ....[18]....
        /*030c*/ 	.word	0x0000d800


	//   ....[19]....
        /*0310*/ 	.word	0x0000d830


	//   ....[20]....
        /*0314*/ 	.word	0x0000d890


	//   ....[21]....
        /*0318*/ 	.word	0x0000d8a0


	//   ....[22]....
        /*031c*/ 	.word	0x0000d8b0


	//   ....[23]....
        /*0320*/ 	.word	0x0000d8c0


	//   ....[24]....
        /*0324*/ 	.word	0x0000ffe0


	//   ....[25]....
        /*0328*/ 	.word	0x0000fff0


	//   ....[26]....
        /*032c*/ 	.word	0x00010000


	//   ....[27]....
        /*0330*/ 	.word	0x00010020


	//   ....[28]....
        /*0334*/ 	.word	0x00010030


	//   ....[29]....
        /*0338*/ 	.word	0x00010050


	//   ....[30]....
        /*033c*/ 	.word	0x00010080


	//   ....[31]....
        /*0340*/ 	.word	0x000100c0


	//----- nvinfo : EIATTR_VRC_CTA_INIT_COUNT
	.align		4
.L_176:
        /*0344*/ 	.byte	0x02, 0x4a
	.zero		1
	.zero		1


	//----- nvinfo : EIATTR_EXIT_INSTR_OFFSETS
	.align		4
        /*0348*/ 	.byte	0x04, 0x1c
        /*034a*/ 	.short	(.L_178 - .L_177)


	//   ....[0]....
.L_177:
        /*034c*/ 	.word	0x00000210


	//   ....[1]....
        /*0350*/ 	.word	0x00000f20


	//   ....[2]....
        /*0354*/ 	.word	0x00000fb0


	//   ....[3]....
        /*0358*/ 	.word	0x00011d30


	//----- nvinfo : EIATTR_CRS_STACK_SIZE
	.align		4
.L_178:
        /*035c*/ 	.byte	0x04, 0x1e
        /*035e*/ 	.short	(.L_180 - .L_179)
.L_179:
        /*0360*/ 	.word	0x00000000


	//----- nvinfo : EIATTR_CBANK_PARAM_SIZE
	.align		4
.L_180:
        /*0364*/ 	.byte	0x03, 0x19
        /*0366*/ 	.short	0x01d0


	//----- nvinfo : EIATTR_PARAM_CBANK
	.align		4
        /*0368*/ 	.byte	0x04, 0x0a
        /*036a*/ 	.short	(.L_182 - .L_181)
	.align		4
.L_181:
        /*036c*/ 	.word	index@(.nv.constant0._ZN5flash16flash_fwd_kernelI23Flash_fwd_kernel_traitsILi128ELi128ELi64ELi4ELb0ELb0EN7cutlass10bfloat16_tE19Flash_kernel_traitsILi128ELi128ELi64ELi4ES3_EELb0ELb1ELb0ELb0ELb1ELb1ELb0ELb0EEEvNS_16Flash_fwd_paramsE)
        /*0370*/ 	.short	0x0380
        /*0372*/ 	.short	0x01d0


	//----- nvinfo : EIATTR_SW_WAR
	.align		4
.L_182:
        /*0374*/ 	.byte	0x04, 0x36
        /*0376*/ 	.short	(.L_184 - .L_183)
.L_183:
        /*0378*/ 	.word	0x00000008
.L_184:


//--------------------- .nv.info._ZN5flash16flash_fwd_kernelI23Flash_fwd_kernel_traitsILi128ELi128ELi64ELi4ELb0ELb0EN7cutlass10bfloat16_tE19Flash_kernel_traitsILi128ELi128ELi64ELi4ES3_EELb0ELb1ELb0ELb0ELb1ELb1ELb1ELb0EEEvNS_16Flash_fwd_paramsE --------------------------
	.section	.nv.info._ZN5flash16flash_fwd_kernelI23Flash_fwd_kernel_traitsILi128ELi128ELi64ELi4ELb0ELb0EN7cutlass10bfloat16_tE19Flash_kernel_traitsILi128ELi128ELi64ELi4ES3_EELb0ELb1ELb0ELb0ELb1ELb1ELb1ELb0EEEvNS_16Flash_fwd_paramsE,"",@"SHT_CUDA_INFO"
	.sectionflags	@""
	.align	4


	//----- nvinfo : EIATTR_CUDA_API_VERSION
	.align		4
        /*0000*/ 	.byte	0x04, 0x37
        /*0002*/ 	.short	(.L_186 - .L_185)
.L_185:
        /*0004*/ 	.word	0x00000082


	//----- nvinfo : EIATTR_KPARAM_INFO
	.align		4
.L_186:
        /*0008*/ 	.byte	0x04, 0x17
        /*000a*/ 	.short	(.L_188 - .L_187)
.L_187:
        /*000c*/ 	.word	0x00000000
        /*0010*/ 	.short	0x0000
        /*0012*/ 	.short	0x0000
        /*0014*/ 	.byte	0x00, 0xf0, 0x41, 0x07


	//----- nvinfo : EIATTR_SPARSE_MMA_MASK
	.align		4
.L_188:
        /*0018*/ 	.byte	0x03, 0x50
        /*001a*/ 	.short	0x0000


	//----- nvinfo : EIATTR_MAXREG_COUNT
	.align		4
        /*001c*/ 	.byte	0x03, 0x1b
        /*001e*/ 	.short	0x00ff


	//----- nvinfo : EIATTR_NUM_BARRIERS
	.align		4
        /*0020*/ 	.byte	0x02, 0x4c
        /*0022*/ 	.byte	0x01
	.zero		1


	//----- nvinfo : EIATTR_ANNOTATIONS
	.align		4
        /*0024*/ 	.byte	0x04, 0x55
        /*0026*/ 	.short	(.L_190 - .L_189)


	//   ....[0]....
.L_189:
        /* <DEDUP_REMOVED lines=62> */


	//----- nvinfo : EIATTR_MERCURY_ISA_VERSION
	.align		4
.L_190:
        /*03f8*/ 	.byte	0x03, 0x5f
        /*03fa*/ 	.short	0x0101


	//----- nvinfo : EIATTR_COOP_GROUP_MASK_REGIDS
	.align		4
        /*03fc*/ 	.byte	0x04, 0x29
        /*03fe*/ 	.short	(.L_192 - .L_191)


	//   ....[0]....
.L_191:
        /*0400*/ 	.word	0xffffffff


	//   ....[1]....
        /*0404*/ 	.word	0xffffffff


	//   ....[2]....
        /*0408*/ 	.word	0xffffffff


	//   ....[3]....
        /*040c*/ 	.word	0xffffffff


	//   ....[4]....
        /*0410*/ 	.word	0xffffffff


	//   ....[5]....
        /*0414*/ 	.word	0xffffffff


	//   ....[6]....
        /*0418*/ 	.word	0xffffffff


	//   ....[7]....
        /*041c*/ 	.word	0xffffffff


	//   ....[8]....
        /*0420*/ 	.word	0xffffffff


	//   ....[9]....
        /*0424*/ 	.word	0xffffffff


	//   ....[10]....
        /*0428*/ 	.word	0xffffffff


	//   ....[11]....
        /*042c*/ 	.word	0xffffffff


	//   ....[12]....
        /*0430*/ 	.word	0xffffffff


	//   ....[13]....
        /*0434*/ 	.word	0xffffffff


	//   ....[14]....
        /*0438*/ 	.word	0xffffffff


	//   ....[15]....
        /*043c*/ 	.word	0xffffffff


	//   ....[16]....
        /*0440*/ 	.word	0xffffffff


	//   ....[17]....
        /*0444*/ 	.word	0xffffffff


	//   ....[18]....
        /*0448*/ 	.word	0xffffffff


	//   ....[19]....
        /*044c*/ 	.word	0xffffffff


	//   ....[20]....
        /*0450*/ 	.word	0xffffffff


	//   ....[21]....
        /*0454*/ 	.word	0xffffffff


	//   ....[22]....
        /*0458*/ 	.word	0xffffffff


	//   ....[23]....
        /*045c*/ 	.word	0xffffffff


	//   ....[24]....
        /*0460*/ 	.word	0xffffffff


	//   ....[25]....
        /*0464*/ 	.word	0xffffffff


	//   ....[26]....
        /*0468*/ 	.word	0xffffffff


	//   ....[27]....
        /*046c*/ 	.word	0xffffffff


	//   ....[28]....
        /*0470*/ 	.word	0xffffffff


	//   ....[29]....
        /*0474*/ 	.word	0xffffffff


	//   ....[30]....
        /*0478*/ 	.word	0xffffffff


	//   ....[31]....
        /*047c*/ 	.word	0xffffffff


	//----- nvinfo : EIATTR_COOP_GROUP_INSTR_OFFSETS
	.align		4
.L_192:
        /*0480*/ 	.byte	0x04, 0x28
        /*0482*/ 	.short	(.L_194 - .L_193)


	//   ....[0]....
.L_193:
        /*0484*/ 	.word	0x00003f70


	//   ....[1]....
        /*0488*/ 	.word	0x00004160


	//   ....[2]....
        /*048c*/ 	.word	0x00004190


	//   ....[3]....
        /*0490*/ 	.word	0x000042e0


	//   ....[4]....
        /*0494*/ 	.word	0x00004350


	//   ....[5]....
        /*0498*/ 	.word	0x00004640


	//   ....[6]....
        /*049c*/ 	.word	0x00004680


	//   ....[7]....
        /*04a0*/ 	.word	0x000046d0


	//   ....[8]....
        /*04a4*/ 	.word	0x000099a0


	//   ....[9]....
        /*04a8*/ 	.word	0x00009c90


	//   ....[10]....
        /*04ac*/ 	.word	0x00009d10


	//   ....[11]....
        /*04b0*/ 	.word	0x00009e20


	//   ....[12]....
        /*04b4*/ 	.word	0x00009ec0


	//   ....[13]....
        /*04b8*/ 	.word	0x00009f20


	//   ....[14]....
        /*04bc*/ 	.word	0x00009f60


	//   ....[15]....
        /*04c0*/ 	.word	0x0000a0c0


	//   ....[16]....
        /*04c4*/ 	.word	0x0000edb0


	//   ....[17]....
        /*04c8*/ 	.word	0x0000ef30


	//   ....[18]....
        /*04cc*/ 	.word	0x0000ef50


	//   ....[19]....
        /*04d0*/ 	.word	0x0000ef60


	//   ....[20]....
        /*04d4*/ 	.word	0x0000ef70


	//   ....[21]....
        /*04d8*/ 	.word	0x0000efb0


	//   ....[22]....
        /*04dc*/ 	.word	0x0000efe0


	//   ....[23]....
        /*04e0*/ 	.word	0x0000f030


	//   ....[24]....
        /*04e4*/ 	.word	0x00011de0


	//   ....[25]....
        /*04e8*/ 	.word	0x00011df0


	//   ....[26]....
        /*04ec*/ 	.word	0x00011e00


	//   ....[27]....
        /*04f0*/ 	.word	0x00011e20


	//   ....[28]....
        /*04f4*/ 	.word	0x00011e30


	//   ....[29]....
        /*04f8*/ 	.word	0x00011e60


	//   ....[30]....
        /*04fc*/ 	.word	0x00011e70


	//   ....[31]....
        /*0500*/ 	.word	0x00011eb0


	//----- nvinfo : EIATTR_VRC_CTA_INIT_COUNT
	.align		4
.L_194:
        /*0504*/ 	.byte	0x02, 0x4a
	.zero		1
	.zero		1


	//----- nvinfo : EIATTR_EXIT_INSTR_OFFSETS
	.align		4
        /*0508*/ 	.byte	0x04, 0x1c
        /*050a*/ 	.short	(.L_196 - .L_195)


	//   ....[0]....
.L_195:
        /*050c*/ 	.word	0x00000210


	//   ....[1]....
        /*0510*/ 	.word	0x00000f20


	//   ....[2]....
        /*0514*/ 	.word	0x00000fb0


	//   ....[3]....
        /*0518*/ 	.word	0x00013b30


	//----- nvinfo : EIATTR_CRS_STACK_SIZE
	.align		4
.L_196:
        /*051c*/ 	.byte	0x04, 0x1e
        /*051e*/ 	.short	(.L_198 - .L_197)
.L_197:
        /*0520*/ 	.word	0x00000000


	//----- nvinfo : EIATTR_CBANK_PARAM_SIZE
	.align		4
.L_198:
        /*0524*/ 	.byte	0x03, 0x19
        /*0526*/ 	.short	0x01d0


	//----- nvinfo : EIATTR_PARAM_CBANK
	.align		4
        /*0528*/ 	.byte	0x04, 0x0a
        /*052a*/ 	.short	(.L_200 - .L_199)
	.align		4
.L_199:
        /*052c*/ 	.word	index@(.nv.constant0._ZN5flash16flash_fwd_kernelI23Flash_fwd_kernel_traitsILi128ELi128ELi64ELi4ELb0ELb0EN7cutlass10bfloat16_tE19Flash_kernel_traitsILi128ELi128ELi64ELi4ES3_EELb0ELb1ELb0ELb0ELb1ELb1ELb1ELb0EEEvNS_16Flash_fwd_paramsE)
        /*0530*/ 	.short	0x0380
        /*0532*/ 	.short	0x01d0


	//----- nvinfo : EIATTR_SW_WAR
	.align		4
.L_200:
        /*0534*/ 	.byte	0x04, 0x36
        /*0536*/ 	.short	(.L_202 - .L_201)
.L_201:
        /*0538*/ 	.word	0x00000008
.L_202:


//--------------------- .nv.info._ZN5flash16flash_fwd_kernelI23Flash_fwd_kernel_traitsILi128ELi128ELi64ELi4ELb0ELb0EN7cutlass10bfloat16_tE19Flash_kernel_traitsILi128ELi128ELi64ELi4ES3_EELb0ELb1ELb0ELb0ELb0ELb1ELb0ELb0EEEvNS_16Flash_fwd_paramsE --------------------------
	.section	.nv.info._ZN5flash16flash_fwd_kernelI23Flash_fwd_kernel_traitsILi128ELi128ELi64ELi4ELb0ELb0EN7cutlass10bfloat16_tE19Flash_kernel_traitsILi128ELi128ELi64ELi4ES3_EELb0ELb1ELb0ELb0ELb0ELb1ELb0ELb0EEEvNS_16Flash_fwd_paramsE,"",@"SHT_CUDA_INFO"
	.sectionflags	@""
	.align	4


	//----- nvinfo : EIATTR_CUDA_API_VERSION
	.align		4
        /*0000*/ 	.byte	0x04, 0x37
        /*0002*/ 	.short	(.L_204 - .L_203)
.L_203:
        /*0004*/ 	.word	0x00000082


	//----- nvinfo : EIATTR_KPARAM_INFO
	.align		4
.L_204:
        /*0008*/ 	.byte	0x04, 0x17
        /*000a*/ 	.short	(.L_206 - .L_205)
.L_205:
        /*000c*/ 	.word	0x00000000
        /*0010*/ 	.short	0x0000
        /*0012*/ 	.short	0x0000
        /*0014*/ 	.byte	0x00, 0xf0, 0x41, 0x07


	//----- nvinfo : EIATTR_SPARSE_MMA_MASK
	.align		4
.L_206:
        /*0018*/ 	.byte	0x03, 0x50
        /*001a*/ 	.short	0x0000


	//----- nvinfo : EIATTR_MAXREG_COUNT
	.align		4
        /*001c*/ 	.byte	0x03, 0x1b
        /*001e*/ 	.short	0x00ff


	//----- nvinfo : EIATTR_NUM_BARRIERS
	.align		4
        /*0020*/ 	.byte	0x02, 0x4c
        /*0022*/ 	.byte	0x01
	.zero		1


	//----- nvinfo : EIATTR_ANNOTATIONS
	.align		4
        /*0024*/ 	.byte	0x04, 0x55
        /*0026*/ 	.short	(.L_208 - .L_207)


	//   ....[0]....
.L_207:
        /* <DEDUP_REMOVED lines=58> */
        /*03bc*/ 	.byte	0x40, 0x66, 0x01, 0x00


	//----- nvinfo : EIATTR_MERCURY_ISA_VERSION
	.align		4
.L_208:
        /*03c0*/ 	.byte	0x03, 0x5f
        /*03c2*/ 	.short	0x0101


	//----- nvinfo : EIATTR_INT_WARP_WIDE_INSTR_OFFSETS
	.align		4
        /*03c4*/ 	.byte	0x04, 0x31
        /*03c6*/ 	.short	(.L_210 - .L_209)


	//   ....[0]....
.L_209:
        /*03c8*/ 	.word	0x00002590


	//   ....[1]....
        /*03cc*/ 	.word	0x00002a70


	//   ....[2]....
        /*03d0*/ 	.word	0x00002da0


	//----- nvinfo : EIATTR_COOP_GROUP_MASK_REGIDS
	.align		4
.L_210:
        /*03d4*/ 	.byte	0x04, 0x29
        /*03d6*/ 	.short	(.L_212 - .L_211)


	//   ....[0]....
.L_211:
        /*03d8*/ 	.word	0xffffffff


	//   ....[1]....
        /*03dc*/ 	.word	0xffffffff


	//   ....[2]....
        /*03e0*/ 	.word	0xffffffff


	//   ....[3]....
        /*03e4*/ 	.word	0xffffffff


	//   ....[4]....
        /*03e8*/ 	.word	0xffffffff


	//   ....[5]....
        /*03ec*/ 	.word	0xffffffff


	//   ....[6]....
        /*03f0*/ 	.word	0xffffffff


	//   ....[7]....
        /*03f4*/ 	.word	0xffffffff


	//   ....[8]....
        /*03f8*/ 	.word	0xffffffff


	//   ....[9]....
        /*03fc*/ 	.word	0xffffffff


	//   ....[10]....
        /*0400*/ 	.word	0xffffffff


	//   ....[11]....
        /*0404*/ 	.word	0xffffffff


	//   ....[12]....
        /*0408*/ 	.word	0xffffffff


	//   ....[13]....
        /*040c*/ 	.word	0xffffffff


	//   ....[14]....
        /*0410*/ 	.word	0xffffffff


	//   ....[15]....
        /*0414*/ 	.word	0xffffffff


	//   ....[16]....
        /*0418*/ 	.word	0xffffffff


	//   ....[17]....
        /*041c*/ 	.word	0xffffffff


	//   ....[18]....
        /*0420*/ 	.word	0xffffffff


	//   ....[19]....
        /*0424*/ 	.word	0xffffffff


	//   ....[20]....
        /*0428*/ 	.word	0xffffffff


	//   ....[21]....
        /*042c*/ 	.word	0xffffffff


	//   ....[22]....
        /*0430*/ 	.word	0xffffffff


	//   ....[23]....
        /*0434*/ 	.word	0xffffffff


	//   ....[24]....
        /*0438*/ 	.word	0xffffffff


	//   ....[25]....
        /*043c*/ 	.word	0xffffffff


	//   ....[26]....
        /*0440*/ 	.word	0xffffffff


	//   ....[27]....
        /*0444*/ 	.word	0xffffffff


	//   ....[28]....
        /*0448*/ 	.word	0xffffffff


	//   ....[29]....
        /*044c*/ 	.word	0xffffffff


	//   ....[30]....
        /*0450*/ 	.word	0xffffffff


	//   ....[31]....
        /*0454*/ 	.word	0xffffffff


	//   ....[32]....
        /*0458*/ 	.word	0xffffffff


	//   ....[33]....
        /*045c*/ 	.word	0xffffffff


	//   ....[34]....
        /*0460*/ 	.word	0xffffffff


	//   ....[35]....
        /*0464*/ 	.word	0xffffffff


	//   ....[36]....
        /*0468*/ 	.word	0xffffffff


	//   ....[37]....
        /*046c*/ 	.word	0xffffffff


	//   ....[38]....
        /*0470*/ 	.word	0xffffffff


	//   ....[39]....
        /*0474*/ 	.word	0xffffffff


	//----- nvinfo : EIATTR_COOP_GROUP_INSTR_OFFSETS
	.align		4
.L_212:
        /*0478*/ 	.byte	0x04, 0x28
        /*047a*/ 	.short	(.L_214 - .L_213)


	//   ....[0]....
.L_213:
        /*047c*/ 	.word	0x000045d0


	//   ....[1]....
        /*0480*/ 	.word	0x000047c0


	//   ....[2]....
        /*0484*/ 	.word	0x000047e0


	//   ....[3]....
        /*0488*/ 	.word	0x00004860


	//   ....[4]....
        /*048c*/ 	.word	0x00005010


	//   ....[5]....
        /*0490*/ 	.word	0x00005180


	//   ....[6]....
        /*0494*/ 	.word	0x000051c0


	//   ....[7]....
        /*0498*/ 	.word	0x00005300


	//   ....[8]....
        /*049c*/ 	.word	0x00009f90


	//   ....[9]....
        /*04a0*/ 	.word	0x0000a2f0


	//   ....[10]....
        /*04a4*/ 	.word	0x0000a340


	//   ....[11]....
        /*04a8*/ 	.word	0x0000a370


	//   ....[12]....
        /*04ac*/ 	.word	0x0000a440


	//   ....[13]....
        /*04b0*/ 	.word	0x0000a460


	//   ....[14]....
        /*04b4*/ 	.word	0x0000a490


	//   ....[15]....
        /*04b8*/ 	.word	0x0000a550


	//   ....[16]....
        /*04bc*/ 	.word	0x0000fa80


	//   ....[17]....
        /*04c0*/ 	.word	0x0000fc50


	//   ....[18]....
        /*04c4*/ 	.word	0x0000fda0


	//   ....[19]....
        /*04c8*/ 	.word	0x0000fe80


	//   ....[20]....
        /*04cc*/ 	.word	0x0000ff30


	//   ....[21]....
        /*04d0*/ 	.word	0x00010040


	//   ....[22]....
        /*04d4*/ 	.word	0x00010060


	//   ....[23]....
        /*04d8*/ 	.word	0x00010070


	//   ....[24]....
        /*04dc*/ 	.word	0x00013e50


	//   ....[25]....
        /*04e0*/ 	.word	0x00013ed0


	//   ....[26]....
        /*04e4*/ 	.word	0x00013f10


	//   ....[27]....
        /*04e8*/ 	.word	0x00013f30


	//   ....[28]....
        /*04ec*/ 	.word	0x00013f70


	//   ....[29]....
        /*04f0*/ 	.word	0x00013f80


	//   ....[30]....
        /*04f4*/ 	.word	0x00013fa0


	//   ....[31]....
        /*04f8*/ 	.word	0x00013fc0


	//   ....[32]....
        /*04fc*/ 	.word	0x000167c0


	//   ....[33]....
        /*0500*/ 	.word	0x000167d0


	//   ....[34]....
        /*0504*/ 	.word	0x000167e0


	//   ....[35]....
        /*0508*/ 	.word	0x00016800


	//   ....[36]....
        /*050c*/ 	.word	0x00016810


	//   ....[37]....
        /*0510*/ 	.word	0x00016830


	//   ....[38]....
        /*0514*/ 	.word	0x00016860


	//   ....[39]....
        /*0518*/ 	.word	0x000168a0


	//----- nvinfo : EIATTR_VRC_CTA_INIT_COUNT
	.align		4
.L_214:
        /*051c*/ 	.byte	0x02, 0x4a
	.zero		1
	.zero		1


	//----- nvinfo : EIATTR_EXIT_INSTR_OFFSETS
	.align		4
        /*0520*/ 	.byte	0x04, 0x1c
        /*0522*/ 	.short	(.L_216 - .L_215)


	//   ....[0]....
.L_215:
        /*0524*/ 	.word	0x000004b0


	//   ....[1]....
        /*0528*/ 	.word	0x00001890


	//   ....[2]....
        /*052c*/ 	.word	0x00001920


	//   ....[3]....
        /*0530*/ 	.word	0x00018a50


	//   ....[4]....
        /*0534*/ 	.word	0x00018b40


	//----- nvinfo : EIATTR_CRS_STACK_SIZE
	.align		4
.L_216:
        /*0538*/ 	.byte	0x04, 0x1e
        /*053a*/ 	.short	(.L_218 - .L_217)
.L_217:
        /*053c*/ 	.word	0x00000000


	//----- nvinfo : EIATTR_CBANK_PARAM_SIZE
	.align		4
.L_218:
        /*0540*/ 	.byte	0x03, 0x19
        /*0542*/ 	.short	0x01d0


	//----- nvinfo : EIATTR_PARAM_CBANK
	.align		4
        /*0544*/ 	.byte	0x04, 0x0a
        /*0546*/ 	.short	(.L_220 - .L_219)
	.align		4
.L_219:
        /*0548*/ 	.word	index@(.nv.constant0._ZN5flash16flash_fwd_kernelI23Flash_fwd_kernel_traitsILi128ELi128ELi64ELi4ELb0ELb0EN7cutlass10bfloat16_tE19Flash_kernel_traitsILi128ELi128ELi64ELi4ES3_EELb0ELb1ELb0ELb0ELb0ELb1ELb0ELb0EEEvNS_16Flash_fwd_paramsE)
        /*054c*/ 	.short	0x0380
        /*054e*/ 	.short	0x01d0


	//----- nvinfo : EIATTR_SW_WAR
	.align		4
.L_220:
        /*0550*/ 	.byte	0x04, 0x36
        /*0552*/ 	.short	(.L_222 - .L_221)
.L_221:
        /*0554*/ 	.word	0x00000008
.L_222:


//--------------------- .nv.info._ZN5flash16flash_fwd_kernelI23Flash_fwd_kernel_traitsILi128ELi128ELi64ELi4ELb0ELb0EN7cutlass10bfloat16_tE19Flash_kernel_traitsILi128ELi128ELi64ELi4ES3_EELb0ELb1ELb0ELb0ELb0ELb1ELb1ELb0EEEvNS_16Flash_fwd_paramsE --------------------------
	.section	.nv.info._ZN5flash16flash_fwd_kernelI23Flash_fwd_kernel_traitsILi128ELi128ELi64ELi4ELb0ELb0EN7cutlass10bfloat16_tE19Flash_kernel_traitsILi128ELi128ELi64ELi4ES3_EELb0ELb1ELb0ELb0ELb0ELb1ELb1ELb0EEEvNS_16Flash_fwd_paramsE,"",@"SHT_CUDA_INFO"
	.sectionflags	@""
	.align	4


	//----- nvinfo : EIATTR_CUDA_API_VERSION
	.align		4
        /*0000*/ 	.byte	0x04, 0x37
        /*0002*/ 	.short	(.L_224 - .L_223)
.L_223:
        /*0004*/ 	.word	0x00000082


	//----- nvinfo : EIATTR_KPARAM_INFO
	.align		4
.L_224:
        /*0008*/ 	.byte	0x04, 0x17
        /*000a*/ 	.short	(.L_226 - .L_225)
.L_225:
        /*000c*/ 	.word	0x00000000
        /*0010*/ 	.short	0x0000
        /*0012*/ 	.short	0x0000
        /*0014*/ 	.byte	0x00, 0xf0, 0x41, 0x07


	//----- nvinfo : EIATTR_SPARSE_MMA_MASK
	.align		4
.L_226:
        /*0018*/ 	.byte	0x03, 0x50
        /*001a*/ 	.short	0x0000


	//----- nvinfo : EIATTR_MAXREG_COUNT
	.align		4
        /*001c*/ 	.byte	0x03, 0x1b
        /*001e*/ 	.short	0x00ff


	//----- nvinfo : EIATTR_NUM_BARRIERS
	.align		4
        /*0020*/ 	.byte	0x02, 0x4c
        /*0022*/ 	.byte	0x01
	.zero		1


	//----- nvinfo : EIATTR_ANNOTATIONS
	.align		4
        /*0024*/ 	.byte	0x04, 0x55
        /*0026*/ 	.short	(.L_228 - .L_227)


	//   ....[0]....
.L_227:
        /* <DEDUP_REMOVED lines=109> */


	//----- nvinfo : EIATTR_MERCURY_ISA_VERSION
	.align		4
.L_228:
        /*06e0*/ 	.byte	0x03, 0x5f
        /*06e2*/ 	.short	0x0101


	//----- nvinfo : EIATTR_INT_WARP_WIDE_INSTR_OFFSETS
	.align		4
        /*06e4*/ 	.byte	0x04, 0x31
        /*06e6*/ 	.short	(.L_230 - .L_229)


	//   ....[0]....
.L_229:
        /*06e8*/ 	.word	0x000025a0


	//   ....[1]....
        /*06ec*/ 	.word	0x00002ab0


	//   ....[2]....
        /*06f0*/ 	.word	0x00002dc0


	//----- nvinfo : EIATTR_COOP_GROUP_MASK_REGIDS
	.align		4
.L_230:
        /*06f4*/ 	.byte	0x04, 0x29
        /*06f6*/ 	.short	(.L_232 - .L_231)


	//   ....[0]....
.L_231:
        /*06f8*/ 	.word	0xffffffff


	//   ....[1]....
        /*06fc*/ 	.word	0xffffffff


	//   ....[2]....
        /*0700*/ 	.word	0xffffffff


	//   ....[3]....
        /*0704*/ 	.word	0xffffffff


	//   ....[4]....
        /*0708*/ 	.word	0xffffffff


	//   ....[5]....
        /*070c*/ 	.word	0xffffffff


	//   ....[6]....
        /*0710*/ 	.word	0xffffffff


	//   ....[7]....
        /*0714*/ 	.word	0xffffffff


	//   ....[8]....
        /*0718*/ 	.word	0xffffffff


	//   ....[9]....
        /*071c*/ 	.word	0xffffffff


	//   ....[10]....
        /*0720*/ 	.word	0xffffffff


	//   ....[11]....
        /*0724*/ 	.word	0xffffffff


	//   ....[12]....
        /*0728*/ 	.word	0xffffffff


	//   ....[13]....
        /*072c*/ 	.word	0xffffffff


	//   ....[14]....
        /*0730*/ 	.word	0xffffffff


	//   ....[15]....
        /*0734*/ 	.word	0xffffffff


	//   ....[16]....
        /*0738*/ 	.word	0xffffffff


	//   ....[17]....
        /*073c*/ 	.word	0xffffffff


	//   ....[18]....
        /*0740*/ 	.word	0xffffffff


	//   ....[19]....
        /*0744*/ 	.word	0xffffffff


	//   ....[20]....
        /*0748*/ 	.word	0xffffffff


	//   ....[21]....
        /*074c*/ 	.word	0xffffffff


	//   ....[22]....
        /*0750*/ 	.word	0xffffffff


	//   ....[23]....
        /*0754*/ 	.word	0xffffffff


	//   ....[24]....
        /*0758*/ 	.word	0xffffffff


	//   ....[25]....
        /*075c*/ 	.word	0xffffffff


	//   ....[26]....
        /*0760*/ 	.word	0xffffffff


	//   ....[27]....
        /*0764*/ 	.word	0xffffffff


	//   ....[28]....
        /*0768*/ 	.word	0xffffffff


	//   ....[29]....
        /*076c*/ 	.word	0xffffffff


	//   ....[30]....
        /*0770*/ 	.word	0xffffffff


	//   ....[31]....
        /*0774*/ 	.word	0xffffffff


	//   ....[32]....
        /*0778*/ 	.word	0xffffffff


	//   ....[33]....
        /*077c*/ 	.word	0xffffffff


	//   ....[34]....
        /*0780*/ 	.word	0xffffffff


	//   ....[35]....
        /*0784*/ 	.word	0xffffffff


	//   ....[36]....
        /*0788*/ 	.word	0xffffffff


	//   ....[37]....
        /*078c*/ 	.word	0xffffffff


	//   ....[38]....
        /*0790*/ 	.word	0xffffffff


	//   ....[39]....
        /*0794*/ 	.word	0xffffffff


	//----- nvinfo : EIATTR_COOP_GROUP_INSTR_OFFSETS
	.align		4
.L_232:
        /*0798*/ 	.byte	0x04, 0x28
        /*079a*/ 	.short	(.L_234 - .L_233)


	//   ....[0]....
.L_233:
        /*079c*/ 	.word	0x00004c90


	//   ....[1]....
        /*07a0*/ 	.word	0x00004dc0


	//   ....[2]....
        /*07a4*/ 	.word	0x00004e50


	//   ....[3]....
        /*07a8*/ 	.word	0x00004ee0


	//   ....[4]....
        /*07ac*/ 	.word	0x00005900


	//   ....[5]....
        /*07b0*/ 	.word	0x00005af0


	//   ....[6]....
        /*07b4*/ 	.word	0x00005b30


	//   ....[7]....
        /*07b8*/ 	.word	0x00005b60


	//   ....[8]....
        /*07bc*/ 	.word	0x0000b4c0


	//   ....[9]....
        /*07c0*/ 	.word	0x0000b720


	//   ....[10]....
        /*07c4*/ 	.word	0x0000b790


	//   ....[11]....
        /*07c8*/ 	.word	0x0000b910


	//   ....[12]....
        /*07cc*/ 	.word	0x0000ba00


	//   ....[13]....
        /*07d0*/ 	.word	0x0000ba30


	//   ....[14]....
        /*07d4*/ 	.word	0x0000ba50


	//   ....[15]....
        /*07d8*/ 	.word	0x0000bb20


	//   ....[16]....
        /*07dc*/ 	.word	0x00011d30


	//   ....[17]....
        /*07e0*/ 	.word	0x00011ea0


	//   ....[18]....
        /*07e4*/ 	.word	0x00011ed0


	//   ....[19]....
        /*07e8*/ 	.word	0x00011f60


	//   ....[20]....
        /*07ec*/ 	.word	0x00011fc0


	//   ....[21]....
        /*07f0*/ 	.word	0x00012100


	//   ....[22]....
        /*07f4*/ 	.word	0x00012130


	//   ....[23]....
        /*07f8*/ 	.word	0x000122d0


	//   ....[24]....
        /*07fc*/ 	.word	0x000173a0


	//   ....[25]....
        /*0800*/ 	.word	0x00017500


	//   ....[26]....
        /*0804*/ 	.word	0x00017520


	//   ....[27]....
        /*0808*/ 	.word	0x00017530


	//   ....[28]....
        /*080c*/ 	.word	0x00017540


	//   ....[29]....
        /*0810*/ 	.word	0x00017580


	//   ....[30]....
        /*0814*/ 	.word	0x000175b0


	//   ....[31]....
        /*0818*/ 	.word	0x00017600


	//   ....[32]....
        /*081c*/ 	.word	0x0001a4a0


	//   ....[33]....
        /*0820*/ 	.word	0x0001a4b0


	//   ....[34]....
        /*0824*/ 	.word	0x0001a4c0


	//   ....[35]....
        /*0828*/ 	.word	0x0001a4e0


	//   ....[36]....
        /*082c*/ 	.word	0x0001a4f0


	//   ....[37]....
        /*0830*/ 	.word	0x0001a520


	//   ....[38]....
        /*0834*/ 	.word	0x0001a530


	//   ....[39]....
        /*0838*/ 	.word	0x0001a570


	//----- nvinfo : EIATTR_VRC_CTA_INIT_COUNT
	.align		4
.L_234:
        /*083c*/ 	.byte	0x02, 0x4a
	.zero		1
	.zero		1


	//----- nvinfo : EIATTR_EXIT_INSTR_OFFSETS
	.align		4
        /*0840*/ 	.byte	0x04, 0x1c
        /*0842*/ 	.short	(.L_236 - .L_235)


	//   ....[0]....
.L_235:
        /*0844*/ 	.word	0x000004b0


	//   ....[1]....
        /*0848*/ 	.word	0x00001890


	//   ....[2]....
        /*084c*/ 	.word	0x00001920


	//   ....[3]....
        /*0850*/ 	.word	0x0001c730


	//   ....[4]....
        /*0854*/ 	.word	0x0001c820


	//----- nvinfo : EIATTR_CRS_STACK_SIZE
	.align		4
.L_236:
        /*0858*/ 	.byte	0x04, 0x1e
        /*085a*/ 	.short	(.L_238 - .L_237)
.L_237:
        /*085c*/ 	.word	0x00000000


	//----- nvinfo : EIATTR_CBANK_PARAM_SIZE
	.align		4
.L_238:
        /*0860*/ 	.byte	0x03, 0x19
        /*0862*/ 	.short	0x01d0


	//----- nvinfo : EIATTR_PARAM_CBANK
	.align		4
        /*0864*/ 	.byte	0x04, 0x0a
        /*0866*/ 	.short	(.L_240 - .L_239)
	.align		4
.L_239:
        /*0868*/ 	.word	index@(.nv.constant0._ZN5flash16flash_fwd_kernelI23Flash_fwd_kernel_traitsILi128ELi128ELi64ELi4ELb0ELb0EN7cutlass10bfloat16_tE19Flash_kernel_traitsILi128ELi128ELi64ELi4ES3_EELb0ELb1ELb0ELb0ELb0ELb1ELb1ELb0EEEvNS_16Flash_fwd_paramsE)
        /*086c*/ 	.short	0x0380
        /*086e*/ 	.short	0x01d0


	//----- nvinfo : EIATTR_SW_WAR
	.align		4
.L_240:
        /*0870*/ 	.byte	0x04, 0x36
        /*0872*/ 	.short	(.L_242 - .L_241)
.L_241:
        /*0874*/ 	.word	0x00000008
.L_242:


//--------------------- .nv.info._ZN5flash16flash_fwd_kernelI23Flash_fwd_kernel_traitsILi128ELi128ELi64ELi4ELb0ELb0EN7cutlass10bfloat16_tE19Flash_kernel_traitsILi128ELi128ELi64ELi4ES3_EELb0ELb1ELb0ELb0ELb0ELb0ELb0ELb0EEEvNS_16Flash_fwd_paramsE --------------------------
	.section	.nv.info._ZN5flash16flash_fwd_kernelI23Flash_fwd_kernel_traitsILi128ELi128ELi64ELi4ELb0ELb0EN7cutlass10bfloat16_tE19Flash_kernel_traitsILi128ELi128ELi64ELi4ES3_EELb0ELb1ELb0ELb0ELb0ELb0ELb0ELb0EEEvNS_16Flash_fwd_paramsE,"",@"SHT_CUDA_INFO"
	.sectionflags	@""
	.align	4


	//----- nvinfo : EIATTR_CUDA_API_VERSION
	.align		4
        /*0000*/ 	.byte	0x04, 0x37
        /*0002*/ 	.short	(.L_244 - .L_243)
.L_243:
        /*0004*/ 	.word	0x00000082


	//----- nvinfo : EIATTR_KPARAM_INFO
	.align		4
.L_244:
        /*0008*/ 	.byte	0x04, 0x17
        /*000a*/ 	.short	(.L_246 - .L_245)
.L_245:
        /*000c*/ 	.word	0x00000000
        /*0010*/ 	.short	0x0000
        /*0012*/ 	.short	0x0000
        /*0014*/ 	.byte	0x00, 0xf0, 0x41, 0x07


	//----- nvinfo : EIATTR_SPARSE_MMA_MASK
	.align		4
.L_246:
        /*0018*/ 	.byte	0x03, 0x50
        /*001a*/ 	.short	0x0000


	//----- nvinfo : EIATTR_MAXREG_COUNT
	.align		4
        /*001c*/ 	.byte	0x03, 0x1b
        /*001e*/ 	.short	0x00ff


	//----- nvinfo : EIATTR_NUM_BARRIERS
	.align		4
        /*0020*/ 	.byte	0x02, 0x4c
        /*0022*/ 	.byte	0x01
	.zero		1


	//----- nvinfo : EIATTR_ANNOTATIONS
	.align		4
        /*0024*/ 	.byte	0x04, 0x55
        /*0026*/ 	.short	(.L_248 - .L_247)


	//   ....[0]....
.L_247:
        /* <DEDUP_REMOVED lines=59> */


	//----- nvinfo : EIATTR_MERCURY_ISA_VERSION
	.align		4
.L_248:
        /*03c8*/ 	.byte	0x03, 0x5f
        /*03ca*/ 	.short	0x0101


	//----- nvinfo : EIATTR_COOP_GROUP_MASK_REGIDS
	.align		4
        /*03cc*/ 	.byte	0x04, 0x29
        /*03ce*/ 	.short	(.L_250 - .L_249)


	//   ....[0]....
.L_249:
        /*03d0*/ 	.word	0xffffffff


	//   ....[1]....
        /*03d4*/ 	.word	0xffffffff


	//   ....[2]....
        /*03d8*/ 	.word	0xffffffff


	//   ....[3]....
        /*03dc*/ 	.word	0xffffffff


	//   ....[4]....
        /*03e0*/ 	.word	0xffffffff


	//   ....[5]....
        /*03e4*/ 	.word	0xffffffff


	//   ....[6]....
        /*03e8*/ 	.word	0xffffffff


	//   ....[7]....
        /*03ec*/ 	.word	0xffffffff


	//   ....[8]....
        /*03f0*/ 	.word	0xffffffff


	//   ....[9]....
        /*03f4*/ 	.word	0xffffffff


	//   ....[10]....
        /*03f8*/ 	.word	0xffffffff


	//   ....[11]....
        /*03fc*/ 	.word	0xffffffff


	//   ....[12]....
        /*0400*/ 	.word	0xffffffff


	//   ....[13]....
        /*0404*/ 	.word	0xffffffff


	//   ....[14]....
        /*0408*/ 	.word	0xffffffff


	//   ....[15]....
        /*040c*/ 	.word	0xffffffff


	//   ....[16]....
        /*0410*/ 	.word	0xffffffff


	//   ....[17]....
        /*0414*/ 	.word	0xffffffff


	//   ....[18]....
        /*0418*/ 	.word	0xffffffff


	//   ....[19]....
        /*041c*/ 	.word	0xffffffff


	//   ....[20]....
        /*0420*/ 	.word	0xffffffff


	//   ....[21]....
        /*0424*/ 	.word	0xffffffff


	//   ....[22]....
        /*0428*/ 	.word	0xffffffff


	//   ....[23]....
        /*042c*/ 	.word	0xffffffff


	//   ....[24]....
        /*0430*/ 	.word	0xffffffff


	//   ....[25]....
        /*0434*/ 	.word	0xffffffff


	//   ....[26]....
        /*0438*/ 	.word	0xffffffff


	//   ....[27]....
        /*043c*/ 	.word	0xffffffff


	//   ....[28]....
        /*0440*/ 	.word	0xffffffff


	//   ....[29]....
        /*0444*/ 	.word	0xffffffff


	//   ....[30]....
        /*0448*/ 	.word	0xffffffff


	//   ....[31]....
        /*044c*/ 	.word	0xffffffff


	//   ....[32]....
        /*0450*/ 	.word	0xffffffff


	//   ....[33]....
        /*0454*/ 	.word	0xffffffff


	//   ....[34]....
        /*0458*/ 	.word	0xffffffff


	//   ....[35]....
        /*045c*/ 	.word	0xffffffff


	//   ....[36]....
        /*0460*/ 	.word	0xffffffff


	//   ....[37]....
        /*0464*/ 	.word	0xffffffff


	//   ....[38]....
        /*0468*/ 	.word	0xffffffff


	//   ....[39]....
        /*046c*/ 	.word	0xffffffff


	//----- nvinfo : EIATTR_COOP_GROUP_INSTR_OFFSETS
	.align		4
.L_250:
        /*0470*/ 	.byte	0x04, 0x28
        /*0472*/ 	.short	(.L_252 - .L_251)


	//   ....[0]....
.L_251:
        /*0474*/ 	.word	0x000055c0


	//   ....[1]....
        /*0478*/ 	.word	0x00005720


	//   ....[2]....
        /*047c*/ 	.word	0x00005750


	//   ....[3]....
        /*0480*/ 	.word	0x00005860


	//   ....[4]....
        /*0484*/ 	.word	0x00005bc0


	//   ....[5]....
        /*0488*/ 	.word	0x00005ef0


	//   ....[6]....
        /*048c*/ 	.word	0x00005f00


	//   ....[7]....
        /*0490*/ 	.word	0x00005fb0


	//   ....[8]....
        /*0494*/ 	.word	0x0000aa10


	//   ....[9]....
        /*0498*/ 	.word	0x0000abd0


	//   ....[10]....
        /*049c*/ 	.word	0x0000ac20


	//   ....[11]....
        /*04a0*/ 	.word	0x0000adb0


	//   ....[12]....
        /*04a4*/ 	.word	0x0000ae10


	//   ....[13]....
        /*04a8*/ 	.word	0x0000ae40


	//   ....[14]....
        /*04ac*/ 	.word	0x0000ae90


	//   ....[15]....
        /*04b0*/ 	.word	0x0000af20


	//   ....[16]....
        /*04b4*/ 	.word	0x00010790


	//   ....[17]....
        /*04b8*/ 	.word	0x00010a70


	//   ....[18]....
        /*04bc*/ 	.word	0x00010aa0


	//   ....[19]....
        /*04c0*/ 	.word	0x00010b50


	//   ....[20]....
        /*04c4*/ 	.word	0x00010bb0


	//   ....[21]....
        /*04c8*/ 	.word	0x00010bc0


	//   ....[22]....
        /*04cc*/ 	.word	0x00010c00


	//   ....[23]....
        /*04d0*/ 	.word	0x00010de0


	//   ....[24]....
        /*04d4*/ 	.word	0x000159f0


	//   ....[25]....
        /*04d8*/ 	.word	0x00015a70


	//   ....[26]....
        /*04dc*/ 	.word	0x00015ab0


	//   ....[27]....
        /*04e0*/ 	.word	0x00015ad0


	//   ....[28]....
        /*04e4*/ 	.word	0x00015b10


	//   ....[29]....
        /*04e8*/ 	.word	0x00015b20


	//   ....[30]....
        /*04ec*/ 	.word	0x00015b40


	//   ....[31]....
        /*04f0*/ 	.word	0x00015b60


	//   ....[32]....
        /*04f4*/ 	.word	0x00018330


	//   ....[33]....
        /*04f8*/ 	.word	0x00018340


	//   ....[34]....
        /*04fc*/ 	.word	0x00018350


	//   ....[35]....
        /*0500*/ 	.word	0x000183a0


	//   ....[36]....
        /*0504*/ 	.word	0x000183c0


	//   ....[37]....
        /*0508*/ 	.word	0x000183d0


	//   ....[38]....
        /*050c*/ 	.word	0x000183f0


	//   ....[39]....
        /*0510*/ 	.word	0x00018420


	//----- nvinfo : EIATTR_VRC_CTA_INIT_COUNT
	.align		4
.L_252:
        /*0514*/ 	.byte	0x02, 0x4a
	.zero		1
	.zero		1


	//----- nvinfo : EIATTR_EXIT_INSTR_OFFSETS
	.align		4
        /*0518*/ 	.byte	0x04, 0x1c
        /*051a*/ 	.short	(.L_254 - .L_253)


	//   ....[0]....
.L_253:
        /*051c*/ 	.word	0x000004b0


	//   ....[1]....
        /*0520*/ 	.word	0x000019a0


	//   ....[2]....
        /*0524*/ 	.word	0x00001a30


	//   ....[3]....
        /*0528*/ 	.word	0x0001a6b0


	//   ....[4]....
        /*052c*/ 	.word	0x0001a7d0


	//   ....[5]....
        /*0530*/ 	.word	0x0001a7f0


	//----- nvinfo : EIATTR_CRS_STACK_SIZE
	.align		4
.L_254:
        /*0534*/ 	.byte	0x04, 0x1e
        /*0536*/ 	.short	(.L_256 - .L_255)
.L_255:
        /*0538*/ 	.word	0x00000000


	//----- nvinfo : EIATTR_CBANK_PARAM_SIZE
	.align		4
.L_256:
        /*053c*/ 	.byte	0x03, 0x19
        /*053e*/ 	.short	0x01d0


	//----- nvinfo : EIATTR_PARAM_CBANK
	.align		4
        /*0540*/ 	.byte	0x04, 0x0a
        /*0542*/ 	.short	(.L_258 - .L_257)
	.align		4
.L_257:
        /*0544*/ 	.word	index@(.nv.constant0._ZN5flash16flash_fwd_kernelI23Flash_fwd_kernel_traitsILi128ELi128ELi64ELi4ELb0ELb0EN7cutlass10bfloat16_tE19Flash_kernel_traitsILi128ELi128ELi64ELi4ES3_EELb0ELb1ELb0ELb0ELb0ELb0ELb0ELb0EEEvNS_16Flash_fwd_paramsE)
        /*0548*/ 	.short	0x0380
        /*054a*/ 	.short	0x01d0


	//----- nvinfo : EIATTR_SW_WAR
	.align		4
.L_258:
        /*054c*/ 	.byte	0x04, 0x36
        /*054e*/ 	.short	(.L_260 - .L_259)
.L_259:
        /*0550*/ 	.word	0x00000008
.L_260:


//--------------------- .nv.info._ZN5flash16flash_fwd_kernelI23Flash_fwd_kernel_traitsILi128ELi128ELi64ELi4ELb0ELb0EN7cutlass10bfloat16_tE19Flash_kernel_traitsILi128ELi128ELi64ELi4ES3_EELb0ELb1ELb0ELb0ELb0ELb0ELb1ELb0EEEvNS_16Flash_fwd_paramsE --------------------------
	.section	.nv.info._ZN5flash16flash_fwd_kernelI23Flash_fwd_kernel_traitsILi128ELi128ELi64ELi4ELb0ELb0EN7cutlass10bfloat16_tE19Flash_kernel_traitsILi128ELi128ELi64ELi4ES3_EELb0ELb1ELb0ELb0ELb0ELb0ELb1ELb0EEEvNS_16Flash_fwd_paramsE,"",@"SHT_CUDA_INFO"
	.sectionflags	@""
	.align	4


	//----- nvinfo : EIATTR_CUDA_API_VERSION
	.align		4
        /*0000*/ 	.byte	0x04, 0x37
        /*0002*/ 	.short	(.L_262 - .L_261)
.L_261:
        /*0004*/ 	.word	0x00000082


	//----- nvinfo : EIATTR_KPARAM_INFO
	.align		4
.L_262:
        /*0008*/ 	.byte	0x04, 0x17
        /*000a*/ 	.short	(.L_264 - .L_263)
.L_263:
        /*000c*/ 	.word	0x00000000
        /*0010*/ 	.short	0x0000
        /*0012*/ 	.short	0x0000
        /*0014*/ 	.byte	0x00, 0xf0, 0x41, 0x07


	//----- nvinfo : EIATTR_SPARSE_MMA_MASK
	.align		4
.L_264:
        /*0018*/ 	.byte	0x03, 0x50
        /*001a*/ 	.short	0x0000


	//----- nvinfo : EIATTR_MAXREG_COUNT
	.align		4
        /*001c*/ 	.byte	0x03, 0x1b
        /*001e*/ 	.short	0x00ff


	//----- nvinfo : EIATTR_NUM_BARRIERS
	.align		4
        /*0020*/ 	.byte	0x02, 0x4c
        /*0022*/ 	.byte	0x01
	.zero		1


	//----- nvinfo : EIATTR_ANNOTATIONS
	.align		4
        /*0024*/ 	.byte	0x04, 0x55
        /*0026*/ 	.short	(.L_266 - .L_265)


	//   ....[0]....
.L_265:
        /* <DEDUP_REMOVED lines=88> */


	//----- nvinfo : EIATTR_MERCURY_ISA_VERSION
	.align		4
.L_266:
        /*0590*/ 	.byte	0x03, 0x5f
        /*0592*/ 	.short	0x0101


	//----- nvinfo : EIATTR_COOP_GROUP_MASK_REGIDS
	.align		4
        /*0594*/ 	.byte	0x04, 0x29
        /*0596*/ 	.short	(.L_268 - .L_267)


	//   ....[0]....
.L_267:
        /*0598*/ 	.word	0xffffffff


	//   ....[1]....
        /*059c*/ 	.word	0xffffffff


	//   ....[2]....
        /*05a0*/ 	.word	0xffffffff


	//   ....[3]....
        /*05a4*/ 	.word	0xffffffff


	//   ....[4]....
        /*05a8*/ 	.word	0xffffffff


	//   ....[5]....
        /*05ac*/ 	.word	0xffffffff


	//   ....[6]....
        /*05b0*/ 	.word	0xffffffff


	//   ....[7]....
        /*05b4*/ 	.word	0xffffffff


	//   ....[8]....
        /*05b8*/ 	.word	0xffffffff


	//   ....[9]....
        /*05bc*/ 	.word	0xffffffff


	//   ....[10]....
        /*05c0*/ 	.word	0xffffffff


	//   ....[11]....
        /*05c4*/ 	.word	0xffffffff


	//   ....[12]....
        /*05c8*/ 	.word	0xffffffff


	//   ....[13]....
        /*05cc*/ 	.word	0xffffffff


	//   ....[14]....
        /*05d0*/ 	.word	0xffffffff


	//   ....[15]....
        /*05d4*/ 	.word	0xffffffff


	//   ....[16]....
        /*05d8*/ 	.word	0xffffffff


	//   ....[17]....
        /*05dc*/ 	.word	0xffffffff


	//   ....[18]....
        /*05e0*/ 	.word	0xffffffff


	//   ....[19]....
        /*05e4*/ 	.word	0xffffffff


	//   ....[20]....
        /*05e8*/ 	.word	0xffffffff


	//   ....[21]....
        /*05ec*/ 	.word	0xffffffff


	//   ....[22]....
        /*05f0*/ 	.word	0xffffffff


	//   ....[23]....
        /*05f4*/ 	.word	0xffffffff


	//   ....[24]....
        /*05f8*/ 	.word	0xffffffff


	//   ....[25]....
        /*05fc*/ 	.word	0xffffffff


	//   ....[26]....
        /*0600*/ 	.word	0xffffffff


	//   ....[27]....
        /*0604*/ 	.word	0xffffffff


	//   ....[28]....
        /*0608*/ 	.word	0xffffffff


	//   ....[29]....
        /*060c*/ 	.word	0xffffffff


	//   ....[30]....
        /*0610*/ 	.word	0xffffffff


	//   ....[31]....
        /*0614*/ 	.word	0xffffffff


	//   ....[32]....
        /*0618*/ 	.word	0xffffffff


	//   ....[33]....
        /*061c*/ 	.word	0xffffffff


	//   ....[34]....
        /*0620*/ 	.word	0xffffffff


	//   ....[35]....
        /*0624*/ 	.word	0xffffffff


	//   ....[36]....
        /*0628*/ 	.word	0xffffffff


	//   ....[37]....
        /*062c*/ 	.word	0xffffffff


	//   ....[38]....
        /*0630*/ 	.word	0xffffffff


	//   ....[39]....
        /*0634*/ 	.word	0xffffffff


	//----- nvinfo : EIATTR_COOP_GROUP_INSTR_OFFSETS
	.align		4
.L_268:
        /*0638*/ 	.byte	0x04, 0x28
        /*063a*/ 	.short	(.L_270 - .L_269)


	//   ....[0]....
.L_269:
        /*063c*/ 	.word	0x00005d20


	//   ....[1]....
        /*0640*/ 	.word	0x00005f10


	//   ....[2]....
        /*0644*/ 	.word	0x00005f40


	//   ....[3]....
        /*0648*/ 	.word	0x00006080


	//   ....[4]....
        /*064c*/ 	.word	0x00006480


	//   ....[5]....
        /*0650*/ 	.word	0x00006710


	//   ....[6]....
        /*0654*/ 	.word	0x00006720


	//   ....[7]....
        /*0658*/ 	.word	0x000067d0


	//   ....[8]....
        /*065c*/ 	.word	0x0000b9e0


	//   ....[9]....
        /*0660*/ 	.word	0x0000bce0


	//   ....[10]....
        /*0664*/ 	.word	0x0000bd10


	//   ....[11]....
        /*0668*/ 	.word	0x0000be80


	//   ....[12]....
        /*066c*/ 	.word	0x0000bf30


	//   ....[13]....
        /*0670*/ 	.word	0x0000bf60


	//   ....[14]....
        /*0674*/ 	.word	0x0000bfb0


	//   ....[15]....
        /*0678*/ 	.word	0x0000c0a0


	//   ....[16]....
        /*067c*/ 	.word	0x00013c20


	//   ....[17]....
        /*0680*/ 	.word	0x00013e60


	//   ....[18]....
        /*0684*/ 	.word	0x00013f10


	//   ....[19]....
        /*0688*/ 	.word	0x00013fa0


	//   ....[20]....
        /*068c*/ 	.word	0x00013fc0


	//   ....[21]....
        /*0690*/ 	.word	0x00013fd0


	//   ....[22]....
        /*0694*/ 	.word	0x00014040


	//   ....[23]....
        /*0698*/ 	.word	0x000140a0


	//   ....[24]....
        /*069c*/ 	.word	0x0001a250


	//   ....[25]....
        /*06a0*/ 	.word	0x0001a2e0


	//   ....[26]....
        /*06a4*/ 	.word	0x0001a330


	//   ....[27]....
        /*06a8*/ 	.word	0x0001a390


	//   ....[28]....
        /*06ac*/ 	.word	0x0001a410


	//   ....[29]....
        /*06b0*/ 	.word	0x0001a420


	//   ....[30]....
        /*06b4*/ 	.word	0x0001a430


	//   ....[31]....
        /*06b8*/ 	.word	0x0001a4d0


	//   ....[32]....
        /*06bc*/ 	.word	0x0001cee0


	//   ....[33]....
        /*06c0*/ 	.word	0x0001cef0


	//   ....[34]....
        /*06c4*/ 	.word	0x0001cf00


	//   ....[35]....
        /*06c8*/ 	.word	0x0001cf50


	//   ....[36]....
        /*06cc*/ 	.word	0x0001cf70


	//   ....[37]....
        /*06d0*/ 	.word	0x0001cf90


	//   ....[38]....
        /*06d4*/ 	.word	0x0001cfa0


	//   ....[39]....
        /*06d8*/ 	.word	0x0001cfd0


	//----- nvinfo : EIATTR_VRC_CTA_INIT_COUNT
	.align		4
.L_270:
        /*06dc*/ 	.byte	0x02, 0x4a
	.zero		1
	.zero		1


	//----- nvinfo : EIATTR_EXIT_INSTR_OFFSETS
	.align		4
        /*06e0*/ 	.byte	0x04, 0x1c
        /*06e2*/ 	.short	(.L_272 - .L_271)


	//   ....[0]....
.L_271:
        /*06e4*/ 	.word	0x000004b0


	//   ....[1]....
        /*06e8*/ 	.word	0x000019a0


	//   ....[2]....
        /*06ec*/ 	.word	0x00001a30


	//   ....[3]....
        /*06f0*/ 	.word	0x0001f260


	//   ....[4]....
        /*06f4*/ 	.word	0x0001f380


	//   ....[5]....
        /*06f8*/ 	.word	0x0001f3a0


	//----- nvinfo : EIATTR_CRS_STACK_SIZE
	.align		4
.L_272:
        /*06fc*/ 	.byte	0x04, 0x1e
        /*06fe*/ 	.short	(.L_274 - .L_273)
.L_273:
        /*0700*/ 	.word	0x00000000


	//----- nvinfo : EIATTR_CBANK_PARAM_SIZE
	.align		4
.L_274:
        /*0704*/ 	.byte	0x03, 0x19
        /*0706*/ 	.short	0x01d0


	//----- nvinfo : EIATTR_PARAM_CBANK
	.align		4
        /*0708*/ 	.byte	0x04, 0x0a
        /*070a*/ 	.short	(.L_276 - .L_275)
	.align		4
.L_275:
        /*070c*/ 	.word	index@(.nv.constant0._ZN5flash16flash_fwd_kernelI23Flash_fwd_kernel_traitsILi128ELi128ELi64ELi4ELb0ELb0EN7cutlass10bfloat16_tE19Flash_kernel_traitsILi128ELi128ELi64ELi4ES3_EELb0ELb1ELb0ELb0ELb0ELb0ELb1ELb0EEEvNS_16Flash_fwd_paramsE)
        /*0710*/ 	.short	0x0380
        /*0712*/ 	.short	0x01d0


	//----- nvinfo : EIATTR_SW_WAR
	.align		4
.L_276:
        /*0714*/ 	.byte	0x04, 0x36
        /*0716*/ 	.short	(.L_278 - .L_277)
.L_277:
        /*0718*/ 	.word	0x00000008
.L_278:


//--------------------- .nv.info._ZN5flash16flash_fwd_kernelI23Flash_fwd_kernel_traitsILi128ELi128ELi64ELi4ELb0ELb0EN7cutlass10bfloat16_tE19Flash_kernel_traitsILi128ELi128ELi64ELi4ES3_EELb0ELb1ELb0ELb1ELb0ELb0ELb0ELb0EEEvNS_16Flash_fwd_paramsE --------------------------
	.section	.nv.info._ZN5flash16flash_fwd_kernelI23Flash_fwd_kernel_traitsILi128ELi128ELi64ELi4ELb0ELb0EN7cutlass10bfloat16_tE19Flash_kernel_traitsILi128ELi128ELi64ELi4ES3_EELb0ELb1ELb0ELb1ELb0ELb0ELb0ELb0EEEvNS_16Flash_fwd_paramsE,"",@"SHT_CUDA_INFO"
	.sectionflags	@""
	.align	4


	//----- nvinfo : EIATTR_CUDA_API_VERSION
	.align		4
        /*0000*/ 	.byte	0x04, 0x37
        /*0002*/ 	.short	(.L_280 - .L_279)
.L_279:
        /*0004*/ 	.word	0x00000082


	//----- nvinfo : EIATTR_KPARAM_INFO
	.align		4
.L_280:
        /*0008*/ 	.byte	0x04, 0x17
        /*000a*/ 	.short	(.L_282 - .L_281)
.L_281:
        /*000c*/ 	.word	0x00000000
        /*0010*/ 	.short	0x0000
        /*0012*/ 	.short	0x0000
        /*0014*/ 	.byte	0x00, 0xf0, 0x41, 0x07


	//----- nvinfo : EIATTR_SPARSE_MMA_MASK
	.align		4
.L_282:
        /*0018*/ 	.byte	0x03, 0x50
        /*001a*/ 	.short	0x0000


	//----- nvinfo : EIATTR_MAXREG_COUNT
	.align		4
        /*001c*/ 	.byte	0x03, 0x1b
        /*001e*/ 	.short	0x00ff


	//----- nvinfo : EIATTR_NUM_BARRIERS
	.align		4
        /*0020*/ 	.byte	0x02, 0x4c
        /*0022*/ 	.byte	0x01
	.zero		1


	//----- nvinfo : EIATTR_ANNOTATIONS
	.align		4
        /*0024*/ 	.byte	0x04, 0x55
        /*0026*/ 	.short	(.L_284 - .L_283)


	//   ....[0]....
.L_283:
        /* <DEDUP_REMOVED lines=56> */


	//----- nvinfo : EIATTR_MERCURY_ISA_VERSION
	.align		4
.L_284:
        /*0398*/ 	.byte	0x03, 0x5f
        /*039a*/ 	.short	0x0101


	//----- nvinfo : EIATTR_COOP_GROUP_MASK_REGIDS
	.align		4
        /*039c*/ 	.byte	0x04, 0x29
        /*039e*/ 	.short	(.L_286 - .L_285)


	//   ....[0]....
.L_285:
        /*03a0*/ 	.word	0xffffffff


	//   ....[1]....
        /*03a4*/ 	.word	0xffffffff


	//   ....[2]....
        /*03a8*/ 	.word	0xffffffff


	//   ....[3]....
        /*03ac*/ 	.word	0xffffffff


	//   ....[4]....
        /*03b0*/ 	.word	0xffffffff


	//   ....[5]....
        /*03b4*/ 	.word	0xffffffff


	//   ....[6]....
        /*03b8*/ 	.word	0xffffffff


	//   ....[7]....
        /*03bc*/ 	.word	0xffffffff


	//   ....[8]....
        /*03c0*/ 	.word	0xffffffff


	//   ....[9]....
        /*03c4*/ 	.word	0xffffffff


	//   ....[10]....
        /*03c8*/ 	.word	0xffffffff


	//   ....[11]....
        /*03cc*/ 	.word	0xffffffff


	//   ....[12]....
        /*03d0*/ 	.word	0xffffffff


	//   ....[13]....
        /*03d4*/ 	.word	0xffffffff


	//   ....[14]....
        /*03d8*/ 	.word	0xffffffff


	//   ....[15]....
        /*03dc*/ 	.word	0xffffffff


	//   ....[16]....
        /*03e0*/ 	.word	0xffffffff


	//   ....[17]....
        /*03e4*/ 	.word	0xffffffff


	//   ....[18]....
        /*03e8*/ 	.word	0xffffffff


	//   ....[19]....
        /*03ec*/ 	.word	0xffffffff


	//   ....[20]....
        /*03f0*/ 	.word	0xffffffff


	//   ....[21]....
        /*03f4*/ 	.word	0xffffffff


	//   ....[22]....
        /*03f8*/ 	.word	0xffffffff


	//   ....[23]....
        /*03fc*/ 	.word	0xffffffff


	//   ....[24]....
        /*0400*/ 	.word	0xffffffff


	//   ....[25]....
        /*0404*/ 	.word	0xffffffff


	//   ....[26]....
        /*0408*/ 	.word	0xffffffff


	//   ....[27]....
        /*040c*/ 	.word	0xffffffff


	//   ....[28]....
        /*0410*/ 	.word	0xffffffff


	//   ....[29]....
        /*0414*/ 	.word	0xffffffff


	//   ....[30]....
        /*0418*/ 	.word	0xffffffff


	//   ....[31]....
        /*041c*/ 	.word	0xffffffff


	//   ....[32]....
        /*0420*/ 	.word	0xffffffff


	//   ....[33]....
        /*0424*/ 	.word	0xffffffff


	//   ....[34]....
        /*0428*/ 	.word	0xffffffff


	//   ....[35]....
        /*042c*/ 	.word	0xffffffff


	//   ....[36]....
        /*0430*/ 	.word	0xffffffff


	//   ....[37]....
        /*0434*/ 	.word	0xffffffff


	//   ....[38]....
        /*0438*/ 	.word	0xffffffff


	//   ....[39]....
        /*043c*/ 	.word	0xffffffff


	//----- nvinfo : EIATTR_COOP_GROUP_INSTR_OFFSETS
	.align		4
.L_286:
        /*0440*/ 	.byte	0x04, 0x28
        /*0442*/ 	.short	(.L_288 - .L_287)


	//   ....[0]....
.L_287:
        /*0444*/ 	.word	0x00005af0


	//   ....[1]....
        /*0448*/ 	.word	0x00005d30


	//   ....[2]....
        /*044c*/ 	.word	0x00005eb0


	//   ....[3]....
        /*0450*/ 	.word	0x00006100


	//   ....[4]....
        /*0454*/ 	.word	0x00006390


	//   ....[5]....
        /*0458*/ 	.word	0x00006410


	//   ....[6]....
        /*045c*/ 	.word	0x000065a0


	//   ....[7]....
        /*0460*/ 	.word	0x00006630


	//   ....[8]....
        /*0464*/ 	.word	0x0000b580


	//   ....[9]....
        /*0468*/ 	.word	0x0000b6f0


	//   ....[10]....
        /*046c*/ 	.word	0x0000b7a0


	//   ....[11]....
        /*0470*/ 	.word	0x0000b870


	//   ....[12]....
        /*0474*/ 	.word	0x0000b8b0


	//   ....[13]....
        /*0478*/ 	.word	0x0000b950


	//   ....[14]....
        /*047c*/ 	.word	0x0000b9b0


	//   ....[15]....
        /*0480*/ 	.word	0x0000bae0


	//   ....[16]....
        /*0484*/ 	.word	0x000116f0


	//   ....[17]....
        /*0488*/ 	.word	0x00011740


	//   ....[18]....
        /*048c*/ 	.word	0x00011760


	//   ....[19]....
        /*0490*/ 	.word	0x00011860


	//   ....[20]....
        /*0494*/ 	.word	0x000118c0


	//   ....[21]....
        /*0498*/ 	.word	0x00011940


	//   ....[22]....
        /*049c*/ 	.word	0x00011970


	//   ....[23]....
        /*04a0*/ 	.word	0x00011a00


	//   ....[24]....
        /*04a4*/ 	.word	0x00016900


	//   ....[25]....
        /*04a8*/ 	.word	0x00016940


	//   ....[26]....
        /*04ac*/ 	.word	0x00016a10


	//   ....[27]....
        /*04b0*/ 	.word	0x00016a20


	//   ....[28]....
        /*04b4*/ 	.word	0x00016a50


	//   ....[29]....
        /*04b8*/ 	.word	0x00016a60


	//   ....[30]....
        /*04bc*/ 	.word	0x00016a90


	//   ....[31]....
        /*04c0*/ 	.word	0x00016ab0


	//   ....[32]....
        /*04c4*/ 	.word	0x000191b0


	//   ....[33]....
        /*04c8*/ 	.word	0x000191c0


	//   ....[34]....
        /*04cc*/ 	.word	0x000191d0


	//   ....[35]....
        /*04d0*/ 	.word	0x00019220


	//   ....[36]....
        /*04d4*/ 	.word	0x00019240


	//   ....[37]....
        /*04d8*/ 	.word	0x00019260


	//   ....[38]....
        /*04dc*/ 	.word	0x00019270


	//   ....[39]....
        /*04e0*/ 	.word	0x000192a0


	//----- nvinfo : EIATTR_VRC_CTA_INIT_COUNT
	.align		4
.L_288:
        /*04e4*/ 	.byte	0x02, 0x4a
	.zero		1
	.zero		1


	//----- nvinfo : EIATTR_EXIT_INSTR_OFFSETS
	.align		4
        /*04e8*/ 	.byte	0x04, 0x1c
        /*04ea*/ 	.short	(.L_290 - .L_289)


	//   ....[0]....
.L_289:
        /*04ec*/ 	.word	0x000004b0


	//   ....[1]....
        /*04f0*/ 	.word	0x000019a0


	//   ....[2]....
        /*04f4*/ 	.word	0x00001a30


	//   ....[3]....
        /*04f8*/ 	.word	0x0001b540


	//   ....[4]....
        /*04fc*/ 	.word	0x0001b660


	//   ....[5]....
        /*0500*/ 	.word	0x0001b680


	//----- nvinfo : EIATTR_CRS_STACK_SIZE
	.align		4
.L_290:
        /*0504*/ 	.byte	0x04, 0x1e
        /*0506*/ 	.short	(.L_292 - .L_291)
.L_291:
        /*0508*/ 	.word	0x00000000


	//----- nvinfo : EIATTR_CBANK_PARAM_SIZE
	.align		4
.L_292:
        /*050c*/ 	.byte	0x03, 0x19
        /*050e*/ 	.short	0x01d0


	//----- nvinfo : EIATTR_PARAM_CBANK
	.align		4
        /*0510*/ 	.byte	0x04, 0x0a
        /*0512*/ 	.short	(.L_294 - .L_293)
	.align		4
.L_293:
        /*0514*/ 	.word	index@(.nv.constant0._ZN5flash16flash_fwd_kernelI23Flash_fwd_kernel_traitsILi128ELi128ELi64ELi4ELb0ELb0EN7cutlass10bfloat16_tE19Flash_kernel_traitsILi128ELi128ELi64ELi4ES3_EELb0ELb1ELb0ELb1ELb0ELb0ELb0ELb0EEEvNS_16Flash_fwd_paramsE)
        /*0518*/ 	.short	0x0380
        /*051a*/ 	.short	0x01d0


	//----- nvinfo : EIATTR_SW_WAR
	.align		4
.L_294:
        /*051c*/ 	.byte	0x04, 0x36
        /*051e*/ 	.short	(.L_296 - .L_295)
.L_295:
        /*0520*/ 	.word	0x00000008
.L_296:


//--------------------- .nv.info._ZN5flash16flash_fwd_kernelI23Flash_fwd_kernel_traitsILi128ELi128ELi64ELi4ELb0ELb0EN7cutlass10bfloat16_tE19Flash_kernel_traitsILi128ELi128ELi64ELi4ES3_EELb0ELb1ELb0ELb1ELb0ELb0ELb1ELb0EEEvNS_16Flash_fwd_paramsE --------------------------
	.section	.nv.info._ZN5flash16flash_fwd_kernelI23Flash_fwd_kernel_traitsILi128ELi128ELi64ELi4ELb0ELb0EN7cutlass10bfloat16_tE19Flash_kernel_traitsILi128ELi128ELi64ELi4ES3_EELb0ELb1ELb0ELb1ELb0ELb0ELb1ELb0EEEvNS_16Flash_fwd_paramsE,"",@"SHT_CUDA_INFO"
	.sectionflags	@""
	.align	4


	//----- nvinfo : EIATTR_CUDA_API_VERSION
	.align		4
        /*0000*/ 	.byte	0x04, 0x37
        /*0002*/ 	.short	(.L_298 - .L_297)
.L_297:
        /*0004*/ 	.word	0x00000082


	//----- nvinfo : EIATTR_KPARAM_INFO
	.align		4
.L_298:
        /*0008*/ 	.byte	0x04, 0x17
        /*000a*/ 	.short	(.L_300 - .L_299)
.L_299:
        /*000c*/ 	.word	0x00000000
        /*0010*/ 	.short	0x0000
        /*0012*/ 	.short	0x0000
        /*0014*/ 	.byte	0x00, 0xf0, 0x41, 0x07


	//----- nvinfo : EIATTR_SPARSE_MMA_MASK
	.align		4
.L_300:
        /*0018*/ 	.byte	0x03, 0x50
        /*001a*/ 	.short	0x0000


	//----- nvinfo : EIATTR_MAXREG_COUNT
	.align		4
        /*001c*/ 	.byte	0x03, 0x1b
        /*001e*/ 	.short	0x00ff


	//----- nvinfo : EIATTR_NUM_BARRIERS
	.align		4
        /*0020*/ 	.byte	0x02, 0x4c
        /*0022*/ 	.byte	0x01
	.zero		1


	//----- nvinfo : EIATTR_ANNOTATIONS
	.align		4
        /*0024*/ 	.byte	0x04, 0x55
        /*0026*/ 	.short	(.L_302 - .L_301)


	//   ....[0]....
.L_301:
        /* <DEDUP_REMOVED lines=102> */


	//----- nvinfo : EIATTR_MERCURY_ISA_VERSION
	.align		4
.L_302:
        /*0670*/ 	.byte	0x03, 0x5f
        /*0672*/ 	.short	0x0101


	//----- nvinfo : EIATTR_COOP_GROUP_MASK_REGIDS
	.align		4
        /*0674*/ 	.byte	0x04, 0x29
        /*0676*/ 	.short	(.L_304 - .L_303)


	//   ....[0]....
.L_303:
        /*0678*/ 	.word	0xffffffff


	//   ....[1]....
        /*067c*/ 	.word	0xffffffff


	//   ....[2]....
        /*0680*/ 	.word	0xffffffff


	//   ....[3]....
        /*0684*/ 	.word	0xffffffff


	//   ....[4]....
        /*0688*/ 	.word	0xffffffff


	//   ....[5]....
        /*068c*/ 	.word	0xffffffff


	//   ....[6]....
        /*0690*/ 	.word	0xffffffff


	//   ....[7]....
        /*0694*/ 	.word	0xffffffff


	//   ....[8]....
        /*0698*/ 	.word	0xffffffff


	//   ....[9]....
        /*069c*/ 	.word	0xffffffff


	//   ....[10]....
        /*06a0*/ 	.word	0xffffffff


	//   ....[11]....
        /*06a4*/ 	.word	0xffffffff


	//   ....[12]....
        /*06a8*/ 	.word	0xffffffff


	//   ....[13]....
        /*06ac*/ 	.word	0xffffffff


	//   ....[14]....
        /*06b0*/ 	.word	0xffffffff


	//   ....[15]....
        /*06b4*/ 	.word	0xffffffff


	//   ....[16]....
        /*06b8*/ 	.word	0xffffffff


	//   ....[17]....
        /*06bc*/ 	.word	0xffffffff


	//   ....[18]....
        /*06c0*/ 	.word	0xffffffff


	//   ....[19]....
        /*06c4*/ 	.word	0xffffffff


	//   ....[20]....
        /*06c8*/ 	.word	0xffffffff


	//   ....[21]....
        /*06cc*/ 	.word	0xffffffff


	//   ....[22]....
        /*06d0*/ 	.word	0xffffffff


	//   ....[23]....
        /*06d4*/ 	.word	0xffffffff


	//   ....[24]....
        /*06d8*/ 	.word	0xffffffff


	//   ....[25]....
        /*06dc*/ 	.word	0xffffffff


	//   ....[26]....
        /*06e0*/ 	.word	0xffffffff


	//   ....[27]....
        /*06e4*/ 	.word	0xffffffff


	//   ....[28]....
        /*06e8*/ 	.word	0xffffffff


	//   ....[29]....
        /*06ec*/ 	.word	0xffffffff


	//   ....[30]....
        /*06f0*/ 	.word	0xffffffff


	//   ....[31]....
        /*06f4*/ 	.word	0xffffffff


	//   ....[32]....
        /*06f8*/ 	.word	0xffffffff


	//   ....[33]....
        /*06fc*/ 	.word	0xffffffff


	//   ....[34]....
        /*0700*/ 	.word	0xffffffff


	//   ....[35]....
        /*0704*/ 	.word	0xffffffff


	//   ....[36]....
        /*0708*/ 	.word	0xffffffff


	//   ....[37]....
        /*070c*/ 	.word	0xffffffff


	//   ....[38]....
        /*0710*/ 	.word	0xffffffff


	//   ....[39]....
        /*0714*/ 	.word	0xffffffff


	//----- nvinfo : EIATTR_COOP_GROUP_INSTR_OFFSETS
	.align		4
.L_304:
        /*0718*/ 	.byte	0x04, 0x28
        /*071a*/ 	.short	(.L_306 - .L_305)


	//   ....[0]....
.L_305:
        /*071c*/ 	.word	0x000062e0


	//   ....[1]....
        /*0720*/ 	.word	0x00006540


	//   ....[2]....
        /*0724*/ 	.word	0x000066e0


	//   ....[3]....
        /*0728*/ 	.word	0x000068f0


	//   ....[4]....
        /*072c*/ 	.word	0x00006b70


	//   ....[5]....
        /*0730*/ 	.word	0x00006bf0


	//   ....[6]....
        /*0734*/ 	.word	0x00006d80


	//   ....[7]....
        /*0738*/ 	.word	0x00006e20


	//   ....[8]....
        /*073c*/ 	.word	0x0000c940


	//   ....[9]....
        /*0740*/ 	.word	0x0000cb80


	//   ....[10]....
        /*0744*/ 	.word	0x0000ccc0


	//   ....[11]....
        /*0748*/ 	.word	0x0000cd80


	//   ....[12]....
        /*074c*/ 	.word	0x0000cdb0


	//   ....[13]....
        /*0750*/ 	.word	0x0000cdf0


	//   ....[14]....
        /*0754*/ 	.word	0x0000ce30


	//   ....[15]....
        /*0758*/ 	.word	0x0000cf00


	//   ....[16]....
        /*075c*/ 	.word	0x00014bc0


	//   ....[17]....
        /*0760*/ 	.word	0x00014f60


	//   ....[18]....
        /*0764*/ 	.word	0x00014f80


	//   ....[19]....
        /*0768*/ 	.word	0x00015040


	//   ....[20]....
        /*076c*/ 	.word	0x00015180


	//   ....[21]....
        /*0770*/ 	.word	0x000151e0


	//   ....[22]....
        /*0774*/ 	.word	0x00015260


	//   ....[23]....
        /*0778*/ 	.word	0x00015280


	//   ....[24]....
        /*077c*/ 	.word	0x0001b9a0


	//   ....[25]....
        /*0780*/ 	.word	0x0001baa0


	//   ....[26]....
        /*0784*/ 	.word	0x0001bad0


	//   ....[27]....
        /*0788*/ 	.word	0x0001bae0


	//   ....[28]....
        /*078c*/ 	.word	0x0001bb80


	//   ....[29]....
        /*0790*/ 	.word	0x0001bb90


	//   ....[30]....
        /*0794*/ 	.word	0x0001bba0


	//   ....[31]....
        /*0798*/ 	.word	0x0001bbb0


	//   ....[32]....
        /*079c*/ 	.word	0x0001e580


	//   ....[33]....
        /*07a0*/ 	.word	0x0001e590


	//   ....[34]....
        /*07a4*/ 	.word	0x0001e5a0


	//   ....[35]....
        /*07a8*/ 	.word	0x0001e5f0


	//   ....[36]....
        /*07ac*/ 	.word	0x0001e610


	//   ....[37]....
        /*07b0*/ 	.word	0x0001e630


	//   ....[38]....
        /*07b4*/ 	.word	0x0001e640


	//   ....[39]....
        /*07b8*/ 	.word	0x0001e670


	//----- nvinfo : EIATTR_VRC_CTA_INIT_COUNT
	.align		4
.L_306:
        /*07bc*/ 	.byte	0x02, 0x4a
	.zero		1
	.zero		1


	//----- nvinfo : EIATTR_EXIT_INSTR_OFFSETS
	.align		4
        /*07c0*/ 	.byte	0x04, 0x1c
        /*07c2*/ 	.short	(.L_308 - .L_307)


	//   ....[0]....
.L_307:
        /*07c4*/ 	.word	0x000004b0


	//   ....[1]....
        /*07c8*/ 	.word	0x000019a0


	//   ....[2]....
        /*07cc*/ 	.word	0x00001a30


	//   ....[3]....
        /*07d0*/ 	.word	0x00020910


	//   ....[4]....
        /*07d4*/ 	.word	0x00020a30


	//   ....[5]....
        /*07d8*/ 	.word	0x00020a50


	//----- nvinfo : EIATTR_CRS_STACK_SIZE
	.align		4
.L_308:
        /*07dc*/ 	.byte	0x04, 0x1e
        /*07de*/ 	.short	(.L_310 - .L_309)
.L_309:
        /*07e0*/ 	.word	0x00000000


	//----- nvinfo : EIATTR_CBANK_PARAM_SIZE
	.align		4
.L_310:
        /*07e4*/ 	.byte	0x03, 0x19
        /*07e6*/ 	.short	0x01d0


	//----- nvinfo : EIATTR_PARAM_CBANK
	.align		4
        /*07e8*/ 	.byte	0x04, 0x0a
        /*07ea*/ 	.short	(.L_312 - .L_311)
	.align		4
.L_311:
        /*07ec*/ 	.word	index@(.nv.constant0._ZN5flash16flash_fwd_kernelI23Flash_fwd_kernel_traitsILi128ELi128ELi64ELi4ELb0ELb0EN7cutlass10bfloat16_tE19Flash_kernel_traitsILi128ELi128ELi64ELi4ES3_EELb0ELb1ELb0ELb1ELb0ELb0ELb1ELb0EEEvNS_16Flash_fwd_paramsE)
        /*07f0*/ 	.short	0x0380
        /*07f2*/ 	.short	0x01d0


	//----- nvinfo : EIATTR_SW_WAR
	.align		4
.L_312:
        /*07f4*/ 	.byte	0x04, 0x36
        /*07f6*/ 	.short	(.L_314 - .L_313)
.L_313:
        /*07f8*/ 	.word	0x00000008
.L_314:


//--------------------- .nv.info._ZN5flash16flash_fwd_kernelI23Flash_fwd_kernel_traitsILi128ELi64ELi64ELi4ELb0ELb0EN7cutlass10bfloat16_tE19Flash_kernel_traitsILi128ELi64ELi64ELi4ES3_EELb0ELb1ELb0ELb0ELb1ELb1ELb0ELb0EEEvNS_16Flash_fwd_paramsE --------------------------
	.section	.nv.info._ZN5flash16flash_fwd_kernelI23Flash_fwd_kernel_traitsILi128ELi64ELi64ELi4ELb0ELb0EN7cutlass10bfloat16_tE19Flash_kernel_traitsILi128ELi64ELi64ELi4ES3_EELb0ELb1ELb0ELb0ELb1ELb1ELb0ELb0EEEvNS_16Flash_fwd_paramsE,"",@"SHT_CUDA_INFO"
	.sectionflags	@""
	.align	4


	//----- nvinfo : EIATTR_CUDA_API_VERSION
	.align		4
        /*0000*/ 	.byte	0x04, 0x37
        /*0002*/ 	.short	(.L_316 - .L_315)
.L_315:
        /*0004*/ 	.word	0x00000082


	//----- nvinfo : EIATTR_KPARAM_INFO
	.align		4
.L_316:
        /*0008*/ 	.byte	0x04, 0x17
        /*000a*/ 	.short	(.L_318 - .L_317)
.L_317:
        /*000c*/ 	.word	0x00000000
        /*0010*/ 	.short	0x0000
        /*0012*/ 	.short	0x0000
        /*0014*/ 	.byte	0x00, 0xf0, 0x41, 0x07


	//----- nvinfo : EIATTR_SPARSE_MMA_MASK
	.align		4
.L_318:
        /*0018*/ 	.byte	0x03, 0x50
        /*001a*/ 	.short	0x0000


	//----- nvinfo : EIATTR_MAXREG_COUNT
	.align		4
        /*001c*/ 	.byte	0x03, 0x1b
        /*001e*/ 	.short	0x00ff


	//----- nvinfo : EIATTR_NUM_BARRIERS
	.align		4
        /*0020*/ 	.byte	0x02, 0x4c
        /*0022*/ 	.byte	0x01
	.zero		1


	//----- nvinfo : EIATTR_MERCURY_ISA_VERSION
	.align		4
        /*0024*/ 	.byte	0x03, 0x5f
        /*0026*/ 	.short	0x0101


	//----- nvinfo : EIATTR_COOP_GROUP_MASK_REGIDS
	.align		4
        /*0028*/ 	.byte	0x04, 0x29
        /*002a*/ 	.short	(.L_320 - .L_319)


	//   ....[0]....
.L_319:
        /*002c*/ 	.word	0xffffffff


	//   ....[1]....
        /*0030*/ 	.word	0xffffffff


	//   ....[2]....
        /*0034*/ 	.word	0xffffffff


	//   ....[3]....
        /*0038*/ 	.word	0xffffffff


	//   ....[4]....
        /*003c*/ 	.word	0xffffffff


	//   ....[5]....
        /*0040*/ 	.word	0xffffffff


	//   ....[6]....
        /*0044*/ 	.word	0xffffffff


	//   ....[7]....
        /*0048*/ 	.word	0xffffffff


	//   ....[8]....
        /*004c*/ 	.word	0xffffffff


	//   ....[9]....
        /*0050*/ 	.word	0xffffffff


	//   ....[10]....
        /*0054*/ 	.word	0xffffffff


	//   ....[11]....
        /*0058*/ 	.word	0xffffffff


	//----- nvinfo : EIATTR_COOP_GROUP_INSTR_OFFSETS
	.align		4
.L_320:
        /*005c*/ 	.byte	0x04, 0x28
        /*005e*/ 	.short	(.L_322 - .L_321)


	//   ....[0]....
.L_321:
        /*0060*/ 	.word	0x000025f0


	//   ....[1]....
        /*0064*/ 	.word	0x00002720


	//   ....[2]....
        /*0068*/ 	.word	0x00002740


	//   ....[3]....
        /*006c*/ 	.word	0x00002830


	//   ....[4]....
        /*0070*/ 	.word	0x000041e0


	//   ....[5]....
        /*0074*/ 	.word	0x00004200


	//   ....[6]....
        /*0078*/ 	.word	0x00004260


	//   ....[7]....
        /*007c*/ 	.word	0x00004270


	//   ....[8]....
        /*0080*/ 	.word	0x000054c0


	//   ....[9]....
        /*0084*/ 	.word	0x000054f0


	//   ....[10]....
        /*0088*/ 	.word	0x00005570


	//   ....[11]....
        /*008c*/ 	.word	0x00005580


	//----- nvinfo : EIATTR_VRC_CTA_INIT_COUNT
	.align		4
.L_322:
        /*0090*/ 	.byte	0x02, 0x4a
	.zero		1
	.zero		1


	//----- nvinfo : EIATTR_EXIT_INSTR_OFFSETS
	.align		4
        /*0094*/ 	.byte	0x04, 0x1c
        /*0096*/ 	.short	(.L_324 - .L_323)


	//   ....[0]....
.L_323:
        /*0098*/ 	.word	0x00000170


	//   ....[1]....
        /*009c*/ 	.word	0x000009a0


	//   ....[2]....
        /*00a0*/ 	.word	0x00000a30


	//   ....[3]....
        /*00a4*/ 	.word	0x00006670


	//----- nvinfo : EIATTR_CRS_STACK_SIZE
	.align		4
.L_324:
        /*00a8*/ 	.byte	0x04, 0x1e
        /*00aa*/ 	.short	(.L_326 - .L_325)
.L_325:
        /*00ac*/ 	.word	0x00000000


	//----- nvinfo : EIATTR_CBANK_PARAM_SIZE
	.align		4
.L_326:
        /*00b0*/ 	.byte	0x03, 0x19
        /*00b2*/ 	.short	0x01d0


	//----- nvinfo : EIATTR_PARAM_CBANK
	.align		4
        /*00b4*/ 	.byte	0x04, 0x0a
        /*00b6*/ 	.short	(.L_328 - .L_327)
	.align		4
.L_327:
        /*00b8*/ 	.word	index@(.nv.constant0._ZN5flash16flash_fwd_kernelI23Flash_fwd_kernel_traitsILi128ELi64ELi64ELi4ELb0ELb0EN7cutlass10bfloat16_tE19Flash_kernel_traitsILi128ELi64ELi64ELi4ES3_EELb0ELb1ELb0ELb0ELb1ELb1ELb0ELb0EEEvNS_16Flash_fwd_paramsE)
        /*00bc*/ 	.short	0x0380
        /*00be*/ 	.short	0x01d0


	//----- nvinfo : EIATTR_SW_WAR
	.align		4
.L_328:
        /*00c0*/ 	.byte	0x04, 0x36
        /*00c2*/ 	.short	(.L_330 - .L_329)
.L_329:
        /*00c4*/ 	.word	0x00000008
.L_330:


//--------------------- .nv.info._ZN5flash16flash_fwd_kernelI23Flash_fwd_kernel_traitsILi128ELi64ELi64ELi4ELb0ELb0EN7cutlass10bfloat16_tE19Flash_kernel_traitsILi128ELi64ELi64ELi4ES3_EELb0ELb1ELb0ELb0ELb1ELb1ELb1ELb0EEEvNS_16Flash_fwd_paramsE --------------------------
	.section	.nv.info._ZN5flash16flash_fwd_kernelI23Flash_fwd_kernel_traitsILi128ELi64ELi64ELi4ELb0ELb0EN7cutlass10bfloat16_tE19Flash_kernel_traitsILi128ELi64ELi64ELi4ES3_EELb0ELb1ELb0ELb0ELb1ELb1ELb1ELb0EEEvNS_16Flash_fwd_paramsE,"",@"SHT_CUDA_INFO"
	.sectionflags	@""
	.align	4


	//----- nvinfo : EIATTR_CUDA_API_VERSION
	.align		4
        /*0000*/ 	.byte	0x04, 0x37
        /*0002*/ 	.short	(.L_332 - .L_331)
.L_331:
        /*0004*/ 	.word	0x00000082


	//----- nvinfo : EIATTR_KPARAM_INFO
	.align		4
.L_332:
        /*0008*/ 	.byte	0x04, 0x17
        /*000a*/ 	.short	(.L_334 - .L_333)
.L_333:
        /*000c*/ 	.word	0x00000000
        /*0010*/ 	.short	0x0000
        /*0012*/ 	.short	0x0000
        /*0014*/ 	.byte	0x00, 0xf0, 0x41, 0x07


	//----- nvinfo : EIATTR_SPARSE_MMA_MASK
	.align		4
.L_334:
        /*0018*/ 	.byte	0x03, 0x50
        /*001a*/ 	.short	0x0000


	//----- nvinfo : EIATTR_MAXREG_COUNT
	.align		4
        /*001c*/ 	.byte	0x03, 0x1b
        /*001e*/ 	.short	0x00ff


	//----- nvinfo : EIATTR_NUM_BARRIERS
	.align		4
        /*0020*/ 	.byte	0x02, 0x4c
        /*0022*/ 	.byte	0x01
	.zero		1


	//----- nvinfo : EIATTR_MERCURY_ISA_VERSION
	.align		4
        /*0024*/ 	.byte	0x03, 0x5f
        /*0026*/ 	.short	0x0101


	//----- nvinfo : EIATTR_COOP_GROUP_MASK_REGIDS
	.align		4
        /*0028*/ 	.byte	0x04, 0x29
        /*002a*/ 	.short	(.L_336 - .L_335)


	//   ....[0]....
.L_335:
        /*002c*/ 	.word	0xffffffff


	//   ....[1]....
        /*0030*/ 	.word	0xffffffff


	//   ....[2]....
        /*0034*/ 	.word	0xffffffff


	//   ....[3]....
        /*0038*/ 	.word	0xffffffff


	//   ....[4]....
        /*003c*/ 	.word	0xffffffff


	//   ....[5]....
        /*0040*/ 	.word	0xffffffff


	//   ....[6]....
        /*0044*/ 	.word	0xffffffff


	//   ....[7]....
        /*0048*/ 	.word	0xffffffff


	//   ....[8]....
        /*004c*/ 	.word	0xffffffff


	//   ....[9]....
        /*0050*/ 	.word	0xffffffff


	//   ....[10]....
        /*0054*/ 	.word	0xffffffff


	//   ....[11]....
        /*0058*/ 	.word	0xffffffff


	//----- nvinfo : EIATTR_COOP_GROUP_INSTR_OFFSETS
	.align		4
.L_336:
        /*005c*/ 	.byte	0x04, 0x28
        /*005e*/ 	.short	(.L_338 - .L_337)


	//   ....[0]....
.L_337:
        /*0060*/ 	.word	0x00002a00


	//   ....[1]....
        /*0064*/ 	.word	0x00002b30


	//   ....[2]....
        /*0068*/ 	.word	0x00002b50


	//   ....[3]....
        /*006c*/ 	.word	0x00002c40


	//   ....[4]....
        /*0070*/ 	.word	0x000049f0


	//   ....[5]....
        /*0074*/ 	.word	0x00004a40


	//   ....[6]....
        /*0078*/ 	.word	0x00004ac0


	//   ....[7]....
        /*007c*/ 	.word	0x00004ad0


	//   ....[8]....
        /*0080*/ 	.word	0x00005cd0


	//   ....[9]....
        /*0084*/ 	.word	0x00005d00


	//   ....[10]....
        /*0088*/ 	.word	0x00005d80


	//   ....[11]....
        /*008c*/ 	.word	0x00005d90


	//----- nvinfo : EIATTR_VRC_CTA_INIT_COUNT
	.align		4
.L_338:
        /*0090*/ 	.byte	0x02, 0x4a
	.zero		1
	.zero		1


	//----- nvinfo : EIATTR_EXIT_INSTR_OFFSETS
	.align		4
        /*0094*/ 	.byte	0x04, 0x1c
        /*0096*/ 	.short	(.L_340 - .L_339)


	//   ....[0]....
.L_339:
        /*0098*/ 	.word	0x00000170


	//   ....[1]....
        /*009c*/ 	.word	0x000009a0


	//   ....[2]....
        /*00a0*/ 	.word	0x00000a30


	//   ....[3]....
        /*00a4*/ 	.word	0x00006e80


	//----- nvinfo : EIATTR_CRS_STACK_SIZE
	.align		4
.L_340:
        /*00a8*/ 	.byte	0x04, 0x1e
        /*00aa*/ 	.short	(.L_342 - .L_341)
.L_341:
        /*00ac*/ 	.word	0x00000000


	//----- nvinfo : EIATTR_CBANK_PARAM_SIZE
	.align		4
.L_342:
        /*00b0*/ 	.byte	0x03, 0x19
        /*00b2*/ 	.short	0x01d0


	//----- nvinfo : EIATTR_PARAM_CBANK
	.align		4
        /*00b4*/ 	.byte	0x04, 0x0a
        /*00b6*/ 	.short	(.L_344 - .L_343)
	.align		4
.L_343:
        /*00b8*/ 	.word	index@(.nv.constant0._ZN5flash16flash_fwd_kernelI23Flash_fwd_kernel_traitsILi128ELi64ELi64ELi4ELb0ELb0EN7cutlass10bfloat16_tE19Flash_kernel_traitsILi128ELi64ELi64ELi4ES3_EELb0ELb1ELb0ELb0ELb1ELb1ELb1ELb0EEEvNS_16Flash_fwd_paramsE)
        /*00bc*/ 	.short	0x0380
        /*00be*/ 	.short	0x01d0


	//----- nvinfo : EIATTR_SW_WAR
	.align		4
.L_344:
        /*00c0*/ 	.byte	0x04, 0x36
        /*00c2*/ 	.short	(.L_346 - .L_345)
.L_345:
        /*00c4*/ 	.word	0x00000008
.L_346:


//--------------------- .nv.info._ZN5flash16flash_fwd_kernelI23Flash_fwd_kernel_traitsILi128ELi64ELi64ELi4ELb0ELb0EN7cutlass10bfloat16_tE19Flash_kernel_traitsILi128ELi64ELi64ELi4ES3_EELb0ELb1ELb0ELb0ELb0ELb1ELb0ELb0EEEvNS_16Flash_fwd_paramsE --------------------------
	.section	.nv.info._ZN5flash16flash_fwd_kernelI23Flash_fwd_kernel_traitsILi128ELi64ELi64ELi4ELb0ELb0EN7cutlass10bfloat16_tE19Flash_kernel_traitsILi128ELi64ELi64ELi4ES3_EELb0ELb1ELb0ELb0ELb0ELb1ELb0ELb0EEEvNS_16Flash_fwd_paramsE,"",@"SHT_CUDA_INFO"
	.sectionflags	@""
	.align	4


	//----- nvinfo : EIATTR_CUDA_API_VERSION
	.align		4
        /*0000*/ 	.byte	0x04, 0x37
        /*0002*/ 	.short	(.L_348 - .L_347)
.L_347:
        /*0004*/ 	.word	0x00000082


	//----- nvinfo : EIATTR_KPARAM_INFO
	.align		4
.L_348:
        /*0008*/ 	.byte	0x04, 0x17
        /*000a*/ 	.short	(.L_350 - .L_349)
.L_349:
        /*000c*/ 	.word	0x00000000
        /*0010*/ 	.short	0x0000
        /*0012*/ 	.short	0x0000
        /*0014*/ 	.byte	0x00, 0xf0, 0x41, 0x07


	//----- nvinfo : EIATTR_SPARSE_MMA_MASK
	.align		4
.L_350:
        /*0018*/ 	.byte	0x03, 0x50
        /*001a*/ 	.short	0x0000


	//----- nvinfo : EIATTR_MAXREG_COUNT
	.align		4
        /*001c*/ 	.byte	0x03, 0x1b
        /*001e*/ 	.short	0x00ff


	//----- nvinfo : EIATTR_NUM_BARRIERS
	.align		4
        /*0020*/ 	.byte	0x02, 0x4c
        /*0022*/ 	.byte	0x01
	.zero		1


	//----- nvinfo : EIATTR_MERCURY_ISA_VERSION
	.align		4
        /*0024*/ 	.byte	0x03, 0x5f
        /*0026*/ 	.short	0x0101


	//----- nvinfo : EIATTR_COOP_GROUP_MASK_REGIDS
	.align		4
        /*0028*/ 	.byte	0x04, 0x29
        /*002a*/ 	.short	(.L_352 - .L_351)


	//   ....[0]....
.L_351:
        /*002c*/ 	.word	0xffffffff


	//   ....[1]....
        /*0030*/ 	.word	0xffffffff


	//   ....[2]....
        /*0034*/ 	.word	0xffffffff


	//   ....[3]....
        /*0038*/ 	.word	0xffffffff


	//   ....[4]....
        /*003c*/ 	.word	0xffffffff


	//   ....[5]....
        /*0040*/ 	.word	0xffffffff


	//   ....[6]....
        /*0044*/ 	.word	0xffffffff


	//   ....[7]....
        /*0048*/ 	.word	0xffffffff


	//   ....[8]....
        /*004c*/ 	.word	0xffffffff


	//   ....[9]....
        /*0050*/ 	.word	0xffffffff


	//   ....[10]....
        /*0054*/ 	.word	0xffffffff


	//   ....[11]....
        /*0058*/ 	.word	0xffffffff


	//   ....[12]....
        /*005c*/ 	.word	0xffffffff


	//   ....[13]....
        /*0060*/ 	.word	0xffffffff


	//   ....[14]....
        /*0064*/ 	.word	0xffffffff


	//   ....[15]....
        /*0068*/ 	.word	0xffffffff


	//----- nvinfo : EIATTR_COOP_GROUP_INSTR_OFFSETS
	.align		4
.L_352:
        /*006c*/ 	.byte	0x04, 0x28
        /*006e*/ 	.short	(.L_354 - .L_353)


	//   ....[0]....
.L_353:
        /*0070*/ 	.word	0x00002f20


	//   ....[1]....
        /*0074*/ 	.word	0x00003140


	//   ....[2]....
        /*0078*/ 	.word	0x000031a0


	//   ....[3]....
        /*007c*/ 	.word	0x00003250


	//   ....[4]....
        /*0080*/ 	.word	0x00004fe0


	//   ....[5]....
        /*0084*/ 	.word	0x000050e0


	//   ....[6]....
        /*0088*/ 	.word	0x000050f0


	//   ....[7]....
        /*008c*/ 	.word	0x00005120


	//   ....[8]....
        /*0090*/ 	.word	0x00007010


	//   ....[9]....
        /*0094*/ 	.word	0x00007030


	//   ....[10]....
        /*0098*/ 	.word	0x00007090


	//   ....[11]....
        /*009c*/ 	.word	0x000070a0


	//   ....[12]....
        /*00a0*/ 	.word	0x000082f0


	//   ....[13]....
        /*00a4*/ 	.word	0x00008320


	//   ....[14]....
        /*00a8*/ 	.word	0x00008380


	//   ....[15]....
        /*00ac*/ 	.word	0x00008390


	//----- nvinfo : EIATTR_VRC_CTA_INIT_COUNT
	.align		4
.L_354:
        /*00b0*/ 	.byte	0x02, 0x4a
	.zero		1
	.zero		1


	//----- nvinfo : EIATTR_EXIT_INSTR_OFFSETS
	.align		4
        /*00b4*/ 	.byte	0x04, 0x1c
        /*00b6*/ 	.short	(.L_356 - .L_355)


	//   ....[0]....
.L_355:
        /*00b8*/ 	.word	0x00000330


	//   ....[1]....
        /*00bc*/ 	.word	0x00000eb0


	//   ....[2]....
        /*00c0*/ 	.word	0x00000f40


	//   ....[3]....
        /*00c4*/ 	.word	0x000096d0


	//   ....[4]....
        /*00c8*/ 	.word	0x000097c0


	//----- nvinfo : EIATTR_CRS_STACK_SIZE
	.align		4
.L_356:
        /*00cc*/ 	.byte	0x04, 0x1e
        /*00ce*/ 	.short	(.L_358 - .L_357)
.L_357:
        /*00d0*/ 	.word	0x00000000


	//----- nvinfo : EIATTR_CBANK_PARAM_SIZE
	.align		4
.L_358:
        /*00d4*/ 	.byte	0x03, 0x19
        /*00d6*/ 	.short	0x01d0


	//----- nvinfo : EIATTR_PARAM_CBANK
	.align		4
        /*00d8*/ 	.byte	0x04, 0x0a
        /*00da*/ 	.short	(.L_360 - .L_359)
	.align		4
.L_359:
        /*00dc*/ 	.word	index@(.nv.constant0._ZN5flash16flash_fwd_kernelI23Flash_fwd_kernel_traitsILi128ELi64ELi64ELi4ELb0ELb0EN7cutlass10bfloat16_tE19Flash_kernel_traitsILi128ELi64ELi64ELi4ES3_EELb0ELb1ELb0ELb0ELb0ELb1ELb0ELb0EEEvNS_16Flash_fwd_paramsE)
        /*00e0*/ 	.short	0x0380
        /*00e2*/ 	.short	0x01d0


	//----- nvinfo : EIATTR_SW_WAR
	.align		4
.L_360:
        /*00e4*/ 	.byte	0x04, 0x36
        /*00e6*/ 	.short	(.L_362 - .L_361)
.L_361:
        /*00e8*/ 	.word	0x00000008
.L_362:


//--------------------- .nv.info._ZN5flash16flash_fwd_kernelI23Flash_fwd_kernel_traitsILi128ELi64ELi64ELi4ELb0ELb0EN7cutlass10bfloat16_tE19Flash_kernel_traitsILi128ELi64ELi64ELi4ES3_EELb0ELb1ELb0ELb0ELb0ELb1ELb1ELb0EEEvNS_16Flash_fwd_paramsE --------------------------
	.section	.nv.info._ZN5flash16flash_fwd_kernelI23Flash_fwd_kernel_traitsILi128ELi64ELi64ELi4ELb0ELb0EN7cutlass10bfloat16_tE19Flash_kernel_traitsILi128ELi64ELi64ELi4ES3_EELb0ELb1ELb0ELb0ELb0ELb1ELb1ELb0EEEvNS_16Flash_fwd_paramsE,"",@"SHT_CUDA_INFO"
	.sectionflags	@""
	.align	4


	//----- nvinfo : EIATTR_CUDA_API_VERSION
	.align		4
        /*0000*/ 	.byte	0x04, 0x37
        /*0002*/ 	.short	(.L_364 - .L_363)
.L_363:
        /*0004*/ 	.word	0x00000082


	//----- nvinfo : EIATTR_KPARAM_INFO
	.align		4
.L_364:
        /*0008*/ 	.byte	0x04, 0x17
        /*000a*/ 	.short	(.L_366 - .L_365)
.L_365:
        /*000c*/ 	.word	0x00000000
        /*0010*/ 	.short	0x0000
        /*0012*/ 	.short	0x0000
        /*0014*/ 	.byte	0x00, 0xf0, 0x41, 0x07


	//----- nvinfo : EIATTR_SPARSE_MMA_MASK
	.align		4
.L_366:
        /*0018*/ 	.byte	0x03, 0x50
        /*001a*/ 	.short	0x0000


	//----- nvinfo : EIATTR_MAXREG_COUNT
	.align		4
        /*001c*/ 	.byte	0x03, 0x1b
        /*001e*/ 	.short	0x00ff


	//----- nvinfo : EIATTR_NUM_BARRIERS
	.align		4
        /*0020*/ 	.byte	0x02, 0x4c
        /*0022*/ 	.byte	0x01
	.zero		1


	//----- nvinfo : EIATTR_MERCURY_ISA_VERSION
	.align		4
        /*0024*/ 	.byte	0x03, 0x5f
        /*0026*/ 	.short	0x0101


	//----- nvinfo : EIATTR_COOP_GROUP_MASK_REGIDS
	.align		4
        /*0028*/ 	.byte	0x04, 0x29
        /*002a*/ 	.short	(.L_368 - .L_367)


	//   ....[0]....
.L_367:
        /*002c*/ 	.word	0xffffffff


	//   ....[1]....
        /*0030*/ 	.word	0xffffffff


	//   ....[2]....
        /*0034*/ 	.word	0xffffffff


	//   ....[3]....
        /*0038*/ 	.word	0xffffffff


	//   ....[4]....
        /*003c*/ 	.word	0xffffffff


	//   ....[5]....
        /*0040*/ 	.word	0xffffffff


	//   ....[6]....
        /*0044*/ 	.word	0xffffffff


	//   ....[7]....
        /*0048*/ 	.word	0xffffffff


	//   ....[8]....
        /*004c*/ 	.word	0xffffffff


	//   ....[9]....
        /*0050*/ 	.word	0xffffffff


	//   ....[10]....
        /*0054*/ 	.word	0xffffffff


	//   ....[11]....
        /*0058*/ 	.word	0xffffffff


	//   ....[12]....
        /*005c*/ 	.word	0xffffffff


	//   ....[13]....
        /*0060*/ 	.word	0xffffffff


	//   ....[14]....
        /*0064*/ 	.word	0xffffffff


	//   ....[15]....
        /*0068*/ 	.word	0xffffffff


	//----- nvinfo : EIATTR_COOP_GROUP_INSTR_OFFSETS
	.align		4
.L_368:
        /*006c*/ 	.byte	0x04, 0x28
        /*006e*/ 	.short	(.L_370 - .L_369)


	//   ....[0]....
.L_369:
        /*0070*/ 	.word	0x00003340


	//   ....[1]....
        /*0074*/ 	.word	0x00003550


	//   ....[2]....
        /*0078*/ 	.word	0x000035a0


	//   ....[3]....
        /*007c*/ 	.word	0x00003640


	//   ....[4]....
        /*0080*/ 	.word	0x000058d0


	//   ....[5]....
        /*0084*/ 	.word	0x000058e0


	//   ....[6]....
        /*0088*/ 	.word	0x00005910


	//   ....[7]....
        /*008c*/ 	.word	0x00005920


	//   ....[8]....
        /*0090*/ 	.word	0x00007c40


	//   ....[9]....
        /*0094*/ 	.word	0x00007c90


	//   ....[10]....
        /*0098*/ 	.word	0x00007d00


	//   ....[11]....
        /*009c*/ 	.word	0x00007d10


	//   ....[12]....
        /*00a0*/ 	.word	0x00008f20


	//   ....[13]....
        /*00a4*/ 	.word	0x00008f50


	//   ....[14]....
        /*00a8*/ 	.word	0x00008fb0


	//   ....[15]....
        /*00ac*/ 	.word	0x00008fc0


	//----- nvinfo : EIATTR_VRC_CTA_INIT_COUNT
	.align		4
.L_370:
        /*00b0*/ 	.byte	0x02, 0x4a
	.zero		1
	.zero		1


	//----- nvinfo : EIATTR_EXIT_INSTR_OFFSETS
	.align		4
        /*00b4*/ 	.byte	0x04, 0x1c
        /*00b6*/ 	.short	(.L_372 - .L_371)


	//   ....[0]....
.L_371:
        /*00b8*/ 	.word	0x00000330


	//   ....[1]....
        /*00bc*/ 	.word	0x00000eb0


	//   ....[2]....
        /*00c0*/ 	.word	0x00000f40


	//   ....[3]....
        /*00c4*/ 	.word	0x0000a300


	//   ....[4]....
        /*00c8*/ 	.word	0x0000a3f0


	//----- nvinfo : EIATTR_CRS_STACK_SIZE
	.align		4
.L_372:
        /*00cc*/ 	.byte	0x04, 0x1e
        /*00ce*/ 	.short	(.L_374 - .L_373)
.L_373:
        /*00d0*/ 	.word	0x00000000


	//----- nvinfo : EIATTR_CBANK_PARAM_SIZE
	.align		4
.L_374:
        /*00d4*/ 	.byte	0x03, 0x19
        /*00d6*/ 	.short	0x01d0


	//----- nvinfo : EIATTR_PARAM_CBANK
	.align		4
        /*00d8*/ 	.byte	0x04, 0x0a
        /*00da*/ 	.short	(.L_376 - .L_375)
	.align		4
.L_375:
        /*00dc*/ 	.word	index@(.nv.constant0._ZN5flash16flash_fwd_kernelI23Flash_fwd_kernel_traitsILi128ELi64ELi64ELi4ELb0ELb0EN7cutlass10bfloat16_tE19Flash_kernel_traitsILi128ELi64ELi64ELi4ES3_EELb0ELb1ELb0ELb0ELb0ELb1ELb1ELb0EEEvNS_16Flash_fwd_paramsE)
        /*00e0*/ 	.short	0x0380
        /*00e2*/ 	.short	0x01d0


	//----- nvinfo : EIATTR_SW_WAR
	.align		4
.L_376:
        /*00e4*/ 	.byte	0x04, 0x36
        /*00e6*/ 	.short	(.L_378 - .L_377)
.L_377:
        /*00e8*/ 	.word	0x00000008
.L_378:


//--------------------- .nv.info._ZN5flash16flash_fwd_kernelI23Flash_fwd_kernel_traitsILi128ELi64ELi64ELi4ELb0ELb0EN7cutlass10bfloat16_tE19Flash_kernel_traitsILi128ELi64ELi64ELi4ES3_EELb0ELb1ELb0ELb0ELb0ELb0ELb0ELb0EEEvNS_16Flash_fwd_paramsE --------------------------
	.section	.nv.info._ZN5flash16flash_fwd_kernelI23Flash_fwd_kernel_traitsILi128ELi64ELi64ELi4ELb0ELb0EN7cutlass10bfloat16_tE19Flash_kernel_traitsILi128ELi64ELi64ELi4ES3_EELb0ELb1ELb0ELb0ELb0ELb0ELb0ELb0EEEvNS_16Flash_fwd_paramsE,"",@"SHT_CUDA_INFO"
	.sectionflags	@""
	.align	4


	//----- nvinfo : EIATTR_CUDA_API_VERSION
	.align		4
        /*0000*/ 	.byte	0x04, 0x37
        /*0002*/ 	.short	(.L_380 - .L_379)
.L_379:
        /*0004*/ 	.word	0x00000082


	//----- nvinfo : EIATTR_KPARAM_INFO
	.align		4
.L_380:
        /*0008*/ 	.byte	0x04, 0x17
        /*000a*/ 	.short	(.L_382 - .L_381)
.L_381:
        /*000c*/ 	.word	0x00000000
        /*0010*/ 	.short	0x0000
        /*0012*/ 	.short	0x0000
        /*0014*/ 	.byte	0x00, 0xf0, 0x41, 0x07


	//----- nvinfo : EIATTR_SPARSE_MMA_MASK
	.align		4
.L_382:
        /*0018*/ 	.byte	0x03, 0x50
        /*001a*/ 	.short	0x0000


	//----- nvinfo : EIATTR_MAXREG_COUNT
	.align		4
        /*001c*/ 	.byte	0x03, 0x1b
        /*001e*/ 	.short	0x00ff


	//----- nvinfo : EIATTR_NUM_BARRIERS
	.align		4
        /*0020*/ 	.byte	0x02, 0x4c
        /*0022*/ 	.byte	0x01
	.zero		1


	//----- nvinfo : EIATTR_MERCURY_ISA_VERSION
	.align		4
        /*0024*/ 	.byte	0x03, 0x5f
        /*0026*/ 	.short	0x0101


	//----- nvinfo : EIATTR_COOP_GROUP_MASK_REGIDS
	.align		4
        /*0028*/ 	.byte	0x04, 0x29
        /*002a*/ 	.short	(.L_384 - .L_383)


	//   ....[0]....
.L_383:
        /*002c*/ 	.word	0xffffffff


	//   ....[1]....
        /*0030*/ 	.word	0xffffffff


	//   ....[2]....
        /*0034*/ 	.word	0xffffffff


	//   ....[3]....
        /*0038*/ 	.word	0xffffffff


	//   ....[4]....
        /*003c*/ 	.word	0xffffffff


	//   ....[5]....
        /*0040*/ 	.word	0xffffffff


	//   ....[6]....
        /*0044*/ 	.word	0xffffffff


	//   ....[7]....
        /*0048*/ 	.word	0xffffffff


	//   ....[8]....
        /*004c*/ 	.word	0xffffffff


	//   ....[9]....
        /*0050*/ 	.word	0xffffffff


	//   ....[10]....
        /*0054*/ 	.word	0xffffffff


	//   ....[11]....
        /*0058*/ 	.word	0xffffffff


	//   ....[12]....
        /*005c*/ 	.word	0xffffffff


	//   ....[13]....
        /*0060*/ 	.word	0xffffffff


	//   ....[14]....
        /*0064*/ 	.word	0xffffffff


	//   ....[15]....
        /*0068*/ 	.word	0xffffffff


	//----- nvinfo : EIATTR_COOP_GROUP_INSTR_OFFSETS
	.align		4
.L_384:
        /*006c*/ 	.byte	0x04, 0x28
        /*006e*/ 	.short	(.L_386 - .L_385)


	//   ....[0]....
.L_385:
        /*0070*/ 	.word	0x00003cb0


	//   ....[1]....
        /*0074*/ 	.word	0x00003e00


	//   ....[2]....
        /*0078*/ 	.word	0x00003e10


	//   ....[3]....
        /*007c*/ 	.word	0x00003e70


	//   ....[4]....
        /*0080*/ 	.word	0x00006140


	//   ....[5]....
        /*0084*/ 	.word	0x00006150


	//   ....[6]....
        /*0088*/ 	.word	0x00006180


	//   ....[7]....
        /*008c*/ 	.word	0x00006190


	//   ....[8]....
        /*0090*/ 	.word	0x000083e0


	//   ....[9]....
        /*0094*/ 	.word	0x000083f0


	//   ....[10]....
        /*0098*/ 	.word	0x00008440


	//   ....[11]....
        /*009c*/ 	.word	0x00008450


	//   ....[12]....
        /*00a0*/ 	.word	0x00009680


	//   ....[13]....
        /*00a4*/ 	.word	0x000096b0


	//   ....[14]....
        /*00a8*/ 	.word	0x00009710


	//   ....[15]....
        /*00ac*/ 	.word	0x00009720


	//----- nvinfo : EIATTR_VRC_CTA_INIT_COUNT
	.align		4
.L_386:
        /*00b0*/ 	.byte	0x02, 0x4a
	.zero		1
	.zero		1


	//----- nvinfo : EIATTR_EXIT_INSTR_OFFSETS
	.align		4
        /*00b4*/ 	.byte	0x04, 0x1c
        /*00b6*/ 	.short	(.L_388 - .L_387)


	//   ....[0]....
.L_387:
        /*00b8*/ 	.word	0x00000330


	//   ....[1]....
        /*00bc*/ 	.word	0x00000f80


	//   ....[2]....
        /*00c0*/ 	.word	0x00001010


	//   ....[3]....
        /*00c4*/ 	.word	0x0000aae0


	//   ....[4]....
        /*00c8*/ 	.word	0x0000ac00


	//   ....[5]....
        /*00cc*/ 	.word	0x0000ac20


	//----- nvinfo : EIATTR_CRS_STACK_SIZE
	.align		4
.L_388:
        /*00d0*/ 	.byte	0x04, 0x1e
        /*00d2*/ 	.short	(.L_390 - .L_389)
.L_389:
        /*00d4*/ 	.word	0x00000000


	//----- nvinfo : EIATTR_CBANK_PARAM_SIZE
	.align		4
.L_390:
        /*00d8*/ 	.byte	0x03, 0x19
        /*00da*/ 	.short	0x01d0


	//----- nvinfo : EIATTR_PARAM_CBANK
	.align		4
        /*00dc*/ 	.byte	0x04, 0x0a
        /*00de*/ 	.short	(.L_392 - .L_391)
	.align		4
.L_391:
        /*00e0*/ 	.word	index@(.nv.constant0._ZN5flash16flash_fwd_kernelI23Flash_fwd_kernel_traitsILi128ELi64ELi64ELi4ELb0ELb0EN7cutlass10bfloat16_tE19Flash_kernel_traitsILi128ELi64ELi64ELi4ES3_EELb0ELb1ELb0ELb0ELb0ELb0ELb0ELb0EEEvNS_16Flash_fwd_paramsE)
        /*00e4*/ 	.short	0x0380
        /*00e6*/ 	.short	0x01d0


	//----- nvinfo : EIATTR_SW_WAR
	.align		4
.L_392:
        /*00e8*/ 	.byte	0x04, 0x36
        /*00ea*/ 	.short	(.L_394 - .L_393)
.L_393:
        /*00ec*/ 	.word	0x00000008
.L_394:


//--------------------- .nv.info._ZN5flash16flash_fwd_kernelI23Flash_fwd_kernel_traitsILi128ELi64ELi64ELi4ELb0ELb0EN7cutlass10bfloat16_tE19Flash_kernel_traitsILi128ELi64ELi64ELi4ES3_EELb0ELb1ELb0ELb0ELb0ELb0ELb1ELb0EEEvNS_16Flash_fwd_paramsE --------------------------
	.section	.nv.info._ZN5flash16flash_fwd_kernelI23Flash_fwd_kernel_traitsILi128ELi64ELi64ELi4ELb0ELb0EN7cutlass10bfloat16_tE19Flash_kernel_traitsILi128ELi64ELi64ELi4ES3_EELb0ELb1ELb0ELb0ELb0ELb0ELb1ELb0EEEvNS_16Flash_fwd_paramsE,"",@"SHT_CUDA_INFO"
	.sectionflags	@""
	.align	4


	//----- nvinfo : EIATTR_CUDA_API_VERSION
	.align		4
        /*0000*/ 	.byte	0x04, 0x37
        /*0002*/ 	.short	(.L_396 - .L_395)
.L_395:
        /*0004*/ 	.word	0x00000082


	//----- nvinfo : EIATTR_KPARAM_INFO
	.align		4
.L_396:
        /*0008*/ 	.byte	0x04, 0x17
        /*000a*/ 	.short	(.L_398 - .L_397)
.L_397:
        /*000c*/ 	.word	0x00000000
        /*0010*/ 	.short	0x0000
        /*0012*/ 	.short	0x0000
        /*0014*/ 	.byte	0x00, 0xf0, 0x41, 0x07


	//----- nvinfo : EIATTR_SPARSE_MMA_MASK
	.align		4
.L_398:
        /*0018*/ 	.byte	0x03, 0x50
        /*001a*/ 	.short	0x0000


	//----- nvinfo : EIATTR_MAXREG_COUNT
	.align		4
        /*001c*/ 	.byte	0x03, 0x1b
        /*001e*/ 	.short	0x00ff


	//----- nvinfo : EIATTR_NUM_BARRIERS
	.align		4
        /*0020*/ 	.byte	0x02, 0x4c
        /*0022*/ 	.byte	0x01
	.zero		1


	//----- nvinfo : EIATTR_MERCURY_ISA_VERSION
	.align		4
        /*0024*/ 	.byte	0x03, 0x5f
        /*0026*/ 	.short	0x0101


	//----- nvinfo : EIATTR_COOP_GROUP_MASK_REGIDS
	.align		4
        /*0028*/ 	.byte	0x04, 0x29
        /*002a*/ 	.short	(.L_400 - .L_399)


	//   ....[0]....
.L_399:
        /*002c*/ 	.word	0xffffffff


	//   ....[1]....
        /*0030*/ 	.word	0xffffffff


	//   ....[2]....
        /*0034*/ 	.word	0xffffffff


	//   ....[3]....
        /*0038*/ 	.word	0xffffffff


	//   ....[4]....
        /*003c*/ 	.word	0xffffffff


	//   ....[5]....
        /*0040*/ 	.word	0xffffffff


	//   ....[6]....
        /*0044*/ 	.word	0xffffffff


	//   ....[7]....
        /*0048*/ 	.word	0xffffffff


	//   ....[8]....
        /*004c*/ 	.word	0xffffffff


	//   ....[9]....
        /*0050*/ 	.word	0xffffffff


	//   ....[10]....
        /*0054*/ 	.word	0xffffffff


	//   ....[11]....
        /*0058*/ 	.word	0xffffffff


	//   ....[12]....
        /*005c*/ 	.word	0xffffffff


	//   ....[13]....
        /*0060*/ 	.word	0xffffffff


	//   ....[14]....
        /*0064*/ 	.word	0xffffffff


	//   ....[15]....
        /*0068*/ 	.word	0xffffffff


	//----- nvinfo : EIATTR_COOP_GROUP_INSTR_OFFSETS
	.align		4
.L_400:
        /*006c*/ 	.byte	0x04, 0x28
        /*006e*/ 	.short	(.L_402 - .L_401)


	//   ....[0]....
.L_401:
        /*0070*/ 	.word	0x000040d0


	//   ....[1]....
        /*0074*/ 	.word	0x00004200


	//   ....[2]....
        /*0078*/ 	.word	0x00004210


	//   ....[3]....
        /*007c*/ 	.word	0x00004270


	//   ....[4]....
        /*0080*/ 	.word	0x00006910


	//   ....[5]....
        /*0084*/ 	.word	0x00006920


	//   ....[6]....
        /*0088*/ 	.word	0x00006950


	//   ....[7]....
        /*008c*/ 	.word	0x00006960


	//   ....[8]....
        /*0090*/ 	.word	0x00008fd0


	//   ....[9]....
        /*0094*/ 	.word	0x00009000


	//   ....[10]....
        /*0098*/ 	.word	0x00009070


	//   ....[11]....
        /*009c*/ 	.word	0x00009080


	//   ....[12]....
        /*00a0*/ 	.word	0x0000a280


	//   ....[13]....
        /*00a4*/ 	.word	0x0000a2b0


	//   ....[14]....
        /*00a8*/ 	.word	0x0000a310


	//   ....[15]....
        /*00ac*/ 	.word	0x0000a320


	//----- nvinfo : EIATTR_VRC_CTA_INIT_COUNT
	.align		4
.L_402:
        /*00b0*/ 	.byte	0x02, 0x4a
	.zero		1
	.zero		1


	//----- nvinfo : EIATTR_EXIT_INSTR_OFFSETS
	.align		4
        /*00b4*/ 	.byte	0x04, 0x1c
        /*00b6*/ 	.short	(.L_404 - .L_403)


	//   ....[0]....
.L_403:
        /*00b8*/ 	.word	0x00000330


	//   ....[1]....
        /*00bc*/ 	.word	0x00000f80


	//   ....[2]....
        /*00c0*/ 	.word	0x00001010


	//   ....[3]....
        /*00c4*/ 	.word	0x0000b6e0


	//   ....[4]....
        /*00c8*/ 	.word	0x0000b800


	//   ....[5]....
        /*00cc*/ 	.word	0x0000b820


	//----- nvinfo : EIATTR_CRS_STACK_SIZE
	.align		4
.L_404:
        /*00d0*/ 	.byte	0x04, 0x1e
        /*00d2*/ 	.short	(.L_406 - .L_405)
.L_405:
        /*00d4*/ 	.word	0x00000000


	//----- nvinfo : EIATTR_CBANK_PARAM_SIZE
	.align		4
.L_406:
        /*00d8*/ 	.byte	0x03, 0x19
        /*00da*/ 	.short	0x01d0


	//----- nvinfo : EIATTR_PARAM_CBANK
	.align		4
        /*00dc*/ 	.byte	0x04, 0x0a
        /*00de*/ 	.short	(.L_408 - .L_407)
	.align		4
.L_407:
        /*00e0*/ 	.word	index@(.nv.constant0._ZN5flash16flash_fwd_kernelI23Flash_fwd_kernel_traitsILi128ELi64ELi64ELi4ELb0ELb0EN7cutlass10bfloat16_tE19Flash_kernel_traitsILi128ELi64ELi64ELi4ES3_EELb0ELb1ELb0ELb0ELb0ELb0ELb1ELb0EEEvNS_16Flash_fwd_paramsE)
        /*00e4*/ 	.short	0x0380
        /*00e6*/ 	.short	0x01d0


	//----- nvinfo : EIATTR_SW_WAR
	.align		4
.L_408:
        /*00e8*/ 	.byte	0x04, 0x36
        /*00ea*/ 	.short	(.L_410 - .L_409)
.L_409:
        /*00ec*/ 	.word	0x00000008
.L_410:


//--------------------- .nv.info._ZN5flash16flash_fwd_kernelI23Flash_fwd_kernel_traitsILi128ELi64ELi64ELi4ELb0ELb0EN7cutlass10bfloat16_tE19Flash_kernel_traitsILi128ELi64ELi64ELi4ES3_EELb0ELb1ELb0ELb1ELb0ELb0ELb0ELb0EEEvNS_16Flash_fwd_paramsE --------------------------
	.section	.nv.info._ZN5flash16flash_fwd_kernelI23Flash_fwd_kernel_traitsILi128ELi64ELi64ELi4ELb0ELb0EN7cutlass10bfloat16_tE19Flash_kernel_traitsILi128ELi64ELi64ELi4ES3_EELb0ELb1ELb0ELb1ELb0ELb0ELb0ELb0EEEvNS_16Flash_fwd_paramsE,"",@"SHT_CUDA_INFO"
	.sectionflags	@""
	.align	4


	//----- nvinfo : EIATTR_CUDA_API_VERSION
	.align		4
        /*0000*/ 	.byte	0x04, 0x37
        /*0002*/ 	.short	(.L_412 - .L_411)
.L_411:
        /*0004*/ 	.word	0x00000082


	//----- nvinfo : EIATTR_KPARAM_INFO
	.align		4
.L_412:
        /*0008*/ 	.byte	0x04, 0x17
        /*000a*/ 	.short	(.L_414 - .L_413)
.L_413:
        /*000c*/ 	.word	0x00000000
        /*0010*/ 	.short	0x0000
        /*0012*/ 	.short	0x0000
        /*0014*/ 	.byte	0x00, 0xf0, 0x41, 0x07


	//----- nvinfo : EIATTR_SPARSE_MMA_MASK
	.align		4
.L_414:
        /*0018*/ 	.byte	0x03, 0x50
        /*001a*/ 	.short	0x0000


	//----- nvinfo : EIATTR_MAXREG_COUNT
	.align		4
        /*001c*/ 	.byte	0x03, 0x1b
        /*001e*/ 	.short	0x00ff


	//----- nvinfo : EIATTR_NUM_BARRIERS
	.align		4
        /*0020*/ 	.byte	0x02, 0x4c
        /*0022*/ 	.byte	0x01
	.zero		1


	//----- nvinfo : EIATTR_MERCURY_ISA_VERSION
	.align		4
        /*0024*/ 	.byte	0x03, 0x5f
        /*0026*/ 	.short	0x0101


	//----- nvinfo : EIATTR_COOP_GROUP_MASK_REGIDS
	.align		4
        /*0028*/ 	.byte	0x04, 0x29
        /*002a*/ 	.short	(.L_416 - .L_415)


	//   ....[0]....
.L_415:
        /*002c*/ 	.word	0xffffffff


	//   ....[1]....
        /*0030*/ 	.word	0xffffffff


	//   ....[2]....
        /*0034*/ 	.word	0xffffffff


	//   ....[3]....
        /*0038*/ 	.word	0xffffffff


	//   ....[4]....
        /*003c*/ 	.word	0xffffffff


	//   ....[5]....
        /*0040*/ 	.word	0xffffffff


	//   ....[6]....
        /*0044*/ 	.word	0xffffffff


	//   ....[7]....
        /*0048*/ 	.word	0xffffffff


	//   ....[8]....
        /*004c*/ 	.word	0xffffffff


	//   ....[9]....
        /*0050*/ 	.word	0xffffffff


	//   ....[10]....
        /*0054*/ 	.word	0xffffffff


	//   ....[11]....
        /*0058*/ 	.word	0xffffffff


	//   ....[12]....
        /*005c*/ 	.word	0xffffffff


	//   ....[13]....
        /*0060*/ 	.word	0xffffffff


	//   ....[14]....
        /*0064*/ 	.word	0xffffffff


	//   ....[15]....
        /*0068*/ 	.word	0xffffffff


	//----- nvinfo : EIATTR_COOP_GROUP_INSTR_OFFSETS
	.align		4
.L_416:
        /*006c*/ 	.byte	0x04, 0x28
        /*006e*/ 	.short	(.L_418 - .L_417)


	//   ....[0]....
.L_417:
        /*0070*/ 	.word	0x00004130


	//   ....[1]....
        /*0074*/ 	.word	0x00004230


	//   ....[2]....
        /*0078*/ 	.word	0x00004260


	//   ....[3]....
        /*007c*/ 	.word	0x00004350


	//   ....[4]....
        /*0080*/ 	.word	0x00006870


	//   ....[5]....
        /*0084*/ 	.word	0x00006880


	//   ....[6]....
        /*0088*/ 	.word	0x000068b0


	//   ....[7]....
        /*008c*/ 	.word	0x000068c0


	//   ....[8]....
        /*0090*/ 	.word	0x00008f00


	//   ....[9]....
        /*0094*/ 	.word	0x00008f10


	//   ....[10]....
        /*0098*/ 	.word	0x00008f70


	//   ....[11]....
        /*009c*/ 	.word	0x00008f80


	//   ....[12]....
        /*00a0*/ 	.word	0x0000a1a0


	//   ....[13]....
        /*00a4*/ 	.word	0x0000a1d0


	//   ....[14]....
        /*00a8*/ 	.word	0x0000a240


	//   ....[15]....
        /*00ac*/ 	.word	0x0000a250


	//----- nvinfo : EIATTR_VRC_CTA_INIT_COUNT
	.align		4
.L_418:
        /*00b0*/ 	.byte	0x02, 0x4a
	.zero		1
	.zero		1


	//----- nvinfo : EIATTR_EXIT_INSTR_OFFSETS
	.align		4
        /*00b4*/ 	.byte	0x04, 0x1c
        /*00b6*/ 	.short	(.L_420 - .L_419)


	//   ....[0]....
.L_419:
        /*00b8*/ 	.word	0x00000330


	//   ....[1]....
        /*00bc*/ 	.word	0x00000f90


	//   ....[2]....
        /*00c0*/ 	.word	0x00001020


	//   ....[3]....
        /*00c4*/ 	.word	0x0000b600


	//   ....[4]....
        /*00c8*/ 	.word	0x0000b720


	//   ....[5]....
        /*00cc*/ 	.word	0x0000b740


	//----- nvinfo : EIATTR_CRS_STACK_SIZE
	.align		4
.L_420:
        /*00d0*/ 	.byte	0x04, 0x1e
        /*00d2*/ 	.short	(.L_422 - .L_421)
.L_421:
        /*00d4*/ 	.word	0x00000000


	//----- nvinfo : EIATTR_CBANK_PARAM_SIZE
	.align		4
.L_422:
        /*00d8*/ 	.byte	0x03, 0x19
        /*00da*/ 	.short	0x01d0


	//----- nvinfo : EIATTR_PARAM_CBANK
	.align		4
        /*00dc*/ 	.byte	0x04, 0x0a
        /*00de*/ 	.short	(.L_424 - .L_423)
	.align		4
.L_423:
        /*00e0*/ 	.word	index@(.nv.constant0._ZN5flash16flash_fwd_kernelI23Flash_fwd_kernel_traitsILi128ELi64ELi64ELi4ELb0ELb0EN7cutlass10bfloat16_tE19Flash_kernel_traitsILi128ELi64ELi64ELi4ES3_EELb0ELb1ELb0ELb1ELb0ELb0ELb0ELb0EEEvNS_16Flash_fwd_paramsE)
        /*00e4*/ 	.short	0x0380
        /*00e6*/ 	.short	0x01d0


	//----- nvinfo : EIATTR_SW_WAR
	.align		4
.L_424:
        /*00e8*/ 	.byte	0x04, 0x36
        /*00ea*/ 	.short	(.L_426 - .L_425)
.L_425:
        /*00ec*/ 	.word	0x00000008
.L_426:


//--------------------- .nv.info._ZN5flash16flash_fwd_kernelI23Flash_fwd_kernel_traitsILi128ELi64ELi64ELi4ELb0ELb0EN7cutlass10bfloat16_tE19Flash_kernel_traitsILi128ELi64ELi64ELi4ES3_EELb0ELb1ELb0ELb1ELb0ELb0ELb1ELb0EEEvNS_16Flash_fwd_paramsE --------------------------
	.section	.nv.info._ZN5flash16flash_fwd_kernelI23Flash_fwd_kernel_traitsILi128ELi64ELi64ELi4ELb0ELb0EN7cutlass10bfloat16_tE19Flash_kernel_traitsILi128ELi64ELi64ELi4ES3_EELb0ELb1ELb0ELb1ELb0ELb0ELb1ELb0EEEvNS_16Flash_fwd_paramsE,"",@"SHT_CUDA_INFO"
	.sectionflags	@""
	.align	4


	//----- nvinfo : EIATTR_CUDA_API_VERSION
	.align		4
        /*0000*/ 	.byte	0x04, 0x37
        /*0002*/ 	.short	(.L_428 - .L_427)
.L_427:
        /*0004*/ 	.word	0x00000082


	//----- nvinfo : EIATTR_KPARAM_INFO
	.align		4
.L_428:
        /*0008*/ 	.byte	0x04, 0x17
        /*000a*/ 	.short	(.L_430 - .L_429)
.L_429:
        /*000c*/ 	.word	0x00000000
        /*0010*/ 	.short	0x0000
        /*0012*/ 	.short	0x0000
        /*0014*/ 	.byte	0x00, 0xf0, 0x41, 0x07


	//----- nvinfo : EIATTR_SPARSE_MMA_MASK
	.align		4
.L_430:
        /*0018*/ 	.byte	0x03, 0x50
        /*001a*/ 	.short	0x0000


	//----- nvinfo : EIATTR_MAXREG_COUNT
	.align		4
        /*001c*/ 	.byte	0x03, 0x1b
        /*001e*/ 	.short	0x00ff


	//----- nvinfo : EIATTR_NUM_BARRIERS
	.align		4
        /*0020*/ 	.byte	0x02, 0x4c
        /*0022*/ 	.byte	0x01
	.zero		1


	//----- nvinfo : EIATTR_MERCURY_ISA_VERSION
	.align		4
        /*0024*/ 	.byte	0x03, 0x5f
        /*0026*/ 	.short	0x0101


	//----- nvinfo : EIATTR_COOP_GROUP_MASK_REGIDS
	.align		4
        /*0028*/ 	.byte	0x04, 0x29
        /*002a*/ 	.short	(.L_432 - .L_431)


	//   ....[0]....
.L_431:
        /*002c*/ 	.word	0xffffffff


	//   ....[1]....
        /*0030*/ 	.word	0xffffffff


	//   ....[2]....
        /*0034*/ 	.word	0xffffffff


	//   ....[3]....
        /*0038*/ 	.word	0xffffffff


	//   ....[4]....
        /*003c*/ 	.word	0xffffffff


	//   ....[5]....
        /*0040*/ 	.word	0xffffffff


	//   ....[6]....
        /*0044*/ 	.word	0xffffffff


	//   ....[7]....
        /*0048*/ 	.word	0xffffffff


	//   ....[8]....
        /*004c*/ 	.word	0xffffffff


	//   ....[9]....
        /*0050*/ 	.word	0xffffffff


	//   ....[10]....
        /*0054*/ 	.word	0xffffffff


	//   ....[11]....
        /*0058*/ 	.word	0xffffffff


	//   ....[12]....
        /*005c*/ 	.word	0xffffffff


	//   ....[13]....
        /*0060*/ 	.word	0xffffffff


	//   ....[14]....
        /*0064*/ 	.word	0xffffffff


	//   ....[15]....
        /*0068*/ 	.word	0xffffffff


	//----- nvinfo : EIATTR_COOP_GROUP_INSTR_OFFSETS
	.align		4
.L_432:
        /*006c*/ 	.byte	0x04, 0x28
        /*006e*/ 	.short	(.L_434 - .L_433)


	//   ....[0]....
.L_433:
        /*0070*/ 	.word	0x00004540


	//   ....[1]....
        /*0074*/ 	.word	0x00004640


	//   ....[2]....
        /*0078*/ 	.word	0x00004670


	//   ....[3]....
        /*007c*/ 	.word	0x00004760


	//   ....[4]....
        /*0080*/ 	.word	0x00007040


	//   ....[5]....
        /*0084*/ 	.word	0x00007050


	//   ....[6]....
        /*0088*/ 	.word	0x00007080


	//   ....[7]....
        /*008c*/ 	.word	0x00007090


	//   ....[8]....
        /*0090*/ 	.word	0x00009b10


	//   ....[9]....
        /*0094*/ 	.word	0x00009b20


	//   ....[10]....
        /*0098*/ 	.word	0x00009b90


	//   ....[11]....
        /*009c*/ 	.word	0x00009ba0


	//   ....[12]....
        /*00a0*/ 	.word	0x0000adb0


	//   ....[13]....
        /*00a4*/ 	.word	0x0000ade0


	//   ....[14]....
        /*00a8*/ 	.word	0x0000ae50


	//   ....[15]....
        /*00ac*/ 	.word	0x0000ae60


	//----- nvinfo : EIATTR_VRC_CTA_INIT_COUNT
	.align		4
.L_434:
        /*00b0*/ 	.byte	0x02, 0x4a
	.zero		1
	.zero		1


	//----- nvinfo : EIATTR_EXIT_INSTR_OFFSETS
	.align		4
        /*00b4*/ 	.byte	0x04, 0x1c
        /*00b6*/ 	.short	(.L_436 - .L_435)


	//   ....[0]....
.L_435:
        /*00b8*/ 	.word	0x00000330


	//   ....[1]....
        /*00bc*/ 	.word	0x00000f90


	//   ....[2]....
        /*00c0*/ 	.word	0x00001020


	//   ....[3]....
        /*00c4*/ 	.word	0x0000c210


	//   ....[4]....
        /*00c8*/ 	.word	0x0000c330


	//   ....[5]....
        /*00cc*/ 	.word	0x0000c350


	//----- nvinfo : EIATTR_CRS_STACK_SIZE
	.align		4
.L_436:
        /*00d0*/ 	.byte	0x04, 0x1e
        /*00d2*/ 	.short	(.L_438 - .L_437)
.L_437:
        /*00d4*/ 	.word	0x00000000


	//----- nvinfo : EIATTR_CBANK_PARAM_SIZE
	.align		4
.L_438:
        /*00d8*/ 	.byte	0x03, 0x19
        /*00da*/ 	.short	0x01d0


	//----- nvinfo : EIATTR_PARAM_CBANK
	.align		4
        /*00dc*/ 	.byte	0x04, 0x0a
        /*00de*/ 	.short	(.L_440 - .L_439)
	.align		4
.L_439:
        /*00e0*/ 	.word	index@(.nv.constant0._ZN5flash16flash_fwd_kernelI23Flash_fwd_kernel_traitsILi128ELi64ELi64ELi4ELb0ELb0EN7cutlass10bfloat16_tE19Flash_kernel_traitsILi128ELi64ELi64ELi4ES3_EELb0ELb1ELb0ELb1ELb0ELb0ELb1ELb0EEEvNS_16Flash_fwd_paramsE)
        /*00e4*/ 	.short	0x0380
        /*00e6*/ 	.short	0x01d0


	//----- nvinfo : EIATTR_SW_WAR
	.align		4
.L_440:
        /*00e8*/ 	.byte	0x04, 0x36
        /*00ea*/ 	.short	(.L_442 - .L_441)
.L_441:
        /*00ec*/ 	.word	0x00000008
.L_442:


//--------------------- .nv.info._ZN5flash16flash_fwd_kernelI23Flash_fwd_kernel_traitsILi128ELi128ELi32ELi4ELb0ELb0EN7cutlass10bfloat16_tE19Flash_kernel_traitsILi128ELi128ELi32ELi4ES3_EELb1ELb1ELb0ELb0ELb0ELb0ELb0ELb0EEEvNS_16Flash_fwd_paramsE --------------------------
	.section	.nv.info._ZN5flash16flash_fwd_kernelI23Flash_fwd_kernel_traitsILi128ELi128ELi32ELi4ELb0ELb0EN7cutlass10bfloat16_tE19Flash_kernel_traitsILi128ELi128ELi32ELi4ES3_EELb1ELb1ELb0ELb0ELb0ELb0ELb0ELb0EEEvNS_16Flash_fwd_paramsE,"",@"SHT_CUDA_INFO"
	.sectionflags	@""
	.align	4


	//----- nvinfo : EIATTR_CUDA_API_VERSION
	.align		4
        /*0000*/ 	.byte	0x04, 0x37
        /*0002*/ 	.short	(.L_444 - .L_443)
.L_443:
        /*0004*/ 	.word	0x00000082


	//----- nvinfo : EIATTR_KPARAM_INFO
	.align		4
.L_444:
        /*0008*/ 	.byte	0x04, 0x17
        /*000a*/ 	.short	(.L_446 - .L_445)
.L_445:
        /*000c*/ 	.word	0x00000000
        /*0010*/ 	.short	0x0000
        /*0012*/ 	.short	0x0000
        /*0014*/ 	.byte	0x00, 0xf0, 0x41, 0x07


	//----- nvinfo : EIATTR_SPARSE_MMA_MASK
	.align		4
.L_446:
        /*0018*/ 	.byte	0x03, 0x50
        /*001a*/ 	.short	0x0000


	//----- nvinfo : EIATTR_MAXREG_COUNT
	.align		4
        /*001c*/ 	.byte	0x03, 0x1b
        /*001e*/ 	.short	0x00ff


	//----- nvinfo : EIATTR_NUM_BARRIERS
	.align		4
        /*0020*/ 	.byte	0x02, 0x4c
        /*0022*/ 	.byte	0x01
	.zero		1


	//----- nvinfo : EIATTR_ANNOTATIONS
	.align		4
        /*0024*/ 	.byte	0x04, 0x55
        /*0026*/ 	.short	(.L_448 - .L_447)


	//   ....[0]....
.L_447:
        /*0028*/ 	.word	0x00000001
        /*002c*/ 	.byte	0x70, 0x73, 0x00, 0x00, 0x01, 0x00, 0x00, 0x00, 0x90, 0x89, 0x00, 0x00, 0x01, 0x00, 0x00, 0x00
        /*003c*/ 	.byte	0x40, 0xa8, 0x00, 0x00, 0x01, 0x00, 0x00, 0x00, 0xd0, 0xbd, 0x00, 0x00, 0x01, 0x00, 0x00, 0x00
        /*004c*/ 	.byte	0x90, 0xdd, 0x00, 0x00, 0x01, 0x00, 0x00, 0x00, 0x00, 0xfc, 0x00, 0x00, 0x01, 0x00, 0x00, 0x00
        /*005c*/ 	.byte	0xe0, 0x11, 0x01, 0x00, 0x01, 0x00, 0x00, 0x00, 0x60, 0x27, 0x01, 0x00


	//----- nvinfo : EIATTR_MERCURY_ISA_VERSION
	.align		4
.L_448:
        /*0068*/ 	.byte	0x03, 0x5f
        /*006a*/ 	.short	0x0101


	//----- nvinfo : EIATTR_COOP_GROUP_MASK_REGIDS
	.align		4
        /*006c*/ 	.byte	0x04, 0x29
        /*006e*/ 	.short	(.L_450 - .L_449)


	//   ....[0]....
.L_449:
        /*0070*/ 	.word	0xffffffff


	//   ....[1]....
        /*0074*/ 	.word	0xffffffff


	//   ....[2]....
        /*0078*/ 	.word	0xffffffff


	//   ....[3]....
        /*007c*/ 	.word	0xffffffff


	//   ....[4]....
        /*0080*/ 	.word	0xffffffff


	//   ....[5]....
        /*0084*/ 	.word	0xffffffff


	//   ....[6]....
        /*0088*/ 	.word	0xffffffff


	//   ....[7]....
        /*008c*/ 	.word	0xffffffff


	//   ....[8]....
        /*0090*/ 	.word	0xffffffff


	//   ....[9]....
        /*0094*/ 	.word	0xffffffff


	//   ....[10]....
        /*0098*/ 	.word	0xffffffff


	//   ....[11]....
        /*009c*/ 	.word	0xffffffff


	//   ....[12]....
        /*00a0*/ 	.word	0xffffffff


	//   ....[13]....
        /*00a4*/ 	.word	0xffffffff


	//   ....[14]....
        /*00a8*/ 	.word	0xffffffff


	//   ....[15]....
        /*00ac*/ 	.word	0xffffffff


	//   ....[16]....
        /*00b0*/ 	.word	0xffffffff


	//   ....[17]....
        /*00b4*/ 	.word	0xffffffff


	//   ....[18]....
        /*00b8*/ 	.word	0xffffffff


	//   ....[19]....
        /*00bc*/ 	.word	0xffffffff


	//   ....[20]....
        /*00c0*/ 	.word	0xffffffff


	//   ....[21]....
        /*00c4*/ 	.word	0xffffffff


	//   ....[22]....
        /*00c8*/ 	.word	0xffffffff


	//   ....[23]....
        /*00cc*/ 	.word	0xffffffff


	//   ....[24]....
        /*00d0*/ 	.word	0xffffffff


	//   ....[25]....
        /*00d4*/ 	.word	0xffffffff


	//   ....[26]....
        /*00d8*/ 	.word	0xffffffff


	//   ....[27]....
        /*00dc*/ 	.word	0xffffffff


	//   ....[28]....
        /*00e0*/ 	.word	0xffffffff


	//   ....[29]....
        /*00e4*/ 	.word	0xffffffff


	//   ....[30]....
        /*00e8*/ 	.word	0xffffffff


	//   ....[31]....
        /*00ec*/ 	.word	0xffffffff


	//   ....[32]....
        /*00f0*/ 	.word	0xffffffff


	//   ....[33]....
        /*00f4*/ 	.word	0xffffffff


	//   ....[34]....
        /*00f8*/ 	.word	0xffffffff


	//   ....[35]....
        /*00fc*/ 	.word	0xffffffff


	//   ....[36]....
        /*0100*/ 	.word	0xffffffff


	//   ....[37]....
        /*0104*/ 	.word	0xffffffff


	//   ....[38]....
        /*0108*/ 	.word	0xffffffff


	//   ....[39]....
        /*010c*/ 	.word	0xffffffff


	//   ....[40]....
        /*0110*/ 	.word	0xffffffff


	//   ....[41]....
        /*0114*/ 	.word	0xffffffff


	//   ....[42]....
        /*0118*/ 	.word	0xffffffff


	//   ....[43]....
        /*011c*/ 	.word	0xffffffff


	//   ....[44]....
        /*0120*/ 	.word	0xffffffff


	//   ....[45]....
        /*0124*/ 	.word	0xffffffff


	//   ....[46]....
        /*0128*/ 	.word	0xffffffff


	//   ....[47]....
        /*012c*/ 	.word	0xffffffff


	//   ....[48]....
        /*0130*/ 	.word	0xffffffff


	//   ....[49]....
        /*0134*/ 	.word	0xffffffff


	//   ....[50]....
        /*0138*/ 	.word	0xffffffff


	//   ....[51]....
        /*013c*/ 	.word	0xffffffff


	//   ....[52]....
        /*0140*/ 	.word	0xffffffff


	//   ....[53]....
        /*0144*/ 	.word	0xffffffff


	//   ....[54]....
        /*0148*/ 	.word	0xffffffff


	//   ....[55]....
        /*014c*/ 	.word	0xffffffff


	//----- nvinfo : EIATTR_COOP_GROUP_INSTR_OFFSETS
	.align		4
.L_450:
        /*0150*/ 	.byte	0x04, 0x28
        /*0152*/ 	.short	(.L_452 - .L_451)


	//   ....[0]....
.L_451:
        /*0154*/ 	.word	0x00004670


	//   ....[1]....
        /*0158*/ 	.word	0x00004870


	//   ....[2]....
        /*015c*/ 	.word	0x00004960


	//   ....[3]....
        /*0160*/ 	.word	0x00004b30


	//   ....[4]....
        /*0164*/ 	.word	0x00004fd0


	//   ....[5]....
        /*0168*/ 	.word	0x00005330


	//   ....[6]....
        /*016c*/ 	.word	0x000053b0


	//   ....[7]....
        /*0170*/ 	.word	0x00005720


	//   ....[8]....
        /*0174*/ 	.word	0x00007330


	//   ....[9]....
        /*0178*/ 	.word	0x000074e0


	//   ....[10]....
        /*017c*/ 	.word	0x00007510


	//   ....[11]....
        /*0180*/ 	.word	0x00007670


	//   ....[12]....
        /*0184*/ 	.word	0x000076b0


	//   ....[13]....
        /*0188*/ 	.word	0x00007930


	//   ....[14]....
        /*018c*/ 	.word	0x00007970


	//   ....[15]....
        /*0190*/ 	.word	0x00007b10


	//   ....[16]....
        /*0194*/ 	.word	0x0000a7e0


	//   ....[17]....
        /*0198*/ 	.word	0x0000a9d0


	//   ....[18]....
        /*019c*/ 	.word	0x0000aa00


	//   ....[19]....
        /*01a0*/ 	.word	0x0000ab80


	//   ....[20]....
        /*01a4*/ 	.word	0x0000ac10


	//   ....[21]....
        /*01a8*/ 	.word	0x0000acb0


	//   ....[22]....
        /*01ac*/ 	.word	0x0000aef0


	//   ....[23]....
        /*01b0*/ 	.word	0x0000afc0


	//   ....[24]....
        /*01b4*/ 	.word	0x0000dcf0


	//   ....[25]....
        /*01b8*/ 	.word	0x0000dec0


	//   ....[26]....
        /*01bc*/ 	.word	0x0000def0


	//   ....[27]....
        /*01c0*/ 	.word	0x0000e0c0


	//   ....[28]....
        /*01c4*/ 	.word	0x0000e100


	//   ....[29]....
        /*01c8*/ 	.word	0x0000e250


	//   ....[30]....
        /*01cc*/ 	.word	0x0000e290


	//   ....[31]....
        /*01d0*/ 	.word	0x0000e440


	//   ....[32]....
        /*01d4*/ 	.word	0x00011180


	//   ....[33]....
        /*01d8*/ 	.word	0x000112e0


	//   ....[34]....
        /*01dc*/ 	.word	0x00011370


	//   ....[35]....
        /*01e0*/ 	.word	0x000114f0


	//   ....[36]....
        /*01e4*/ 	.word	0x00011530


	//   ....[37]....
        /*01e8*/ 	.word	0x00011630


	//   ....[38]....
        /*01ec*/ 	.word	0x00011730


	//   ....[39]....
        /*01f0*/ 	.word	0x00011820


	//   ....[40]....
        /*01f4*/ 	.word	0x000146e0


	//   ....[41]....
        /*01f8*/ 	.word	0x00014730


	//   ....[42]....
        /*01fc*/ 	.word	0x00014760


	//   ....[43]....
        /*0200*/ 	.word	0x00014800


	//   ....[44]....
        /*0204*/ 	.word	0x00014830


	//   ....[45]....
        /*0208*/ 	.word	0x00014850


	//   ....[46]....
        /*020c*/ 	.word	0x00014a80


	//   ....[47]....
        /*0210*/ 	.word	0x00014c40


	//   ....[48]....
        /*0214*/ 	.word	0x000168f0


	//   ....[49]....
        /*0218*/ 	.word	0x00016930


	//   ....[50]....
        /*021c*/ 	.word	0x00016970


	//   ....[51]....
        /*0220*/ 	.word	0x00016a10


	//   ....[52]....
        /*0224*/ 	.word	0x00016a40


	//   ....[53]....
        /*0228*/ 	.word	0x00016a80


	//   ....[54]....
        /*022c*/ 	.word	0x00016aa0


	//   ....[55]....
        /*0230*/ 	.word	0x00016b30


	//----- nvinfo : EIATTR_VRC_CTA_INIT_COUNT
	.align		4
.L_452:
        /*0234*/ 	.byte	0x02, 0x4a
	.zero		1
	.zero		1


	//----- nvinfo : EIATTR_EXIT_INSTR_OFFSETS
	.align		4
        /*0238*/ 	.byte	0x04, 0x1c
        /*023a*/ 	.short	(.L_454 - .L_453)


	//   ....[0]....
.L_453:
        /*023c*/ 	.word	0x00000660


	//   ....[1]....
        /*0240*/ 	.word	0x00001b30


	//   ....[2]....
        /*0244*/ 	.word	0x00001bc0


	//   ....[3]....
        /*0248*/ 	.word	0x00018e00


	//   ....[4]....
        /*024c*/ 	.word	0x00018f20


	//   ....[5]....
        /*0250*/ 	.word	0x00018f40


	//----- nvinfo : EIATTR_CRS_STACK_SIZE
	.align		4
.L_454:
        /*0254*/ 	.byte	0x04, 0x1e
        /*0256*/ 	.short	(.L_456 - .L_455)
.L_455:
        /*0258*/ 	.word	0x00000000


	//----- nvinfo : EIATTR_CBANK_PARAM_SIZE
	.align		4
.L_456:
        /*025c*/ 	.byte	0x03, 0x19
        /*025e*/ 	.short	0x01d0


	//----- nvinfo : EIATTR_PARAM_CBANK
	.align		4
        /*0260*/ 	.byte	0x04, 0x0a
        /*0262*/ 	.short	(.L_458 - .L_457)
	.align		4
.L_457:
        /*0264*/ 	.word	index@(.nv.constant0._ZN5flash16flash_fwd_kernelI23Flash_fwd_kernel_traitsILi128ELi128ELi32ELi4ELb0ELb0EN7cutlass10bfloat16_tE19Flash_kernel_traitsILi128ELi128ELi32ELi4ES3_EELb1ELb1ELb0ELb0ELb0ELb0ELb0ELb0EEEvNS_16Flash_fwd_paramsE)
        /*0268*/ 	.short	0x0380
        /*026a*/ 	.short	0x01d0


	//----- nvinfo : EIATTR_SW_WAR
	.align		4
.L_458:
        /*026c*/ 	.byte	0x04, 0x36
        /*026e*/ 	.short	(.L_460 - .L_459)
.L_459:
        /*0270*/ 	.word	0x00000008
.L_460:


//--------------------- .nv.info._ZN5flash16flash_fwd_kernelI23Flash_fwd_kernel_traitsILi128ELi128ELi32ELi4ELb0ELb0EN7cutlass10bfloat16_tE19Flash_kernel_traitsILi128ELi128ELi32ELi4ES3_EELb1ELb1ELb0ELb0ELb1ELb1ELb0ELb0EEEvNS_16Flash_fwd_paramsE --------------------------
	.section	.nv.info._ZN5flash16flash_fwd_kernelI23Flash_fwd_kernel_traitsILi128ELi128ELi32ELi4ELb0ELb0EN7cutlass10bfloat16_tE19Flash_kernel_traitsILi128ELi128ELi32ELi4ES3_EELb1ELb1ELb0ELb0ELb1ELb1ELb0ELb0EEEvNS_16Flash_fwd_paramsE,"",@"SHT_CUDA_INFO"
	.sectionflags	@""
	.align	4


	//----- nvinfo : EIATTR_CUDA_API_VERSION
	.align		4
        /*0000*/ 	.byte	0x04, 0x37
        /*0002*/ 	.short	(.L_462 - .L_461)
.L_461:
        /*0004*/ 	.word	0x00000082


	//----- nvinfo : EIATTR_KPARAM_INFO
	.align		4
.L_462:
        /*0008*/ 	.byte	0x04, 0x17
        /*000a*/ 	.short	(.L_464 - .L_463)
.L_463:
        /*000c*/ 	.word	0x00000000
        /*0010*/ 	.short	0x0000
        /*0012*/ 	.short	0x0000
        /*0014*/ 	.byte	0x00, 0xf0, 0x41, 0x07


	//----- nvinfo : EIATTR_SPARSE_MMA_MASK
	.align		4
.L_464:
        /*0018*/ 	.byte	0x03, 0x50
        /*001a*/ 	.short	0x0000


	//----- nvinfo : EIATTR_MAXREG_COUNT
	.align		4
        /*001c*/ 	.byte	0x03, 0x1b
        /*001e*/ 	.short	0x00ff


	//----- nvinfo : EIATTR_NUM_BARRIERS
	.align		4
        /*0020*/ 	.byte	0x02, 0x4c
        /*0022*/ 	.byte	0x01
	.zero		1


	//----- nvinfo : EIATTR_ANNOTATIONS
	.align		4
        /*0024*/ 	.byte	0x04, 0x55
        /*0026*/ 	.short	(.L_466 - .L_465)


	//   ....[0]....
.L_465:
        /*0028*/ 	.word	0x00000001
        /*002c*/ 	.byte	0x90, 0x54, 0x00, 0x00, 0x01, 0x00, 0x00, 0x00, 0x50, 0x6b, 0x00, 0x00, 0x01, 0x00, 0x00, 0x00
        /*003c*/ 	.byte	0x60, 0x82, 0x00, 0x00, 0x01, 0x00, 0x00, 0x00, 0x30, 0x97, 0x00, 0x00


	//----- nvinfo : EIATTR_MERCURY_ISA_VERSION
	.align		4
.L_466:
        /*0048*/ 	.byte	0x03, 0x5f
        /*004a*/ 	.short	0x0101


	//----- nvinfo : EIATTR_COOP_GROUP_MASK_REGIDS
	.align		4
        /*004c*/ 	.byte	0x04, 0x29
        /*004e*/ 	.short	(.L_468 - .L_467)


	//   ....[0]....
.L_467:
        /*0050*/ 	.word	0xffffffff


	//   ....[1]....
        /*0054*/ 	.word	0xffffffff


	//   ....[2]....
        /*0058*/ 	.word	0xffffffff


	//   ....[3]....
        /*005c*/ 	.word	0xffffffff


	//   ....[4]....
        /*0060*/ 	.word	0xffffffff


	//   ....[5]....
        /*0064*/ 	.word	0xffffffff


	//   ....[6]....
        /*0068*/ 	.word	0xffffffff


	//   ....[7]....
        /*006c*/ 	.word	0xffffffff


	//   ....[8]....
        /*0070*/ 	.word	0xffffffff


	//   ....[9]....
        /*0074*/ 	.word	0xffffffff


	//   ....[10]....
        /*0078*/ 	.word	0xffffffff


	//   ....[11]....
        /*007c*/ 	.word	0xffffffff


	//   ....[12]....
        /*0080*/ 	.word	0xffffffff


	//   ....[13]....
        /*0084*/ 	.word	0xffffffff


	//   ....[14]....
        /*0088*/ 	.word	0xffffffff


	//   ....[15]....
        /*008c*/ 	.word	0xffffffff


	//   ....[16]....
        /*0090*/ 	.word	0xffffffff


	//   ....[17]....
        /*0094*/ 	.word	0xffffffff


	//   ....[18]....
        /*0098*/ 	.word	0xffffffff


	//   ....[19]....
        /*009c*/ 	.word	0xffffffff


	//   ....[20]....
        /*00a0*/ 	.word	0xffffffff


	//   ....[21]....
        /*00a4*/ 	.word	0xffffffff


	//   ....[22]....
        /*00a8*/ 	.word	0xffffffff


	//   ....[23]....
        /*00ac*/ 	.word	0xffffffff


	//   ....[24]....
        /*00b0*/ 	.word	0xffffffff


	//   ....[25]....
        /*00b4*/ 	.word	0xffffffff


	//   ....[26]....
        /*00b8*/ 	.word	0xffffffff


	//   ....[27]....
        /*00bc*/ 	.word	0xffffffff


	//   ....[28]....
        /*00c0*/ 	.word	0xffffffff


	//   ....[29]....
        /*00c4*/ 	.word	0xffffffff


	//   ....[30]....
        /*00c8*/ 	.word	0xffffffff


	//   ....[31]....
        /*00cc*/ 	.word	0xffffffff


	//   ....[32]....
        /*00d0*/ 	.word	0xffffffff


	//   ....[33]....
        /*00d4*/ 	.word	0xffffffff


	//   ....[34]....
        /*00d8*/ 	.word	0xffffffff


	//   ....[35]....
        /*00dc*/ 	.word	0xffffffff


	//   ....[36]....
        /*00e0*/ 	.word	0xffffffff


	//   ....[37]....
        /*00e4*/ 	.word	0xffffffff


	//   ....[38]....
        /*00e8*/ 	.word	0xffffffff


	//   ....[39]....
        /*00ec*/ 	.word	0xffffffff


	//   ....[40]....
        /*00f0*/ 	.word	0xffffffff


	//   ....[41]....
        /*00f4*/ 	.word	0xffffffff


	//   ....[42]....
        /*00f8*/ 	.word	0xffffffff


	//   ....[43]....
        /*00fc*/ 	.word	0xffffffff


	//   ....[44]....
        /*0100*/ 	.word	0xffffffff


	//   ....[45]....
        /*0104*/ 	.word	0xffffffff


	//   ....[46]....
        /*0108*/ 	.word	0xffffffff


	//   ....[47]....
        /*010c*/ 	.word	0xffffffff


	//----- nvinfo : EIATTR_COOP_GROUP_INSTR_OFFSETS
	.align		4
.L_468:
        /*0110*/ 	.byte	0x04, 0x28
        /*0112*/ 	.short	(.L_470 - .L_469)


	//   ....[0]....
.L_469:
        /*0114*/ 	.word	0x00002930


	//   ....[1]....
        /*0118*/ 	.word	0x00002bf0


	//   ....[2]....
        /*011c*/ 	.word	0x00002c30


	//   ....[3]....
        /*0120*/ 	.word	0x00002d60


	//   ....[4]....
        /*0124*/ 	.word	0x00003330


	//   ....[5]....
        /*0128*/ 	.word	0x00003460


	//   ....[6]....
        /*012c*/ 	.word	0x00003490


	//   ....[7]....
        /*0130*/ 	.word	0x000036f0


	//   ....[8]....
        /*0134*/ 	.word	0x00005450


	//   ....[9]....
        /*0138*/ 	.word	0x000055f0


	//   ....[10]....
        /*013c*/ 	.word	0x00005660


	//   ....[11]....
        /*0140*/ 	.word	0x00005770


	//   ....[12]....
        /*0144*/ 	.word	0x000057d0


	//   ....[13]....
        /*0148*/ 	.word	0x000058c0


	//   ....[14]....
        /*014c*/ 	.word	0x000058f0


	//   ....[15]....
        /*0150*/ 	.word	0x00005920


	//   ....[16]....
        /*0154*/ 	.word	0x00008230


	//   ....[17]....
        /*0158*/ 	.word	0x00008320


	//   ....[18]....
        /*015c*/ 	.word	0x00008450


	//   ....[19]....
        /*0160*/ 	.word	0x00008520


	//   ....[20]....
        /*0164*/ 	.word	0x00008660


	//   ....[21]....
        /*0168*/ 	.word	0x000086a0


	//   ....[22]....
        /*016c*/ 	.word	0x00008740


	//   ....[23]....
        /*0170*/ 	.word	0x000087f0


	//   ....[24]....
        /*0174*/ 	.word	0x0000afa0


	//   ....[25]....
        /*0178*/ 	.word	0x0000b140


	//   ....[26]....
        /*017c*/ 	.word	0x0000b180


	//   ....[27]....
        /*0180*/ 	.word	0x0000b350


	//   ....[28]....
        /*0184*/ 	.word	0x0000b440


	//   ....[29]....
        /*0188*/ 	.word	0x0000b4c0


	//   ....[30]....
        /*018c*/ 	.word	0x0000b5d0


	//   ....[31]....
        /*0190*/ 	.word	0x0000b710


	//   ....[32]....
        /*0194*/ 	.word	0x0000df70


	//   ....[33]....
        /*0198*/ 	.word	0x0000dff0


	//   ....[34]....
        /*019c*/ 	.word	0x0000e010


	//   ....[35]....
        /*01a0*/ 	.word	0x0000e120


	//   ....[36]....
        /*01a4*/ 	.word	0x0000e140


	//   ....[37]....
        /*01a8*/ 	.word	0x0000e150


	//   ....[38]....
        /*01ac*/ 	.word	0x0000e3f0


	//   ....[39]....
        /*01b0*/ 	.word	0x0000e5a0


	//   ....[40]....
        /*01b4*/ 	.word	0x00010120


	//   ....[41]....
        /*01b8*/ 	.word	0x00010160


	//   ....[42]....
        /*01bc*/ 	.word	0x00010190


	//   ....[43]....
        /*01c0*/ 	.word	0x00010200


	//   ....[44]....
        /*01c4*/ 	.word	0x00010230


	//   ....[45]....
        /*01c8*/ 	.word	0x00010260


	//   ....[46]....
        /*01cc*/ 	.word	0x00010270


	//   ....[47]....
        /*01d0*/ 	.word	0x000102b0


	//----- nvinfo : EIATTR_VRC_CTA_INIT_COUNT
	.align		4
.L_470:
        /*01d4*/ 	.byte	0x02, 0x4a
	.zero		1
	.zero		1


	//----- nvinfo : EIATTR_EXIT_INSTR_OFFSETS
	.align		4
        /*01d8*/ 	.byte	0x04, 0x1c
        /*01da*/ 	.short	(.L_472 - .L_471)


	//   ....[0]....
.L_471:
        /*01dc*/ 	.word	0x000003c0


	//   ....[1]....
        /*01e0*/ 	.word	0x000010c0


	//   ....[2]....
        /*01e4*/ 	.word	0x00001150


	//   ....[3]....
        /*01e8*/ 	.word	0x00011fb0


	//----- nvinfo : EIATTR_CRS_STACK_SIZE
	.align		4
.L_472:
        /*01ec*/ 	.byte	0x04, 0x1e
        /*01ee*/ 	.short	(.L_474 - .L_473)
.L_473:
        /*01f0*/ 	.word	0x00000000


	//----- nvinfo : EIATTR_CBANK_PARAM_SIZE
	.align		4
.L_474:
        /*01f4*/ 	.byte	0x03, 0x19
        /*01f6*/ 	.short	0x01d0


	//----- nvinfo : EIATTR_PARAM_CBANK
	.align		4
        /*01f8*/ 	.byte	0x04, 0x0a
        /*01fa*/ 	.short	(.L_476 - .L_475)
	.align		4
.L_475:
        /*01fc*/ 	.word	index@(.nv.constant0._ZN5flash16flash_fwd_kernelI23Flash_fwd_kernel_traitsILi128ELi128ELi32ELi4ELb0ELb0EN7cutlass10bfloat16_tE19Flash_kernel_traitsILi128ELi128ELi32ELi4ES3_EELb1ELb1ELb0ELb0ELb1ELb1ELb0ELb0EEEvNS_16Flash_fwd_paramsE)
        /*0200*/ 	.short	0x0380
        /*0202*/ 	.short	0x01d0


	//----- nvinfo : EIATTR_SW_WAR
	.align		4
.L_476:
        /*0204*/ 	.byte	0x04, 0x36
        /*0206*/ 	.short	(.L_478 - .L_477)
.L_477:
        /*0208*/ 	.word	0x00000008
.L_478:


//--------------------- .nv.info._ZN5flash16flash_fwd_kernelI23Flash_fwd_kernel_traitsILi128ELi128ELi32ELi4ELb0ELb0EN7cutlass10bfloat16_tE19Flash_kernel_traitsILi128ELi128ELi32ELi4ES3_EELb0ELb1ELb0ELb0ELb1ELb1ELb1ELb0EEEvNS_16Flash_fwd_paramsE --------------------------
	.section	.nv.info._ZN5flash16flash_fwd_kernelI23Flash_fwd_kernel_traitsILi128ELi128ELi32ELi4ELb0ELb0EN7cutlass10bfloat16_tE19Flash_kernel_traitsILi128ELi128ELi32ELi4ES3_EELb0ELb1ELb0ELb0ELb1ELb1ELb1ELb0EEEvNS_16Flash_fwd_paramsE,"",@"SHT_CUDA_INFO"
	.sectionflags	@""
	.align	4


	//----- nvinfo : EIATTR_CUDA_API_VERSION
	.align		4
        /*0000*/ 	.byte	0x04, 0x37
        /*0002*/ 	.short	(.L_480 - .L_479)
.L_479:
        /*0004*/ 	.word	0x00000082


	//----- nvinfo : EIATTR_KPARAM_INFO
	.align		4
.L_480:
        /*0008*/ 	.byte	0x04, 0x17
        /*000a*/ 	.short	(.L_482 - .L_481)
.L_481:
        /*000c*/ 	.word	0x00000000
        /*0010*/ 	.short	0x0000
        /*0012*/ 	.short	0x0000
        /*0014*/ 	.byte	0x00, 0xf0, 0x41, 0x07


	//----- nvinfo : EIATTR_SPARSE_MMA_MASK
	.align		4
.L_482:
        /*0018*/ 	.byte	0x03, 0x50
        /*001a*/ 	.short	0x0000


	//----- nvinfo : EIATTR_MAXREG_COUNT
	.align		4
        /*001c*/ 	.byte	0x03, 0x1b
        /*001e*/ 	.short	0x00ff


	//----- nvinfo : EIATTR_NUM_BARRIERS
	.align		4
        /*0020*/ 	.byte	0x02, 0x4c
        /*0022*/ 	.byte	0x01
	.zero		1


	//----- nvinfo : EIATTR_MERCURY_ISA_VERSION
	.align		4
        /*0024*/ 	.byte	0x03, 0x5f
        /*0026*/ 	.short	0x0101


	//----- nvinfo : EIATTR_COOP_GROUP_MASK_REGIDS
	.align		4
        /*0028*/ 	.byte	0x04, 0x29
        /*002a*/ 	.short	(.L_484 - .L_483)


	//   ....[0]....
.L_483:
        /*002c*/ 	.word	0xffffffff


	//   ....[1]....
        /*0030*/ 	.word	0xffffffff


	//   ....[2]....
        /*0034*/ 	.word	0xffffffff


	//   ....[3]....
        /*0038*/ 	.word	0xffffffff


	//   ....[4]....
        /*003c*/ 	.word	0xffffffff


	//   ....[5]....
        /*0040*/ 	.word	0xffffffff


	//   ....[6]....
        /*0044*/ 	.word	0xffffffff


	//   ....[7]....
        /*0048*/ 	.word	0xffffffff


	//   ....[8]....
        /*004c*/ 	.word	0xffffffff


	//   ....[9]....
        /*0050*/ 	.word	0xffffffff


	//   ....[10]....
        /*0054*/ 	.word	0xffffffff


	//   ....[11]....
        /*0058*/ 	.word	0xffffffff


	//   ....[12]....
        /*005c*/ 	.word	0xffffffff


	//   ....[13]....
        /*0060*/ 	.word	0xffffffff


	//   ....[14]....
        /*0064*/ 	.word	0xffffffff


	//   ....[15]....
        /*0068*/ 	.word	0xffffffff


	//   ....[16]....
        /*006c*/ 	.word	0xffffffff


	//   ....[17]....
        /*0070*/ 	.word	0xffffffff


	//   ....[18]....
        /*0074*/ 	.word	0xffffffff


	//   ....[19]....
        /*0078*/ 	.word	0xffffffff


	//   ....[20]....
        /*007c*/ 	.word	0xffffffff


	//   ....[21]....
        /*0080*/ 	.word	0xffffffff


	//   ....[22]....
        /*0084*/ 	.word	0xffffffff


	//   ....[23]....
        /*0088*/ 	.word	0xffffffff


	//   ....[24]....
        /*008c*/ 	.word	0xffffffff


	//   ....[25]....
        /*0090*/ 	.word	0xffffffff


	//   ....[26]....
        /*0094*/ 	.word	0xffffffff


	//   ....[27]....
        /*0098*/ 	.word	0xffffffff


	//   ....[28]....
        /*009c*/ 	.word	0xffffffff


	//   ....[29]....
        /*00a0*/ 	.word	0xffffffff


	//   ....[30]....
        /*00a4*/ 	.word	0xffffffff


	//   ....[31]....
        /*00a8*/ 	.word	0xffffffff


	//   ....[32]....
        /*00ac*/ 	.word	0xffffffff


	//   ....[33]....
        /*00b0*/ 	.word	0xffffffff


	//   ....[34]....
        /*00b4*/ 	.word	0xffffffff


	//   ....[35]....
        /*00b8*/ 	.word	0xffffffff


	//   ....[36]....
        /*00bc*/ 	.word	0xffffffff


	//   ....[37]....
        /*00c0*/ 	.word	0xffffffff


	//   ....[38]....
        /*00c4*/ 	.word	0xffffffff


	//   ....[39]....
        /*00c8*/ 	.word	0xffffffff


	//   ....[40]....
        /*00cc*/ 	.word	0xffffffff


	//   ....[41]....
        /*00d0*/ 	.word	0xffffffff


	//   ....[42]....
        /*00d4*/ 	.word	0xffffffff


	//   ....[43]....
        /*00d8*/ 	.word	0xffffffff


	//   ....[44]....
        /*00dc*/ 	.word	0xffffffff


	//   ....[45]....
        /*00e0*/ 	.word	0xffffffff


	//   ....[46]....
        /*00e4*/ 	.word	0xffffffff


	//   ....[47]....
        /*00e8*/ 	.word	0xffffffff


	//----- nvinfo : EIATTR_COOP_GROUP_INSTR_OFFSETS
	.align		4
.L_484:
        /*00ec*/ 	.byte	0x04, 0x28
        /*00ee*/ 	.short	(.L_486 - .L_485)


	//   ....[0]....
.L_485:
        /*00f0*/ 	.word	0x00002a10


	//   ....[1]....
        /*00f4*/ 	.word	0x00002bf0


	//   ....[2]....
        /*00f8*/ 	.word	0x00002c30


	//   ....[3]....
        /*00fc*/ 	.word	0x00002d60


	//   ....[4]....
        /*0100*/ 	.word	0x00003030


	//   ....[5]....
        /*0104*/ 	.word	0x000030d0


	//   ....[6]....
        /*0108*/ 	.word	0x00003220


	//   ....[7]....
        /*010c*/ 	.word	0x000032a0


	//   ....[8]....
        /*0110*/ 	.word	0x00004cb0


	//   ....[9]....
        /*0114*/ 	.word	0x00004cf0


	//   ....[10]....
        /*0118*/ 	.word	0x00004df0


	//   ....[11]....
        /*011c*/ 	.word	0x00004e20


	//   ....[12]....
        /*0120*/ 	.word	0x00004ff0


	//   ....[13]....
        /*0124*/ 	.word	0x00005060


	//   ....[14]....
        /*0128*/ 	.word	0x00005190


	//   ....[15]....
        /*012c*/ 	.word	0x000051f0


	//   ....[16]....
        /*0130*/ 	.word	0x00007620


	//   ....[17]....
        /*0134*/ 	.word	0x00007690


	//   ....[18]....
        /*0138*/ 	.word	0x00007770


	//   ....[19]....
        /*013c*/ 	.word	0x000077d0


	//   ....[20]....
        /*0140*/ 	.word	0x000079e0


	//   ....[21]....
        /*0144*/ 	.word	0x00007a90


	//   ....[22]....
        /*0148*/ 	.word	0x00007ba0


	//   ....[23]....
        /*014c*/ 	.word	0x00007bf0


	//   ....[24]....
        /*0150*/ 	.word	0x00009d50


	//   ....[25]....
        /*0154*/ 	.word	0x00009f30


	//   ....[26]....
        /*0158*/ 	.word	0x0000a140


	//   ....[27]....
        /*015c*/ 	.word	0x0000a250


	//   ....[28]....
        /*0160*/ 	.word	0x0000a2f0


	//   ....[29]....
        /*0164*/ 	.word	0x0000a310


	//   ....[30]....
        /*0168*/ 	.word	0x0000a360


	//   ....[31]....
        /*016c*/ 	.word	0x0000a460


	//   ....[32]....
        /*0170*/ 	.word	0x0000c820


	//   ....[33]....
        /*0174*/ 	.word	0x0000c8a0


	//   ....[34]....
        /*0178*/ 	.word	0x0000c8c0


	//   ....[35]....
        /*017c*/ 	.word	0x0000c8d0


	//   ....[36]....
        /*0180*/ 	.word	0x0000c950


	//   ....[37]....
        /*0184*/ 	.word	0x0000c960


	//   ....[38]....
        /*0188*/ 	.word	0x0000c970


	//   ....[39]....
        /*018c*/ 	.word	0x0000c980


	//   ....[40]....
        /*0190*/ 	.word	0x0000e010


	//   ....[41]....
        /*0194*/ 	.word	0x0000e050


	//   ....[42]....
        /*0198*/ 	.word	0x0000e070


	//   ....[43]....
        /*019c*/ 	.word	0x0000e0a0


	//   ....[44]....
        /*01a0*/ 	.word	0x0000e120


	//   ....[45]....
        /*01a4*/ 	.word	0x0000e140


	//   ....[46]....
        /*01a8*/ 	.word	0x0000e160


	//   ....[47]....
        /*01ac*/ 	.word	0x0000e170


	//----- nvinfo : EIATTR_VRC_CTA_INIT_COUNT
	.align		4
.L_486:
        /*01b0*/ 	.byte	0x02, 0x4a
	.zero		1
	.zero		1


	//----- nvinfo : EIATTR_EXIT_INSTR_OFFSETS
	.align		4
        /*01b4*/ 	.byte	0x04, 0x1c
        /*01b6*/ 	.short	(.L_488 - .L_487)


	//   ....[0]....
.L_487:
        /*01b8*/ 	.word	0x00000170


	//   ....[1]....
        /*01bc*/ 	.word	0x00000e60


	//   ....[2]....
        /*01c0*/ 	.word	0x00000ef0


	//   ....[3]....
        /*01c4*/ 	.word	0x0000fe60


	//----- nvinfo : EIATTR_CRS_STACK_SIZE
	.align		4
.L_488:
        /*01c8*/ 	.byte	0x04, 0x1e
        /*01ca*/ 	.short	(.L_490 - .L_489)
.L_489:
        /*01cc*/ 	.word	0x00000000


	//----- nvinfo : EIATTR_CBANK_PARAM_SIZE
	.align		4
.L_490:
        /*01d0*/ 	.byte	0x03, 0x19
        /*01d2*/ 	.short	0x01d0


	//----- nvinfo : EIATTR_PARAM_CBANK
	.align		4
        /*01d4*/ 	.byte	0x04, 0x0a
        /*01d6*/ 	.short	(.L_492 - .L_491)
	.align		4
.L_491:
        /*01d8*/ 	.word	index@(.nv.constant0._ZN5flash16flash_fwd_kernelI23Flash_fwd_kernel_traitsILi128ELi128ELi32ELi4ELb0ELb0EN7cutlass10bfloat16_tE19Flash_kernel_traitsILi128ELi128ELi32ELi4ES3_EELb0ELb1ELb0ELb0ELb1ELb1ELb1ELb0EEEvNS_16Flash_fwd_paramsE)
        /*01dc*/ 	.short	0x0380
        /*01de*/ 	.short	0x01d0


	//----- nvinfo : EIATTR_SW_WAR
	.align		4
.L_492:
        /*01e0*/ 	.byte	0x04, 0x36
        /*01e2*/ 	.short	(.L_494 - .L_493)
.L_493:
        /*01e4*/ 	.word	0x00000008
.L_494:


//--------------------- .nv.info._ZN5flash16flash_fwd_kernelI23Flash_fwd_kernel_traitsILi128ELi128ELi32ELi4ELb0ELb0EN7cutlass10bfloat16_tE19Flash_kernel_traitsILi128ELi128ELi32ELi4ES3_EELb1ELb1ELb0ELb0ELb0ELb1ELb0ELb0EEEvNS_16Flash_fwd_paramsE --------------------------
	.section	.nv.info._ZN5flash16flash_fwd_kernelI23Flash_fwd_kernel_traitsILi128ELi128ELi32ELi4ELb0ELb0EN7cutlass10bfloat16_tE19Flash_kernel_traitsILi128ELi128ELi32ELi4ES3_EELb1ELb1ELb0ELb0ELb0ELb1ELb0ELb0EEEvNS_16Flash_fwd_paramsE,"",@"SHT_CUDA_INFO"
	.sectionflags	@""
	.align	4


	//----- nvinfo : EIATTR_CUDA_API_VERSION
	.align		4
        /*0000*/ 	.byte	0x04, 0x37
        /*0002*/ 	.short	(.L_496 - .L_495)
.L_495:
        /*0004*/ 	.word	0x00000082


	//----- nvinfo : EIATTR_KPARAM_INFO
	.align		4
.L_496:
        /*0008*/ 	.byte	0x04, 0x17
        /*000a*/ 	.short	(.L_498 - .L_497)
.L_497:
        /*000c*/ 	.word	0x00000000
        /*0010*/ 	.short	0x0000
        /*0012*/ 	.short	0x0000
        /*0014*/ 	.byte	0x00, 0xf0, 0x41, 0x07


	//----- nvinfo : EIATTR_SPARSE_MMA_MASK
	.align		4
.L_498:
        /*0018*/ 	.byte	0x03, 0x50
        /*001a*/ 	.short	0x0000


	//----- nvinfo : EIATTR_MAXREG_COUNT
	.align		4
        /*001c*/ 	.byte	0x03, 0x1b
        /*001e*/ 	.short	0x00ff


	//----- nvinfo : EIATTR_NUM_BARRIERS
	.align		4
        /*0020*/ 	.byte	0x02, 0x4c
        /*0022*/ 	.byte	0x01
	.zero		1


	//----- nvinfo : EIATTR_MERCURY_ISA_VERSION
	.align		4
        /*0024*/ 	.byte	0x03, 0x5f
        /*0026*/ 	.short	0x0101


	//----- nvinfo : EIATTR_COOP_GROUP_MASK_REGIDS
	.align		4
        /*0028*/ 	.byte	0x04, 0x29
        /*002a*/ 	.short	(.L_500 - .L_499)


	//   ....[0]....
.L_499:
        /*002c*/ 	.word	0xffffffff


	//   ....[1]....
        /*0030*/ 	.word	0xffffffff


	//   ....[2]....
        /*0034*/ 	.word	0xffffffff


	//   ....[3]....
        /*0038*/ 	.word	0xffffffff


	//   ....[4]....
        /*003c*/ 	.word	0xffffffff


	//   ....[5]....
        /*0040*/ 	.word	0xffffffff


	//   ....[6]....
        /*0044*/ 	.word	0xffffffff


	//   ....[7]....
        /*0048*/ 	.word	0xffffffff


	//   ....[8]....
        /*004c*/ 	.word	0xffffffff


	//   ....[9]....
        /*0050*/ 	.word	0xffffffff


	//   ....[10]....
        /*0054*/ 	.word	0xffffffff


	//   ....[11]....
        /*0058*/ 	.word	0xffffffff


	//   ....[12]....
        /*005c*/ 	.word	0xffffffff


	//   ....[13]....
        /*0060*/ 	.word	0xffffffff


	//   ....[14]....
        /*0064*/ 	.word	0xffffffff


	//   ....[15]....
        /*0068*/ 	.word	0xffffffff


	//   ....[16]....
        /*006c*/ 	.word	0xffffffff


	//   ....[17]....
        /*0070*/ 	.word	0xffffffff


	//   ....[18]....
        /*0074*/ 	.word	0xffffffff


	//   ....[19]....
        /*0078*/ 	.word	0xffffffff


	//   ....[20]....
        /*007c*/ 	.word	0xffffffff


	//   ....[21]....
        /*0080*/ 	.word	0xffffffff


	//   ....[22]....
        /*0084*/ 	.word	0xffffffff


	//   ....[23]....
        /*0088*/ 	.word	0xffffffff


	//   ....[24]....
        /*008c*/ 	.word	0xffffffff


	//   ....[25]....
        /*0090*/ 	.word	0xffffffff


	//   ....[26]....
        /*0094*/ 	.word	0xffffffff


	//   ....[27]....
        /*0098*/ 	.word	0xffffffff


	//   ....[28]....
        /*009c*/ 	.word	0xffffffff


	//   ....[29]....
        /*00a0*/ 	.word	0xffffffff


	//   ....[30]....
        /*00a4*/ 	.word	0xffffffff


	//   ....[31]....
        /*00a8*/ 	.word	0xffffffff


	//   ....[32]....
        /*00ac*/ 	.word	0xffffffff


	//   ....[33]....
        /*00b0*/ 	.word	0xffffffff


	//   ....[34]....
        /*00b4*/ 	.word	0xffffffff


	//   ....[35]....
        /*00b8*/ 	.word	0xffffffff


	//   ....[36]....
        /*00bc*/ 	.word	0xffffffff


	//   ....[37]....
        /*00c0*/ 	.word	0xffffffff


	//   ....[38]....
        /*00c4*/ 	.word	0xffffffff


	//   ....[39]....
        /*00c8*/ 	.word	0xffffffff


	//   ....[40]....
        /*00cc*/ 	.word	0xffffffff


	//   ....[41]....
        /*00d0*/ 	.word	0xffffffff


	//   ....[42]....
        /*00d4*/ 	.word	0xffffffff


	//   ....[43]....
        /*00d8*/ 	.word	0xffffffff


	//   ....[44]....
        /*00dc*/ 	.word	0xffffffff


	//   ....[45]....
        /*00e0*/ 	.word	0xffffffff


	//   ....[46]....
        /*00e4*/ 	.word	0xffffffff


	//   ....[47]....
        /*00e8*/ 	.word	0xffffffff


	//   ....[48]....
        /*00ec*/ 	.word	0xffffffff


	//   ....[49]....
        /*00f0*/ 	.word	0xffffffff


	//   ....[50]....
        /*00f4*/ 	.word	0xffffffff


	//   ....[51]....
        /*00f8*/ 	.word	0xffffffff


	//   ....[52]....
        /*00fc*/ 	.word	0xffffffff


	//   ....[53]....
        /*0100*/ 	.word	0xffffffff


	//   ....[54]....
        /*0104*/ 	.word	0xffffffff


	//   ....[55]....
        /*0108*/ 	.word	0xffffffff


	//----- nvinfo : EIATTR_COOP_GROUP_INSTR_OFFSETS
	.align		4
.L_500:
        /*010c*/ 	.byte	0x04, 0x28
        /*010e*/ 	.short	(.L_502 - .L_501)


	//   ....[0]....
.L_501:
        /*0110*/ 	.word	0x00003780


	//   ....[1]....
        /*0114*/ 	.word	0x000039a0


	//   ....[2]....
        /*0118*/ 	.word	0x000039e0


	//   ....[3]....
        /*011c*/ 	.word	0x00003b50


	//   ....[4]....
        /*0120*/ 	.word	0x00003ec0


	//   ....[5]....
        /*0124*/ 	.word	0x00004050


	//   ....[6]....
        /*0128*/ 	.word	0x00004080


	//   ....[7]....
        /*012c*/ 	.word	0x00004390


	//   ....[8]....
        /*0130*/ 	.word	0x00006080


	//   ....[9]....
        /*0134*/ 	.word	0x00006200


	//   ....[10]....
        /*0138*/ 	.word	0x00006230


	//   ....[11]....
        /*013c*/ 	.word	0x000063a0


	//   ....[12]....
        /*0140*/ 	.word	0x00006530


	//   ....[13]....
        /*0144*/ 	.word	0x00006610


	//   ....[14]....
        /*0148*/ 	.word	0x00006770


	//   ....[15]....
        /*014c*/ 	.word	0x000067e0


	//   ....[16]....
        /*0150*/ 	.word	0x000091e0


	//   ....[17]....
        /*0154*/ 	.word	0x00009340


	//   ....[18]....
        /*0158*/ 	.word	0x00009370


	//   ....[19]....
        /*015c*/ 	.word	0x00009570


	//   ....[20]....
        /*0160*/ 	.word	0x000095a0


	//   ....[21]....
        /*0164*/ 	.word	0x000096c0


	//   ....[22]....
        /*0168*/ 	.word	0x000097a0


	//   ....[23]....
        /*016c*/ 	.word	0x00009980


	//   ....[24]....
        /*0170*/ 	.word	0x0000c340


	//   ....[25]....
        /*0174*/ 	.word	0x0000c4e0


	//   ....[26]....
        /*0178*/ 	.word	0x0000c510


	//   ....[27]....
        /*017c*/ 	.word	0x0000c690


	//   ....[28]....
        /*0180*/ 	.word	0x0000c770


	//   ....[29]....
        /*0184*/ 	.word	0x0000c820


	//   ....[30]....
        /*0188*/ 	.word	0x0000c8b0


	//   ....[31]....
        /*018c*/ 	.word	0x0000ca90


	//   ....[32]....
        /*0190*/ 	.word	0x0000f4a0


	//   ....[33]....
        /*0194*/ 	.word	0x0000f610


	//   ....[34]....
        /*0198*/ 	.word	0x0000f6e0


	//   ....[35]....
        /*019c*/ 	.word	0x0000f840


	//   ....[36]....
        /*01a0*/ 	.word	0x0000f870


	//   ....[37]....
        /*01a4*/ 	.word	0x0000f9c0


	//   ....[38]....
        /*01a8*/ 	.word	0x0000fa00


	//   ....[39]....
        /*01ac*/ 	.word	0x0000fb80


	//   ....[40]....
        /*01b0*/ 	.word	0x00012570


	//   ....[41]....
        /*01b4*/ 	.word	0x00012610


	//   ....[42]....
        /*01b8*/ 	.word	0x00012630


	//   ....[43]....
        /*01bc*/ 	.word	0x000126a0


	//   ....[44]....
        /*01c0*/ 	.word	0x000126d0


	//   ....[45]....
        /*01c4*/ 	.word	0x000126e0


	//   ....[46]....
        /*01c8*/ 	.word	0x00012980


	//   ....[47]....
        /*01cc*/ 	.word	0x00012b20


	//   ....[48]....
        /*01d0*/ 	.word	0x000146e0


	//   ....[49]....
        /*01d4*/ 	.word	0x00014710


	//   ....[50]....
        /*01d8*/ 	.word	0x00014730


	//   ....[51]....
        /*01dc*/ 	.word	0x00014750


	//   ....[52]....
        /*01e0*/ 	.word	0x000147b0


	//   ....[53]....
        /*01e4*/ 	.word	0x000147d0


	//   ....[54]....
        /*01e8*/ 	.word	0x000147f0


	//   ....[55]....
        /*01ec*/ 	.word	0x00014820


	//----- nvinfo : EIATTR_VRC_CTA_INIT_COUNT
	.align		4
.L_502:
        /*01f0*/ 	.byte	0x02, 0x4a
	.zero		1
	.zero		1


	//----- nvinfo : EIATTR_EXIT_INSTR_OFFSETS
	.align		4
        /*01f4*/ 	.byte	0x04, 0x1c
        /*01f6*/ 	.short	(.L_504 - .L_503)


	//   ....[0]....
.L_503:
        /*01f8*/ 	.word	0x00000510


	//   ....[1]....
        /*01fc*/ 	.word	0x000018c0


	//   ....[2]....
        /*0200*/ 	.word	0x00001950


	//   ....[3]....
        /*0204*/ 	.word	0x00016b80


	//   ....[4]....
        /*0208*/ 	.word	0x00016c70


	//----- nvinfo : EIATTR_CRS_STACK_SIZE
	.align		4
.L_504:
        /*020c*/ 	.byte	0x04, 0x1e
        /*020e*/ 	.short	(.L_506 - .L_505)
.L_505:
        /*0210*/ 	.word	0x00000000


	//----- nvinfo : EIATTR_CBANK_PARAM_SIZE
	.align		4
.L_506:
        /*0214*/ 	.byte	0x03, 0x19
        /*0216*/ 	.short	0x01d0


	//----- nvinfo : EIATTR_PARAM_CBANK
	.align		4
        /*0218*/ 	.byte	0x04, 0x0a
        /*021a*/ 	.short	(.L_508 - .L_507)
	.align		4
.L_507:
        /*021c*/ 	.word	index@(.nv.constant0._ZN5flash16flash_fwd_kernelI23Flash_fwd_kernel_traitsILi128ELi128ELi32ELi4ELb0ELb0EN7cutlass10bfloat16_tE19Flash_kernel_traitsILi128ELi128ELi32ELi4ES3_EELb1ELb1ELb0ELb0ELb0ELb1ELb0ELb0EEEvNS_16Flash_fwd_paramsE)
        /*0220*/ 	.short	0x0380
        /*0222*/ 	.short	0x01d0


	//----- nvinfo : EIATTR_SW_WAR
	.align		4
.L_508:
        /*0224*/ 	.byte	0x04, 0x36
        /*0226*/ 	.short	(.L_510 - .L_509)
.L_509:
        /*0228*/ 	.word	0x00000008
.L_510:


//--------------------- .nv.info._ZN5flash16flash_fwd_kernelI23Flash_fwd_kernel_traitsILi128ELi128ELi32ELi4ELb0ELb0EN7cutlass10bfloat16_tE19Flash_kernel_traitsILi128ELi128ELi32ELi4ES3_EELb0ELb1ELb0ELb0ELb0ELb1ELb1ELb0EEEvNS_16Flash_fwd_paramsE --------------------------
	.section	.nv.info._ZN5flash16flash_fwd_kernelI23Flash_fwd_kernel_traitsILi128ELi128ELi32ELi4ELb0ELb0EN7cutlass10bfloat16_tE19Flash_kernel_traitsILi128ELi128ELi32ELi4ES3_EELb0ELb1ELb0ELb0ELb0ELb1ELb1ELb0EEEvNS_16Flash_fwd_paramsE,"",@"SHT_CUDA_INFO"
	.sectionflags	@""
	.align	4


	//----- nvinfo : EIATTR_CUDA_API_VERSION
	.align		4
        /*0000*/ 	.byte	0x04, 0x37
        /*0002*/ 	.short	(.L_512 - .L_511)
.L_511:
        /*0004*/ 	.word	0x00000082


	//----- nvinfo : EIATTR_KPARAM_INFO
	.align		4
.L_512:
        /*0008*/ 	.byte	0x04, 0x17
        /*000a*/ 	.short	(.L_514 - .L_513)
.L_513:
        /*000c*/ 	.word	0x00000000
        /*0010*/ 	.short	0x0000
        /*0012*/ 	.short	0x0000
        /*0014*/ 	.byte	0x00, 0xf0, 0x41, 0x07


	//----- nvinfo : EIATTR_SPARSE_MMA_MASK
	.align		4
.L_514:
        /*0018*/ 	.byte	0x03, 0x50
        /*001a*/ 	.short	0x0000


	//----- nvinfo : EIATTR_MAXREG_COUNT
	.align		4
        /*001c*/ 	.byte	0x03, 0x1b
        /*001e*/ 	.short	0x00ff


	//----- nvinfo : EIATTR_NUM_BARRIERS
	.align		4
        /*0020*/ 	.byte	0x02, 0x4c
        /*0022*/ 	.byte	0x01
	.zero		1


	//----- nvinfo : EIATTR_MERCURY_ISA_VERSION
	.align		4
        /*0024*/ 	.byte	0x03, 0x5f
        /*0026*/ 	.short	0x0101


	//----- nvinfo : EIATTR_COOP_GROUP_MASK_REGIDS
	.align		4
        /*0028*/ 	.byte	0x04, 0x29
        /*002a*/ 	.short	(.L_516 - .L_515)


	//   ....[0]....
.L_515:
        /*002c*/ 	.word	0xffffffff


	//   ....[1]....
        /*0030*/ 	.word	0xffffffff


	//   ....[2]....
        /*0034*/ 	.word	0xffffffff


	//   ....[3]....
        /*0038*/ 	.word	0xffffffff


	//   ....[4]....
        /*003c*/ 	.word	0xffffffff


	//   ....[5]....
        /*0040*/ 	.word	0xffffffff


	//   ....[6]....
        /*0044*/ 	.word	0xffffffff


	//   ....[7]....
        /*0048*/ 	.word	0xffffffff


	//   ....[8]....
        /*004c*/ 	.word	0xffffffff


	//   ....[9]....
        /*0050*/ 	.word	0xffffffff


	//   ....[10]....
        /*0054*/ 	.word	0xffffffff


	//   ....[11]....
        /*0058*/ 	.word	0xffffffff


	//   ....[12]....
        /*005c*/ 	.word	0xffffffff


	//   ....[13]....
        /*0060*/ 	.word	0xffffffff


	//   ....[14]....
        /*0064*/ 	.word	0xffffffff


	//   ....[15]....
        /*0068*/ 	.word	0xffffffff


	//   ....[16]....
        /*006c*/ 	.word	0xffffffff


	//   ....[17]....
        /*0070*/ 	.word	0xffffffff


	//   ....[18]....
        /*0074*/ 	.word	0xffffffff


	//   ....[19]....
        /*0078*/ 	.word	0xffffffff


	//   ....[20]....
        /*007c*/ 	.word	0xffffffff


	//   ....[21]....
        /*0080*/ 	.word	0xffffffff


	//   ....[22]....
        /*0084*/ 	.word	0xffffffff


	//   ....[23]....
        /*0088*/ 	.word	0xffffffff


	//   ....[24]....
        /*008c*/ 	.word	0xffffffff


	//   ....[25]....
        /*0090*/ 	.word	0xffffffff


	//   ....[26]....
        /*0094*/ 	.word	0xffffffff


	//   ....[27]....
        /*0098*/ 	.word	0xffffffff


	//   ....[28]....
        /*009c*/ 	.word	0xffffffff


	//   ....[29]....
        /*00a0*/ 	.word	0xffffffff


	//   ....[30]....
        /*00a4*/ 	.word	0xffffffff


	//   ....[31]....
        /*00a8*/ 	.word	0xffffffff


	//   ....[32]....
        /*00ac*/ 	.word	0xffffffff


	//   ....[33]....
        /*00b0*/ 	.word	0xffffffff


	//   ....[34]....
        /*00b4*/ 	.word	0xffffffff


	//   ....[35]....
        /*00b8*/ 	.word	0xffffffff


	//   ....[36]....
        /*00bc*/ 	.word	0xffffffff


	//   ....[37]....
        /*00c0*/ 	.word	0xffffffff


	//   ....[38]....
        /*00c4*/ 	.word	0xffffffff


	//   ....[39]....
        /*00c8*/ 	.word	0xffffffff


	//   ....[40]....
        /*00cc*/ 	.word	0xffffffff


	//   ....[41]....
        /*00d0*/ 	.word	0xffffffff


	//   ....[42]....
        /*00d4*/ 	.word	0xffffffff


	//   ....[43]....
        /*00d8*/ 	.word	0xffffffff


	//   ....[44]....
        /*00dc*/ 	.word	0xffffffff


	//   ....[45]....
        /*00e0*/ 	.word	0xffffffff


	//   ....[46]....
        /*00e4*/ 	.word	0xffffffff


	//   ....[47]....
        /*00e8*/ 	.word	0xffffffff


	//   ....[48]....
        /*00ec*/ 	.word	0xffffffff


	//   ....[49]....
        /*00f0*/ 	.word	0xffffffff


	//   ....[50]....
        /*00f4*/ 	.word	0xffffffff


	//   ....[51]....
        /*00f8*/ 	.word	0xffffffff


	//   ....[52]....
        /*00fc*/ 	.word	0xffffffff


	//   ....[53]....
        /*0100*/ 	.word	0xffffffff


	//   ....[54]....
        /*0104*/ 	.word	0xffffffff


	//   ....[55]....
        /*0108*/ 	.word	0xffffffff


	//----- nvinfo : EIATTR_COOP_GROUP_INSTR_OFFSETS
	.align		4
.L_516:
        /*010c*/ 	.byte	0x04, 0x28
        /*010e*/ 	.short	(.L_518 - .L_517)


	//   ....[0]....
.L_517:
        /*0110*/ 	.word	0x000037c0


	//   ....[1]....
        /*0114*/ 	.word	0x00003a40


	//   ....[2]....
        /*0118*/ 	.word	0x00003bd0


	//   ....[3]....
        /*011c*/ 	.word	0x00003c30


	//   ....[4]....
        /*0120*/ 	.word	0x00003e60


	//   ....[5]....
        /*0124*/ 	.word	0x00003e90


	//   ....[6]....
        /*0128*/ 	.word	0x00003fb0


	//   ....[7]....
        /*012c*/ 	.word	0x00004020


	//   ....[8]....
        /*0130*/ 	.word	0x00005960


	//   ....[9]....
        /*0134*/ 	.word	0x00005b80


	//   ....[10]....
        /*0138*/ 	.word	0x00005bb0


	//   ....[11]....
        /*013c*/ 	.word	0x00005d10


	//   ....[12]....
        /*0140*/ 	.word	0x00005e50


	//   ....[13]....
        /*0144*/ 	.word	0x00005e90


	//   ....[14]....
        /*0148*/ 	.word	0x00006000


	//   ....[15]....
        /*014c*/ 	.word	0x00006030


	//   ....[16]....
        /*0150*/ 	.word	0x00008360


	//   ....[17]....
        /*0154*/ 	.word	0x000084c0


	//   ....[18]....
        /*0158*/ 	.word	0x00008570


	//   ....[19]....
        /*015c*/ 	.word	0x00008800


	//   ....[20]....
        /*0160*/ 	.word	0x00008840


	//   ....[21]....
        /*0164*/ 	.word	0x00008880


	//   ....[22]....
        /*0168*/ 	.word	0x00008900


	//   ....[23]....
        /*016c*/ 	.word	0x00008920


	//   ....[24]....
        /*0170*/ 	.word	0x0000ae80


	//   ....[25]....
        /*0174*/ 	.word	0x0000aeb0


	//   ....[26]....
        /*0178*/ 	.word	0x0000afb0


	//   ....[27]....
        /*017c*/ 	.word	0x0000afe0


	//   ....[28]....
        /*0180*/ 	.word	0x0000b140


	//   ....[29]....
        /*0184*/ 	.word	0x0000b170


	//   ....[30]....
        /*0188*/ 	.word	0x0000b300


	//   ....[31]....
        /*018c*/ 	.word	0x0000b340


	//   ....[32]....
        /*0190*/ 	.word	0x0000d5a0


	//   ....[33]....
        /*0194*/ 	.word	0x0000d740


	//   ....[34]....
        /*0198*/ 	.word	0x0000d820


	//   ....[35]....
        /*019c*/ 	.word	0x0000d9e0


	//   ....[36]....
        /*01a0*/ 	.word	0x0000db90


	//   ....[37]....
        /*01a4*/ 	.word	0x0000dc10


	//   ....[38]....
        /*01a8*/ 	.word	0x0000dd30


	//   ....[39]....
        /*01ac*/ 	.word	0x0000ddc0


	//   ....[40]....
        /*01b0*/ 	.word	0x0000ffc0


	//   ....[41]....
        /*01b4*/ 	.word	0x00010040


	//   ....[42]....
        /*01b8*/ 	.word	0x00010060


	//   ....[43]....
        /*01bc*/ 	.word	0x00010070


	//   ....[44]....
        /*01c0*/ 	.word	0x000100c0


	//   ....[45]....
        /*01c4*/ 	.word	0x000100e0


	//   ....[46]....
        /*01c8*/ 	.word	0x00010100


	//   ....[47]....
        /*01cc*/ 	.word	0x00010110


	//   ....[48]....
        /*01d0*/ 	.word	0x00011810


	//   ....[49]....
        /*01d4*/ 	.word	0x00011850


	//   ....[50]....
        /*01d8*/ 	.word	0x00011860


	//   ....[51]....
        /*01dc*/ 	.word	0x00011880


	//   ....[52]....
        /*01e0*/ 	.word	0x000118f0


	//   ....[53]....
        /*01e4*/ 	.word	0x00011910


	//   ....[54]....
        /*01e8*/ 	.word	0x00011930


	//   ....[55]....
        /*01ec*/ 	.word	0x00011940


	//----- nvinfo : EIATTR_VRC_CTA_INIT_COUNT
	.align		4
.L_518:
        /*01f0*/ 	.byte	0x02, 0x4a
	.zero		1
	.zero		1


	//----- nvinfo : EIATTR_EXIT_INSTR_OFFSETS
	.align		4
        /*01f4*/ 	.byte	0x04, 0x1c
        /*01f6*/ 	.short	(.L_520 - .L_519)


	//   ....[0]....
.L_519:
        /*01f8*/ 	.word	0x00000330


	//   ....[1]....
        /*01fc*/ 	.word	0x000016d0


	//   ....[2]....
        /*0200*/ 	.word	0x00001760


	//   ....[3]....
        /*0204*/ 	.word	0x00013c00


	//   ....[4]....
        /*0208*/ 	.word	0x00013cf0


	//----- nvinfo : EIATTR_CRS_STACK_SIZE
	.align		4
.L_520:
        /*020c*/ 	.byte	0x04, 0x1e
        /*020e*/ 	.short	(.L_522 - .L_521)
.L_521:
        /*0210*/ 	.word	0x00000000


	//----- nvinfo : EIATTR_CBANK_PARAM_SIZE
	.align		4
.L_522:
        /*0214*/ 	.byte	0x03, 0x19
        /*0216*/ 	.short	0x01d0


	//----- nvinfo : EIATTR_PARAM_CBANK
	.align		4
        /*0218*/ 	.byte	0x04, 0x0a
        /*021a*/ 	.short	(.L_524 - .L_523)
	.align		4
.L_523:
        /*021c*/ 	.word	index@(.nv.constant0._ZN5flash16flash_fwd_kernelI23Flash_fwd_kernel_traitsILi128ELi128ELi32ELi4ELb0ELb0EN7cutlass10bfloat16_tE19Flash_kernel_traitsILi128ELi128ELi32ELi4ES3_EELb0ELb1ELb0ELb0ELb0ELb1ELb1ELb0EEEvNS_16Flash_fwd_paramsE)
        /*0220*/ 	.short	0x0380
        /*0222*/ 	.short	0x01d0


	//----- nvinfo : EIATTR_SW_WAR
	.align		4
.L_524:
        /*0224*/ 	.byte	0x04, 0x36
        /*0226*/ 	.short	(.L_526 - .L_525)
.L_525:
        /*0228*/ 	.word	0x00000008
.L_526:


//--------------------- .nv.info._ZN5flash16flash_fwd_kernelI23Flash_fwd_kernel_traitsILi128ELi128ELi32ELi4ELb0ELb0EN7cutlass10bfloat16_tE19Flash_kernel_traitsILi128ELi128ELi32ELi4ES3_EELb1ELb1ELb0ELb1ELb0ELb0ELb0ELb0EEEvNS_16Flash_fwd_paramsE --------------------------
	.section	.nv.info._ZN5flash16flash_fwd_kernelI23Flash_fwd_kernel_traitsILi128ELi128ELi32ELi4ELb0ELb0EN7cutlass10bfloat16_tE19Flash_kernel_traitsILi128ELi128ELi32ELi4ES3_EELb1ELb1ELb0ELb1ELb0ELb0ELb0ELb0EEEvNS_16Flash_fwd_paramsE,"",@"SHT_CUDA_INFO"
	.sectionflags	@""
	.align	4


	//----- nvinfo : EIATTR_CUDA_API_VERSION
	.align		4
        /*0000*/ 	.byte	0x04, 0x37
        /*0002*/ 	.short	(.L_528 - .L_527)
.L_527:
        /*0004*/ 	.word	0x00000082


	//----- nvinfo : EIATTR_KPARAM_INFO
	.align		4
.L_528:
        /*0008*/ 	.byte	0x04, 0x17
        /*000a*/ 	.short	(.L_530 - .L_529)
.L_529:
        /*000c*/ 	.word	0x00000000
        /*0010*/ 	.short	0x0000
        /*0012*/ 	.short	0x0000
        /*0014*/ 	.byte	0x00, 0xf0, 0x41, 0x07


	//----- nvinfo : EIATTR_SPARSE_MMA_MASK
	.align		4
.L_530:
        /*0018*/ 	.byte	0x03, 0x50
        /*001a*/ 	.short	0x0000


	//----- nvinfo : EIATTR_MAXREG_COUNT
	.align		4
        /*001c*/ 	.byte	0x03, 0x1b
        /*001e*/ 	.short	0x00ff


	//----- nvinfo : EIATTR_NUM_BARRIERS
	.align		4
        /*0020*/ 	.byte	0x02, 0x4c
        /*0022*/ 	.byte	0x01
	.zero		1


	//----- nvinfo : EIATTR_ANNOTATIONS
	.align		4
        /*0024*/ 	.byte	0x04, 0x55
        /*0026*/ 	.short	(.L_532 - .L_531)


	//   ....[0]....
.L_531:
        /* <DEDUP_REMOVED lines=19> */


	//----- nvinfo : EIATTR_MERCURY_ISA_VERSION
	.align		4
.L_532:
        /*0148*/ 	.byte	0x03, 0x5f
        /*014a*/ 	.short	0x0101


	//----- nvinfo : EIATTR_COOP_GROUP_MASK_REGIDS
	.align		4
        /*014c*/ 	.byte	0x04, 0x29
        /*014e*/ 	.short	(.L_534 - .L_533)


	//   ....[0]....
.L_533:
        /*0150*/ 	.word	0xffffffff


	//   ....[1]....
        /*0154*/ 	.word	0xffffffff


	//   ....[2]....
        /*0158*/ 	.word	0xffffffff


	//   ....[3]....
        /*015c*/ 	.word	0xffffffff


	//   ....[4]....
        /*0160*/ 	.word	0xffffffff


	//   ....[5]....
        /*0164*/ 	.word	0xffffffff


	//   ....[6]....
        /*0168*/ 	.word	0xffffffff


	//   ....[7]....
        /*016c*/ 	.word	0xffffffff


	//   ....[8]....
        /*0170*/ 	.word	0xffffffff


	//   ....[9]....
        /*0174*/ 	.word	0xffffffff


	//   ....[10]....
        /*0178*/ 	.word	0xffffffff


	//   ....[11]....
        /*017c*/ 	.word	0xffffffff


	//   ....[12]....
        /*0180*/ 	.word	0xffffffff


	//   ....[13]....
        /*0184*/ 	.word	0xffffffff


	//   ....[14]....
        /*0188*/ 	.word	0xffffffff


	//   ....[15]....
        /*018c*/ 	.word	0xffffffff


	//   ....[16]....
        /*0190*/ 	.word	0xffffffff


	//   ....[17]....
        /*0194*/ 	.word	0xffffffff


	//   ....[18]....
        /*0198*/ 	.word	0xffffffff


	//   ....[19]....
        /*019c*/ 	.word	0xffffffff


	//   ....[20]....
        /*01a0*/ 	.word	0xffffffff


	//   ....[21]....
        /*01a4*/ 	.word	0xffffffff


	//   ....[22]....
        /*01a8*/ 	.word	0xffffffff


	//   ....[23]....
        /*01ac*/ 	.word	0xffffffff


	//   ....[24]....
        /*01b0*/ 	.word	0xffffffff


	//   ....[25]....
        /*01b4*/ 	.word	0xffffffff


	//   ....[26]....
        /*01b8*/ 	.word	0xffffffff


	//   ....[27]....
        /*01bc*/ 	.word	0xffffffff


	//   ....[28]....
        /*01c0*/ 	.word	0xffffffff


	//   ....[29]....
        /*01c4*/ 	.word	0xffffffff


	//   ....[30]....
        /*01c8*/ 	.word	0xffffffff


	//   ....[31]....
        /*01cc*/ 	.word	0xffffffff


	//   ....[32]....
        /*01d0*/ 	.word	0xffffffff


	//   ....[33]....
        /*01d4*/ 	.word	0xffffffff


	//   ....[34]....
        /*01d8*/ 	.word	0xffffffff


	//   ....[35]....
        /*01dc*/ 	.word	0xffffffff


	//   ....[36]....
        /*01e0*/ 	.word	0xffffffff


	//   ....[37]....
        /*01e4*/ 	.word	0xffffffff


	//   ....[38]....
        /*01e8*/ 	.word	0xffffffff


	//   ....[39]....
        /*01ec*/ 	.word	0xffffffff


	//   ....[40]....
        /*01f0*/ 	.word	0xffffffff


	//   ....[41]....
        /*01f4*/ 	.word	0xffffffff


	//   ....[42]....
        /*01f8*/ 	.word	0xffffffff


	//   ....[43]....
        /*01fc*/ 	.word	0xffffffff


	//   ....[44]....
        /*0200*/ 	.word	0xffffffff


	//   ....[45]....
        /*0204*/ 	.word	0xffffffff


	//   ....[46]....
        /*0208*/ 	.word	0xffffffff


	//   ....[47]....
        /*020c*/ 	.word	0xffffffff


	//   ....[48]....
        /*0210*/ 	.word	0xffffffff


	//   ....[49]....
        /*0214*/ 	.word	0xffffffff


	//   ....[50]....
        /*0218*/ 	.word	0xffffffff


	//   ....[51]....
        /*021c*/ 	.word	0xffffffff


	//   ....[52]....
        /*0220*/ 	.word	0xffffffff


	//   ....[53]....
        /*0224*/ 	.word	0xffffffff


	//   ....[54]....
        /*0228*/ 	.word	0xffffffff


	//   ....[55]....
        /*022c*/ 	.word	0xffffffff


	//----- nvinfo : EIATTR_COOP_GROUP_INSTR_OFFSETS
	.align		4
.L_534:
        /*0230*/ 	.byte	0x04, 0x28
        /*0232*/ 	.short	(.L_536 - .L_535)


	//   ....[0]....
.L_535:
        /*0234*/ 	.word	0x000049a0


	//   ....[1]....
        /*0238*/ 	.word	0x00004bc0


	//   ....[2]....
        /*023c*/ 	.word	0x00004bf0


	//   ....[3]....
        /*0240*/ 	.word	0x00004d60


	//   ....[4]....
        /*0244*/ 	.word	0x000058a0


	//   ....[5]....
        /*0248*/ 	.word	0x00005af0


	//   ....[6]....
        /*024c*/ 	.word	0x00005b40


	//   ....[7]....
        /*0250*/ 	.word	0x00005c00


	//   ....[8]....
        /*0254*/ 	.word	0x00007b70


	//   ....[9]....
        /*0258*/ 	.word	0x00007d20


	//   ....[10]....
        /*025c*/ 	.word	0x00007d50


	//   ....[11]....
        /*0260*/ 	.word	0x00007ef0


	//   ....[12]....
        /*0264*/ 	.word	0x00007fd0


	//   ....[13]....
        /*0268*/ 	.word	0x000080b0


	//   ....[14]....
        /*026c*/ 	.word	0x000082e0


	//   ....[15]....
        /*0270*/ 	.word	0x00008340


	//   ....[16]....
        /*0274*/ 	.word	0x0000ba30


	//   ....[17]....
        /*0278*/ 	.word	0x0000bbd0


	//   ....[18]....
        /*027c*/ 	.word	0x0000bbe0


	//   ....[19]....
        /*0280*/ 	.word	0x0000bd80


	//   ....[20]....
        /*0284*/ 	.word	0x0000bdc0


	//   ....[21]....
        /*0288*/ 	.word	0x0000be80


	//   ....[22]....
        /*028c*/ 	.word	0x0000bfd0


	//   ....[23]....
        /*0290*/ 	.word	0x0000c150


	//   ....[24]....
        /*0294*/ 	.word	0x0000f7e0


	//   ....[25]....
        /*0298*/ 	.word	0x0000f9b0


	//   ....[26]....
        /*029c*/ 	.word	0x0000fab0


	//   ....[27]....
        /*02a0*/ 	.word	0x0000fc50


	//   ....[28]....
        /*02a4*/ 	.word	0x0000fca0


	//   ....[29]....
        /*02a8*/ 	.word	0x0000fd50


	//   ....[30]....
        /*02ac*/ 	.word	0x0000fe20


	//   ....[31]....
        /*02b0*/ 	.word	0x0000ff20


	//   ....[32]....
        /*02b4*/ 	.word	0x00013470


	//   ....[33]....
        /*02b8*/ 	.word	0x00013550


	//   ....[34]....
        /*02bc*/ 	.word	0x000135e0


	//   ....[35]....
        /*02c0*/ 	.word	0x00013800


	//   ....[36]....
        /*02c4*/ 	.word	0x00013840


	//   ....[37]....
        /*02c8*/ 	.word	0x00013970


	//   ....[38]....
        /*02cc*/ 	.word	0x00013bf0


	//   ....[39]....
        /*02d0*/ 	.word	0x00013d30


	//   ....[40]....
        /*02d4*/ 	.word	0x000171f0


	//   ....[41]....
        /*02d8*/ 	.word	0x00017210


	//   ....[42]....
        /*02dc*/ 	.word	0x00017220


	//   ....[43]....
        /*02e0*/ 	.word	0x00017250


	//   ....[44]....
        /*02e4*/ 	.word	0x00017270


	//   ....[45]....
        /*02e8*/ 	.word	0x00017280


	//   ....[46]....
        /*02ec*/ 	.word	0x000172e0


	//   ....[47]....
        /*02f0*/ 	.word	0x00017650


	//   ....[48]....
        /*02f4*/ 	.word	0x00019290


	//   ....[49]....
        /*02f8*/ 	.word	0x000192d0


	//   ....[50]....
        /*02fc*/ 	.word	0x00019310


	//   ....[51]....
        /*0300*/ 	.word	0x00019330


	//   ....[52]....
        /*0304*/ 	.word	0x000193b0


	//   ....[53]....
        /*0308*/ 	.word	0x000193d0


	//   ....[54]....
        /*030c*/ 	.word	0x00019400


	//   ....[55]....
        /*0310*/ 	.word	0x00019420


	//----- nvinfo : EIATTR_VRC_CTA_INIT_COUNT
	.align		4
.L_536:
        /*0314*/ 	.byte	0x02, 0x4a
	.zero		1
	.zero		1


	//----- nvinfo : EIATTR_EXIT_INSTR_OFFSETS
	.align		4
        /*0318*/ 	.byte	0x04, 0x1c
        /*031a*/ 	.short	(.L_538 - .L_537)


	//   ....[0]....
.L_537:
        /*031c*/ 	.word	0x00000660


	//   ....[1]....
        /*0320*/ 	.word	0x00001b40


	//   ....[2]....
        /*0324*/ 	.word	0x00001bd0


	//   ....[3]....
        /*0328*/ 	.word	0x0001b7a0


	//   ....[4]....
        /*032c*/ 	.word	0x0001b8c0


	//   ....[5]....
        /*0330*/ 	.word	0x0001b8e0


	//----- nvinfo : EIATTR_CRS_STACK_SIZE
	.align		4
.L_538:
        /*0334*/ 	.byte	0x04, 0x1e
        /*0336*/ 	.short	(.L_540 - .L_539)
.L_539:
        /*0338*/ 	.word	0x00000000


	//----- nvinfo : EIATTR_CBANK_PARAM_SIZE
	.align		4
.L_540:
        /*033c*/ 	.byte	0x03, 0x19
        /*033e*/ 	.short	0x01d0


	//----- nvinfo : EIATTR_PARAM_CBANK
	.align		4
        /*0340*/ 	.byte	0x04, 0x0a
        /*0342*/ 	.short	(.L_542 - .L_541)
	.align		4
.L_541:
        /*0344*/ 	.word	index@(.nv.constant0._ZN5flash16flash_fwd_kernelI23Flash_fwd_kernel_traitsILi128ELi128ELi32ELi4ELb0ELb0EN7cutlass10bfloat16_tE19Flash_kernel_traitsILi128ELi128ELi32ELi4ES3_EELb1ELb1ELb0ELb1ELb0ELb0ELb0ELb0EEEvNS_16Flash_fwd_paramsE)
        /*0348*/ 	.short	0x0380
        /*034a*/ 	.short	0x01d0


	//----- nvinfo : EIATTR_SW_WAR
	.align		4
.L_542:
        /*034c*/ 	.byte	0x04, 0x36
        /*034e*/ 	.short	(.L_544 - .L_543)
.L_543:
        /*0350*/ 	.word	0x00000008
.L_544:


//--------------------- .nv.info._ZN5flash16flash_fwd_kernelI23Flash_fwd_kernel_traitsILi128ELi128ELi32ELi4ELb0ELb0EN7cutlass10bfloat16_tE19Flash_kernel_traitsILi128ELi128ELi32ELi4ES3_EELb1ELb1ELb0ELb0ELb0ELb0ELb0ELb1EEEvNS_16Flash_fwd_paramsE --------------------------
	.section	.nv.info._ZN5flash16flash_fwd_kernelI23Flash_fwd_kernel_traitsILi128ELi128ELi32ELi4ELb0ELb0EN7cutlass10bfloat16_tE19Flash_kernel_traitsILi128ELi128ELi32ELi4ES3_EELb1ELb1ELb0ELb0ELb0ELb0ELb0ELb1EEEvNS_16Flash_fwd_paramsE,"",@"SHT_CUDA_INFO"
	.sectionflags	@""
	.align	4


	//----- nvinfo : EIATTR_CUDA_API_VERSION
	.align		4
        /*0000*/ 	.byte	0x04, 0x37
        /*0002*/ 	.short	(.L_546 - .L_545)
.L_545:
        /*0004*/ 	.word	0x00000082


	//----- nvinfo : EIATTR_KPARAM_INFO
	.align		4
.L_546:
        /*0008*/ 	.byte	0x04, 0x17
        /*000a*/ 	.short	(.L_548 - .L_547)
.L_547:
        /*000c*/ 	.word	0x00000000
        /*0010*/ 	.short	0x0000
        /*0012*/ 	.short	0x0000
        /*0014*/ 	.byte	0x00, 0xf0, 0x41, 0x07


	//----- nvinfo : EIATTR_SPARSE_MMA_MASK
	.align		4
.L_548:
        /*0018*/ 	.byte	0x03, 0x50
        /*001a*/ 	.short	0x0000


	//----- nvinfo : EIATTR_MAXREG_COUNT
	.align		4
        /*001c*/ 	.byte	0x03, 0x1b
        /*001e*/ 	.short	0x00ff


	//----- nvinfo : EIATTR_NUM_BARRIERS
	.align		4
        /*0020*/ 	.byte	0x02, 0x4c
        /*0022*/ 	.byte	0x01
	.zero		1


	//----- nvinfo : EIATTR_ANNOTATIONS
	.align		4
        /*0024*/ 	.byte	0x04, 0x55
        /*0026*/ 	.short	(.L_550 - .L_549)


	//   ....[0]....
.L_549:
        /* <DEDUP_REMOVED lines=76> */


	//----- nvinfo : EIATTR_MERCURY_ISA_VERSION
	.align		4
.L_550:
        /*04d8*/ 	.byte	0x03, 0x5f
        /*04da*/ 	.short	0x0101


	//----- nvinfo : EIATTR_COOP_GROUP_MASK_REGIDS
	.align		4
        /*04dc*/ 	.byte	0x04, 0x29
        /*04de*/ 	.short	(.L_552 - .L_551)


	//   ....[0]....
.L_551:
        /*04e0*/ 	.word	0xffffffff


	//   ....[1]....
        /*04e4*/ 	.word	0xffffffff


	//   ....[2]....
        /*04e8*/ 	.word	0xffffffff


	//   ....[3]....
        /*04ec*/ 	.word	0xffffffff


	//   ....[4]....
        /*04f0*/ 	.word	0xffffffff


	//   ....[5]....
        /*04f4*/ 	.word	0xffffffff


	//   ....[6]....
        /*04f8*/ 	.word	0xffffffff


	//   ....[7]....
        /*04fc*/ 	.word	0xffffffff


	//   ....[8]....
        /*0500*/ 	.word	0xffffffff


	//   ....[9]....
        /*0504*/ 	.word	0xffffffff


	//   ....[10]....
        /*0508*/ 	.word	0xffffffff


	//   ....[11]....
        /*050c*/ 	.word	0xffffffff


	//   ....[12]....
        /*0510*/ 	.word	0xffffffff


	//   ....[13]....
        /*0514*/ 	.word	0xffffffff


	//   ....[14]....
        /*0518*/ 	.word	0xffffffff


	//   ....[15]....
        /*051c*/ 	.word	0xffffffff


	//   ....[16]....
        /*0520*/ 	.word	0xffffffff


	//   ....[17]....
        /*0524*/ 	.word	0xffffffff


	//   ....[18]....
        /*0528*/ 	.word	0xffffffff


	//   ....[19]....
        /*052c*/ 	.word	0xffffffff


	//   ....[20]....
        /*0530*/ 	.word	0xffffffff


	//   ....[21]....
        /*0534*/ 	.word	0xffffffff


	//   ....[22]....
        /*0538*/ 	.word	0xffffffff


	//   ....[23]....
        /*053c*/ 	.word	0xffffffff


	//   ....[24]....
        /*0540*/ 	.word	0xffffffff


	//   ....[25]....
        /*0544*/ 	.word	0xffffffff


	//   ....[26]....
        /*0548*/ 	.word	0xffffffff


	//   ....[27]....
        /*054c*/ 	.word	0xffffffff


	//   ....[28]....
        /*0550*/ 	.word	0xffffffff


	//   ....[29]....
        /*0554*/ 	.word	0xffffffff


	//   ....[30]....
        /*0558*/ 	.word	0xffffffff


	//   ....[31]....
        /*055c*/ 	.word	0xffffffff


	//   ....[32]....
        /*0560*/ 	.word	0xffffffff


	//   ....[33]....
        /*0564*/ 	.word	0xffffffff


	//   ....[34]....
        /*0568*/ 	.word	0xffffffff


	//   ....[35]....
        /*056c*/ 	.word	0xffffffff


	//   ....[36]....
        /*0570*/ 	.word	0xffffffff


	//   ....[37]....
        /*0574*/ 	.word	0xffffffff


	//   ....[38]....
        /*0578*/ 	.word	0xffffffff


	//   ....[39]....
        /*057c*/ 	.word	0xffffffff


	//   ....[40]....
        /*0580*/ 	.word	0xffffffff


	//   ....[41]....
        /*0584*/ 	.word	0xffffffff


	//   ....[42]....
        /*0588*/ 	.word	0xffffffff


	//   ....[43]....
        /*058c*/ 	.word	0xffffffff


	//   ....[44]....
        /*0590*/ 	.word	0xffffffff


	//   ....[45]....
        /*0594*/ 	.word	0xffffffff


	//   ....[46]....
        /*0598*/ 	.word	0xffffffff


	//   ....[47]....
        /*059c*/ 	.word	0xffffffff


	//   ....[48]....
        /*05a0*/ 	.word	0xffffffff


	//   ....[49]....
        /*05a4*/ 	.word	0xffffffff


	//   ....[50]....
        /*05a8*/ 	.word	0xffffffff


	//   ....[51]....
        /*05ac*/ 	.word	0xffffffff


	//   ....[52]....
        /*05b0*/ 	.word	0xffffffff


	//   ....[53]....
        /*05b4*/ 	.word	0xffffffff


	//   ....[54]....
        /*05b8*/ 	.word	0xffffffff


	//   ....[55]....
        /*05bc*/ 	.word	0xffffffff


	//----- nvinfo : EIATTR_COOP_GROUP_INSTR_OFFSETS
	.align		4
.L_552:
        /*05c0*/ 	.byte	0x04, 0x28
        /*05c2*/ 	.short	(.L_554 - .L_553)


	//   ....[0]....
.L_553:
        /*05c4*/ 	.word	0x000048b0


	//   ....[1]....
        /*05c8*/ 	.word	0x00004a50


	//   ....[2]....
        /*05cc*/ 	.word	0x00004b60


	//   ....[3]....
        /*05d0*/ 	.word	0x00004de0


	//   ....[4]....
        /*05d4*/ 	.word	0x00004eb0


	//   ....[5]....
        /*05d8*/ 	.word	0x00004ef0


	//   ....[6]....
        /*05dc*/ 	.word	0x00005060


	//   ....[7]....
        /*05e0*/ 	.word	0x000050b0


	//   ....[8]....
        /*05e4*/ 	.word	0x00008550


	//   ....[9]....
        /*05e8*/ 	.word	0x000086a0


	//   ....[10]....
        /*05ec*/ 	.word	0x000086e0


	//   ....[11]....
        /*05f0*/ 	.word	0x00008810


	//   ....[12]....
        /*05f4*/ 	.word	0x00008880


	//   ....[13]....
        /*05f8*/ 	.word	0x00008900


	//   ....[14]....
        /*05fc*/ 	.word	0x000089e0


	//   ....[15]....
        /*0600*/ 	.word	0x00008a90


	//   ....[16]....
        /*0604*/ 	.word	0x0000d0a0


	//   ....[17]....
        /*0608*/ 	.word	0x0000d1f0


	//   ....[18]....
        /*060c*/ 	.word	0x0000d230


	//   ....[19]....
        /*0610*/ 	.word	0x0000d250


	//   ....[20]....
        /*0614*/ 	.word	0x0000d310


	//   ....[21]....
        /*0618*/ 	.word	0x0000d330


	//   ....[22]....
        /*061c*/ 	.word	0x0000d360


	//   ....[23]....
        /*0620*/ 	.word	0x0000d4b0


	//   ....[24]....
        /*0624*/ 	.word	0x000114e0


	//   ....[25]....
        /*0628*/ 	.word	0x00011510


	//   ....[26]....
        /*062c*/ 	.word	0x000115f0


	//   ....[27]....
        /*0630*/ 	.word	0x00011620


	//   ....[28]....
        /*0634*/ 	.word	0x00011780


	//   ....[29]....
        /*0638*/ 	.word	0x00011930


	//   ....[30]....
        /*063c*/ 	.word	0x00011a70


	//   ....[31]....
        /*0640*/ 	.word	0x00011b10


	//   ....[32]....
        /*0644*/ 	.word	0x00015c30


	//   ....[33]....
        /*0648*/ 	.word	0x00015d40


	//   ....[34]....
        /*064c*/ 	.word	0x00015d90


	//   ....[35]....
        /*0650*/ 	.word	0x00016060


	//   ....[36]....
        /*0654*/ 	.word	0x00016340


	//   ....[37]....
        /*0658*/ 	.word	0x00016600


	//   ....[38]....
        /*065c*/ 	.word	0x00016650


	//   ....[39]....
        /*0660*/ 	.word	0x000167b0


	//   ....[40]....
        /*0664*/ 	.word	0x0001a430


	//   ....[41]....
        /*0668*/ 	.word	0x0001a440


	//   ....[42]....
        /*066c*/ 	.word	0x0001a450


	//   ....[43]....
        /*0670*/ 	.word	0x0001a480


	//   ....[44]....
        /*0674*/ 	.word	0x0001a510


	//   ....[45]....
        /*0678*/ 	.word	0x0001a5a0


	//   ....[46]....
        /*067c*/ 	.word	0x0001a620


	//   ....[47]....
        /*0680*/ 	.word	0x0001a730


	//   ....[48]....
        /*0684*/ 	.word	0x0001d360


	//   ....[49]....
        /*0688*/ 	.word	0x0001d390


	//   ....[50]....
        /*068c*/ 	.word	0x0001d430


	//   ....[51]....
        /*0690*/ 	.word	0x0001d470


	//   ....[52]....
        /*0694*/ 	.word	0x0001d490


	//   ....[53]....
        /*0698*/ 	.word	0x0001d4b0


	//   ....[54]....
        /*069c*/ 	.word	0x0001d510


	//   ....[55]....
        /*06a0*/ 	.word	0x0001d540


	//----- nvinfo : EIATTR_VRC_CTA_INIT_COUNT
	.align		4
.L_554:
        /*06a4*/ 	.byte	0x02, 0x4a
	.zero		1
	.zero		1


	//----- nvinfo : EIATTR_EXIT_INSTR_OFFSETS
	.align		4
        /*06a8*/ 	.byte	0x04, 0x1c
        /*06aa*/ 	.short	(.L_556 - .L_555)


	//   ....[0]....
.L_555:
        /*06ac*/ 	.word	0x00000620


	//   ....[1]....
        /*06b0*/ 	.word	0x00001b10


	//   ....[2]....
        /*06b4*/ 	.word	0x00001ba0


	//   ....[3]....
        /*06b8*/ 	.word	0x0001f8c0


	//   ....[4]....
        /*06bc*/ 	.word	0x0001f9e0


	//   ....[5]....
        /*06c0*/ 	.word	0x0001fa00


	//----- nvinfo : EIATTR_CRS_STACK_SIZE
	.align		4
.L_556:
        /*06c4*/ 	.byte	0x04, 0x1e
        /*06c6*/ 	.short	(.L_558 - .L_557)
.L_557:
        /*06c8*/ 	.word	0x00000000


	//----- nvinfo : EIATTR_CBANK_PARAM_SIZE
	.align		4
.L_558:
        /*06cc*/ 	.byte	0x03, 0x19
        /*06ce*/ 	.short	0x01d0


	//----- nvinfo : EIATTR_PARAM_CBANK
	.align		4
        /*06d0*/ 	.byte	0x04, 0x0a
        /*06d2*/ 	.short	(.L_560 - .L_559)
	.align		4
.L_559:
        /*06d4*/ 	.word	index@(.nv.constant0._ZN5flash16flash_fwd_kernelI23Flash_fwd_kernel_traitsILi128ELi128ELi32ELi4ELb0ELb0EN7cutlass10bfloat16_tE19Flash_kernel_traitsILi128ELi128ELi32ELi4ES3_EELb1ELb1ELb0ELb0ELb0ELb0ELb0ELb1EEEvNS_16Flash_fwd_paramsE)
        /*06d8*/ 	.short	0x0380
        /*06da*/ 	.short	0x01d0


	//----- nvinfo : EIATTR_SW_WAR
	.align		4
.L_560:
        /*06dc*/ 	.byte	0x04, 0x36
        /*06de*/ 	.short	(.L_562 - .L_561)
.L_561:
        /*06e0*/ 	.word	0x00000008
.L_562:


//--------------------- .nv.info._ZN5flash16flash_fwd_kernelI23Flash_fwd_kernel_traitsILi128ELi128ELi32ELi4ELb0ELb0EN7cutlass10bfloat16_tE19Flash_kernel_traitsILi128ELi128ELi32ELi4ES3_EELb0ELb1ELb0ELb0ELb0ELb0ELb1ELb0EEEvNS_16Flash_fwd_paramsE --------------------------
	.section	.nv.info._ZN5flash16flash_fwd_kernelI23Flash_fwd_kernel_traitsILi128ELi128ELi32ELi4ELb0ELb0EN7cutlass10bfloat16_tE19Flash_kernel_traitsILi128ELi128ELi32ELi4ES3_EELb0ELb1ELb0ELb0ELb0ELb0ELb1ELb0EEEvNS_16Flash_fwd_paramsE,"",@"SHT_CUDA_INFO"
	.sectionflags	@""
	.align	4


	//----- nvinfo : EIATTR_CUDA_API_VERSION
	.align		4
        /*0000*/ 	.byte	0x04, 0x37
        /*0002*/ 	.short	(.L_564 - .L_563)
.L_563:
        /*0004*/ 	.word	0x00000082


	//----- nvinfo : EIATTR_KPARAM_INFO
	.align		4
.L_564:
        /*0008*/ 	.byte	0x04, 0x17
        /*000a*/ 	.short	(.L_566 - .L_565)
.L_565:
        /*000c*/ 	.word	0x00000000
        /*0010*/ 	.short	0x0000
        /*0012*/ 	.short	0x0000
        /*0014*/ 	.byte	0x00, 0xf0, 0x41, 0x07


	//----- nvinfo : EIATTR_SPARSE_MMA_MASK
	.align		4
.L_566:
        /*0018*/ 	.byte	0x03, 0x50
        /*001a*/ 	.short	0x0000


	//----- nvinfo : EIATTR_MAXREG_COUNT
	.align		4
        /*001c*/ 	.byte	0x03, 0x1b
        /*001e*/ 	.short	0x00ff


	//----- nvinfo : EIATTR_NUM_BARRIERS
	.align		4
        /*0020*/ 	.byte	0x02, 0x4c
        /*0022*/ 	.byte	0x01
	.zero		1


	//----- nvinfo : EIATTR_ANNOTATIONS
	.align		4
        /*0024*/ 	.byte	0x04, 0x55
        /*0026*/ 	.short	(.L_568 - .L_567)


	//   ....[0]....
.L_567:
        /* <DEDUP_REMOVED lines=13> */


	//----- nvinfo : EIATTR_MERCURY_ISA_VERSION
	.align		4
.L_568:
        /*00e0*/ 	.byte	0x03, 0x5f
        /*00e2*/ 	.short	0x0101


	//----- nvinfo : EIATTR_COOP_GROUP_MASK_REGIDS
	.align		4
        /*00e4*/ 	.byte	0x04, 0x29
        /*00e6*/ 	.short	(.L_570 - .L_569)


	//   ....[0]....
.L_569:
        /*00e8*/ 	.word	0xffffffff


	//   ....[1]....
        /*00ec*/ 	.word	0xffffffff


	//   ....[2]....
        /*00f0*/ 	.word	0xffffffff


	//   ....[3]....
        /*00f4*/ 	.word	0xffffffff


	//   ....[4]....
        /*00f8*/ 	.word	0xffffffff


	//   ....[5]....
        /*00fc*/ 	.word	0xffffffff


	//   ....[6]....
        /*0100*/ 	.word	0xffffffff


	//   ....[7]....
        /*0104*/ 	.word	0xffffffff


	//   ....[8]....
        /*0108*/ 	.word	0xffffffff


	//   ....[9]....
        /*010c*/ 	.word	0xffffffff


	//   ....[10]....
        /*0110*/ 	.word	0xffffffff


	//   ....[11]....
        /*0114*/ 	.word	0xffffffff


	//   ....[12]....
        /*0118*/ 	.word	0xffffffff


	//   ....[13]....
        /*011c*/ 	.word	0xffffffff


	//   ....[14]....
        /*0120*/ 	.word	0xffffffff


	//   ....[15]....
        /*0124*/ 	.word	0xffffffff


	//   ....[16]....
        /*0128*/ 	.word	0xffffffff


	//   ....[17]....
        /*012c*/ 	.word	0xffffffff


	//   ....[18]....
        /*0130*/ 	.word	0xffffffff


	//   ....[19]....
        /*0134*/ 	.word	0xffffffff


	//   ....[20]....
        /*0138*/ 	.word	0xffffffff


	//   ....[21]....
        /*013c*/ 	.word	0xffffffff


	//   ....[22]....
        /*0140*/ 	.word	0xffffffff


	//   ....[23]....
        /*0144*/ 	.word	0xffffffff


	//   ....[24]....
        /*0148*/ 	.word	0xffffffff


	//   ....[25]....
        /*014c*/ 	.word	0xffffffff


	//   ....[26]....
        /*0150*/ 	.word	0xffffffff


	//   ....[27]....
        /*0154*/ 	.word	0xffffffff


	//   ....[28]....
        /*0158*/ 	.word	0xffffffff


	//   ....[29]....
        /*015c*/ 	.word	0xffffffff


	//   ....[30]....
        /*0160*/ 	.word	0xffffffff


	//   ....[31]....
        /*0164*/ 	.word	0xffffffff


	//   ....[32]....
        /*0168*/ 	.word	0xffffffff


	//   ....[33]....
        /*016c*/ 	.word	0xffffffff


	//   ....[34]....
        /*0170*/ 	.word	0xffffffff


	//   ....[35]....
        /*0174*/ 	.word	0xffffffff


	//   ....[36]....
        /*0178*/ 	.word	0xffffffff


	//   ....[37]....
        /*017c*/ 	.word	0xffffffff


	//   ....[38]....
        /*0180*/ 	.word	0xffffffff


	//   ....[39]....
        /*0184*/ 	.word	0xffffffff


	//   ....[40]....
        /*0188*/ 	.word	0xffffffff


	//   ....[41]....
        /*018c*/ 	.word	0xffffffff


	//   ....[42]....
        /*0190*/ 	.word	0xffffffff


	//   ....[43]....
        /*0194*/ 	.word	0xffffffff


	//   ....[44]....
        /*0198*/ 	.word	0xffffffff


	//   ....[45]....
        /*019c*/ 	.word	0xffffffff


	//   ....[46]....
        /*01a0*/ 	.word	0xffffffff


	//   ....[47]....
        /*01a4*/ 	.word	0xffffffff


	//   ....[48]....
        /*01a8*/ 	.word	0xffffffff


	//   ....[49]....
        /*01ac*/ 	.word	0xffffffff


	//   ....[50]....
        /*01b0*/ 	.word	0xffffffff


	//   ....[51]....
        /*01b4*/ 	.word	0xffffffff


	//   ....[52]....
        /*01b8*/ 	.word	0xffffffff


	//   ....[53]....
        /*01bc*/ 	.word	0xffffffff


	//   ....[54]....
        /*01c0*/ 	.word	0xffffffff


	//   ....[55]....
        /*01c4*/ 	.word	0xffffffff


	//----- nvinfo : EIATTR_COOP_GROUP_INSTR_OFFSETS
	.align		4
.L_570:
        /*01c8*/ 	.byte	0x04, 0x28
        /*01ca*/ 	.short	(.L_572 - .L_571)


	//   ....[0]....
.L_571:
        /*01cc*/ 	.word	0x000047e0


	//   ....[1]....
        /*01d0*/ 	.word	0x000049a0


	//   ....[2]....
        /*01d4*/ 	.word	0x000049d0


	//   ....[3]....
        /*01d8*/ 	.word	0x00004b10


	//   ....[4]....
        /*01dc*/ 	.word	0x00004cb0


	//   ....[5]....
        /*01e0*/ 	.word	0x00004dc0


	//   ....[6]....
        /*01e4*/ 	.word	0x00004ed0


	//   ....[7]....
        /*01e8*/ 	.word	0x00004fe0


	//   ....[8]....
        /*01ec*/ 	.word	0x00006d20


	//   ....[9]....
        /*01f0*/ 	.word	0x00006eb0


	//   ....[10]....
        /*01f4*/ 	.word	0x00006ef0


	//   ....[11]....
        /*01f8*/ 	.word	0x00007070


	//   ....[12]....
        /*01fc*/ 	.word	0x00007200


	//   ....[13]....
        /*0200*/ 	.word	0x00007230


	//   ....[14]....
        /*0204*/ 	.word	0x00007330


	//   ....[15]....
        /*0208*/ 	.word	0x00007360


	//   ....[16]....
        /*020c*/ 	.word	0x00009b00


	//   ....[17]....
        /*0210*/ 	.word	0x00009b90


	//   ....[18]....
        /*0214*/ 	.word	0x00009cb0


	//   ....[19]....
        /*0218*/ 	.word	0x00009da0


	//   ....[20]....
        /*021c*/ 	.word	0x00009ec0


	//   ....[21]....
        /*0220*/ 	.word	0x00009f10


	//   ....[22]....
        /*0224*/ 	.word	0x0000a010


	//   ....[23]....
        /*0228*/ 	.word	0x0000a040


	//   ....[24]....
        /*022c*/ 	.word	0x0000c800


	//   ....[25]....
        /*0230*/ 	.word	0x0000c990


	//   ....[26]....
        /*0234*/ 	.word	0x0000c9e0


	//   ....[27]....
        /*0238*/ 	.word	0x0000cb80


	//   ....[28]....
        /*023c*/ 	.word	0x0000ccd0


	//   ....[29]....
        /*0240*/ 	.word	0x0000cd00


	//   ....[30]....
        /*0244*/ 	.word	0x0000ce10


	//   ....[31]....
        /*0248*/ 	.word	0x0000ce40


	//   ....[32]....
        /*024c*/ 	.word	0x0000f530


	//   ....[33]....
        /*0250*/ 	.word	0x0000f6e0


	//   ....[34]....
        /*0254*/ 	.word	0x0000f750


	//   ....[35]....
        /*0258*/ 	.word	0x0000f880


	//   ....[36]....
        /*025c*/ 	.word	0x0000fa60


	//   ....[37]....
        /*0260*/ 	.word	0x0000fac0


	//   ....[38]....
        /*0264*/ 	.word	0x0000fc40


	//   ....[39]....
        /*0268*/ 	.word	0x0000fc60


	//   ....[40]....
        /*026c*/ 	.word	0x000123e0


	//   ....[41]....
        /*0270*/ 	.word	0x00012480


	//   ....[42]....
        /*0274*/ 	.word	0x000124b0


	//   ....[43]....
        /*0278*/ 	.word	0x000124f0


	//   ....[44]....
        /*027c*/ 	.word	0x00012510


	//   ....[45]....
        /*0280*/ 	.word	0x00012540


	//   ....[46]....
        /*0284*/ 	.word	0x00012550


	//   ....[47]....
        /*0288*/ 	.word	0x00012570


	//   ....[48]....
        /*028c*/ 	.word	0x00013bf0


	//   ....[49]....
        /*0290*/ 	.word	0x00013c10


	//   ....[50]....
        /*0294*/ 	.word	0x00013cb0


	//   ....[51]....
        /*0298*/ 	.word	0x00013cd0


	//   ....[52]....
        /*029c*/ 	.word	0x00013f80


	//   ....[53]....
        /*02a0*/ 	.word	0x00013fa0


	//   ....[54]....
        /*02a4*/ 	.word	0x00013fb0


	//   ....[55]....
        /*02a8*/ 	.word	0x00013ff0


	//----- nvinfo : EIATTR_VRC_CTA_INIT_COUNT
	.align		4
.L_572:
        /*02ac*/ 	.byte	0x02, 0x4a
	.zero		1
	.zero		1


	//----- nvinfo : EIATTR_EXIT_INSTR_OFFSETS
	.align		4
        /*02b0*/ 	.byte	0x04, 0x1c
        /*02b2*/ 	.short	(.L_574 - .L_573)


	//   ....[0]....
.L_573:
        /*02b4*/ 	.word	0x000004b0


	//   ....[1]....
        /*02b8*/ 	.word	0x000019b0


	//   ....[2]....
        /*02bc*/ 	.word	0x00001a40


	//   ....[3]....
        /*02c0*/ 	.word	0x00016140


	//   ....[4]....
        /*02c4*/ 	.word	0x00016260


	//   ....[5]....
        /*02c8*/ 	.word	0x00016280


	//----- nvinfo : EIATTR_CRS_STACK_SIZE
	.align		4
.L_574:
        /*02cc*/ 	.byte	0x04, 0x1e
        /*02ce*/ 	.short	(.L_576 - .L_575)
.L_575:
        /*02d0*/ 	.word	0x00000000


	//----- nvinfo : EIATTR_CBANK_PARAM_SIZE
	.align		4
.L_576:
        /*02d4*/ 	.byte	0x03, 0x19
        /*02d6*/ 	.short	0x01d0


	//----- nvinfo : EIATTR_PARAM_CBANK
	.align		4
        /*02d8*/ 	.byte	0x04, 0x0a
        /*02da*/ 	.short	(.L_578 - .L_577)
	.align		4
.L_577:
        /*02dc*/ 	.word	index@(.nv.constant0._ZN5flash16flash_fwd_kernelI23Flash_fwd_kernel_traitsILi128ELi128ELi32ELi4ELb0ELb0EN7cutlass10bfloat16_tE19Flash_kernel_traitsILi128ELi128ELi32ELi4ES3_EELb0ELb1ELb0ELb0ELb0ELb0ELb1ELb0EEEvNS_16Flash_fwd_paramsE)
        /*02e0*/ 	.short	0x0380
        /*02e2*/ 	.short	0x01d0


	//----- nvinfo : EIATTR_SW_WAR
	.align		4
.L_578:
        /*02e4*/ 	.byte	0x04, 0x36
        /*02e6*/ 	.short	(.L_580 - .L_579)
.L_579:
        /*02e8*/ 	.word	0x00000008
.L_580:


//--------------------- .nv.info._ZN5flash16flash_fwd_kernelI23Flash_fwd_kernel_traitsILi128ELi128ELi32ELi4ELb0ELb0EN7cutlass10bfloat16_tE19Flash_kernel_traitsILi128ELi128ELi32ELi4ES3_EELb1ELb1ELb0ELb1ELb0ELb0ELb0ELb1EEEvNS_16Flash_fwd_paramsE --------------------------
	.section	.nv.info._ZN5flash16flash_fwd_kernelI23Flash_fwd_kernel_traitsILi128ELi128ELi32ELi4ELb0ELb0EN7cutlass10bfloat16_tE19Flash_kernel_traitsILi128ELi128ELi32ELi4ES3_EELb1ELb1ELb0ELb1ELb0ELb0ELb0ELb1EEEvNS_16Flash_fwd_paramsE,"",@"SHT_CUDA_INFO"
	.sectionflags	@""
	.align	4


	//----- nvinfo : EIATTR_CUDA_API_VERSION
	.align		4
        /*0000*/ 	.byte	0x04, 0x37
        /*0002*/ 	.short	(.L_582 - .L_581)
.L_581:
        /*0004*/ 	.word	0x00000082


	//----- nvinfo : EIATTR_KPARAM_INFO
	.align		4
.L_582:
        /*0008*/ 	.byte	0x04, 0x17
        /*000a*/ 	.short	(.L_584 - .L_583)
.L_583:
        /*000c*/ 	.word	0x00000000
        /*0010*/ 	.short	0x0000
        /*0012*/ 	.short	0x0000
        /*0014*/ 	.byte	0x00, 0xf0, 0x41, 0x07


	//----- nvinfo : EIATTR_SPARSE_MMA_MASK
	.align		4
.L_584:
        /*0018*/ 	.byte	0x03, 0x50
        /*001a*/ 	.short	0x0000


	//----- nvinfo : EIATTR_MAXREG_COUNT
	.align		4
        /*001c*/ 	.byte	0x03, 0x1b
        /*001e*/ 	.short	0x00ff


	//----- nvinfo : EIATTR_NUM_BARRIERS
	.align		4
        /*0020*/ 	.byte	0x02, 0x4c
        /*0022*/ 	.byte	0x01
	.zero		1


	//----- nvinfo : EIATTR_ANNOTATIONS
	.align		4
        /*0024*/ 	.byte	0x04, 0x55
        /*0026*/ 	.short	(.L_586 - .L_585)


	//   ....[0]....
.L_585:
        /* <DEDUP_REMOVED lines=82> */


	//----- nvinfo : EIATTR_MERCURY_ISA_VERSION
	.align		4
.L_586:
        /*0530*/ 	.byte	0x03, 0x5f
        /*0532*/ 	.short	0x0101


	//----- nvinfo : EIATTR_COOP_GROUP_MASK_REGIDS
	.align		4
        /*0534*/ 	.byte	0x04, 0x29
        /*0536*/ 	.short	(.L_588 - .L_587)


	//   ....[0]....
.L_587:
        /*0538*/ 	.word	0xffffffff


	//   ....[1]....
        /*053c*/ 	.word	0xffffffff


	//   ....[2]....
        /*0540*/ 	.word	0xffffffff


	//   ....[3]....
        /*0544*/ 	.word	0xffffffff


	//   ....[4]....
        /*0548*/ 	.word	0xffffffff


	//   ....[5]....
        /*054c*/ 	.word	0xffffffff


	//   ....[6]....
        /*0550*/ 	.word	0xffffffff


	//   ....[7]....
        /*0554*/ 	.word	0xffffffff


	//   ....[8]....
        /*0558*/ 	.word	0xffffffff


	//   ....[9]....
        /*055c*/ 	.word	0xffffffff


	//   ....[10]....
        /*0560*/ 	.word	0xffffffff


	//   ....[11]....
        /*0564*/ 	.word	0xffffffff


	//   ....[12]....
        /*0568*/ 	.word	0xffffffff


	//   ....[13]....
        /*056c*/ 	.word	0xffffffff


	//   ....[14]....
        /*0570*/ 	.word	0xffffffff


	//   ....[15]....
        /*0574*/ 	.word	0xffffffff


	//   ....[16]....
        /*0578*/ 	.word	0xffffffff


	//   ....[17]....
        /*057c*/ 	.word	0xffffffff


	//   ....[18]....
        /*0580*/ 	.word	0xffffffff


	//   ....[19]....
        /*0584*/ 	.word	0xffffffff


	//   ....[20]....
        /*0588*/ 	.word	0xffffffff


	//   ....[21]....
        /*058c*/ 	.word	0xffffffff


	//   ....[22]....
        /*0590*/ 	.word	0xffffffff


	//   ....[23]....
        /*0594*/ 	.word	0xffffffff


	//   ....[24]....
        /*0598*/ 	.word	0xffffffff


	//   ....[25]....
        /*059c*/ 	.word	0xffffffff


	//   ....[26]....
        /*05a0*/ 	.word	0xffffffff


	//   ....[27]....
        /*05a4*/ 	.word	0xffffffff


	//   ....[28]....
        /*05a8*/ 	.word	0xffffffff


	//   ....[29]....
        /*05ac*/ 	.word	0xffffffff


	//   ....[30]....
        /*05b0*/ 	.word	0xffffffff


	//   ....[31]....
        /*05b4*/ 	.word	0xffffffff


	//   ....[32]....
        /*05b8*/ 	.word	0xffffffff


	//   ....[33]....
        /*05bc*/ 	.word	0xffffffff


	//   ....[34]....
        /*05c0*/ 	.word	0xffffffff


	//   ....[35]....
        /*05c4*/ 	.word	0xffffffff


	//   ....[36]....
        /*05c8*/ 	.word	0xffffffff


	//   ....[37]....
        /*05cc*/ 	.word	0xffffffff


	//   ....[38]....
        /*05d0*/ 	.word	0xffffffff


	//   ....[39]....
        /*05d4*/ 	.word	0xffffffff


	//   ....[40]....
        /*05d8*/ 	.word	0xffffffff


	//   ....[41]....
        /*05dc*/ 	.word	0xffffffff


	//   ....[42]....
        /*05e0*/ 	.word	0xffffffff


	//   ....[43]....
        /*05e4*/ 	.word	0xffffffff


	//   ....[44]....
        /*05e8*/ 	.word	0xffffffff


	//   ....[45]....
        /*05ec*/ 	.word	0xffffffff


	//   ....[46]....
        /*05f0*/ 	.word	0xffffffff


	//   ....[47]....
        /*05f4*/ 	.word	0xffffffff


	//   ....[48]....
        /*05f8*/ 	.word	0xffffffff


	//   ....[49]....
        /*05fc*/ 	.word	0xffffffff


	//   ....[50]....
        /*0600*/ 	.word	0xffffffff


	//   ....[51]....
        /*0604*/ 	.word	0xffffffff


	//   ....[52]....
        /*0608*/ 	.word	0xffffffff


	//   ....[53]....
        /*060c*/ 	.word	0xffffffff


	//   ....[54]....
        /*0610*/ 	.word	0xffffffff


	//   ....[55]....
        /*0614*/ 	.word	0xffffffff


	//----- nvinfo : EIATTR_COOP_GROUP_INSTR_OFFSETS
	.align		4
.L_588:
        /*0618*/ 	.byte	0x04, 0x28
        /*061a*/ 	.short	(.L_590 - .L_589)


	//   ....[0]....
.L_589:
        /*061c*/ 	.word	0x00004970


	//   ....[1]....
        /*0620*/ 	.word	0x00004b40


	//   ....[2]....
        /*0624*/ 	.word	0x00004cd0


	//   ....[3]....
        /*0628*/ 	.word	0x00004e40


	//   ....[4]....
        /*062c*/ 	.word	0x000050f0


	//   ....[5]....
        /*0630*/ 	.word	0x000051c0


	//   ....[6]....
        /*0634*/ 	.word	0x000052f0


	//   ....[7]....
        /*0638*/ 	.word	0x00005390


	//   ....[8]....
        /*063c*/ 	.word	0x00008d70


	//   ....[9]....
        /*0640*/ 	.word	0x00008e00


	//   ....[10]....
        /*0644*/ 	.word	0x00008e20


	//   ....[11]....
        /*0648*/ 	.word	0x00008f10


	//   ....[12]....
        /*064c*/ 	.word	0x00008f30


	//   ....[13]....
        /*0650*/ 	.word	0x00008f50


	//   ....[14]....
        /*0654*/ 	.word	0x00008f70


	//   ....[15]....
        /*0658*/ 	.word	0x00009110


	//   ....[16]....
        /*065c*/ 	.word	0x0000d2a0


	//   ....[17]....
        /*0660*/ 	.word	0x0000d400


	//   ....[18]....
        /*0664*/ 	.word	0x0000d410


	//   ....[19]....
        /*0668*/ 	.word	0x0000d480


	//   ....[20]....
        /*066c*/ 	.word	0x0000d550


	//   ....[21]....
        /*0670*/ 	.word	0x0000d660


	//   ....[22]....
        /*0674*/ 	.word	0x0000d720


	//   ....[23]....
        /*0678*/ 	.word	0x0000d860


	//   ....[24]....
        /*067c*/ 	.word	0x000118d0


	//   ....[25]....
        /*0680*/ 	.word	0x00011b20


	//   ....[26]....
        /*0684*/ 	.word	0x00011c70


	//   ....[27]....
        /*0688*/ 	.word	0x00011d70


	//   ....[28]....
        /*068c*/ 	.word	0x000121a0


	//   ....[29]....
        /*0690*/ 	.word	0x000121e0


	//   ....[30]....
        /*0694*/ 	.word	0x000122f0


	//   ....[31]....
        /*0698*/ 	.word	0x00012310


	//   ....[32]....
        /*069c*/ 	.word	0x00016040


	//   ....[33]....
        /*06a0*/ 	.word	0x00016170


	//   ....[34]....
        /*06a4*/ 	.word	0x000161a0


	//   ....[35]....
        /*06a8*/ 	.word	0x00016360


	//   ....[36]....
        /*06ac*/ 	.word	0x00016c20


	//   ....[37]....
        /*06b0*/ 	.word	0x00016c60


	//   ....[38]....
        /*06b4*/ 	.word	0x00016dd0


	//   ....[39]....
        /*06b8*/ 	.word	0x00016de0


	//   ....[40]....
        /*06bc*/ 	.word	0x0001a860


	//   ....[41]....
        /*06c0*/ 	.word	0x0001a870


	//   ....[42]....
        /*06c4*/ 	.word	0x0001a880


	//   ....[43]....
        /*06c8*/ 	.word	0x0001a890


	//   ....[44]....
        /*06cc*/ 	.word	0x0001a8f0


	//   ....[45]....
        /*06d0*/ 	.word	0x0001a910


	//   ....[46]....
        /*06d4*/ 	.word	0x0001a930


	//   ....[47]....
        /*06d8*/ 	.word	0x0001a9a0


	//   ....[48]....
        /*06dc*/ 	.word	0x0001d710


	//   ....[49]....
        /*06e0*/ 	.word	0x0001d730


	//   ....[50]....
        /*06e4*/ 	.word	0x0001d760


	//   ....[51]....
        /*06e8*/ 	.word	0x0001d7e0


	//   ....[52]....
        /*06ec*/ 	.word	0x0001d820


	//   ....[53]....
        /*06f0*/ 	.word	0x0001d850


	//   ....[54]....
        /*06f4*/ 	.word	0x0001d860


	//   ....[55]....
        /*06f8*/ 	.word	0x0001d8e0


	//----- nvinfo : EIATTR_VRC_CTA_INIT_COUNT
	.align		4
.L_590:
        /*06fc*/ 	.byte	0x02, 0x4a
	.zero		1
	.zero		1


	//----- nvinfo : EIATTR_EXIT_INSTR_OFFSETS
	.align		4
        /*0700*/ 	.byte	0x04, 0x1c
        /*0702*/ 	.short	(.L_592 - .L_591)


	//   ....[0]....
.L_591:
        /*0704*/ 	.word	0x00000660


	//   ....[1]....
        /*0708*/ 	.word	0x00001b50


	//   ....[2]....
        /*070c*/ 	.word	0x00001be0


	//   ....[3]....
        /*0710*/ 	.word	0x0001fc60


	//   ....[4]....
        /*0714*/ 	.word	0x0001fd80


	//   ....[5]....
        /*0718*/ 	.word	0x0001fda0


	//----- nvinfo : EIATTR_CRS_STACK_SIZE
	.align		4
.L_592:
        /*071c*/ 	.byte	0x04, 0x1e
        /*071e*/ 	.short	(.L_594 - .L_593)
.L_593:
        /*0720*/ 	.word	0x00000000


	//----- nvinfo : EIATTR_CBANK_PARAM_SIZE
	.align		4
.L_594:
        /*0724*/ 	.byte	0x03, 0x19
        /*0726*/ 	.short	0x01d0


	//----- nvinfo : EIATTR_PARAM_CBANK
	.align		4
        /*0728*/ 	.byte	0x04, 0x0a
        /*072a*/ 	.short	(.L_596 - .L_595)
	.align		4
.L_595:
        /*072c*/ 	.word	index@(.nv.constant0._ZN5flash16flash_fwd_kernelI23Flash_fwd_kernel_traitsILi128ELi128ELi32ELi4ELb0ELb0EN7cutlass10bfloat16_tE19Flash_kernel_traitsILi128ELi128ELi32ELi4ES3_EELb1ELb1ELb0ELb1ELb0ELb0ELb0ELb1EEEvNS_16Flash_fwd_paramsE)
        /*0730*/ 	.short	0x0380
        /*0732*/ 	.short	0x01d0


	//----- nvinfo : EIATTR_SW_WAR
	.align		4
.L_596:
        /*0734*/ 	.byte	0x04, 0x36
        /*0736*/ 	.short	(.L_598 - .L_597)
.L_597:
        /*0738*/ 	.word	0x00000008
.L_598:


//--------------------- .nv.info._ZN5flash16flash_fwd_kernelI23Flash_fwd_kernel_traitsILi128ELi128ELi32ELi4ELb0ELb0EN7cutlass10bfloat16_tE19Flash_kernel_traitsILi128ELi128ELi32ELi4ES3_EELb0ELb1ELb0ELb1ELb0ELb0ELb1ELb0EEEvNS_16Flash_fwd_paramsE --------------------------
	.section	.nv.info._ZN5flash16flash_fwd_kernelI23Flash_fwd_kernel_traitsILi128ELi128ELi32ELi4ELb0ELb0EN7cutlass10bfloat16_tE19Flash_kernel_traitsILi128ELi128ELi32ELi4ES3_EELb0ELb1ELb0ELb1ELb0ELb0ELb1ELb0EEEvNS_16Flash_fwd_paramsE,"",@"SHT_CUDA_INFO"
	.sectionflags	@""
	.align	4


	//----- nvinfo : EIATTR_CUDA_API_VERSION
	.align		4
        /*0000*/ 	.byte	0x04, 0x37
        /*0002*/ 	.short	(.L_600 - .L_599)
.L_599:
        /*0004*/ 	.word	0x00000082


	//----- nvinfo : EIATTR_KPARAM_INFO
	.align		4
.L_600:
        /*0008*/ 	.byte	0x04, 0x17
        /*000a*/ 	.short	(.L_602 - .L_601)
.L_601:
        /*000c*/ 	.word	0x00000000
        /*0010*/ 	.short	0x0000
        /*0012*/ 	.short	0x0000
        /*0014*/ 	.byte	0x00, 0xf0, 0x41, 0x07


	//----- nvinfo : EIATTR_SPARSE_MMA_MASK
	.align		4
.L_602:
        /*0018*/ 	.byte	0x03, 0x50
        /*001a*/ 	.short	0x0000


	//----- nvinfo : EIATTR_MAXREG_COUNT
	.align		4
        /*001c*/ 	.byte	0x03, 0x1b
        /*001e*/ 	.short	0x00ff


	//----- nvinfo : EIATTR_NUM_BARRIERS
	.align		4
        /*0020*/ 	.byte	0x02, 0x4c
        /*0022*/ 	.byte	0x01
	.zero		1


	//----- nvinfo : EIATTR_ANNOTATIONS
	.align		4
        /*0024*/ 	.byte	0x04, 0x55
        /*0026*/ 	.short	(.L_604 - .L_603)


	//   ....[0]....
.L_603:
        /* <DEDUP_REMOVED lines=15> */


	//----- nvinfo : EIATTR_MERCURY_ISA_VERSION
	.align		4
.L_604:
        /*0108*/ 	.byte	0x03, 0x5f
        /*010a*/ 	.short	0x0101


	//----- nvinfo : EIATTR_COOP_GROUP_MASK_REGIDS
	.align		4
        /*010c*/ 	.byte	0x04, 0x29
        /*010e*/ 	.short	(.L_606 - .L_605)


	//   ....[0]....
.L_605:
        /*0110*/ 	.word	0xffffffff


	//   ....[1]....
        /*0114*/ 	.word	0xffffffff


	//   ....[2]....
        /*0118*/ 	.word	0xffffffff


	//   ....[3]....
        /*011c*/ 	.word	0xffffffff


	//   ....[4]....
        /*0120*/ 	.word	0xffffffff


	//   ....[5]....
        /*0124*/ 	.word	0xffffffff


	//   ....[6]....
        /*0128*/ 	.word	0xffffffff


	//   ....[7]....
        /*012c*/ 	.word	0xffffffff


	//   ....[8]....
        /*0130*/ 	.word	0xffffffff


	//   ....[9]....
        /*0134*/ 	.word	0xffffffff


	//   ....[10]....
        /*0138*/ 	.word	0xffffffff


	//   ....[11]....
        /*013c*/ 	.word	0xffffffff


	//   ....[12]....
        /*0140*/ 	.word	0xffffffff


	//   ....[13]....
        /*0144*/ 	.word	0xffffffff


	//   ....[14]....
        /*0148*/ 	.word	0xffffffff


	//   ....[15]....
        /*014c*/ 	.word	0xffffffff


	//   ....[16]....
        /*0150*/ 	.word	0xffffffff


	//   ....[17]....
        /*0154*/ 	.word	0xffffffff


	//   ....[18]....
        /*0158*/ 	.word	0xffffffff


	//   ....[19]....
        /*015c*/ 	.word	0xffffffff


	//   ....[20]....
        /*0160*/ 	.word	0xffffffff


	//   ....[21]....
        /*0164*/ 	.word	0xffffffff


	//   ....[22]....
        /*0168*/ 	.word	0xffffffff


	//   ....[23]....
        /*016c*/ 	.word	0xffffffff


	//   ....[24]....
        /*0170*/ 	.word	0xffffffff


	//   ....[25]....
        /*0174*/ 	.word	0xffffffff


	//   ....[26]....
        /*0178*/ 	.word	0xffffffff


	//   ....[27]....
        /*017c*/ 	.word	0xffffffff


	//   ....[28]....
        /*0180*/ 	.word	0xffffffff


	//   ....[29]....
        /*0184*/ 	.word	0xffffffff


	//   ....[30]....
        /*0188*/ 	.word	0xffffffff


	//   ....[31]....
        /*018c*/ 	.word	0xffffffff


	//   ....[32]....
        /*0190*/ 	.word	0xffffffff


	//   ....[33]....
        /*0194*/ 	.word	0xffffffff


	//   ....[34]....
        /*0198*/ 	.word	0xffffffff


	//   ....[35]....
        /*019c*/ 	.word	0xffffffff


	//   ....[36]....
        /*01a0*/ 	.word	0xffffffff


	//   ....[37]....
        /*01a4*/ 	.word	0xffffffff


	//   ....[38]....
        /*01a8*/ 	.word	0xffffffff


	//   ....[39]....
        /*01ac*/ 	.word	0xffffffff


	//   ....[40]....
        /*01b0*/ 	.word	0xffffffff


	//   ....[41]....
        /*01b4*/ 	.word	0xffffffff


	//   ....[42]....
        /*01b8*/ 	.word	0xffffffff


	//   ....[43]....
        /*01bc*/ 	.word	0xffffffff


	//   ....[44]....
        /*01c0*/ 	.word	0xffffffff


	//   ....[45]....
        /*01c4*/ 	.word	0xffffffff


	//   ....[46]....
        /*01c8*/ 	.word	0xffffffff


	//   ....[47]....
        /*01cc*/ 	.word	0xffffffff


	//   ....[48]....
        /*01d0*/ 	.word	0xffffffff


	//   ....[49]....
        /*01d4*/ 	.word	0xffffffff


	//   ....[50]....
        /*01d8*/ 	.word	0xffffffff


	//   ....[51]....
        /*01dc*/ 	.word	0xffffffff


	//   ....[52]....
        /*01e0*/ 	.word	0xffffffff


	//   ....[53]....
        /*01e4*/ 	.word	0xffffffff


	//   ....[54]....
        /*01e8*/ 	.word	0xffffffff


	//   ....[55]....
        /*01ec*/ 	.word	0xffffffff


	//----- nvinfo : EIATTR_COOP_GROUP_INSTR_OFFSETS
	.align		4
.L_606:
        /*01f0*/ 	.byte	0x04, 0x28
        /*01f2*/ 	.short	(.L_608 - .L_607)


	//   ....[0]....
.L_607:
        /*01f4*/ 	.word	0x00004b40


	//   ....[1]....
        /*01f8*/ 	.word	0x00004d80


	//   ....[2]....
        /*01fc*/ 	.word	0x00004ed0


	//   ....[3]....
        /*0200*/ 	.word	0x00005020


	//   ....[4]....
        /*0204*/ 	.word	0x00005110


	//   ....[5]....
        /*0208*/ 	.word	0x00005140


	//   ....[6]....
        /*020c*/ 	.word	0x00005150


	//   ....[7]....
        /*0210*/ 	.word	0x00005220


	//   ....[8]....
        /*0214*/ 	.word	0x00007590


	//   ....[9]....
        /*0218*/ 	.word	0x00007630


	//   ....[10]....
        /*021c*/ 	.word	0x000076b0


	//   ....[11]....
        /*0220*/ 	.word	0x00007840


	//   ....[12]....
        /*0224*/ 	.word	0x00007950


	//   ....[13]....
        /*0228*/ 	.word	0x00007980


	//   ....[14]....
        /*022c*/ 	.word	0x00007ab0


	//   ....[15]....
        /*0230*/ 	.word	0x00007ad0


	//   ....[16]....
        /*0234*/ 	.word	0x0000a480


	//   ....[17]....
        /*0238*/ 	.word	0x0000a620


	//   ....[18]....
        /*023c*/ 	.word	0x0000a700


	//   ....[19]....
        /*0240*/ 	.word	0x0000a830


	//   ....[20]....
        /*0244*/ 	.word	0x0000a980


	//   ....[21]....
        /*0248*/ 	.word	0x0000a9b0


	//   ....[22]....
        /*024c*/ 	.word	0x0000aae0


	//   ....[23]....
        /*0250*/ 	.word	0x0000ab20


	//   ....[24]....
        /*0254*/ 	.word	0x0000d640


	//   ....[25]....
        /*0258*/ 	.word	0x0000d6e0


	//   ....[26]....
        /*025c*/ 	.word	0x0000d760


	//   ....[27]....
        /*0260*/ 	.word	0x0000d8f0


	//   ....[28]....
        /*0264*/ 	.word	0x0000da00


	//   ....[29]....
        /*0268*/ 	.word	0x0000da30


	//   ....[30]....
        /*026c*/ 	.word	0x0000db60


	//   ....[31]....
        /*0270*/ 	.word	0x0000db80


	//   ....[32]....
        /*0274*/ 	.word	0x000102a0


	//   ....[33]....
        /*0278*/ 	.word	0x00010620


	//   ....[34]....
        /*027c*/ 	.word	0x00010760


	//   ....[35]....
        /*0280*/ 	.word	0x00010850


	//   ....[36]....
        /*0284*/ 	.word	0x00010a30


	//   ....[37]....
        /*0288*/ 	.word	0x00010b80


	//   ....[38]....
        /*028c*/ 	.word	0x00010bc0


	//   ....[39]....
        /*0290*/ 	.word	0x00010c80


	//   ....[40]....
        /*0294*/ 	.word	0x00013650


	//   ....[41]....
        /*0298*/ 	.word	0x000136d0


	//   ....[42]....
        /*029c*/ 	.word	0x00013780


	//   ....[43]....
        /*02a0*/ 	.word	0x00013790


	//   ....[44]....
        /*02a4*/ 	.word	0x000137b0


	//   ....[45]....
        /*02a8*/ 	.word	0x000137d0


	//   ....[46]....
        /*02ac*/ 	.word	0x00013800


	//   ....[47]....
        /*02b0*/ 	.word	0x00013810


	//   ....[48]....
        /*02b4*/ 	.word	0x00014e90


	//   ....[49]....
        /*02b8*/ 	.word	0x00014f60


	//   ....[50]....
        /*02bc*/ 	.word	0x00015210


	//   ....[51]....
        /*02c0*/ 	.word	0x00015220


	//   ....[52]....
        /*02c4*/ 	.word	0x00015240


	//   ....[53]....
        /*02c8*/ 	.word	0x00015250


	//   ....[54]....
        /*02cc*/ 	.word	0x00015270


	//   ....[55]....
        /*02d0*/ 	.word	0x000152b0


	//----- nvinfo : EIATTR_VRC_CTA_INIT_COUNT
	.align		4
.L_608:
        /*02d4*/ 	.byte	0x02, 0x4a
	.zero		1
	.zero		1


	//----- nvinfo : EIATTR_EXIT_INSTR_OFFSETS
	.align		4
        /*02d8*/ 	.byte	0x04, 0x1c
        /*02da*/ 	.short	(.L_610 - .L_609)


	//   ....[0]....
.L_609:
        /*02dc*/ 	.word	0x000004b0


	//   ....[1]....
        /*02e0*/ 	.word	0x000019b0


	//   ....[2]....
        /*02e4*/ 	.word	0x00001a40


	//   ....[3]....
        /*02e8*/ 	.word	0x00017420


	//   ....[4]....
        /*02ec*/ 	.word	0x00017540


	//   ....[5]....
        /*02f0*/ 	.word	0x00017560


	//----- nvinfo : EIATTR_CRS_STACK_SIZE
	.align		4
.L_610:
        /*02f4*/ 	.byte	0x04, 0x1e
        /*02f6*/ 	.short	(.L_612 - .L_611)
.L_611:
        /*02f8*/ 	.word	0x00000000


	//----- nvinfo : EIATTR_CBANK_PARAM_SIZE
	.align		4
.L_612:
        /*02fc*/ 	.byte	0x03, 0x19
        /*02fe*/ 	.short	0x01d0


	//----- nvinfo : EIATTR_PARAM_CBANK
	.align		4
        /*0300*/ 	.byte	0x04, 0x0a
        /*0302*/ 	.short	(.L_614 - .L_613)
	.align		4
.L_613:
        /*0304*/ 	.word	index@(.nv.constant0._ZN5flash16flash_fwd_kernelI23Flash_fwd_kernel_traitsILi128ELi128ELi32ELi4ELb0ELb0EN7cutlass10bfloat16_tE19Flash_kernel_traitsILi128ELi128ELi32ELi4ES3_EELb0ELb1ELb0ELb1ELb0ELb0ELb1ELb0EEEvNS_16Flash_fwd_paramsE)
        /*0308*/ 	.short	0x0380
        /*030a*/ 	.short	0x01d0


	//----- nvinfo : EIATTR_SW_WAR
	.align		4
.L_614:
        /*030c*/ 	.byte	0x04, 0x36
        /*030e*/ 	.short	(.L_616 - .L_615)
.L_615:
        /*0310*/ 	.word	0x00000008
.L_616:


//--------------------- .nv.callgraph             --------------------------
	.section	.nv.callgraph,"",@"SHT_CUDA_CALLGRAPH"
	.align	4
	.sectionentsize	8
	.align		4
        /*0000*/ 	.word	0x00000000
	.align		4
        /*0004*/ 	.word	0xffffffff
	.align		4
        /*0008*/ 	.word	0x00000000
	.align		4
        /*000c*/ 	.word	0xfffffffe
	.align		4
        /*0010*/ 	.word	0x00000000
	.align		4
        /*0014*/ 	.word	0xfffffffd
	.align		4
        /*0018*/ 	.word	0x00000000
	.align		4
        /*001c*/ 	.word	0xfffffffc


//--------------------- .nv.constant4             --------------------------
	.section	.nv.constant4,"a",@progbits
	.align	8
	.align		8
.nv.constant4:
        /*0000*/ 	.dword	_ZN73_INTERNAL_82ef1d61_37_flash_fwd_hdim128_bf16_causal_sm80_cu_21e1f8cb_31384cuda3std3__45__cpo5beginE
	.align		8
        /*0008*/ 	.dword	_ZN73_INTERNAL_82ef1d61_37_flash_fwd_hdim128_bf16_causal_sm80_cu_21e1f8cb_31384cuda3std3__45__cpo3endE
	.align		8
        /*0010*/ 	.dword	_ZN73_INTERNAL_82ef1d61_37_flash_fwd_hdim128_bf16_causal_sm80_cu_21e1f8cb_31384cuda3std3__45__cpo6cbeginE
	.align		8
        /*0018*/ 	.dword	_ZN73_INTERNAL_82ef1d61_37_flash_fwd_hdim128_bf16_causal_sm80_cu_21e1f8cb_31384cuda3std3__45__cpo4cendE
	.align		8
        /*0020*/ 	.dword	_ZN73_INTERNAL_82ef1d61_37_flash_fwd_hdim128_bf16_causal_sm80_cu_21e1f8cb_31384cuda3std3__475_GLOBAL__N__82ef1d61_37_flash_fwd_hdim128_bf16_causal_sm80_cu_21e1f8cb_31386ignoreE
	.align		8
        /*0028*/ 	.dword	_ZN73_INTERNAL_82ef1d61_37_flash_fwd_hdim128_bf16_causal_sm80_cu_21e1f8cb_31384cuda3std3__419piecewise_constructE
	.align		8
        /*0030*/ 	.dword	_ZN73_INTERNAL_82ef1d61_37_flash_fwd_hdim128_bf16_causal_sm80_cu_21e1f8cb_31384cuda3std3__48in_placeE
	.align		8
        /*0038*/ 	.dword	_ZN73_INTERNAL_82ef1d61_37_flash_fwd_hdim128_bf16_causal_sm80_cu_21e1f8cb_31384cuda3std6ranges3__45__cpo4swapE
	.align		8
        /*0040*/ 	.dword	_ZN73_INTERNAL_82ef1d61_37_flash_fwd_hdim128_bf16_causal_sm80_cu_21e1f8cb_31384cuda3std6ranges3__45__cpo9iter_moveE
	.align		8
        /*0048*/ 	.dword	_ZN73_INTERNAL_82ef1d61_37_flash_fwd_hdim128_bf16_causal_sm80_cu_21e1f8cb_31384cute7productE
	.align		8
        /*0050*/ 	.dword	_ZN73_INTERNAL_82ef1d61_37_flash_fwd_hdim128_bf16_causal_sm80_cu_21e1f8cb_31384cute1_E


//--------------------- .text._ZN5flash16flash_fwd_kernelI23Flash_fwd_kernel_traitsILi128ELi128ELi64ELi4ELb0ELb0EN7cutlass10bfloat16_tE19Flash_kernel_traitsILi128ELi128ELi64ELi4ES3_EELb0ELb1ELb0ELb0ELb1ELb1ELb0ELb0EEEvNS_16Flash_fwd_paramsE --------------------------
	.section	.text._ZN5flash16flash_fwd_kernelI23Flash_fwd_kernel_traitsILi128ELi128ELi64ELi4ELb0ELb0EN7cutlass10bfloat16_tE19Flash_kernel_traitsILi128ELi128ELi64ELi4ES3_EELb0ELb1ELb0ELb0ELb1ELb1ELb0ELb0EEEvNS_16Flash_fwd_paramsE,"ax",@progbits
	.align	128
        .global         _ZN5flash16flash_fwd_kernelI23Flash_fwd_kernel_traitsILi128ELi128ELi64ELi4ELb0ELb0EN7cutlass10bfloat16_tE19Flash_kernel_traitsILi128ELi128ELi64ELi4ES3_EELb0ELb1ELb0ELb0ELb1ELb1ELb0ELb0EEEvNS_16Flash_fwd_paramsE
        .type           _ZN5flash16flash_fwd_kernelI23Flash_fwd_kernel_traitsILi128ELi128ELi64ELi4ELb0ELb0EN7cutlass10bfloat16_tE19Flash_kernel_traitsILi128ELi128ELi64ELi4ES3_EELb0ELb1ELb0ELb0ELb1ELb1ELb0ELb0EEEvNS_16Flash_fwd_paramsE,@function
        .size           _ZN5flash16flash_fwd_kernelI23Flash_fwd_kernel_traitsILi128ELi128ELi64ELi4ELb0ELb0EN7cutlass10bfloat16_tE19Flash_kernel_traitsILi128ELi128ELi64ELi4ES3_EELb0ELb1ELb0ELb0ELb1ELb1ELb0ELb0EEEvNS_16Flash_fwd_paramsE,(.L_x_1654 - _ZN5flash16flash_fwd_kernelI23Flash_fwd_kernel_traitsILi128ELi128ELi64ELi4ELb0ELb0EN7cutlass10bfloat16_tE19Flash_kernel_traitsILi128ELi128ELi64ELi4ES3_EELb0ELb1ELb0ELb0ELb1ELb1ELb0ELb0EEEvNS_16Flash_fwd_paramsE)
        .other          _ZN5flash16flash_fwd_kernelI23Flash_fwd_kernel_traitsILi128ELi128ELi64ELi4ELb0ELb0EN7cutlass10bfloat16_tE19Flash_kernel_traitsILi128ELi128ELi64ELi4ES3_EELb0ELb1ELb0ELb0ELb1ELb1ELb0ELb0EEEvNS_16Flash_fwd_paramsE,@"STO_CUDA_ENTRY STV_DEFAULT"
_ZN5flash16flash_fwd_kernelI23Flash_fwd_kernel_traitsILi128ELi128ELi64ELi4ELb0ELb0EN7cutlass10bfloat16_tE19Flash_kernel_traitsILi128ELi128ELi64ELi4ES3_EELb0ELb1ELb0ELb0ELb1ELb1ELb0ELb0EEEvNS_16Flash_fwd_paramsE:
.text._ZN5flash16flash_fwd_kernelI23Flash_fwd_kernel_traitsILi128ELi128ELi64ELi4ELb0ELb0EN7cutlass10bfloat16_tE19Flash_kernel_traitsILi128ELi128ELi64ELi4ES3_EELb0ELb1ELb0ELb0ELb1ELb1ELb0ELb0EEEvNS_16Flash_fwd_paramsE:
[----:B------:R-:W1:Y:S01]  /*0000*/  LDC R1, c[0x0][0x37c] ;  /* 0x0000df00ff017b82 */ /* 0x000e620000000800 */
[----:B------:R-:W2:Y:S07]  /*0010*/  LDCU.64 UR6, c[0x0][0x470] ;  /* 0x00008e00ff0677ac */ /* 0x000eae0008000a00 */
[----:B------:R-:W3:Y:S01]  /*0020*/  S2UR UR31, SR_CTAID.Y ;  /* 0x00000000001f79c3 */ /* 0x000ee20000002600 */
[----:B-1----:R-:W-:Y:S01]  /*0030*/  VIADD R1, R1, 0xffffffa8 ;  /* 0xffffffa801017836 */ /* 0x002fe20000000000 */
[----:B------:R-:W1:Y:S01]  /*0040*/  LDCU.64 UR4, c[0x0][0x478] ;  /* 0x00008f00ff0477ac */ /* 0x000e620008000a00 */
[----:B------:R-:W4:Y:S05]  /*0050*/  LDCU.64 UR24, c[0x0][0x358] ;  /* 0x00006b00ff1877ac */ /* 0x000f2a0008000a00 */
[----:B------:R-:W5:Y:S01]  /*0060*/  S2UR UR20, SR_CTAID.X ;  /* 0x00000000001479c3 */ /* 0x000f620000002500 */
[----:B------:R-:W4:Y:S01]  /*0070*/  LDCU UR29, c[0x0][0x434] ;  /* 0x00008680ff1d77ac */ /* 0x000f220008000800 */
[----:B--2---:R-:W-:-:S02]  /*0080*/  UISETP.NE.U32.AND UP0, UPT, UR6, URZ, UPT ;  /* 0x000000ff0600728c */ /* 0x004fc4000bf05070 */
[----:B-1----:R-:W-:Y:S02]  /*0090*/  UISETP.NE.U32.AND UP1, UPT, UR4, URZ, UPT ;  /* 0x000000ff0400728c */ /* 0x002fe4000bf25070 */
[----:B------:R-:W-:Y:S02]  /*00a0*/  UISETP.NE.AND.EX UP0, UPT, UR7, URZ, UPT, UP0 ;  /* 0x000000ff0700728c */ /* 0x000fe4000bf05300 */
[----:B------:R-:W-:-:S04]  /*00b0*/  UISETP.NE.AND.EX UP1, UPT, UR5, URZ, UPT, UP1 ;  /* 0x000000ff0500728c */ /* 0x000fc8000bf25310 */
[----:B------:R-:W-:Y:S02]  /*00c0*/  PLOP3.LUT P2, PT, PT, PT, UP0, 0x80, 0x8 ;  /* 0x000000000008781c */ /* 0x000fe40003f4f008 */
[----:B------:R-:W-:-:S03]  /*00d0*/  PLOP3.LUT P1, PT, PT, PT, UP1, 0x80, 0x8 ;  /* 0x000000000008781c */ /* 0x000fc60003f2f018 */
[----:B------:R-:W3:Y:S02]  /*00e0*/  @UP0 LDCU.64 UR6, c[0x0][0x470] ;  /* 0x00008e00ff0607ac */ /* 0x000ee40008000a00 */
[----:B------:R-:W1:Y:S01]  /*00f0*/  @UP1 LDCU.64 UR4, c[0x0][0x478] ;  /* 0x00008f00ff0417ac */ /* 0x000e620008000a00 */
[----:B---3--:R-:W-:Y:S02]  /*0100*/  @UP0 UIMAD.WIDE.U32 UR6, UR31, 0x4, UR6 ;  /* 0x000000041f0608a5 */ /* 0x008fe4000f8e0006 */
[----:B-1----:R-:W-:-:S04]  /*0110*/  @UP1 UIMAD.WIDE.U32 UR4, UR31, 0x4, UR4 ;  /* 0x000000041f0418a5 */ /* 0x002fc8000f8e0004 */
[----:B------:R-:W-:Y:S02]  /*0120*/  IMAD.U32 R4, RZ, RZ, UR6 ;  /* 0x00000006ff047e24 */ /* 0x000fe4000f8e00ff */
[----:B------:R-:W-:Y:S02]  /*0130*/  IMAD.U32 R5, RZ, RZ, UR7 ;  /* 0x00000007ff057e24 */ /* 0x000fe4000f8e00ff */
[----:B------:R-:W-:Y:S01]  /*0140*/  IMAD.U32 R2, RZ, RZ, UR4 ;  /* 0x00000004ff027e24 */ /* 0x000fe2000f8e00ff */
[----:B-----5:R-:W-:Y:S01]  /*0150*/  USHF.L.U32 UR32, UR20, 0x7, URZ ;  /* 0x0000000714207899 */ /* 0x020fe200080006ff */
[----:B------:R-:W-:Y:S01]  /*0160*/  IMAD.U32 R3, RZ, RZ, UR5 ;  /* 0x00000005ff037e24 */ /* 0x000fe2000f8e00ff */
[----:B----4-:R-:W2:Y:S01]  /*0170*/  @P2 LDG.E R4, desc[UR24][R4.64] ;  /* 0x0000001804042981 */ /* 0x010ea2000c1e1900 */
[----:B------:R-:W1:Y:S03]  /*0180*/  @!UP1 LDCU.64 UR6, c[0x0][0x488] ;  /* 0x00009100ff0697ac */ /* 0x000e660008000a00 */
[----:B------:R-:W3:Y:S01]  /*0190*/  @P1 LDG.E R0, desc[UR24][R2.64] ;  /* 0x0000001802001981 */ /* 0x000ee2000c1e1900 */
[----:B------:R-:W-:Y:S01]  /*01a0*/  UISETP.GE.AND UP0, UPT, UR32, UR29, UPT ;  /* 0x0000001d2000728c */ /* 0x000fe2000bf06270 */
[----:B------:R-:W-:Y:S01]  /*01b0*/  UMOV UR34, URZ ;  /* 0x000000ff00227c82 */ /* 0x000fe20008000000 */
[----:B------:R-:W4:Y:S04]  /*01c0*/  @!UP1 LDCU.64 UR4, c[0x0][0x438] ;  /* 0x00008700ff0497ac */ /* 0x000f280008000a00 */
[----:B------:R-:W-:Y:S01]  /*01d0*/  PLOP3.LUT P0, PT, PT, PT, UP0, 0x80, 0x8 ;  /* 0x000000000008781c */ /* 0x000fe20003f0f008 */
[----:B-1----:R-:W-:Y:S01]  /*01e0*/  @!UP1 UISETP.NE.U32.AND UP0, UPT, UR6, URZ, UPT ;  /* 0x000000ff0600928c */ /* 0x002fe2000bf05070 */
[----:B--2---:R-:W-:-:S02]  /*01f0*/  @P2 R2UR UR34, R4 ;  /* 0x00000000042222ca */ /* 0x004fc400000e0000 */
[----:B---3--:R-:W-:-:S09]  /*0200*/  @P1 R2UR UR33, R0 ;  /* 0x00000000002112ca */ /* 0x008fd200000e0000 */
[----:B----4-:R-:W-:Y:S06]  /*0210*/  @P0 EXIT ;  /* 0x000000000000094d */ /* 0x010fec0003800000 */
[----:B------:R-:W1:Y:S01]  /*0220*/  LDCU UR28, c[0x0][0x508] ;  /* 0x0000a100ff1c77ac */ /* 0x000e620008000800 */
[----:B------:R-:W2:Y:S01]  /*0230*/  S2R R161, SR_TID.X ;  /* 0x0000000000a17919 */ /* 0x000ea20000002100 */
[----:B------:R-:W3:Y:S01]  /*0240*/  S2UR UR30, SR_CTAID.Z ;  /* 0x00000000001e79c3 */ /* 0x000ee20000002700 */
[----:B------:R-:W-:Y:S02]  /*0250*/  @!UP1 UISETP.NE.AND.EX UP0, UPT, UR7, URZ, UPT, UP0 ;  /* 0x000000ff0700928c */ /* 0x000fe4000bf05300 */
[----:B------:R-:W-:Y:S02]  /*0260*/  @UP1 UIADD3 UR33, UPT, UPT, UR33, -UR34, URZ ;  /* 0x8000002221211290 */ /* 0x000fe4000fffe0ff */
[----:B------:R-:W-:Y:S02]  /*0270*/  @!UP1 USEL UR5, UR5, URZ, UP0 ;  /* 0x000000ff05059287 */ /* 0x000fe40008000000 */
[----:B------:R-:W-:Y:S02]  /*0280*/  UIADD3 UR6, UPT, UPT, UR20, 0x1, URZ ;  /* 0x0000000114067890 */ /* 0x000fe4000fffe0ff */
[----:B------:R-:W-:-:S02]  /*0290*/  @!UP1 UIADD3 UR33, UPT, UPT, UR5, UR4, -UR34 ;  /* 0x0000000405219290 */ /* 0x000fc4000fffe822 */
[----:B------:R-:W-:Y:S02]  /*02a0*/  ULEA UR5, UR6, -UR29, 0x7 ;  /* 0x8000001d06057291 */ /* 0x000fe4000f8e38ff */
[----:B------:R-:W-:-:S04]  /*02b0*/  UIADD3 UR7, UPT, UPT, UR33, 0x3f, URZ ;  /* 0x0000003f21077890 */ /* 0x000fc8000fffe0ff */
[----:B-1----:R-:W-:Y:S02]  /*02c0*/  UIADD3 UR5, UPT, UPT, UR7, UR28, UR5 ;  /* 0x0000001c07057290 */ /* 0x002fe4000fffe005 */
[----:B------:R-:W-:Y:S02]  /*02d0*/  USHF.R.S32.HI UR6, URZ, 0x1f, UR7 ;  /* 0x0000001fff067899 */ /* 0x000fe40008011407 */
[----:B------:R-:W-:Y:S02]  /*02e0*/  USHF.R.S32.HI UR4, URZ, 0x1f, UR5 ;  /* 0x0000001fff047899 */ /* 0x000fe40008011405 */
[----:B------:R-:W-:Y:S02]  /*02f0*/  ULEA.HI UR6, UR6, UR7, URZ, 0x6 ;  /* 0x0000000706067291 */ /* 0x000fe4000f8f30ff */
[----:B------:R-:W-:Y:S02]  /*0300*/  ULEA.HI UR4, UR4, UR5, URZ, 0x6 ;  /* 0x0000000504047291 */ /* 0x000fe4000f8f30ff */
[----:B------:R-:W-:-:S02]  /*0310*/  USHF.R.S32.HI UR6, URZ, 0x6, UR6 ;  /* 0x00000006ff067899 */ /* 0x000fc40008011406 */
[----:B------:R-:W-:-:S04]  /*0320*/  USHF.R.S32.HI UR4, URZ, 0x6, UR4 ;  /* 0x00000006ff047899 */ /* 0x000fc80008011404 */
[----:B------:R-:W-:-:S04]  /*0330*/  UISETP.LT.AND UP0, UPT, UR6, UR4, UPT ;  /* 0x000000040600728c */ /* 0x000fc8000bf01270 */
[----:B------:R-:W-:-:S04]  /*0340*/  USEL UR26, UR6, UR4, UP0 ;  /* 0x00000004061a7287 */ /* 0x000fc80008000000 */
[----:B------:R-:W-:-:S09]  /*0350*/  UISETP.GT.AND UP0, UPT, UR26, URZ, UPT ;  /* 0x000000ff1a00728c */ /* 0x000fd2000bf04270 */
[----:B--23--:R-:W-:Y:S05]  /*0360*/  BRA.U UP0, `(.L_x_0) ;  /* 0x0000000d00147547 */ /* 0x00cfea000b800000 */
[----:B------:R-:W1:Y:S01]  /*0370*/  LDCU.U8 UR4, c[0x0][0x549] ;  /* 0x0000a920ff0477ac */ /* 0x000e620008000000 */
[----:B------:R-:W2:Y:S01]  /*0380*/  LDC.64 R4, c[0x0][0x400] ;  /* 0x00010000ff047b82 */ /* 0x000ea20000000a00 */
[----:B------:R-:W-:Y:S01]  /*0390*/  SHF.L.U32 R2, R161, 0x3, RZ ;  /* 0x00000003a1027819 */ /* 0x000fe200000006ff */
[----:B------:R-:W3:Y:S01]  /*03a0*/  LDCU.U8 UR8, c[0x0][0x548] ;  /* 0x0000a900ff0877ac */ /* 0x000ee20008000000 */
[----:B-1----:R-:W-:-:S11]  /*03b0*/  UISETP.NE.AND UP1, UPT, UR4, URZ, UPT ;  /* 0x000000ff0400728c */ /* 0x002fd6000bf25270 */
[----:B------:R-:W1:Y:S01]  /*03c0*/  @UP1 LDCU UR11, c[0x0][0x430] ;  /* 0x00008600ff0b17ac */ /* 0x000e620008000800 */
[----:B------:R-:W4:Y:S01]  /*03d0*/  @UP1 LDCU UR12, c[0x0][0x430] ;  /* 0x00008600ff0c17ac */ /* 0x000f220008000800 */
[----:B------:R-:W-:Y:S01]  /*03e0*/  @UP1 UMOV UR10, 0x1 ;  /* 0x00000001000a1882 */ /* 0x000fe20000000000 */
[----:B-1----:R-:W-:Y:S01]  /*03f0*/  @UP1 UIMAD UR11, UR29, UR11, URZ ;  /* 0x0000000b1d0b12a4 */ /* 0x002fe2000f8e02ff */
[----:B---34-:R-:W-:Y:S11]  /*0400*/  BRA.U UP1, `(.L_x_1) ;  /* 0x0000000101247547 */ /* 0x018ff6000b800000 */
[----:B------:R-:W-:Y:S01]  /*0410*/  UISETP.NE.AND UP0, UPT, UR8, URZ, UPT ;  /* 0x000000ff0800728c */ /* 0x000fe2000bf05270 */
[----:B------:R-:W1:Y:S10]  /*0420*/  LDCU UR4, c[0x0][0x3e0] ;  /* 0x00007c00ff0477ac */ /* 0x000e740008000800 */
[----:B------:R-:W1:Y:S01]  /*0430*/  @UP0 LDCU UR10, c[0x0][0x454] ;  /* 0x00008a80ff0a07ac */ /* 0x000e620008000800 */
[----:B------:R-:W3:Y:S01]  /*0440*/  @UP0 LDCU UR11, c[0x0][0x454] ;  /* 0x00008a80ff0b07ac */ /* 0x000ee20008000800 */
[----:B------:R-:W-:Y:S01]  /*0450*/  @UP0 UMOV UR12, 0x1 ;  /* 0x00000001000c0882 */ /* 0x000fe20000000000 */
[----:B---3--:R-:W3:Y:S01]  /*0460*/  @!UP0 LDCU UR11, c[0x0][0x434] ;  /* 0x00008680ff0b87ac */ /* 0x008ee20008000800 */
[----:B------:R-:W-:Y:S01]  /*0470*/  @!UP0 UMOV UR12, 0x1 ;  /* 0x00000001000c8882 */ /* 0x000fe20000000000 */
[----:B-1----:R-:W-:-:S02]  /*0480*/  @UP0 UIMAD UR10, UR10, UR4, URZ ;  /* 0x000000040a0a02a4 */ /* 0x002fc4000f8e02ff */
[----:B------:R-:W-:-:S12]  /*0490*/  @!UP0 UIMAD UR10, UR29, UR4, URZ ;  /* 0x000000041d0a82a4 */ /* 0x000fd8000f8e02ff */
.L_x_1:
[----:B------:R-:W1:Y:S01]  /*04a0*/  LDCU.64 UR4, c[0x0][0x410] ;  /* 0x00008200ff0477ac */ /* 0x000e620008000a00 */
[----:B------:R-:W4:Y:S01]  /*04b0*/  LDC.64 R8, c[0x0][0x408] ;  /* 0x00010200ff087b82 */ /* 0x000f220000000a00 */
[----:B------:R-:W-:Y:S01]  /*04c0*/  LOP3.LUT R2, R2, 0x38, RZ, 0xc0, !PT ;  /* 0x0000003802027812 */ /* 0x000fe200078ec0ff */
[----:B------:R-:W-:Y:S01]  /*04d0*/  IMAD.MOV.U32 R3, RZ, RZ, RZ ;  /* 0x000000ffff037224 */ /* 0x000fe200078e00ff */
[----:B------:R-:W5:Y:S01]  /*04e0*/  LDCU.64 UR6, c[0x0][0x3f0] ;  /* 0x00007e00ff0677ac */ /* 0x000f620008000a00 */
[----:B------:R-:W-:Y:S01]  /*04f0*/  SHF.R.U32.HI R15, RZ, 0x3, R161 ;  /* 0x00000003ff0f7819 */ /* 0x000fe200000116a1 */
[----:B------:R-:W-:Y:S01]  /*0500*/  BSSY.RECONVERGENT B0, `(.L_x_2) ;  /* 0x0000050000007945 */ /* 0x000fe20003800200 */
[----:B--2---:R-:W-:Y:S01]  /*0510*/  IMAD.WIDE.U32 R2, R4, UR31, R2 ;  /* 0x0000001f04027c25 */ /* 0x004fe2000f8e0002 */
[----:B------:R-:W-:Y:S02]  /*0520*/  USHF.L.U32 UR9, UR20, 0x7, URZ ;  /* 0x0000000714097899 */ /* 0x000fe400080006ff */
[----:B------:R-:W-:Y:S01]  /*0530*/  USHF.R.U32.HI UR20, URZ, 0x19, UR20 ;  /* 0x00000019ff147899 */ /* 0x000fe20008011614 */
[----:B------:R-:W-:Y:S01]  /*0540*/  IMAD R3, R5, UR31, R3 ;  /* 0x0000001f05037c24 */ /* 0x000fe2000f8e0203 */
[----:B------:R-:W-:-:S02]  /*0550*/  UISETP.NE.AND UP1, UPT, UR8, URZ, !UP1 ;  /* 0x000000ff0800728c */ /* 0x000fc4000cf25270 */
[----:B------:R-:W-:Y:S01]  /*0560*/  LOP3.LUT R5, R15, UR9, RZ, 0xfc, !PT ;  /* 0x000000090f057c12 */ /* 0x000fe2000f8efcff */
[----:B---3--:R-:W-:Y:S01]  /*0570*/  UIMAD UR11, UR30, UR11, URZ ;  /* 0x0000000b1e0b72a4 */ /* 0x008fe2000f8e02ff */
[----:B-1----:R-:W-:Y:S01]  /*0580*/  IMAD.U32 R4, RZ, RZ, UR4 ;  /* 0x00000004ff047e24 */ /* 0x002fe2000f8e00ff */
[----:B------:R-:W-:Y:S01]  /*0590*/  UIMAD UR4, UR31, UR29, URZ ;  /* 0x0000001d1f0472a4 */ /* 0x000fe2000f8e02ff */
[----:B------:R-:W-:Y:S01]  /*05a0*/  IMAD.U32 R0, RZ, RZ, UR5 ;  /* 0x00000005ff007e24 */ /* 0x000fe2000f8e00ff */
[----:B------:R-:W-:Y:S01]  /*05b0*/  UIADD3 UR29, UPT, UPT, -UR32, UR29, URZ ;  /* 0x0000001d201d7290 */ /* 0x000fe2000fffe1ff */
[----:B------:R-:W-:-:S03]  /*05c0*/  IMAD.WIDE.U32 R2, R4, UR30, R2 ;  /* 0x0000001e04027c25 */ /* 0x000fc6000f8e0002 */
[----:B------:R-:W-:Y:S01]  /*05d0*/  @!UP1 UIMAD UR11, UR31, UR10, UR11 ;  /* 0x0000000a1f0b92a4 */ /* 0x000fe2000f8e020b */
[C---:B----4-:R-:W-:Y:S01]  /*05e0*/  SHF.L.U64.HI R12, R8.reuse, 0x5, R9 ;  /* 0x00000005080c7819 */ /* 0x050fe20000010209 */
[----:B------:R-:W-:Y:S01]  /*05f0*/  IMAD R4, R8, UR20, RZ ;  /* 0x0000001408047c24 */ /* 0x000fe2000f8e02ff */
[----:B------:R-:W-:Y:S01]  /*0600*/  USEL UR8, UR4, URZ, UP1 ;  /* 0x000000ff04087287 */ /* 0x000fe20008800000 */
[----:B------:R-:W-:Y:S01]  /*0610*/  IMAD R3, R0, UR30, R3 ;  /* 0x0000001e00037c24 */ /* 0x000fe2000f8e0203 */
[----:B------:R-:W-:Y:S01]  /*0620*/  USHF.R.S32.HI UR5, URZ, 0x1f, UR11 ;  /* 0x0000001fff057899 */ /* 0x000fe2000801140b */
[C---:B------:R-:W-:Y:S02]  /*0630*/  IMAD R0, R5.reuse, R9, R4 ;  /* 0x0000000905007224 */ /* 0x040fe400078e0204 */
[----:B------:R-:W-:-:S04]  /*0640*/  IMAD.WIDE.U32 R4, R5, R8, R2 ;  /* 0x0000000805047225 */ /* 0x000fc800078e0002 */
[C---:B------:R-:W-:Y:S01]  /*0650*/  IMAD.SHL.U32 R14, R8.reuse, 0x40, RZ ;  /* 0x00000040080e7824 */ /* 0x040fe200078e00ff */
[----:B------:R-:W-:Y:S01]  /*0660*/  IADD3 R0, PT, PT, R5, R0, RZ ;  /* 0x0000000005007210 */ /* 0x000fe20007ffe0ff */
[----:B------:R-:W-:Y:S01]  /*0670*/  IMAD.SHL.U32 R13, R8, 0x20, RZ ;  /* 0x00000020080d7824 */ /* 0x000fe200078e00ff */
[----:B-----5:R-:W-:Y:S01]  /*0680*/  LEA R2, P0, R4, UR6, 0x1 ;  /* 0x0000000604027c11 */ /* 0x020fe2000f8008ff */
[----:B------:R-:W-:-:S03]  /*0690*/  USHF.R.S32.HI UR6, URZ, 0x1f, UR4 ;  /* 0x0000001fff067899 */ /* 0x000fc60008011404 */
[----:B------:R-:W-:Y:S01]  /*06a0*/  LEA.HI.X R3, R4, UR7, R0, 0x1, P0 ;  /* 0x0000000704037c11 */ /* 0x000fe200080f0c00 */
[----:B------:R-:W-:Y:S01]  /*06b0*/  UIMAD UR7, UR32, UR12, URZ ;  /* 0x0000000c200772a4 */ /* 0x000fe2000f8e02ff */
[CC--:B------:R-:W-:Y:S01]  /*06c0*/  LEA R4, P0, R8.reuse, R2.reuse, 0x7 ;  /* 0x0000000208047211 */ /* 0x0c0fe200078038ff */
[----:B------:R-:W-:Y:S01]  /*06d0*/  USEL UR6, UR6, URZ, UP1 ;  /* 0x000000ff06067287 */ /* 0x000fe20008800000 */
[--C-:B------:R-:W-:Y:S01]  /*06e0*/  SHF.L.U64.HI R0, R8, 0x6, R9.reuse ;  /* 0x0000000608007819 */ /* 0x100fe20000010209 */
[----:B------:R-:W-:Y:S01]  /*06f0*/  STG.E.128 desc[UR24][R2.64], RZ ;  /* 0x000000ff02007986 */ /* 0x000fe2000c101d18 */
[-C--:B------:R-:W-:Y:S01]  /*0700*/  IADD3 R6, P1, PT, R14, R2.reuse, RZ ;  /* 0x000000020e067210 */ /* 0x080fe20007f3e0ff */
[----:B------:R-:W-:Y:S01]  /*0710*/  USHF.R.S32.HI UR4, URZ, 0x1f, UR7 ;  /* 0x0000001fff047899 */ /* 0x000fe20008011407 */
[----:B------:R-:W-:Y:S01]  /*0720*/  IADD3 R10, P2, PT, R13, R2, RZ ;  /* 0x000000020d0a7210 */ /* 0x000fe20007f5e0ff */
[----:B------:R1:W-:Y:S01]  /*0730*/  STG.E.128 desc[UR24][R2.64+0x80], RZ ;  /* 0x000080ff02007986 */ /* 0x0003e2000c101d18 */
[-C--:B------:R-:W-:Y:S01]  /*0740*/  LEA.HI.X R5, R8, R3.reuse, R9, 0x7, P0 ;  /* 0x0000000308057211 */ /* 0x080fe200000f3c09 */
[----:B------:R-:W-:Y:S01]  /*0750*/  UIADD3 UR7, UP1, UP0, UR7, UR8, UR11 ;  /* 0x0000000807077290 */ /* 0x000fe2000f83e00b */
[----:B------:R-:W-:Y:S01]  /*0760*/  IADD3.X R7, PT, PT, R0, R3, RZ, P1, !PT ;  /* 0x0000000300077210 */ /* 0x000fe20000ffe4ff */
[----:B------:R-:W-:Y:S01]  /*0770*/  IMAD.X R11, R12, 0x1, R3, P2 ;  /* 0x000000010c0b7824 */ /* 0x000fe200010e0603 */
[----:B------:R-:W-:Y:S01]  /*0780*/  IADD3 R8, P0, PT, R6, R13, RZ ;  /* 0x0000000d06087210 */ /* 0x000fe20007f1e0ff */
[----:B------:R-:W-:-:S03]  /*0790*/  UIADD3.X UR6, UPT, UPT, UR4, UR6, UR5, UP1, UP0 ;  /* 0x0000000604067290 */ /* 0x000fc60008fe0405 */
[----:B------:R-:W-:Y:S01]  /*07a0*/  STG.E.128 desc[UR24][R10.64], RZ ;  /* 0x000000ff0a007986 */ /* 0x000fe2000c101d18 */
[----:B------:R-:W-:-:S03]  /*07b0*/  IMAD.X R9, R7, 0x1, R12, P0 ;  /* 0x0000000107097824 */ /* 0x000fc600000e060c */
[----:B------:R2:W-:Y:S04]  /*07c0*/  STG.E.128 desc[UR24][R10.64+0x80], RZ ;  /* 0x000080ff0a007986 */ /* 0x0005e8000c101d18 */
[----:B------:R-:W-:Y:S04]  /*07d0*/  STG.E.128 desc[UR24][R6.64], RZ ;  /* 0x000000ff06007986 */ /* 0x000fe8000c101d18 */
[----:B------:R3:W-:Y:S01]  /*07e0*/  STG.E.128 desc[UR24][R6.64+0x80], RZ ;  /* 0x000080ff06007986 */ /* 0x0007e2000c101d18 */
[----:B-1----:R-:W-:-:S03]  /*07f0*/  IADD3 R2, P0, PT, R4, R14, RZ ;  /* 0x0000000e04027210 */ /* 0x002fc60007f1e0ff */
[----:B------:R-:W-:Y:S04]  /*0800*/  STG.E.128 desc[UR24][R8.64], RZ ;  /* 0x000000ff08007986 */ /* 0x000fe8000c101d18 */
[----:B------:R1:W-:Y:S01]  /*0810*/  STG.E.128 desc[UR24][R8.64+0x80], RZ ;  /* 0x000080ff08007986 */ /* 0x0003e2000c101d18 */
[----:B------:R-:W-:-:S03]  /*0820*/  IMAD.X R3, R5, 0x1, R0, P0 ;  /* 0x0000000105037824 */ /* 0x000fc600000e0600 */
[----:B------:R-:W-:Y:S04]  /*0830*/  STG.E.128 desc[UR24][R4.64], RZ ;  /* 0x000000ff04007986 */ /* 0x000fe8000c101d18 */
[----:B------:R4:W-:Y:S01]  /*0840*/  STG.E.128 desc[UR24][R4.64+0x80], RZ ;  /* 0x000080ff04007986 */ /* 0x0009e2000c101d18 */
[----:B--2---:R-:W-:Y:S01]  /*0850*/  VIADD R10, R15, 0x60 ;  /* 0x000000600f0a7836 */ /* 0x004fe20000000000 */
[----:B---3--:R-:W-:-:S04]  /*0860*/  IADD3 R6, P1, PT, R4, R13, RZ ;  /* 0x0000000d04067210 */ /* 0x008fc80007f3e0ff */
[----:B------:R-:W-:-:S05]  /*0870*/  IADD3.X R7, PT, PT, R5, R12, RZ, P1, !PT ;  /* 0x0000000c05077210 */ /* 0x000fca0000ffe4ff */
[----:B------:R-:W-:Y:S01]  /*0880*/  STG.E.128 desc[UR24][R6.64], RZ ;  /* 0x000000ff06007986 */ /* 0x000fe2000c101d18 */
[C---:B-1----:R-:W-:Y:S01]  /*0890*/  VIADD R8, R15.reuse, 0x40 ;  /* 0x000000400f087836 */ /* 0x042fe20000000000 */
[----:B------:R-:W-:Y:S02]  /*08a0*/  IADD3 R9, PT, PT, R15, 0x50, RZ ;  /* 0x000000500f097810 */ /* 0x000fe40007ffe0ff */
[----:B------:R1:W-:Y:S01]  /*08b0*/  STG.E.128 desc[UR24][R6.64+0x80], RZ ;  /* 0x000080ff06007986 */ /* 0x0003e2000c101d18 */
[----:B----4-:R-:W-:-:S03]  /*08c0*/  IADD3 R4, P0, PT, R2, R13, RZ ;  /* 0x0000000d02047210 */ /* 0x010fc60007f1e0ff */
[----:B------:R-:W-:Y:S02]  /*08d0*/  STG.E.128 desc[UR24][R2.64], RZ ;  /* 0x000000ff02007986 */ /* 0x000fe4000c101d18 */
[----:B------:R-:W-:Y:S01]  /*08e0*/  IMAD.X R5, R3, 0x1, R12, P0 ;  /* 0x0000000103057824 */ /* 0x000fe200000e060c */
[----:B------:R-:W-:Y:S01]  /*08f0*/  LOP3.LUT P0, R0, R161, 0x7, RZ, 0xc0, !PT ;  /* 0x00000007a1007812 */ /* 0x000fe2000780c0ff */
[----:B------:R-:W-:Y:S03]  /*0900*/  STG.E.128 desc[UR24][R2.64+0x80], RZ ;  /* 0x000080ff02007986 */ /* 0x000fe6000c101d18 */
[C---:B------:R-:W-:Y:S01]  /*0910*/  ISETP.GE.OR P0, PT, R15.reuse, UR29, P0 ;  /* 0x0000001d0f007c0c */ /* 0x040fe20008706670 */
[----:B------:R-:W-:Y:S04]  /*0920*/  STG.E.128 desc[UR24][R4.64], RZ ;  /* 0x000000ff04007986 */ /* 0x000fe8000c101d18 */
[----:B------:R2:W-:Y:S01]  /*0930*/  STG.E.128 desc[UR24][R4.64+0x80], RZ ;  /* 0x000080ff04007986 */ /* 0x0005e2000c101d18 */
[C---:B-1----:R-:W-:Y:S01]  /*0940*/  IADD3 R6, PT, PT, R15.reuse, 0x20, RZ ;  /* 0x000000200f067810 */ /* 0x042fe20007ffe0ff */
[----:B------:R-:W-:-:S02]  /*0950*/  VIADD R7, R15, 0x30 ;  /* 0x000000300f077836 */ /* 0x000fc40000000000 */
[----:B--2---:R-:W-:-:S04]  /*0960*/  VIADD R5, R15, 0x10 ;  /* 0x000000100f057836 */ /* 0x004fc80000000000 */
[----:B------:R-:W-:Y:S05]  /*0970*/  @P0 BRA `(.L_x_3) ;  /* 0x0000000000200947 */ /* 0x000fea0003800000 */
[----:B------:R-:W1:Y:S01]  /*0980*/  LDCU.64 UR4, c[0x0][0x420] ;  /* 0x00008400ff0477ac */ /* 0x000e620008000a00 */
[----:B------:R-:W-:-:S05]  /*0990*/  IMAD R2, R15, UR12, RZ ;  /* 0x0000000c0f027c24 */ /* 0x000fca000f8e02ff */
[----:B------:R-:W-:-:S04]  /*09a0*/  IADD3 R3, P0, PT, R2, UR7, RZ ;  /* 0x0000000702037c10 */ /* 0x000fc8000ff1e0ff */
[----:B------:R-:W-:Y:S02]  /*09b0*/  LEA.HI.X.SX32 R4, R2, UR6, 0x1, P0 ;  /* 0x0000000602047c11 */ /* 0x000fe400080f0eff */
[----:B-1----:R-:W-:-:S04]  /*09c0*/  LEA R2, P0, R3, UR4, 0x2 ;  /* 0x0000000403027c11 */ /* 0x002fc8000f8010ff */
[----:B------:R-:W-:Y:S01]  /*09d0*/  LEA.HI.X R3, R3, UR5, R4, 0x2, P0 ;  /* 0x0000000503037c11 */ /* 0x000fe200080f1404 */
[----:B------:R-:W-:-:S05]  /*09e0*/  IMAD.MOV.U32 R4, RZ, RZ, 0x7f800000 ;  /* 0x7f800000ff047424 */ /* 0x000fca00078e00ff */
[----:B------:R1:W-:Y:S03]  /*09f0*/  STG.E desc[UR24][R2.64], R4 ;  /* 0x0000000402007986 */ /* 0x0003e6000c101918 */
.L_x_3:
[----:B------:R-:W-:Y:S05]  /*0a00*/  BSYNC.RECONVERGENT B0 ;  /* 0x0000000000007941 */ /* 0x000fea0003800200 */
.L_x_2:
[----:B------:R-:W-:Y:S01]  /*0a10*/  ISETP.GE.AND P0, PT, R5, UR29, PT ;  /* 0x0000001d05007c0c */ /* 0x000fe2000bf06270 */
[----:B------:R-:W-:Y:S01]  /*0a20*/  VIADD R15, R15, 0x70 ;  /* 0x000000700f0f7836 */ /* 0x000fe20000000000 */
[----:B------:R-:W-:Y:S01]  /*0a30*/  ISETP.GE.AND P6, PT, R6, UR29, PT ;  /* 0x0000001d06007c0c */ /* 0x000fe2000bfc6270 */
[----:B------:R-:W-:Y:S01]  /*0a40*/  BSSY.RECONVERGENT B0, `(.L_x_4) ;  /* 0x0000016000007945 */ /* 0x000fe20003800200 */
[----:B------:R-:W-:Y:S02]  /*0a50*/  ISETP.NE.OR P0, PT, R0, RZ, P0 ;  /* 0x000000ff0000720c */ /* 0x000fe40000705670 */
[----:B------:R-:W-:Y:S02]  /*0a60*/  ISETP.GE.AND P5, PT, R7, UR29, PT ;  /* 0x0000001d07007c0c */ /* 0x000fe4000bfa6270 */
[----:B------:R-:W-:Y:S02]  /*0a70*/  ISETP.GE.AND P4, PT, R8, UR29, PT ;  /* 0x0000001d08007c0c */ /* 0x000fe4000bf86270 */
[----:B------:R-:W-:-:S02]  /*0a80*/  ISETP.GE.AND P3, PT, R9, UR29, PT ;  /* 0x0000001d09007c0c */ /* 0x000fc4000bf66270 */
[----:B------:R-:W-:Y:S02]  /*0a90*/  ISETP.GE.AND P2, PT, R10, UR29, PT ;  /* 0x0000001d0a007c0c */ /* 0x000fe4000bf46270 */
[----:B------:R-:W-:Y:S02]  /*0aa0*/  ISETP.GE.AND P1, PT, R15, UR29, PT ;  /* 0x0000001d0f007c0c */ /* 0x000fe4000bf26270 */
[C---:B------:R-:W-:Y:S02]  /*0ab0*/  ISETP.NE.OR P6, PT, R0.reuse, RZ, P6 ;  /* 0x000000ff0000720c */ /* 0x040fe400037c5670 */
[C---:B------:R-:W-:Y:S02]  /*0ac0*/  ISETP.NE.OR P5, PT, R0.reuse, RZ, P5 ;  /* 0x000000ff0000720c */ /* 0x040fe40002fa5670 */
[C---:B------:R-:W-:Y:S02]  /*0ad0*/  ISETP.NE.OR P4, PT, R0.reuse, RZ, P4 ;  /* 0x000000ff0000720c */ /* 0x040fe40002785670 */
[----:B------:R-:W-:-:S02]  /*0ae0*/  ISETP.NE.OR P3, PT, R0, RZ, P3 ;  /* 0x000000ff0000720c */ /* 0x000fc40001f65670 */
[C---:B------:R-:W-:Y:S02]  /*0af0*/  ISETP.NE.OR P2, PT, R0.reuse, RZ, P2 ;  /* 0x000000ff0000720c */ /* 0x040fe40001745670 */
[----:B------:R-:W-:Y:S01]  /*0b00*/  ISETP.NE.OR P1, PT, R0, RZ, P1 ;  /* 0x000000ff0000720c */ /* 0x000fe20000f25670 */
[----:B------:R-:W-:-:S12]  /*0b10*/  @P0 BRA `(.L_x_5) ;  /* 0x0000000000200947 */ /* 0x000fd80003800000 */
[----:B------:R-:W2:Y:S01]  /*0b20*/  LDCU.64 UR4, c[0x0][0x420] ;  /* 0x00008400ff0477ac */ /* 0x000ea20008000a00 */
[----:B------:R-:W-:-:S05]  /*0b30*/  IMAD R0, R5, UR12, RZ ;  /* 0x0000000c05007c24 */ /* 0x000fca000f8e02ff */
[----:B-1----:R-:W-:-:S04]  /*0b40*/  IADD3 R3, P0, PT, R0, UR7, RZ ;  /* 0x0000000700037c10 */ /* 0x002fc8000ff1e0ff */
[----:B------:R-:W-:Y:S02]  /*0b50*/  LEA.HI.X.SX32 R0, R0, UR6, 0x1, P0 ;  /* 0x0000000600007c11 */ /* 0x000fe400080f0eff */
[----:B--2---:R-:W-:-:S04]  /*0b60*/  LEA R2, P0, R3, UR4, 0x2 ;  /* 0x0000000403027c11 */ /* 0x004fc8000f8010ff */
[----:B------:R-:W-:Y:S01]  /*0b70*/  LEA.HI.X R3, R3, UR5, R0, 0x2, P0 ;  /* 0x0000000503037c11 */ /* 0x000fe200080f1400 */
[----:B------:R-:W-:-:S05]  /*0b80*/  IMAD.MOV.U32 R0, RZ, RZ, 0x7f800000 ;  /* 0x7f800000ff007424 */ /* 0x000fca00078e00ff */
[----:B------:R2:W-:Y:S03]  /*0b90*/  STG.E desc[UR24][R2.64], R0 ;  /* 0x0000000002007986 */ /* 0x0005e6000c101918 */
.L_x_5:
[----:B------:R-:W-:Y:S05]  /*0ba0*/  BSYNC.RECONVERGENT B0 ;  /* 0x0000000000007941 */ /* 0x000fea0003800200 */
.L_x_4:
[----:B------:R-:W-:Y:S04]  /*0bb0*/  BSSY.RECONVERGENT B0, `(.L_x_6) ;  /* 0x000000a000007945 */ /* 0x000fe80003800200 */
[----:B------:R-:W-:Y:S05]  /*0bc0*/  @P6 BRA `(.L_x_7) ;  /* 0x0000000000206947 */ /* 0x000fea0003800000 */
[----:B------:R-:W3:Y:S01]  /*0bd0*/  LDCU.64 UR4, c[0x0][0x420] ;  /* 0x00008400ff0477ac */ /* 0x000ee20008000a00 */
[----:B--2---:R-:W-:-:S05]  /*0be0*/  IMAD R0, R6, UR12, RZ ;  /* 0x0000000c06007c24 */ /* 0x004fca000f8e02ff */
[----:B-1----:R-:W-:-:S04]  /*0bf0*/  IADD3 R3, P0, PT, R0, UR7, RZ ;  /* 0x0000000700037c10 */ /* 0x002fc8000ff1e0ff */
[----:B------:R-:W-:Y:S02]  /*0c00*/  LEA.HI.X.SX32 R0, R0, UR6, 0x1, P0 ;  /* 0x0000000600007c11 */ /* 0x000fe400080f0eff */
[----:B---3--:R-:W-:-:S04]  /*0c10*/  LEA R2, P0, R3, UR4, 0x2 ;  /* 0x0000000403027c11 */ /* 0x008fc8000f8010ff */
[----:B------:R-:W-:Y:S01]  /*0c20*/  LEA.HI.X R3, R3, UR5, R0, 0x2, P0 ;  /* 0x0000000503037c11 */ /* 0x000fe200080f1400 */
[----:B------:R-:W-:-:S05]  /*0c30*/  IMAD.MOV.U32 R0, RZ, RZ, 0x7f800000 ;  /* 0x7f800000ff007424 */ /* 0x000fca00078e00ff */
[----:B------:R3:W-:Y:S03]  /*0c40*/  STG.E desc[UR24][R2.64], R0 ;  /* 0x0000000002007986 */ /* 0x0007e6000c101918 */
.L_x_7:
[----:B------:R-:W-:Y:S05]  /*0c50*/  BSYNC.RECONVERGENT B0 ;  /* 0x0000000000007941 */ /* 0x000fea0003800200 */
.L_x_6:
[----:B------:R-:W-:Y:S04]  /*0c60*/  BSSY.RECONVERGENT B0, `(.L_x_8) ;  /* 0x000000a000007945 */ /* 0x000fe80003800200 */
[----:B------:R-:W-:Y:S05]  /*0c70*/  @P5 BRA `(.L_x_9) ;  /* 0x0000000000205947 */ /* 0x000fea0003800000 */
[----:B------:R-:W4:Y:S01]  /*0c80*/  LDCU.64 UR4, c[0x0][0x420] ;  /* 0x00008400ff0477ac */ /* 0x000f220008000a00 */
[----:B--23--:R-:W-:-:S05]  /*0c90*/  IMAD R0, R7, UR12, RZ ;  /* 0x0000000c07007c24 */ /* 0x00cfca000f8e02ff */
[----:B-1----:R-:W-:-:S04]  /*0ca0*/  IADD3 R3, P0, PT, R0, UR7, RZ ;  /* 0x0000000700037c10 */ /* 0x002fc8000ff1e0ff */
[----:B------:R-:W-:Y:S02]  /*0cb0*/  LEA.HI.X.SX32 R0, R0, UR6, 0x1, P0 ;  /* 0x0000000600007c11 */ /* 0x000fe400080f0eff */
[----:B----4-:R-:W-:-:S04]  /*0cc0*/  LEA R2, P0, R3, UR4, 0x2 ;  /* 0x0000000403027c11 */ /* 0x010fc8000f8010ff */
[----:B------:R-:W-:Y:S01]  /*0cd0*/  LEA.HI.X R3, R3, UR5, R0, 0x2, P0 ;  /* 0x0000000503037c11 */ /* 0x000fe200080f1400 */
[----:B------:R-:W-:-:S05]  /*0ce0*/  IMAD.MOV.U32 R0, RZ, RZ, 0x7f800000 ;  /* 0x7f800000ff007424 */ /* 0x000fca00078e00ff */
[----:B------:R4:W-:Y:S03]  /*0cf0*/  STG.E desc[UR24][R2.64], R0 ;  /* 0x0000000002007986 */ /* 0x0009e6000c101918 */
.L_x_9:
[----:B------:R-:W-:Y:S05]  /*0d00*/  BSYNC.RECONVERGENT B0 ;  /* 0x0000000000007941 */ /* 0x000fea0003800200 */
.L_x_8:
[----:B------:R-:W-:Y:S04]  /*0d10*/  BSSY.RECONVERGENT B0, `(.L_x_10) ;  /* 0x000000a000007945 */ /* 0x000fe80003800200 */
[----:B------:R-:W-:Y:S05]  /*0d20*/  @P4 BRA `(.L_x_11) ;  /* 0x0000000000204947 */ /* 0x000fea0003800000 */
[----:B------:R-:W5:Y:S01]  /*0d30*/  LDCU.64 UR4, c[0x0][0x420] ;  /* 0x00008400ff0477ac */ /* 0x000f620008000a00 */
[----:B--234-:R-:W-:-:S05]  /*0d40*/  IMAD R0, R8, UR12, RZ ;  /* 0x0000000c08007c24 */ /* 0x01cfca000f8e02ff */
[----:B-1----:R-:W-:-:S04]  /*0d50*/  IADD3 R3, P0, PT, R0, UR7, RZ ;  /* 0x0000000700037c10 */ /* 0x002fc8000ff1e0ff */
[----:B------:R-:W-:Y:S02]  /*0d60*/  LEA.HI.X.SX32 R0, R0, UR6, 0x1, P0 ;  /* 0x0000000600007c11 */ /* 0x000fe400080f0eff */
[----:B-----5:R-:W-:-:S04]  /*0d70*/  LEA R2, P0, R3, UR4, 0x2 ;  /* 0x0000000403027c11 */ /* 0x020fc8000f8010ff */
[----:B------:R-:W-:Y:S01]  /*0d80*/  LEA.HI.X R3, R3, UR5, R0, 0x2, P0 ;  /* 0x0000000503037c11 */ /* 0x000fe200080f1400 */
[----:B------:R-:W-:-:S05]  /*0d90*/  IMAD.MOV.U32 R0, RZ, RZ, 0x7f800000 ;  /* 0x7f800000ff007424 */ /* 0x000fca00078e00ff */
[----:B------:R1:W-:Y:S03]  /*0da0*/  STG.E desc[UR24][R2.64], R0 ;  /* 0x0000000002007986 */ /* 0x0003e6000c101918 */
.L_x_11:
[----:B------:R-:W-:Y:S05]  /*0db0*/  BSYNC.RECONVERGENT B0 ;  /* 0x0000000000007941 */ /* 0x000fea0003800200 */
.L_x_10:
[----:B------:R-:W-:Y:S04]  /*0dc0*/  BSSY.RECONVERGENT B0, `(.L_x_12) ;  /* 0x000000a000007945 */ /* 0x000fe80003800200 */
[----:B------:R-:W-:Y:S05]  /*0dd0*/  @P3 BRA `(.L_x_13) ;  /* 0x0000000000203947 */ /* 0x000fea0003800000 */
[----:B------:R-:W5:Y:S01]  /*0de0*/  LDCU.64 UR4, c[0x0][0x420] ;  /* 0x00008400ff0477ac */ /* 0x000f620008000a00 */
[----:B-1234-:R-:W-:-:S05]  /*0df0*/  IMAD R0, R9, UR12, RZ ;  /* 0x0000000c09007c24 */ /* 0x01efca000f8e02ff */
[----:B------:R-:W-:-:S04]  /*0e00*/  IADD3 R3, P0, PT, R0, UR7, RZ ;  /* 0x0000000700037c10 */ /* 0x000fc8000ff1e0ff */
[----:B------:R-:W-:Y:S02]  /*0e10*/  LEA.HI.X.SX32 R0, R0, UR6, 0x1, P0 ;  /* 0x0000000600007c11 */ /* 0x000fe400080f0eff */
[----:B-----5:R-:W-:-:S04]  /*0e20*/  LEA R2, P0, R3, UR4, 0x2 ;  /* 0x0000000403027c11 */ /* 0x020fc8000f8010ff */
[----:B------:R-:W-:Y:S01]  /*0e30*/  LEA.HI.X R3, R3, UR5, R0, 0x2, P0 ;  /* 0x0000000503037c11 */ /* 0x000fe200080f1400 */
[----:B------:R-:W-:-:S05]  /*0e40*/  IMAD.MOV.U32 R0, RZ, RZ, 0x7f800000 ;  /* 0x7f800000ff007424 */ /* 0x000fca00078e00ff */
[----:B------:R1:W-:Y:S03]  /*0e50*/  STG.E desc[UR24][R2.64], R0 ;  /* 0x0000000002007986 */ /* 0x0003e6000c101918 */
.L_x_13:
[----:B------:R-:W-:Y:S05]  /*0e60*/  BSYNC.RECONVERGENT B0 ;  /* 0x0000000000007941 */ /* 0x000fea0003800200 */
.L_x_12:
        /* <DEDUP_REMOVED lines=10> */
.L_x_15:
[----:B------:R-:W-:Y:S05]  /*0f10*/  BSYNC.RECONVERGENT B0 ;  /* 0x0000000000007941 */ /* 0x000fea0003800200 */
.L_x_14:
[----:B------:R-:W-:Y:S05]  /*0f20*/  @P1 EXIT ;  /* 0x000000000000194d */ /* 0x000fea0003800000 */
[----:B------:R-:W5:Y:S01]  /*0f30*/  LDCU.64 UR4, c[0x0][0x420] ;  /* 0x00008400ff0477ac */ /* 0x000f620008000a00 */
[----:B-1234-:R-:W-:-:S05]  /*0f40*/  IMAD R0, R15, UR12, RZ ;  /* 0x0000000c0f007c24 */ /* 0x01efca000f8e02ff */
[----:B------:R-:W-:-:S04]  /*0f50*/  IADD3 R3, P0, PT, R0, UR7, RZ ;  /* 0x0000000700037c10 */ /* 0x000fc8000ff1e0ff */
[----:B------:R-:W-:Y:S02]  /*0f60*/  LEA.HI.X.SX32 R0, R0, UR6, 0x1, P0 ;  /* 0x0000000600007c11 */ /* 0x000fe400080f0eff */
[----:B-----5:R-:W-:-:S04]  /*0f70*/  LEA R2, P0, R3, UR4, 0x2 ;  /* 0x0000000403027c11 */ /* 0x020fc8000f8010ff */
[----:B------:R-:W-:Y:S01]  /*0f80*/  LEA.HI.X R3, R3, UR5, R0, 0x2, P0 ;  /* 0x0000000503037c11 */ /* 0x000fe200080f1400 */
[----:B------:R-:W-:-:S05]  /*0f90*/  IMAD.MOV.U32 R0, RZ, RZ, 0x7f800000 ;  /* 0x7f800000ff007424 */ /* 0x000fca00078e00ff */
[----:B------:R-:W-:Y:S01]  /*0fa0*/  STG.E desc[UR24][R2.64], R0 ;  /* 0x0000000002007986 */ /* 0x000fe2000c101918 */
[----:B------:R-:W-:Y:S05]  /*0fb0*/  EXIT ;  /* 0x000000000000794d */ /* 0x000fea0003800000 */
.L_x_0:
[----:B------:R-:W1:Y:S01]  /*0fc0*/  LDCU UR27, c[0x0][0x3e8] ;  /* 0x00007d00ff1b77ac */ /* 0x000e620008000800 */
[C---:B------:R-:W-:Y:S01]  /*0fd0*/  IMAD.SHL.U32 R176, R161.reuse, 0x40, RZ ;  /* 0x00000040a1b07824 */ /* 0x040fe200078e00ff */
[----:B------:R-:W2:Y:S01]  /*0fe0*/  S2R R8, SR_CTAID.Z ;  /* 0x0000000000087919 */ /* 0x000ea20000002700 */
[C---:B------:R-:W-:Y:S01]  /*0ff0*/  IMAD.SHL.U32 R31, R161.reuse, 0x20, RZ ;  /* 0x00000020a11f7824 */ /* 0x040fe200078e00ff */
[----:B------:R-:W3:Y:S01]  /*1000*/  LDCU.128 UR16, c[0x0][0x3a0] ;  /* 0x00007400ff1077ac */ /* 0x000ee20008000c00 */
[----:B------:R-:W-:Y:S01]  /*1010*/  IMAD.SHL.U32 R32, R161, 0x8, RZ ;  /* 0x00000008a1207824 */ /* 0x000fe200078e00ff */
[----:B------:R-:W-:Y:S01]  /*1020*/  LOP3.LUT R2, R176, 0x200, RZ, 0xc0, !PT ;  /* 0x00000200b0027812 */ /* 0x000fe200078ec0ff */
[----:B------:R-:W-:Y:S01]  /*1030*/  IMAD.U32 R6, RZ, RZ, UR34 ;  /* 0x00000022ff067e24 */ /* 0x000fe2000f8e00ff */
[----:B------:R-:W4:Y:S01]  /*1040*/  LDCU.128 UR4, c[0x0][0x3b0] ;  /* 0x00007600ff0477ac */ /* 0x000f220008000c00 */
[----:B------:R-:W-:Y:S01]  /*1050*/  IMAD.MOV.U32 R3, RZ, RZ, RZ ;  /* 0x000000ffff037224 */ /* 0x000fe200078e00ff */
[----:B------:R-:W-:Y:S01]  /*1060*/  LOP3.LUT R31, R2, 0x7c00, R31, 0xf8, !PT ;  /* 0x00007c00021f7812 */ /* 0x000fe200078ef81f */
[----:B------:R-:W-:Y:S01]  /*1070*/  IMAD.U32 R4, RZ, RZ, UR34 ;  /* 0x00000022ff047e24 */ /* 0x000fe2000f8e00ff */
[----:B------:R-:W5:Y:S01]  /*1080*/  LDCU.128 UR12, c[0x0][0x3c0] ;  /* 0x00007800ff0c77ac */ /* 0x000f620008000c00 */
[----:B------:R-:W-:Y:S01]  /*1090*/  LOP3.LUT R2, R32, 0x38, RZ, 0xc0, !PT ;  /* 0x0000003820027812 */ /* 0x000fe200078ec0ff */
[----:B------:R-:W-:Y:S01]  /*10a0*/  IMAD.MOV.U32 R168, RZ, RZ, 0x20 ;  /* 0x00000020ffa87424 */ /* 0x000fe200078e00ff */
[--C-:B------:R-:W-:Y:S01]  /*10b0*/  SHF.R.U32.HI R30, RZ, 0x3, R161.reuse ;  /* 0x00000003ff1e7819 */ /* 0x100fe200000116a1 */
[----:B------:R-:W2:Y:S01]  /*10c0*/  LDCU.128 UR8, c[0x0][0x390] ;  /* 0x00007200ff0877ac */ /* 0x000ea20008000c00 */
[----:B------:R-:W-:Y:S01]  /*10d0*/  LOP3.LUT R165, R176, 0x400, RZ, 0xc0, !PT ;  /* 0x00000400b0a57812 */ /* 0x000fe200078ec0ff */
[----:B-1----:R-:W-:Y:S01]  /*10e0*/  IMAD.U32 R0, RZ, RZ, UR27 ;  /* 0x0000001bff007e24 */ /* 0x002fe2000f8e00ff */
[----:B------:R-:W-:Y:S01]  /*10f0*/  SHF.R.U32.HI R160, RZ, 0x1, R161 ;  /* 0x00000001ffa07819 */ /* 0x000fe200000116a1 */
[----:B------:R-:W-:Y:S01]  /*1100*/  UISETP.NE.AND UP1, UPT, UR27, URZ, UPT ;  /* 0x000000ff1b00728c */ /* 0x000fe2000bf25270 */
[----:B---3--:R-:W-:-:S02]  /*1110*/  IMAD.U32 R14, RZ, RZ, UR16 ;  /* 0x00000010ff0e7e24 */ /* 0x008fc4000f8e00ff */
[----:B------:R-:W-:Y:S01]  /*1120*/  IABS R0, R0 ;  /* 0x0000000000007213 */ /* 0x000fe20000000000 */
[----:B------:R-:W-:Y:S01]  /*1130*/  USHF.R.S32.HI UR16, URZ, 0x1f, UR34 ;  /* 0x0000001fff107899 */ /* 0x000fe20008011422 */
[----:B------:R-:W-:Y:S01]  /*1140*/  IMAD.U32 R18, RZ, RZ, UR17 ;  /* 0x00000011ff127e24 */ /* 0x000fe2000f8e00ff */
[----:B------:R-:W-:Y:S01]  /*1150*/  UIMAD UR35, UR31, UR19, URZ ;  /* 0x000000131f2372a4 */ /* 0x000fe2000f8e02ff */
[----:B------:R-:W-:Y:S01]  /*1160*/  R2UR UR36, R0 ;  /* 0x00000000002472ca */ /* 0x000fe200000e0000 */
[----:B----4-:R-:W-:Y:S01]  /*1170*/  UIMAD UR17, UR16, UR6, URZ ;  /* 0x00000006101172a4 */ /* 0x010fe2000f8e02ff */
[----:B------:R-:W-:Y:S01]  /*1180*/  IMAD.U32 R21, RZ, RZ, UR18 ;  /* 0x00000012ff157e24 */ /* 0x000fe2000f8e00ff */
[----:B-----5:R-:W-:Y:S01]  /*1190*/  UIMAD UR16, UR16, UR12, URZ ;  /* 0x0000000c101072a4 */ /* 0x020fe2000f8e02ff */
[--C-:B------:R-:W-:Y:S01]  /*11a0*/  IMAD.WIDE.U32 R6, R6, UR12, R2.reuse ;  /* 0x0000000c06067c25 */ /* 0x100fe2000f8e0002 */
[----:B------:R-:W-:Y:S02]  /*11b0*/  UIMAD.WIDE.U32 UR18, UR20, 0x80, URZ ;  /* 0x00000080141278a5 */ /* 0x000fe4000f8e00ff */
[----:B------:R-:W-:Y:S01]  /*11c0*/  UIMAD UR16, UR34, UR13, UR16 ;  /* 0x0000000d221072a4 */ /* 0x000fe2000f8e0210 */
[----:B--2---:R-:W-:Y:S01]  /*11d0*/  IMAD.U32 R0, RZ, RZ, UR10 ;  /* 0x0000000aff007e24 */ /* 0x004fe2000f8e00ff */
[----:B------:R-:W-:Y:S01]  /*11e0*/  UIMAD UR17, UR34, UR7, UR17 ;  /* 0x00000007221172a4 */ /* 0x000fe2000f8e0211 */
[--C-:B------:R-:W-:Y:S01]  /*11f0*/  IMAD.WIDE.U32 R4, R4, UR6, R2.reuse ;  /* 0x0000000604047c25 */ /* 0x100fe2000f8e0002 */
[----:B------:R-:W-:Y:S01]  /*1200*/  LOP3.LUT R22, R30, UR18, RZ, 0xfc, !PT ;  /* 0x000000121e167c12 */ /* 0x000fe2000f8efcff */
[----:B------:R-:W-:Y:S01]  /*1210*/  USHF.L.U64.HI UR20, UR4, 0x5, UR5 ;  /* 0x0000000504147899 */ /* 0x000fe20008010205 */
[----:B------:R-:W1:Y:S01]  /*1220*/  I2F.RP R16, UR36 ;  /* 0x0000002400107d06 */ /* 0x000e620008209400 */
[----:B------:R-:W-:Y:S01]  /*1230*/  VIADD R13, R7, UR16 ;  /* 0x00000010070d7c36 */ /* 0x000fe20008000000 */
[----:B------:R-:W-:Y:S01]  /*1240*/  UIMAD UR16, UR19, UR4, URZ ;  /* 0x00000004131072a4 */ /* 0x000fe2000f8e02ff */
[----:B------:R-:W-:Y:S01]  /*1250*/  IMAD.WIDE.U32 R2, R0, UR31, R2 ;  /* 0x0000001f00027c25 */ /* 0x000fe2000f8e0002 */
[----:B------:R-:W-:Y:S01]  /*1260*/  USHF.L.U32 UR21, UR4, 0x5, URZ ;  /* 0x0000000504157899 */ /* 0x000fe200080006ff */
[----:B------:R-:W-:Y:S01]  /*1270*/  IABS R8, R8 ;  /* 0x0000000800087213 */ /* 0x000fe20000000000 */
[----:B------:R2:W-:Y:S01]  /*1280*/  STL [R1+0x1c], R21 ;  /* 0x00001c1501007387 */ /* 0x0005e20000100800 */
[----:B------:R-:W-:Y:S01]  /*1290*/  IMAD.U32 R0, RZ, RZ, UR11 ;  /* 0x0000000bff007e24 */ /* 0x000fe2000f8e00ff */
[----:B------:R-:W-:Y:S01]  /*12a0*/  USHF.L.U64.HI UR11, UR4, 0x4, UR5 ;  /* 0x00000004040b7899 */ /* 0x000fe20008010205 */
[----:B------:R-:W-:Y:S01]  /*12b0*/  IMAD.U32 R10, RZ, RZ, UR14 ;  /* 0x0000000eff0a7e24 */ /* 0x000fe2000f8e00ff */
[----:B------:R-:W-:Y:S01]  /*12c0*/  USHF.L.U32 UR14, UR4, 0x4, URZ ;  /* 0x00000004040e7899 */ /* 0x000fe200080006ff */
[----:B------:R-:W-:Y:S01]  /*12d0*/  IMAD R3, R0, UR31, R3 ;  /* 0x0000001f00037c24 */ /* 0x000fe2000f8e0203 */
[----:B------:R-:W-:Y:S01]  /*12e0*/  R2UR UR10, R8 ;  /* 0x00000000080a72ca */ /* 0x000fe200000e0000 */
[----:B------:R-:W-:Y:S01]  /*12f0*/  IMAD.U32 R0, RZ, RZ, UR16 ;  /* 0x00000010ff007e24 */ /* 0x000fe2000f8e00ff */
[----:B-1----:R-:W1:Y:S01]  /*1300*/  MUFU.RCP R16, R16 ;  /* 0x0000001000107308 */ /* 0x002e620000001000 */
[----:B------:R-:W-:Y:S01]  /*1310*/  VIADD R5, R5, UR17 ;  /* 0x0000001105057c36 */ /* 0x000fe20008000000 */
[----:B------:R-:W-:Y:S01]  /*1320*/  USHF.L.U64.HI UR17, UR4, 0x6, UR5 ;  /* 0x0000000604117899 */ /* 0x000fe20008010205 */
[----:B------:R-:W-:Y:S01]  /*1330*/  IMAD R25, R22, UR5, R0 ;  /* 0x0000000516197c24 */ /* 0x000fe2000f8e0200 */
[----:B------:R-:W3:Y:S01]  /*1340*/  S2UR UR5, SR_CgaCtaId ;  /* 0x00000000000579c3 */ /* 0x000ee20000008800 */
[----:B------:R-:W-:-:S04]  /*1350*/  IMAD.WIDE.U32 R10, R10, UR30, R2 ;  /* 0x0000001e0a0a7c25 */ /* 0x000fc8000f8e0002 */
[----:B------:R-:W-:Y:S01]  /*1360*/  IMAD.U32 R17, RZ, RZ, UR15 ;  /* 0x0000000fff117e24 */ /* 0x000fe2000f8e00ff */
[----:B------:R-:W-:Y:S01]  /*1370*/  USHF.L.U32 UR15, UR4, 0x6, URZ ;  /* 0x00000006040f7899 */ /* 0x000fe200080006ff */
[----:B------:R-:W-:Y:S02]  /*1380*/  IMAD.MOV.U32 R12, RZ, RZ, R6 ;  /* 0x000000ffff0c7224 */ /* 0x000fe400078e0006 */
[----:B------:R-:W-:Y:S02]  /*1390*/  IMAD.U32 R2, RZ, RZ, UR21 ;  /* 0x00000015ff027e24 */ /* 0x000fe4000f8e00ff */
[----:B------:R-:W-:Y:S02]  /*13a0*/  IMAD.U32 R3, RZ, RZ, UR20 ;  /* 0x00000014ff037e24 */ /* 0x000fe4000f8e00ff */
[----:B-1----:R-:W-:Y:S02]  /*13b0*/  VIADD R0, R16, 0xffffffe ;  /* 0x0ffffffe10007836 */ /* 0x002fe40000000000 */
[----:B------:R-:W-:-:S02]  /*13c0*/  IMAD.U32 R6, RZ, RZ, UR14 ;  /* 0x0000000eff067e24 */ /* 0x000fc4000f8e00ff */
[----:B------:R-:W-:Y:S02]  /*13d0*/  IMAD.U32 R7, RZ, RZ, UR11 ;  /* 0x0000000bff077e24 */ /* 0x000fe4000f8e00ff */
[----:B------:R-:W1:Y:S01]  /*13e0*/  F2I.FTZ.U32.TRUNC.NTZ R0, R0 ;  /* 0x0000000000007305 */ /* 0x000e62000021f000 */
[----:B------:R-:W-:-:S04]  /*13f0*/  IMAD.WIDE.U32 R2, R22, UR4, R2 ;  /* 0x0000000416027c25 */ /* 0x000fc8000f8e0002 */
[----:B------:R-:W-:Y:S01]  /*1400*/  IMAD.WIDE.U32 R14, R14, UR31, R4 ;  /* 0x0000001f0e0e7c25 */ /* 0x000fe2000f8e0004 */
[----:B------:R-:W-:-:S03]  /*1410*/  IADD3 R19, P6, PT, R10, R2, RZ ;  /* 0x000000020a137210 */ /* 0x000fc60007fde0ff */
[----:B------:R-:W-:-:S04]  /*1420*/  IMAD.WIDE.U32 R8, R22, UR4, R6 ;  /* 0x0000000416087c25 */ /* 0x000fc8000f8e0006 */
[----:B------:R-:W-:Y:S01]  /*1430*/  IMAD.U32 R5, RZ, RZ, UR17 ;  /* 0x00000011ff057e24 */ /* 0x000fe2000f8e00ff */
[----:B------:R-:W4:Y:S01]  /*1440*/  LDCU.128 UR16, c[0x0][0x380] ;  /* 0x00007000ff1077ac */ /* 0x000f220008000c00 */
[----:B------:R-:W-:Y:S01]  /*1450*/  IMAD.U32 R4, RZ, RZ, UR15 ;  /* 0x0000000fff047e24 */ /* 0x000fe2000f8e00ff */
[----:B-1----:R-:W-:Y:S01]  /*1460*/  R2UR UR15, R0 ;  /* 0x00000000000f72ca */ /* 0x002fe200000e0000 */
[----:B------:R-:W-:Y:S02]  /*1470*/  IMAD.IADD R16, R25, 0x1, R3 ;  /* 0x0000000119107824 */ /* 0x000fe400078e0203 */
[----:B------:R-:W-:Y:S01]  /*1480*/  IMAD R3, R17, UR30, R11 ;  /* 0x0000001e11037c24 */ /* 0x000fe2000f8e020b */
[----:B------:R-:W-:Y:S01]  /*1490*/  IADD3 R17, P0, PT, R10, R8, RZ ;  /* 0x000000080a117210 */ /* 0x000fe20007f1e0ff */
[----:B------:R-:W-:Y:S01]  /*14a0*/  IMAD.WIDE.U32 R4, R22, UR4, R4 ;  /* 0x0000000416047c25 */ /* 0x000fe2000f8e0004 */
[----:B------:R-:W-:Y:S01]  /*14b0*/  IADD3 R11, P5, P4, R10, UR14, R2 ;  /* 0x0000000e0a0b7c10 */ /* 0x000fe2000fcbe002 */
[----:B------:R-:W-:Y:S01]  /*14c0*/  ULOP3.LUT UR30, UR30, UR27, URZ, 0x3c, !UPT ;  /* 0x0000001b1e1e7292 */ /* 0x000fe2000f8e3cff */
[----:B------:R-:W-:Y:S01]  /*14d0*/  IADD3.X R23, PT, PT, R3, R25, R9, P0, !PT ;  /* 0x0000001903177210 */ /* 0x000fe200007fe409 */
[----:B------:R-:W-:Y:S01]  /*14e0*/  IMAD.WIDE.U32 R6, R21, UR31, R12 ;  /* 0x0000001f15067c25 */ /* 0x000fe2000f8e000c */
[----:B------:R-:W-:-:S02]  /*14f0*/  IADD3 R2, P0, PT, R4, UR21, RZ ;  /* 0x0000001504027c10 */ /* 0x000fc4000ff1e0ff */
[----:B------:R-:W-:Y:S01]  /*1500*/  IADD3.X R12, PT, PT, R3, UR11, R16, P5, P4 ;  /* 0x0000000b030c7c10 */ /* 0x000fe2000afe8410 */
[----:B------:R-:W-:Y:S01]  /*1510*/  IMAD.IADD R8, R25, 0x1, R5 ;  /* 0x0000000119087824 */ /* 0x000fe200078e0205 */
[C---:B------:R-:W-:Y:S01]  /*1520*/  IADD3 R26, P2, P1, R10.reuse, UR14, R4 ;  /* 0x0000000e0a1a7c10 */ /* 0x040fe2000f95e004 */
[----:B--2---:R-:W-:Y:S01]  /*1530*/  VIADD R21, R7, UR35 ;  /* 0x0000002307157c36 */ /* 0x004fe20008000000 */
[----:B------:R-:W-:Y:S01]  /*1540*/  IADD3 R24, P5, P4, R10, UR14, R2 ;  /* 0x0000000e0a187c10 */ /* 0x000fe2000fcbe002 */
[----:B------:R-:W-:Y:S01]  /*1550*/  UIADD3 UR14, UPT, UPT, URZ, -UR15, URZ ;  /* 0x8000000fff0e7290 */ /* 0x000fe2000fffe0ff */
[----:B------:R-:W-:Y:S01]  /*1560*/  IADD3.X R0, PT, PT, R8, UR20, RZ, P0, !PT ;  /* 0x0000001408007c10 */ /* 0x000fe200087fe4ff */
[----:B------:R-:W-:Y:S01]  /*1570*/  IMAD.MOV.U32 R20, RZ, RZ, R6 ;  /* 0x000000ffff147224 */ /* 0x000fe200078e0006 */
[----:B------:R-:W-:Y:S01]  /*1580*/  IADD3 R9, P0, PT, R2, R10, RZ ;  /* 0x0000000a02097210 */ /* 0x000fe20007f1e0ff */
[----:B------:R-:W-:Y:S01]  /*1590*/  UIMAD UR20, UR14, UR36, URZ ;  /* 0x000000240e1472a4 */ /* 0x000fe2000f8e02ff */
[C---:B------:R-:W-:Y:S01]  /*15a0*/  IADD3.X R28, PT, PT, R3.reuse, UR11, R8, P2, P1 ;  /* 0x0000000b031c7c10 */ /* 0x040fe200097e2408 */
[----:B------:R-:W-:Y:S01]  /*15b0*/  IMAD.MOV.U32 R2, RZ, RZ, R10 ;  /* 0x000000ffff027224 */ /* 0x000fe200078e000a */
[----:B------:R-:W-:Y:S01]  /*15c0*/  UMOV UR14, URZ ;  /* 0x000000ff000e7c82 */ /* 0x000fe20008000000 */
[----:B------:R-:W-:Y:S01]  /*15d0*/  IMAD.X R27, R0, 0x1, R3, P0 ;  /* 0x00000001001b7824 */ /* 0x000fe200000e0603 */
[----:B------:R-:W-:Y:S01]  /*15e0*/  UIMAD.WIDE.U32 UR14, UR15, UR20, UR14 ;  /* 0x000000140f0e72a5 */ /* 0x000fe2000f8e000e */
[----:B------:R-:W-:Y:S01]  /*15f0*/  IADD3.X R0, PT, PT, R3, UR11, R0, P5, P4 ;  /* 0x0000000b03007c10 */ /* 0x000fe2000afe8400 */
[----:B------:R-:W-:Y:S01]  /*1600*/  UMOV UR11, 0x400 ;  /* 0x00000400000b7882 */ /* 0x000fe20000000000 */
[----:B------:R-:W-:Y:S01]  /*1610*/  IADD3 R13, P3, PT, R10, R4, RZ ;  /* 0x000000040a0d7210 */ /* 0x000fe20007f7e0ff */
[----:B------:R-:W-:Y:S01]  /*1620*/  UIMAD.WIDE.U32 UR14, UR15, UR10, URZ ;  /* 0x0000000a0f0e72a5 */ /* 0x000fe2000f8e00ff */
[----:B------:R-:W-:Y:S01]  /*1630*/  IMAD.MOV.U32 R4, RZ, RZ, R14 ;  /* 0x000000ffff047224 */ /* 0x000fe200078e000e */
[----:B---3--:R-:W-:Y:S01]  /*1640*/  ULEA UR5, UR5, UR11, 0x18 ;  /* 0x0000000b05057291 */ /* 0x008fe2000f8ec0ff */
[----:B------:R-:W-:Y:S01]  /*1650*/  IMAD R5, R18, UR31, R15 ;  /* 0x0000001f12057c24 */ /* 0x000fe2000f8e020f */
[----:B----4-:R-:W-:Y:S01]  /*1660*/  LEA R18, P1, R19, UR16, 0x1 ;  /* 0x0000001013127c11 */ /* 0x010fe2000f8208ff */
[--C-:B------:R-:W-:Y:S01]  /*1670*/  IMAD.X R14, R16, 0x1, R3.reuse, P6 ;  /* 0x00000001100e7824 */ /* 0x100fe200030e0603 */
[----:B------:R-:W-:Y:S01]  /*1680*/  LEA R16, P0, R11, UR16, 0x1 ;  /* 0x000000100b107c11 */ /* 0x000fe2000f8008ff */
[----:B------:R-:W-:Y:S01]  /*1690*/  UMOV UR11, UR15 ;  /* 0x0000000f000b7c82 */ /* 0x000fe20008000000 */
[----:B------:R-:W-:Y:S01]  /*16a0*/  IMAD.WIDE.U32 R6, R22, UR4, R2 ;  /* 0x0000000416067c25 */ /* 0x000fe2000f8e0002 */
[----:B------:R-:W-:Y:S01]  /*16b0*/  UIADD3 UR14, UPT, UPT, -UR11, URZ, URZ ;  /* 0x000000ff0b0e7290 */ /* 0x000fe2000fffe1ff */
[----:B------:R-:W-:Y:S01]  /*16c0*/  LEA R22, P2, R17, UR16, 0x1 ;  /* 0x0000001011167c11 */ /* 0x000fe2000f8408ff */
[----:B------:R-:W1:Y:S01]  /*16d0*/  LDCU.128 UR20, c[0x0][0x3d0] ;  /* 0x00007a00ff1477ac */ /* 0x000e620008000c00 */
[----:B------:R-:W-:Y:S01]  /*16e0*/  IMAD.X R8, R8, 0x1, R3, P3 ;  /* 0x0000000108087824 */ /* 0x000fe200018e0603 */
[----:B------:R-:W-:Y:S01]  /*16f0*/  LEA.HI.X R19, R19, UR17, R14, 0x1, P1 ;  /* 0x0000001113137c11 */ /* 0x000fe200088f0c0e */
[C---:B------:R-:W-:Y:S01]  /*1700*/  IMAD.WIDE.U32 R2, R30.reuse, UR6, R4 ;  /* 0x000000061e027c25 */ /* 0x040fe2000f8e0004 */
[----:B------:R-:W-:Y:S01]  /*1710*/  UIMAD UR15, UR36, UR14, UR10 ;  /* 0x0000000e240f72a4 */ /* 0x000fe2000f8e020a */
[----:B------:R-:W-:Y:S01]  /*1720*/  LEA.HI.X R23, R17, UR17, R23, 0x1, P2 ;  /* 0x0000001111177c11 */ /* 0x000fe200090f0c17 */
[----:B------:R-:W-:Y:S01]  /*1730*/  UIADD3 UR4, UPT, UPT, UR26, -0x1, URZ ;  /* 0xffffffff1a047890 */ /* 0x000fe2000fffe0ff */
[----:B------:R-:W-:Y:S01]  /*1740*/  LEA.HI.X R17, R11, UR17, R12, 0x1, P0 ;  /* 0x000000110b117c11 */ /* 0x000fe200080f0c0c */
[----:B------:R-:W-:Y:S01]  /*1750*/  UISETP.GT.U32.AND UP0, UPT, UR36, UR15, UPT ;  /* 0x0000000f2400728c */ /* 0x000fe2000bf04070 */
[----:B------:R-:W-:Y:S01]  /*1760*/  LEA R14, P2, R13, UR16, 0x1 ;  /* 0x000000100d0e7c11 */ /* 0x000fe2000f8408ff */
[----:B------:R-:W-:Y:S01]  /*1770*/  IMAD R29, R30, UR13, RZ ;  /* 0x0000000d1e1d7c24 */ /* 0x000fe2000f8e02ff */
[----:B------:R-:W-:Y:S01]  /*1780*/  LEA R12, P1, R26, UR16, 0x1 ;  /* 0x000000101a0c7c11 */ /* 0x000fe2000f8208ff */
[----:B------:R-:W-:Y:S01]  /*1790*/  IMAD R5, R30, UR7, R3 ;  /* 0x000000071e057c24 */ /* 0x000fe2000f8e0203 */
[----:B------:R-:W-:Y:S01]  /*17a0*/  LEA R10, P0, R9, UR16, 0x1 ;  /* 0x00000010090a7c11 */ /* 0x000fe2000f8008ff */
[----:B------:R-:W-:Y:S01]  /*17b0*/  IMAD.MOV.U32 R4, RZ, RZ, R2 ;  /* 0x000000ffff047224 */ /* 0x000fe200078e0002 */
[----:B------:R-:W-:Y:S01]  /*17c0*/  LEA.HI.X R15, R13, UR17, R8, 0x1, P2 ;  /* 0x000000110d0f7c11 */ /* 0x000fe200090f0c08 */
[----:B------:R-:W-:Y:S01]  /*17d0*/  USHF.L.U64.HI UR10, UR6, 0x6, UR7 ;  /* 0x00000006060a7899 */ /* 0x000fe20008010207 */
[----:B------:R-:W-:Y:S01]  /*17e0*/  LEA.HI.X R13, R26, UR17, R28, 0x1, P1 ;  /* 0x000000111a0d7c11 */ /* 0x000fe200088f0c1c */
[----:B------:R-:W-:Y:S01]  /*17f0*/  USHF.L.U32 UR14, UR6, 0x6, URZ ;  /* 0x00000006060e7899 */ /* 0x000fe200080006ff */
[----:B------:R-:W-:Y:S01]  /*1800*/  LEA.HI.X R11, R9, UR17, R27, 0x1, P0 ;  /* 0x00000011090b7c11 */ /* 0x000fe200080f0c1b */
[----:B------:R-:W-:Y:S01]  /*1810*/  @!UP0 UIADD3 UR15, UPT, UPT, UR15, -UR36, URZ ;  /* 0x800000240f0f8290 */ /* 0x000fe2000fffe0ff */
[----:B------:R-:W-:Y:S01]  /*1820*/  LEA R26, P0, R24, UR16, 0x1 ;  /* 0x00000010181a7c11 */ /* 0x000fe2000f8008ff */
[----:B------:R-:W-:Y:S01]  /*1830*/  @!UP0 UIADD3 UR11, UPT, UPT, UR11, 0x1, URZ ;  /* 0x000000010b0b8890 */ /* 0x000fe2000fffe0ff */
[----:B------:R-:W-:Y:S01]  /*1840*/  LOP3.LUT R28, R32, 0x1f8, RZ, 0xc0, !PT ;  /* 0x000001f8201c7812 */ /* 0x000fe200078ec0ff */
[----:B------:R-:W-:Y:S01]  /*1850*/  UISETP.GE.U32.AND UP2, UPT, UR15, UR36, UPT ;  /* 0x000000240f00728c */ /* 0x000fe2000bf46070 */
[----:B------:R-:W-:Y:S01]  /*1860*/  LEA.HI.X R27, R24, UR17, R0, 0x1, P0 ;  /* 0x00000011181b7c11 */ /* 0x000fe200080f0c00 */
[----:B------:R-:W-:Y:S01]  /*1870*/  UISETP.GE.AND UP0, UPT, UR30, URZ, UPT ;  /* 0x000000ff1e00728c */ /* 0x000fe2000bf06270 */
[----:B------:R-:W-:Y:S01]  /*1880*/  IMAD.IADD R0, R7, 0x1, R25 ;  /* 0x0000000107007824 */ /* 0x000fe200078e0219 */
[----:B------:R-:W-:Y:S01]  /*1890*/  LEA R8, P0, R6, UR16, 0x1 ;  /* 0x0000001006087c11 */ /* 0x000fe2000f8008ff */
[----:B------:R-:W-:Y:S01]  /*18a0*/  IMAD.WIDE.U32 R24, R30, UR12, R20 ;  /* 0x0000000c1e187c25 */ /* 0x000fe2000f8e0014 */
[----:B------:R-:W-:Y:S01]  /*18b0*/  LOP3.LUT R28, R28, 0x38, R161, 0x78, !PT ;  /* 0x000000381c1c7812 */ /* 0x000fe200078e78a1 */
[----:B------:R-:W-:Y:S01]  /*18c0*/  USHF.L.U32 UR16, UR6, 0x4, URZ ;  /* 0x0000000406107899 */ /* 0x000fe200080006ff */
[----:B------:R-:W-:Y:S01]  /*18d0*/  LEA.HI.X R9, R6, UR17, R0, 0x1, P0 ;  /* 0x0000001106097c11 */ /* 0x000fe200080f0c00 */
[----:B-1----:R-:W-:Y:S01]  /*18e0*/  IMAD.U32 R0, RZ, RZ, UR20 ;  /* 0x00000014ff007e24 */ /* 0x002fe2000f8e00ff */
[----:B------:R-:W-:Y:S01]  /*18f0*/  LOP3.LUT R20, R28, 0x1e00, R32, 0xf8, !PT ;  /* 0x00001e001c147812 */ /* 0x000fe200078ef820 */
[----:B------:R-:W-:Y:S01]  /*1900*/  @UP2 UIADD3 UR11, UPT, UPT, UR11, 0x1, URZ ;  /* 0x000000010b0b2890 */ /* 0x000fe2000fffe0ff */
[----:B------:R-:W-:Y:S01]  /*1910*/  IMAD.IADD R3, R25, 0x1, R29 ;  /* 0x0000000119037824 */ /* 0x000fe200078e021d */
[----:B------:R-:W-:Y:S01]  /*1920*/  UIMAD.WIDE.U32 UR36, UR14, UR4, URZ ;  /* 0x000000040e2472a5 */ /* 0x000fe2000f8e00ff */
[----:B------:R-:W-:Y:S01]  /*1930*/  IMAD.MOV.U32 R2, RZ, RZ, R24 ;  /* 0x000000ffff027224 */ /* 0x000fe200078e0018 */
[----:B------:R-:W-:Y:S01]  /*1940*/  @!UP0 UIADD3 UR11, UPT, UPT, -UR11, URZ, URZ ;  /* 0x000000ff0b0b8290 */ /* 0x000fe2000fffe1ff */
[----:B------:R-:W-:Y:S01]  /*1950*/  IMAD.U32 R6, RZ, RZ, UR22 ;  /* 0x00000016ff067e24 */ /* 0x000fe2000f8e00ff */
[----:B------:R-:W-:Y:S01]  /*1960*/  @!UP1 ULOP3.LUT UR11, URZ, UR27, URZ, 0x33, !UPT ;  /* 0x0000001bff0b9292 */ /* 0x000fe2000f8e33ff */
[----:B------:R-:W-:Y:S01]  /*1970*/  LEA R20, R20, UR5, 0x1 ;  /* 0x0000000514147c11 */ /* 0x000fe2000f8e08ff */
[----:B------:R-:W-:Y:S01]  /*1980*/  UIMAD UR27, UR10, UR4, URZ ;  /* 0x000000040a1b72a4 */ /* 0x000fe2000f8e02ff */
[----:B------:R-:W-:Y:S01]  /*1990*/  LOP3.LUT P6, RZ, R161, 0x4, RZ, 0xc0, !PT ;  /* 0x00000004a1ff7812 */ /* 0x000fe200078cc0ff */
[----:B------:R-:W-:-:S02]  /*19a0*/  USHF.R.S32.HI UR30, URZ, 0x1f, UR11 ;  /* 0x0000001fff1e7899 */ /* 0x000fc4000801140b */
[----:B------:R-:W-:Y:S01]  /*19b0*/  IMAD.WIDE.U32 R4, R0, UR11, R4 ;  /* 0x0000000b00047c25 */ /* 0x000fe2000f8e0004 */
[----:B------:R-:W-:Y:S01]  /*19c0*/  @!PT LDS RZ, [RZ] ;  /* 0x00000000fffff984 */ /* 0x000fe20000000800 */
[----:B------:R-:W-:Y:S01]  /*19d0*/  @!PT LDS RZ, [RZ] ;  /* 0x00000000fffff984 */ /* 0x000fe20000000800 */
[----:B------:R-:W-:Y:S01]  /*19e0*/  @!PT LDS RZ, [RZ] ;  /* 0x00000000fffff984 */ /* 0x000fe20000000800 */
[----:B------:R-:W-:Y:S01]  /*19f0*/  LDGSTS.E.BYPASS.LTC128B.128 [R20], desc[UR24][R8.64] ;  /* 0x0000000008147fae */ /* 0x000fe2000b981a18 */
[----:B------:R-:W-:Y:S02]  /*1a00*/  UIMAD UR20, UR30, UR20, URZ ;  /* 0x000000141e1472a4 */ /* 0x000fe4000f8e02ff */
[----:B------:R-:W-:Y:S01]  /*1a10*/  UIMAD UR30, UR30, UR22, URZ ;  /* 0x000000161e1e72a4 */ /* 0x000fe2000f8e02ff */
[----:B------:R-:W-:Y:S01]  /*1a20*/  IMAD.WIDE.U32 R2, R6, UR11, R2 ;  /* 0x0000000b06027c25 */ /* 0x000fe2000f8e0002 */
[----:B------:R-:W-:Y:S01]  /*1a30*/  UIMAD UR20, UR11, UR21, UR20 ;  /* 0x000000150b1472a4 */ /* 0x000fe2000f8e0214 */
[----:B------:R-:W-:Y:S01]  /*1a40*/  LEA R250, P1, R4, UR18, 0x1 ;  /* 0x0000001204fa7c11 */ /* 0x000fe2000f8208ff */
[----:B------:R-:W-:Y:S01]  /*1a50*/  UIMAD UR23, UR11, UR23, UR30 ;  /* 0x000000170b1772a4 */ /* 0x000fe2000f8e021e */
[----:B------:R1:W-:Y:S01]  /*1a60*/  LDGSTS.E.BYPASS.LTC128B.128 [R20+0x4000], desc[UR24][R8.64+0x80] ;  /* 0x0400008008147fae */ /* 0x0003e2000b981a18 */
[----:B------:R-:W-:Y:S01]  /*1a70*/  USHF.L.U64.HI UR15, UR6, 0x4, UR7 ;  /* 0x00000004060f7899 */ /* 0x000fe20008010207 */
[----:B------:R-:W-:Y:S01]  /*1a80*/  LEA R235, P0, R2, UR8, 0x1 ;  /* 0x0000000802eb7c11 */ /* 0x000fe2000f8008ff */
[----:B------:R-:W-:Y:S01]  /*1a90*/  VIADD R0, R5, UR20 ;  /* 0x0000001405007c36 */ /* 0x000fe20008000000 */
[----:B------:R-:W-:Y:S01]  /*1aa0*/  UIADD3 UR27, UPT, UPT, UR37, UR27, URZ ;  /* 0x0000001b251b7290 */ /* 0x000fe2000fffe0ff */
[----:B------:R-:W-:Y:S01]  /*1ab0*/  VIADD R3, R3, UR23 ;  /* 0x0000001703037c36 */ /* 0x000fe20008000000 */
[----:B------:R-:W-:Y:S01]  /*1ac0*/  UIADD3 UR21, UP0, UPT, UR16, UR36, URZ ;  /* 0x0000002410157290 */ /* 0x000fe2000ff1e0ff */
[----:B------:R-:W-:Y:S01]  /*1ad0*/  LDGSTS.E.BYPASS.LTC128B.128 [R20+0x800], desc[UR24][R22.64] ;  /* 0x0080000016147fae */ /* 0x000fe2000b981a18 */
[----:B------:R-:W-:Y:S01]  /*1ae0*/  USHF.L.U32 UR18, UR6, 0x5, URZ ;  /* 0x0000000506127899 */ /* 0x000fe200080006ff */
[----:B------:R-:W-:Y:S01]  /*1af0*/  LEA.HI.X R249, R4, UR19, R0, 0x1, P1 ;  /* 0x0000001304f97c11 */ /* 0x000fe200088f0c00 */
[----:B------:R-:W-:Y:S01]  /*1b00*/  UIADD3.X UR19, UPT, UPT, UR27, UR15, URZ, UP0, !UPT ;  /* 0x0000000f1b137290 */ /* 0x000fe200087fe4ff */
[----:B------:R-:W-:Y:S01]  /*1b10*/  LDGSTS.E.BYPASS.LTC128B.128 [R20+0x4800], desc[UR24][R22.64+0x80] ;  /* 0x0480008016147fae */ /* 0x000fe2000b981a18 */
[----:B------:R-:W-:Y:S01]  /*1b20*/  LEA.HI.X R234, R2, UR9, R3, 0x1, P0 ;  /* 0x0000000902ea7c11 */ /* 0x000fe200080f0c03 */
[----:B------:R-:W-:Y:S01]  /*1b30*/  UIADD3 UR20, UP1, UPT, UR21, UR16, URZ ;  /* 0x0000001015147290 */ /* 0x000fe2000ff3e0ff */
[----:B------:R-:W-:Y:S01]  /*1b40*/  IMAD.U32 R2, RZ, RZ, UR36 ;  /* 0x00000024ff027e24 */ /* 0x000fe2000f8e00ff */
[----:B------:R-:W-:Y:S01]  /*1b50*/  LDGSTS.E.BYPASS.LTC128B.128 [R20+0x1000], desc[UR24][R18.64] ;  /* 0x0100000012147fae */ /* 0x000fe2000b981a18 */
[----:B------:R-:W-:Y:S01]  /*1b60*/  IMAD.U32 R4, RZ, RZ, UR21 ;  /* 0x00000015ff047e24 */ /* 0x000fe2000f8e00ff */
[----:B------:R-:W-:Y:S01]  /*1b70*/  USHF.L.U64.HI UR17, UR6, 0x5, UR7 ;  /* 0x0000000506117899 */ /* 0x000fe20008010207 */
[----:B------:R-:W-:Y:S01]  /*1b80*/  IMAD.U32 R3, RZ, RZ, UR37 ;  /* 0x00000025ff037e24 */ /* 0x000fe2000f8e00ff */
[----:B------:R-:W-:Y:S01]  /*1b90*/  LDGSTS.E.BYPASS.LTC128B.128 [R20+0x5000], desc[UR24][R18.64+0x80] ;  /* 0x0500008012147fae */ /* 0x000fe2000b981a18 */
[----:B------:R-:W-:Y:S01]  /*1ba0*/  UIADD3 UR30, UP0, UPT, UR18, UR21, URZ ;  /* 0x00000015121e7290 */ /* 0x000fe2000ff1e0ff */
[----:B------:R-:W-:Y:S01]  /*1bb0*/  IMAD.U32 R3, RZ, RZ, UR27 ;  /* 0x0000001bff037e24 */ /* 0x000fe2000f8e00ff */
[----:B------:R-:W-:Y:S01]  /*1bc0*/  UIADD3.X UR21, UPT, UPT, UR19, UR15, URZ, UP1, !UPT ;  /* 0x0000000f13157290 */ /* 0x000fe20008ffe4ff */
[----:B------:R-:W-:Y:S01]  /*1bd0*/  LDGSTS.E.BYPASS.LTC128B.128 [R20+0x1800], desc[UR24][R16.64] ;  /* 0x0180000010147fae */ /* 0x000fe2000b981a18 */
[----:B------:R-:W-:Y:S01]  /*1be0*/  IMAD.U32 R0, RZ, RZ, UR19 ;  /* 0x00000013ff007e24 */ /* 0x000fe2000f8e00ff */
[-C--:B------:R-:W-:Y:S01]  /*1bf0*/  LEA R6, P0, R4, R250.reuse, 0x1 ;  /* 0x000000fa04067211 */ /* 0x080fe200078008ff */
[----:B------:R-:W-:Y:S01]  /*1c00*/  UIADD3.X UR19, UPT, UPT, UR17, UR19, URZ, UP0, !UPT ;  /* 0x0000001311137290 */ /* 0x000fe200087fe4ff */
[----:B------:R-:W-:Y:S01]  /*1c10*/  LDGSTS.E.BYPASS.LTC128B.128 [R20+0x5800], desc[UR24][R16.64+0x80] ;  /* 0x0580008010147fae */ /* 0x000fe2000b981a18 */
[-C--:B-1----:R-:W-:Y:S01]  /*1c20*/  LEA R8, P1, R2, R250.reuse, 0x1 ;  /* 0x000000fa02087211 */ /* 0x082fe200078208ff */
[----:B------:R-:W-:Y:S01]  /*1c30*/  IMAD.U32 R5, RZ, RZ, UR20 ;  /* 0x00000014ff057e24 */ /* 0x000fe2000f8e00ff */
[-C--:B------:R-:W-:Y:S01]  /*1c40*/  LEA.HI.X R7, R4, R249.reuse, R0, 0x1, P0 ;  /* 0x000000f904077211 */ /* 0x080fe200000f0c00 */
[----:B------:R-:W-:Y:S01]  /*1c50*/  LDGSTS.E.BYPASS.LTC128B.128 [R20+0x2000], desc[UR24][R14.64] ;  /* 0x020000000e147fae */ /* 0x000fe2000b981a18 */
[-C--:B------:R-:W-:Y:S01]  /*1c60*/  LEA.HI.X R9, R2, R249.reuse, R3, 0x1, P1 ;  /* 0x000000f902097211 */ /* 0x080fe200008f0c03 */
[----:B------:R-:W-:Y:S01]  /*1c70*/  IMAD.U32 R3, RZ, RZ, UR21 ;  /* 0x00000015ff037e24 */ /* 0x000fe2000f8e00ff */
[C---:B------:R-:W-:Y:S01]  /*1c80*/  LEA R4, P1, R5.reuse, R250, 0x1 ;  /* 0x000000fa05047211 */ /* 0x040fe200078208ff */
[----:B------:R-:W-:Y:S01]  /*1c90*/  LDGSTS.E.BYPASS.LTC128B.128 [R20+0x6000], desc[UR24][R14.64+0x80] ;  /* 0x060000800e147fae */ /* 0x000fe2000b981a18 */
[----:B------:R-:W-:Y:S01]  /*1ca0*/  IMAD.U32 R0, RZ, RZ, UR19 ;  /* 0x00000013ff007e24 */ /* 0x000fe2000f8e00ff */
[----:B------:R-:W-:Y:S01]  /*1cb0*/  UIMAD.WIDE.U32 UR38, UR4, UR12, URZ ;  /* 0x0000000c042672a5 */ /* 0x000fe2000f8e00ff */
[----:B------:R-:W-:Y:S01]  /*1cc0*/  LEA.HI.X R5, R5, R249, R3, 0x1, P1 ;  /* 0x000000f905057211 */ /* 0x000fe200008f0c03 */
[----:B------:R-:W-:Y:S01]  /*1cd0*/  LDGSTS.E.BYPASS.LTC128B.128 [R20+0x2800], desc[UR24][R12.64] ;  /* 0x028000000c147fae */ /* 0x000fe2000b981a18 */
[----:B------:R-:W-:-:S02]  /*1ce0*/  UIMAD UR21, UR4, UR13, URZ ;  /* 0x0000000d041572a4 */ /* 0x000fc4000f8e02ff */
[----:B------:R-:W-:Y:S01]  /*1cf0*/  USHF.L.U32 UR20, UR12, 0x4, URZ ;  /* 0x000000040c147899 */ /* 0x000fe200080006ff */
[----:B------:R-:W-:Y:S01]  /*1d00*/  LDGSTS.E.BYPASS.LTC128B.128 [R20+0x6800], desc[UR24][R12.64+0x80] ;  /* 0x068000800c147fae */ /* 0x000fe2000b981a18 */
[----:B------:R-:W-:Y:S02]  /*1d10*/  USHF.L.U64.HI UR19, UR12, 0x4, UR13 ;  /* 0x000000040c137899 */ /* 0x000fe4000801020d */
[----:B------:R-:W-:Y:S01]  /*1d20*/  UIADD3 UR21, UPT, UPT, UR39, UR21, URZ ;  /* 0x0000001527157290 */ /* 0x000fe2000fffe0ff */
[----:B------:R-:W-:Y:S01]  /*1d30*/  LDGSTS.E.BYPASS.LTC128B.128 [R20+0x3000], desc[UR24][R10.64] ;  /* 0x030000000a147fae */ /* 0x000fe2000b981a18 */
[----:B------:R-:W-:Y:S02]  /*1d40*/  USHF.L.U32 UR37, UR12, 0x5, URZ ;  /* 0x000000050c257899 */ /* 0x000fe400080006ff */
[----:B------:R-:W-:Y:S01]  /*1d50*/  USHF.L.U64.HI UR36, UR12, 0x5, UR13 ;  /* 0x000000050c247899 */ /* 0x000fe2000801020d */
[----:B------:R1:W-:Y:S04]  /*1d60*/  LDGSTS.E.BYPASS.LTC128B.128 [R20+0x7000], desc[UR24][R10.64+0x80] ;  /* 0x070000800a147fae */ /* 0x0003e8000b981a18 */
[----:B------:R-:W-:Y:S04]  /*1d70*/  LDGSTS.E.BYPASS.LTC128B.128 [R20+0x3800], desc[UR24][R26.64] ;  /* 0x038000001a147fae */ /* 0x000fe8000b981a18 */
[----:B------:R-:W-:Y:S04]  /*1d80*/  LDGSTS.E.BYPASS.LTC128B.128 [R20+0x7800], desc[UR24][R26.64+0x80] ;  /* 0x078000801a147fae */ /* 0x000fe8000b981a18 */
[----:B------:R-:W-:Y:S04]  /*1d90*/  LDGSTS.E.BYPASS.LTC128B.128 [R20+0x8000], desc[UR24][R8.64] ;  /* 0x0800000008147fae */ /* 0x000fe8000b981a18 */
[----:B------:R-:W-:Y:S04]  /*1da0*/  LDGSTS.E.BYPASS.LTC128B.128 [R20+0xa000], desc[UR24][R8.64+0x80] ;  /* 0x0a00008008147fae */ /* 0x000fe8000b981a18 */
[----:B------:R-:W-:Y:S04]  /*1db0*/  LDGSTS.E.BYPASS.LTC128B.128 [R20+0x8800], desc[UR24][R6.64] ;  /* 0x0880000006147fae */ /* 0x000fe8000b981a18 */
[----:B------:R2:W-:Y:S01]  /*1dc0*/  LDGSTS.E.BYPASS.LTC128B.128 [R20+0xa800], desc[UR24][R6.64+0x80] ;  /* 0x0a80008006147fae */ /* 0x0005e2000b981a18 */
[----:B-1----:R-:W-:-:S03]  /*1dd0*/  IMAD.U32 R10, RZ, RZ, UR30 ;  /* 0x0000001eff0a7e24 */ /* 0x002fc6000f8e00ff */
[----:B------:R-:W-:Y:S01]  /*1de0*/  LDGSTS.E.BYPASS.LTC128B.128 [R20+0x9000], desc[UR24][R4.64] ;  /* 0x0900000004147fae */ /* 0x000fe2000b981a18 */
[----:B------:R-:W-:Y:S01]  /*1df0*/  ULEA UR30, UP0, UR38, UR20, 0x6 ;  /* 0x00000014261e7291 */ /* 0x000fe2000f8030ff */
[C---:B------:R-:W-:Y:S02]  /*1e00*/  LEA R2, P0, R10.reuse, R250, 0x1 ;  /* 0x000000fa0a027211 */ /* 0x040fe400078008ff */
[----:B------:R1:W-:Y:S01]  /*1e10*/  LDGSTS.E.BYPASS.LTC128B.128 [R20+0xb000], desc[UR24][R4.64+0x80] ;  /* 0x0b00008004147fae */ /* 0x0003e2000b981a18 */
[----:B------:R-:W-:Y:S01]  /*1e20*/  ULEA.HI.X UR27, UR38, UR19, UR21, 0x6, UP0 ;  /* 0x00000013261b7291 */ /* 0x000fe200080f3415 */
[----:B------:R-:W-:Y:S01]  /*1e30*/  LEA.HI.X R3, R10, R249, R0, 0x1, P0 ;  /* 0x000000f90a037211 */ /* 0x000fe200000f0c00 */
[----:B------:R-:W-:Y:S01]  /*1e40*/  UIADD3 UR20, UP1, UPT, UR30, UR20, URZ ;  /* 0x000000141e147290 */ /* 0x000fe2000ff3e0ff */
[----:B------:R-:W-:Y:S01]  /*1e50*/  LOP3.LUT R0, R176, 0x1c0, RZ, 0xc0, !PT ;  /* 0x000001c0b0007812 */ /* 0x000fe200078ec0ff */
[----:B------:R-:W-:Y:S02]  /*1e60*/  UIADD3 UR37, UP0, UPT, UR37, UR30, URZ ;  /* 0x0000001e25257290 */ /* 0x000fe4000ff1e0ff */
[----:B------:R-:W-:Y:S01]  /*1e70*/  LDGSTS.E.BYPASS.LTC128B.128 [R20+0x9800], desc[UR24][R2.64] ;  /* 0x0980000002147fae */ /* 0x000fe2000b981a18 */
[----:B------:R-:W-:Y:S01]  /*1e80*/  LOP3.LUT R21, R0, 0x38, R32, 0xf8, !PT ;  /* 0x0000003800157812 */ /* 0x000fe200078ef820 */
[----:B------:R-:W-:Y:S01]  /*1e90*/  UIADD3.X UR19, UPT, UPT, UR27, UR19, URZ, UP1, !UPT ;  /* 0x000000131b137290 */ /* 0x000fe20008ffe4ff */
[----:B------:R-:W-:Y:S01]  /*1ea0*/  IMAD.U32 R0, RZ, RZ, UR21 ;  /* 0x00000015ff007e24 */ /* 0x000fe2000f8e00ff */
[----:B------:R3:W-:Y:S01]  /*1eb0*/  LDGSTS.E.BYPASS.LTC128B.128 [R20+0xb800], desc[UR24][R2.64+0x80] ;  /* 0x0b80008002147fae */ /* 0x0007e2000b981a18 */
[----:B------:R-:W-:Y:S01]  /*1ec0*/  UIADD3.X UR36, UPT, UPT, UR36, UR27, URZ, UP0, !UPT ;  /* 0x0000001b24247290 */ /* 0x000fe200087fe4ff */
[----:B------:R-:W-:Y:S01]  /*1ed0*/  IMAD.U32 R11, RZ, RZ, UR20 ;  /* 0x00000014ff0b7e24 */ /* 0x000fe2000f8e00ff */
[----:B------:R-:W-:Y:S01]  /*1ee0*/  LOP3.LUT R167, R21, 0x8, R160, 0x78, !PT ;  /* 0x0000000815a77812 */ /* 0x000fe200078e78a0 */
[----:B------:R-:W0:Y:S01]  /*1ef0*/  LDGDEPBAR ;  /* 0x00000000000079af */ /* 0x000e220000000000 */
[----:B------:R-:W-:Y:S01]  /*1f00*/  IMAD.U32 R10, RZ, RZ, UR37 ;  /* 0x00000025ff0a7e24 */ /* 0x000fe2000f8e00ff */
[----:B------:R-:W-:Y:S01]  /*1f10*/  UISETP.NE.AND UP0, UPT, UR26, 0x1, UPT ;  /* 0x000000011a00788c */ /* 0x000fe2000bf05270 */
[----:B--2---:R-:W-:-:S05]  /*1f20*/  IMAD.U32 R7, RZ, RZ, UR30 ;  /* 0x0000001eff077e24 */ /* 0x004fca000f8e00ff */
[-C--:B------:R-:W-:Y:S01]  /*1f30*/  LEA R6, P2, R7, R235.reuse, 0x1 ;  /* 0x000000eb07067211 */ /* 0x080fe200078408ff */
[----:B-1----:R-:W-:Y:S01]  /*1f40*/  IMAD.U32 R5, RZ, RZ, UR27 ;  /* 0x0000001bff057e24 */ /* 0x002fe2000f8e00ff */
[----:B------:R-:W-:-:S04]  /*1f50*/  LEA R4, P1, R11, R235, 0x1 ;  /* 0x000000eb0b047211 */ /* 0x000fc800078208ff */
[----:B------:R-:W-:Y:S01]  /*1f60*/  LEA.HI.X R7, R7, R234, R5, 0x1, P2 ;  /* 0x000000ea07077211 */ /* 0x000fe200010f0c05 */
[----:B---3--:R-:W-:Y:S01]  /*1f70*/  IMAD.U32 R2, RZ, RZ, UR38 ;  /* 0x00000026ff027e24 */ /* 0x008fe2000f8e00ff */
[----:B------:R-:W-:-:S04]  /*1f80*/  DEPBAR.LE SB0, 0x0 ;  /* 0x000080000000791a */ /* 0x000fc80000000000 */
[----:B------:R-:W-:Y:S01]  /*1f90*/  IMAD.U32 R3, RZ, RZ, UR39 ;  /* 0x00000027ff037e24 */ /* 0x000fe2000f8e00ff */
[----:B------:R-:W-:Y:S01]  /*1fa0*/  LOP3.LUT R3, R21, 0x8, R161, 0x78, !PT ;  /* 0x0000000815037812 */ /* 0x000fe200078e78a1 */
[----:B------:R-:W-:Y:S01]  /*1fb0*/  BAR.SYNC.DEFER_BLOCKING 0x0 ;  /* 0x0000000000007b1d */ /* 0x000fe20000010000 */
[----:B------:R-:W-:-:S03]  /*1fc0*/  LEA R8, P0, R2, R235, 0x7 ;  /* 0x000000eb02087211 */ /* 0x000fc600078038ff */
[----:B------:R-:W-:Y:S01]  /*1fd0*/  IMAD R165, R3, 0x2, R165 ;  /* 0x0000000203a57824 */ /* 0x000fe200078e02a5 */
[----:B------:R-:W-:Y:S01]  /*1fe0*/  LEA.HI.X R9, R2, R234, R0, 0x7, P0 ;  /* 0x000000ea02097211 */ /* 0x000fe200000f3c00 */
[----:B------:R-:W-:Y:S01]  /*1ff0*/  IMAD.U32 R3, RZ, RZ, UR19 ;  /* 0x00000013ff037e24 */ /* 0x000fe2000f8e00ff */
[----:B------:R-:W-:Y:S01]  /*2000*/  LEA R2, P0, R10, R235, 0x1 ;  /* 0x000000eb0a027211 */ /* 0x000fe200078008ff */
[----:B------:R-:W-:-:S03]  /*2010*/  IMAD.U32 R0, RZ, RZ, UR36 ;  /* 0x00000024ff007e24 */ /* 0x000fc6000f8e00ff */
[-C--:B------:R-:W-:Y:S02]  /*2020*/  LEA.HI.X R5, R11, R234.reuse, R3, 0x1, P1 ;  /* 0x000000ea0b057211 */ /* 0x080fe400008f0c03 */
[----:B------:R-:W-:Y:S02]  /*2030*/  LEA.HI.X R3, R10, R234, R0, 0x1, P0 ;  /* 0x000000ea0a037211 */ /* 0x000fe400000f0c00 */
[----:B------:R-:W-:Y:S02]  /*2040*/  LOP3.LUT R0, R31, R167, RZ, 0xfc, !PT ;  /* 0x000000a71f007212 */ /* 0x000fe400078efcff */
[----:B------:R-:W-:Y:S02]  /*2050*/  LOP3.LUT P0, RZ, R161, 0x2, RZ, 0xc0, !PT ;  /* 0x00000002a1ff7812 */ /* 0x000fe4000780c0ff */
[----:B------:R-:W-:Y:S01]  /*2060*/  LEA R21, R0, UR5, 0x1 ;  /* 0x0000000500157c11 */ /* 0x000fe2000f8e08ff */
[----:B------:R-:W-:Y:S01]  /*2070*/  VIADD R0, R165, UR5 ;  /* 0x00000005a5007c36 */ /* 0x000fe20008000000 */
[----:B------:R-:W-:Y:S01]  /*2080*/  @!PT LDS RZ, [RZ] ;  /* 0x00000000fffff984 */ /* 0x000fe20000000800 */
[----:B------:R-:W-:Y:S01]  /*2090*/  @!PT LDS RZ, [RZ] ;  /* 0x00000000fffff984 */ /* 0x000fe20000000800 */
[----:B------:R-:W-:Y:S01]  /*20a0*/  @!PT LDS RZ, [RZ] ;  /* 0x00000000fffff984 */ /* 0x000fe20000000800 */
[----:B------:R-:W-:Y:S04]  /*20b0*/  LDGSTS.E.BYPASS.LTC128B.128 [R20+0xc000], desc[UR24][R8.64] ;  /* 0x0c00000008147fae */ /* 0x000fe8000b981a18 */
[----:B------:R1:W-:Y:S04]  /*20c0*/  LDGSTS.E.BYPASS.LTC128B.128 [R20+0xe000], desc[UR24][R8.64+0x80] ;  /* 0x0e00008008147fae */ /* 0x0003e8000b981a18 */
[----:B------:R-:W-:Y:S04]  /*20d0*/  LDGSTS.E.BYPASS.LTC128B.128 [R20+0xc800], desc[UR24][R6.64] ;  /* 0x0c80000006147fae */ /* 0x000fe8000b981a18 */
[----:B------:R-:W-:Y:S04]  /*20e0*/  LDGSTS.E.BYPASS.LTC128B.128 [R20+0xe800], desc[UR24][R6.64+0x80] ;  /* 0x0e80008006147fae */ /* 0x000fe8000b981a18 */
[----:B------:R-:W-:Y:S04]  /*20f0*/  LDGSTS.E.BYPASS.LTC128B.128 [R20+0xd000], desc[UR24][R4.64] ;  /* 0x0d00000004147fae */ /* 0x000fe8000b981a18 */
[----:B------:R-:W-:Y:S04]  /*2100*/  LDGSTS.E.BYPASS.LTC128B.128 [R20+0xf000], desc[UR24][R4.64+0x80] ;  /* 0x0f00008004147fae */ /* 0x000fe8000b981a18 */
[----:B------:R-:W-:Y:S04]  /*2110*/  LDGSTS.E.BYPASS.LTC128B.128 [R20+0xd800], desc[UR24][R2.64] ;  /* 0x0d80000002147fae */ /* 0x000fe8000b981a18 */
[----:B------:R2:W-:Y:S04]  /*2120*/  LDGSTS.E.BYPASS.LTC128B.128 [R20+0xf800], desc[UR24][R2.64+0x80] ;  /* 0x0f80008002147fae */ /* 0x0005e8000b981a18 */
[----:B-1----:R-:W-:Y:S04]  /*2130*/  LDSM.16.M88.4 R8, [R21+0x2000] ;  /* 0x002000001508783b */ /* 0x002fe80000000200 */
[----:B------:R-:W1:Y:S04]  /*2140*/  LDSM.16.M88.4 R32, [R165+UR5+0x8800] ;  /* 0x00880005a520783b */ /* 0x000e680008000200 */
[----:B------:R-:W3:Y:S04]  /*2150*/  LDSM.16.M88.4 R36, [R165+UR5+0x8000] ;  /* 0x00800005a524783b */ /* 0x000ee80008000200 */
[----:B------:R-:W4:Y:S04]  /*2160*/  LDSM.16.M88.4 R28, [R165+UR5+0x9000] ;  /* 0x00900005a51c783b */ /* 0x000f280008000200 */
[----:B------:R-:W5:Y:S04]  /*2170*/  LDSM.16.M88.4 R16, [R165+UR5+0x9800] ;  /* 0x00980005a510783b */ /* 0x000f680008000200 */
[----:B------:R-:W5:Y:S01]  /*2180*/  LDSM.16.M88.4 R12, [R21] ;  /* 0x00000000150c783b */ /* 0x000f620000000200 */
[----:B--2---:R-:W-:-:S03]  /*2190*/  SEL R3, R168, 0xffffffe0, !P0 ;  /* 0xffffffe0a8037807 */ /* 0x004fc60004000000 */
[----:B------:R-:W0:Y:S02]  /*21a0*/  LDGDEPBAR ;  /* 0x00000000000079af */ /* 0x000e240000000000 */
[C---:B------:R-:W-:Y:S02]  /*21b0*/  IMAD.IADD R2, R3.reuse, 0x1, R0 ;  /* 0x0000000103027824 */ /* 0x040fe400078e0200 */
[----:B------:R-:W-:-:S03]  /*21c0*/  IMAD.IADD R104, R3, 0x1, R21 ;  /* 0x0000000103687824 */ /* 0x000fc600078e0215 */
[----:B------:R-:W-:Y:S04]  /*21d0*/  LDSM.16.M88.4 R52, [R2+0x8800] ;  /* 0x008800000234783b */ /* 0x000fe80000000200 */
[----:B------:R-:W2:Y:S04]  /*21e0*/  LDSM.16.M88.4 R4, [R104+0x2000] ;  /* 0x002000006804783b */ /* 0x000ea80000000200 */
[----:B------:R-:W2:Y:S01]  /*21f0*/  LDSM.16.M88.4 R48, [R2+0x8000] ;  /* 0x008000000230783b */ /* 0x000ea20000000200 */
[C---:B-1----:R-:W-:Y:S03]  /*2200*/  HMMA.16816.F32.BF16 R76, R8.reuse, R32, RZ ;  /* 0x00000020084c723c */ /* 0x042fe600000418ff */
[----:B------:R-:W1:Y:S04]  /*2210*/  LDSM.16.M88.4 R56, [R2+0x9000] ;  /* 0x009000000238783b */ /* 0x000e680000000200 */
[----:B------:R-:W1:Y:S01]  /*2220*/  LDSM.16.M88.4 R68, [R2+0x9800] ;  /* 0x009800000244783b */ /* 0x000e620000000200 */
[C---:B---3--:R-:W-:Y:S03]  /*2230*/  HMMA.16816.F32.BF16 R84, R8.reuse, R36, RZ ;  /* 0x000000240854723c */ /* 0x048fe600000418ff */
[----:B------:R-:W3:Y:S05]  /*2240*/  LDSM.16.M88.4 R24, [R104] ;  /* 0x000000006818783b */ /* 0x000eea0000000200 */
[C---:B------:R-:W-:Y:S08]  /*2250*/  HMMA.16816.F32.BF16 R80, R8.reuse, R38, RZ ;  /* 0x000000260850723c */ /* 0x040ff000000418ff */
[C---:B----4-:R-:W-:Y:S08]  /*2260*/  HMMA.16816.F32.BF16 R64, R8.reuse, R28, RZ ;  /* 0x0000001c0840723c */ /* 0x050ff000000418ff */
[C---:B-----5:R-:W-:Y:S08]  /*2270*/  HMMA.16816.F32.BF16 R44, R8.reuse, R16, RZ ;  /* 0x00000010082c723c */ /* 0x060ff000000418ff */
[C---:B------:R-:W-:Y:S08]  /*2280*/  HMMA.16816.F32.BF16 R72, R8.reuse, R34, RZ ;  /* 0x000000220848723c */ /* 0x040ff000000418ff */
[C---:B------:R-:W-:Y:S08]  /*2290*/  HMMA.16816.F32.BF16 R60, R8.reuse, R30, RZ ;  /* 0x0000001e083c723c */ /* 0x040ff000000418ff */
[----:B------:R-:W-:Y:S08]  /*22a0*/  HMMA.16816.F32.BF16 R40, R8, R18, RZ ;  /* 0x000000120828723c */ /* 0x000ff000000418ff */
[C---:B------:R-:W-:Y:S08]  /*22b0*/  HMMA.16816.F32.BF16 R88, R12.reuse, R36, RZ ;  /* 0x000000240c58723c */ /* 0x040ff000000418ff */
[C---:B------:R-:W-:Y:S08]  /*22c0*/  HMMA.16816.F32.BF16 R92, R12.reuse, R38, RZ ;  /* 0x000000260c5c723c */ /* 0x040ff000000418ff */
[C---:B------:R-:W-:Y:S08]  /*22d0*/  HMMA.16816.F32.BF16 R8, R12.reuse, R28, RZ ;  /* 0x0000001c0c08723c */ /* 0x040ff000000418ff */
[----:B------:R-:W-:Y:S08]  /*22e0*/  HMMA.16816.F32.BF16 R36, R12, R32, RZ ;  /* 0x000000200c24723c */ /* 0x000ff000000418ff */
[C---:B--2---:R-:W-:Y:S08]  /*22f0*/  HMMA.16816.F32.BF16 R132, R4.reuse, R52, R76 ;  /* 0x000000340484723c */ /* 0x044ff0000004184c */
[C---:B------:R-:W-:Y:S08]  /*2300*/  HMMA.16816.F32.BF16 R140, R4.reuse, R48, R84 ;  /* 0x00000030048c723c */ /* 0x040ff00000041854 */
[C---:B-1----:R-:W-:Y:S08]  /*2310*/  HMMA.16816.F32.BF16 R64, R4.reuse, R56, R64 ;  /* 0x000000380440723c */ /* 0x042ff00000041840 */
[C---:B------:R-:W-:Y:S08]  /*2320*/  HMMA.16816.F32.BF16 R76, R4.reuse, R68, R44 ;  /* 0x00000044044c723c */ /* 0x040ff0000004182c */
[C---:B------:R-:W-:Y:S08]  /*2330*/  HMMA.16816.F32.BF16 R136, R4.reuse, R50, R80 ;  /* 0x000000320488723c */ /* 0x040ff00000041850 */
[C---:B------:R-:W-:Y:S08]  /*2340*/  HMMA.16816.F32.BF16 R128, R4.reuse, R54, R72 ;  /* 0x000000360480723c */ /* 0x040ff00000041848 */
[C---:B------:R-:W-:Y:S08]  /*2350*/  HMMA.16816.F32.BF16 R60, R4.reuse, R58, R60 ;  /* 0x0000003a043c723c */ /* 0x040ff0000004183c */
[----:B------:R-:W-:Y:S01]  /*2360*/  HMMA.16816.F32.BF16 R112, R4, R70, R40 ;  /* 0x000000460470723c */ /* 0x000fe20000041828 */
[----:B------:R-:W-:-:S05]  /*2370*/  IMAD.MOV.U32 R4, RZ, RZ, 0x40 ;  /* 0x00000040ff047424 */ /* 0x000fca00078e00ff */
[----:B------:R-:W-:Y:S02]  /*2380*/  SEL R23, R4, 0xffffffc0, !P6 ;  /* 0xffffffc004177807 */ /* 0x000fe40007000000 */
[----:B------:R-:W-:Y:S03]  /*2390*/  HMMA.16816.F32.BF16 R96, R12, R34, RZ ;  /* 0x000000220c60723c */ /* 0x000fe600000418ff */
[C---:B------:R-:W-:Y:S02]  /*23a0*/  IMAD.IADD R22, R23.reuse, 0x1, R21 ;  /* 0x0000000117167824 */ /* 0x040fe400078e0215 */
[----:B------:R-:W-:Y:S02]  /*23b0*/  IMAD.IADD R0, R23, 0x1, R0 ;  /* 0x0000000117007824 */ /* 0x000fe400078e0200 */
[C---:B------:R-:W-:Y:S01]  /*23c0*/  IMAD.IADD R23, R3.reuse, 0x1, R22 ;  /* 0x0000000103177824 */ /* 0x040fe200078e0216 */
[----:B---3--:R-:W-:Y:S01]  /*23d0*/  HMMA.16816.F32.BF16 R120, R24, R56, R8 ;  /* 0x000000381878723c */ /* 0x008fe20000041808 */
[----:B------:R-:W-:Y:S01]  /*23e0*/  LDSM.16.M88.4 R8, [R22+0x2000] ;  /* 0x002000001608783b */ /* 0x000fe20000000200 */
[----:B------:R-:W-:-:S03]  /*23f0*/  IMAD.IADD R3, R3, 0x1, R0 ;  /* 0x0000000103037824 */ /* 0x000fc600078e0200 */
[----:B------:R-:W1:Y:S03]  /*2400*/  LDSM.16.M88.4 R32, [R0+0x9800] ;  /* 0x009800000020783b */ /* 0x000e660000000200 */
[----:B------:R-:W-:Y:S01]  /*2410*/  HMMA.16816.F32.BF16 R108, R12, R30, RZ ;  /* 0x0000001e0c6c723c */ /* 0x000fe200000418ff */
[----:B------:R-:W2:Y:S04]  /*2420*/  LDSM.16.M88.4 R44, [R0+0x8000] ;  /* 0x00800000002c783b */ /* 0x000ea80000000200 */
[----:B------:R-:W3:Y:S03]  /*2430*/  LDSM.16.M88.4 R40, [R0+0x8800] ;  /* 0x008800000028783b */ /* 0x000ee60000000200 */
[----:B------:R-:W-:Y:S01]  /*2440*/  HMMA.16816.F32.BF16 R116, R24, R52, R36 ;  /* 0x000000341874723c */ /* 0x000fe20000041824 */
[----:B------:R-:W4:Y:S04]  /*2450*/  LDSM.16.M88.4 R36, [R0+0x9000] ;  /* 0x009000000024783b */ /* 0x000f280000000200 */
[----:B------:R-:W-:Y:S03]  /*2460*/  LDSM.16.M88.4 R4, [R23+0x2000] ;  /* 0x002000001704783b */ /* 0x000fe60000000200 */
[C---:B------:R-:W-:Y:S08]  /*2470*/  HMMA.16816.F32.BF16 R28, R12.reuse, R16, RZ ;  /* 0x000000100c1c723c */ /* 0x040ff000000418ff */
[----:B------:R-:W-:Y:S01]  /*2480*/  HMMA.16816.F32.BF16 R144, R12, R18, RZ ;  /* 0x000000120c90723c */ /* 0x000fe200000418ff */
[----:B------:R-:W5:Y:S04]  /*2490*/  LDSM.16.M88.4 R12, [R22] ;  /* 0x00000000160c783b */ /* 0x000f680000000200 */
[----:B------:R-:W-:Y:S03]  /*24a0*/  LDSM.16.M88.4 R16, [R23] ;  /* 0x000000001710783b */ /* 0x000fe60000000200 */
[C---:B------:R-:W-:Y:S08]  /*24b0*/  HMMA.16816.F32.BF16 R100, R24.reuse, R48, R88 ;  /* 0x000000301864723c */ /* 0x040ff00000041858 */
[C---:B------:R-:W-:Y:S01]  /*24c0*/  HMMA.16816.F32.BF16 R124, R24.reuse, R68, R28 ;  /* 0x00000044187c723c */ /* 0x040fe2000004181c */
[----:B------:R-:W5:Y:S07]  /*24d0*/  LDSM.16.M88.4 R28, [R3+0x8000] ;  /* 0x00800000031c783b */ /* 0x000f6e0000000200 */
[C---:B------:R-:W-:Y:S01]  /*24e0*/  HMMA.16816.F32.BF16 R88, R24.reuse, R50, R92 ;  /* 0x000000321858723c */ /* 0x040fe2000004185c */
[----:B------:R-:W5:Y:S04]  /*24f0*/  LDSM.16.M88.4 R48, [R3+0x8800] ;  /* 0x008800000330783b */ /* 0x000f680000000200 */
[----:B------:R-:W-:Y:S03]  /*2500*/  LDSM.16.M88.4 R92, [R3+0x9800] ;  /* 0x00980000035c783b */ /* 0x000fe60000000200 */
[C---:B------:R-:W-:Y:S08]  /*2510*/  HMMA.16816.F32.BF16 R108, R24.reuse, R58, R108 ;  /* 0x0000003a186c723c */ /* 0x040ff0000004186c */
[C---:B------:R-:W-:Y:S01]  /*2520*/  HMMA.16816.F32.BF16 R96, R24.reuse, R54, R96 ;  /* 0x000000361860723c */ /* 0x040fe20000041860 */
[----:B------:R-:W5:Y:S07]  /*2530*/  LDSM.16.M88.4 R52, [R3+0x9000] ;  /* 0x009000000334783b */ /* 0x000f6e0000000200 */
[----:B------:R-:W-:Y:S08]  /*2540*/  HMMA.16816.F32.BF16 R84, R24, R70, R144 ;  /* 0x000000461854723c */ /* 0x000ff00000041890 */
[C---:B-1----:R-:W-:Y:S08]  /*2550*/  HMMA.16816.F32.BF16 R56, R8.reuse, R32, R76 ;  /* 0x000000200838723c */ /* 0x042ff0000004184c */
[C---:B--2---:R-:W-:Y:S08]  /*2560*/  HMMA.16816.F32.BF16 R80, R8.reuse, R44, R140 ;  /* 0x0000002c0850723c */ /* 0x044ff0000004188c */
[C---:B---3--:R-:W-:Y:S08]  /*2570*/  HMMA.16816.F32.BF16 R72, R8.reuse, R40, R132 ;  /* 0x000000280848723c */ /* 0x048ff00000041884 */
[C---:B----4-:R-:W-:Y:S08]  /*2580*/  HMMA.16816.F32.BF16 R64, R8.reuse, R36, R64 ;  /* 0x000000240840723c */ /* 0x050ff00000041840 */
[C---:B------:R-:W-:Y:S08]  /*2590*/  HMMA.16816.F32.BF16 R76, R8.reuse, R46, R136 ;  /* 0x0000002e084c723c */ /* 0x040ff00000041888 */
[C---:B------:R-:W-:Y:S08]  /*25a0*/  HMMA.16816.F32.BF16 R68, R8.reuse, R42, R128 ;  /* 0x0000002a0844723c */ /* 0x040ff00000041880 */
[C---:B------:R-:W-:Y:S08]  /*25b0*/  HMMA.16816.F32.BF16 R60, R8.reuse, R38, R60 ;  /* 0x00000026083c723c */ /* 0x040ff0000004183c */
[----:B------:R-:W-:Y:S08]  /*25c0*/  HMMA.16816.F32.BF16 R24, R8, R34, R112 ;  /* 0x000000220818723c */ /* 0x000ff00000041870 */
[C---:B-----5:R-:W-:Y:S08]  /*25d0*/  HMMA.16816.F32.BF16 R8, R12.reuse, R44, R100 ;  /* 0x0000002c0c08723c */ /* 0x060ff00000041864 */
[C---:B------:R-:W-:Y:S08]  /*25e0*/  HMMA.16816.F32.BF16 R44, R12.reuse, R46, R88 ;  /* 0x0000002e0c2c723c */ /* 0x040ff00000041858 */
[C---:B------:R-:W-:Y:S08]  /*25f0*/  HMMA.16816.F32.BF16 R88, R12.reuse, R36, R120 ;  /* 0x000000240c58723c */ /* 0x040ff00000041878 */
[C---:B------:R-:W-:Y:S08]  /*2600*/  HMMA.16816.F32.BF16 R156, R12.reuse, R32, R124 ;  /* 0x000000200c9c723c */ /* 0x040ff0000004187c */
[C---:B------:R-:W-:Y:S08]  /*2610*/  HMMA.16816.F32.BF16 R100, R12.reuse, R40, R116 ;  /* 0x000000280c64723c */ /* 0x040ff00000041874 */
[C---:B------:R-:W-:Y:S01]  /*2620*/  HMMA.16816.F32.BF16 R96, R12.reuse, R42, R96 ;  /* 0x0000002a0c60723c */ /* 0x040fe20000041860 */
[----:B------:R-:W-:Y:S07]  /*2630*/  LDSM.16.M88.4 R40, [R165+UR5+0xa000] ;  /* 0x00a00005a528783b */ /* 0x000fee0008000200 */
[C---:B------:R-:W-:Y:S01]  /*2640*/  HMMA.16816.F32.BF16 R112, R12.reuse, R38, R108 ;  /* 0x000000260c70723c */ /* 0x040fe2000004186c */
[----:B------:R-:W-:Y:S07]  /*2650*/  LDSM.16.M88.4 R36, [R165+UR5+0xa800] ;  /* 0x00a80005a524783b */ /* 0x000fee0008000200 */
[----:B------:R-:W-:Y:S01]  /*2660*/  HMMA.16816.F32.BF16 R152, R12, R34, R84 ;  /* 0x000000220c98723c */ /* 0x000fe20000041854 */
[----:B------:R-:W-:Y:S04]  /*2670*/  LDSM.16.M88.4 R32, [R165+UR5+0xb000] ;  /* 0x00b00005a520783b */ /* 0x000fe80008000200 */
[----:B------:R-:W-:Y:S03]  /*2680*/  LDSM.16.M88.4 R12, [R21+0x4000] ;  /* 0x00400000150c783b */ /* 0x000fe60000000200 */
[C---:B------:R-:W-:Y:S01]  /*2690*/  HMMA.16816.F32.BF16 R148, R4.reuse, R28, R80 ;  /* 0x0000001c0494723c */ /* 0x040fe20000041850 */
[----:B------:R-:W-:Y:S07]  /*26a0*/  LDSM.16.M88.4 R84, [R2+0xa800] ;  /* 0x00a800000254783b */ /* 0x000fee0000000200 */
[----:B------:R-:W-:Y:S08]  /*26b0*/  HMMA.16816.F32.BF16 R144, R4, R30, R76 ;  /* 0x0000001e0490723c */ /* 0x000ff0000004184c */
[C---:B------:R-:W-:Y:S01]  /*26c0*/  HMMA.16816.F32.BF16 R124, R16.reuse, R28, R8 ;  /* 0x0000001c107c723c */ /* 0x040fe20000041808 */
[----:B------:R-:W1:Y:S07]  /*26d0*/  LDSM.16.M88.4 R8, [R21+0x6000] ;  /* 0x006000001508783b */ /* 0x000e6e0000000200 */
[----:B------:R-:W-:Y:S01]  /*26e0*/  HMMA.16816.F32.BF16 R120, R16, R30, R44 ;  /* 0x0000001e1078723c */ /* 0x000fe2000004182c */
[----:B------:R-:W2:Y:S07]  /*26f0*/  LDSM.16.M88.4 R28, [R165+UR5+0xb800] ;  /* 0x00b80005a51c783b */ /* 0x000eae0008000200 */
[C---:B------:R-:W-:Y:S08]  /*2700*/  HMMA.16816.F32.BF16 R140, R4.reuse, R48, R72 ;  /* 0x00000030048c723c */ /* 0x040ff00000041848 */
[C---:B------:R-:W-:Y:S08]  /*2710*/  HMMA.16816.F32.BF16 R136, R4.reuse, R50, R68 ;  /* 0x000000320488723c */ /* 0x040ff00000041844 */
[C---:B------:R-:W-:Y:S01]  /*2720*/  HMMA.16816.F32.BF16 R132, R4.reuse, R52, R64 ;  /* 0x000000340484723c */ /* 0x040fe20000041840 */
[----:B------:R-:W-:Y:S07]  /*2730*/  LDSM.16.M88.4 R64, [R2+0xa000] ;  /* 0x00a000000240783b */ /* 0x000fee0000000200 */
[C---:B------:R-:W-:Y:S08]  /*2740*/  HMMA.16816.F32.BF16 R128, R4.reuse, R54, R60 ;  /* 0x000000360480723c */ /* 0x040ff0000004183c */
[C---:B------:R-:W-:Y:S08]  /*2750*/  HMMA.16816.F32.BF16 R72, R4.reuse, R92, R56 ;  /* 0x0000005c0448723c */ /* 0x040ff00000041838 */
[----:B------:R-:W-:Y:S01]  /*2760*/  HMMA.16816.F32.BF16 R24, R4, R94, R24 ;  /* 0x0000005e0418723c */ /* 0x000fe20000041818 */
[----:B------:R-:W-:Y:S07]  /*2770*/  LDSM.16.M88.4 R4, [R104+0x6000] ;  /* 0x006000006804783b */ /* 0x000fee0000000200 */
[C---:B------:R-:W-:Y:S01]  /*2780*/  HMMA.16816.F32.BF16 R108, R16.reuse, R50, R96 ;  /* 0x00000032106c723c */ /* 0x040fe20000041860 */
[----:B------:R-:W3:Y:S07]  /*2790*/  LDSM.16.M88.4 R96, [R2+0xb000] ;  /* 0x00b000000260783b */ /* 0x000eee0000000200 */
[C---:B------:R-:W-:Y:S01]  /*27a0*/  HMMA.16816.F32.BF16 R116, R16.reuse, R48, R100 ;  /* 0x000000301074723c */ /* 0x040fe20000041864 */
[----:B------:R4:W5:Y:S07]  /*27b0*/  LDSM.16.M88.4 R100, [R2+0xb800] ;  /* 0x00b800000264783b */ /* 0x00096e0000000200 */
[C---:B------:R-:W-:Y:S08]  /*27c0*/  HMMA.16816.F32.BF16 R88, R16.reuse, R52, R88 ;  /* 0x000000341058723c */ /* 0x040ff00000041858 */
[C---:B------:R-:W-:Y:S08]  /*27d0*/  HMMA.16816.F32.BF16 R80, R16.reuse, R54, R112 ;  /* 0x000000361050723c */ /* 0x040ff00000041870 */
[----:B------:R-:W-:Y:S01]  /*27e0*/  HMMA.16816.F32.BF16 R76, R16, R92, R156 ;  /* 0x0000005c104c723c */ /* 0x000fe2000004189c */
[----:B----4-:R-:W-:-:S07]  /*27f0*/  LOP3.LUT R2, R160, 0x1f0, RZ, 0xc0, !PT ;  /* 0x000001f0a0027812 */ /* 0x010fce00078ec0ff */
[----:B------:R-:W-:Y:S08]  /*2800*/  HMMA.16816.F32.BF16 R68, R16, R94, R152 ;  /* 0x0000005e1044723c */ /* 0x000ff00000041898 */
[C---:B-1----:R-:W-:Y:S08]  /*2810*/  HMMA.16816.F32.BF16 R60, R8.reuse, R40, R148 ;  /* 0x00000028083c723c */ /* 0x042ff00000041894 */
[C---:B------:R-:W-:Y:S08]  /*2820*/  HMMA.16816.F32.BF16 R56, R8.reuse, R42, R144 ;  /* 0x0000002a0838723c */ /* 0x040ff00000041890 */
[C---:B------:R-:W-:Y:S01]  /*2830*/  HMMA.16816.F32.BF16 R52, R8.reuse, R36, R140 ;  /* 0x000000240834723c */ /* 0x040fe2000004188c */
[----:B------:R-:W-:Y:S07]  /*2840*/  LDSM.16.M88.4 R140, [R3+0xb800] ;  /* 0x00b80000038c783b */ /* 0x000fee0000000200 */
[C---:B------:R-:W-:Y:S08]  /*2850*/  HMMA.16816.F32.BF16 R48, R8.reuse, R38, R136 ;  /* 0x000000260830723c */ /* 0x040ff00000041888 */
[C---:B------:R-:W-:Y:S08]  /*2860*/  HMMA.16816.F32.BF16 R44, R8.reuse, R32, R132 ;  /* 0x00000020082c723c */ /* 0x040ff00000041884 */
[C---:B------:R-:W-:Y:S08]  /*2870*/  HMMA.16816.F32.BF16 R16, R8.reuse, R34, R128 ;  /* 0x000000220810723c */ /* 0x040ff00000041880 */
[C---:B--2---:R-:W-:Y:S08]  /*2880*/  HMMA.16816.F32.BF16 R72, R8.reuse, R28, R72 ;  /* 0x0000001c0848723c */ /* 0x044ff00000041848 */
[----:B------:R-:W-:Y:S01]  /*2890*/  HMMA.16816.F32.BF16 R8, R8, R30, R24 ;  /* 0x0000001e0808723c */ /* 0x000fe20000041818 */
[----:B------:R5:W1:Y:S07]  /*28a0*/  LDSM.16.M88.4 R24, [R104+0x4000] ;  /* 0x004000006818783b */ /* 0x000a6e0000000200 */
[C---:B------:R-:W-:Y:S08]  /*28b0*/  HMMA.16816.F32.BF16 R148, R12.reuse, R38, R108 ;  /* 0x000000260c94723c */ /* 0x040ff0000004186c */
[C---:B------:R-:W-:Y:S08]  /*28c0*/  HMMA.16816.F32.BF16 R92, R12.reuse, R40, R124 ;  /* 0x000000280c5c723c */ /* 0x040ff0000004187c */
[C---:B------:R-:W-:Y:S01]  /*28d0*/  HMMA.16816.F32.BF16 R112, R12.reuse, R42, R120 ;  /* 0x0000002a0c70723c */ /* 0x040fe20000041878 */
[----:B------:R-:W-:Y:S07]  /*28e0*/  LDSM.16.M88.4 R40, [R0+0xa800] ;  /* 0x00a800000028783b */ /* 0x000fee0000000200 */
[----:B------:R-:W-:Y:S08]  /*28f0*/  HMMA.16816.F32.BF16 R152, R12, R32, R88 ;  /* 0x000000200c98723c */ /* 0x000ff00000041858 */
[----:B---3--:R-:W-:Y:S01]  /*2900*/  HMMA.16816.F32.BF16 R108, R4, R98, R16 ;  /* 0x00000062046c723c */ /* 0x008fe20000041810 */
[----:B------:R-:W2:Y:S07]  /*2910*/  LDSM.16.M88.4 R16, [R22+0x6000] ;  /* 0x006000001610783b */ /* 0x000eae0000000200 */
[C---:B------:R-:W-:Y:S01]  /*2920*/  HMMA.16816.F32.BF16 R116, R12.reuse, R36, R116 ;  /* 0x000000240c74723c */ /* 0x040fe20000041874 */
[----:B------:R-:W-:Y:S07]  /*2930*/  LDSM.16.M88.4 R36, [R0+0xb000] ;  /* 0x00b000000024783b */ /* 0x000fee0000000200 */
[----:B------:R-:W-:Y:S01]  /*2940*/  HMMA.16816.F32.BF16 R88, R12, R34, R80 ;  /* 0x000000220c58723c */ /* 0x000fe20000041850 */
[----:B------:R-:W-:Y:S07]  /*2950*/  LDSM.16.M88.4 R32, [R0+0xb800] ;  /* 0x00b800000020783b */ /* 0x000fee0000000200 */
[C---:B------:R-:W-:Y:S01]  /*2960*/  HMMA.16816.F32.BF16 R128, R4.reuse, R96, R44 ;  /* 0x000000600480723c */ /* 0x040fe2000004182c */
[----:B------:R3:W4:Y:S07]  /*2970*/  LDSM.16.M88.4 R44, [R0+0xa000] ;  /* 0x00a00000002c783b */ /* 0x00072e0000000200 */
[C---:B-----5:R-:W-:Y:S08]  /*2980*/  HMMA.16816.F32.BF16 R104, R4.reuse, R100, R72 ;  /* 0x000000640468723c */ /* 0x060ff00000041848 */
[----:B------:R-:W-:Y:S01]  /*2990*/  HMMA.16816.F32.BF16 R72, R4, R102, R8 ;  /* 0x000000660448723c */ /* 0x000fe20000041808 */
[----:B------:R-:W5:Y:S07]  /*29a0*/  LDSM.16.M88.4 R8, [R22+0x4000] ;  /* 0x004000001608783b */ /* 0x000f6e0000000200 */
[----:B------:R-:W-:Y:S01]  /*29b0*/  HMMA.16816.F32.BF16 R144, R12, R28, R76 ;  /* 0x0000001c0c90723c */ /* 0x000fe2000004184c */
[----:B---3--:R-:W-:-:S05]  /*29c0*/  IMAD.U32 R0, RZ, RZ, UR32 ;  /* 0x00000020ff007e24 */ /* 0x008fca000f8e00ff */
[----:B------:R-:W-:Y:S01]  /*29d0*/  IADD3 R0, PT, PT, R2, 0x1, R0 ;  /* 0x0000000102007810 */ /* 0x000fe20007ffe000 */
[----:B------:R-:W-:Y:S01]  /*29e0*/  IMAD.U32 R2, RZ, RZ, UR4 ;  /* 0x00000004ff027e24 */ /* 0x000fe2000f8e00ff */
[----:B------:R-:W-:Y:S01]  /*29f0*/  HMMA.16816.F32.BF16 R136, R12, R30, R68 ;  /* 0x0000001e0c88723c */ /* 0x000fe20000041844 */
[----:B------:R-:W-:Y:S04]  /*2a00*/  LDSM.16.M88.4 R28, [R3+0xa000] ;  /* 0x00a00000031c783b */ /* 0x000fe80000000200 */
[----:B------:R-:W-:Y:S03]  /*2a10*/  LDSM.16.M88.4 R12, [R23+0x4000] ;  /* 0x00400000170c783b */ /* 0x000fe60000000200 */
[C---:B------:R-:W-:Y:S08]  /*2a20*/  HMMA.16816.F32.BF16 R80, R4.reuse, R64, R60 ;  /* 0x000000400450723c */ /* 0x040ff0000004183c */
[C---:B------:R-:W-:Y:S08]  /*2a30*/  HMMA.16816.F32.BF16 R132, R4.reuse, R66, R56 ;  /* 0x000000420484723c */ /* 0x040ff00000041838 */
[C---:B------:R-:W-:Y:S08]  /*2a40*/  HMMA.16816.F32.BF16 R124, R4.reuse, R84, R52 ;  /* 0x00000054047c723c */ /* 0x040ff00000041834 */
[----:B------:R-:W-:Y:S01]  /*2a50*/  HMMA.16816.F32.BF16 R120, R4, R86, R48 ;  /* 0x000000560478723c */ /* 0x000fe20000041830 */
[----:B------:R-:W3:Y:S04]  /*2a60*/  LDSM.16.M88.4 R4, [R23+0x6000] ;  /* 0x006000001704783b */ /* 0x000ee80000000200 */
[----:B------:R-:W3:Y:S03]  /*2a70*/  LDSM.16.M88.4 R48, [R3+0xa800] ;  /* 0x00a800000330783b */ /* 0x000ee60000000200 */
[C---:B-1----:R-:W-:Y:S08]  /*2a80*/  HMMA.16816.F32.BF16 R60, R24.reuse, R64, R92 ;  /* 0x00000040183c723c */ /* 0x042ff0000004185c */
[----:B------:R-:W-:Y:S01]  /*2a90*/  HMMA.16816.F32.BF16 R56, R24, R66, R112 ;  /* 0x000000421838723c */ /* 0x000fe20000041870 */
[----:B------:R1:W3:Y:S01]  /*2aa0*/  LDSM.16.M88.4 R64, [R3+0xb000] ;  /* 0x00b000000340783b */ /* 0x0002e20000000200 */
[----:B------:R-:W-:-:S06]  /*2ab0*/  DEPBAR.LE SB0, 0x0 ;  /* 0x000080000000791a */ /* 0x000fcc0000000000 */
[C---:B------:R-:W-:Y:S08]  /*2ac0*/  HMMA.16816.F32.BF16 R52, R24.reuse, R84, R116 ;  /* 0x000000541834723c */ /* 0x040ff00000041874 */
[C---:B------:R-:W-:Y:S08]  /*2ad0*/  HMMA.16816.F32.BF16 R68, R24.reuse, R86, R148 ;  /* 0x000000561844723c */ /* 0x040ff00000041894 */
[----:B------:R-:W-:Y:S01]  /*2ae0*/  HMMA.16816.F32.BF16 R76, R24, R96, R152 ;  /* 0x00000060184c723c */ /* 0x000fe20000041898 */
[----:B-1----:R-:W-:-:S07]  /*2af0*/  IMAD.U32 R3, RZ, RZ, UR33 ;  /* 0x00000021ff037e24 */ /* 0x002fce000f8e00ff */
[C---:B------:R-:W-:Y:S08]  /*2b00*/  HMMA.16816.F32.BF16 R88, R24.reuse, R98, R88 ;  /* 0x000000621858723c */ /* 0x040ff00000041858 */
[C---:B------:R-:W-:Y:S08]  /*2b10*/  HMMA.16816.F32.BF16 R96, R24.reuse, R100, R144 ;  /* 0x000000641860723c */ /* 0x040ff00000041890 */
[----:B------:R-:W-:Y:S08]  /*2b20*/  HMMA.16816.F32.BF16 R84, R24, R102, R136 ;  /* 0x000000661854723c */ /* 0x000ff00000041888 */
[C---:B--2---:R-:W-:Y:S08]  /*2b30*/  HMMA.16816.F32.BF16 R100, R16.reuse, R40, R124 ;  /* 0x000000281064723c */ /* 0x044ff0000004187c */
[C---:B------:R-:W-:Y:S08]  /*2b40*/  HMMA.16816.F32.BF16 R112, R16.reuse, R42, R120 ;  /* 0x0000002a1070723c */ /* 0x040ff00000041878 */
[C---:B----4-:R-:W-:Y:S08]  /*2b50*/  HMMA.16816.F32.BF16 R80, R16.reuse, R44, R80 ;  /* 0x0000002c1050723c */ /* 0x050ff00000041850 */
[C---:B------:R-:W-:Y:S08]  /*2b60*/  HMMA.16816.F32.BF16 R92, R16.reuse, R46, R132 ;  /* 0x0000002e105c723c */ /* 0x040ff00000041884 */
        /* <DEDUP_REMOVED lines=9> */
[C---:B------:R-:W-:Y:S08]  /*2c00*/  HMMA.16816.F32.BF16 R52, R8.reuse, R36, R76 ;  /* 0x000000240834723c */ /* 0x040ff0000004184c */
[C---:B------:R-:W-:Y:S08]  /*2c10*/  HMMA.16816.F32.BF16 R96, R8.reuse, R32, R96 ;  /* 0x000000200860723c */ /* 0x040ff00000041860 */
[----:B------:R-:W-:Y:S08]  /*2c20*/  HMMA.16816.F32.BF16 R88, R8, R34, R84 ;  /* 0x000000220858723c */ /* 0x000ff00000041854 */
[C---:B---3--:R-:W-:Y:S08]  /*2c30*/  HMMA.16816.F32.BF16 R16, R4.reuse, R28, R80 ;  /* 0x0000001c0410723c */ /* 0x048ff00000041850 */
[C---:B------:R-:W-:Y:S08]  /*2c40*/  HMMA.16816.F32.BF16 R32, R4.reuse, R30, R92 ;  /* 0x0000001e0420723c */ /* 0x040ff0000004185c */
[C---:B------:R-:W-:Y:S08]  /*2c50*/  HMMA.16816.F32.BF16 R36, R4.reuse, R48, R100 ;  /* 0x000000300424723c */ /* 0x040ff00000041864 */
[C---:B------:R-:W-:Y:S08]  /*2c60*/  HMMA.16816.F32.BF16 R60, R4.reuse, R50, R112 ;  /* 0x00000032043c723c */ /* 0x040ff00000041870 */
[C---:B------:R-:W-:Y:S08]  /*2c70*/  HMMA.16816.F32.BF16 R56, R4.reuse, R64, R128 ;  /* 0x000000400438723c */ /* 0x040ff00000041880 */
[C---:B------:R-:W-:Y:S08]  /*2c80*/  HMMA.16816.F32.BF16 R68, R4.reuse, R66, R124 ;  /* 0x000000420444723c */ /* 0x040ff0000004187c */
[C---:B------:R-:W-:Y:S08]  /*2c90*/  HMMA.16816.F32.BF16 R72, R4.reuse, R140, R120 ;  /* 0x0000008c0448723c */ /* 0x040ff00000041878 */
[----:B------:R-:W-:Y:S01]  /*2ca0*/  HMMA.16816.F32.BF16 R116, R4, R142, R116 ;  /* 0x0000008e0474723c */ /* 0x000fe20000041874 */
[----:B------:R-:W-:Y:S01]  /*2cb0*/  SHF.R.U32.HI R4, RZ, 0x2, R161 ;  /* 0x00000002ff047819 */ /* 0x000fe200000116a1 */
[----:B------:R-:W-:-:S03]  /*2cc0*/  IMAD.SHL.U32 R5, R161, 0x2, RZ ;  /* 0x00000002a1057824 */ /* 0x000fc600078e00ff */
[----:B------:R-:W-:Y:S02]  /*2cd0*/  LOP3.LUT R4, R4, 0x7, RZ, 0xc0, !PT ;  /* 0x0000000704047812 */ /* 0x000fe400078ec0ff */
[----:B------:R-:W-:Y:S01]  /*2ce0*/  LOP3.LUT R5, R5, 0x6, RZ, 0xc0, !PT ;  /* 0x0000000605057812 */ /* 0x000fe200078ec0ff */
[----:B------:R-:W-:Y:S01]  /*2cf0*/  HMMA.16816.F32.BF16 R84, R12, R48, R24 ;  /* 0x000000300c54723c */ /* 0x000fe20000041818 */
[----:B------:R-:W-:-:S03]  /*2d00*/  IADD3 R4, PT, PT, R0, -UR29, R4 ;  /* 0x8000001d00047c10 */ /* 0x000fc6000fffe004 */
[----:B------:R-:W-:Y:S01]  /*2d10*/  IMAD R0, R2, 0x40, R5 ;  /* 0x0000004002007824 */ /* 0x000fe200078e0205 */
[----:B------:R-:W-:-:S03]  /*2d20*/  IADD3 R2, PT, PT, R4, UR28, R3 ;  /* 0x0000001c04027c10 */ /* 0x000fc6000fffe003 */
[----:B------:R-:W-:Y:S01]  /*2d30*/  VIADD R4, R0, 0x1 ;  /* 0x0000000100047836 */ /* 0x000fe20000000000 */
[C-C-:B------:R-:W-:Y:S01]  /*2d40*/  VIADDMNMX R26, R2.reuse, 0x40, R3.reuse, PT ;  /* 0x00000040021a7846 */ /* 0x140fe20003800103 */
[C---:B------:R-:W-:Y:S01]  /*2d50*/  HMMA.16816.F32.BF16 R80, R12.reuse, R50, R40 ;  /* 0x000000320c50723c */ /* 0x040fe20000041828 */
[----:B------:R-:W-:Y:S01]  /*2d60*/  VIADDMNMX R25, R2, 0x48, R3, PT ;  /* 0x0000004802197846 */ /* 0x000fe20003800103 */
[C---:B------:R-:W-:Y:S01]  /*2d70*/  VIADD R10, R0.reuse, 0x8 ;  /* 0x00000008000a7836 */ /* 0x040fe20000000000 */
[CC--:B------:R-:W-:Y:S01]  /*2d80*/  ISETP.GE.AND P1, PT, R0.reuse, R26.reuse, PT ;  /* 0x0000001a0000720c */ /* 0x0c0fe20003f26270 */
[C---:B------:R-:W-:Y:S01]  /*2d90*/  VIADD R11, R0.reuse, 0x9 ;  /* 0x00000009000b7836 */ /* 0x040fe20000000000 */
[CC--:B------:R-:W-:Y:S01]  /*2da0*/  ISETP.GE.AND P2, PT, R0.reuse, R25.reuse, PT ;  /* 0x000000190000720c */ /* 0x0c0fe20003f46270 */
[----:B------:R-:W-:Y:S01]  /*2db0*/  VIADD R21, R0, 0x20 ;  /* 0x0000002000157836 */ /* 0x000fe20000000000 */
[----:B------:R-:W-:Y:S01]  /*2dc0*/  FSEL R40, R16, -INF , !P1 ;  /* 0xff80000010287808 */ /* 0x000fe20004800000 */
[----:B------:R-:W-:Y:S01]  /*2dd0*/  VIADD R16, R0, 0x10 ;  /* 0x0000001000107836 */ /* 0x000fe20000000000 */
[-C--:B------:R-:W-:Y:S01]  /*2de0*/  ISETP.GE.AND P1, PT, R4, R25.reuse, PT ;  /* 0x000000190400720c */ /* 0x080fe20003f26270 */
[C---:B------:R-:W-:Y:S01]  /*2df0*/  HMMA.16816.F32.BF16 R104, R12.reuse, R30, R104 ;  /* 0x0000001e0c68723c */ /* 0x040fe20000041868 */
[----:B------:R-:W-:Y:S01]  /*2e00*/  FSEL R41, R18, -INF , !P2 ;  /* 0xff80000012297808 */ /* 0x000fe20005000000 */
[C---:B------:R-:W-:Y:S01]  /*2e10*/  VIADD R18, R0.reuse, 0x11 ;  /* 0x0000001100127836 */ /* 0x040fe20000000000 */
[----:B------:R-:W-:Y:S01]  /*2e20*/  FSEL R43, R19, -INF , !P1 ;  /* 0xff800000132b7808 */ /* 0x000fe20004800000 */
[----:B------:R-:W-:Y:S01]  /*2e30*/  VIADD R19, R0, 0x19 ;  /* 0x0000001900137836 */ /* 0x000fe20000000000 */
[-C--:B------:R-:W-:Y:S01]  /*2e40*/  ISETP.GE.AND P2, PT, R10, R26.reuse, PT ;  /* 0x0000001a0a00720c */ /* 0x080fe20003f46270 */
[----:B------:R-:W-:Y:S01]  /*2e50*/  VIADD R23, R0, 0x21 ;  /* 0x0000002100177836 */ /* 0x000fe20000000000 */
[----:B------:R-:W-:Y:S01]  /*2e60*/  ISETP.GE.AND P1, PT, R10, R25, PT ;  /* 0x000000190a00720c */ /* 0x000fe20003f26270 */
[----:B------:R-:W-:Y:S01]  /*2e70*/  HMMA.16816.F32.BF16 R76, R12, R64, R52 ;  /* 0x000000400c4c723c */ /* 0x000fe20000041834 */
[----:B------:R-:W-:Y:S01]  /*2e80*/  FSEL R32, R32, -INF , !P2 ;  /* 0xff80000020207808 */ /* 0x000fe20005000000 */
[----:B------:R-:W-:Y:S01]  /*2e90*/  VIADD R22, R0, 0x28 ;  /* 0x0000002800167836 */ /* 0x000fe20000000000 */
[----:B------:R-:W-:Y:S01]  /*2ea0*/  FSEL R42, R34, -INF , !P1 ;  /* 0xff800000222a7808 */ /* 0x000fe20004800000 */
[----:B------:R-:W-:Y:S01]  /*2eb0*/  VIADD R30, R0, 0x31 ;  /* 0x00000031001e7836 */ /* 0x000fe20000000000 */
[----:B------:R-:W-:-:S02]  /*2ec0*/  ISETP.GE.AND P3, PT, R4, R26, PT ;  /* 0x0000001a0400720c */ /* 0x000fc40003f66270 */
[-C--:B------:R-:W-:Y:S01]  /*2ed0*/  ISETP.GE.AND P2, PT, R11, R25.reuse, PT ;  /* 0x000000190b00720c */ /* 0x080fe20003f46270 */
[C---:B------:R-:W-:Y:S01]  /*2ee0*/  HMMA.16816.F32.BF16 R64, R12.reuse, R66, R44 ;  /* 0x000000420c40723c */ /* 0x040fe2000004182c */
[----:B------:R-:W-:Y:S02]  /*2ef0*/  ISETP.GE.AND P1, PT, R16, R26, PT ;  /* 0x0000001a1000720c */ /* 0x000fe40003f26270 */
[----:B------:R-:W-:Y:S01]  /*2f00*/  FSEL R31, R17, -INF , !P3 ;  /* 0xff800000111f7808 */ /* 0x000fe20005800000 */
[----:B------:R-:W-:Y:S01]  /*2f10*/  VIADD R17, R0, 0x18 ;  /* 0x0000001800117836 */ /* 0x000fe20000000000 */
[----:B------:R-:W-:Y:S02]  /*2f20*/  FSEL R49, R35, -INF , !P2 ;  /* 0xff80000023317808 */ /* 0x000fe40005000000 */
[----:B------:R-:W-:Y:S01]  /*2f30*/  FSEL R51, R36, -INF , !P1 ;  /* 0xff80000024337808 */ /* 0x000fe20004800000 */
[----:B------:R-:W-:Y:S01]  /*2f40*/  HMMA.16816.F32.BF16 R52, R12, R140, R96 ;  /* 0x0000008c0c34723c */ /* 0x000fe20000041860 */
[----:B------:R-:W-:Y:S01]  /*2f50*/  BAR.SYNC.DEFER_BLOCKING 0x0 ;  /* 0x0000000000007b1d */ /* 0x000fe20000010000 */
[----:B------:R-:W-:-:S02]  /*2f60*/  ISETP.GE.AND P2, PT, R16, R25, PT ;  /* 0x000000191000720c */ /* 0x000fc40003f46270 */
[-C--:B------:R-:W-:Y:S02]  /*2f70*/  ISETP.GE.AND P1, PT, R18, R25.reuse, PT ;  /* 0x000000191200720c */ /* 0x080fe40003f26270 */
[----:B------:R-:W-:Y:S02]  /*2f80*/  FSEL R100, R38, -INF , !P2 ;  /* 0xff80000026647808 */ /* 0x000fe40005000000 */
[----:B------:R-:W-:Y:S01]  /*2f90*/  FSEL R101, R39, -INF , !P1 ;  /* 0xff80000027657808 */ /* 0x000fe20004800000 */
[----:B------:R-:W-:Y:S01]  /*2fa0*/  HMMA.16816.F32.BF16 R44, R12, R142, R88 ;  /* 0x0000008e0c2c723c */ /* 0x000fe20000041858 */
[-C--:B------:R-:W-:Y:S02]  /*2fb0*/  ISETP.GE.AND P3, PT, R11, R26.reuse, PT ;  /* 0x0000001a0b00720c */ /* 0x080fe40003f66270 */
[C---:B------:R-:W-:Y:S02]  /*2fc0*/  ISETP.GE.AND P2, PT, R17.reuse, R26, PT ;  /* 0x0000001a1100720c */ /* 0x040fe40003f46270 */
[----:B------:R-:W-:-:S02]  /*2fd0*/  ISETP.GE.AND P1, PT, R17, R25, PT ;  /* 0x000000191100720c */ /* 0x000fc40003f26270 */
[----:B------:R-:W-:Y:S01]  /*2fe0*/  FSEL R33, R33, -INF , !P3 ;  /* 0xff80000021217808 */ /* 0x000fe20005800000 */
[----:B------:R-:W-:Y:S01]  /*2ff0*/  HMMA.16816.F32.BF16 R108, R12, R28, R108 ;  /* 0x0000001c0c6c723c */ /* 0x000fe2000004186c */
[----:B------:R-:W-:Y:S01]  /*3000*/  FSEL R38, R60, -INF , !P2 ;  /* 0xff8000003c267808 */ /* 0x000fe20005000000 */
[----:B------:R-:W-:Y:S01]  /*3010*/  VIADD R28, R0, 0x29 ;  /* 0x00000029001c7836 */ /* 0x000fe20000000000 */
[----:B------:R-:W-:Y:S01]  /*3020*/  FSEL R103, R62, -INF , !P1 ;  /* 0xff8000003e677808 */ /* 0x000fe20004800000 */
[----:B------:R-:W-:Y:S01]  /*3030*/  VIADD R29, R0, 0x30 ;  /* 0x00000030001d7836 */ /* 0x000fe20000000000 */
[-C--:B------:R-:W-:Y:S02]  /*3040*/  ISETP.GE.AND P3, PT, R18, R26.reuse, PT ;  /* 0x0000001a1200720c */ /* 0x080fe40003f66270 */
[----:B------:R-:W-:Y:S02]  /*3050*/  ISETP.GE.AND P2, PT, R19, R25, PT ;  /* 0x000000191300720c */ /* 0x000fe40003f46270 */
[----:B------:R-:W-:-:S02]  /*3060*/  ISETP.GE.AND P1, PT, R21, R26, PT ;  /* 0x0000001a1500720c */ /* 0x000fc40003f26270 */
[----:B------:R-:W-:Y:S02]  /*3070*/  FSEL R50, R37, -INF , !P3 ;  /* 0xff80000025327808 */ /* 0x000fe40005800000 */
[----:B------:R-:W-:Y:S02]  /*3080*/  FSEL R102, R63, -INF , !P2 ;  /* 0xff8000003f667808 */ /* 0x000fe40005000000 */
[----:B------:R-:W-:Y:S02]  /*3090*/  FSEL R172, R56, -INF , !P1 ;  /* 0xff80000038ac7808 */ /* 0x000fe40004800000 */
[----:B------:R-:W-:Y:S02]  /*30a0*/  ISETP.GE.AND P3, PT, R19, R26, PT ;  /* 0x0000001a1300720c */ /* 0x000fe40003f66270 */
[-C--:B------:R-:W-:Y:S02]  /*30b0*/  ISETP.GE.AND P2, PT, R21, R25.reuse, PT ;  /* 0x000000191500720c */ /* 0x080fe40003f46270 */
[----:B------:R-:W-:-:S02]  /*30c0*/  ISETP.GE.AND P1, PT, R23, R25, PT ;  /* 0x000000191700720c */ /* 0x000fc40003f26270 */
[----:B------:R-:W-:Y:S02]  /*30d0*/  FSEL R39, R61, -INF , !P3 ;  /* 0xff8000003d277808 */ /* 0x000fe40005800000 */
[----:B------:R-:W-:Y:S02]  /*30e0*/  FSEL R173, R58, -INF , !P2 ;  /* 0xff8000003aad7808 */ /* 0x000fe40005000000 */
[----:B------:R-:W-:Y:S02]  /*30f0*/  FSEL R174, R59, -INF , !P1 ;  /* 0xff8000003bae7808 */ /* 0x000fe40004800000 */
[-C--:B------:R-:W-:Y:S02]  /*3100*/  ISETP.GE.AND P3, PT, R23, R26.reuse, PT ;  /* 0x0000001a1700720c */ /* 0x080fe40003f66270 */
[C---:B------:R-:W-:Y:S02]  /*3110*/  ISETP.GE.AND P2, PT, R22.reuse, R26, PT ;  /* 0x0000001a1600720c */ /* 0x040fe40003f46270 */
[----:B------:R-:W-:-:S02]  /*3120*/  ISETP.GE.AND P1, PT, R22, R25, PT ;  /* 0x000000191600720c */ /* 0x000fc40003f26270 */
[----:B------:R-:W-:Y:S02]  /*3130*/  FSEL R169, R57, -INF , !P3 ;  /* 0xff80000039a97808 */ /* 0x000fe40005800000 */
[----:B------:R-:W-:Y:S02]  /*3140*/  FSEL R170, R68, -INF , !P2 ;  /* 0xff80000044aa7808 */ /* 0x000fe40005000000 */
[----:B------:R-:W-:Y:S02]  /*3150*/  FSEL R184, R70, -INF , !P1 ;  /* 0xff80000046b87808 */ /* 0x000fe40004800000 */
[CC--:B------:R-:W-:Y:S02]  /*3160*/  ISETP.GE.AND P3, PT, R28.reuse, R26.reuse, PT ;  /* 0x0000001a1c00720c */ /* 0x0c0fe40003f66270 */
[----:B------:R-:W-:Y:S02]  /*3170*/  ISETP.GE.AND P2, PT, R28, R25, PT ;  /* 0x000000191c00720c */ /* 0x000fe40003f46270 */
[----:B------:R-:W-:-:S02]  /*3180*/  ISETP.GE.AND P1, PT, R29, R26, PT ;  /* 0x0000001a1d00720c */ /* 0x000fc40003f26270 */
[----:B------:R-:W-:Y:S02]  /*3190*/  FSEL R171, R69, -INF , !P3 ;  /* 0xff80000045ab7808 */ /* 0x000fe40005800000 */
[----:B------:R-:W-:Y:S02]  /*31a0*/  FSEL R175, R71, -INF , !P2 ;  /* 0xff80000047af7808 */ /* 0x000fe40005000000 */
[----:B------:R-:W-:Y:S02]  /*31b0*/  FSEL R215, R72, -INF , !P1 ;  /* 0xff80000048d77808 */ /* 0x000fe40004800000 */
[C---:B------:R-:W-:Y:S02]  /*31c0*/  VIMNMX R24, PT, PT, R2.reuse, UR33, PT ;  /* 0x0000002102187c48 */ /* 0x040fe4000bfe0100 */
[----:B------:R-:W-:Y:S02]  /*31d0*/  VIADDMNMX R27, R2, 0x8, R3, PT ;  /* 0x00000008021b7846 */ /* 0x000fe40003800103 */
[----:B------:R-:W-:-:S02]  /*31e0*/  ISETP.GE.AND P2, PT, R29, R25, PT ;  /* 0x000000191d00720c */ /* 0x000fc40003f46270 */
[C---:B------:R-:W-:Y:S02]  /*31f0*/  ISETP.GE.AND P3, PT, R30.reuse, R26, PT ;  /* 0x0000001a1e00720c */ /* 0x040fe40003f66270 */
[----:B------:R-:W-:Y:S02]  /*3200*/  ISETP.GE.AND P1, PT, R30, R25, PT ;  /* 0x000000191e00720c */ /* 0x000fe40003f26270 */
[C---:B------:R-:W-:Y:S02]  /*3210*/  ISETP.GE.AND P5, PT, R4.reuse, R24, PT ;  /* 0x000000180400720c */ /* 0x040fe40003fa6270 */
[----:B------:R-:W-:Y:S02]  /*3220*/  ISETP.GE.AND P4, PT, R4, R27, PT ;  /* 0x0000001b0400720c */ /* 0x000fe40003f86270 */
[----:B------:R-:W-:Y:S02]  /*3230*/  FSEL R211, R74, -INF , !P2 ;  /* 0xff8000004ad37808 */ /* 0x000fe40005000000 */
[----:B------:R-:W-:-:S02]  /*3240*/  FSEL R232, R73, -INF , !P3 ;  /* 0xff80000049e87808 */ /* 0x000fc40005800000 */
[----:B------:R-:W-:Y:S01]  /*3250*/  FSEL R233, R75, -INF , !P1 ;  /* 0xff8000004be97808 */ /* 0x000fe20004800000 */
[----:B------:R-:W-:Y:S06]  /*3260*/  BRA.U !UP0, `(.L_x_16) ;  /* 0x00000001089c7547 */ /* 0x000fec000b800000 */
[----:B------:R-:W-:-:S04]  /*3270*/  UIADD3 UR19, UPT, UPT, UR26, -0x2, URZ ;  /* 0xfffffffe1a137890 */ /* 0x000fc8000fffe0ff */
[----:B------:R-:W-:Y:S02]  /*3280*/  UIMAD.WIDE.U32 UR20, UR14, UR19, URZ ;  /* 0x000000130e1472a5 */ /* 0x000fe4000f8e00ff */
[----:B------:R-:W-:Y:S02]  /*3290*/  UIMAD UR10, UR10, UR19, URZ ;  /* 0x000000130a0a72a4 */ /* 0x000fe4000f8e02ff */
[----:B------:R-:W-:Y:S02]  /*32a0*/  UIADD3 UR14, UP0, UPT, UR16, UR20, URZ ;  /* 0x00000014100e7290 */ /* 0x000fe4000ff1e0ff */
[----:B------:R-:W-:Y:S01]  /*32b0*/  UIADD3 UR10, UPT, UPT, UR21, UR10, URZ ;  /* 0x0000000a150a7290 */ /* 0x000fe2000fffe0ff */
[----:B------:R-:W-:Y:S01]  /*32c0*/  IMAD.U32 R2, RZ, RZ, UR20 ;  /* 0x00000014ff027e24 */ /* 0x000fe2000f8e00ff */
[----:B------:R-:W-:Y:S01]  /*32d0*/  UIADD3 UR16, UP1, UPT, UR14, UR16, URZ ;  /* 0x000000100e107290 */ /* 0x000fe2000ff3e0ff */
[----:B------:R-:W-:Y:S01]  /*32e0*/  IMAD.U32 R3, RZ, RZ, UR21 ;  /* 0x00000015ff037e24 */ /* 0x000fe2000f8e00ff */
[----:B------:R-:W-:Y:S01]  /*32f0*/  UIADD3.X UR19, UPT, UPT, UR10, UR15, URZ, UP0, !UPT ;  /* 0x0000000f0a137290 */ /* 0x000fe200087fe4ff */
[----:B------:R-:W-:Y:S01]  /*3300*/  IMAD.U32 R14, RZ, RZ, UR14 ;  /* 0x0000000eff0e7e24 */ /* 0x000fe2000f8e00ff */
[----:B------:R-:W-:Y:S01]  /*3310*/  UIADD3 UR18, UP0, UPT, UR14, UR18, URZ ;  /* 0x000000120e127290 */ /* 0x000fe2000ff1e0ff */
[----:B------:R-:W-:Y:S01]  /*3320*/  IMAD.U32 R3, RZ, RZ, UR10 ;  /* 0x0000000aff037e24 */ /* 0x000fe2000f8e00ff */
[----:B------:R-:W-:Y:S01]  /*3330*/  UIADD3.X UR15, UPT, UPT, UR19, UR15, URZ, UP1, !UPT ;  /* 0x0000000f130f7290 */ /* 0x000fe20008ffe4ff */
[-C--:B------:R-:W-:Y:S01]  /*3340*/  LEA R8, P1, R2, R250.reuse, 0x1 ;  /* 0x000000fa02087211 */ /* 0x080fe200078208ff */
[----:B------:R-:W-:Y:S01]  /*3350*/  UIADD3.X UR17, UPT, UPT, UR19, UR17, URZ, UP0, !UPT ;  /* 0x0000001113117290 */ /* 0x000fe200087fe4ff */
[----:B------:R-:W-:Y:S01]  /*3360*/  MOV R13, UR16 ;  /* 0x00000010000d7c02 */ /* 0x000fe20008000f00 */
[----:B------:R-:W-:Y:S01]  /*3370*/  IMAD.U32 R12, RZ, RZ, UR18 ;  /* 0x00000012ff0c7e24 */ /* 0x000fe2000f8e00ff */
[-C--:B------:R-:W-:Y:S01]  /*3380*/  LEA R6, P3, R14, R250.reuse, 0x1 ;  /* 0x000000fa0e067211 */ /* 0x080fe200078608ff */
[----:B------:R-:W-:Y:S01]  /*3390*/  IMAD.U32 R7, RZ, RZ, UR19 ;  /* 0x00000013ff077e24 */ /* 0x000fe2000f8e00ff */
[----:B------:R-:W-:Y:S01]  /*33a0*/  LEA.HI.X R9, R2, R249, R3, 0x1, P1 ;  /* 0x000000f902097211 */ /* 0x000fe200008f0c03 */
[----:B------:R-:W-:Y:S01]  /*33b0*/  IMAD.U32 R3, RZ, RZ, UR17 ;  /* 0x00000011ff037e24 */ /* 0x000fe2000f8e00ff */
[----:B------:R-:W-:-:S02]  /*33c0*/  LEA R4, P2, R13, R250, 0x1 ;  /* 0x000000fa0d047211 */ /* 0x000fc400078408ff */
[----:B------:R-:W-:Y:S01]  /*33d0*/  MOV R5, UR15 ;  /* 0x0000000f00057c02 */ /* 0x000fe20008000f00 */
[----:B------:R-:W-:Y:S01]  /*33e0*/  @!PT LDS RZ, [RZ] ;  /* 0x00000000fffff984 */ /* 0x000fe20000000800 */
[----:B------:R-:W-:Y:S01]  /*33f0*/  @!PT LDS RZ, [RZ] ;  /* 0x00000000fffff984 */ /* 0x000fe20000000800 */
[----:B------:R-:W-:Y:S01]  /*3400*/  @!PT LDS RZ, [RZ] ;  /* 0x00000000fffff984 */ /* 0x000fe20000000800 */
[----:B------:R1:W-:Y:S01]  /*3410*/  LDGSTS.E.BYPASS.LTC128B.128 [R20+0x8000], desc[UR24][R8.64] ;  /* 0x0800000008147fae */ /* 0x0003e2000b981a18 */
[----:B------:R-:W-:Y:S02]  /*3420*/  LEA R2, P1, R12, R250, 0x1 ;  /* 0x000000fa0c027211 */ /* 0x000fe400078208ff */
[-C--:B------:R-:W-:Y:S01]  /*3430*/  LEA.HI.X R7, R14, R249.reuse, R7, 0x1, P3 ;  /* 0x000000f90e077211 */ /* 0x080fe200018f0c07 */
[----:B------:R1:W-:Y:S01]  /*3440*/  LDGSTS.E.BYPASS.LTC128B.128 [R20+0xa000], desc[UR24][R8.64+0x80] ;  /* 0x0a00008008147fae */ /* 0x0003e2000b981a18 */
[-C--:B------:R-:W-:Y:S02]  /*3450*/  LEA.HI.X R5, R13, R249.reuse, R5, 0x1, P2 ;  /* 0x000000f90d057211 */ /* 0x080fe400010f0c05 */
[----:B------:R-:W-:Y:S01]  /*3460*/  LEA.HI.X R3, R12, R249, R3, 0x1, P1 ;  /* 0x000000f90c037211 */ /* 0x000fe200008f0c03 */
[----:B------:R1:W-:Y:S04]  /*3470*/  LDGSTS.E.BYPASS.LTC128B.128 [R20+0x8800], desc[UR24][R6.64] ;  /* 0x0880000006147fae */ /* 0x0003e8000b981a18 */
[----:B------:R1:W-:Y:S04]  /*3480*/  LDGSTS.E.BYPASS.LTC128B.128 [R20+0xa800], desc[UR24][R6.64+0x80] ;  /* 0x0a80008006147fae */ /* 0x0003e8000b981a18 */
[----:B------:R1:W-:Y:S04]  /*3490*/  LDGSTS.E.BYPASS.LTC128B.128 [R20+0x9000], desc[UR24][R4.64] ;  /* 0x0900000004147fae */ /* 0x0003e8000b981a18 */
[----:B------:R1:W-:Y:S04]  /*34a0*/  LDGSTS.E.BYPASS.LTC128B.128 [R20+0xb000], desc[UR24][R4.64+0x80] ;  /* 0x0b00008004147fae */ /* 0x0003e8000b981a18 */
[----:B------:R1:W-:Y:S04]  /*34b0*/  LDGSTS.E.BYPASS.LTC128B.128 [R20+0x9800], desc[UR24][R2.64] ;  /* 0x0980000002147fae */ /* 0x0003e8000b981a18 */
[----:B------:R1:W-:Y:S04]  /*34c0*/  LDGSTS.E.BYPASS.LTC128B.128 [R20+0xb800], desc[UR24][R2.64+0x80] ;  /* 0x0b80008002147fae */ /* 0x0003e8000b981a18 */
[----:B------:R-:W0:Y:S02]  /*34d0*/  LDGDEPBAR ;  /* 0x00000000000079af */ /* 0x000e240000000000 */
.L_x_16:
[C---:B-1----:R-:W-:Y:S01]  /*34e0*/  VIADD R7, R0.reuse, 0x38 ;  /* 0x0000003800077836 */ /* 0x042fe20000000000 */
[CC--:B------:R-:W-:Y:S01]  /*34f0*/  ISETP.GE.AND P2, PT, R0.reuse, R24.reuse, PT ;  /* 0x000000180000720c */ /* 0x0c0fe20003f46270 */
[C---:B------:R-:W-:Y:S01]  /*3500*/  VIADD R8, R0.reuse, 0x39 ;  /* 0x0000003900087836 */ /* 0x040fe20000000000 */
[----:B------:R-:W-:Y:S01]  /*3510*/  ISETP.GE.AND P1, PT, R0, R27, PT ;  /* 0x0000001b0000720c */ /* 0x000fe20003f26270 */
[----:B------:R-:W1:Y:S01]  /*3520*/  LDCU UR10, c[0x0][0x45c] ;  /* 0x00008b80ff0a77ac */ /* 0x000e620008000800 */
[----:B------:R-:W-:Y:S01]  /*3530*/  FMNMX3.FTZ R0, R40, R31, R32, !PT ;  /* 0x0000001f28007276 */ /* 0x000fe20007810020 */
[----:B------:R-:W-:Y:S01]  /*3540*/  STL [R1+0x30], R250 ;  /* 0x000030fa01007387 */ /* 0x000fe20000100800 */
[----:B------:R-:W-:Y:S02]  /*3550*/  FSEL R34, R108, -INF , !P2 ;  /* 0xff8000006c227808 */ /* 0x000fe40005000000 */
[----:B------:R-:W-:Y:S01]  /*3560*/  FMNMX3.FTZ R0, R0, R33, R51, !PT ;  /* 0x0000002100007276 */ /* 0x000fe20007810033 */
[----:B------:R-:W-:Y:S01]  /*3570*/  STL [R1+0x2c], R249 ;  /* 0x00002cf901007387 */ /* 0x000fe20000100800 */
[----:B------:R-:W-:-:S02]  /*3580*/  ISETP.GE.AND P2, PT, R10, R24, PT ;  /* 0x000000180a00720c */ /* 0x000fc40003f46270 */
[----:B------:R-:W-:Y:S01]  /*3590*/  ISETP.GE.AND P3, PT, R11, R24, PT ;  /* 0x000000180b00720c */ /* 0x000fe20003f66270 */
[----:B------:R-:W-:Y:S01]  /*35a0*/  STL [R1+0x28], R235 ;  /* 0x000028eb01007387 */ /* 0x000fe20000100800 */
[----:B------:R-:W-:Y:S02]  /*35b0*/  FMNMX3.FTZ R0, R0, R50, R38, !PT ;  /* 0x0000003200007276 */ /* 0x000fe40007810026 */
[----:B------:R-:W-:Y:S01]  /*35c0*/  FSEL R36, R104, -INF , !P2 ;  /* 0xff80000068247808 */ /* 0x000fe20005000000 */
[----:B------:R-:W-:Y:S01]  /*35d0*/  STL [R1+0x24], R234 ;  /* 0x000024ea01007387 */ /* 0x000fe20000100800 */
[-C--:B------:R-:W-:Y:S02]  /*35e0*/  ISETP.GE.AND P2, PT, R16, R24.reuse, PT ;  /* 0x000000181000720c */ /* 0x080fe40003f46270 */
[----:B------:R-:W-:Y:S01]  /*35f0*/  FSEL R37, R105, -INF , !P3 ;  /* 0xff80000069257808 */ /* 0x000fe20005800000 */
[----:B------:R-:W-:Y:S01]  /*3600*/  STL [R1+0x20], R165 ;  /* 0x000020a501007387 */ /* 0x000fe20000100800 */
[----:B------:R-:W-:-:S02]  /*3610*/  ISETP.GE.AND P3, PT, R18, R24, PT ;  /* 0x000000181200720c */ /* 0x000fc40003f66270 */
[----:B------:R-:W-:Y:S01]  /*3620*/  FMNMX3.FTZ R0, R0, R39, R172, !PT ;  /* 0x0000002700007276 */ /* 0x000fe200078100ac */
[----:B------:R-:W-:Y:S01]  /*3630*/  STL [R1+0x34], R26 ;  /* 0x0000341a01007387 */ /* 0x000fe20000100800 */
[----:B------:R-:W-:Y:S02]  /*3640*/  FSEL R154, R84, -INF , !P2 ;  /* 0xff800000549a7808 */ /* 0x000fe40005000000 */
[----:B------:R-:W-:Y:S02]  /*3650*/  ISETP.GE.AND P2, PT, R17, R24, PT ;  /* 0x000000181100720c */ /* 0x000fe40003f46270 */
[----:B------:R-:W-:Y:S02]  /*3660*/  FSEL R153, R85, -INF , !P3 ;  /* 0xff80000055997808 */ /* 0x000fe40005800000 */
[----:B------:R-:W-:Y:S02]  /*3670*/  ISETP.GE.AND P3, PT, R7, R26, PT ;  /* 0x0000001a0700720c */ /* 0x000fe40003f66270 */
[----:B------:R-:W-:-:S02]  /*3680*/  FMNMX3.FTZ R0, R0, R169, R170, !PT ;  /* 0x000000a900007276 */ /* 0x000fc400078100aa */
[----:B------:R-:W-:Y:S02]  /*3690*/  FSEL R155, R80, -INF , !P2 ;  /* 0xff800000509b7808 */ /* 0x000fe40005000000 */
[----:B------:R-:W-:Y:S02]  /*36a0*/  ISETP.GE.AND P2, PT, R8, R26, PT ;  /* 0x0000001a0800720c */ /* 0x000fe40003f46270 */
[----:B------:R-:W-:Y:S02]  /*36b0*/  FSEL R252, R116, -INF , !P3 ;  /* 0xff80000074fc7808 */ /* 0x000fe40005800000 */
[----:B------:R-:W-:Y:S02]  /*36c0*/  FMNMX3.FTZ R0, R0, R171, R215, !PT ;  /* 0x000000ab00007276 */ /* 0x000fe400078100d7 */
[----:B------:R-:W-:Y:S01]  /*36d0*/  FSEL R251, R117, -INF , !P2 ;  /* 0xff80000075fb7808 */ /* 0x000fe20005000000 */
[----:B------:R-:W-:Y:S01]  /*36e0*/  STL [R1+0x50], R252 ;  /* 0x000050fc01007387 */ /* 0x000fe20000100800 */
[----:B------:R-:W-:-:S02]  /*36f0*/  FMNMX3.FTZ R2, R0, R232, R252, !PT ;  /* 0x000000e800027276 */ /* 0x000fc400078100fc */
[----:B------:R-:W-:Y:S01]  /*3700*/  FMNMX3.FTZ R0, R41, R43, R42, !PT ;  /* 0x0000002b29007276 */ /* 0x000fe2000781002a */
[----:B------:R-:W-:Y:S01]  /*3710*/  STL [R1+0x38], R25 ;  /* 0x0000381901007387 */ /* 0x000fe20000100800 */
[----:B------:R-:W-:Y:S02]  /*3720*/  FMNMX.FTZ R4, R251, R2, !PT ;  /* 0x00000002fb047209 */ /* 0x000fe40007810000 */
[-C--:B------:R-:W-:Y:S01]  /*3730*/  ISETP.GE.AND P3, PT, R21, R24.reuse, PT ;  /* 0x000000181500720c */ /* 0x080fe20003f66270 */
[----:B------:R-:W-:Y:S01]  /*3740*/  STL [R1+0x3c], R24 ;  /* 0x00003c1801007387 */ /* 0x000fe20000100800 */
[----:B------:R-:W-:Y:S02]  /*3750*/  FMNMX3.FTZ R0, R0, R49, R100, !PT ;  /* 0x0000003100007276 */ /* 0x000fe40007810064 */
[----:B------:R-:W-:Y:S01]  /*3760*/  ISETP.GE.AND P2, PT, R23, R24, PT ;  /* 0x000000181700720c */ /* 0x000fe20003f46270 */
[----:B------:R-:W2:Y:S01]  /*3770*/  SHFL.BFLY PT, R5, R4, 0x2, 0x1f ;  /* 0x0c401f0004057f89 */ /* 0x000ea200000e0000 */
[----:B------:R-:W-:-:S02]  /*3780*/  FSEL R163, R76, -INF , !P3 ;  /* 0xff8000004ca37808 */ /* 0x000fc40005800000 */
[-C--:B------:R-:W-:Y:S02]  /*3790*/  ISETP.GE.AND P3, PT, R22, R24.reuse, PT ;  /* 0x000000181600720c */ /* 0x080fe40003f66270 */
[----:B------:R-:W-:Y:S02]  /*37a0*/  FMNMX3.FTZ R0, R0, R101, R103, !PT ;  /* 0x0000006500007276 */ /* 0x000fe40007810067 */
[----:B------:R-:W-:Y:S02]  /*37b0*/  FSEL R162, R77, -INF , !P2 ;  /* 0xff8000004da27808 */ /* 0x000fe40005000000 */
[-C--:B------:R-:W-:Y:S02]  /*37c0*/  ISETP.GE.AND P2, PT, R28, R24.reuse, PT ;  /* 0x000000181c00720c */ /* 0x080fe40003f46270 */
[----:B------:R-:W-:Y:S02]  /*37d0*/  FSEL R161, R64, -INF , !P3 ;  /* 0xff80000040a17808 */ /* 0x000fe40005800000 */
[----:B------:R-:W-:-:S02]  /*37e0*/  ISETP.GE.AND P3, PT, R29, R24, PT ;  /* 0x000000181d00720c */ /* 0x000fc40003f66270 */
[----:B------:R-:W-:Y:S02]  /*37f0*/  FMNMX3.FTZ R0, R0, R102, R173, !PT ;  /* 0x0000006600007276 */ /* 0x000fe400078100ad */
        /* <DEDUP_REMOVED lines=9> */
[----:B------:R-:W-:Y:S02]  /*3890*/  FSEL R35, R109, -INF , !P5 ;  /* 0xff8000006d237808 */ /* 0x000fe40006800000 */
[----:B------:R-:W-:-:S02]  /*38a0*/  FSEL R220, R119, -INF , !P2 ;  /* 0xff80000077dc7808 */ /* 0x000fc40005000000 */
[----:B------:R-:W-:Y:S02]  /*38b0*/  FMNMX3.FTZ R0, R0, R233, R199, !PT ;  /* 0x000000e900007276 */ /* 0x000fe400078100c7 */
[----:B--2---:R-:W-:Y:S02]  /*38c0*/  FMNMX.FTZ R166, R4, R5, !PT ;  /* 0x0000000504a67209 */ /* 0x004fe40007810000 */
[----:B------:R-:W-:Y:S02]  /*38d0*/  FMNMX3.FTZ R2, R34, R35, R36, !PT ;  /* 0x0000002322027276 */ /* 0x000fe40007810024 */
[----:B------:R-:W-:Y:S01]  /*38e0*/  FMNMX.FTZ R3, R220, R0, !PT ;  /* 0x00000000dc037209 */ /* 0x000fe20007810000 */
[----:B------:R-:W2:Y:S01]  /*38f0*/  SHFL.BFLY PT, R5, R166, 0x1, 0x1f ;  /* 0x0c201f00a6057f89 */ /* 0x000ea200000e0000 */
[----:B------:R-:W-:Y:S02]  /*3900*/  ISETP.GE.AND P5, PT, R19, R24, PT ;  /* 0x000000181300720c */ /* 0x000fe40003fa6270 */
[----:B------:R-:W-:-:S02]  /*3910*/  FMNMX3.FTZ R0, R2, R37, R154, !PT ;  /* 0x0000002502007276 */ /* 0x000fc4000781009a */
[----:B------:R-:W3:Y:S01]  /*3920*/  SHFL.BFLY PT, R2, R3, 0x2, 0x1f ;  /* 0x0c401f0003027f89 */ /* 0x000ee200000e0000 */
[----:B------:R-:W-:Y:S02]  /*3930*/  FSEL R152, R81, -INF , !P5 ;  /* 0xff80000051987808 */ /* 0x000fe40006800000 */
[----:B------:R-:W-:Y:S02]  /*3940*/  FMNMX3.FTZ R0, R0, R153, R155, !PT ;  /* 0x0000009900007276 */ /* 0x000fe4000781009b */
[----:B------:R-:W-:Y:S02]  /*3950*/  ISETP.GE.AND P5, PT, R7, R24, PT ;  /* 0x000000180700720c */ /* 0x000fe40003fa6270 */
[----:B------:R-:W-:Y:S02]  /*3960*/  FMNMX3.FTZ R0, R0, R152, R163, !PT ;  /* 0x0000009800007276 */ /* 0x000fe400078100a3 */
[----:B------:R-:W-:Y:S02]  /*3970*/  FSEL R246, R44, -INF , !P5 ;  /* 0xff8000002cf67808 */ /* 0x000fe40006800000 */
[----:B------:R-:W-:-:S02]  /*3980*/  FMNMX3.FTZ R0, R0, R162, R161, !PT ;  /* 0x000000a200007276 */ /* 0x000fc400078100a1 */
[----:B------:R-:W-:Y:S02]  /*3990*/  ISETP.GE.AND P2, PT, R8, R24, PT ;  /* 0x000000180800720c */ /* 0x000fe40003f46270 */
[----:B------:R-:W-:Y:S02]  /*39a0*/  FMNMX3.FTZ R0, R0, R160, R247, !PT ;  /* 0x000000a000007276 */ /* 0x000fe400078100f7 */
[-C--:B------:R-:W-:Y:S02]  /*39b0*/  ISETP.GE.AND P3, PT, R10, R27.reuse, PT ;  /* 0x0000001b0a00720c */ /* 0x080fe40003f66270 */
[----:B------:R-:W-:Y:S02]  /*39c0*/  FSEL R245, R45, -INF , !P2 ;  /* 0xff8000002df57808 */ /* 0x000fe40005000000 */
[----:B------:R-:W-:Y:S02]  /*39d0*/  FMNMX3.FTZ R0, R0, R248, R246, !PT ;  /* 0x000000f800007276 */ /* 0x000fe400078100f6 */
[----:B------:R-:W-:-:S02]  /*39e0*/  ISETP.GE.AND P5, PT, R11, R27, PT ;  /* 0x0000001b0b00720c */ /* 0x000fc40003fa6270 */
[----:B------:R-:W-:Y:S02]  /*39f0*/  ISETP.GE.AND P2, PT, R16, R27, PT ;  /* 0x0000001b1000720c */ /* 0x000fe40003f46270 */
[----:B------:R-:W-:Y:S02]  /*3a00*/  FSEL R16, R110, -INF , !P1 ;  /* 0xff8000006e107808 */ /* 0x000fe40004800000 */
[----:B------:R-:W-:Y:S02]  /*3a10*/  FSEL R13, R111, -INF , !P4 ;  /* 0xff8000006f0d7808 */ /* 0x000fe40006000000 */
[----:B------:R-:W-:Y:S02]  /*3a20*/  FSEL R11, R106, -INF , !P3 ;  /* 0xff8000006a0b7808 */ /* 0x000fe40005800000 */
[----:B--2---:R-:W-:Y:S02]  /*3a30*/  FMNMX.FTZ R166, R166, R5, !PT ;  /* 0x00000005a6a67209 */ /* 0x004fe40007810000 */
[----:B------:R-:W-:-:S02]  /*3a40*/  ISETP.GE.AND P3, PT, R19, R27, PT ;  /* 0x0000001b1300720c */ /* 0x000fc40003f66270 */
[----:B------:R-:W-:Y:S01]  /*3a50*/  FMNMX.FTZ R4, R245, R0, !PT ;  /* 0x00000000f5047209 */ /* 0x000fe20007810000 */
[----:B-1----:R-:W-:Y:S01]  /*3a60*/  FMUL.FTZ R0, R166, UR10 ;  /* 0x0000000aa6007c20 */ /* 0x002fe20008410000 */
[----:B---3--:R-:W-:Y:S01]  /*3a70*/  FMNMX.FTZ R3, R3, R2, !PT ;  /* 0x0000000203037209 */ /* 0x008fe20007810000 */
[----:B------:R-:W-:Y:S01]  /*3a80*/  STL [R1+0x40], R166 ;  /* 0x000040a601007387 */ /* 0x000fe20000100800 */
[-C--:B------:R-:W-:Y:S02]  /*3a90*/  ISETP.GE.AND P1, PT, R18, R27.reuse, PT ;  /* 0x0000001b1200720c */ /* 0x080fe40003f26270 */
[----:B------:R-:W-:Y:S01]  /*3aa0*/  ISETP.GE.AND P4, PT, R17, R27, PT ;  /* 0x0000001b1100720c */ /* 0x000fe20003f86270 */
[----:B------:R-:W1:Y:S01]  /*3ab0*/  SHFL.BFLY PT, R6, R4, 0x2, 0x1f ;  /* 0x0c401f0004067f89 */ /* 0x000e6200000e0000 */
[----:B------:R-:W-:Y:S02]  /*3ac0*/  FSEL R10, R107, -INF , !P5 ;  /* 0xff8000006b0a7808 */ /* 0x000fe40006800000 */
[----:B------:R-:W-:Y:S01]  /*3ad0*/  FSEL R127, R86, -INF , !P2 ;  /* 0xff800000567f7808 */ /* 0x000fe20005000000 */
[----:B------:R-:W2:Y:S01]  /*3ae0*/  SHFL.BFLY PT, R164, R3, 0x1, 0x1f ;  /* 0x0c201f0003a47f89 */ /* 0x000ea200000e0000 */
[----:B------:R-:W-:-:S02]  /*3af0*/  FMNMX3.FTZ R2, R16, R13, R11, !PT ;  /* 0x0000000d10027276 */ /* 0x000fc4000781000b */
[----:B------:R-:W-:Y:S01]  /*3b00*/  FSEL R124, R83, -INF , !P3 ;  /* 0xff800000537c7808 */ /* 0x000fe20005800000 */
[----:B------:R3:W-:Y:S01]  /*3b10*/  STL [R1+0x44], R27 ;  /* 0x0000441b01007387 */ /* 0x0007e20000100800 */
[----:B------:R-:W-:Y:S02]  /*3b20*/  FSETP.NEU.FTZ.AND P3, PT, R166, -INF , PT ;  /* 0xff800000a600780b */ /* 0x000fe40003f7d000 */
[----:B------:R-:W-:Y:S02]  /*3b30*/  ISETP.GE.AND P5, PT, R21, R27, PT ;  /* 0x0000001b1500720c */ /* 0x000fe40003fa6270 */
[----:B------:R-:W-:Y:S02]  /*3b40*/  FSEL R126, R87, -INF , !P1 ;  /* 0xff800000577e7808 */ /* 0x000fe40004800000 */
[----:B------:R-:W-:Y:S02]  /*3b50*/  FSEL R125, R82, -INF , !P4 ;  /* 0xff800000527d7808 */ /* 0x000fe40006000000 */
[----:B------:R-:W-:-:S02]  /*3b60*/  FMNMX3.FTZ R2, R2, R10, R127, !PT ;  /* 0x0000000a02027276 */ /* 0x000fc4000781007f */
[----:B------:R-:W-:Y:S02]  /*3b70*/  FSEL R12, R0, RZ, P3 ;  /* 0x000000ff000c7208 */ /* 0x000fe40001800000 */
[-C--:B------:R-:W-:Y:S02]  /*3b80*/  ISETP.GE.AND P2, PT, R23, R27.reuse, PT ;  /* 0x0000001b1700720c */ /* 0x080fe40003f46270 */
[-C--:B------:R-:W-:Y:S02]  /*3b90*/  ISETP.GE.AND P1, PT, R22, R27.reuse, PT ;  /* 0x0000001b1600720c */ /* 0x080fe40003f26270 */
[----:B------:R-:W-:Y:S02]  /*3ba0*/  FSEL R159, R78, -INF , !P5 ;  /* 0xff8000004e9f7808 */ /* 0x000fe40006800000 */
[----:B------:R-:W-:Y:S01]  /*3bb0*/  FMNMX3.FTZ R0, R2, R126, R125, !PT ;  /* 0x0000007e02007276 */ /* 0x000fe2000781007d */
[----:B------:R-:W-:Y:S01]  /*3bc0*/  FFMA.FTZ R2, R40, UR10, -R12 ;  /* 0x0000000a28027c23 */ /* 0x000fe2000801080c */
[----:B------:R-:W-:-:S02]  /*3bd0*/  ISETP.GE.AND P4, PT, R28, R27, PT ;  /* 0x0000001b1c00720c */ /* 0x000fc40003f86270 */
[-C--:B------:R-:W-:Y:S01]  /*3be0*/  ISETP.GE.AND P5, PT, R29, R27.reuse, PT ;  /* 0x0000001b1d00720c */ /* 0x080fe20003fa6270 */
[----:B------:R4:W-:Y:S01]  /*3bf0*/  MUFU.EX2 R200, R2 ;  /* 0x0000000200c87308 */ /* 0x0009e20000000800 */
[----:B------:R-:W-:Y:S02]  /*3c00*/  FSEL R158, R79, -INF , !P2 ;  /* 0xff8000004f9e7808 */ /* 0x000fe40005000000 */
[----:B------:R-:W-:Y:S02]  /*3c10*/  FSEL R157, R66, -INF , !P1 ;  /* 0xff800000429d7808 */ /* 0x000fe40004800000 */
[----:B------:R-:W-:Y:S02]  /*3c20*/  FMNMX3.FTZ R0, R0, R124, R159, !PT ;  /* 0x0000007c00007276 */ /* 0x000fe4000781009f */
[-C--:B------:R-:W-:Y:S02]  /*3c30*/  ISETP.GE.AND P2, PT, R30, R27.reuse, PT ;  /* 0x0000001b1e00720c */ /* 0x080fe40003f46270 */
[----:B------:R-:W-:-:S02]  /*3c40*/  ISETP.GE.AND P3, PT, R7, R27, PT ;  /* 0x0000001b0700720c */ /* 0x000fc40003f66270 */
[----:B------:R-:W-:Y:S02]  /*3c50*/  FSEL R156, R67, -INF , !P4 ;  /* 0xff800000439c7808 */ /* 0x000fe40006000000 */
[----:B------:R-:W-:Y:S02]  /*3c60*/  FSEL R186, R54, -INF , !P5 ;  /* 0xff80000036ba7808 */ /* 0x000fe40006800000 */
[----:B------:R-:W-:Y:S01]  /*3c70*/  FMNMX3.FTZ R0, R0, R158, R157, !PT ;  /* 0x0000009e00007276 */ /* 0x000fe2000781009d */
[----:B----4-:R-:W-:Y:S01]  /*3c80*/  FFMA.FTZ R2, R31, UR10, -R12 ;  /* 0x0000000a1f027c23 */ /* 0x010fe2000801080c */
[----:B------:R-:W-:Y:S02]  /*3c90*/  ISETP.GE.AND P1, PT, R8, R27, PT ;  /* 0x0000001b0800720c */ /* 0x000fe40003f26270 */
[----:B------:R-:W-:Y:S01]  /*3ca0*/  FSEL R244, R55, -INF , !P2 ;  /* 0xff80000037f47808 */ /* 0x000fe20005000000 */
[----:B------:R4:W3:Y:S01]  /*3cb0*/  MUFU.EX2 R201, R2 ;  /* 0x0000000200c97308 */ /* 0x0008e20000000800 */
[----:B------:R-:W-:-:S02]  /*3cc0*/  FSEL R185, R46, -INF , !P3 ;  /* 0xff8000002eb97808 */ /* 0x000fc40005800000 */
[----:B------:R-:W-:Y:S02]  /*3cd0*/  FMNMX3.FTZ R0, R0, R156, R186, !PT ;  /* 0x0000009c00007276 */ /* 0x000fe400078100ba */
[----:B------:R-:W-:Y:S02]  /*3ce0*/  FSEL R187, R47, -INF , !P1 ;  /* 0xff8000002fbb7808 */ /* 0x000fe40004800000 */
[----:B-1----:R-:W-:Y:S02]  /*3cf0*/  FMNMX.FTZ R6, R4, R6, !PT ;  /* 0x0000000604067209 */ /* 0x002fe40007810000 */
[----:B--2---:R-:W-:Y:S02]  /*3d00*/  FMNMX.FTZ R164, R3, R164, !PT ;  /* 0x000000a403a47209 */ /* 0x004fe40007810000 */
[----:B------:R-:W-:Y:S02]  /*3d10*/  LOP3.LUT R3, R167, 0x200, R176, 0xf8, !PT ;  /* 0x00000200a7037812 */ /* 0x000fe400078ef8b0 */
[----:B------:R-:W-:Y:S01]  /*3d20*/  FSETP.NEU.FTZ.AND P1, PT, R164, -INF , PT ;  /* 0xff800000a400780b */ /* 0x000fe20003f3d000 */
[----:B------:R-:W-:Y:S01]  /*3d30*/  STL [R1+0x48], R164 ;  /* 0x000048a401007387 */ /* 0x000fe20000100800 */
[----:B------:R-:W-:-:S02]  /*3d40*/  LEA R48, R3, UR5, 0x1 ;  /* 0x0000000503307c11 */ /* 0x000fc4000f8e08ff */
[----:B----4-:R-:W-:Y:S01]  /*3d50*/  FMNMX3.FTZ R2, R0, R244, R185, !PT ;  /* 0x000000f400027276 */ /* 0x010fe200078100b9 */
[--C-:B------:R-:W-:Y:S01]  /*3d60*/  FFMA.FTZ R0, R32, UR10, -R12.reuse ;  /* 0x0000000a20007c23 */ /* 0x100fe2000801080c */
[----:B------:R-:W-:Y:S01]  /*3d70*/  SEL R7, R168, 0xffffffe0, !P0 ;  /* 0xffffffe0a8077807 */ /* 0x000fe20004000000 */
[----:B------:R-:W-:Y:S01]  /*3d80*/  VIADD R14, R48, 0xc040 ;  /* 0x0000c040300e7836 */ /* 0x000fe20000000000 */
[----:B------:R-:W-:Y:S01]  /*3d90*/  FMNMX.FTZ R4, R187, R2, !PT ;  /* 0x00000002bb047209 */ /* 0x000fe20007810000 */
[----:B------:R1:W-:Y:S01]  /*3da0*/  MUFU.EX2 R213, R0 ;  /* 0x0000000000d57308 */ /* 0x0003e20000000800 */
[----:B------:R-:W-:Y:S01]  /*3db0*/  FFMA.FTZ R2, R33, UR10, -R12 ;  /* 0x0000000a21027c23 */ /* 0x000fe2000801080c */
[----:B------:R-:W-:Y:S01]  /*3dc0*/  IADD3 R15, PT, PT, R7, R48, RZ ;  /* 0x00000030070f7210 */ /* 0x000fe20007ffe0ff */
[----:B------:R-:W-:Y:S04]  /*3dd0*/  LDSM.16.MT88.4 R72, [R48+0xc000] ;  /* 0x00c000003048783b */ /* 0x000fe80000004200 */
[----:B------:R-:W2:Y:S01]  /*3de0*/  SHFL.BFLY PT, R5, R4, 0x2, 0x1f ;  /* 0x0c401f0004057f89 */ /* 0x000ea200000e0000 */
[----:B---3--:R3:W4:Y:S03]  /*3df0*/  MUFU.EX2 R27, R2 ;  /* 0x00000002001b7308 */ /* 0x0087260000000800 */
[----:B------:R-:W-:Y:S04]  /*3e00*/  LDSM.16.MT88.4 R60, [R15+0xe000] ;  /* 0x00e000000f3c783b */ /* 0x000fe80000004200 */
[----:B------:R-:W-:Y:S01]  /*3e10*/  LDSM.16.MT88.4 R20, [R15+0xc000] ;  /* 0x00c000000f14783b */ /* 0x000fe20000004200 */
[----:B-1----:R-:W-:-:S03]  /*3e20*/  FMUL.FTZ R0, R164, UR10 ;  /* 0x0000000aa4007c20 */ /* 0x002fc60008410000 */
[----:B------:R-:W-:Y:S02]  /*3e30*/  LDSM.16.MT88.4 R96, [R48+0xe000] ;  /* 0x00e000003060783b */ /* 0x000fe40000004200 */
[----:B------:R-:W-:Y:S02]  /*3e40*/  FSEL R3, R0, RZ, P1 ;  /* 0x000000ff00037208 */ /* 0x000fe40000800000 */
[----:B------:R-:W-:Y:S04]  /*3e50*/  LDSM.16.MT88.4 R28, [R48+0xc800] ;  /* 0x00c80000301c783b */ /* 0x000fe80000004200 */
[----:B---3--:R-:W1:Y:S01]  /*3e60*/  SHFL.BFLY PT, R2, R6, 0x1, 0x1f ;  /* 0x0c201f0006027f89 */ /* 0x008e6200000e0000 */
[----:B------:R-:W-:Y:S01]  /*3e70*/  FFMA.FTZ R0, R41, UR10, -R3 ;  /* 0x0000000a29007c23 */ /* 0x000fe20008010803 */
[----:B--2---:R-:W-:-:S03]  /*3e80*/  FMNMX.FTZ R8, R4, R5, !PT ;  /* 0x0000000504087209 */ /* 0x004fc60007810000 */
[----:B------:R2:W-:Y:S01]  /*3e90*/  MUFU.EX2 R234, R0 ;  /* 0x0000000000ea7308 */ /* 0x0005e20000000800 */
[----:B------:R-:W-:Y:S01]  /*3ea0*/  F2FP.BF16.F32.PACK_AB R4, R201, R200 ;  /* 0x000000c8c904723e */ /* 0x000fe200000010ff */
[----:B------:R-:W3:Y:S01]  /*3eb0*/  SHFL.BFLY PT, R9, R8, 0x1, 0x1f ;  /* 0x0c201f0008097f89 */ /* 0x000ee200000e0000 */
[----:B--2---:R-:W-:Y:S01]  /*3ec0*/  FFMA.FTZ R0, R43, UR10, -R3 ;  /* 0x0000000a2b007c23 */ /* 0x004fe20008010803 */
[----:B-1----:R-:W-:-:S04]  /*3ed0*/  FMNMX.FTZ R168, R6, R2, !PT ;  /* 0x0000000206a87209 */ /* 0x002fc80007810000 */
[----:B------:R1:W2:Y:S01]  /*3ee0*/  MUFU.EX2 R235, R0 ;  /* 0x0000000000eb7308 */ /* 0x0002a20000000800 */
[----:B----4-:R-:W-:Y:S02]  /*3ef0*/  F2FP.BF16.F32.PACK_AB R6, R27, R213 ;  /* 0x000000d51b06723e */ /* 0x010fe400000010ff */
[----:B------:R-:W-:Y:S01]  /*3f00*/  FSETP.NEU.FTZ.AND P1, PT, R168, -INF , PT ;  /* 0xff800000a800780b */ /* 0x000fe20003f3d000 */
[----:B------:R-:W-:Y:S01]  /*3f10*/  STL [R1+0x4c], R168 ;  /* 0x00004ca801007387 */ /* 0x000fe20000100800 */
[----:B---3--:R-:W-:Y:S01]  /*3f20*/  FMNMX.FTZ R167, R8, R9, !PT ;  /* 0x0000000908a77209 */ /* 0x008fe20007810000 */
[----:B-1----:R-:W-:Y:S01]  /*3f30*/  FFMA.FTZ R0, R42, UR10, -R3 ;  /* 0x0000000a2a007c23 */ /* 0x002fe20008010803 */
[----:B--2---:R-:W-:-:S03]  /*3f40*/  F2FP.BF16.F32.PACK_AB R5, R235, R234 ;  /* 0x000000eaeb05723e */ /* 0x004fc600000010ff */
[----:B------:R1:W-:Y:S02]  /*3f50*/  MUFU.EX2 R212, R0 ;  /* 0x0000000000d47308 */ /* 0x0003e40000000800 */
[----:B-1----:R-:W-:-:S06]  /*3f60*/  FFMA.FTZ R0, R49, UR10, -R3 ;  /* 0x0000000a31007c23 */ /* 0x002fcc0008010803 */
[----:B------:R1:W2:Y:S02]  /*3f70*/  MUFU.EX2 R203, R0 ;  /* 0x0000000000cb7308 */ /* 0x0002a40000000800 */
[----:B-1----:R-:W-:-:S05]  /*3f80*/  VIADD R0, R48, 0xc000 ;  /* 0x0000c00030007836 */ /* 0x002fca0000000000 */
[----:B------:R-:W-:Y:S01]  /*3f90*/  @P6 IADD3 R14, PT, PT, R0, -0x40, RZ ;  /* 0xffffffc0000e6810 */ /* 0x000fe20007ffe0ff */
[----:B------:R-:W-:-:S04]  /*3fa0*/  FMUL.FTZ R0, R168, UR10 ;  /* 0x0000000aa8007c20 */ /* 0x000fc80008410000 */
[----:B------:R-:W-:Y:S01]  /*3fb0*/  IMAD.IADD R49, R7, 0x1, R14 ;  /* 0x0000000107317824 */ /* 0x000fe200078e020e */
[----:B------:R-:W-:Y:S01]  /*3fc0*/  FSEL R2, R0, RZ, P1 ;  /* 0x000000ff00027208 */ /* 0x000fe20000800000 */
[----:B------:R-:W1:Y:S01]  /*3fd0*/  LDSM.16.MT88.4 R80, [R14] ;  /* 0x000000000e50783b */ /* 0x000e620000004200 */
[----:B------:R-:W-:Y:S02]  /*3fe0*/  FSETP.NEU.FTZ.AND P1, PT, R167, -INF , PT ;  /* 0xff800000a700780b */ /* 0x000fe40003f3d000 */
[----:B--2---:R-:W-:Y:S01]  /*3ff0*/  F2FP.BF16.F32.PACK_AB R7, R203, R212 ;  /* 0x000000d4cb07723e */ /* 0x004fe200000010ff */
[--C-:B------:R-:W-:Y:S01]  /*4000*/  FFMA.FTZ R0, R34, UR10, -R2.reuse ;  /* 0x0000000a22007c23 */ /* 0x100fe20008010802 */
[--C-:B------:R-:W-:Y:S01]  /*4010*/  FFMA.FTZ R8, R36, UR10, -R2.reuse ;  /* 0x0000000a24087c23 */ /* 0x100fe20008010802 */
[----:B------:R-:W2:Y:S02]  /*4020*/  LDSM.16.MT88.4 R88, [R49] ;  /* 0x000000003158783b */ /* 0x000ea40000004200 */
[----:B------:R3:W-:Y:S02]  /*4030*/  MUFU.EX2 R218, R0 ;  /* 0x0000000000da7308 */ /* 0x0007e40000000800 */
[----:B------:R-:W4:Y:S01]  /*4040*/  LDSM.16.MT88.4 R84, [R14+0x2000] ;  /* 0x002000000e54783b */ /* 0x000f220000004200 */
[C---:B------:R-:W-:Y:S03]  /*4050*/  HMMA.16816.F32.BF16 R56, R4.reuse, R60, RZ ;  /* 0x0000003c0438723c */ /* 0x040fe600000418ff */
[----:B------:R-:W4:Y:S02]  /*4060*/  LDSM.16.MT88.4 R92, [R49+0x2000] ;  /* 0x00200000315c783b */ /* 0x000f240000004200 */
[----:B------:R1:W-:Y:S02]  /*4070*/  MUFU.EX2 R165, R8 ;  /* 0x0000000800a57308 */ /* 0x0003e40000000800 */
[----:B------:R-:W-:Y:S01]  /*4080*/  LDSM.16.MT88.4 R40, [R49+0x800] ;  /* 0x000800003128783b */ /* 0x000fe20000004200 */
[----:B------:R-:W-:Y:S01]  /*4090*/  HMMA.16816.F32.BF16 R44, R4, R20, RZ ;  /* 0x00000014042c723c */ /* 0x000fe200000418ff */
[----:B---3--:R-:W-:-:S02]  /*40a0*/  FFMA.FTZ R0, R35, UR10, -R2 ;  /* 0x0000000a23007c23 */ /* 0x008fc40008010802 */
[----:B------:R-:W3:Y:S05]  /*40b0*/  LDSM.16.MT88.4 R32, [R15+0xe800] ;  /* 0x00e800000f20783b */ /* 0x000eea0000004200 */
[----:B------:R-:W-:Y:S01]  /*40c0*/  HMMA.16816.F32.BF16 R52, R4, R22, RZ ;  /* 0x000000160434723c */ /* 0x000fe200000418ff */
[----:B------:R2:W-:Y:S01]  /*40d0*/  MUFU.EX2 R202, R0 ;  /* 0x0000000000ca7308 */ /* 0x0005e20000000800 */
[----:B-1----:R-:W-:-:S06]  /*40e0*/  FFMA.FTZ R8, R37, UR10, -R2 ;  /* 0x0000000a25087c23 */ /* 0x002fcc0008010802 */
[C---:B------:R-:W-:Y:S01]  /*40f0*/  HMMA.16816.F32.BF16 R148, R4.reuse, R62, RZ ;  /* 0x0000003e0494723c */ /* 0x040fe200000418ff */
[----:B------:R1:W-:Y:S07]  /*4100*/  MUFU.EX2 R249, R8 ;  /* 0x0000000800f97308 */ /* 0x0003ee0000000800 */
[----:B------:R-:W-:Y:S01]  /*4110*/  HMMA.16816.F32.BF16 R144, R4, R72, RZ ;  /* 0x000000480490723c */ /* 0x000fe200000418ff */
[----:B--2---:R-:W-:-:S05]  /*4120*/  FMUL.FTZ R0, R167, UR10 ;  /* 0x0000000aa7007c20 */ /* 0x004fca0008410000 */
[----:B------:R-:W-:Y:S02]  /*4130*/  FSEL R0, R0, RZ, P1 ;  /* 0x000000ff00007208 */ /* 0x000fe40000800000 */
[C---:B------:R-:W-:Y:S03]  /*4140*/  HMMA.16816.F32.BF16 R140, R4.reuse, R80, RZ ;  /* 0x00000050048c723c */ /* 0x040fe600000418ff */
[--C-:B-1----:R-:W-:Y:S02]  /*4150*/  FFMA.FTZ R8, R16, UR10, -R0.reuse ;  /* 0x0000000a10087c23 */ /* 0x102fe40008010800 */
[----:B------:R-:W1:Y:S02]  /*4160*/  LDSM.16.MT88.4 R16, [R15+0xc800] ;  /* 0x00c800000f10783b */ /* 0x000e640000004200 */
[----:B------:R2:W-:Y:S01]  /*4170*/  MUFU.EX2 R26, R8 ;  /* 0x00000008001a7308 */ /* 0x0005e20000000800 */
[C---:B------:R-:W-:Y:S08]  /*4180*/  HMMA.16816.F32.BF16 R136, R4.reuse, R88, RZ ;  /* 0x000000580488723c */ /* 0x040ff000000418ff */
[----:B------:R-:W-:Y:S01]  /*4190*/  HMMA.16816.F32.BF16 R132, R4, R96, RZ ;  /* 0x000000600484723c */ /* 0x000fe200000418ff */
[----:B--2---:R-:W-:-:S07]  /*41a0*/  FFMA.FTZ R8, R13, UR10, -R0 ;  /* 0x0000000a0d087c23 */ /* 0x004fce0008010800 */
[C---:B----4-:R-:W-:Y:S01]  /*41b0*/  HMMA.16816.F32.BF16 R128, R4.reuse, R84, RZ ;  /* 0x000000540480723c */ /* 0x050fe200000418ff */
[----:B------:R-:W-:Y:S01]  /*41c0*/  FFMA.FTZ R13, R154, UR10, -R2 ;  /* 0x0000000a9a0d7c23 */ /* 0x000fe20008010802 */
[----:B------:R2:W4:Y:S06]  /*41d0*/  MUFU.EX2 R25, R8 ;  /* 0x0000000800197308 */ /* 0x00052c0000000800 */
[C---:B------:R-:W-:Y:S02]  /*41e0*/  HMMA.16816.F32.BF16 R120, R4.reuse, R92, RZ ;  /* 0x0000005c0478723c */ /* 0x040fe400000418ff */
[----:B------:R3:W-:Y:S06]  /*41f0*/  MUFU.EX2 R197, R13 ;  /* 0x0000000d00c57308 */ /* 0x0007ec0000000800 */
[----:B------:R-:W-:Y:S01]  /*4200*/  HMMA.16816.F32.BF16 R116, R4, R74, RZ ;  /* 0x0000004a0474723c */ /* 0x000fe200000418ff */
[----:B--2---:R-:W-:Y:S01]  /*4210*/  FFMA.FTZ R8, R11, UR10, -R0 ;  /* 0x0000000a0b087c23 */ /* 0x004fe20008010800 */
[----:B----4-:R-:W-:-:S03]  /*4220*/  F2FP.BF16.F32.PACK_AB R9, R25, R26 ;  /* 0x0000001a1909723e */ /* 0x010fc600000010ff */
[----:B------:R2:W-:Y:S03]  /*4230*/  MUFU.EX2 R250, R8 ;  /* 0x0000000800fa7308 */ /* 0x0005e60000000800 */
[----:B------:R-:W-:Y:S01]  /*4240*/  HMMA.16816.F32.BF16 R112, R4, R82, RZ ;  /* 0x000000520470723c */ /* 0x000fe200000418ff */
[----:B---3--:R-:W-:-:S04]  /*4250*/  FFMA.FTZ R13, R153, UR10, -R2 ;  /* 0x0000000a990d7c23 */ /* 0x008fc80008010802 */
[----:B------:R3:W-:Y:S03]  /*4260*/  MUFU.EX2 R252, R13 ;  /* 0x0000000d00fc7308 */ /* 0x0007e60000000800 */
[----:B------:R-:W-:Y:S01]  /*4270*/  HMMA.16816.F32.BF16 R108, R4, R90, RZ ;  /* 0x0000005a046c723c */ /* 0x000fe200000418ff */
[----:B--2---:R-:W-:-:S07]  /*4280*/  FFMA.FTZ R8, R10, UR10, -R0 ;  /* 0x0000000a0a087c23 */ /* 0x004fce0008010800 */
[----:B------:R-:W-:Y:S01]  /*4290*/  HMMA.16816.F32.BF16 R104, R4, R98, RZ ;  /* 0x000000620468723c */ /* 0x000fe200000418ff */
[----:B------:R-:W-:Y:S01]  /*42a0*/  F2FP.BF16.F32.PACK_AB R10, R249, R165 ;  /* 0x000000a5f90a723e */ /* 0x000fe200000010ff */
[----:B------:R2:W4:Y:S01]  /*42b0*/  MUFU.EX2 R198, R8 ;  /* 0x0000000800c67308 */ /* 0x0005220000000800 */
[----:B---3--:R-:W-:-:S05]  /*42c0*/  FFMA.FTZ R13, R155, UR10, -R2 ;  /* 0x0000000a9b0d7c23 */ /* 0x008fca0008010802 */
[----:B------:R-:W-:Y:S02]  /*42d0*/  HMMA.16816.F32.BF16 R64, R4, R94, RZ ;  /* 0x0000005e0440723c */ /* 0x000fe400000418ff */
[----:B------:R3:W-:Y:S01]  /*42e0*/  MUFU.EX2 R24, R13 ;  /* 0x0000000d00187308 */ /* 0x0007e20000000800 */
[----:B--2---:R-:W-:Y:S01]  /*42f0*/  FFMA.FTZ R8, R51, UR10, -R12 ;  /* 0x0000000a33087c23 */ /* 0x004fe2000801080c */
[----:B----4-:R-:W-:-:S06]  /*4300*/  F2FP.BF16.F32.PACK_AB R11, R198, R250 ;  /* 0x000000fac60b723e */ /* 0x010fcc00000010ff */
[----:B------:R2:W-:Y:S01]  /*4310*/  MUFU.EX2 R51, R8 ;  /* 0x0000000800337308 */ /* 0x0005e20000000800 */
[----:B---3--:R-:W-:Y:S01]  /*4320*/  FFMA.FTZ R13, R152, UR10, -R2 ;  /* 0x0000000a980d7c23 */ /* 0x008fe20008010802 */
[----:B--2---:R-:W-:Y:S01]  /*4330*/  FFMA.FTZ R8, R50, UR10, -R12 ;  /* 0x0000000a32087c23 */ /* 0x004fe2000801080c */
[----:B------:R-:W-:-:S05]  /*4340*/  MOV R50, R220 ;  /* 0x000000dc00327202 */ /* 0x000fca0000000f00 */
[----:B------:R2:W3:Y:S02]  /*4350*/  MUFU.EX2 R208, R8 ;  /* 0x0000000800d07308 */ /* 0x0004e40000000800 */
[----:B--2---:R-:W-:-:S06]  /*4360*/  FFMA.FTZ R8, R38, UR10, -R12 ;  /* 0x0000000a26087c23 */ /* 0x004fcc000801080c */
[----:B------:R2:W-:Y:S02]  /*4370*/  MUFU.EX2 R210, R8 ;  /* 0x0000000800d27308 */ /* 0x0005e40000000800 */
[----:B--2---:R-:W-:Y:S02]  /*4380*/  FFMA.FTZ R8, R39, UR10, -R12 ;  /* 0x0000000a27087c23 */ /* 0x004fe4000801080c */
[----:B------:R-:W-:Y:S04]  /*4390*/  LDSM.16.MT88.4 R36, [R14+0x800] ;  /* 0x000800000e24783b */ /* 0x000fe80000004200 */
[----:B------:R2:W4:Y:S02]  /*43a0*/  MUFU.EX2 R219, R8 ;  /* 0x0000000800db7308 */ /* 0x0005240000000800 */
[----:B--2---:R-:W-:-:S06]  /*43b0*/  FFMA.FTZ R8, R100, UR10, -R3 ;  /* 0x0000000a64087c23 */ /* 0x004fcc0008010803 */
[----:B------:R2:W-:Y:S02]  /*43c0*/  MUFU.EX2 R214, R8 ;  /* 0x0000000800d67308 */ /* 0x0005e40000000800 */
[----:B--2---:R-:W-:-:S06]  /*43d0*/  FFMA.FTZ R8, R101, UR10, -R3 ;  /* 0x0000000a65087c23 */ /* 0x004fcc0008010803 */
[----:B------:R2:W1:Y:S02]  /*43e0*/  MUFU.EX2 R166, R8 ;  /* 0x0000000800a67308 */ /* 0x0004640000000800 */
[----:B--2---:R-:W-:-:S06]  /*43f0*/  FFMA.FTZ R8, R103, UR10, -R3 ;  /* 0x0000000a67087c23 */ /* 0x004fcc0008010803 */
[----:B------:R2:W-:Y:S02]  /*4400*/  MUFU.EX2 R209, R8 ;  /* 0x0000000800d17308 */ /* 0x0005e40000000800 */
[----:B--2---:R-:W-:Y:S02]  /*4410*/  FFMA.FTZ R8, R102, UR10, -R3 ;  /* 0x0000000a66087c23 */ /* 0x004fe40008010803 */
[----:B------:R-:W-:Y:S01]  /*4420*/  HMMA.16816.F32.BF16 R100, R4, R86, RZ ;  /* 0x000000560464723c */ /* 0x000fe200000418ff */
[----:B---3--:R-:W-:-:S03]  /*4430*/  F2FP.BF16.F32.PACK_AB R4, R208, R51 ;  /* 0x00000033d004723e */ /* 0x008fc600000010ff */
[----:B------:R-:W2:Y:S01]  /*4440*/  MUFU.EX2 R168, R8 ;  /* 0x0000000800a87308 */ /* 0x000ea20000000800 */
[----:B----4-:R-:W-:Y:S02]  /*4450*/  F2FP.BF16.F32.PACK_AB R6, R219, R210 ;  /* 0x000000d2db06723e */ /* 0x010fe400000010ff */
[----:B-1----:R-:W-:Y:S02]  /*4460*/  F2FP.BF16.F32.PACK_AB R5, R166, R214 ;  /* 0x000000d6a605723e */ /* 0x002fe400000010ff */
[----:B--2---:R-:W-:Y:S02]  /*4470*/  F2FP.BF16.F32.PACK_AB R7, R168, R209 ;  /* 0x000000d1a807723e */ /* 0x004fe400000010ff */
[----:B------:R-:W-:-:S05]  /*4480*/  F2FP.BF16.F32.PACK_AB R8, R202, R218 ;  /* 0x000000daca08723e */ /* 0x000fca00000010ff */
[C---:B------:R-:W-:Y:S01]  /*4490*/  HMMA.16816.F32.BF16 R188, R4.reuse, R32, R56 ;  /* 0x0000002004bc723c */ /* 0x040fe20000041838 */
[----:B------:R-:W1:Y:S07]  /*44a0*/  LDSM.16.MT88.4 R56, [R49+0x2800] ;  /* 0x002800003138783b */ /* 0x000e6e0000004200 */
[C---:B------:R-:W-:Y:S01]  /*44b0*/  HMMA.16816.F32.BF16 R180, R4.reuse, R16, R44 ;  /* 0x0000001004b4723c */ /* 0x040fe2000004182c */
[----:B------:R-:W2:Y:S07]  /*44c0*/  LDSM.16.MT88.4 R44, [R48+0xe800] ;  /* 0x00e80000302c783b */ /* 0x000eae0000004200 */
[C---:B------:R-:W-:Y:S01]  /*44d0*/  HMMA.16816.F32.BF16 R176, R4.reuse, R18, R52 ;  /* 0x0000001204b0723c */ /* 0x040fe20000041834 */
[----:B------:R-:W3:Y:S07]  /*44e0*/  LDSM.16.MT88.4 R52, [R14+0x2800] ;  /* 0x002800000e34783b */ /* 0x000eee0000004200 */
[----:B------:R-:W-:Y:S01]  /*44f0*/  HMMA.16816.F32.BF16 R236, R4, R28, R144 ;  /* 0x0000001c04ec723c */ /* 0x000fe20000041890 */
[----:B------:R4:W-:Y:S01]  /*4500*/  MUFU.EX2 R144, R13 ;  /* 0x0000000d00907308 */ /* 0x0009e20000000800 */
[----:B------:R-:W-:Y:S01]  /*4510*/  IMAD.MOV.U32 R147, RZ, RZ, R211 ;  /* 0x000000ffff937224 */ /* 0x000fe200078e00d3 */
[----:B------:R-:W-:Y:S01]  /*4520*/  MOV R146, R210 ;  /* 0x000000d200927202 */ /* 0x000fe20000000f00 */
[----:B------:R-:W-:-:S04]  /*4530*/  IMAD.MOV.U32 R145, RZ, RZ, R209 ;  /* 0x000000ffff917224 */ /* 0x000fc800078e00d1 */
[C---:B------:R-:W-:Y:S08]  /*4540*/  HMMA.16816.F32.BF16 R76, R8.reuse, R20, RZ ;  /* 0x00000014084c723c */ /* 0x040ff000000418ff */
[----:B------:R-:W-:Y:S01]  /*4550*/  HMMA.16816.F32.BF16 R68, R8, R22, RZ ;  /* 0x000000160844723c */ /* 0x000fe200000418ff */
[----:B----4-:R-:W-:-:S04]  /*4560*/  FFMA.FTZ R13, R127, UR10, -R0 ;  /* 0x0000000a7f0d7c23 */ /* 0x010fc80008010800 */
[----:B------:R4:W2:Y:S03]  /*4570*/  MUFU.EX2 R196, R13 ;  /* 0x0000000d00c47308 */ /* 0x0008a60000000800 */
[----:B-1----:R-:W-:Y:S08]  /*4580*/  HMMA.16816.F32.BF16 R120, R4, R56, R120 ;  /* 0x000000380478723c */ /* 0x002ff00000041878 */
[----:B------:R-:W-:Y:S01]  /*4590*/  HMMA.16816.F32.BF16 R20, R8, R60, RZ ;  /* 0x0000003c0814723c */ /* 0x000fe200000418ff */
[----:B----4-:R-:W-:-:S07]  /*45a0*/  FFMA.FTZ R13, R126, UR10, -R0 ;  /* 0x0000000a7e0d7c23 */ /* 0x010fce0008010800 */
[C---:B------:R-:W-:Y:S01]  /*45b0*/  HMMA.16816.F32.BF16 R152, R4.reuse, R42, R108 ;  /* 0x0000002a0498723c */ /* 0x040fe2000004186c */
[----:B--2---:R-:W-:Y:S01]  /*45c0*/  IMAD.MOV.U32 R111, RZ, RZ, R196 ;  /* 0x000000ffff6f7224 */ /* 0x004fe200078e00c4 */
[----:B------:R-:W-:Y:S01]  /*45d0*/  MOV R110, R197 ;  /* 0x000000c5006e7202 */ /* 0x000fe20000000f00 */
[----:B------:R1:W2:Y:S05]  /*45e0*/  MUFU.EX2 R216, R13 ;  /* 0x0000000d00d87308 */ /* 0x0002aa0000000800 */
[----:B------:R-:W-:Y:S01]  /*45f0*/  HMMA.16816.F32.BF16 R224, R4, R40, R136 ;  /* 0x0000002804e0723c */ /* 0x000fe20000041888 */
[----:B------:R-:W-:Y:S01]  /*4600*/  MOV R137, R122 ;  /* 0x0000007a00897202 */ /* 0x000fe20000000f00 */
[----:B------:R-:W-:Y:S01]  /*4610*/  IMAD.MOV.U32 R136, RZ, RZ, R123 ;  /* 0x000000ffff887224 */ /* 0x000fe200078e007b */
[----:B------:R-:W-:Y:S01]  /*4620*/  MOV R139, R200 ;  /* 0x000000c8008b7202 */ /* 0x000fe20000000f00 */
[----:B------:R-:W-:-:S02]  /*4630*/  IMAD.MOV.U32 R122, RZ, RZ, R199 ;  /* 0x000000ffff7a7224 */ /* 0x000fc400078e00c7 */
[----:B------:R-:W-:Y:S02]  /*4640*/  IMAD.MOV.U32 R123, RZ, RZ, R198 ;  /* 0x000000ffff7b7224 */ /* 0x000fe400078e00c6 */
[C---:B------:R-:W-:Y:S01]  /*4650*/  HMMA.16816.F32.BF16 R240, R4.reuse, R34, R148 ;  /* 0x0000002204f0723c */ /* 0x040fe20000041894 */
[----:B------:R-:W-:Y:S01]  /*4660*/  IMAD.MOV.U32 R151, RZ, RZ, R215 ;  /* 0x000000ffff977224 */ /* 0x000fe200078e00d7 */
[----:B------:R-:W-:Y:S01]  /*4670*/  MOV R149, R213 ;  /* 0x000000d500957202 */ /* 0x000fe20000000f00 */
[----:B------:R-:W-:Y:S02]  /*4680*/  IMAD.MOV.U32 R150, RZ, RZ, R214 ;  /* 0x000000ffff967224 */ /* 0x000fe400078e00d6 */
[----:B-1----:R-:W-:Y:S01]  /*4690*/  FFMA.FTZ R13, R125, UR10, -R0 ;  /* 0x0000000a7d0d7c23 */ /* 0x002fe20008010800 */
[----:B------:R-:W-:Y:S02]  /*46a0*/  IMAD.MOV.U32 R148, RZ, RZ, R212 ;  /* 0x000000ffff947224 */ /* 0x000fe400078e00d4 */
[----:B------:R-:W-:Y:S01]  /*46b0*/  IMAD.MOV.U32 R138, RZ, RZ, R121 ;  /* 0x000000ffff8a7224 */ /* 0x000fe200078e0079 */
[----:B------:R1:W-:Y:S01]  /*46c0*/  MUFU.EX2 R217, R13 ;  /* 0x0000000d00d97308 */ /* 0x0003e20000000800 */
[----:B------:R-:W-:Y:S01]  /*46d0*/  HMMA.16816.F32.BF16 R228, R4, R36, R140 ;  /* 0x0000002404e4723c */ /* 0x000fe2000004188c */
[----:B------:R-:W-:Y:S01]  /*46e0*/  IMAD.MOV.U32 R143, RZ, RZ, R208 ;  /* 0x000000ffff8f7224 */ /* 0x000fe200078e00d0 */
[----:B------:R-:W-:Y:S01]  /*46f0*/  MOV R142, R203 ;  /* 0x000000cb008e7202 */ /* 0x000fe20000000f00 */
[----:B------:R-:W-:-:S02]  /*4700*/  IMAD.MOV.U32 R141, RZ, RZ, R202 ;  /* 0x000000ffff8d7224 */ /* 0x000fc400078e00ca */
[----:B------:R-:W-:-:S03]  /*4710*/  IMAD.MOV.U32 R140, RZ, RZ, R201 ;  /* 0x000000ffff8c7224 */ /* 0x000fc600078e00c9 */
[----:B------:R-:W-:Y:S01]  /*4720*/  HMMA.16816.F32.BF16 R192, R4, R44, R132 ;  /* 0x0000002c04c0723c */ /* 0x000fe20000041884 */
[----:B-1----:R-:W-:-:S07]  /*4730*/  FFMA.FTZ R13, R124, UR10, -R0 ;  /* 0x0000000a7c0d7c23 */ /* 0x002fce0008010800 */
[C---:B---3--:R-:W-:Y:S01]  /*4740*/  HMMA.16816.F32.BF16 R204, R4.reuse, R52, R128 ;  /* 0x0000003404cc723c */ /* 0x048fe20000041880 */
[----:B------:R1:W3:Y:S07]  /*4750*/  MUFU.EX2 R164, R13 ;  /* 0x0000000d00a47308 */ /* 0x0002ee0000000800 */
[C---:B------:R-:W-:Y:S08]  /*4760*/  HMMA.16816.F32.BF16 R212, R4.reuse, R30, R116 ;  /* 0x0000001e04d4723c */ /* 0x040ff00000041874 */
[----:B------:R-:W-:Y:S01]  /*4770*/  HMMA.16816.F32.BF16 R200, R4, R38, R112 ;  /* 0x0000002604c8723c */ /* 0x000fe20000041870 */
[----:B-1----:R-:W-:-:S07]  /*4780*/  IMAD.MOV.U32 R13, RZ, RZ, R120 ;  /* 0x000000ffff0d7224 */ /* 0x002fce00078e0078 */
[C---:B------:R-:W-:Y:S08]  /*4790*/  HMMA.16816.F32.BF16 R196, R4.reuse, R46, R104 ;  /* 0x0000002e04c4723c */ /* 0x040ff00000041868 */
[C---:B------:R-:W-:Y:S08]  /*47a0*/  HMMA.16816.F32.BF16 R208, R4.reuse, R54, R100 ;  /* 0x0000003604d0723c */ /* 0x040ff00000041864 */
[----:B------:R-:W-:Y:S01]  /*47b0*/  HMMA.16816.F32.BF16 R220, R4, R58, R64 ;  /* 0x0000003a04dc723c */ /* 0x000fe20000041840 */
[----:B------:R-:W-:-:S02]  /*47c0*/  F2FP.BF16.F32.PACK_AB R4, R252, R110 ;  /* 0x0000006efc04723e */ /* 0x000fc400000010ff */
[----:B--2---:R-:W-:Y:S02]  /*47d0*/  F2FP.BF16.F32.PACK_AB R5, R216, R111 ;  /* 0x0000006fd805723e */ /* 0x004fe400000010ff */
[----:B------:R-:W-:Y:S02]  /*47e0*/  F2FP.BF16.F32.PACK_AB R6, R144, R24 ;  /* 0x000000189006723e */ /* 0x000fe400000010ff */
[----:B---3--:R-:W-:Y:S01]  /*47f0*/  F2FP.BF16.F32.PACK_AB R7, R164, R217 ;  /* 0x000000d9a407723e */ /* 0x008fe200000010ff */
[----:B------:R-:W-:Y:S08]  /*4800*/  HMMA.16816.F32.BF16 R100, R8, R62, RZ ;  /* 0x0000003e0864723c */ /* 0x000ff000000418ff */
[C---:B------:R-:W-:Y:S08]  /*4810*/  HMMA.16816.F32.BF16 R116, R4.reuse, R16, R76 ;  /* 0x000000100474723c */ /* 0x040ff0000004184c */
[C---:B------:R-:W-:Y:S08]  /*4820*/  HMMA.16816.F32.BF16 R128, R4.reuse, R18, R68 ;  /* 0x000000120480723c */ /* 0x040ff00000041844 */
[----:B------:R-:W-:Y:S01]  /*4830*/  HMMA.16816.F32.BF16 R124, R4, R32, R20 ;  /* 0x00000020047c723c */ /* 0x000fe20000041814 */
[----:B------:R-:W-:-:S02]  /*4840*/  IMAD.MOV.U32 R32, RZ, RZ, R219 ;  /* 0x000000ffff207224 */ /* 0x000fc400078e00db */
[----:B------:R-:W-:-:S05]  /*4850*/  IMAD.MOV.U32 R33, RZ, RZ, R232 ;  /* 0x000000ffff217224 */ /* 0x000fca00078e00e8 */
[C---:B------:R-:W-:Y:S08]  /*4860*/  HMMA.16816.F32.BF16 R76, R8.reuse, R72, RZ ;  /* 0x00000048084c723c */ /* 0x040ff000000418ff */
        /* <DEDUP_REMOVED lines=10> */
[----:B------:R-:W-:Y:S01]  /*4910*/  HMMA.16816.F32.BF16 R92, R8, R94, RZ ;  /* 0x0000005e085c723c */ /* 0x000fe200000418ff */
[----:B------:R-:W-:Y:S01]  /*4920*/  FFMA.FTZ R8, R163, UR10, -R2 ;  /* 0x0000000aa3087c23 */ /* 0x000fe20008010802 */
[----:B------:R-:W-:Y:S01]  /*4930*/  MOV R11, R218 ;  /* 0x000000da000b7202 */ /* 0x000fe20000000f00 */
[----:B------:R-:W-:-:S02]  /*4940*/  IMAD.MOV.U32 R9, RZ, RZ, R216 ;  /* 0x000000ffff097224 */ /* 0x000fc400078e00d8 */
[----:B------:R1:W-:Y:S01]  /*4950*/  MUFU.EX2 R218, R8 ;  /* 0x0000000800da7308 */ /* 0x0003e20000000800 */
[----:B------:R-:W-:Y:S02]  /*4960*/  IMAD.MOV.U32 R10, RZ, RZ, R217 ;  /* 0x000000ffff0a7224 */ /* 0x000fe400078e00d9 */
[----:B------:R-:W-:Y:S01]  /*4970*/  HMMA.16816.F32.BF16 R132, R4, R34, R100 ;  /* 0x000000220484723c */ /* 0x000fe20000041864 */
[----:B------:R-:W-:Y:S01]  /*4980*/  IMAD.MOV.U32 R35, RZ, RZ, R122 ;  /* 0x000000ffff237224 */ /* 0x000fe200078e007a */
[----:B------:R-:W-:-:S06]  /*4990*/  MOV R34, R123 ;  /* 0x0000007b00227202 */ /* 0x000fcc0000000f00 */
[C---:B------:R-:W-:Y:S01]  /*49a0*/  HMMA.16816.F32.BF16 R120, R4.reuse, R28, R76 ;  /* 0x0000001c0478723c */ /* 0x040fe2000004184c */
[----:B------:R-:W-:Y:S01]  /*49b0*/  MOV R79, R233 ;  /* 0x000000e9004f7202 */ /* 0x000fe20000000f00 */
[----:B------:R-:W-:Y:S01]  /*49c0*/  IMAD.MOV.U32 R77, RZ, RZ, R50 ;  /* 0x000000ffff4d7224 */ /* 0x000fe200078e0032 */
[----:B------:R-:W-:Y:S01]  /*49d0*/  MOV R29, R145 ;  /* 0x00000091001d7202 */ /* 0x000fe20000000f00 */
[----:B------:R-:W-:Y:S01]  /*49e0*/  IMAD.MOV.U32 R78, RZ, RZ, R51 ;  /* 0x000000ffff4e7224 */ /* 0x000fe200078e0033 */
[----:B------:R-:W-:Y:S01]  /*49f0*/  MOV R76, R151 ;  /* 0x00000097004c7202 */ /* 0x000fe20000000f00 */
[----:B-1----:R-:W-:Y:S01]  /*4a00*/  FFMA.FTZ R8, R162, UR10, -R2 ;  /* 0x0000000aa2087c23 */ /* 0x002fe20008010802 */
[----:B------:R-:W-:Y:S01]  /*4a10*/  IMAD.MOV.U32 R28, RZ, RZ, R144 ;  /* 0x000000ffff1c7224 */ /* 0x000fe200078e0090 */
[C---:B------:R-:W-:Y:S01]  /*4a20*/  HMMA.16816.F32.BF16 R112, R4.reuse, R36, R68 ;  /* 0x000000240470723c */ /* 0x040fe20000041844 */
[----:B------:R-:W-:Y:S01]  /*4a30*/  IMAD.MOV.U32 R71, RZ, RZ, R110 ;  /* 0x000000ffff477224 */ /* 0x000fe200078e006e */
[----:B------:R1:W-:Y:S01]  /*4a40*/  MUFU.EX2 R219, R8 ;  /* 0x0000000800db7308 */ /* 0x0003e20000000800 */
[----:B------:R-:W-:Y:S01]  /*4a50*/  IMAD.MOV.U32 R70, RZ, RZ, R111 ;  /* 0x000000ffff467224 */ /* 0x000fe200078e006f */
[----:B------:R-:W-:Y:S01]  /*4a60*/  MOV R69, R139 ;  /* 0x0000008b00457202 */ /* 0x000fe20000000f00 */
[----:B------:R-:W-:Y:S01]  /*4a70*/  IMAD.MOV.U32 R37, RZ, RZ, R143 ;  /* 0x000000ffff257224 */ /* 0x000fe200078e008f */
[----:B------:R-:W-:Y:S01]  /*4a80*/  MOV R36, R142 ;  /* 0x0000008e00247202 */ /* 0x000fe20000000f00 */
[----:B------:R-:W-:Y:S01]  /*4a90*/  IMAD.MOV.U32 R139, RZ, RZ, R146 ;  /* 0x000000ffff8b7224 */ /* 0x000fe200078e0092 */
[----:B------:R-:W-:Y:S01]  /*4aa0*/  HMMA.16816.F32.BF16 R108, R4, R40, R64 ;  /* 0x00000028046c723c */ /* 0x000fe20000041840 */
[----:B------:R-:W-:-:S02]  /*4ab0*/  IMAD.MOV.U32 R143, RZ, RZ, R147 ;  /* 0x000000ffff8f7224 */ /* 0x000fc400078e0093 */
[----:B------:R-:W-:Y:S01]  /*4ac0*/  IMAD.MOV.U32 R68, RZ, RZ, R140 ;  /* 0x000000ffff447224 */ /* 0x000fe200078e008c */
[----:B------:R-:W-:Y:S01]  /*4ad0*/  MOV R140, R148 ;  /* 0x00000094008c7202 */ /* 0x000fe20000000f00 */
[----:B------:R-:W-:Y:S02]  /*4ae0*/  IMAD.MOV.U32 R67, RZ, RZ, R141 ;  /* 0x000000ffff437224 */ /* 0x000fe400078e008d */
[----:B------:R-:W-:Y:S01]  /*4af0*/  IMAD.MOV.U32 R141, RZ, RZ, R149 ;  /* 0x000000ffff8d7224 */ /* 0x000fe200078e0095 */
[C---:B------:R-:W-:Y:S01]  /*4b00*/  HMMA.16816.F32.BF16 R144, R4.reuse, R52, R20 ;  /* 0x000000340490723c */ /* 0x040fe20000041814 */
        /* <DEDUP_REMOVED lines=8> */
[----:B------:R-:W-:Y:S01]  /*4b90*/  IMAD.MOV.U32 R22, RZ, RZ, R32 ;  /* 0x000000ffff167224 */ /* 0x000fe200078e0020 */
[----:B------:R-:W-:Y:S01]  /*4ba0*/  MOV R23, R33 ;  /* 0x0000002100177202 */ /* 0x000fe20000000f00 */
[----:B------:R-:W-:-:S02]  /*4bb0*/  IMAD.MOV.U32 R53, RZ, RZ, R44 ;  /* 0x000000ffff357224 */ /* 0x000fc400078e002c */
[----:B------:R-:W-:Y:S01]  /*4bc0*/  IMAD.MOV.U32 R44, RZ, RZ, R250 ;  /* 0x000000ffff2c7224 */ /* 0x000fe200078e00fa */
[C---:B------:R-:W-:Y:S01]  /*4bd0*/  HMMA.16816.F32.BF16 R60, R4.reuse, R38, R80 ;  /* 0x00000026043c723c */ /* 0x040fe20000041850 */
[----:B------:R-:W-:Y:S01]  /*4be0*/  IMAD.MOV.U32 R142, RZ, RZ, R150 ;  /* 0x000000ffff8e7224 */ /* 0x000fe200078e0096 */
[----:B------:R-:W-:Y:S01]  /*4bf0*/  MOV R161, R22 ;  /* 0x0000001600a17202 */ /* 0x000fe20000000f00 */
[----:B------:R-:W-:Y:S01]  /*4c00*/  IMAD.MOV.U32 R41, RZ, RZ, R67 ;  /* 0x000000ffff297224 */ /* 0x000fe200078e0043 */
[----:B------:R-:W-:Y:S01]  /*4c10*/  MOV R163, R44 ;  /* 0x0000002c00a37202 */ /* 0x000fe20000000f00 */
[----:B------:R-:W-:Y:S01]  /*4c20*/  IMAD.MOV.U32 R162, RZ, RZ, R23 ;  /* 0x000000ffffa27224 */ /* 0x000fe200078e0017 */
[----:B------:R-:W-:Y:S01]  /*4c30*/  MOV R23, R10 ;  /* 0x0000000a00177202 */ /* 0x000fe20000000f00 */
[----:B------:R-:W-:Y:S02]  /*4c40*/  IMAD.MOV.U32 R22, RZ, RZ, R9 ;  /* 0x000000ffff167224 */ /* 0x000fe400078e0009 */
[----:B-1----:R-:W-:Y:S01]  /*4c50*/  FFMA.FTZ R8, R160, UR10, -R2 ;  /* 0x0000000aa0087c23 */ /* 0x002fe20008010802 */
[----:B------:R-:W-:Y:S01]  /*4c60*/  HMMA.16816.F32.BF16 R148, R4, R56, R16 ;  /* 0x000000380494723c */ /* 0x000fe20000041810 */
[----:B------:R-:W-:Y:S01]  /*4c70*/  LDSM.16.MT88.4 R16, [R15+0xd000] ;  /* 0x00d000000f10783b */ /* 0x000fe20000004200 */
[----:B------:R-:W-:Y:S01]  /*4c80*/  IMAD.MOV.U32 R160, RZ, RZ, R21 ;  /* 0x000000ffffa07224 */ /* 0x000fe200078e0015 */
[----:B------:R1:W2:Y:S01]  /*4c90*/  MUFU.EX2 R233, R8 ;  /* 0x0000000800e97308 */ /* 0x0002a20000000800 */
[----:B------:R-:W-:Y:S01]  /*4ca0*/  MOV R21, R79 ;  /* 0x0000004f00157202 */ /* 0x000fe20000000f00 */
[----:B------:R-:W-:-:S03]  /*4cb0*/  IMAD.MOV.U32 R44, RZ, RZ, R11 ;  /* 0x000000ffff2c7224 */ /* 0x000fc600078e000b */
[----:B------:R-:W-:Y:S01]  /*4cc0*/  HMMA.16816.F32.BF16 R100, R4, R30, R72 ;  /* 0x0000001e0464723c */ /* 0x000fe20000041848 */
[----:B------:R-:W-:-:S07]  /*4cd0*/  MOV R31, R77 ;  /* 0x0000004d001f7202 */ /* 0x000fce0000000f00 */
[----:B------:R-:W-:Y:S01]  /*4ce0*/  HMMA.16816.F32.BF16 R56, R4, R58, R92 ;  /* 0x0000003a0438723c */ /* 0x000fe2000004185c */
[----:B------:R-:W-:Y:S01]  /*4cf0*/  MOV R95, R142 ;  /* 0x0000008e005f7202 */ /* 0x000fe20000000f00 */
[----:B------:R-:W-:Y:S02]  /*4d00*/  IMAD.MOV.U32 R94, RZ, RZ, R143 ;  /* 0x000000ffff5e7224 */ /* 0x000fe400078e008f */
[----:B-1----:R-:W-:Y:S01]  /*4d10*/  FFMA.FTZ R8, R159, UR10, -R0 ;  /* 0x0000000a9f087c23 */ /* 0x002fe20008010800 */
[----:B--2---:R-:W-:-:S03]  /*4d20*/  F2FP.BF16.F32.PACK_AB R10, R233, R232 ;  /* 0x000000e8e90a723e */ /* 0x004fc600000010ff */
[----:B------:R1:W-:Y:S01]  /*4d30*/  MUFU.EX2 R50, R8 ;  /* 0x0000000800327308 */ /* 0x0003e20000000800 */
[C---:B------:R-:W-:Y:S08]  /*4d40*/  HMMA.16816.F32.BF16 R64, R4.reuse, R42, R88 ;  /* 0x0000002a0440723c */ /* 0x040ff00000041858 */
[----:B------:R-:W-:Y:S01]  /*4d50*/  HMMA.16816.F32.BF16 R72, R4, R54, R84 ;  /* 0x000000360448723c */ /* 0x000fe20000041854 */
[----:B-1----:R-:W-:Y:S01]  /*4d60*/  FFMA.FTZ R8, R158, UR10, -R0 ;  /* 0x0000000a9e087c23 */ /* 0x002fe20008010800 */
[----:B------:R-:W-:-:S03]  /*4d70*/  IMAD.MOV.U32 R158, RZ, RZ, R53 ;  /* 0x000000ffff9e7224 */ /* 0x000fc600078e0035 */
[----:B------:R1:W2:Y:S01]  /*4d80*/  MUFU.EX2 R51, R8 ;  /* 0x0000000800337308 */ /* 0x0002a20000000800 */
[----:B------:R-:W-:Y:S01]  /*4d90*/  IMAD.MOV.U32 R82, RZ, RZ, R158 ;  /* 0x000000ffff527224 */ /* 0x000fe200078e009e */
[----:B------:R-:W-:Y:S02]  /*4da0*/  MOV R158, R163 ;  /* 0x000000a3009e7202 */ /* 0x000fe40000000f00 */
[----:B------:R-:W-:Y:S02]  /*4db0*/  MOV R163, R21 ;  /* 0x0000001500a37202 */ /* 0x000fe40000000f00 */
[----:B------:R-:W-:Y:S02]  /*4dc0*/  MOV R21, R45 ;  /* 0x0000002d00157202 */ /* 0x000fe40000000f00 */
[----:B------:R-:W-:Y:S02]  /*4dd0*/  MOV R45, R37 ;  /* 0x00000025002d7202 */ /* 0x000fe40000000f00 */
[----:B------:R-:W-:Y:S01]  /*4de0*/  MOV R37, R138 ;  /* 0x0000008a00257202 */ /* 0x000fe20000000f00 */
[----:B-1----:R-:W-:Y:S01]  /*4df0*/  FFMA.FTZ R8, R157, UR10, -R0 ;  /* 0x0000000a9d087c23 */ /* 0x002fe20008010800 */
[----:B--2---:R-:W-:-:S03]  /*4e00*/  F2FP.BF16.F32.PACK_AB R9, R51, R50 ;  /* 0x000000323309723e */ /* 0x004fc600000010ff */
[----:B------:R1:W-:Y:S02]  /*4e10*/  MUFU.EX2 R216, R8 ;  /* 0x0000000800d87308 */ /* 0x0003e40000000800 */
[----:B-1----:R-:W-:-:S06]  /*4e20*/  FFMA.FTZ R8, R156, UR10, -R0 ;  /* 0x0000000a9c087c23 */ /* 0x002fcc0008010800 */
[----:B------:R1:W2:Y:S02]  /*4e30*/  MUFU.EX2 R217, R8 ;  /* 0x0000000800d97308 */ /* 0x0002a40000000800 */
[----:B-1----:R-:W-:Y:S01]  /*4e40*/  FFMA.FTZ R8, R172, UR10, -R12 ;  /* 0x0000000aac087c23 */ /* 0x002fe2000801080c */
[----:B------:R-:W-:Y:S02]  /*4e50*/  MOV R172, R52 ;  /* 0x0000003400ac7202 */ /* 0x000fe40000000f00 */
[----:B--2---:R-:W-:-:S03]  /*4e60*/  F2FP.BF16.F32.PACK_AB R11, R217, R216 ;  /* 0x000000d8d90b723e */ /* 0x004fc600000010ff */
[----:B------:R1:W-:Y:S01]  /*4e70*/  MUFU.EX2 R157, R8 ;  /* 0x00000008009d7308 */ /* 0x0003e20000000800 */
[----:B------:R-:W-:Y:S01]  /*4e80*/  MOV R81, R172 ;  /* 0x000000ac00517202 */ /* 0x000fe20000000f00 */
[----:B------:R-:W-:Y:S02]  /*4e90*/  IMAD.MOV.U32 R172, RZ, RZ, R160 ;  /* 0x000000ffffac7224 */ /* 0x000fe400078e00a0 */
[----:B-1----:R-:W-:Y:S01]  /*4ea0*/  FFMA.FTZ R8, R169, UR10, -R12 ;  /* 0x0000000aa9087c23 */ /* 0x002fe2000801080c */
[----:B------:R-:W-:-:S03]  /*4eb0*/  IMAD.MOV.U32 R169, RZ, RZ, R162 ;  /* 0x000000ffffa97224 */ /* 0x000fc600078e00a2 */
[----:B------:R1:W2:Y:S02]  /*4ec0*/  MUFU.EX2 R40, R8 ;  /* 0x0000000800287308 */ /* 0x0002a40000000800 */
[----:B-1----:R-:W-:Y:S01]  /*4ed0*/  FFMA.FTZ R8, R170, UR10, -R12 ;  /* 0x0000000aaa087c23 */ /* 0x002fe2000801080c */
[----:B--2---:R-:W-:Y:S01]  /*4ee0*/  MOV R80, R40 ;  /* 0x0000002800507202 */ /* 0x004fe20000000f00 */
[----:B------:R-:W-:Y:S01]  /*4ef0*/  IMAD.MOV.U32 R40, RZ, RZ, R68 ;  /* 0x000000ffff287224 */ /* 0x000fe200078e0044 */
[----:B------:R-:W-:-:S03]  /*4f00*/  MOV R170, R21 ;  /* 0x0000001500aa7202 */ /* 0x000fc60000000f00 */
[----:B------:R1:W2:Y:S01]  /*4f10*/  MUFU.EX2 R20, R8 ;  /* 0x0000000800147308 */ /* 0x0002a20000000800 */
[----:B------:R-:W-:Y:S01]  /*4f20*/  HMMA.16816.F32.BF16 R68, R4, R46, R96 ;  /* 0x0000002e0444723c */ /* 0x000fe20000041860 */
[----:B------:R-:W-:Y:S01]  /*4f30*/  F2FP.BF16.F32.PACK_AB R4, R80, R157 ;  /* 0x0000009d5004723e */ /* 0x000fe200000010ff */
[----:B------:R-:W-:Y:S01]  /*4f40*/  IMAD.MOV.U32 R46, RZ, RZ, R13 ;  /* 0x000000ffff2e7224 */ /* 0x000fe200078e000d */
[----:B------:R-:W-:Y:S01]  /*4f50*/  MOV R47, R37 ;  /* 0x00000025002f7202 */ /* 0x000fe20000000f00 */
[----:B------:R-:W-:Y:S02]  /*4f60*/  IMAD.MOV.U32 R13, RZ, RZ, R141 ;  /* 0x000000ffff0d7224 */ /* 0x000fe400078e008d */
[----:B-1----:R-:W-:Y:S01]  /*4f70*/  FFMA.FTZ R8, R171, UR10, -R12 ;  /* 0x0000000aab087c23 */ /* 0x002fe2000801080c */
[----:B--2---:R-:W-:Y:S02]  /*4f80*/  MOV R96, R20 ;  /* 0x0000001400607202 */ /* 0x004fe40000000f00 */
[----:B------:R-:W-:Y:S01]  /*4f90*/  MOV R20, R34 ;  /* 0x0000002200147202 */ /* 0x000fe20000000f00 */
[----:B------:R1:W2:Y:S01]  /*4fa0*/  MUFU.EX2 R38, R8 ;  /* 0x0000000800267308 */ /* 0x0002a20000000800 */
[----:B------:R-:W3:Y:S02]  /*4fb0*/  LDSM.16.MT88.4 R32, [R15+0xf000] ;  /* 0x00f000000f20783b */ /* 0x000ee40000004200 */
[----:B------:R-:W-:Y:S01]  /*4fc0*/  MOV R159, R20 ;  /* 0x00000014009f7202 */ /* 0x000fe20000000f00 */
[----:B------:R-:W-:-:S03]  /*4fd0*/  IMAD.MOV.U32 R20, RZ, RZ, R78 ;  /* 0x000000ffff147224 */ /* 0x000fc600078e004e */
[----:B------:R-:W-:Y:S01]  /*4fe0*/  MOV R83, R159 ;  /* 0x0000009f00537202 */ /* 0x000fe20000000f00 */
[----:B------:R-:W-:Y:S01]  /*4ff0*/  IMAD.MOV.U32 R162, RZ, RZ, R20 ;  /* 0x000000ffffa27224 */ /* 0x000fe200078e0014 */
[----:B------:R-:W-:Y:S01]  /*5000*/  MOV R159, R161 ;  /* 0x000000a1009f7202 */ /* 0x000fe20000000f00 */
[----:B------:R-:W-:Y:S01]  /*5010*/  IMAD.MOV.U32 R20, RZ, RZ, R44 ;  /* 0x000000ffff147224 */ /* 0x000fe200078e002c */
[----:B------:R-:W-:Y:S01]  /*5020*/  MOV R161, R31 ;  /* 0x0000001f00a17202 */ /* 0x000fe20000000f00 */
[----:B------:R-:W-:Y:S01]  /*5030*/  IMAD.MOV.U32 R44, RZ, RZ, R36 ;  /* 0x000000ffff2c7224 */ /* 0x000fe200078e0024 */
[----:B------:R-:W-:Y:S01]  /*5040*/  MOV R31, R23 ;  /* 0x00000017001f7202 */ /* 0x000fe20000000f00 */
[----:B------:R-:W-:Y:S01]  /*5050*/  IMAD.MOV.U32 R36, RZ, RZ, R139 ;  /* 0x000000ffff247224 */ /* 0x000fe200078e008b */
[----:B------:R-:W-:Y:S01]  /*5060*/  MOV R23, R41 ;  /* 0x0000002900177202 */ /* 0x000fe20000000f00 */
[----:B-1----:R-:W-:Y:S01]  /*5070*/  FFMA.FTZ R8, R173, UR10, -R3 ;  /* 0x0000000aad087c23 */ /* 0x002fe20008010803 */
[----:B--2---:R-:W-:-:S02]  /*5080*/  F2FP.BF16.F32.PACK_AB R6, R38, R96 ;  /* 0x000000602606723e */ /* 0x004fc400000010ff */
[----:B------:R-:W-:Y:S01]  /*5090*/  MOV R41, R29 ;  /* 0x0000001d00297202 */ /* 0x000fe20000000f00 */
[----:B------:R1:W-:Y:S01]  /*50a0*/  MUFU.EX2 R250, R8 ;  /* 0x0000000800fa7308 */ /* 0x0003e20000000800 */
[----:B------:R-:W-:Y:S02]  /*50b0*/  MOV R29, R136 ;  /* 0x00000088001d7202 */ /* 0x000fe40000000f00 */
[----:B------:R-:W-:Y:S02]  /*50c0*/  MOV R99, R23 ;  /* 0x0000001700637202 */ /* 0x000fe40000000f00 */
[----:B------:R-:W-:Y:S02]  /*50d0*/  MOV R173, R161 ;  /* 0x000000a100ad7202 */ /* 0x000fe40000000f00 */
[----:B------:R-:W-:Y:S01]  /*50e0*/  MOV R161, R41 ;  /* 0x0000002900a17202 */ /* 0x000fe20000000f00 */
[----:B-1----:R-:W-:Y:S01]  /*50f0*/  FFMA.FTZ R8, R174, UR10, -R3 ;  /* 0x0000000aae087c23 */ /* 0x002fe20008010803 */
[----:B------:R-:W-:-:S02]  /*5100*/  MOV R174, R45 ;  /* 0x0000002d00ae7202 */ /* 0x000fc40000000f00 */
[----:B------:R-:W-:Y:S01]  /*5110*/  MOV R45, R29 ;  /* 0x0000001d002d7202 */ /* 0x000fe20000000f00 */
[----:B------:R1:W2:Y:S02]  /*5120*/  MUFU.EX2 R171, R8 ;  /* 0x0000000800ab7308 */ /* 0x0002a40000000800 */
[----:B-1----:R-:W-:Y:S01]  /*5130*/  FFMA.FTZ R8, R184, UR10, -R3 ;  /* 0x0000000ab8087c23 */ /* 0x002fe20008010803 */
[----:B--2---:R-:W-:Y:S02]  /*5140*/  F2FP.BF16.F32.PACK_AB R5, R171, R250 ;  /* 0x000000faab05723e */ /* 0x004fe400000010ff */
[----:B------:R-:W-:-:S03]  /*5150*/  MOV R184, R163 ;  /* 0x000000a300b87202 */ /* 0x000fc60000000f00 */
[----:B------:R1:W-:Y:S01]  /*5160*/  MUFU.EX2 R97, R8 ;  /* 0x0000000800617308 */ /* 0x0003e20000000800 */
[----:B------:R-:W-:Y:S02]  /*5170*/  IMAD.MOV.U32 R163, RZ, RZ, R44 ;  /* 0x000000ffffa37224 */ /* 0x000fe400078e002c */
[----:B-1----:R-:W-:Y:S01]  /*5180*/  FFMA.FTZ R8, R175, UR10, -R3 ;  /* 0x0000000aaf087c23 */ /* 0x002fe20008010803 */
[----:B------:R-:W-:Y:S02]  /*5190*/  IMAD.MOV.U32 R175, RZ, RZ, R162 ;  /* 0x000000ffffaf7224 */ /* 0x000fe400078e00a2 */
[----:B------:R-:W-:Y:S02]  /*51a0*/  IMAD.MOV.U32 R162, RZ, RZ, R36 ;  /* 0x000000ffffa27224 */ /* 0x000fe400078e0024 */
[----:B------:R-:W1:Y:S02]  /*51b0*/  MUFU.EX2 R30, R8 ;  /* 0x00000008001e7308 */ /* 0x000e640000000800 */
[----:B-1----:R-:W-:Y:S01]  /*51c0*/  IMAD.MOV.U32 R93, RZ, RZ, R30 ;  /* 0x000000ffff5d7224 */ /* 0x002fe200078e001e */
[----:B------:R-:W-:Y:S01]  /*51d0*/  F2FP.BF16.F32.PACK_AB R8, R219, R218 ;  /* 0x000000dadb08723e */ /* 0x000fe200000010ff */
[----:B------:R-:W-:-:S03]  /*51e0*/  IMAD.MOV.U32 R30, RZ, RZ, R76 ;  /* 0x000000ffff1e7224 */ /* 0x000fc600078e004c */
[----:B------:R-:W-:Y:S01]  /*51f0*/  F2FP.BF16.F32.PACK_AB R7, R93, R97 ;  /* 0x000000615d07723e */ /* 0x000fe200000010ff */
[----:B------:R-:W-:Y:S02]  /*5200*/  IMAD.MOV.U32 R160, RZ, RZ, R30 ;  /* 0x000000ffffa07224 */ /* 0x000fe400078e001e */
[----:B------:R-:W-:Y:S01]  /*5210*/  IMAD.MOV.U32 R30, RZ, RZ, R22 ;  /* 0x000000ffff1e7224 */ /* 0x000fe200078e0016 */
[-C--:B---3--:R-:W-:Y:S01]  /*5220*/  HMMA.16816.F32.BF16 R124, R8, R32.reuse, R124 ;  /* 0x00000020087c723c */ /* 0x088fe2000004187c */
[----:B------:R-:W-:Y:S02]  /*5230*/  IMAD.MOV.U32 R22, RZ, RZ, R40 ;  /* 0x000000ffff167224 */ /* 0x000fe400078e0028 */
[----:B------:R-:W-:Y:S02]  /*5240*/  IMAD.MOV.U32 R40, RZ, RZ, R28 ;  /* 0x000000ffff287224 */ /* 0x000fe400078e001c */
[----:B------:R-:W-:Y:S02]  /*5250*/  IMAD.MOV.U32 R28, RZ, RZ, R137 ;  /* 0x000000ffff1c7224 */ /* 0x000fe400078e0089 */
[----:B------:R-:W-:Y:S01]  /*5260*/  IMAD.MOV.U32 R98, RZ, RZ, R22 ;  /* 0x000000ffff627224 */ /* 0x000fe200078e0016 */
[----:B------:R-:W-:Y:S01]  /*5270*/  HMMA.16816.F32.BF16 R136, R4, R32, R188 ;  /* 0x000000200488723c */ /* 0x000fe200000418bc */
[----:B------:R-:W-:Y:S01]  /*5280*/  MOV R32, R81 ;  /* 0x0000005100207202 */ /* 0x000fe20000000f00 */
[----:B------:R-:W-:Y:S01]  /*5290*/  IMAD.MOV.U32 R81, RZ, RZ, R20 ;  /* 0x000000ffff517224 */ /* 0x000fe200078e0014 */
[----:B------:R-:W-:Y:S01]  /*52a0*/  MOV R189, R83 ;  /* 0x0000005300bd7202 */ /* 0x000fe20000000f00 */
[----:B------:R-:W1:Y:S01]  /*52b0*/  LDSM.16.MT88.4 R20, [R48+0xd000] ;  /* 0x00d000003014783b */ /* 0x000e620000004200 */
[----:B------:R-:W-:Y:S01]  /*52c0*/  MOV R83, R158 ;  /* 0x0000009e00537202 */ /* 0x000fe20000000f00 */
[----:B------:R-:W-:Y:S01]  /*52d0*/  IMAD.MOV.U32 R188, RZ, RZ, R82 ;  /* 0x000000ffffbc7224 */ /* 0x000fe200078e0052 */
[----:B------:R-:W-:Y:S01]  /*52e0*/  MOV R158, R140 ;  /* 0x0000008c009e7202 */ /* 0x000fe20000000f00 */
[-C--:B------:R-:W-:Y:S01]  /*52f0*/  HMMA.16816.F32.BF16 R52, R8, R16.reuse, R116 ;  /* 0x000000100834723c */ /* 0x080fe20000041874 */
[----:B------:R-:W-:Y:S01]  /*5300*/  IMAD.MOV.U32 R118, RZ, RZ, R169 ;  /* 0x000000ffff767224 */ /* 0x000fe200078e00a9 */
[----:B------:R-:W-:Y:S01]  /*5310*/  MOV R82, R31 ;  /* 0x0000001f00527202 */ /* 0x000fe20000000f00 */
[----:B------:R-:W-:Y:S01]  /*5320*/  IMAD.MOV.U32 R169, RZ, RZ, R30 ;  /* 0x000000ffffa97224 */ /* 0x000fe200078e001e */
[----:B------:R-:W-:Y:S01]  /*5330*/  MOV R92, R125 ;  /* 0x0000007d005c7202 */ /* 0x000fe20000000f00 */
[----:B------:R-:W-:Y:S01]  /*5340*/  IMAD.MOV.U32 R44, RZ, RZ, R28 ;  /* 0x000000ffff2c7224 */ /* 0x000fe200078e001c */
[----:B------:R-:W-:Y:S01]  /*5350*/  MOV R190, R184 ;  /* 0x000000b800be7202 */ /* 0x000fe20000000f00 */
[----:B------:R-:W2:Y:S01]  /*5360*/  LDSM.16.MT88.4 R28, [R49+0x1000] ;  /* 0x00100000311c783b */ /* 0x000ea20000004200 */
[----:B------:R-:W-:Y:S01]  /*5370*/  HMMA.16816.F32.BF16 R76, R4, R16, R180 ;  /* 0x00000010044c723c */ /* 0x000fe200000418b4 */
[----:B------:R-:W-:Y:S01]  /*5380*/  IMAD.MOV.U32 R184, RZ, RZ, R174 ;  /* 0x000000ffffb87224 */ /* 0x000fe200078e00ae */
[----:B------:R-:W-:Y:S01]  /*5390*/  MOV R191, R92 ;  /* 0x0000005c00bf7202 */ /* 0x000fe20000000f00 */
[----:B------:R-:W-:Y:S01]  /*53a0*/  IMAD.MOV.U32 R119, RZ, RZ, R160 ;  /* 0x000000ffff777224 */ /* 0x000fe200078e00a0 */
[----:B------:R-:W-:Y:S01]  /*53b0*/  MOV R156, R126 ;  /* 0x0000007e009c7202 */ /* 0x000fe20000000f00 */
[----:B------:R-:W-:-:S02]  /*53c0*/  IMAD.MOV.U32 R33, RZ, RZ, R38 ;  /* 0x000000ffff217224 */ /* 0x000fc400078e0026 */
[----:B------:R-:W-:Y:S01]  /*53d0*/  IMAD.MOV.U32 R160, RZ, RZ, R40 ;  /* 0x000000ffffa07224 */ /* 0x000fe200078e0028 */
[-C--:B------:R-:W-:Y:S01]  /*53e0*/  HMMA.16816.F32.BF16 R84, R4, R18.reuse, R176 ;  /* 0x000000120454723c */ /* 0x080fe200000418b0 */
[----:B------:R-:W3:Y:S04]  /*53f0*/  LDSM.16.MT88.4 R36, [R48+0xf000] ;  /* 0x00f000003024783b */ /* 0x000ee80000004200 */
[----:B------:R-:W-:Y:S03]  /*5400*/  LDSM.16.MT88.4 R40, [R14+0x3000] ;  /* 0x003000000e28783b */ /* 0x000fe60000004200 */
[----:B------:R-:W-:Y:S01]  /*5410*/  HMMA.16816.F32.BF16 R88, R8, R18, R128 ;  /* 0x000000120858723c */ /* 0x000fe20000041880 */
[----:B------:R-:W4:Y:S01]  /*5420*/  LDSM.16.MT88.4 R16, [R14+0x1000] ;  /* 0x001000000e10783b */ /* 0x000f220000004200 */
[----:B------:R-:W-:Y:S01]  /*5430*/  MOV R131, R173 ;  /* 0x000000ad00837202 */ /* 0x000fe20000000f00 */
[----:B------:R-:W-:-:S02]  /*5440*/  IMAD.MOV.U32 R130, RZ, RZ, R172 ;  /* 0x000000ffff827224 */ /* 0x000fc400078e00ac */
[----:B------:R-:W-:Y:S02]  /*5450*/  IMAD.MOV.U32 R129, RZ, RZ, R124 ;  /* 0x000000ffff817224 */ /* 0x000fe400078e007c */
[----:B------:R-:W-:Y:S01]  /*5460*/  IMAD.MOV.U32 R128, RZ, RZ, R127 ;  /* 0x000000ffff807224 */ /* 0x000fe200078e007f */
[----:B------:R-:W-:Y:S01]  /*5470*/  HMMA.16816.F32.BF16 R140, R4, R34, R240 ;  /* 0x00000022048c723c */ /* 0x000fe200000418f0 */
[----:B------:R-:W-:Y:S01]  /*5480*/  IMAD.MOV.U32 R240, RZ, RZ, R175 ;  /* 0x000000fffff07224 */ /* 0x000fe200078e00af */
[----:B------:R-:W-:Y:S01]  /*5490*/  MOV R241, R93 ;  /* 0x0000005d00f17202 */ /* 0x000fe20000000f00 */
[----:B------:R-:W-:Y:S01]  /*54a0*/  IMAD.MOV.U32 R242, RZ, RZ, R119 ;  /* 0x000000fffff27224 */ /* 0x000fe200078e0077 */
[----:B------:R-:W-:-:S04]  /*54b0*/  MOV R243, R118 ;  /* 0x0000007600f37202 */ /* 0x000fc80000000f00 */
[----:B-1----:R-:W-:Y:S01]  /*54c0*/  HMMA.16816.F32.BF16 R172, R4, R20, R236 ;  /* 0x0000001404ac723c */ /* 0x002fe200000418ec */
[----:B------:R-:W-:Y:S01]  /*54d0*/  IMAD.MOV.U32 R238, RZ, RZ, R94 ;  /* 0x000000ffffee7224 */ /* 0x000fe200078e005e */
[----:B------:R-:W-:-:S06]  /*54e0*/  MOV R239, R95 ;  /* 0x0000005f00ef7202 */ /* 0x000fcc0000000f00 */
[----:B--2---:R-:W-:Y:S01]  /*54f0*/  HMMA.16816.F32.BF16 R176, R4, R30, R152 ;  /* 0x0000001e04b0723c */ /* 0x004fe20000041898 */
[----:B------:R-:W-:Y:S01]  /*5500*/  MOV R153, R243 ;  /* 0x000000f300997202 */ /* 0x000fe20000000f00 */
[----:B------:R-:W-:Y:S01]  /*5510*/  IMAD.MOV.U32 R154, RZ, RZ, R238 ;  /* 0x000000ffff9a7224 */ /* 0x000fe200078e00ee */
[----:B------:R-:W-:Y:S01]  /*5520*/  MOV R155, R239 ;  /* 0x000000ef009b7202 */ /* 0x000fe20000000f00 */
[----:B------:R-:W-:-:S04]  /*5530*/  IMAD.MOV.U32 R152, RZ, RZ, R242 ;  /* 0x000000ffff987224 */ /* 0x000fc800078e00f2 */
[C---:B------:R-:W-:Y:S08]  /*5540*/  HMMA.16816.F32.BF16 R124, R4.reuse, R28, R224 ;  /* 0x0000001c047c723c */ /* 0x040ff000000418e0 */
[C---:B---3--:R-:W-:Y:S08]  /*5550*/  HMMA.16816.F32.BF16 R192, R4.reuse, R36, R192 ;  /* 0x0000002404c0723c */ /* 0x048ff000000418c0 */
[----:B----4-:R-:W-:Y:S01]  /*5560*/  HMMA.16816.F32.BF16 R92, R4, R16, R228 ;  /* 0x00000010045c723c */ /* 0x010fe200000418e4 */
[----:B------:R-:W-:Y:S01]  /*5570*/  IMAD.MOV.U32 R228, RZ, RZ, R46 ;  /* 0x000000ffffe47224 */ /* 0x000fe200078e002e */
[----:B------:R-:W-:Y:S01]  /*5580*/  MOV R229, R47 ;  /* 0x0000002f00e57202 */ /* 0x000fe20000000f00 */
[----:B------:R-:W-:Y:S01]  /*5590*/  IMAD.MOV.U32 R230, RZ, RZ, R44 ;  /* 0x000000ffffe67224 */ /* 0x000fe200078e002c */
[----:B------:R-:W-:-:S02]  /*55a0*/  MOV R231, R45 ;  /* 0x0000002d00e77202 */ /* 0x000fc40000000f00 */
[----:B------:R-:W1:Y:S02]  /*55b0*/  LDSM.16.MT88.4 R44, [R49+0x3000] ;  /* 0x00300000312c783b */ /* 0x000e640000004200 */
[C---:B------:R-:W-:Y:S08]  /*55c0*/  HMMA.16816.F32.BF16 R204, R4.reuse, R40, R204 ;  /* 0x0000002804cc723c */ /* 0x040ff000000418cc */
[C---:B------:R-:W-:Y:S08]  /*55d0*/  HMMA.16816.F32.BF16 R180, R4.reuse, R22, R212 ;  /* 0x0000001604b4723c */ /* 0x040ff000000418d4 */
[----:B------:R-:W-:Y:S01]  /*55e0*/  HMMA.16816.F32.BF16 R116, R4, R18, R200 ;  /* 0x000000120474723c */ /* 0x000fe200000418c8 */
[----:B------:R-:W-:Y:S01]  /*55f0*/  IMAD.MOV.U32 R203, RZ, RZ, R32 ;  /* 0x000000ffffcb7224 */ /* 0x000fe200078e0020 */
[----:B------:R-:W-:Y:S01]  /*5600*/  MOV R201, R241 ;  /* 0x000000f100c97202 */ /* 0x000fe20000000f00 */
[----:B------:R-:W-:Y:S01]  /*5610*/  IMAD.MOV.U32 R200, RZ, RZ, R240 ;  /* 0x000000ffffc87224 */ /* 0x000fe200078e00f0 */
[----:B------:R-:W-:-:S04]  /*5620*/  MOV R202, R33 ;  /* 0x0000002100ca7202 */ /* 0x000fc80000000f00 */
[C---:B------:R-:W-:Y:S08]  /*5630*/  HMMA.16816.F32.BF16 R196, R4.reuse, R38, R196 ;  /* 0x0000002604c4723c */ /* 0x040ff000000418c4 */
[C---:B------:R-:W-:Y:S08]  /*5640*/  HMMA.16816.F32.BF16 R208, R4.reuse, R42, R208 ;  /* 0x0000002a04d0723c */ /* 0x040ff000000418d0 */
[C---:B-1----:R-:W-:Y:S08]  /*5650*/  HMMA.16816.F32.BF16 R224, R4.reuse, R44, R228 ;  /* 0x0000002c04e0723c */ /* 0x042ff000000418e4 */
[----:B------:R-:W-:Y:S01]  /*5660*/  HMMA.16816.F32.BF16 R220, R4, R46, R220 ;  /* 0x0000002e04dc723c */ /* 0x000fe200000418dc */
[----:B------:R-:W-:-:S02]  /*5670*/  IMAD.MOV.U32 R7, RZ, RZ, R153 ;  /* 0x000000ffff077224 */ /* 0x000fc400078e0099 */
[----:B------:R-:W-:Y:S01]  /*5680*/  FFMA.FTZ R4, R247, UR10, -R2 ;  /* 0x0000000af7047c23 */ /* 0x000fe20008010802 */
[----:B------:R-:W-:Y:S01]  /*5690*/  IMAD.MOV.U32 R153, RZ, RZ, R190 ;  /* 0x000000ffff997224 */ /* 0x000fe200078e00be */
[----:B------:R-:W-:Y:S02]  /*56a0*/  MOV R190, R129 ;  /* 0x0000008100be7202 */ /* 0x000fe40000000f00 */
[----:B------:R-:W-:Y:S01]  /*56b0*/  MOV R129, R131 ;  /* 0x0000008300817202 */ /* 0x000fe20000000f00 */
[----:B------:R-:W-:Y:S01]  /*56c0*/  IMAD.MOV.U32 R131, RZ, RZ, R80 ;  /* 0x000000ffff837224 */ /* 0x000fe200078e0050 */
[C---:B------:R-:W-:Y:S01]  /*56d0*/  HMMA.16816.F32.BF16 R236, R8.reuse, R22, R100 ;  /* 0x0000001608ec723c */ /* 0x040fe20000041864 */
[----:B------:R-:W-:Y:S01]  /*56e0*/  IMAD.MOV.U32 R80, RZ, RZ, R82 ;  /* 0x000000ffff507224 */ /* 0x000fe200078e0052 */
[----:B------:R1:W-:Y:S01]  /*56f0*/  MUFU.EX2 R22, R4 ;  /* 0x0000000400167308 */ /* 0x0003e20000000800 */
[----:B------:R-:W-:Y:S02]  /*5700*/  IMAD.MOV.U32 R82, RZ, RZ, R252 ;  /* 0x000000ffff527224 */ /* 0x000fe400078e00fc */
[----:B------:R-:W2:Y:S03]  /*5710*/  LDL.LU R252, [R1+0x50] ;  /* 0x0000500001fc7983 */ /* 0x000ea60000300800 */
[C---:B------:R-:W-:Y:S08]  /*5720*/  HMMA.16816.F32.BF16 R60, R8.reuse, R18, R60 ;  /* 0x00000012083c723c */ /* 0x040ff0000004183c */
[----:B------:R-:W-:Y:S01]  /*5730*/  HMMA.16816.F32.BF16 R240, R8, R20, R120 ;  /* 0x0000001408f0723c */ /* 0x000fe20000041878 */
[----:B-1----:R-:W-:-:S04]  /*5740*/  FFMA.FTZ R4, R248, UR10, -R2 ;  /* 0x0000000af8047c23 */ /* 0x002fc80008010802 */
[----:B------:R1:W3:Y:S03]  /*5750*/  MUFU.EX2 R32, R4 ;  /* 0x0000000400207308 */ /* 0x0002e60000000800 */
[C---:B------:R-:W-:Y:S08]  /*5760*/  HMMA.16816.F32.BF16 R100, R8.reuse, R16, R112 ;  /* 0x000000100864723c */ /* 0x040ff00000041870 */
[----:B------:R-:W-:Y:S01]  /*5770*/  HMMA.16816.F32.BF16 R228, R8, R34, R132 ;  /* 0x0000002208e4723c */ /* 0x000fe20000041884 */
[--C-:B-1----:R-:W-:Y:S01]  /*5780*/  FFMA.FTZ R4, R246, UR10, -R2.reuse ;  /* 0x0000000af6047c23 */ /* 0x102fe20008010802 */
[----:B------:R-:W-:Y:S01]  /*5790*/  FFMA.FTZ R2, R245, UR10, -R2 ;  /* 0x0000000af5027c23 */ /* 0x000fe20008010802 */
[----:B------:R-:W-:-:S05]  /*57a0*/  IMAD.MOV.U32 R135, RZ, RZ, R153 ;  /* 0x000000ffff877224 */ /* 0x000fca00078e0099 */
[C---:B------:R-:W-:Y:S01]  /*57b0*/  HMMA.16816.F32.BF16 R212, R8.reuse, R28, R108 ;  /* 0x0000001c08d4723c */ /* 0x040fe2000004186c */
[----:B------:R-:W-:Y:S01]  /*57c0*/  IMAD.MOV.U32 R6, RZ, RZ, R129 ;  /* 0x000000ffff067224 */ /* 0x000fe200078e0081 */
[----:B------:R1:W-:Y:S06]  /*57d0*/  MUFU.EX2 R23, R2 ;  /* 0x0000000200177308 */ /* 0x0003ec0000000800 */
[----:B------:R-:W-:Y:S02]  /*57e0*/  HMMA.16816.F32.BF16 R64, R8, R30, R64 ;  /* 0x0000001e0840723c */ /* 0x000fe40000041840 */
[----:B------:R-:W-:Y:S01]  /*57f0*/  MUFU.EX2 R33, R4 ;  /* 0x0000000400217308 */ /* 0x000fe20000000800 */
[----:B-1----:R-:W-:-:S07]  /*5800*/  FFMA.FTZ R2, R186, UR10, -R0 ;  /* 0x0000000aba027c23 */ /* 0x002fce0008010800 */
[----:B------:R1:W-:Y:S02]  /*5810*/  MUFU.EX2 R18, R2 ;  /* 0x0000000200127308 */ /* 0x0003e40000000800 */
[----:B-1----:R-:W-:-:S06]  /*5820*/  FFMA.FTZ R2, R244, UR10, -R0 ;  /* 0x0000000af4027c23 */ /* 0x002fcc0008010800 */
[----:B------:R1:W4:Y:S02]  /*5830*/  MUFU.EX2 R20, R2 ;  /* 0x0000000200147308 */ /* 0x0003240000000800 */
[--C-:B-1----:R-:W-:Y:S01]  /*5840*/  FFMA.FTZ R2, R185, UR10, -R0.reuse ;  /* 0x0000000ab9027c23 */ /* 0x102fe20008010800 */
[----:B------:R-:W-:Y:S01]  /*5850*/  FFMA.FTZ R0, R187, UR10, -R0 ;  /* 0x0000000abb007c23 */ /* 0x000fe20008010800 */
[----:B------:R-:W-:Y:S02]  /*5860*/  MOV R129, R80 ;  /* 0x0000005000817202 */ /* 0x000fe40000000f00 */
[----:B------:R-:W-:Y:S02]  /*5870*/  MOV R153, R82 ;  /* 0x0000005200997202 */ /* 0x000fe40000000f00 */
[----:B------:R1:W-:Y:S08]  /*5880*/  MUFU.EX2 R19, R0 ;  /* 0x0000000000137308 */ /* 0x0003f00000000800 */
[----:B------:R-:W4:Y:S01]  /*5890*/  MUFU.EX2 R21, R2 ;  /* 0x0000000200157308 */ /* 0x000f220000000800 */
[----:B-1----:R-:W-:Y:S01]  /*58a0*/  FFMA.FTZ R0, R152, UR10, -R12 ;  /* 0x0000000a98007c23 */ /* 0x002fe2000801080c */
[----:B------:R-:W-:Y:S01]  /*58b0*/  MOV R152, R154 ;  /* 0x0000009a00987202 */ /* 0x000fe20000000f00 */
[----:B------:R-:W-:-:S02]  /*58c0*/  IMAD.MOV.U32 R154, RZ, RZ, R130 ;  /* 0x000000ffff9a7224 */ /* 0x000fc400078e0082 */
[----:B------:R-:W-:Y:S01]  /*58d0*/  IMAD.MOV.U32 R130, RZ, RZ, R184 ;  /* 0x000000ffff827224 */ /* 0x000fe200078e00b8 */
[----:B------:R-:W-:Y:S02]  /*58e0*/  MOV R184, R170 ;  /* 0x000000aa00b87202 */ /* 0x000fe40000000f00 */
[----:B------:R-:W-:Y:S02]  /*58f0*/  MOV R170, R81 ;  /* 0x0000005100aa7202 */ /* 0x000fe40000000f00 */
[----:B------:R-:W-:Y:S02]  /*5900*/  MOV R81, R169 ;  /* 0x000000a900517202 */ /* 0x000fe40000000f00 */
[----:B------:R1:W-:Y:S01]  /*5910*/  MUFU.EX2 R169, R0 ;  /* 0x0000000000a97308 */ /* 0x0003e20000000800 */
[----:B------:R-:W-:Y:S02]  /*5920*/  MOV R134, R152 ;  /* 0x0000009800867202 */ /* 0x000fe40000000f00 */
[----:B------:R-:W-:Y:S01]  /*5930*/  MOV R5, R154 ;  /* 0x0000009a00057202 */ /* 0x000fe20000000f00 */
[----:B------:R-:W-:-:S02]  /*5940*/  IMAD.MOV.U32 R152, RZ, RZ, R81 ;  /* 0x000000ffff987224 */ /* 0x000fc400078e0051 */
[----:B------:R-:W-:Y:S02]  /*5950*/  IMAD.MOV.U32 R154, RZ, RZ, R83 ;  /* 0x000000ffff9a7224 */ /* 0x000fe400078e0053 */
[----:B------:R-:W4:Y:S01]  /*5960*/  LDSM.16.MT88.4 R80, [R15+0xd800] ;  /* 0x00d800000f50783b */ /* 0x000f220000004200 */
[----:B-1----:R-:W-:Y:S01]  /*5970*/  FFMA.FTZ R0, R7, UR10, -R12 ;  /* 0x0000000a07007c23 */ /* 0x002fe2000801080c */
[----:B------:R-:W-:Y:S01]  /*5980*/  MOV R7, R130 ;  /* 0x0000008200077202 */ /* 0x000fe20000000f00 */
[----:B------:R-:W-:Y:S02]  /*5990*/  IMAD.MOV.U32 R130, RZ, RZ, R170 ;  /* 0x000000ffff827224 */ /* 0x000fe400078e00aa */
[----:B------:R2:W1:Y:S01]  /*59a0*/  MUFU.EX2 R170, R0 ;  /* 0x0000000000aa7308 */ /* 0x0004620000000800 */
[C---:B------:R-:W-:Y:S08]  /*59b0*/  HMMA.16816.F32.BF16 R28, R8.reuse, R36, R104 ;  /* 0x00000024081c723c */ /* 0x040ff00000041868 */
[C---:B------:R-:W-:Y:S08]  /*59c0*/  HMMA.16816.F32.BF16 R144, R8.reuse, R40, R144 ;  /* 0x000000280890723c */ /* 0x040ff00000041890 */
[C---:B------:R-:W-:Y:S08]  /*59d0*/  HMMA.16816.F32.BF16 R36, R8.reuse, R38, R68 ;  /* 0x000000260824723c */ /* 0x040ff00000041844 */
[C---:B------:R-:W-:Y:S08]  /*59e0*/  HMMA.16816.F32.BF16 R40, R8.reuse, R42, R72 ;  /* 0x0000002a0828723c */ /* 0x040ff00000041848 */
[----:B------:R-:W-:Y:S01]  /*59f0*/  HMMA.16816.F32.BF16 R56, R8, R46, R56 ;  /* 0x0000002e0838723c */ /* 0x000fe20000041838 */
[----:B------:R-:W-:-:S02]  /*5a00*/  IMAD.MOV.U32 R245, RZ, RZ, R96 ;  /* 0x000000fffff57224 */ /* 0x000fc400078e0060 */
[----:B--2---:R-:W-:-:S04]  /*5a10*/  FFMA.FTZ R0, R252, UR10, -R12 ;  /* 0x0000000afc007c23 */ /* 0x004fc8000801080c */
[----:B------:R2:W-:Y:S02]  /*5a20*/  MUFU.EX2 R17, R0 ;  /* 0x0000000000117308 */ /* 0x0005e40000000800 */
[----:B--2---:R-:W-:-:S06]  /*5a30*/  FFMA.FTZ R0, R251, UR10, -R12 ;  /* 0x0000000afb007c23 */ /* 0x004fcc000801080c */
[----:B------:R2:W1:Y:S02]  /*5a40*/  MUFU.EX2 R16, R0 ;  /* 0x0000000000107308 */ /* 0x0004640000000800 */
[----:B--2---:R-:W-:-:S06]  /*5a50*/  FFMA.FTZ R0, R134, UR10, -R3 ;  /* 0x0000000a86007c23 */ /* 0x004fcc0008010803 */
[----:B------:R2:W-:Y:S02]  /*5a60*/  MUFU.EX2 R35, R0 ;  /* 0x0000000000237308 */ /* 0x0005e40000000800 */
[----:B--2---:R-:W-:Y:S01]  /*5a70*/  FFMA.FTZ R0, R135, UR10, -R3 ;  /* 0x0000000a87007c23 */ /* 0x004fe20008010803 */
[----:B------:R-:W-:-:S05]  /*5a80*/  MOV R135, R6 ;  /* 0x0000000600877202 */ /* 0x000fca0000000f00 */
[----:B------:R2:W1:Y:S01]  /*5a90*/  MUFU.EX2 R34, R0 ;  /* 0x0000000000227308 */ /* 0x0004620000000800 */
[----:B------:R-:W-:Y:S02]  /*5aa0*/  MOV R6, R152 ;  /* 0x0000009800067202 */ /* 0x000fe40000000f00 */
[----:B------:R-:W-:Y:S02]  /*5ab0*/  MOV R152, R154 ;  /* 0x0000009a00987202 */ /* 0x000fe40000000f00 */
[----:B------:R-:W-:Y:S02]  /*5ac0*/  MOV R154, R200 ;  /* 0x000000c8009a7202 */ /* 0x000fe40000000f00 */
[----:B------:R-:W-:Y:S02]  /*5ad0*/  MOV R200, R202 ;  /* 0x000000ca00c87202 */ /* 0x000fe40000000f00 */
[----:B------:R-:W-:Y:S01]  /*5ae0*/  MOV R202, R188 ;  /* 0x000000bc00ca7202 */ /* 0x000fe20000000f00 */
[----:B--2---:R-:W-:Y:S01]  /*5af0*/  FFMA.FTZ R0, R5, UR10, -R3 ;  /* 0x0000000a05007c23 */ /* 0x004fe20008010803 */
[----:B------:R-:W-:-:S02]  /*5b00*/  IMAD.MOV.U32 R5, RZ, RZ, R7 ;  /* 0x000000ffff057224 */ /* 0x000fc400078e0007 */
[----:B------:R-:W-:Y:S02]  /*5b10*/  IMAD.MOV.U32 R7, RZ, RZ, R153 ;  /* 0x000000ffff077224 */ /* 0x000fe400078e0099 */
[----:B------:R-:W-:Y:S02]  /*5b20*/  IMAD.MOV.U32 R153, RZ, RZ, R155 ;  /* 0x000000ffff997224 */ /* 0x000fe400078e009b */
[----:B------:R-:W-:Y:S02]  /*5b30*/  IMAD.MOV.U32 R155, RZ, RZ, R201 ;  /* 0x000000ffff9b7224 */ /* 0x000fe400078e00c9 */
[----:B------:R-:W-:Y:S01]  /*5b40*/  IMAD.MOV.U32 R201, RZ, RZ, R203 ;  /* 0x000000ffffc97224 */ /* 0x000fe200078e00cb */
[----:B------:R-:W-:Y:S01]  /*5b50*/  MOV R188, R190 ;  /* 0x000000be00bc7202 */ /* 0x000fe20000000f00 */
[----:B------:R-:W-:Y:S01]  /*5b60*/  IMAD.MOV.U32 R203, RZ, RZ, R189 ;  /* 0x000000ffffcb7224 */ /* 0x000fe200078e00bd */
[----:B------:R-:W-:Y:S01]  /*5b70*/  MOV R190, R156 ;  /* 0x0000009c00be7202 */ /* 0x000fe20000000f00 */
[----:B------:R-:W-:-:S02]  /*5b80*/  IMAD.MOV.U32 R189, RZ, RZ, R191 ;  /* 0x000000ffffbd7224 */ /* 0x000fc400078e00bf */
[----:B------:R-:W-:Y:S01]  /*5b90*/  IMAD.MOV.U32 R191, RZ, RZ, R128 ;  /* 0x000000ffffbf7224 */ /* 0x000fe200078e0080 */
[----:B------:R-:W-:Y:S01]  /*5ba0*/  MOV R128, R157 ;  /* 0x0000009d00807202 */ /* 0x000fe20000000f00 */
[----:B------:R-:W-:Y:S01]  /*5bb0*/  IMAD.MOV.U32 R156, RZ, RZ, R158 ;  /* 0x000000ffff9c7224 */ /* 0x000fe200078e009e */
[----:B------:R-:W-:Y:S01]  /*5bc0*/  MOV R157, R13 ;  /* 0x0000000d009d7202 */ /* 0x000fe20000000f00 */
[----:B------:R-:W-:Y:S02]  /*5bd0*/  IMAD.MOV.U32 R158, RZ, RZ, R168 ;  /* 0x000000ffff9e7224 */ /* 0x000fe400078e00a8 */
[----:B------:R-:W-:Y:S01]  /*5be0*/  FFMA.FTZ R3, R135, UR10, -R3 ;  /* 0x0000000a87037c23 */ /* 0x000fe20008010803 */
        /* <DEDUP_REMOVED lines=21> */
[----:B------:R-:W-:Y:S01]  /*5d40*/  HMMA.16816.F32.BF16 R156, R8, R44, R148 ;  /* 0x0000002c089c723c */ /* 0x000fe20000041894 */
        /* <DEDUP_REMOVED lines=9> */
[----:B---3--:R-:W-:Y:S01]  /*5de0*/  F2FP.BF16.F32.PACK_AB R200, R32, R22 ;  /* 0x0000001620c8723e */ /* 0x008fe200000010ff */
[----:B------:R-:W-:Y:S01]  /*5df0*/  MUFU.EX2 R13, R0 ;  /* 0x00000000000d7308 */ /* 0x000fe20000000800 */
[----:B----4-:R-:W-:Y:S01]  /*5e00*/  F2FP.BF16.F32.PACK_AB R201, R20, R18 ;  /* 0x0000001214c9723e */ /* 0x010fe200000010ff */
[----:B------:R2:W5:Y:S01]  /*5e10*/  LDL.LU R168, [R1+0x4c] ;  /* 0x00004c0001a87983 */ /* 0x0005620000300800 */
[----:B------:R-:W-:-:S02]  /*5e20*/  F2FP.BF16.F32.PACK_AB R202, R23, R33 ;  /* 0x0000002117ca723e */ /* 0x000fc400000010ff */
[----:B------:R-:W-:Y:S01]  /*5e30*/  F2FP.BF16.F32.PACK_AB R203, R19, R21 ;  /* 0x0000001513cb723e */ /* 0x000fe200000010ff */
[----:B------:R-:W-:Y:S01]  /*5e40*/  IMAD.MOV.U32 R120, RZ, RZ, R135 ;  /* 0x000000ffff787224 */ /* 0x000fe200078e0087 */
[----:B------:R-:W-:Y:S01]  /*5e50*/  MOV R115, R134 ;  /* 0x0000008600737202 */ /* 0x000fe20000000f00 */
[----:B------:R-:W3:Y:S01]  /*5e60*/  MUFU.EX2 R12, R3 ;  /* 0x00000003000c7308 */ /* 0x000ee20000000800 */
[----:B------:R-:W-:Y:S01]  /*5e70*/  MOV R128, R164 ;  /* 0x000000a400807202 */ /* 0x000fe20000000f00 */
[----:B------:R-:W-:Y:S02]  /*5e80*/  IMAD.MOV.U32 R134, RZ, RZ, R154 ;  /* 0x000000ffff867224 */ /* 0x000fe400078e009a */
[----:B------:R-:W-:Y:S01]  /*5e90*/  IMAD.MOV.U32 R114, RZ, RZ, R133 ;  /* 0x000000ffff727224 */ /* 0x000fe200078e0085 */
[----:B------:R-:W-:Y:S01]  /*5ea0*/  HMMA.16816.F32.BF16 R68, R200, R80, R52 ;  /* 0x00000050c844723c */ /* 0x000fe20000041834 */
[----:B------:R-:W-:Y:S01]  /*5eb0*/  MOV R133, R153 ;  /* 0x0000009900857202 */ /* 0x000fe20000000f00 */
[----:B------:R-:W-:Y:S01]  /*5ec0*/  IMAD.MOV.U32 R153, RZ, RZ, R188 ;  /* 0x000000ffff997224 */ /* 0x000fe200078e00bc */
[----:B------:R-:W-:Y:S01]  /*5ed0*/  MOV R52, R120 ;  /* 0x0000007800347202 */ /* 0x000fe20000000f00 */
[----:B------:R2:W5:Y:S01]  /*5ee0*/  LDL.LU R164, [R1+0x48] ;  /* 0x0000480001a47983 */ /* 0x0005620000300800 */
[----:B------:R-:W-:Y:S01]  /*5ef0*/  MOV R135, R155 ;  /* 0x0000009b00877202 */ /* 0x000fe20000000f00 */
[----:B------:R-:W-:Y:S01]  /*5f00*/  IMAD.MOV.U32 R155, RZ, RZ, R190 ;  /* 0x000000ffff9b7224 */ /* 0x000fe200078e00be */
[----:B------:R-:W-:-:S02]  /*5f10*/  MOV R120, R122 ;  /* 0x0000007a00787202 */ /* 0x000fc40000000f00 */
[----:B------:R-:W-:Y:S01]  /*5f20*/  MOV R154, R189 ;  /* 0x000000bd009a7202 */ /* 0x000fe20000000f00 */
[----:B------:R-:W-:Y:S01]  /*5f30*/  IMAD.MOV.U32 R189, RZ, RZ, R128 ;  /* 0x000000ffffbd7224 */ /* 0x000fe200078e0080 */
[----:B------:R-:W-:Y:S02]  /*5f40*/  MOV R122, R132 ;  /* 0x00000084007a7202 */ /* 0x000fe40000000f00 */
        /* <DEDUP_REMOVED lines=26> */
[----:B-1----:R-:W-:-:S02]  /*60f0*/  F2FP.BF16.F32.PACK_AB R160, R170, R169 ;  /* 0x000000a9aaa0723e */ /* 0x002fc400000010ff */
[----:B------:R-:W-:Y:S02]  /*6100*/  F2FP.BF16.F32.PACK_AB R162, R16, R17 ;  /* 0x0000001110a2723e */ /* 0x000fe400000010ff */
[----:B------:R-:W-:Y:S02]  /*6110*/  F2FP.BF16.F32.PACK_AB R161, R34, R35 ;  /* 0x0000002322a1723e */ /* 0x000fe400000010ff */
[----:B---3--:R-:W-:Y:S01]  /*6120*/  F2FP.BF16.F32.PACK_AB R163, R12, R13 ;  /* 0x0000000d0ca3723e */ /* 0x008fe200000010ff */
[----:B------:R-:W-:Y:S02]  /*6130*/  IMAD.MOV.U32 R128, RZ, RZ, R130 ;  /* 0x000000ffff807224 */ /* 0x000fe400078e0082 */
[----:B------:R-:W-:Y:S02]  /*6140*/  IMAD.MOV.U32 R130, RZ, RZ, R184 ;  /* 0x000000ffff827224 */ /* 0x000fe400078e00b8 */
[----:B------:R-:W-:Y:S02]  /*6150*/  IMAD.MOV.U32 R184, RZ, RZ, R98 ;  /* 0x000000ffffb87224 */ /* 0x000fe400078e0062 */
        /* <DEDUP_REMOVED lines=8> */
[----:B------:R-:W-:Y:S01]  /*61e0*/  IMAD.MOV.U32 R106, RZ, RZ, R132 ;  /* 0x000000ffff6a7224 */ /* 0x000fe200078e0084 */
[----:B------:R-:W-:Y:S01]  /*61f0*/  HMMA.16816.F32.BF16 R76, R160, R82, R84 ;  /* 0x00000052a04c723c */ /* 0x000fe20000041854 */
[----:B------:R-:W-:Y:S01]  /*6200*/  MOV R85, R123 ;  /* 0x0000007b00557202 */ /* 0x000fe20000000f00 */
[----:B------:R1:W-:Y:S01]  /*6210*/  LDSM.16.MT88.4 R188, [R15+0xf800] ;  /* 0x00f800000fbc783b */ /* 0x0003e20000004200 */
[----:B------:R-:W-:-:S02]  /*6220*/  MOV R84, R97 ;  /* 0x0000006100547202 */ /* 0x000fc40000000f00 */
        /* <DEDUP_REMOVED lines=15> */
[----:B------:R-:W-:Y:S04]  /*6320*/  LDSM.16.MT88.4 R128, [R48+0xf800] ;  /* 0x00f800003080783b */ /* 0x000fe80000004200 */
[----:B------:R-:W-:Y:S01]  /*6330*/  LDSM.16.MT88.4 R152, [R14+0x3800] ;  /* 0x003800000e98783b */ /* 0x000fe20000004200 */
[----:B-1----:R-:W-:-:S03]  /*6340*/  IMAD.MOV.U32 R15, RZ, RZ, R98 ;  /* 0x000000ffff0f7224 */ /* 0x002fc600078e0062 */
[----:B------:R1:W3:Y:S01]  /*6350*/  LDSM.16.MT88.4 R96, [R14+0x1800] ;  /* 0x001800000e60783b */ /* 0x0002e20000004200 */
[----:B------:R-:W-:Y:S01]  /*6360*/  IMAD.MOV.U32 R55, RZ, RZ, R113 ;  /* 0x000000ffff377224 */ /* 0x000fe200078e0071 */
[----:B------:R-:W-:Y:S01]  /*6370*/  MOV R54, R114 ;  /* 0x0000007200367202 */ /* 0x000fe20000000f00 */
[----:B------:R-:W-:Y:S01]  /*6380*/  IMAD.MOV.U32 R251, RZ, RZ, R244 ;  /* 0x000000fffffb7224 */ /* 0x000fe200078e00f4 */
[----:B------:R-:W-:Y:S01]  /*6390*/  MOV R87, R115 ;  /* 0x0000007300577202 */ /* 0x000fe20000000f00 */
[----:B------:R-:W-:Y:S01]  /*63a0*/  IMAD.MOV.U32 R0, RZ, RZ, R5 ;  /* 0x000000ffff007224 */ /* 0x000fe200078e0005 */
[----:B------:R-:W4:Y:S01]  /*63b0*/  LDSM.16.MT88.4 R112, [R49+0x1800] ;  /* 0x001800003170783b */ /* 0x000f220000004200 */
[----:B------:R-:W-:Y:S01]  /*63c0*/  MOV R11, R4 ;  /* 0x00000004000b7202 */ /* 0x000fe20000000f00 */
[----:B------:R-:W-:Y:S01]  /*63d0*/  IMAD.MOV.U32 R3, RZ, RZ, R7 ;  /* 0x000000ffff037224 */ /* 0x000fe200078e0007 */
[----:B------:R-:W-:Y:S01]  /*63e0*/  MOV R244, R6 ;  /* 0x0000000600f47202 */ /* 0x000fe20000000f00 */
[----:B------:R2:W5:Y:S04]  /*63f0*/  LDL.LU R27, [R1+0x44] ;  /* 0x00004400011b7983 */ /* 0x0005680000300800 */
[----:B------:R2:W4:Y:S01]  /*6400*/  LDSM.16.MT88.4 R4, [R49+0x3800] ;  /* 0x003800003104783b */ /* 0x0005220000004200 */
[----:B------:R-:W-:Y:S01]  /*6410*/  IMAD.MOV.U32 R86, RZ, RZ, R122 ;  /* 0x000000ffff567224 */ /* 0x000fe200078e007a */
[----:B------:R-:W-:Y:S01]  /*6420*/  HMMA.16816.F32.BF16 R80, R200, R82, R88 ;  /* 0x00000052c850723c */ /* 0x000fe20000041858 */
[----:B------:R-:W-:Y:S01]  /*6430*/  MOV R122, R184 ;  /* 0x000000b8007a7202 */ /* 0x000fe20000000f00 */
[----:B------:R-:W-:Y:S01]  /*6440*/  IMAD.MOV.U32 R10, RZ, RZ, R120 ;  /* 0x000000ffff0a7224 */ /* 0x000fe200078e0078 */
[----:B------:R-:W-:-:S02]  /*6450*/  MOV R9, R121 ;  /* 0x0000007900097202 */ /* 0x000fc40000000f00 */
[----:B------:R-:W-:Y:S01]  /*6460*/  MOV R252, R107 ;  /* 0x0000006b00fc7202 */ /* 0x000fe20000000f00 */
[----:B------:R-:W-:Y:S01]  /*6470*/  IMAD.MOV.U32 R46, RZ, RZ, R111 ;  /* 0x000000ffff2e7224 */ /* 0x000fe200078e006f */
[----:B------:R-:W-:Y:S01]  /*6480*/  MOV R47, R110 ;  /* 0x0000006e002f7202 */ /* 0x000fe20000000f00 */
[----:B-1----:R-:W-:Y:S01]  /*6490*/  IMAD.MOV.U32 R14, RZ, RZ, R106 ;  /* 0x000000ffff0e7224 */ /* 0x002fe200078e006a */
[----:B------:R-:W-:Y:S01]  /*64a0*/  MOV R45, R108 ;  /* 0x0000006c002d7202 */ /* 0x000fe20000000f00 */
[----:B------:R-:W-:Y:S01]  /*64b0*/  IMAD.MOV.U32 R44, RZ, RZ, R109 ;  /* 0x000000ffff2c7224 */ /* 0x000fe200078e006d */
[----:B------:R-:W1:Y:S01]  /*64c0*/  LDSM.16.MT88.4 R184, [R48+0xd800] ;  /* 0x00d8000030b8783b */ /* 0x000e620000004200 */
[----:B---3--:R-:W-:Y:S01]  /*64d0*/  HMMA.16816.F32.BF16 R88, R160, R96, R92 ;  /* 0x00000060a058723c */ /* 0x008fe2000004185c */
[----:B--2---:R-:W-:-:S07]  /*64e0*/  MOV R49, R122 ;  /* 0x0000007a00317202 */ /* 0x004fce0000000f00 */
[----:B------:R-:W-:Y:S01]  /*64f0*/  HMMA.16816.F32.BF16 R92, R160, R98, R116 ;  /* 0x00000062a05c723c */ /* 0x000fe20000041874 */
[----:B------:R-:W-:-:S07]  /*6500*/  IMAD.MOV.U32 R119, RZ, RZ, R123 ;  /* 0x000000ffff777224 */ /* 0x000fce00078e007b */
[C---:B------:R-:W-:Y:S08]  /*6510*/  HMMA.16816.F32.BF16 R120, R160.reuse, R128, R192 ;  /* 0x00000080a078723c */ /* 0x040ff000000418c0 */
[----:B------:R-:W-:Y:S01]  /*6520*/  HMMA.16816.F32.BF16 R192, R160, R154, R208 ;  /* 0x0000009aa0c0723c */ /* 0x000fe200000418d0 */
[----:B------:R-:W-:Y:S01]  /*6530*/  MOV R209, R119 ;  /* 0x0000007700d17202 */ /* 0x000fe20000000f00 */
[----:B------:R-:W-:Y:S01]  /*6540*/  IMAD.MOV.U32 R210, RZ, RZ, R49 ;  /* 0x000000ffffd27224 */ /* 0x000fe200078e0031 */
[----:B------:R-:W-:-:S03]  /*6550*/  MOV R211, R14 ;  /* 0x0000000e00d37202 */ /* 0x000fc60000000f00 */
[----:B------:R-:W-:Y:S02]  /*6560*/  FADD.FTZ R0, R0, R209 ;  /* 0x000000d100007221 */ /* 0x000fe40000010000 */
        /* <DEDUP_REMOVED lines=33> */
[----:B----4-:R-:W-:Y:S01]  /*6780*/  HMMA.16816.F32.BF16 R104, R160, R112, R124 ;  /* 0x00000070a068723c */ /* 0x010fe2000004187c */
[----:B------:R-:W-:Y:S01]  /*6790*/  IMAD.MOV.U32 R52, RZ, RZ, R53 ;  /* 0x000000ffff347224 */ /* 0x000fe200078e0035 */
[----:B------:R-:W-:Y:S01]  /*67a0*/  MOV R53, R54 ;  /* 0x0000003600357202 */ /* 0x000fe20000000f00 */
[----:B------:R-:W-:Y:S01]  /*67b0*/  IMAD.MOV.U32 R54, RZ, RZ, R55 ;  /* 0x000000ffff367224 */ /* 0x000fe200078e0037 */
[----:B------:R-:W-:Y:S01]  /*67c0*/  MOV R55, R8 ;  /* 0x0000000800377202 */ /* 0x000fe20000000f00 */
[----:B------:R-:W-:-:S02]  /*67d0*/  IMAD.MOV.U32 R8, RZ, RZ, R9 ;  /* 0x000000ffff087224 */ /* 0x000fc400078e0009 */
[----:B------:R-:W-:Y:S01]  /*67e0*/  FADD.FTZ R0, R165, R0 ;  /* 0x00000000a5007221 */ /* 0x000fe20000010000 */
[----:B------:R2:W5:Y:S01]  /*67f0*/  LDL.LU R166, [R1+0x40] ;  /* 0x0000400001a67983 */ /* 0x0005620000300800 */
[C---:B------:R-:W-:Y:S01]  /*6800*/  HMMA.16816.F32.BF16 R124, R160.reuse, R130, R196 ;  /* 0x00000082a07c723c */ /* 0x040fe200000418c4 */
[----:B------:R-:W-:Y:S01]  /*6810*/  IMAD.MOV.U32 R9, RZ, RZ, R249 ;  /* 0x000000ffff097224 */ /* 0x000fe200078e00f9 */
[----:B------:R-:W-:Y:S01]  /*6820*/  MOV R252, R2 ;  /* 0x0000000200fc7202 */ /* 0x000fe20000000f00 */
[----:B------:R2:W5:Y:S05]  /*6830*/  LDL.LU R24, [R1+0x3c] ;  /* 0x00003c0001187983 */ /* 0x00056a0000300800 */
[----:B------:R-:W-:Y:S01]  /*6840*/  HMMA.16816.F32.BF16 R196, R160, R4, R224 ;  /* 0x00000004a0c4723c */ /* 0x000fe200000418e0 */
[----:B------:R-:W-:Y:S01]  /*6850*/  IMAD.MOV.U32 R227, RZ, RZ, R209 ;  /* 0x000000ffffe37224 */ /* 0x000fe200078e00d1 */
[----:B------:R-:W-:Y:S01]  /*6860*/  MOV R209, R251 ;  /* 0x000000fb00d17202 */ /* 0x000fe20000000f00 */
[----:B------:R-:W-:-:S02]  /*6870*/  FADD.FTZ R2, R26, R25 ;  /* 0x000000191a027221 */ /* 0x000fc40000010000 */
[----:B------:R-:W-:Y:S01]  /*6880*/  FADD.FTZ R3, R3, R227 ;  /* 0x000000e303037221 */ /* 0x000fe20000010000 */
[----:B------:R-:W-:Y:S01]  /*6890*/  MOV R227, R208 ;  /* 0x000000d000e37202 */ /* 0x000fe20000000f00 */
[----:B------:R-:W-:Y:S01]  /*68a0*/  IMAD.MOV.U32 R208, RZ, RZ, R209 ;  /* 0x000000ffffd07224 */ /* 0x000fe200078e00d1 */
[----:B------:R-:W-:Y:S01]  /*68b0*/  MOV R209, R9 ;  /* 0x0000000900d17202 */ /* 0x000fe20000000f00 */
[----:B------:R-:W-:Y:S01]  /*68c0*/  FADD.FTZ R9, R234, R235 ;  /* 0x000000ebea097221 */ /* 0x000fe20000010000 */
[----:B------:R-:W-:Y:S01]  /*68d0*/  FADD.FTZ R8, R8, R3 ;  /* 0x0000000308087221 */ /* 0x000fe20000010000 */
[----:B------:R-:W-:Y:S01]  /*68e0*/  FADD.FTZ R2, R227, R2 ;  /* 0x00000002e3027221 */ /* 0x000fe20000010000 */
[----:B------:R-:W-:Y:S01]  /*68f0*/  HMMA.16816.F32.BF16 R156, R200, R4, R156 ;  /* 0x00000004c89c723c */ /* 0x000fe2000004189c */
[----:B------:R-:W-:Y:S01]  /*6900*/  FADD.FTZ R9, R208, R9 ;  /* 0x00000009d0097221 */ /* 0x000fe20000010000 */
        /* <DEDUP_REMOVED lines=17> */
[----:B------:R-:W-:-:S02]  /*6a20*/  IMAD.MOV.U32 R251, RZ, RZ, R252 ;  /* 0x000000fffffb7224 */ /* 0x000fc400078e00fc */
[----:B------:R-:W-:Y:S01]  /*6a30*/  FADD.FTZ R3, R47, R3 ;  /* 0x000000032f037221 */ /* 0x000fe20000010000 */
[----:B------:R-:W-:Y:S01]  /*6a40*/  MOV R252, R250 ;  /* 0x000000fa00fc7202 */ /* 0x000fe20000000f00 */
        /* <DEDUP_REMOVED lines=28> */
[----:B------:R2:W5:Y:S01]  /*6c10*/  LDL.LU R25, [R1+0x38] ;  /* 0x0000380001197983 */ /* 0x0005620000300800 */
[----:B------:R-:W-:Y:S01]  /*6c20*/  FADD.FTZ R2, R17, R2 ;  /* 0x0000000211027221 */ /* 0x000fe20000010000 */
[----:B------:R-:W-:Y:S01]  /*6c30*/  FADD.FTZ R0, R13, R0 ;  /* 0x000000000d007221 */ /* 0x000fe20000010000 */
[----:B------:R-:W-:Y:S01]  /*6c40*/  FADD.FTZ R4, R23, R4 ;  /* 0x0000000417047221 */ /* 0x000fe20000010000 */
[----:B------:R2:W5:Y:S01]  /*6c50*/  LDL.LU R26, [R1+0x34] ;  /* 0x00003400011a7983 */ /* 0x0005620000300800 */
[----:B------:R-:W-:Y:S01]  /*6c60*/  FADD.FTZ R3, R19, R3 ;  /* 0x0000000313037221 */ /* 0x000fe20000010000 */
[----:B------:R-:W-:-:S02]  /*6c70*/  FADD.FTZ R2, R16, R2 ;  /* 0x0000000210027221 */ /* 0x000fc40000010000 */
[----:B------:R2:W5:Y:S01]  /*6c80*/  LDL.LU R250, [R1+0x30] ;  /* 0x0000300001fa7983 */ /* 0x0005620000300800 */
[----:B------:R-:W-:-:S03]  /*6c90*/  FADD.FTZ R0, R12, R0 ;  /* 0x000000000c007221 */ /* 0x000fc60000010000 */
[----:B------:R2:W5:Y:S04]  /*6ca0*/  LDL.LU R249, [R1+0x2c] ;  /* 0x00002c0001f97983 */ /* 0x0005680000300800 */
[----:B------:R2:W5:Y:S04]  /*6cb0*/  LDL.LU R235, [R1+0x28] ;  /* 0x0000280001eb7983 */ /* 0x0005680000300800 */
[----:B------:R2:W5:Y:S01]  /*6cc0*/  LDL.LU R234, [R1+0x24] ;  /* 0x0000240001ea7983 */ /* 0x0005620000300800 */
[----:B------:R-:W-:Y:S03]  /*6cd0*/  HMMA.16816.F32.BF16 R108, R160, R114, R176 ;  /* 0x00000072a06c723c */ /* 0x000fe600000418b0 */
[----:B------:R2:W5:Y:S04]  /*6ce0*/  LDL.LU R165, [R1+0x20] ;  /* 0x0000200001a57983 */ /* 0x0005680000300800 */
[----:B------:R2:W-:Y:S01]  /*6cf0*/  STL [R1], R4 ;  /* 0x0000000401007387 */ /* 0x0005e20000100800 */
[----:B------:R-:W-:Y:S03]  /*6d00*/  HMMA.16816.F32.BF16 R84, R200, R96, R100 ;  /* 0x00000060c854723c */ /* 0x000fe60000041864 */
[----:B------:R2:W-:Y:S04]  /*6d10*/  STL [R1+0x4], R3 ;  /* 0x0000040301007387 */ /* 0x0005e80000100800 */
[----:B------:R2:W-:Y:S01]  /*6d20*/  STL [R1+0x8], R2 ;  /* 0x0000080201007387 */ /* 0x0005e20000100800 */
[C---:B------:R-:W-:Y:S03]  /*6d30*/  HMMA.16816.F32.BF16 R136, R160.reuse, R188, R136 ;  /* 0x000000bca088723c */ /* 0x040fe60000041888 */
[----:B------:R2:W-:Y:S05]  /*6d40*/  STL [R1+0xc], R0 ;  /* 0x00000c0001007387 */ /* 0x0005ea0000100800 */
[C---:B------:R-:W-:Y:S08]  /*6d50*/  HMMA.16816.F32.BF16 R140, R160.reuse, R190, R140 ;  /* 0x000000bea08c723c */ /* 0x040ff0000004188c */
[C---:B-1----:R-:W-:Y:S08]  /*6d60*/  HMMA.16816.F32.BF16 R172, R160.reuse, R184, R172 ;  /* 0x000000b8a0ac723c */ /* 0x042ff000000418ac */
[----:B------:R-:W-:Y:S08]  /*6d70*/  HMMA.16816.F32.BF16 R180, R160, R186, R180 ;  /* 0x000000baa0b4723c */ /* 0x000ff000000418b4 */
[C---:B------:R-:W-:Y:S08]  /*6d80*/  HMMA.16816.F32.BF16 R132, R200.reuse, R188, R132 ;  /* 0x000000bcc884723c */ /* 0x040ff00000041884 */
        /* <DEDUP_REMOVED lines=9> */
[----:B------:R-:W-:Y:S01]  /*6e20*/  HMMA.16816.F32.BF16 R128, R200, R130, R36 ;  /* 0x00000082c880723c */ /* 0x000fe20000041824 */
[----:B------:R-:W-:-:S07]  /*6e30*/  UISETP.NE.AND UP0, UPT, UR4, URZ, UPT ;  /* 0x000000ff0400728c */ /* 0x000fce000bf05270 */
[-C--:B------:R-:W-:Y:S08]  /*6e40*/  HMMA.16816.F32.BF16 R160, R160, R6.reuse, R220 ;  /* 0x00000006a0a0723c */ /* 0x080ff000000418dc */
[----:B------:R-:W-:Y:S01]  /*6e50*/  HMMA.16816.F32.BF16 R200, R200, R6, R56 ;  /* 0x00000006c8c8723c */ /* 0x000fe20000041838 */
[----:B------:R-:W-:Y:S01]  /*6e60*/  UMOV UR4, 0xffffffff ;  /* 0xffffffff00047882 */ /* 0x000fe20000000000 */
[----:B------:R-:W-:-:S03]  /*6e70*/  NOP ;  /* 0x0000000000007918 */ /* 0x000fc60000000000 */
[----:B--2---:R-:W-:-:S15]  /*6e80*/  BRA.U !UP0, `(.L_x_17) ;  /* 0x0000005108b07547 */ /* 0x004fde000b800000 */
[----:B------:R-:W1:Y:S01]  /*6e90*/  S2R R247, SR_TID.X ;  /* 0x0000000000f77919 */ /* 0x000e620000002100 */
[----:B------:R-:W2:Y:S01]  /*6ea0*/  LDCU.64 UR12, c[0x0][0x3c0] ;  /* 0x00007800ff0c77ac */ /* 0x000ea20008000a00 */
[----:B------:R-:W-:-:S04]  /*6eb0*/  DEPBAR.LE SB0, 0x0 ;  /* 0x000080000000791a */ /* 0x000fc80000000000 */
[----:B------:R-:W3:Y:S01]  /*6ec0*/  S2R R170, SR_TID.X ;  /* 0x0000000000aa7919 */ /* 0x000ee20000002100 */
[----:B------:R-:W-:Y:S01]  /*6ed0*/  UIADD3 UR10, UPT, UPT, UR26, -0x2, URZ ;  /* 0xfffffffe1a0a7890 */ /* 0x000fe2000fffe0ff */
[----:B------:R-:W-:Y:S01]  /*6ee0*/  IMAD.MOV.U32 R18, RZ, RZ, 0x20 ;  /* 0x00000020ff127424 */ /* 0x000fe200078e00ff */
[----:B------:R-:W-:Y:S04]  /*6ef0*/  STL.64 [R1+0x28], R70 ;  /* 0x0000284601007387 */ /* 0x000fe80000100a00 */
[----:B------:R-:W-:Y:S01]  /*6f00*/  SEL R18, R18, 0xffffffe0, !P0 ;  /* 0xffffffe012127807 */ /* 0x000fe20004000000 */
[----:B------:R-:W-:Y:S01]  /*6f10*/  STL.64 [R1+0x20], R68 ;  /* 0x0000204401007387 */ /* 0x000fe20000100a00 */
[----:B--2---:R-:W-:Y:S02]  /*6f20*/  UIMAD.WIDE.U32 UR18, UR10, UR12, URZ ;  /* 0x0000000c0a1272a5 */ /* 0x004fe4000f8e00ff */
[----:B------:R-:W-:-:S02]  /*6f30*/  USHF.L.U32 UR16, UR12, 0x4, URZ ;  /* 0x000000040c107899 */ /* 0x000fc400080006ff */
[----:B------:R-:W-:Y:S02]  /*6f40*/  UIMAD UR10, UR10, UR13, URZ ;  /* 0x0000000d0a0a72a4 */ /* 0x000fe4000f8e02ff */
[----:B------:R-:W-:Y:S01]  /*6f50*/  ULEA UR15, UP0, UR18, UR16, 0x6 ;  /* 0x00000010120f7291 */ /* 0x000fe2000f8030ff */
[----:B------:R-:W-:Y:S01]  /*6f60*/  IMAD.U32 R10, RZ, RZ, UR18 ;  /* 0x00000012ff0a7e24 */ /* 0x000fe2000f8e00ff */
[----:B------:R-:W-:Y:S01]  /*6f70*/  USHF.L.U64.HI UR4, UR12, 0x4, UR13 ;  /* 0x000000040c047899 */ /* 0x000fe2000801020d */
[----:B------:R-:W-:Y:S01]  /*6f80*/  MOV R11, UR19 ;  /* 0x00000013000b7c02 */ /* 0x000fe20008000f00 */
[----:B------:R-:W-:Y:S02]  /*6f90*/  UIADD3 UR10, UPT, UPT, UR19, UR10, URZ ;  /* 0x0000000a130a7290 */ /* 0x000fe4000fffe0ff */
[----:B------:R-:W-:Y:S01]  /*6fa0*/  UIADD3 UR16, UP1, UPT, UR15, UR16, URZ ;  /* 0x000000100f107290 */ /* 0x000fe2000ff3e0ff */
[C---:B-1----:R-:W-:Y:S01]  /*6fb0*/  IMAD.SHL.U32 R248, R247.reuse, 0x40, RZ ;  /* 0x00000040f7f87824 */ /* 0x042fe200078e00ff */
[----:B------:R-:W-:Y:S01]  /*6fc0*/  ULEA.HI.X UR14, UR18, UR4, UR10, 0x6, UP0 ;  /* 0x00000004120e7291 */ /* 0x000fe200080f340a */
[C---:B------:R-:W-:Y:S01]  /*6fd0*/  IMAD.SHL.U32 R246, R247.reuse, 0x8, RZ ;  /* 0x00000008f7f67824 */ /* 0x040fe200078e00ff */
[----:B------:R-:W-:Y:S01]  /*6fe0*/  ULEA UR17, UP0, UR12, UR15, 0x5 ;  /* 0x0000000f0c117291 */ /* 0x000fe2000f8028ff */
[----:B------:R-:W-:Y:S01]  /*6ff0*/  IMAD.SHL.U32 R247, R247, 0x8, RZ ;  /* 0x00000008f7f77824 */ /* 0x000fe200078e00ff */
[----:B------:R-:W-:Y:S01]  /*7000*/  LOP3.LUT R0, R248, 0x200, RZ, 0xc0, !PT ;  /* 0x00000200f8007812 */ /* 0x000fe200078ec0ff */
[----:B---3--:R-:W-:Y:S01]  /*7010*/  IMAD.SHL.U32 R2, R170, 0x20, RZ ;  /* 0x00000020aa027824 */ /* 0x008fe200078e00ff */
[----:B------:R-:W-:Y:S01]  /*7020*/  LOP3.LUT R248, R248, 0x1c0, RZ, 0xc0, !PT ;  /* 0x000001c0f8f87812 */ /* 0x000fe200078ec0ff */
[----:B------:R-:W-:Y:S01]  /*7030*/  UIADD3.X UR4, UPT, UPT, UR14, UR4, URZ, UP1, !UPT ;  /* 0x000000040e047290 */ /* 0x000fe20008ffe4ff */
[----:B------:R-:W-:Y:S01]  /*7040*/  SHF.R.U32.HI R16, RZ, 0x1, R170 ;  /* 0x00000001ff107819 */ /* 0x000fe200000116aa */
[----:B------:R-:W-:Y:S01]  /*7050*/  IMAD.U32 R9, RZ, RZ, UR16 ;  /* 0x00000010ff097e24 */ /* 0x000fe2000f8e00ff */
[----:B------:R-:W-:Y:S01]  /*7060*/  LOP3.LUT R248, R248, 0x38, R246, 0xf8, !PT ;  /* 0x00000038f8f87812 */ /* 0x000fe200078ef8f6 */
[----:B------:R-:W-:Y:S01]  /*7070*/  IMAD.U32 R12, RZ, RZ, UR15 ;  /* 0x0000000fff0c7e24 */ /* 0x000fe2000f8e00ff */
[----:B------:R-:W-:Y:S01]  /*7080*/  LOP3.LUT R0, R0, 0x7c00, R2, 0xf8, !PT ;  /* 0x00007c0000007812 */ /* 0x000fe200078ef802 */
[----:B------:R-:W-:Y:S01]  /*7090*/  IMAD.U32 R5, RZ, RZ, UR10 ;  /* 0x0000000aff057e24 */ /* 0x000fe2000f8e00ff */
[----:B------:R-:W-:Y:S01]  /*70a0*/  LOP3.LUT R16, R248, 0x8, R16, 0x78, !PT ;  /* 0x00000008f8107812 */ /* 0x000fe200078e7810 */
[----:B------:R-:W-:Y:S01]  /*70b0*/  ULEA.HI.X UR10, UR12, UR14, UR13, 0x5, UP0 ;  /* 0x0000000e0c0a7291 */ /* 0x000fe200080f2c0d */
[----:B------:R-:W-:Y:S01]  /*70c0*/  LOP3.LUT R2, R247, 0x1f8, RZ, 0xc0, !PT ;  /* 0x000001f8f7027812 */ /* 0x000fe200078ec0ff */
[----:B------:R-:W-:Y:S01]  /*70d0*/  IMAD.U32 R7, RZ, RZ, UR17 ;  /* 0x00000011ff077e24 */ /* 0x000fe2000f8e00ff */
[----:B------:R-:W-:Y:S01]  /*70e0*/  LOP3.LUT R16, R0, R16, RZ, 0xfc, !PT ;  /* 0x0000001000107212 */ /* 0x000fe200078efcff */
[----:B------:R-:W-:Y:S01]  /*70f0*/  IMAD.U32 R3, RZ, RZ, UR14 ;  /* 0x0000000eff037e24 */ /* 0x000fe2000f8e00ff */
[----:B------:R-:W-:Y:S01]  /*7100*/  LOP3.LUT R0, R2, 0x38, R170, 0x78, !PT ;  /* 0x0000003802007812 */ /* 0x000fe200078e78aa */
[----:B------:R-:W-:Y:S01]  /*7110*/  IMAD.U32 R13, RZ, RZ, UR10 ;  /* 0x0000000aff0d7e24 */ /* 0x000fe2000f8e00ff */
[----:B------:R-:W-:Y:S01]  /*7120*/  BAR.SYNC.DEFER_BLOCKING 0x0 ;  /* 0x0000000000007b1d */ /* 0x000fe20000010000 */
[----:B-----5:R-:W-:-:S02]  /*7130*/  LEA R8, P2, R9, R235, 0x1 ;  /* 0x000000eb09087211 */ /* 0x020fc400078408ff */
[----:B------:R-:W-:Y:S02]  /*7140*/  LOP3.LUT R11, R0, 0x1e00, R247, 0xf8, !PT ;  /* 0x00001e00000b7812 */ /* 0x000fe400078ef8f7 */
[----:B------:R-:W-:Y:S02]  /*7150*/  MOV R0, UR4 ;  /* 0x0000000400007c02 */ /* 0x000fe40008000f00 */
[-C--:B------:R-:W-:Y:S02]  /*7160*/  LEA R4, P4, R10, R235.reuse, 0x7 ;  /* 0x000000eb0a047211 */ /* 0x080fe400078838ff */
[----:B------:R-:W-:Y:S02]  /*7170*/  LEA R2, P3, R12, R235, 0x1 ;  /* 0x000000eb0c027211 */ /* 0x000fe400078608ff */
[-C--:B------:R-:W-:Y:S02]  /*7180*/  LEA.HI.X R9, R9, R234.reuse, R0, 0x1, P2 ;  /* 0x000000ea09097211 */ /* 0x080fe400010f0c00 */
[----:B------:R-:W-:-:S02]  /*7190*/  LEA.HI.X R5, R10, R234, R5, 0x7, P4 ;  /* 0x000000ea0a057211 */ /* 0x000fc400020f3c05 */
[----:B------:R-:W-:Y:S02]  /*71a0*/  LEA R0, R11, UR5, 0x1 ;  /* 0x000000050b007c11 */ /* 0x000fe4000f8e08ff */
[C---:B------:R-:W-:Y:S02]  /*71b0*/  LEA R6, P1, R7.reuse, R235, 0x1 ;  /* 0x000000eb07067211 */ /* 0x040fe400078208ff */
[-C--:B------:R-:W-:Y:S02]  /*71c0*/  LEA.HI.X R3, R12, R234.reuse, R3, 0x1, P3 ;  /* 0x000000ea0c037211 */ /* 0x080fe400018f0c03 */
[----:B------:R-:W-:Y:S02]  /*71d0*/  LEA.HI.X R7, R7, R234, R13, 0x1, P1 ;  /* 0x000000ea07077211 */ /* 0x000fe400008f0c0d */
[----:B------:R-:W-:Y:S01]  /*71e0*/  LEA R16, R16, UR5, 0x1 ;  /* 0x0000000510107c11 */ /* 0x000fe2000f8e08ff */
[----:B------:R-:W-:Y:S01]  /*71f0*/  @!PT LDS RZ, [RZ] ;  /* 0x00000000fffff984 */ /* 0x000fe20000000800 */
[----:B------:R-:W-:Y:S01]  /*7200*/  @!PT LDS RZ, [RZ] ;  /* 0x00000000fffff984 */ /* 0x000fe20000000800 */
[----:B------:R-:W-:Y:S01]  /*7210*/  @!PT LDS RZ, [RZ] ;  /* 0x00000000fffff984 */ /* 0x000fe20000000800 */
[----:B------:R-:W-:Y:S04]  /*7220*/  LDGSTS.E.BYPASS.LTC128B.128 [R0+0xc000], desc[UR24][R4.64] ;  /* 0x0c00000004007fae */ /* 0x000fe8000b981a18 */
[----:B------:R-:W-:Y:S01]  /*7230*/  LDGSTS.E.BYPASS.LTC128B.128 [R0+0xe000], desc[UR24][R4.64+0x80] ;  /* 0x0e00008004007fae */ /* 0x000fe2000b981a18 */
[----:B------:R-:W-:-:S03]  /*7240*/  IMAD.IADD R17, R18, 0x1, R16 ;  /* 0x0000000112117824 */ /* 0x000fc600078e0210 */
[----:B------:R-:W-:Y:S04]  /*7250*/  LDGSTS.E.BYPASS.LTC128B.128 [R0+0xc800], desc[UR24][R2.64] ;  /* 0x0c80000002007fae */ /* 0x000fe8000b981a18 */
[----:B------:R-:W-:Y:S04]  /*7260*/  LDGSTS.E.BYPASS.LTC128B.128 [R0+0xe800], desc[UR24][R2.64+0x80] ;  /* 0x0e80008002007fae */ /* 0x000fe8000b981a18 */
[----:B------:R-:W-:Y:S04]  /*7270*/  LDGSTS.E.BYPASS.LTC128B.128 [R0+0xd000], desc[UR24][R8.64] ;  /* 0x0d00000008007fae */ /* 0x000fe8000b981a18 */
[----:B------:R1:W-:Y:S04]  /*7280*/  LDGSTS.E.BYPASS.LTC128B.128 [R0+0xf000], desc[UR24][R8.64+0x80] ;  /* 0x0f00008008007fae */ /* 0x0003e8000b981a18 */
[----:B------:R-:W-:Y:S04]  /*7290*/  LDGSTS.E.BYPASS.LTC128B.128 [R0+0xd800], desc[UR24][R6.64] ;  /* 0x0d80000006007fae */ /* 0x000fe8000b981a18 */
[----:B------:R2:W-:Y:S04]  /*72a0*/  LDGSTS.E.BYPASS.LTC128B.128 [R0+0xf800], desc[UR24][R6.64+0x80] ;  /* 0x0f80008006007fae */ /* 0x0005e8000b981a18 */
[----:B------:R-:W-:Y:S04]  /*72b0*/  LDSM.16.M88.4 R12, [R16] ;  /* 0x00000000100c783b */ /* 0x000fe80000000200 */
[----:B------:R-:W3:Y:S04]  /*72c0*/  LDSM.16.M88.4 R40, [R165+UR5+0x8000] ;  /* 0x00800005a528783b */ /* 0x000ee80008000200 */
[----:B------:R-:W4:Y:S04]  /*72d0*/  LDSM.16.M88.4 R28, [R165+UR5+0x9800] ;  /* 0x00980005a51c783b */ /* 0x000f280008000200 */
[----:B------:R-:W4:Y:S04]  /*72e0*/  LDSM.16.M88.4 R36, [R165+UR5+0x8800] ;  /* 0x00880005a524783b */ /* 0x000f280008000200 */
[----:B------:R-:W4:Y:S04]  /*72f0*/  LDSM.16.M88.4 R32, [R165+UR5+0x9000] ;  /* 0x00900005a520783b */ /* 0x000f280008000200 */
[----:B-1----:R-:W-:Y:S01]  /*7300*/  LDSM.16.M88.4 R8, [R16+0x2000] ;  /* 0x002000001008783b */ /* 0x002fe20000000200 */
[----:B--2---:R-:W-:-:S03]  /*7310*/  VIADD R0, R165, UR5 ;  /* 0x00000005a5007c36 */ /* 0x004fc60008000000 */
[----:B------:R-:W-:Y:S01]  /*7320*/  LDSM.16.M88.4 R4, [R17] ;  /* 0x000000001104783b */ /* 0x000fe20000000200 */
[----:B------:R-:W-:-:S03]  /*7330*/  IMAD.IADD R3, R18, 0x1, R0 ;  /* 0x0000000112037824 */ /* 0x000fc600078e0200 */
[----:B------:R-:W0:Y:S04]  /*7340*/  LDGDEPBAR ;  /* 0x00000000000079af */ /* 0x000e280000000000 */
[----:B------:R-:W1:Y:S04]  /*7350*/  LDSM.16.M88.4 R20, [R3+0x8000] ;  /* 0x008000000314783b */ /* 0x000e680000000200 */
[----:B------:R-:W2:Y:S04]  /*7360*/  LDSM.16.M88.4 R52, [R3+0x9800] ;  /* 0x009800000334783b */ /* 0x000ea80000000200 */
[----:B------:R-:W2:Y:S04]  /*7370*/  LDSM.16.M88.4 R44, [R3+0x8800] ;  /* 0x00880000032c783b */ /* 0x000ea80000000200 */
[----:B------:R-:W2:Y:S01]  /*7380*/  LDSM.16.M88.4 R56, [R3+0x9000] ;  /* 0x009000000338783b */ /* 0x000ea20000000200 */
[C---:B---3--:R-:W-:Y:S08]  /*7390*/  HMMA.16816.F32.BF16 R220, R12.reuse, R42, RZ ;  /* 0x0000002a0cdc723c */ /* 0x048ff000000418ff */
[C---:B----4-:R-:W-:Y:S08]  /*73a0*/  HMMA.16816.F32.BF16 R64, R12.reuse, R28, RZ ;  /* 0x0000001c0c40723c */ /* 0x050ff000000418ff */
[C---:B------:R-:W-:Y:S08]  /*73b0*/  HMMA.16816.F32.BF16 R224, R12.reuse, R40, RZ ;  /* 0x000000280ce0723c */ /* 0x040ff000000418ff */
[C---:B------:R-:W-:Y:S08]  /*73c0*/  HMMA.16816.F32.BF16 R216, R12.reuse, R36, RZ ;  /* 0x000000240cd8723c */ /* 0x040ff000000418ff */
[C---:B------:R-:W-:Y:S08]  /*73d0*/  HMMA.16816.F32.BF16 R208, R12.reuse, R32, RZ ;  /* 0x000000200cd0723c */ /* 0x040ff000000418ff */
[C---:B------:R-:W-:Y:S08]  /*73e0*/  HMMA.16816.F32.BF16 R212, R12.reuse, R38, RZ ;  /* 0x000000260cd4723c */ /* 0x040ff000000418ff */
[C---:B------:R-:W-:Y:S08]  /*73f0*/  HMMA.16816.F32.BF16 R204, R12.reuse, R34, RZ ;  /* 0x000000220ccc723c */ /* 0x040ff000000418ff */
[----:B------:R-:W-:Y:S01]  /*7400*/  HMMA.16816.F32.BF16 R60, R12, R30, RZ ;  /* 0x0000001e0c3c723c */ /* 0x000fe200000418ff */
[----:B------:R-:W3:Y:S07]  /*7410*/  LDSM.16.M88.4 R12, [R17+0x2000] ;  /* 0x00200000110c783b */ /* 0x000eee0000000200 */
[C---:B-1----:R-:W-:Y:S08]  /*7420*/  HMMA.16816.F32.BF16 R236, R4.reuse, R22, R220 ;  /* 0x0000001604ec723c */ /* 0x042ff000000418dc */
[C---:B--2---:R-:W-:Y:S08]  /*7430*/  HMMA.16816.F32.BF16 R228, R4.reuse, R52, R64 ;  /* 0x0000003404e4723c */ /* 0x044ff00000041840 */
[----:B------:R-:W-:Y:S03]  /*7440*/  HMMA.16816.F32.BF16 R68, R4, R20, R224 ;  /* 0x000000140444723c */ /* 0x000fe600000418e0 */
[----:B------:R-:W-:Y:S01]  /*7450*/  MOV R171, R236 ;  /* 0x000000ec00ab7202 */ /* 0x000fe20000000f00 */
[----:B------:R-:W-:-:S02]  /*7460*/  IMAD.MOV.U32 R169, RZ, RZ, R237 ;  /* 0x000000ffffa97224 */ /* 0x000fc400078e00ed */
[----:B------:R-:W-:Y:S02]  /*7470*/  IMAD.MOV.U32 R51, RZ, RZ, R238 ;  /* 0x000000ffff337224 */ /* 0x000fe400078e00ee */
[----:B------:R-:W-:Y:S01]  /*7480*/  IMAD.MOV.U32 R50, RZ, RZ, R239 ;  /* 0x000000ffff327224 */ /* 0x000fe200078e00ef */
[C---:B------:R-:W-:Y:S08]  /*7490*/  HMMA.16816.F32.BF16 R232, R4.reuse, R44, R216 ;  /* 0x0000002c04e8723c */ /* 0x040ff000000418d8 */
[C---:B------:R-:W-:Y:S08]  /*74a0*/  HMMA.16816.F32.BF16 R240, R4.reuse, R56, R208 ;  /* 0x0000003804f0723c */ /* 0x040ff000000418d0 */
[C---:B------:R-:W-:Y:S08]  /*74b0*/  HMMA.16816.F32.BF16 R236, R4.reuse, R46, R212 ;  /* 0x0000002e04ec723c */ /* 0x040ff000000418d4 */
[C---:B------:R-:W-:Y:S08]  /*74c0*/  HMMA.16816.F32.BF16 R64, R4.reuse, R58, R204 ;  /* 0x0000003a0440723c */ /* 0x040ff000000418cc */
[----:B------:R-:W-:Y:S08]  /*74d0*/  HMMA.16816.F32.BF16 R244, R4, R54, R60 ;  /* 0x0000003604f4723c */ /* 0x000ff0000004183c */
[----:B------:R-:W-:Y:S03]  /*74e0*/  HMMA.16816.F32.BF16 R4, R8, R28, RZ ;  /* 0x0000001c0804723c */ /* 0x000fe600000418ff */
[----:B------:R-:W-:Y:S01]  /*74f0*/  IMAD.MOV.U32 R2, RZ, RZ, R65 ;  /* 0x000000ffff027224 */ /* 0x000fe200078e0041 */
[----:B------:R-:W-:Y:S01]  /*7500*/  MOV R252, R66 ;  /* 0x0000004200fc7202 */ /* 0x000fe20000000f00 */
[----:B------:R-:W-:-:S02]  /*7510*/  IMAD.MOV.U32 R248, RZ, RZ, R64 ;  /* 0x000000fffff87224 */ /* 0x000fc400078e0040 */
[----:B------:R-:W-:Y:S01]  /*7520*/  IMAD.MOV.U32 R251, RZ, RZ, R67 ;  /* 0x000000fffffb7224 */ /* 0x000fe200078e0043 */
[C---:B------:R-:W-:Y:S08]  /*7530*/  HMMA.16816.F32.BF16 R60, R8.reuse, R32, RZ ;  /* 0x00000020083c723c */ /* 0x040ff000000418ff */
[C---:B------:R-:W-:Y:S08]  /*7540*/  HMMA.16816.F32.BF16 R204, R8.reuse, R42, RZ ;  /* 0x0000002a08cc723c */ /* 0x040ff000000418ff */
[C---:B------:R-:W-:Y:S08]  /*7550*/  HMMA.16816.F32.BF16 R208, R8.reuse, R40, RZ ;  /* 0x0000002808d0723c */ /* 0x040ff000000418ff */
[----:B------:R-:W-:Y:S01]  /*7560*/  HMMA.16816.F32.BF16 R64, R8, R36, RZ ;  /* 0x000000240840723c */ /* 0x000fe200000418ff */
[----:B------:R-:W-:-:S07]  /*7570*/  IMAD.MOV.U32 R37, RZ, RZ, R2 ;  /* 0x000000ffff257224 */ /* 0x000fce00078e0002 */
[----:B------:R-:W-:Y:S08]  /*7580*/  HMMA.16816.F32.BF16 R40, R8, R38, RZ ;  /* 0x000000260828723c */ /* 0x000ff000000418ff */
[C---:B---3--:R-:W-:Y:S08]  /*7590*/  HMMA.16816.F32.BF16 R4, R12.reuse, R52, R4 ;  /* 0x000000340c04723c */ /* 0x048ff00000041804 */
[----:B------:R-:W-:Y:S01]  /*75a0*/  HMMA.16816.F32.BF16 R212, R12, R56, R60 ;  /* 0x000000380cd4723c */ /* 0x000fe2000004183c */
[----:B------:R-:W-:Y:S01]  /*75b0*/  IMAD.MOV.U32 R56, RZ, RZ, R171 ;  /* 0x000000ffff387224 */ /* 0x000fe200078e00ab */
[----:B------:R-:W-:-:S06]  /*75c0*/  MOV R57, R169 ;  /* 0x000000a900397202 */ /* 0x000fcc0000000f00 */
[C---:B------:R-:W-:Y:S01]  /*75d0*/  HMMA.16816.F32.BF16 R60, R12.reuse, R22, R204 ;  /* 0x000000160c3c723c */ /* 0x040fe200000418cc */
[----:B------:R-:W-:Y:S01]  /*75e0*/  IMAD.MOV.U32 R204, RZ, RZ, R248 ;  /* 0x000000ffffcc7224 */ /* 0x000fe200078e00f8 */
[----:B------:R-:W-:Y:S01]  /*75f0*/  MOV R206, R252 ;  /* 0x000000fc00ce7202 */ /* 0x000fe20000000f00 */
[----:B------:R-:W-:Y:S01]  /*7600*/  IMAD.MOV.U32 R248, RZ, RZ, 0x40 ;  /* 0x00000040fff87424 */ /* 0x000fe200078e00ff */
[----:B------:R-:W-:Y:S01]  /*7610*/  MOV R19, R6 ;  /* 0x0000000600137202 */ /* 0x000fe20000000f00 */
[----:B------:R-:W-:Y:S02]  /*7620*/  IMAD.MOV.U32 R49, RZ, RZ, R4 ;  /* 0x000000ffff317224 */ /* 0x000fe400078e0004 */
[----:B------:R-:W-:Y:S01]  /*7630*/  IMAD.MOV.U32 R2, RZ, RZ, R7 ;  /* 0x000000ffff027224 */ /* 0x000fe200078e0007 */
[----:B------:R-:W-:Y:S01]  /*7640*/  SEL R248, R248, 0xffffffc0, !P6 ;  /* 0xffffffc0f8f87807 */ /* 0x000fe20007000000 */
[----:B------:R-:W-:Y:S01]  /*7650*/  HMMA.16816.F32.BF16 R216, R12, R20, R208 ;  /* 0x000000140cd8723c */ /* 0x000fe200000418d0 */
[----:B------:R-:W-:-:S02]  /*7660*/  IMAD.MOV.U32 R21, RZ, RZ, R5 ;  /* 0x000000ffff157224 */ /* 0x000fc400078e0005 */
[----:B------:R-:W-:Y:S02]  /*7670*/  IMAD.MOV.U32 R205, RZ, RZ, R37 ;  /* 0x000000ffffcd7224 */ /* 0x000fe400078e0025 */
[C---:B------:R-:W-:Y:S02]  /*7680*/  IMAD.IADD R0, R248.reuse, 0x1, R0 ;  /* 0x00000001f8007824 */ /* 0x040fe400078e0200 */
[----:B------:R-:W-:Y:S01]  /*7690*/  IMAD.IADD R20, R248, 0x1, R16 ;  /* 0x00000001f8147824 */ /* 0x000fe200078e0210 */
[----:B------:R-:W-:Y:S01]  /*76a0*/  HMMA.16816.F32.BF16 R224, R8, R34, RZ ;  /* 0x0000002208e0723c */ /* 0x000fe200000418ff */
[----:B------:R-:W-:Y:S01]  /*76b0*/  IMAD.MOV.U32 R207, RZ, RZ, R251 ;  /* 0x000000ffffcf7224 */ /* 0x000fe200078e00fb */
[----:B------:R-:W-:Y:S04]  /*76c0*/  LDSM.16.M88.4 R32, [R0+0x8000] ;  /* 0x008000000020783b */ /* 0x000fe80000000200 */
[----:B------:R-:W1:Y:S02]  /*76d0*/  LDSM.16.M88.4 R4, [R20] ;  /* 0x000000001404783b */ /* 0x000e640000000200 */
[C---:B------:R-:W-:Y:S02]  /*76e0*/  HMMA.16816.F32.BF16 R208, R12.reuse, R44, R64 ;  /* 0x0000002c0cd0723c */ /* 0x040fe40000041840 */
[----:B------:R-:W-:Y:S06]  /*76f0*/  LDSM.16.M88.4 R36, [R0+0x9000] ;  /* 0x009000000024783b */ /* 0x000fec0000000200 */
[----:B------:R-:W-:Y:S01]  /*7700*/  HMMA.16816.F32.BF16 R40, R12, R46, R40 ;  /* 0x0000002e0c28723c */ /* 0x000fe20000041828 */
[----:B------:R-:W2:Y:S07]  /*7710*/  LDSM.16.M88.4 R44, [R0+0x9800] ;  /* 0x00980000002c783b */ /* 0x000eae0000000200 */
[----:B------:R-:W-:Y:S01]  /*7720*/  HMMA.16816.F32.BF16 R220, R8, R30, RZ ;  /* 0x0000001e08dc723c */ /* 0x000fe200000418ff */
[----:B------:R-:W3:Y:S04]  /*7730*/  LDSM.16.M88.4 R28, [R0+0x8800] ;  /* 0x00880000001c783b */ /* 0x000ee80000000200 */
[----:B------:R-:W4:Y:S03]  /*7740*/  LDSM.16.M88.4 R8, [R20+0x2000] ;  /* 0x002000001408783b */ /* 0x000f260000000200 */
[----:B------:R-:W-:Y:S01]  /*7750*/  HMMA.16816.F32.BF16 R64, R12, R58, R224 ;  /* 0x0000003a0c40723c */ /* 0x000fe200000418e0 */
[----:B------:R-:W-:-:S02]  /*7760*/  IMAD.MOV.U32 R58, RZ, RZ, R51 ;  /* 0x000000ffff3a7224 */ /* 0x000fc400078e0033 */
[----:B------:R-:W-:-:S09]  /*7770*/  IMAD.MOV.U32 R59, RZ, RZ, R50 ;  /* 0x000000ffff3b7224 */ /* 0x000fd200078e0032 */
[----:B------:R-:W-:Y:S08]  /*7780*/  HMMA.16816.F32.BF16 R220, R12, R54, R220 ;  /* 0x000000360cdc723c */ /* 0x000ff000000418dc */
[C---:B-1----:R-:W-:Y:S08]  /*7790*/  HMMA.16816.F32.BF16 R224, R4.reuse, R32, R68 ;  /* 0x0000002004e0723c */ /* 0x042ff00000041844 */
[C---:B--2---:R-:W-:Y:S08]  /*77a0*/  HMMA.16816.F32.BF16 R68, R4.reuse, R44, R228 ;  /* 0x0000002c0444723c */ /* 0x044ff000000418e4 */
[C---:B---3--:R-:W-:Y:S08]  /*77b0*/  HMMA.16816.F32.BF16 R232, R4.reuse, R28, R232 ;  /* 0x0000001c04e8723c */ /* 0x048ff000000418e8 */
[C---:B------:R-:W-:Y:S08]  /*77c0*/  HMMA.16816.F32.BF16 R240, R4.reuse, R36, R240 ;  /* 0x0000002404f0723c */ /* 0x040ff000000418f0 */
[C---:B------:R-:W-:Y:S08]  /*77d0*/  HMMA.16816.F32.BF16 R228, R4.reuse, R34, R56 ;  /* 0x0000002204e4723c */ /* 0x040ff00000041838 */
[C---:B------:R-:W-:Y:S08]  /*77e0*/  HMMA.16816.F32.BF16 R236, R4.reuse, R30, R236 ;  /* 0x0000001e04ec723c */ /* 0x040ff000000418ec */
[C---:B------:R-:W-:Y:S08]  /*77f0*/  HMMA.16816.F32.BF16 R52, R4.reuse, R38, R204 ;  /* 0x000000260434723c */ /* 0x040ff000000418cc */
[----:B------:R-:W-:Y:S08]  /*7800*/  HMMA.16816.F32.BF16 R4, R4, R46, R244 ;  /* 0x0000002e0404723c */ /* 0x000ff000000418f4 */
[----:B----4-:R-:W-:Y:S03]  /*7810*/  HMMA.16816.F32.BF16 R204, R8, R34, R60 ;  /* 0x0000002208cc723c */ /* 0x010fe6000004183c */
[----:B------:R-:W-:Y:S01]  /*7820*/  IMAD.MOV.U32 R15, RZ, RZ, R52 ;  /* 0x000000ffff0f7224 */ /* 0x000fe200078e0034 */
[----:B------:R-:W-:Y:S01]  /*7830*/  MOV R13, R54 ;  /* 0x00000036000d7202 */ /* 0x000fe20000000f00 */
[----:B------:R-:W-:-:S02]  /*7840*/  IMAD.MOV.U32 R14, RZ, RZ, R53 ;  /* 0x000000ffff0e7224 */ /* 0x000fc400078e0035 */
[----:B------:R-:W-:Y:S01]  /*7850*/  IMAD.MOV.U32 R12, RZ, RZ, R55 ;  /* 0x000000ffff0c7224 */ /* 0x000fe200078e0037 */
[C---:B------:R-:W-:Y:S01]  /*7860*/  HMMA.16816.F32.BF16 R60, R8.reuse, R28, R208 ;  /* 0x0000001c083c723c */ /* 0x040fe200000418d0 */
[----:B------:R-:W-:Y:S01]  /*7870*/  IMAD.MOV.U32 R209, RZ, RZ, R21 ;  /* 0x000000ffffd17224 */ /* 0x000fe200078e0015 */
[----:B------:R-:W-:Y:S01]  /*7880*/  IADD3 R21, PT, PT, R18, R20, RZ ;  /* 0x0000001412157210 */ /* 0x000fe20007ffe0ff */
[----:B------:R-:W-:Y:S01]  /*7890*/  IMAD.MOV.U32 R248, RZ, RZ, R4 ;  /* 0x000000fffff87224 */ /* 0x000fe200078e0004 */
[----:B------:R-:W-:Y:S01]  /*78a0*/  MOV R51, R7 ;  /* 0x0000000700337202 */ /* 0x000fe20000000f00 */
[----:B------:R-:W-:Y:S01]  /*78b0*/  IMAD.MOV.U32 R171, RZ, RZ, R5 ;  /* 0x000000ffffab7224 */ /* 0x000fe200078e0005 */
[----:B------:R-:W-:Y:S01]  /*78c0*/  MOV R208, R49 ;  /* 0x0000003100d07202 */ /* 0x000fe20000000f00 */
[----:B------:R-:W-:Y:S01]  /*78d0*/  IMAD.MOV.U32 R169, RZ, RZ, R6 ;  /* 0x000000ffffa97224 */ /* 0x000fe200078e0006 */
[----:B------:R-:W-:Y:S01]  /*78e0*/  HMMA.16816.F32.BF16 R216, R8, R32, R216 ;  /* 0x0000002008d8723c */ /* 0x000fe200000418d8 */
[----:B------:R-:W-:-:S02]  /*78f0*/  IMAD.MOV.U32 R211, RZ, RZ, R2 ;  /* 0x000000ffffd37224 */ /* 0x000fc400078e0002 */
[----:B------:R-:W-:Y:S02]  /*7900*/  IMAD.IADD R2, R18, 0x1, R0 ;  /* 0x0000000112027824 */ /* 0x000fe400078e0200 */
[----:B------:R-:W-:Y:S02]  /*7910*/  IMAD.MOV.U32 R210, RZ, RZ, R19 ;  /* 0x000000ffffd27224 */ /* 0x000fe400078e0013 */
[----:B------:R-:W-:Y:S01]  /*7920*/  IMAD.MOV.U32 R244, RZ, RZ, R15 ;  /* 0x000000fffff47224 */ /* 0x000fe200078e000f */
[----:B------:R-:W-:Y:S01]  /*7930*/  HMMA.16816.F32.BF16 R4, R8, R38, R64 ;  /* 0x000000260804723c */ /* 0x000fe20000041840 */
[----:B------:R-:W-:Y:S01]  /*7940*/  LDSM.16.M88.4 R32, [R2+0x8000] ;  /* 0x008000000220783b */ /* 0x000fe20000000200 */
[----:B------:R-:W-:Y:S02]  /*7950*/  IMAD.MOV.U32 R245, RZ, RZ, R14 ;  /* 0x000000fffff57224 */ /* 0x000fe400078e000e */
[----:B------:R-:W-:Y:S02]  /*7960*/  IMAD.MOV.U32 R246, RZ, RZ, R13 ;  /* 0x000000fffff67224 */ /* 0x000fe400078e000d */
[----:B------:R-:W-:-:S02]  /*7970*/  IMAD.MOV.U32 R247, RZ, RZ, R12 ;  /* 0x000000fffff77224 */ /* 0x000fc400078e000c */
[C---:B------:R-:W-:Y:S01]  /*7980*/  HMMA.16816.F32.BF16 R52, R8.reuse, R30, R40 ;  /* 0x0000001e0834723c */ /* 0x040fe20000041828 */
[----:B------:R-:W-:Y:S04]  /*7990*/  LDSM.16.M88.4 R28, [R2+0x8800] ;  /* 0x00880000021c783b */ /* 0x000fe80000000200 */
[----:B------:R-:W-:Y:S03]  /*79a0*/  LDSM.16.M88.4 R40, [R2+0x9800] ;  /* 0x009800000228783b */ /* 0x000fe60000000200 */
[----:B------:R-:W-:Y:S01]  /*79b0*/  HMMA.16816.F32.BF16 R56, R8, R36, R212 ;  /* 0x000000240838723c */ /* 0x000fe200000418d4 */
[----:B------:R-:W-:Y:S02]  /*79c0*/  LDSM.16.M88.4 R36, [R2+0x9000] ;  /* 0x009000000224783b */ /* 0x000fe40000000200 */
[----:B------:R-:W-:-:S02]  /*79d0*/  IMAD.MOV.U32 R23, RZ, RZ, R4 ;  /* 0x000000ffff177224 */ /* 0x000fc400078e0004 */
[----:B------:R-:W-:Y:S01]  /*79e0*/  IMAD.MOV.U32 R22, RZ, RZ, R5 ;  /* 0x000000ffff167224 */ /* 0x000fe200078e0005 */
[----:B------:R-:W1:Y:S01]  /*79f0*/  LDSM.16.M88.4 R12, [R21+0x2000] ;  /* 0x00200000150c783b */ /* 0x000e620000000200 */
[----:B------:R-:W-:Y:S01]  /*7a00*/  IMAD.MOV.U32 R19, RZ, RZ, R6 ;  /* 0x000000ffff137224 */ /* 0x000fe200078e0006 */
[C---:B------:R-:W-:Y:S01]  /*7a10*/  HMMA.16816.F32.BF16 R64, R8.reuse, R44, R208 ;  /* 0x0000002c0840723c */ /* 0x040fe200000418d0 */
[----:B------:R-:W-:Y:S02]  /*7a20*/  IMAD.MOV.U32 R18, RZ, RZ, R7 ;  /* 0x000000ffff127224 */ /* 0x000fe400078e0007 */
[----:B------:R-:W2:Y:S05]  /*7a30*/  LDSM.16.M88.4 R4, [R21] ;  /* 0x000000001504783b */ /* 0x000eaa0000000200 */
[----:B------:R-:W-:Y:S01]  /*7a40*/  HMMA.16816.F32.BF16 R208, R8, R46, R220 ;  /* 0x0000002e08d0723c */ /* 0x000fe200000418dc */
[----:B------:R-:W-:Y:S01]  /*7a50*/  IMAD.MOV.U32 R8, RZ, RZ, R248 ;  /* 0x000000ffff087224 */ /* 0x000fe200078e00f8 */
[----:B------:R-:W-:Y:S01]  /*7a60*/  MOV R9, R171 ;  /* 0x000000ab00097202 */ /* 0x000fe20000000f00 */
[----:B------:R-:W-:-:S02]  /*7a70*/  IMAD.MOV.U32 R10, RZ, RZ, R169 ;  /* 0x000000ffff0a7224 */ /* 0x000fc400078e00a9 */
[----:B------:R-:W-:-:S06]  /*7a80*/  IMAD.MOV.U32 R11, RZ, RZ, R51 ;  /* 0x000000ffff0b7224 */ /* 0x000fcc00078e0033 */
[----:B------:R-:W-:Y:S01]  /*7a90*/  MOV R50, R64 ;  /* 0x0000004000327202 */ /* 0x000fe20000000f00 */
[----:B------:R-:W-:Y:S02]  /*7aa0*/  IMAD.MOV.U32 R49, RZ, RZ, R65 ;  /* 0x000000ffff317224 */ /* 0x000fe400078e0041 */
[----:B------:R-:W-:Y:S02]  /*7ab0*/  IMAD.MOV.U32 R45, RZ, RZ, R66 ;  /* 0x000000ffff2d7224 */ /* 0x000fe400078e0042 */
[----:B------:R-:W-:Y:S01]  /*7ac0*/  IMAD.MOV.U32 R44, RZ, RZ, R67 ;  /* 0x000000ffff2c7224 */ /* 0x000fe200078e0043 */
[----:B-1----:R-:W-:Y:S08]  /*7ad0*/  HMMA.16816.F32.BF16 R52, R12, R30, R52 ;  /* 0x0000001e0c34723c */ /* 0x002ff00000041834 */
[C---:B--2---:R-:W-:Y:S08]  /*7ae0*/  HMMA.16816.F32.BF16 R212, R4.reuse, R34, R228 ;  /* 0x0000002204d4723c */ /* 0x044ff000000418e4 */
[C---:B------:R-:W-:Y:S08]  /*7af0*/  HMMA.16816.F32.BF16 R228, R4.reuse, R30, R236 ;  /* 0x0000001e04e4723c */ /* 0x040ff000000418ec */
[C---:B------:R-:W-:Y:S08]  /*7b00*/  HMMA.16816.F32.BF16 R236, R4.reuse, R36, R240 ;  /* 0x0000002404ec723c */ /* 0x040ff000000418f0 */
[C---:B------:R-:W-:Y:S08]  /*7b10*/  HMMA.16816.F32.BF16 R64, R4.reuse, R32, R224 ;  /* 0x000000200440723c */ /* 0x040ff000000418e0 */
[C---:B------:R-:W-:Y:S08]  /*7b20*/  HMMA.16816.F32.BF16 R220, R4.reuse, R28, R232 ;  /* 0x0000001c04dc723c */ /* 0x040ff000000418e8 */
[C---:B------:R-:W-:Y:S08]  /*7b30*/  HMMA.16816.F32.BF16 R244, R4.reuse, R38, R244 ;  /* 0x0000002604f4723c */ /* 0x040ff000000418f4 */
[C---:B------:R-:W-:Y:S08]  /*7b40*/  HMMA.16816.F32.BF16 R68, R4.reuse, R40, R68 ;  /* 0x000000280444723c */ /* 0x040ff00000041844 */
[----:B------:R-:W-:Y:S01]  /*7b50*/  HMMA.16816.F32.BF16 R240, R4, R42, R8 ;  /* 0x0000002a04f0723c */ /* 0x000fe20000041808 */
[----:B------:R-:W-:Y:S07]  /*7b60*/  LDSM.16.M88.4 R8, [R16+0x6000] ;  /* 0x006000001008783b */ /* 0x000fee0000000200 */
[C---:B------:R-:W-:Y:S01]  /*7b70*/  HMMA.16816.F32.BF16 R4, R12.reuse, R36, R56 ;  /* 0x000000240c04723c */ /* 0x040fe20000041838 */
[----:B------:R-:W-:Y:S07]  /*7b80*/  LDSM.16.M88.4 R56, [R165+UR5+0xb000] ;  /* 0x00b00005a538783b */ /* 0x000fee0008000200 */
[C---:B------:R-:W-:Y:S08]  /*7b90*/  HMMA.16816.F32.BF16 R232, R12.reuse, R32, R216 ;  /* 0x000000200ce8723c */ /* 0x040ff000000418d8 */
[----:B------:R-:W-:Y:S01]  /*7ba0*/  HMMA.16816.F32.BF16 R216, R12, R28, R60 ;  /* 0x0000001c0cd8723c */ /* 0x000fe2000004183c */
[----:B------:R-:W-:Y:S01]  /*7bb0*/  IMAD.MOV.U32 R60, RZ, RZ, R23 ;  /* 0x000000ffff3c7224 */ /* 0x000fe200078e0017 */
[----:B------:R-:W-:Y:S01]  /*7bc0*/  MOV R63, R18 ;  /* 0x00000012003f7202 */ /* 0x000fe20000000f00 */
[----:B------:R-:W-:Y:S01]  /*7bd0*/  IMAD.MOV.U32 R61, RZ, RZ, R22 ;  /* 0x000000ffff3d7224 */ /* 0x000fe200078e0016 */
[----:B------:R-:W-:Y:S01]  /*7be0*/  LDSM.16.M88.4 R28, [R165+UR5+0xa800] ;  /* 0x00a80005a51c783b */ /* 0x000fe20008000200 */
[----:B------:R-:W-:-:S02]  /*7bf0*/  IMAD.MOV.U32 R62, RZ, RZ, R19 ;  /* 0x000000ffff3e7224 */ /* 0x000fc400078e0013 */
[----:B------:R-:W-:Y:S01]  /*7c00*/  IMAD.MOV.U32 R23, RZ, RZ, R4 ;  /* 0x000000ffff177224 */ /* 0x000fe200078e0004 */
[C---:B------:R-:W-:Y:S01]  /*7c10*/  HMMA.16816.F32.BF16 R224, R12.reuse, R34, R204 ;  /* 0x000000220ce0723c */ /* 0x040fe200000418cc */
[----:B------:R-:W-:Y:S01]  /*7c20*/  IMAD.MOV.U32 R22, RZ, RZ, R5 ;  /* 0x000000ffff167224 */ /* 0x000fe200078e0005 */
[----:B------:R-:W-:Y:S01]  /*7c30*/  LDSM.16.M88.4 R32, [R165+UR5+0xa000] ;  /* 0x00a00005a520783b */ /* 0x000fe20008000200 */
[----:B------:R-:W-:Y:S01]  /*7c40*/  IMAD.MOV.U32 R19, RZ, RZ, R6 ;  /* 0x000000ffff137224 */ /* 0x000fe200078e0006 */
[----:B------:R-:W-:Y:S01]  /*7c50*/  MOV R206, R45 ;  /* 0x0000002d00ce7202 */ /* 0x000fe20000000f00 */
[----:B------:R-:W-:Y:S02]  /*7c60*/  IMAD.MOV.U32 R18, RZ, RZ, R7 ;  /* 0x000000ffff127224 */ /* 0x000fe400078e0007 */
[----:B------:R1:W2:Y:S01]  /*7c70*/  LDSM.16.M88.4 R4, [R16+0x4000] ;  /* 0x004000001004783b */ /* 0x0002a20000000200 */
[----:B------:R-:W-:Y:S01]  /*7c80*/  IMAD.MOV.U32 R207, RZ, RZ, R44 ;  /* 0x000000ffffcf7224 */ /* 0x000fe200078e002c */
[----:B------:R-:W-:Y:S01]  /*7c90*/  HMMA.16816.F32.BF16 R60, R12, R38, R60 ;  /* 0x000000260c3c723c */ /* 0x000fe2000004183c */
[----:B------:R-:W-:Y:S01]  /*7ca0*/  IMAD.MOV.U32 R204, RZ, RZ, R50 ;  /* 0x000000ffffcc7224 */ /* 0x000fe200078e0032 */
[----:B------:R-:W3:Y:S01]  /*7cb0*/  LDSM.16.M88.4 R44, [R165+UR5+0xb800] ;  /* 0x00b80005a52c783b */ /* 0x000ee20008000200 */
[----:B------:R-:W-:-:S05]  /*7cc0*/  IMAD.MOV.U32 R205, RZ, RZ, R49 ;  /* 0x000000ffffcd7224 */ /* 0x000fca00078e0031 */
[----:B------:R-:W-:Y:S11]  /*7cd0*/  HMMA.16816.F32.BF16 R208, R12, R42, R208 ;  /* 0x0000002a0cd0723c */ /* 0x000ff600000418d0 */
[----:B------:R-:W-:Y:S01]  /*7ce0*/  MOV R38, R60 ;  /* 0x0000003c00267202 */ /* 0x000fe20000000f00 */
[----:B------:R-:W-:-:S02]  /*7cf0*/  IMAD.MOV.U32 R37, RZ, RZ, R61 ;  /* 0x000000ffff257224 */ /* 0x000fc400078e003d */
[----:B------:R-:W-:Y:S02]  /*7d00*/  IMAD.MOV.U32 R36, RZ, RZ, R62 ;  /* 0x000000ffff247224 */ /* 0x000fe400078e003e */
[----:B-1----:R-:W-:Y:S02]  /*7d10*/  IMAD.MOV.U32 R16, RZ, RZ, R63 ;  /* 0x000000ffff107224 */ /* 0x002fe400078e003f */
[----:B------:R-:W-:Y:S08]  /*7d20*/  HMMA.16816.F32.BF16 R60, R12, R40, R204 ;  /* 0x000000280c3c723c */ /* 0x000ff000000418cc */
[C---:B--2---:R-:W-:Y:S11]  /*7d30*/  HMMA.16816.F32.BF16 R204, R4.reuse, R32, R64 ;  /* 0x0000002004cc723c */ /* 0x044ff60000041840 */
[----:B------:R-:W-:Y:S01]  /*7d40*/  IMAD.MOV.U32 R51, RZ, RZ, R60 ;  /* 0x000000ffff337224 */ /* 0x000fe200078e003c */
[----:B------:R-:W-:Y:S01]  /*7d50*/  MOV R50, R61 ;  /* 0x0000003d00327202 */ /* 0x000fe20000000f00 */
[----:B------:R-:W-:Y:S01]  /*7d60*/  IMAD.MOV.U32 R49, RZ, RZ, R62 ;  /* 0x000000ffff317224 */ /* 0x000fe200078e003e */
[----:B------:R-:W-:Y:S01]  /*7d70*/  HMMA.16816.F32.BF16 R64, R4, R34, R212 ;  /* 0x000000220440723c */ /* 0x000fe200000418d4 */
[----:B------:R-:W-:-:S07]  /*7d80*/  IMAD.MOV.U32 R39, RZ, RZ, R63 ;  /* 0x000000ffff277224 */ /* 0x000fce00078e003f */
[C---:B------:R-:W-:Y:S08]  /*7d90*/  HMMA.16816.F32.BF16 R40, R4.reuse, R30, R228 ;  /* 0x0000001e0428723c */ /* 0x040ff000000418e4 */
[C---:B------:R-:W-:Y:S08]  /*7da0*/  HMMA.16816.F32.BF16 R60, R4.reuse, R28, R220 ;  /* 0x0000001c043c723c */ /* 0x040ff000000418dc */
[----:B------:R-:W-:Y:S01]  /*7db0*/  HMMA.16816.F32.BF16 R212, R4, R56, R236 ;  /* 0x0000003804d4723c */ /* 0x000fe200000418ec */
[----:B------:R-:W-:Y:S01]  /*7dc0*/  IMAD.MOV.U32 R239, RZ, RZ, R39 ;  /* 0x000000ffffef7224 */ /* 0x000fe200078e0027 */
[----:B------:R-:W-:Y:S01]  /*7dd0*/  MOV R238, R49 ;  /* 0x0000003100ee7202 */ /* 0x000fe20000000f00 */
[----:B------:R-:W-:-:S02]  /*7de0*/  IMAD.MOV.U32 R236, RZ, RZ, R51 ;  /* 0x000000ffffec7224 */ /* 0x000fc400078e0033 */
[----:B------:R-:W-:-:S03]  /*7df0*/  IMAD.MOV.U32 R237, RZ, RZ, R50 ;  /* 0x000000ffffed7224 */ /* 0x000fc600078e0032 */
[C---:B------:R-:W-:Y:S08]  /*7e00*/  HMMA.16816.F32.BF16 R228, R4.reuse, R58, R244 ;  /* 0x0000003a04e4723c */ /* 0x040ff000000418f4 */
[C---:B---3--:R-:W-:Y:S08]  /*7e10*/  HMMA.16816.F32.BF16 R12, R4.reuse, R44, R68 ;  /* 0x0000002c040c723c */ /* 0x048ff00000041844 */
[----:B------:R-:W-:Y:S08]  /*7e20*/  HMMA.16816.F32.BF16 R4, R4, R46, R240 ;  /* 0x0000002e0404723c */ /* 0x000ff000000418f0 */
[----:B------:R-:W-:Y:S01]  /*7e30*/  HMMA.16816.F32.BF16 R244, R8, R32, R232 ;  /* 0x0000002008f4723c */ /* 0x000fe200000418e8 */
[----:B------:R-:W-:Y:S01]  /*7e40*/  MOV R232, R38 ;  /* 0x0000002600e87202 */ /* 0x000fe20000000f00 */
[----:B------:R-:W-:Y:S01]  /*7e50*/  IMAD.MOV.U32 R233, RZ, RZ, R37 ;  /* 0x000000ffffe97224 */ /* 0x000fe200078e0025 */
[----:B------:R-:W-:Y:S01]  /*7e60*/  MOV R223, R15 ;  /* 0x0000000f00df7202 */ /* 0x000fe20000000f00 */
[----:B------:R-:W-:-:S02]  /*7e70*/  IMAD.MOV.U32 R234, RZ, RZ, R36 ;  /* 0x000000ffffea7224 */ /* 0x000fc400078e0024 */
[----:B------:R-:W-:Y:S01]  /*7e80*/  IMAD.MOV.U32 R235, RZ, RZ, R16 ;  /* 0x000000ffffeb7224 */ /* 0x000fe200078e0010 */
[----:B------:R-:W-:Y:S01]  /*7e90*/  LDSM.16.M88.4 R36, [R3+0xb800] ;  /* 0x00b800000324783b */ /* 0x000fe20000000200 */
[----:B------:R-:W-:Y:S01]  /*7ea0*/  IMAD.MOV.U32 R252, RZ, RZ, R12 ;  /* 0x000000fffffc7224 */ /* 0x000fe200078e000c */
[C---:B------:R-:W-:Y:S01]  /*7eb0*/  HMMA.16816.F32.BF16 R240, R8.reuse, R34, R224 ;  /* 0x0000002208f0723c */ /* 0x040fe200000418e0 */
[----:B------:R-:W-:Y:S01]  /*7ec0*/  IMAD.MOV.U32 R251, RZ, RZ, R13 ;  /* 0x000000fffffb7224 */ /* 0x000fe200078e000d */
[----:B------:R-:W-:Y:S01]  /*7ed0*/  MOV R225, R22 ;  /* 0x0000001600e17202 */ /* 0x000fe20000000f00 */
[----:B------:R-:W-:Y:S02]  /*7ee0*/  IMAD.MOV.U32 R248, RZ, RZ, R14 ;  /* 0x000000fffff87224 */ /* 0x000fe400078e000e */
[----:B------:R-:W-:Y:S01]  /*7ef0*/  IMAD.MOV.U32 R222, RZ, RZ, R4 ;  /* 0x000000ffffde7224 */ /* 0x000fe200078e0004 */
[----:B------:R-:W-:Y:S01]  /*7f00*/  LDSM.16.M88.4 R12, [R3+0xa000] ;  /* 0x00a00000030c783b */ /* 0x000fe20000000200 */
[----:B------:R-:W-:Y:S01]  /*7f10*/  IMAD.MOV.U32 R221, RZ, RZ, R5 ;  /* 0x000000ffffdd7224 */ /* 0x000fe200078e0005 */
[----:B------:R-:W-:Y:S01]  /*7f20*/  HMMA.16816.F32.BF16 R32, R8, R28, R216 ;  /* 0x0000001c0820723c */ /* 0x000fe200000418d8 */
[----:B------:R-:W-:-:S02]  /*7f30*/  IMAD.MOV.U32 R220, RZ, RZ, R6 ;  /* 0x000000ffffdc7224 */ /* 0x000fc400078e0006 */
[----:B------:R-:W-:Y:S02]  /*7f40*/  IMAD.MOV.U32 R171, RZ, RZ, R7 ;  /* 0x000000ffffab7224 */ /* 0x000fe400078e0007 */
[----:B------:R-:W1:Y:S01]  /*7f50*/  LDSM.16.M88.4 R4, [R17+0x4000] ;  /* 0x004000001104783b */ /* 0x000e620000000200 */
[----:B------:R-:W-:Y:S02]  /*7f60*/  IMAD.MOV.U32 R226, RZ, RZ, R19 ;  /* 0x000000ffffe27224 */ /* 0x000fe400078e0013 */
[----:B------:R-:W-:Y:S01]  /*7f70*/  HMMA.16816.F32.BF16 R68, R8, R30, R52 ;  /* 0x0000001e0844723c */ /* 0x000fe20000041834 */
[----:B------:R-:W-:Y:S01]  /*7f80*/  IMAD.MOV.U32 R227, RZ, RZ, R18 ;  /* 0x000000ffffe37224 */ /* 0x000fe200078e0012 */
[----:B------:R-:W2:Y:S01]  /*7f90*/  LDSM.16.M88.4 R28, [R3+0xa800] ;  /* 0x00a80000031c783b */ /* 0x000ea20000000200 */
[----:B------:R-:W-:-:S03]  /*7fa0*/  IMAD.MOV.U32 R224, RZ, RZ, R23 ;  /* 0x000000ffffe07224 */ /* 0x000fc600078e0017 */
[----:B------:R3:W4:Y:S02]  /*7fb0*/  LDSM.16.M88.4 R52, [R3+0xb000] ;  /* 0x00b000000334783b */ /* 0x0007240000000200 */
[C---:B------:R-:W-:Y:S02]  /*7fc0*/  HMMA.16816.F32.BF16 R216, R8.reuse, R58, R232 ;  /* 0x0000003a08d8723c */ /* 0x040fe400000418e8 */
[----:B------:R-:W4:Y:S06]  /*7fd0*/  LDSM.16.M88.4 R16, [R17+0x6000] ;  /* 0x006000001110783b */ /* 0x000f2c0000000200 */
[----:B------:R-:W-:Y:S11]  /*7fe0*/  HMMA.16816.F32.BF16 R224, R8, R56, R224 ;  /* 0x0000003808e0723c */ /* 0x000ff600000418e0 */
[----:B------:R-:W-:Y:S01]  /*7ff0*/  IMAD.MOV.U32 R57, RZ, RZ, R216 ;  /* 0x000000ffff397224 */ /* 0x000fe200078e00d8 */
[----:B------:R-:W-:Y:S01]  /*8000*/  MOV R50, R219 ;  /* 0x000000db00327202 */ /* 0x000fe20000000f00 */
[----:B------:R-:W-:-:S02]  /*8010*/  IMAD.MOV.U32 R56, RZ, RZ, R217 ;  /* 0x000000ffff387224 */ /* 0x000fc400078e00d9 */
[----:B------:R-:W-:Y:S02]  /*8020*/  IMAD.MOV.U32 R51, RZ, RZ, R218 ;  /* 0x000000ffff337224 */ /* 0x000fe400078e00da */
[C---:B------:R-:W-:Y:S01]  /*8030*/  HMMA.16816.F32.BF16 R216, R8.reuse, R44, R236 ;  /* 0x0000002c08d8723c */ /* 0x040fe200000418ec */
[----:B------:R-:W-:Y:S01]  /*8040*/  IMAD.MOV.U32 R44, RZ, RZ, R222 ;  /* 0x000000ffff2c7224 */ /* 0x000fe200078e00de */
[----:B------:R-:W-:Y:S01]  /*8050*/  MOV R45, R221 ;  /* 0x000000dd002d7202 */ /* 0x000fe20000000f00 */
[----:B------:R-:W-:Y:S01]  /*8060*/  IMAD.MOV.U32 R49, RZ, RZ, R224 ;  /* 0x000000ffff317224 */ /* 0x000fe200078e00e0 */
[----:B------:R-:W-:Y:S01]  /*8070*/  MOV R22, R226 ;  /* 0x000000e200167202 */ /* 0x000fe20000000f00 */
[----:B------:R-:W-:Y:S02]  /*8080*/  IMAD.MOV.U32 R23, RZ, RZ, R225 ;  /* 0x000000ffff177224 */ /* 0x000fe400078e00e1 */
[----:B---3--:R-:W-:Y:S01]  /*8090*/  IMAD.MOV.U32 R3, RZ, RZ, R227 ;  /* 0x000000ffff037224 */ /* 0x008fe200078e00e3 */
[----:B------:R-:W-:Y:S01]  /*80a0*/  HMMA.16816.F32.BF16 R236, R8, R46, R208 ;  /* 0x0000002e08ec723c */ /* 0x000fe200000418d0 */
[----:B------:R-:W-:Y:S01]  /*80b0*/  MOV R8, R252 ;  /* 0x000000fc00087202 */ /* 0x000fe20000000f00 */
[----:B------:R-:W-:-:S02]  /*80c0*/  IMAD.MOV.U32 R9, RZ, RZ, R251 ;  /* 0x000000ffff097224 */ /* 0x000fc400078e00fb */
[----:B------:R-:W-:Y:S02]  /*80d0*/  IMAD.MOV.U32 R10, RZ, RZ, R248 ;  /* 0x000000ffff0a7224 */ /* 0x000fe400078e00f8 */
[----:B------:R-:W-:Y:S02]  /*80e0*/  IMAD.MOV.U32 R11, RZ, RZ, R223 ;  /* 0x000000ffff0b7224 */ /* 0x000fe400078e00df */
[----:B------:R-:W-:Y:S01]  /*80f0*/  IMAD.MOV.U32 R46, RZ, RZ, R220 ;  /* 0x000000ffff2e7224 */ /* 0x000fe200078e00dc */
[----:B-1----:R-:W-:Y:S01]  /*8100*/  HMMA.16816.F32.BF16 R232, R4, R12, R204 ;  /* 0x0000000c04e8723c */ /* 0x002fe200000418cc */
[----:B------:R-:W-:Y:S02]  /*8110*/  IMAD.MOV.U32 R47, RZ, RZ, R171 ;  /* 0x000000ffff2f7224 */ /* 0x000fe400078e00ab */
[----:B------:R-:W-:Y:S02]  /*8120*/  IMAD.MOV.U32 R169, RZ, RZ, R216 ;  /* 0x000000ffffa97224 */ /* 0x000fe400078e00d8 */
[----:B------:R-:W-:-:S02]  /*8130*/  IMAD.MOV.U32 R165, RZ, RZ, R217 ;  /* 0x000000ffffa57224 */ /* 0x000fc400078e00d9 */
[----:B------:R-:W-:Y:S01]  /*8140*/  IMAD.MOV.U32 R59, RZ, RZ, R218 ;  /* 0x000000ffff3b7224 */ /* 0x000fe200078e00da */
[----:B------:R-:W-:Y:S01]  /*8150*/  HMMA.16816.F32.BF16 R224, R4, R14, R64 ;  /* 0x0000000e04e0723c */ /* 0x000fe20000041840 */
[----:B------:R-:W-:-:S07]  /*8160*/  IMAD.MOV.U32 R58, RZ, RZ, R219 ;  /* 0x000000ffff3a7224 */ /* 0x000fce00078e00db */
[C---:B--2---:R-:W-:Y:S08]  /*8170*/  HMMA.16816.F32.BF16 R220, R4.reuse, R28, R60 ;  /* 0x0000001c04dc723c */ /* 0x044ff0000004183c */
[C---:B------:R-:W-:Y:S01]  /*8180*/  HMMA.16816.F32.BF16 R216, R4.reuse, R30, R40 ;  /* 0x0000001e04d8723c */ /* 0x040fe20000041828 */
[----:B------:R-:W-:Y:S07]  /*8190*/  LDSM.16.M88.4 R40, [R0+0xb000] ;  /* 0x00b000000028783b */ /* 0x000fee0000000200 */
[C---:B----4-:R-:W-:Y:S08]  /*81a0*/  HMMA.16816.F32.BF16 R212, R4.reuse, R52, R212 ;  /* 0x0000003404d4723c */ /* 0x050ff000000418d4 */
[----:B------:R-:W-:Y:S01]  /*81b0*/  HMMA.16816.F32.BF16 R208, R4, R54, R228 ;  /* 0x0000003604d0723c */ /* 0x000fe200000418e4 */
[----:B------:R-:W-:Y:S01]  /*81c0*/  MOV R230, R59 ;  /* 0x0000003b00e67202 */ /* 0x000fe20000000f00 */
[----:B------:R-:W-:-:S02]  /*81d0*/  IMAD.MOV.U32 R231, RZ, RZ, R58 ;  /* 0x000000ffffe77224 */ /* 0x000fc400078e003a */
[----:B------:R-:W-:Y:S02]  /*81e0*/  IMAD.MOV.U32 R228, RZ, RZ, R169 ;  /* 0x000000ffffe47224 */ /* 0x000fe400078e00a9 */
[----:B------:R-:W-:Y:S02]  /*81f0*/  IMAD.MOV.U32 R229, RZ, RZ, R165 ;  /* 0x000000ffffe57224 */ /* 0x000fe400078e00a5 */
[C---:B------:R-:W-:Y:S01]  /*8200*/  HMMA.16816.F32.BF16 R204, R4.reuse, R36, R8 ;  /* 0x0000002404cc723c */ /* 0x040fe20000041808 */
[----:B------:R-:W-:Y:S07]  /*8210*/  LDSM.16.M88.4 R8, [R0+0xa000] ;  /* 0x00a000000008783b */ /* 0x000fee0000000200 */
[----:B------:R-:W-:Y:S01]  /*8220*/  HMMA.16816.F32.BF16 R64, R4, R38, R44 ;  /* 0x000000260440723c */ /* 0x000fe2000004182c */
[----:B------:R-:W-:Y:S07]  /*8230*/  LDSM.16.M88.4 R44, [R0+0xa800] ;  /* 0x00a80000002c783b */ /* 0x000fee0000000200 */
[C---:B------:R-:W-:Y:S01]  /*8240*/  HMMA.16816.F32.BF16 R4, R16.reuse, R28, R32 ;  /* 0x0000001c1004723c */ /* 0x040fe20000041820 */
[----:B------:R1:W-:Y:S07]  /*8250*/  LDSM.16.M88.4 R32, [R0+0xb800] ;  /* 0x00b800000020783b */ /* 0x0003ee0000000200 */
[----:B------:R-:W-:Y:S01]  /*8260*/  HMMA.16816.F32.BF16 R60, R16, R12, R244 ;  /* 0x0000000c103c723c */ /* 0x000fe200000418f4 */
[----:B------:R-:W-:Y:S01]  /*8270*/  IMAD.MOV.U32 R244, RZ, RZ, R57 ;  /* 0x000000fffff47224 */ /* 0x000fe200078e0039 */
[----:B------:R-:W-:Y:S01]  /*8280*/  MOV R247, R50 ;  /* 0x0000003200f77202 */ /* 0x000fe20000000f00 */
[----:B------:R-:W-:-:S02]  /*8290*/  IMAD.MOV.U32 R245, RZ, RZ, R56 ;  /* 0x000000fffff57224 */ /* 0x000fc400078e0038 */
[----:B------:R-:W-:-:S03]  /*82a0*/  IMAD.MOV.U32 R246, RZ, RZ, R51 ;  /* 0x000000fffff67224 */ /* 0x000fc600078e0033 */
[C---:B------:R-:W-:Y:S01]  /*82b0*/  HMMA.16816.F32.BF16 R56, R16.reuse, R14, R240 ;  /* 0x0000000e1038723c */ /* 0x040fe200000418f0 */
[----:B------:R-:W-:Y:S01]  /*82c0*/  IMAD.MOV.U32 R240, RZ, RZ, R49 ;  /* 0x000000fffff07224 */ /* 0x000fe200078e0031 */
[----:B------:R-:W-:Y:S01]  /*82d0*/  LDSM.16.M88.4 R12, [R20+0x6000] ;  /* 0x00600000140c783b */ /* 0x000fe20000000200 */
[----:B------:R-:W-:Y:S01]  /*82e0*/  IMAD.MOV.U32 R241, RZ, RZ, R23 ;  /* 0x000000fffff17224 */ /* 0x000fe200078e0017 */
[----:B------:R-:W-:Y:S01]  /*82f0*/  MOV R49, R4 ;  /* 0x0000000400317202 */ /* 0x000fe20000000f00 */
[----:B------:R-:W-:Y:S02]  /*8300*/  IMAD.MOV.U32 R242, RZ, RZ, R22 ;  /* 0x000000fffff27224 */ /* 0x000fe400078e0016 */
[----:B------:R-:W-:Y:S01]  /*8310*/  IMAD.MOV.U32 R243, RZ, RZ, R3 ;  /* 0x000000fffff37224 */ /* 0x000fe200078e0003 */
[----:B------:R-:W-:Y:S01]  /*8320*/  HMMA.16816.F32.BF16 R68, R16, R30, R68 ;  /* 0x0000001e1044723c */ /* 0x000fe20000041844 */
[----:B------:R-:W-:Y:S02]  /*8330*/  IMAD.MOV.U32 R23, RZ, RZ, R5 ;  /* 0x000000ffff177224 */ /* 0x000fe400078e0005 */
[----:B------:R-:W-:-:S02]  /*8340*/  IMAD.MOV.U32 R22, RZ, RZ, R6 ;  /* 0x000000ffff167224 */ /* 0x000fc400078e0006 */
[----:B------:R-:W-:Y:S02]  /*8350*/  IMAD.MOV.U32 R3, RZ, RZ, R7 ;  /* 0x000000ffff037224 */ /* 0x000fe400078e0007 */
[----:B------:R2:W3:Y:S01]  /*8360*/  LDSM.16.M88.4 R4, [R20+0x4000] ;  /* 0x004000001404783b */ /* 0x0004e20000000200 */
[C---:B------:R-:W-:Y:S08]  /*8370*/  HMMA.16816.F32.BF16 R240, R16.reuse, R52, R240 ;  /* 0x0000003410f0723c */ /* 0x040ff000000418f0 */
[C---:B------:R-:W-:Y:S08]  /*8380*/  HMMA.16816.F32.BF16 R236, R16.reuse, R38, R236 ;  /* 0x0000002610ec723c */ /* 0x040ff000000418ec */
[----:B------:R-:W-:Y:S01]  /*8390*/  HMMA.16816.F32.BF16 R244, R16, R54, R244 ;  /* 0x0000003610f4723c */ /* 0x000fe200000418f4 */
[----:B------:R-:W-:Y:S02]  /*83a0*/  LDSM.16.M88.4 R52, [R2+0xb000] ;  /* 0x00b000000234783b */ /* 0x000fe40000000200 */
[----:B------:R-:W-:Y:S01]  /*83b0*/  IMAD.MOV.U32 R29, RZ, RZ, R240 ;  /* 0x000000ffff1d7224 */ /* 0x000fe200078e00f0 */
[----:B------:R-:W-:Y:S01]  /*83c0*/  MOV R28, R241 ;  /* 0x000000f1001c7202 */ /* 0x000fe20000000f00 */
[----:B-1----:R-:W-:-:S02]  /*83d0*/  IMAD.MOV.U32 R0, RZ, RZ, R243 ;  /* 0x000000ffff007224 */ /* 0x002fc400078e00f3 */
[----:B--2---:R-:W-:Y:S02]  /*83e0*/  IMAD.MOV.U32 R20, RZ, RZ, R242 ;  /* 0x000000ffff147224 */ /* 0x004fe400078e00f2 */
[----:B------:R-:W-:Y:S01]  /*83f0*/  HMMA.16816.F32.BF16 R240, R16, R36, R228 ;  /* 0x0000002410f0723c */ /* 0x000fe200000418e4 */
[----:B------:R-:W-:Y:S07]  /*8400*/  LDSM.16.M88.4 R16, [R2+0xa000] ;  /* 0x00a000000210783b */ /* 0x000fee0000000200 */
[C---:B---3--:R-:W-:Y:S08]  /*8410*/  HMMA.16816.F32.BF16 R36, R4.reuse, R10, R224 ;  /* 0x0000000a0424723c */ /* 0x048ff000000418e0 */
[C---:B------:R-:W-:Y:S08]  /*8420*/  HMMA.16816.F32.BF16 R228, R4.reuse, R44, R220 ;  /* 0x0000002c04e4723c */ /* 0x040ff000000418dc */
[C---:B------:R-:W-:Y:S08]  /*8430*/  HMMA.16816.F32.BF16 R224, R4.reuse, R46, R216 ;  /* 0x0000002e04e0723c */ /* 0x040ff000000418d8 */
[C---:B------:R-:W-:Y:S08]  /*8440*/  HMMA.16816.F32.BF16 R220, R4.reuse, R40, R212 ;  /* 0x0000002804dc723c */ /* 0x040ff000000418d4 */
[C---:B------:R-:W-:Y:S08]  /*8450*/  HMMA.16816.F32.BF16 R216, R4.reuse, R42, R208 ;  /* 0x0000002a04d8723c */ /* 0x040ff000000418d0 */
[C---:B------:R-:W-:Y:S08]  /*8460*/  HMMA.16816.F32.BF16 R212, R4.reuse, R32, R204 ;  /* 0x0000002004d4723c */ /* 0x040ff000000418cc */
[C---:B------:R-:W-:Y:S08]  /*8470*/  HMMA.16816.F32.BF16 R208, R4.reuse, R34, R64 ;  /* 0x0000002204d0723c */ /* 0x040ff00000041840 */
[-C--:B------:R-:W-:Y:S01]  /*8480*/  HMMA.16816.F32.BF16 R232, R4, R8.reuse, R232 ;  /* 0x0000000804e8723c */ /* 0x080fe200000418e8 */
[----:B------:R-:W1:Y:S07]  /*8490*/  LDSM.16.M88.4 R4, [R21+0x4000] ;  /* 0x004000001504783b */ /* 0x000e6e0000000200 */
[----:B------:R-:W-:Y:S01]  /*84a0*/  HMMA.16816.F32.BF16 R204, R12, R8, R60 ;  /* 0x000000080ccc723c */ /* 0x000fe2000004183c */
[----:B------:R-:W-:Y:S01]  /*84b0*/  MOV R62, R20 ;  /* 0x00000014003e7202 */ /* 0x000fe20000000f00 */
[----:B------:R-:W-:-:S02]  /*84c0*/  IMAD.MOV.U32 R20, RZ, RZ, R49 ;  /* 0x000000ffff147224 */ /* 0x000fc400078e0031 */
[----:B------:R-:W-:Y:S02]  /*84d0*/  IMAD.MOV.U32 R60, RZ, RZ, R29 ;  /* 0x000000ffff3c7224 */ /* 0x000fe400078e001d */
[----:B------:R-:W-:Y:S02]  /*84e0*/  IMAD.MOV.U32 R61, RZ, RZ, R28 ;  /* 0x000000ffff3d7224 */ /* 0x000fe400078e001c */
[----:B------:R-:W-:Y:S01]  /*84f0*/  HMMA.16816.F32.BF16 R64, R12, R10, R56 ;  /* 0x0000000a0c40723c */ /* 0x000fe20000041838 */
[----:B------:R2:W-:Y:S01]  /*8500*/  LDSM.16.M88.4 R8, [R21+0x6000] ;  /* 0x006000001508783b */ /* 0x0005e20000000200 */
[----:B------:R-:W-:-:S03]  /*8510*/  IMAD.MOV.U32 R63, RZ, RZ, R0 ;  /* 0x000000ffff3f7224 */ /* 0x000fc600078e0000 */
[----:B------:R-:W3:Y:S04]  /*8520*/  LDSM.16.M88.4 R28, [R2+0xa800] ;  /* 0x00a80000021c783b */ /* 0x000ee80000000200 */
[----:B------:R4:W3:Y:S01]  /*8530*/  LDSM.16.M88.4 R56, [R2+0xb800] ;  /* 0x00b800000238783b */ /* 0x0008e20000000200 */
[----:B--2---:R-:W-:Y:S01]  /*8540*/  IMAD.MOV.U32 R21, RZ, RZ, R23 ;  /* 0x000000ffff157224 */ /* 0x004fe200078e0017 */
[----:B------:R-:W-:Y:S01]  /*8550*/  HMMA.16816.F32.BF16 R60, R12, R40, R60 ;  /* 0x000000280c3c723c */ /* 0x000fe2000004183c */
[----:B------:R-:W-:Y:S01]  /*8560*/  IMAD.MOV.U32 R23, RZ, RZ, R3 ;  /* 0x000000ffff177224 */ /* 0x000fe200078e0003 */
[----:B------:R-:W-:Y:S01]  /*8570*/  MOV R0, UR26 ;  /* 0x0000001a00007c02 */ /* 0x000fe20008000f00 */
[----:B------:R-:W-:-:S05]  /*8580*/  DEPBAR.LE SB0, 0x0 ;  /* 0x000080000000791a */ /* 0x000fca0000000000 */
[C---:B------:R-:W-:Y:S08]  /*8590*/  HMMA.16816.F32.BF16 R20, R12.reuse, R44, R20 ;  /* 0x0000002c0c14723c */ /* 0x040ff00000041814 */
[C---:B------:R-:W-:Y:S01]  /*85a0*/  HMMA.16816.F32.BF16 R44, R12.reuse, R46, R68 ;  /* 0x0000002e0c2c723c */ /* 0x040fe20000041844 */
[----:B------:R2:W5:Y:S04]  /*85b0*/  LDL.LU.64 R70, [R1+0x28] ;  /* 0x0000280001467983 */ /* 0x0005680000300a00 */
[----:B------:R2:W5:Y:S01]  /*85c0*/  LDL.LU.64 R68, [R1+0x20] ;  /* 0x0000200001447983 */ /* 0x0005620000300a00 */
[----:B----4-:R-:W-:Y:S01]  /*85d0*/  IMAD.SHL.U32 R2, R170, 0x2, RZ ;  /* 0x00000002aa027824 */ /* 0x010fe200078e00ff */
[----:B------:R-:W-:Y:S01]  /*85e0*/  MOV R51, R60 ;  /* 0x0000003c00337202 */ /* 0x000fe20000000f00 */
[----:B------:R-:W-:Y:S01]  /*85f0*/  HMMA.16816.F32.BF16 R244, R12, R42, R244 ;  /* 0x0000002a0cf4723c */ /* 0x000fe200000418f4 */
[----:B------:R-:W-:Y:S01]  /*8600*/  IMAD.MOV.U32 R50, RZ, RZ, R61 ;  /* 0x000000ffff327224 */ /* 0x000fe200078e003d */
[----:B------:R-:W-:Y:S01]  /*8610*/  UISETP.GE.U32.AND UP0, UPT, UR26, 0x3, UPT ;  /* 0x000000031a00788c */ /* 0x000fe2000bf06070 */
[----:B------:R-:W-:Y:S01]  /*8620*/  LOP3.LUT R2, R2, 0x6, RZ, 0xc0, !PT ;  /* 0x0000000602027812 */ /* 0x000fe200078ec0ff */
[----:B------:R-:W-:-:S02]  /*8630*/  IMAD.MOV.U32 R49, RZ, RZ, R62 ;  /* 0x000000ffff317224 */ /* 0x000fc400078e003e */
[----:B------:R-:W-:Y:S02]  /*8640*/  IMAD.MOV.U32 R3, RZ, RZ, R63 ;  /* 0x000000ffff037224 */ /* 0x000fe400078e003f */
[----:B------:R-:W-:Y:S01]  /*8650*/  HMMA.16816.F32.BF16 R240, R12, R32, R240 ;  /* 0x000000200cf0723c */ /* 0x000fe200000418f0 */
[----:B------:R-:W-:-:S04]  /*8660*/  IMAD R0, R0, 0x40, R2 ;  /* 0x0000004000007824 */ /* 0x000fc800078e0202 */
[----:B------:R-:W-:-:S03]  /*8670*/  VIADD R2, R0, 0xffffffa8 ;  /* 0xffffffa800027836 */ /* 0x000fc60000000000 */
[----:B------:R-:W-:Y:S08]  /*8680*/  HMMA.16816.F32.BF16 R236, R12, R34, R236 ;  /* 0x000000220cec723c */ /* 0x000ff000000418ec */
[C---:B-1----:R-:W-:Y:S08]  /*8690*/  HMMA.16816.F32.BF16 R12, R4.reuse, R16, R232 ;  /* 0x00000010040c723c */ /* 0x042ff000000418e8 */
[C---:B------:R-:W-:Y:S08]  /*86a0*/  HMMA.16816.F32.BF16 R36, R4.reuse, R18, R36 ;  /* 0x000000120424723c */ /* 0x040ff00000041824 */
[----:B---3--:R-:W-:Y:S08]  /*86b0*/  HMMA.16816.F32.BF16 R40, R4, R30, R224 ;  /* 0x0000001e0428723c */ /* 0x008ff000000418e0 */
[----:B------:R-:W-:Y:S01]  /*86c0*/  HMMA.16816.F32.BF16 R224, R8, R28, R20 ;  /* 0x0000001c08e0723c */ /* 0x000fe20000041814 */
[----:B------:R-:W-:-:S02]  /*86d0*/  VIADD R20, R0, 0xffffff81 ;  /* 0xffffff8100147836 */ /* 0x000fc40000000000 */
[----:B------:R-:W-:-:S03]  /*86e0*/  VIADD R21, R0, 0xffffff80 ;  /* 0xffffff8000157836 */ /* 0x000fc60000000000 */
[-C--:B------:R-:W-:Y:S02]  /*86f0*/  ISETP.GE.AND P3, PT, R20, R24.reuse, PT ;  /* 0x000000181400720c */ /* 0x080fe40003f66270 */
[----:B------:R-:W-:Y:S01]  /*8700*/  HMMA.16816.F32.BF16 R60, R4, R28, R228 ;  /* 0x0000001c043c723c */ /* 0x000fe200000418e4 */
[-C--:B------:R-:W-:Y:S02]  /*8710*/  ISETP.GE.AND P4, PT, R21, R24.reuse, PT ;  /* 0x000000181500720c */ /* 0x080fe40003f86270 */
[----:B------:R-:W-:Y:S01]  /*8720*/  FSEL R29, R13, -INF , !P3 ;  /* 0xff8000000d1d7808 */ /* 0x000fe20005800000 */
[----:B------:R-:W-:Y:S01]  /*8730*/  VIADD R13, R0, 0xffffffa9 ;  /* 0xffffffa9000d7836 */ /* 0x000fe20000000000 */
[----:B------:R-:W-:Y:S01]  /*8740*/  FSEL R28, R12, -INF , !P4 ;  /* 0xff8000000c1c7808 */ /* 0x000fe20006000000 */
[----:B------:R-:W-:Y:S01]  /*8750*/  VIADD R12, R0, 0xffffffb0 ;  /* 0xffffffb0000c7836 */ /* 0x000fe20000000000 */
[-C--:B------:R-:W-:Y:S01]  /*8760*/  ISETP.GE.AND P1, PT, R20, R27.reuse, PT ;  /* 0x0000001b1400720c */ /* 0x080fe20003f26270 */
[----:B------:R-:W-:Y:S01]  /*8770*/  HMMA.16816.F32.BF16 R64, R8, R18, R64 ;  /* 0x000000120840723c */ /* 0x000fe20000041840 */
[C---:B------:R-:W-:Y:S01]  /*8780*/  VIADD R18, R0.reuse, 0xffffff89 ;  /* 0xffffff8900127836 */ /* 0x040fe20000000000 */
[----:B------:R-:W-:Y:S01]  /*8790*/  ISETP.GE.AND P2, PT, R21, R27, PT ;  /* 0x0000001b1500720c */ /* 0x000fe20003f46270 */
[C---:B------:R-:W-:Y:S01]  /*87a0*/  VIADD R19, R0.reuse, 0xffffff88 ;  /* 0xffffff8800137836 */ /* 0x040fe20000000000 */
[----:B------:R-:W-:Y:S01]  /*87b0*/  FSEL R32, R15, -INF , !P1 ;  /* 0xff8000000f207808 */ /* 0x000fe20004800000 */
[----:B------:R-:W-:Y:S01]  /*87c0*/  VIADD R15, R0, 0xffffff98 ;  /* 0xffffff98000f7836 */ /* 0x000fe20000000000 */
[----:B------:R-:W-:-:S02]  /*87d0*/  ISETP.GE.AND P3, PT, R18, R24, PT ;  /* 0x000000181200720c */ /* 0x000fc40003f66270 */
[----:B------:R-:W-:Y:S01]  /*87e0*/  HMMA.16816.F32.BF16 R204, R8, R16, R204 ;  /* 0x0000001008cc723c */ /* 0x000fe200000418cc */
[C---:B------:R-:W-:Y:S01]  /*87f0*/  VIADD R16, R0.reuse, 0xffffff91 ;  /* 0xffffff9100107836 */ /* 0x040fe20000000000 */
[-C--:B------:R-:W-:Y:S02]  /*8800*/  ISETP.GE.AND P4, PT, R19, R24.reuse, PT ;  /* 0x000000181300720c */ /* 0x080fe40003f86270 */
[----:B------:R-:W-:Y:S02]  /*8810*/  IADD3 R17, PT, PT, R0, -0x70, RZ ;  /* 0xffffff9000117810 */ /* 0x000fe40007ffe0ff */
[----:B------:R-:W-:Y:S02]  /*8820*/  FSEL R34, R37, -INF , !P3 ;  /* 0xff80000025227808 */ /* 0x000fe40005800000 */
[----:B------:R-:W-:Y:S01]  /*8830*/  HMMA.16816.F32.BF16 R216, R4, R54, R216 ;  /* 0x0000003604d8723c */ /* 0x000fe200000418d8 */
[----:B------:R-:W-:Y:S02]  /*8840*/  ISETP.GE.AND P3, PT, R16, R24, PT ;  /* 0x000000181000720c */ /* 0x000fe40003f66270 */
[----:B------:R-:W-:-:S02]  /*8850*/  FSEL R35, R36, -INF , !P4 ;  /* 0xff80000024237808 */ /* 0x000fc40006000000 */
[-C--:B------:R-:W-:Y:S02]  /*8860*/  ISETP.GE.AND P4, PT, R17, R24.reuse, PT ;  /* 0x000000181100720c */ /* 0x080fe40003f86270 */
[----:B------:R-:W-:Y:S01]  /*8870*/  FSEL R235, R61, -INF , !P3 ;  /* 0xff8000003deb7808 */ /* 0x000fe20005800000 */
[C---:B------:R-:W-:Y:S01]  /*8880*/  HMMA.16816.F32.BF16 R220, R4.reuse, R52, R220 ;  /* 0x0000003404dc723c */ /* 0x040fe200000418dc */
[----:B------:R-:W-:Y:S01]  /*8890*/  FSEL R33, R14, -INF , !P2 ;  /* 0xff8000000e217808 */ /* 0x000fe20005000000 */
[----:B------:R-:W-:Y:S01]  /*88a0*/  VIADD R14, R0, 0xffffffb9 ;  /* 0xffffffb9000e7836 */ /* 0x000fe20000000000 */
[----:B------:R-:W-:Y:S01]  /*88b0*/  FSEL R248, R60, -INF , !P4 ;  /* 0xff8000003cf87808 */ /* 0x000fe20006000000 */
[----:B------:R-:W-:Y:S01]  /*88c0*/  BAR.SYNC.DEFER_BLOCKING 0x0 ;  /* 0x0000000000007b1d */ /* 0x000fe20000010000 */
[-C--:B------:R-:W-:Y:S02]  /*88d0*/  ISETP.GE.AND P2, PT, R19, R27.reuse, PT ;  /* 0x0000001b1300720c */ /* 0x080fe40003f46270 */
[----:B------:R-:W-:Y:S01]  /*88e0*/  ISETP.GE.AND P4, PT, R15, R24, PT ;  /* 0x000000180f00720c */ /* 0x000fe20003f86270 */
[----:B------:R-:W-:Y:S01]  /*88f0*/  HMMA.16816.F32.BF16 R212, R4, R56, R212 ;  /* 0x0000003804d4723c */ /* 0x000fe200000418d4 */
[----:B------:R-:W-:-:S02]  /*8900*/  ISETP.GE.AND P1, PT, R18, R27, PT ;  /* 0x0000001b1200720c */ /* 0x000fc40003f26270 */
[----:B------:R-:W-:Y:S02]  /*8910*/  FSEL R36, R38, -INF , !P2 ;  /* 0xff80000026247808 */ /* 0x000fe40005000000 */
[----:B------:R-:W-:Y:S02]  /*8920*/  FSEL R232, R40, -INF , !P4 ;  /* 0xff80000028e87808 */ /* 0x000fe40006000000 */
[----:B------:R-:W-:Y:S01]  /*8930*/  ISETP.GE.AND P2, PT, R17, R27, PT ;  /* 0x0000001b1100720c */ /* 0x000fe20003f46270 */
[----:B------:R-:W-:Y:S01]  /*8940*/  HMMA.16816.F32.BF16 R208, R4, R58, R208 ;  /* 0x0000003a04d0723c */ /* 0x000fe200000418d0 */
[C---:B------:R-:W-:Y:S01]  /*8950*/  VIADD R5, R0.reuse, 0xffffff99 ;  /* 0xffffff9900057836 */ /* 0x040fe20000000000 */
[C---:B------:R-:W-:Y:S01]  /*8960*/  IADD3 R6, PT, PT, R0.reuse, -0x48, RZ ;  /* 0xffffffb800067810 */ /* 0x040fe20007ffe0ff */
[C---:B------:R-:W-:Y:S01]  /*8970*/  VIADD R4, R0.reuse, 0xffffffa0 ;  /* 0xffffffa000047836 */ /* 0x040fe20000000000 */
[----:B------:R-:W-:Y:S01]  /*8980*/  FSEL R37, R39, -INF , !P1 ;  /* 0xff80000027257808 */ /* 0x000fe20004800000 */
[----:B------:R-:W-:Y:S01]  /*8990*/  VIADD R7, R0, 0xffffffb1 ;  /* 0xffffffb100077836 */ /* 0x000fe20000000000 */
[----:B------:R-:W-:-:S02]  /*89a0*/  ISETP.GE.AND P3, PT, R5, R24, PT ;  /* 0x000000180500720c */ /* 0x000fc40003f66270 */
[----:B------:R-:W-:Y:S01]  /*89b0*/  HMMA.16816.F32.BF16 R228, R8, R30, R44 ;  /* 0x0000001e08e4723c */ /* 0x000fe2000004182c */
[----:B------:R-:W-:Y:S01]  /*89c0*/  MOV R47, R3 ;  /* 0x00000003002f7202 */ /* 0x000fe20000000f00 */
[----:B------:R-:W-:Y:S01]  /*89d0*/  IMAD.MOV.U32 R44, RZ, RZ, R51 ;  /* 0x000000ffff2c7224 */ /* 0x000fe200078e0033 */
[----:B------:R-:W-:Y:S01]  /*89e0*/  FSEL R171, R41, -INF , !P3 ;  /* 0xff80000029ab7808 */ /* 0x000fe20005800000 */
[----:B------:R-:W-:Y:S01]  /*89f0*/  IMAD.MOV.U32 R45, RZ, RZ, R50 ;  /* 0x000000ffff2d7224 */ /* 0x000fe200078e0032 */
[-C--:B------:R-:W-:Y:S01]  /*8a00*/  ISETP.GE.AND P3, PT, R13, R24.reuse, PT ;  /* 0x000000180d00720c */ /* 0x080fe20003f66270 */
[----:B------:R-:W-:Y:S01]  /*8a10*/  IMAD.MOV.U32 R46, RZ, RZ, R49 ;  /* 0x000000ffff2e7224 */ /* 0x000fe200078e0031 */
[----:B------:R-:W-:Y:S02]  /*8a20*/  ISETP.GE.AND P4, PT, R4, R24, PT ;  /* 0x000000180400720c */ /* 0x000fe40003f86270 */
[----:B------:R-:W-:Y:S02]  /*8a30*/  IADD3 R3, PT, PT, R0, -0x5f, RZ ;  /* 0xffffffa100037810 */ /* 0x000fe40007ffe0ff */
[----:B------:R-:W-:-:S02]  /*8a40*/  ISETP.GE.AND P1, PT, R16, R27, PT ;  /* 0x0000001b1000720c */ /* 0x000fc40003f26270 */
[----:B------:R-:W-:Y:S01]  /*8a50*/  FSEL R217, R217, -INF , !P3 ;  /* 0xff800000d9d97808 */ /* 0x000fe20005800000 */
[C---:B------:R-:W-:Y:S01]  /*8a60*/  HMMA.16816.F32.BF16 R44, R8.reuse, R52, R44 ;  /* 0x00000034082c723c */ /* 0x040fe2000004182c */
[----:B------:R-:W-:Y:S02]  /*8a70*/  ISETP.GE.AND P3, PT, R6, R24, PT ;  /* 0x000000180600720c */ /* 0x000fe40003f66270 */
[----:B------:R-:W-:Y:S02]  /*8a80*/  FSEL R252, R62, -INF , !P2 ;  /* 0xff8000003efc7808 */ /* 0x000fe40005000000 */
[----:B------:R-:W-:Y:S02]  /*8a90*/  FSEL R30, R220, -INF , !P4 ;  /* 0xff800000dc1e7808 */ /* 0x000fe40006000000 */
[-C--:B------:R-:W-:Y:S01]  /*8aa0*/  ISETP.GE.AND P2, PT, R15, R27.reuse, PT ;  /* 0x0000001b0f00720c */ /* 0x080fe20003f46270 */
[----:B------:R-:W-:Y:S01]  /*8ab0*/  HMMA.16816.F32.BF16 R52, R8, R54, R244 ;  /* 0x000000360834723c */ /* 0x000fe200000418f4 */
[----:B------:R-:W-:-:S02]  /*8ac0*/  ISETP.GE.AND P4, PT, R3, R27, PT ;  /* 0x0000001b0300720c */ /* 0x000fc40003f86270 */
[----:B------:R-:W-:Y:S02]  /*8ad0*/  FSEL R251, R63, -INF , !P1 ;  /* 0xff8000003ffb7808 */ /* 0x000fe40004800000 */
[----:B------:R-:W-:Y:S02]  /*8ae0*/  ISETP.GE.AND P1, PT, R5, R27, PT ;  /* 0x0000001b0500720c */ /* 0x000fe40003f26270 */
[----:B------:R-:W-:Y:S02]  /*8af0*/  FSEL R0, R208, -INF , !P3 ;  /* 0xff800000d0007808 */ /* 0x000fe40005800000 */
[----:B------:R-:W-:Y:S02]  /*8b00*/  FSEL R234, R42, -INF , !P2 ;  /* 0xff8000002aea7808 */ /* 0x000fe40005000000 */
[----:B------:R-:W-:Y:S01]  /*8b10*/  FSEL R51, R223, -INF , !P4 ;  /* 0xff800000df337808 */ /* 0x000fe20006000000 */
[----:B------:R-:W-:Y:S01]  /*8b20*/  IMAD.MOV.U32 R247, RZ, RZ, R0 ;  /* 0x000000fffff77224 */ /* 0x000fe200078e0000 */
[----:B------:R-:W-:-:S02]  /*8b30*/  ISETP.GE.AND P2, PT, R2, R24, PT ;  /* 0x000000180200720c */ /* 0x000fc40003f46270 */
[----:B------:R-:W-:Y:S02]  /*8b40*/  ISETP.GE.AND P4, PT, R2, R27, PT ;  /* 0x0000001b0200720c */ /* 0x000fe40003f86270 */
[----:B------:R-:W-:Y:S02]  /*8b50*/  FSEL R233, R43, -INF , !P1 ;  /* 0xff8000002be97808 */ /* 0x000fe40004800000 */
[----:B------:R-:W-:Y:S01]  /*8b60*/  ISETP.GE.AND P1, PT, R3, R24, PT ;  /* 0x000000180300720c */ /* 0x000fe20003f26270 */
[----:B------:R-:W-:Y:S01]  /*8b70*/  HMMA.16816.F32.BF16 R40, R8, R56, R240 ;  /* 0x000000380828723c */ /* 0x000fe200000418f0 */
[----:B------:R-:W-:Y:S01]  /*8b80*/  FMNMX3.FTZ R0, R168, R28, R29, !PT ;  /* 0x0000001ca8007276 */ /* 0x000fe2000781001d */
[----:B------:R-:W-:Y:S01]  /*8b90*/  IMAD.MOV.U32 R240, RZ, RZ, R217 ;  /* 0x000000fffff07224 */ /* 0x000fe200078e00d9 */
[----:B------:R-:W-:Y:S02]  /*8ba0*/  FSEL R169, R216, -INF , !P2 ;  /* 0xff800000d8a97808 */ /* 0x000fe40005000000 */
[----:B------:R-:W-:-:S02]  /*8bb0*/  FSEL R218, R218, -INF , !P4 ;  /* 0xff800000dada7808 */ /* 0x000fc40006000000 */
[-C--:B------:R-:W-:Y:S01]  /*8bc0*/  ISETP.GE.AND P2, PT, R4, R27.reuse, PT ;  /* 0x0000001b0400720c */ /* 0x080fe20003f46270 */
[----:B------:R-:W-:Y:S01]  /*8bd0*/  HMMA.16816.F32.BF16 R56, R8, R58, R236 ;  /* 0x0000003a0838723c */ /* 0x000fe200000418ec */
[----:B------:R-:W-:Y:S01]  /*8be0*/  ISETP.GE.AND P4, PT, R14, R27, PT ;  /* 0x0000001b0e00720c */ /* 0x000fe20003f86270 */
[----:B------:R-:W-:Y:S01]  /*8bf0*/  IMAD.MOV.U32 R239, RZ, RZ, R169 ;  /* 0x000000ffffef7224 */ /* 0x000fe200078e00a9 */
[----:B------:R-:W-:Y:S02]  /*8c00*/  FSEL R22, R221, -INF , !P1 ;  /* 0xff800000dd167808 */ /* 0x000fe40004800000 */
[----:B------:R-:W-:Y:S02]  /*8c10*/  ISETP.GE.AND P1, PT, R7, R24, PT ;  /* 0x000000180700720c */ /* 0x000fe40003f26270 */
[----:B------:R-:W-:Y:S01]  /*8c20*/  FMNMX3.FTZ R0, R0, R35, R34, !PT ;  /* 0x0000002300007276 */ /* 0x000fe20007810022 */
[----:B------:R-:W-:Y:S01]  /*8c30*/  IMAD.MOV.U32 R223, RZ, RZ, R22 ;  /* 0x000000ffffdf7224 */ /* 0x000fe200078e0016 */
[----:B------:R-:W-:-:S02]  /*8c40*/  FSEL R165, R222, -INF , !P2 ;  /* 0xff800000dea57808 */ /* 0x000fc40005000000 */
[----:B------:R-:W-:Y:S02]  /*8c50*/  FSEL R49, R211, -INF , !P4 ;  /* 0xff800000d3317808 */ /* 0x000fe40006000000 */
[-C--:B------:R-:W-:Y:S02]  /*8c60*/  ISETP.GE.AND P5, PT, R12, R24.reuse, PT ;  /* 0x000000180c00720c */ /* 0x080fe40003fa6270 */
[----:B------:R-:W-:Y:S02]  /*8c70*/  ISETP.GE.AND P2, PT, R14, R24, PT ;  /* 0x000000180e00720c */ /* 0x000fe40003f46270 */
[----:B------:R-:W-:Y:S02]  /*8c80*/  ISETP.GE.AND P4, PT, R19, R26, PT ;  /* 0x0000001a1300720c */ /* 0x000fe40003f86270 */
[----:B------:R-:W-:Y:S02]  /*8c90*/  FSEL R222, R213, -INF , !P1 ;  /* 0xff800000d5de7808 */ /* 0x000fe40004800000 */
[----:B------:R-:W-:-:S02]  /*8ca0*/  FMNMX3.FTZ R0, R0, R248, R235, !PT ;  /* 0x000000f800007276 */ /* 0x000fc400078100eb */
[-C--:B------:R-:W-:Y:S02]  /*8cb0*/  ISETP.GE.AND P1, PT, R13, R27.reuse, PT ;  /* 0x0000001b0d00720c */ /* 0x080fe40003f26270 */
[----:B------:R-:W-:Y:S02]  /*8cc0*/  FSEL R22, R212, -INF , !P5 ;  /* 0xff800000d4167808 */ /* 0x000fe40006800000 */
[----:B------:R-:W-:Y:S02]  /*8cd0*/  FSEL R24, R209, -INF , !P2 ;  /* 0xff800000d1187808 */ /* 0x000fe40005000000 */
[----:B------:R-:W-:Y:S02]  /*8ce0*/  FSEL R31, R64, -INF , !P4 ;  /* 0xff800000401f7808 */ /* 0x000fe40006000000 */
[-C--:B------:R-:W-:Y:S01]  /*8cf0*/  ISETP.GE.AND P5, PT, R7, R27.reuse, PT ;  /* 0x0000001b0700720c */ /* 0x080fe20003fa6270 */
[----:B------:R-:W-:Y:S01]  /*8d00*/  IMAD.MOV.U32 R243, RZ, RZ, R24 ;  /* 0x000000fffff37224 */ /* 0x000fe200078e0018 */
[----:B------:R-:W-:-:S02]  /*8d10*/  ISETP.GE.AND P2, PT, R6, R27, PT ;  /* 0x0000001b0600720c */ /* 0x000fc40003f46270 */
[----:B------:R-:W-:Y:S02]  /*8d20*/  MOV R64, R30 ;  /* 0x0000001e00407202 */ /* 0x000fe40000000f00 */
[----:B------:R-:W-:Y:S02]  /*8d30*/  FMNMX3.FTZ R0, R0, R232, R171, !PT ;  /* 0x000000e800007276 */ /* 0x000fe400078100ab */
[----:B------:R-:W-:Y:S02]  /*8d40*/  ISETP.GE.AND P3, PT, R12, R27, PT ;  /* 0x0000001b0c00720c */ /* 0x000fe40003f66270 */
[----:B------:R-:W-:Y:S02]  /*8d50*/  FSEL R219, R219, -INF , !P1 ;  /* 0xff800000dbdb7808 */ /* 0x000fe40004800000 */
[----:B------:R-:W-:Y:S02]  /*8d60*/  ISETP.GE.AND P1, PT, R21, R26, PT ;  /* 0x0000001a1500720c */ /* 0x000fe40003f26270 */
[----:B------:R-:W-:-:S02]  /*8d70*/  FSEL R220, R215, -INF , !P5 ;  /* 0xff800000d7dc7808 */ /* 0x000fc40006800000 */
[----:B------:R-:W-:Y:S02]  /*8d80*/  FSEL R221, R210, -INF , !P2 ;  /* 0xff800000d2dd7808 */ /* 0x000fe40005000000 */
[----:B------:R-:W-:Y:S02]  /*8d90*/  FMNMX3.FTZ R0, R0, R64, R223, !PT ;  /* 0x0000004000007276 */ /* 0x000fe400078100df */
[----:B------:R-:W-:Y:S02]  /*8da0*/  FSEL R50, R214, -INF , !P3 ;  /* 0xff800000d6327808 */ /* 0x000fe40005800000 */
[C---:B------:R-:W-:Y:S02]  /*8db0*/  ISETP.GE.AND P5, PT, R20.reuse, R26, PT ;  /* 0x0000001a1400720c */ /* 0x040fe40003fa6270 */
[-C--:B------:R-:W-:Y:S02]  /*8dc0*/  ISETP.GE.AND P2, PT, R20, R25.reuse, PT ;  /* 0x000000191400720c */ /* 0x080fe40003f46270 */
[----:B------:R-:W-:-:S02]  /*8dd0*/  ISETP.GE.AND P3, PT, R21, R25, PT ;  /* 0x000000191500720c */ /* 0x000fc40003f66270 */
[----:B------:R-:W-:Y:S01]  /*8de0*/  FSEL R23, R204, -INF , !P1 ;  /* 0xff800000cc177808 */ /* 0x000fe20004800000 */
[----:B------:R-:W-:Y:S01]  /*8df0*/  IMAD.MOV.U32 R204, RZ, RZ, R22 ;  /* 0x000000ffffcc7224 */ /* 0x000fe200078e0016 */
[----:B------:R-:W-:Y:S02]  /*8e00*/  ISETP.GE.AND P1, PT, R19, R25, PT ;  /* 0x000000191300720c */ /* 0x000fe40003f26270 */
[----:B------:R-:W-:Y:S02]  /*8e10*/  FMNMX3.FTZ R0, R0, R239, R240, !PT ;  /* 0x000000ef00007276 */ /* 0x000fe400078100f0 */
[----:B------:R-:W-:Y:S02]  /*8e20*/  FSEL R21, R205, -INF , !P5 ;  /* 0xff800000cd157808 */ /* 0x000fe40006800000 */
[----:B------:R-:W-:Y:S02]  /*8e30*/  FSEL R20, R207, -INF , !P2 ;  /* 0xff800000cf147808 */ /* 0x000fe40005000000 */
[----:B------:R-:W-:-:S02]  /*8e40*/  FSEL R22, R206, -INF , !P3 ;  /* 0xff800000ce167808 */ /* 0x000fc40005800000 */
[CC--:B------:R-:W-:Y:S02]  /*8e50*/  ISETP.GE.AND P5, PT, R18.reuse, R25.reuse, PT ;  /* 0x000000191200720c */ /* 0x0c0fe40003fa6270 */
[CC--:B------:R-:W-:Y:S02]  /*8e60*/  ISETP.GE.AND P2, PT, R17.reuse, R26.reuse, PT ;  /* 0x0000001a1100720c */ /* 0x0c0fe40003f46270 */
[-C--:B------:R-:W-:Y:S02]  /*8e70*/  ISETP.GE.AND P3, PT, R18, R26.reuse, PT ;  /* 0x0000001a1200720c */ /* 0x080fe40003f66270 */
[----:B------:R-:W-:Y:S02]  /*8e80*/  ISETP.GE.AND P4, PT, R17, R25, PT ;  /* 0x000000191100720c */ /* 0x000fe40003f86270 */
[----:B------:R-:W-:Y:S02]  /*8e90*/  FSEL R27, R66, -INF , !P1 ;  /* 0xff800000421b7808 */ /* 0x000fe40004800000 */
[----:B------:R-:W-:-:S02]  /*8ea0*/  ISETP.GE.AND P1, PT, R16, R26, PT ;  /* 0x0000001a1000720c */ /* 0x000fc40003f26270 */
[----:B------:R-:W-:Y:S02]  /*8eb0*/  FMNMX3.FTZ R0, R0, R204, R222, !PT ;  /* 0x000000cc00007276 */ /* 0x000fe400078100de */
[----:B------:R-:W-:Y:S02]  /*8ec0*/  FSEL R24, R67, -INF , !P5 ;  /* 0xff80000043187808 */ /* 0x000fe40006800000 */
[----:B------:R-:W-:Y:S02]  /*8ed0*/  FSEL R61, R224, -INF , !P2 ;  /* 0xff800000e03d7808 */ /* 0x000fe40005000000 */
[----:B------:R-:W-:Y:S02]  /*8ee0*/  FSEL R30, R65, -INF , !P3 ;  /* 0xff800000411e7808 */ /* 0x000fe40005800000 */
[C---:B------:R-:W-:Y:S02]  /*8ef0*/  ISETP.GE.AND P5, PT, R15.reuse, R26, PT ;  /* 0x0000001a0f00720c */ /* 0x040fe40003fa6270 */
[----:B------:R-:W-:-:S02]  /*8f00*/  ISETP.GE.AND P2, PT, R15, R25, PT ;  /* 0x000000190f00720c */ /* 0x000fc40003f46270 */
[----:B------:R-:W-:Y:S02]  /*8f10*/  FSEL R169, R226, -INF , !P4 ;  /* 0xff800000e2a97808 */ /* 0x000fe40006000000 */
[----:B------:R-:W-:Y:S02]  /*8f20*/  ISETP.GE.AND P3, PT, R16, R25, PT ;  /* 0x000000191000720c */ /* 0x000fe40003f66270 */
[----:B------:R-:W-:Y:S02]  /*8f30*/  ISETP.GE.AND P4, PT, R5, R26, PT ;  /* 0x0000001a0500720c */ /* 0x000fe40003f86270 */
[----:B------:R-:W-:Y:S02]  /*8f40*/  FSEL R60, R225, -INF , !P1 ;  /* 0xff800000e13c7808 */ /* 0x000fe40004800000 */
[----:B------:R-:W-:Y:S01]  /*8f50*/  FMNMX3.FTZ R15, R0, R247, R243, !PT ;  /* 0x000000f7000f7276 */ /* 0x000fe200078100f3 */
[----:B--2---:R-:W-:Y:S08]  /*8f60*/  BRA.U !UP0, `(.L_x_18) ;  /* 0x0000000108d07547 */ /* 0x004ff0000b800000 */
[----:B------:R-:W1:Y:S01]  /*8f70*/  S2R R38, SR_TID.X ;  /* 0x0000000000267919 */ /* 0x000e620000002100 */
[----:B------:R-:W-:Y:S01]  /*8f80*/  UIADD3 UR14, UPT, UPT, UR26, -0x3, URZ ;  /* 0xfffffffd1a0e7890 */ /* 0x000fe2000fffe0ff */
[----:B------:R-:W2:Y:S01]  /*8f90*/  S2UR UR5, SR_CgaCtaId ;  /* 0x00000000000579c3 */ /* 0x000ea20000008800 */
[----:B------:R-:W-:Y:S02]  /*8fa0*/  USHF.L.U32 UR4, UR6, 0x4, URZ ;  /* 0x0000000406047899 */ /* 0x000fe400080006ff */
[----:B------:R-:W-:Y:S02]  /*8fb0*/  UIMAD.WIDE.U32 UR16, UR14, UR6, URZ ;  /* 0x000000060e1072a5 */ /* 0x000fe4000f8e00ff */
[----:B------:R-:W-:Y:S02]  /*8fc0*/  USHF.L.U64.HI UR10, UR6, 0x4, UR7 ;  /* 0x00000004060a7899 */ /* 0x000fe40008010207 */
[----:B------:R-:W-:Y:S02]  /*8fd0*/  UIMAD UR14, UR14, UR7, UR17 ;  /* 0x000000070e0e72a4 */ /* 0x000fe4000f8e0211 */
[----:B------:R-:W-:Y:S01]  /*8fe0*/  IMAD.U32 R0, RZ, RZ, UR16 ;  /* 0x00000010ff007e24 */ /* 0x000fe2000f8e00ff */
[----:B------:R-:W-:Y:S01]  /*8ff0*/  ULEA UR15, UP0, UR16, UR4, 0x6 ;  /* 0x00000004100f7291 */ /* 0x000fe2000f8030ff */
[----:B------:R-:W-:-:S03]  /*9000*/  IMAD.U32 R8, RZ, RZ, UR16 ;  /* 0x00000010ff087e24 */ /* 0x000fc6000f8e00ff */
[-C--:B------:R-:W-:Y:S01]  /*9010*/  LEA R18, P1, R0, R250.reuse, 0x7 ;  /* 0x000000fa00127211 */ /* 0x080fe200078238ff */
[----:B------:R-:W-:Y:S01]  /*9020*/  IMAD.U32 R0, RZ, RZ, UR14 ;  /* 0x0000000eff007e24 */ /* 0x000fe2000f8e00ff */
[----:B------:R-:W-:Y:S01]  /*9030*/  ULEA.HI.X UR14, UR16, UR10, UR14, 0x6, UP0 ;  /* 0x0000000a100e7291 */ /* 0x000fe200080f340e */
[----:B------:R-:W-:Y:S01]  /*9040*/  IMAD.U32 R16, RZ, RZ, UR15 ;  /* 0x0000000fff107e24 */ /* 0x000fe2000f8e00ff */
[----:B------:R-:W-:Y:S02]  /*9050*/  UIADD3 UR4, UP1, UPT, UR15, UR4, URZ ;  /* 0x000000040f047290 */ /* 0x000fe4000ff3e0ff */
[-C--:B------:R-:W-:Y:S01]  /*9060*/  LEA.HI.X R19, R8, R249.reuse, R0, 0x7, P1 ;  /* 0x000000f908137211 */ /* 0x080fe200008f3c00 */
[----:B------:R-:W-:Y:S01]  /*9070*/  IMAD.U32 R8, RZ, RZ, UR15 ;  /* 0x0000000fff087e24 */ /* 0x000fe2000f8e00ff */
[-C--:B------:R-:W-:Y:S01]  /*9080*/  LEA R16, P1, R16, R250.reuse, 0x1 ;  /* 0x000000fa10107211 */ /* 0x080fe200078208ff */
[----:B------:R-:W-:Y:S01]  /*9090*/  ULEA UR16, UP0, UR6, UR15, 0x5 ;  /* 0x0000000f06107291 */ /* 0x000fe2000f8028ff */
[----:B------:R-:W-:Y:S01]  /*90a0*/  MOV R0, UR14 ;  /* 0x0000000e00007c02 */ /* 0x000fe20008000f00 */
[----:B------:R-:W-:Y:S01]  /*90b0*/  UIADD3.X UR10, UPT, UPT, UR14, UR10, URZ, UP1, !UPT ;  /* 0x0000000a0e0a7290 */ /* 0x000fe20008ffe4ff */
[----:B------:R-:W-:Y:S01]  /*90c0*/  IMAD.U32 R10, RZ, RZ, UR4 ;  /* 0x00000004ff0a7e24 */ /* 0x000fe2000f8e00ff */
[----:B------:R-:W-:Y:S01]  /*90d0*/  ULEA.HI.X UR6, UR6, UR14, UR7, 0x5, UP0 ;  /* 0x0000000e06067291 */ /* 0x000fe200080f2c07 */
[----:B------:R-:W-:Y:S01]  /*90e0*/  LEA.HI.X R17, R8, R249, R0, 0x1, P1 ;  /* 0x000000f908117211 */ /* 0x000fe200008f0c00 */
[----:B------:R-:W-:Y:S01]  /*90f0*/  IMAD.U32 R11, RZ, RZ, UR4 ;  /* 0x00000004ff0b7e24 */ /* 0x000fe2000f8e00ff */
[----:B------:R-:W-:Y:S01]  /*9100*/  UMOV UR7, 0x400 ;  /* 0x0000040000077882 */ /* 0x000fe20000000000 */
[----:B-1----:R-:W-:Y:S01]  /*9110*/  IMAD.SHL.U32 R38, R38, 0x8, RZ ;  /* 0x0000000826267824 */ /* 0x002fe200078e00ff */
[----:B--2---:R-:W-:Y:S01]  /*9120*/  ULEA UR5, UR5, UR7, 0x18 ;  /* 0x0000000705057291 */ /* 0x004fe2000f8ec0ff */
[----:B------:R-:W-:Y:S01]  /*9130*/  IMAD.U32 R0, RZ, RZ, UR10 ;  /* 0x0000000aff007e24 */ /* 0x000fe2000f8e00ff */
[----:B------:R-:W-:Y:S01]  /*9140*/  LEA R10, P1, R10, R250, 0x1 ;  /* 0x000000fa0a0a7211 */ /* 0x000fe200078208ff */
[----:B------:R-:W-:Y:S01]  /*9150*/  IMAD.U32 R39, RZ, RZ, UR16 ;  /* 0x00000010ff277e24 */ /* 0x000fe2000f8e00ff */
[----:B------:R-:W-:-:S02]  /*9160*/  LOP3.LUT R8, R38, 0x1f8, RZ, 0xc0, !PT ;  /* 0x000001f826087812 */ /* 0x000fc400078ec0ff */
[----:B------:R-:W-:Y:S02]  /*9170*/  MOV R9, UR16 ;  /* 0x0000001000097c02 */ /* 0x000fe40008000f00 */
[----:B------:R-:W-:Y:S02]  /*9180*/  LOP3.LUT R8, R8, 0x38, R170, 0x78, !PT ;  /* 0x0000003808087812 */ /* 0x000fe400078e78aa */
[----:B------:R-:W-:Y:S02]  /*9190*/  LEA.HI.X R11, R11, R249, R0, 0x1, P1 ;  /* 0x000000f90b0b7211 */ /* 0x000fe400008f0c00 */
[----:B------:R-:W-:Y:S02]  /*91a0*/  LOP3.LUT R38, R8, 0x1e00, R38, 0xf8, !PT ;  /* 0x00001e0008267812 */ /* 0x000fe400078ef826 */
[----:B------:R-:W-:Y:S01]  /*91b0*/  LEA R8, P1, R9, R250, 0x1 ;  /* 0x000000fa09087211 */ /* 0x000fe200078208ff */
[----:B------:R-:W-:Y:S01]  /*91c0*/  IMAD.U32 R9, RZ, RZ, UR6 ;  /* 0x00000006ff097e24 */ /* 0x000fe2000f8e00ff */
[----:B------:R-:W-:-:S04]  /*91d0*/  LEA R0, R38, UR5, 0x1 ;  /* 0x0000000526007c11 */ /* 0x000fc8000f8e08ff */
[----:B------:R-:W-:Y:S01]  /*91e0*/  LEA.HI.X R9, R39, R249, R9, 0x1, P1 ;  /* 0x000000f927097211 */ /* 0x000fe200008f0c09 */
[----:B------:R-:W-:Y:S01]  /*91f0*/  @!PT LDS RZ, [RZ] ;  /* 0x00000000fffff984 */ /* 0x000fe20000000800 */
[----:B------:R-:W-:Y:S01]  /*9200*/  @!PT LDS RZ, [RZ] ;  /* 0x00000000fffff984 */ /* 0x000fe20000000800 */
[----:B------:R-:W-:Y:S01]  /*9210*/  @!PT LDS RZ, [RZ] ;  /* 0x00000000fffff984 */ /* 0x000fe20000000800 */
[----:B------:R1:W-:Y:S04]  /*9220*/  LDGSTS.E.BYPASS.LTC128B.128 [R0+0x8000], desc[UR24][R18.64] ;  /* 0x0800000012007fae */ /* 0x0003e8000b981a18 */
[----:B------:R1:W-:Y:S04]  /*9230*/  LDGSTS.E.BYPASS.LTC128B.128 [R0+0xa000], desc[UR24][R18.64+0x80] ;  /* 0x0a00008012007fae */ /* 0x0003e8000b981a18 */
[----:B------:R1:W-:Y:S04]  /*9240*/  LDGSTS.E.BYPASS.LTC128B.128 [R0+0x8800], desc[UR24][R16.64] ;  /* 0x0880000010007fae */ /* 0x0003e8000b981a18 */
[----:B------:R1:W-:Y:S04]  /*9250*/  LDGSTS.E.BYPASS.LTC128B.128 [R0+0xa800], desc[UR24][R16.64+0x80] ;  /* 0x0a80008010007fae */ /* 0x0003e8000b981a18 */
[----:B------:R1:W-:Y:S04]  /*9260*/  LDGSTS.E.BYPASS.LTC128B.128 [R0+0x9000], desc[UR24][R10.64] ;  /* 0x090000000a007fae */ /* 0x0003e8000b981a18 */
[----:B------:R1:W-:Y:S04]  /*9270*/  LDGSTS.E.BYPASS.LTC128B.128 [R0+0xb000], desc[UR24][R10.64+0x80] ;  /* 0x0b0000800a007fae */ /* 0x0003e8000b981a18 */
[----:B------:R1:W-:Y:S04]  /*9280*/  LDGSTS.E.BYPASS.LTC128B.128 [R0+0x9800], desc[UR24][R8.64] ;  /* 0x0980000008007fae */ /* 0x0003e8000b981a18 */
[----:B------:R1:W-:Y:S04]  /*9290*/  LDGSTS.E.BYPASS.LTC128B.128 [R0+0xb800], desc[UR24][R8.64+0x80] ;  /* 0x0b80008008007fae */ /* 0x0003e8000b981a18 */
[----:B------:R-:W0:Y:S02]  /*92a0*/  LDGDEPBAR ;  /* 0x00000000000079af */ /* 0x000e240000000000 */
.L_x_18:
[----:B------:R-:W-:Y:S01]  /*92b0*/  ISETP.GE.AND P1, PT, R5, R25, PT ;  /* 0x000000190500720c */ /* 0x000fe20003f26270 */
[----:B------:R-:W2:Y:S01]  /*92c0*/  LDCU UR4, c[0x0][0x45c] ;  /* 0x00008b80ff0477ac */ /* 0x000ea20008000800 */
[----:B------:R-:W3:Y:S01]  /*92d0*/  SHFL.BFLY PT, R5, R15, 0x2, 0x1f ;  /* 0x0c401f000f057f89 */ /* 0x000ee200000e0000 */
[----:B-1----:R-:W-:Y:S02]  /*92e0*/  FMNMX3.FTZ R0, R167, R33, R32, !PT ;  /* 0x00000021a7007276 */ /* 0x002fe40007810020 */
[----:B------:R-:W-:Y:S01]  /*92f0*/  FSEL R62, R227, -INF , !P3 ;  /* 0xff800000e33e7808 */ /* 0x000fe20005800000 */
[----:B------:R-:W-:Y:S01]  /*9300*/  STL [R1+0x24], R250 ;  /* 0x000024fa01007387 */ /* 0x000fe20000100800 */
[----:B------:R-:W-:Y:S02]  /*9310*/  FMNMX3.FTZ R0, R0, R36, R37, !PT ;  /* 0x0000002400007276 */ /* 0x000fe40007810025 */
[----:B------:R-:W-:Y:S01]  /*9320*/  ISETP.GE.AND P3, PT, R4, R26, PT ;  /* 0x0000001a0400720c */ /* 0x000fe20003f66270 */
[----:B------:R-:W-:Y:S01]  /*9330*/  STL [R1+0x20], R249 ;  /* 0x000020f901007387 */ /* 0x000fe20000100800 */
[----:B------:R-:W-:-:S02]  /*9340*/  FMNMX3.FTZ R0, R0, R252, R251, !PT ;  /* 0x000000fc00007276 */ /* 0x000fc400078100fb */
[----:B------:R-:W-:Y:S02]  /*9350*/  MOV R65, R165 ;  /* 0x000000a500417202 */ /* 0x000fe40000000f00 */
[----:B------:R-:W-:Y:S02]  /*9360*/  MOV R241, R51 ;  /* 0x0000003300f17202 */ /* 0x000fe40000000f00 */
[----:B------:R-:W-:Y:S02]  /*9370*/  FMNMX3.FTZ R0, R0, R234, R233, !PT ;  /* 0x000000ea00007276 */ /* 0x000fe400078100e9 */
[----:B------:R-:W-:Y:S02]  /*9380*/  FSEL R165, R231, -INF , !P1 ;  /* 0xff800000e7a57808 */ /* 0x000fe40004800000 */
[----:B------:R-:W-:Y:S02]  /*9390*/  FSEL R210, R44, -INF , !P3 ;  /* 0xff8000002cd27808 */ /* 0x000fe40005800000 */
[----:B------:R-:W-:-:S02]  /*93a0*/  ISETP.GE.AND P1, PT, R2, R26, PT ;  /* 0x0000001a0200720c */ /* 0x000fc40003f26270 */
[----:B------:R-:W-:Y:S02]  /*93b0*/  ISETP.GE.AND P3, PT, R2, R25, PT ;  /* 0x000000190200720c */ /* 0x000fe40003f66270 */
[----:B------:R-:W-:Y:S02]  /*93c0*/  FMNMX3.FTZ R0, R0, R65, R241, !PT ;  /* 0x0000004100007276 */ /* 0x000fe400078100f1 */
[----:B---3--:R-:W-:Y:S02]  /*93d0*/  FMNMX.FTZ R2, R15, R5, !PT ;  /* 0x000000050f027209 */ /* 0x008fe40007810000 */
[----:B------:R-:W-:Y:S02]  /*93e0*/  FSEL R63, R230, -INF , !P2 ;  /* 0xff800000e63f7808 */ /* 0x000fe40005000000 */
[----:B------:R-:W-:Y:S01]  /*93f0*/  FSEL R39, R229, -INF , !P4 ;  /* 0xff800000e5277808 */ /* 0x000fe20006000000 */
[----:B------:R-:W1:Y:S01]  /*9400*/  SHFL.BFLY PT, R9, R2, 0x1, 0x1f ;  /* 0x0c201f0002097f89 */ /* 0x000e6200000e0000 */
[----:B------:R-:W-:-:S02]  /*9410*/  FSEL R38, R228, -INF , !P5 ;  /* 0xff800000e4267808 */ /* 0x000fc40006800000 */
[C---:B------:R-:W-:Y:S02]  /*9420*/  ISETP.GE.AND P2, PT, R3.reuse, R26, PT ;  /* 0x0000001a0300720c */ /* 0x040fe40003f46270 */
[-C--:B------:R-:W-:Y:S02]  /*9430*/  ISETP.GE.AND P4, PT, R3, R25.reuse, PT ;  /* 0x000000190300720c */ /* 0x080fe40003f86270 */
[----:B------:R-:W-:Y:S02]  /*9440*/  ISETP.GE.AND P5, PT, R4, R25, PT ;  /* 0x000000190400720c */ /* 0x000fe40003fa6270 */
[----:B------:R-:W-:Y:S02]  /*9450*/  FMNMX3.FTZ R3, R166, R23, R21, !PT ;  /* 0x00000017a6037276 */ /* 0x000fe40007810015 */
[----:B------:R-:W-:Y:S02]  /*9460*/  MOV R11, R50 ;  /* 0x00000032000b7202 */ /* 0x000fe40000000f00 */
[----:B------:R-:W-:-:S02]  /*9470*/  FMNMX3.FTZ R4, R0, R218, R219, !PT ;  /* 0x000000da00047276 */ /* 0x000fc400078100db */
[----:B------:R-:W-:Y:S02]  /*9480*/  FMNMX3.FTZ R0, R3, R31, R30, !PT ;  /* 0x0000001f03007276 */ /* 0x000fe4000781001e */
[----:B------:R-:W-:Y:S02]  /*9490*/  MOV R10, R49 ;  /* 0x00000031000a7202 */ /* 0x000fe40000000f00 */
[----:B------:R-:W-:Y:S02]  /*94a0*/  FMNMX3.FTZ R4, R4, R11, R220, !PT ;  /* 0x0000000b04047276 */ /* 0x000fe400078100dc */
[----:B------:R-:W-:Y:S02]  /*94b0*/  FMNMX3.FTZ R3, R0, R61, R60, !PT ;  /* 0x0000003d00037276 */ /* 0x000fe4000781003c */
[----:B------:R-:W-:Y:S02]  /*94c0*/  FMNMX3.FTZ R0, R4, R221, R10, !PT ;  /* 0x000000dd04007276 */ /* 0x000fe4000781000a */
[----:B------:R-:W-:-:S02]  /*94d0*/  FMNMX3.FTZ R4, R164, R22, R20, !PT ;  /* 0x00000016a4047276 */ /* 0x000fc40007810014 */
[----:B------:R-:W-:Y:S01]  /*94e0*/  FSEL R211, R52, -INF , !P1 ;  /* 0xff80000034d37808 */ /* 0x000fe20004800000 */
[----:B------:R-:W3:Y:S01]  /*94f0*/  SHFL.BFLY PT, R8, R0, 0x2, 0x1f ;  /* 0x0c401f0000087f89 */ /* 0x000ee200000e0000 */
[----:B------:R-:W-:Y:S02]  /*9500*/  FMNMX3.FTZ R4, R4, R27, R24, !PT ;  /* 0x0000001b04047276 */ /* 0x000fe40007810018 */
[----:B------:R-:W-:Y:S02]  /*9510*/  FSEL R217, R46, -INF , !P5 ;  /* 0xff8000002ed97808 */ /* 0x000fe40006800000 */
[-C--:B------:R-:W-:Y:S02]  /*9520*/  ISETP.GE.AND P1, PT, R12, R26.reuse, PT ;  /* 0x0000001a0c00720c */ /* 0x080fe40003f26270 */
[----:B------:R-:W-:Y:S02]  /*9530*/  ISETP.GE.AND P5, PT, R13, R26, PT ;  /* 0x0000001a0d00720c */ /* 0x000fe40003fa6270 */
[----:B------:R-:W-:-:S02]  /*9540*/  FMNMX3.FTZ R4, R4, R169, R62, !PT ;  /* 0x000000a904047276 */ /* 0x000fc4000781003e */
[----:B------:R-:W-:Y:S02]  /*9550*/  FSEL R230, R40, -INF , !P1 ;  /* 0xff80000028e67808 */ /* 0x000fe40004800000 */
[----:B------:R-:W-:Y:S02]  /*9560*/  FSEL R208, R53, -INF , !P5 ;  /* 0xff80000035d07808 */ /* 0x000fe40006800000 */
[-C--:B------:R-:W-:Y:S02]  /*9570*/  ISETP.GE.AND P1, PT, R6, R26.reuse, PT ;  /* 0x0000001a0600720c */ /* 0x080fe40003f26270 */
[----:B------:R-:W-:Y:S02]  /*9580*/  FSEL R213, R45, -INF , !P2 ;  /* 0xff8000002dd57808 */ /* 0x000fe40005000000 */
[----:B------:R-:W-:Y:S02]  /*9590*/  ISETP.GE.AND P5, PT, R7, R26, PT ;  /* 0x0000001a0700720c */ /* 0x000fe40003fa6270 */
[----:B------:R-:W-:-:S02]  /*95a0*/  ISETP.GE.AND P2, PT, R13, R25, PT ;  /* 0x000000190d00720c */ /* 0x000fc40003f46270 */
[----:B------:R-:W-:Y:S02]  /*95b0*/  FSEL R215, R47, -INF , !P4 ;  /* 0xff8000002fd77808 */ /* 0x000fe40006000000 */
[----:B------:R-:W-:Y:S02]  /*95c0*/  FMNMX3.FTZ R4, R4, R63, R165, !PT ;  /* 0x0000003f04047276 */ /* 0x000fe400078100a5 */
[----:B------:R-:W-:Y:S02]  /*95d0*/  FSEL R228, R56, -INF , !P1 ;  /* 0xff80000038e47808 */ /* 0x000fe40004800000 */
[----:B------:R-:W-:Y:S02]  /*95e0*/  FSEL R229, R41, -INF , !P5 ;  /* 0xff80000029e57808 */ /* 0x000fe40006800000 */
[----:B------:R-:W-:Y:S02]  /*95f0*/  ISETP.GE.AND P1, PT, R14, R26, PT ;  /* 0x0000001a0e00720c */ /* 0x000fe40003f26270 */
[----:B-1----:R-:W-:-:S02]  /*9600*/  FMNMX.FTZ R209, R2, R9, !PT ;  /* 0x0000000902d17209 */ /* 0x002fc40007810000 */
[----:B------:R-:W-:Y:S02]  /*9610*/  FMNMX3.FTZ R3, R3, R38, R39, !PT ;  /* 0x0000002603037276 */ /* 0x000fe40007810027 */
[-C--:B------:R-:W-:Y:S01]  /*9620*/  ISETP.GE.AND P5, PT, R12, R25.reuse, PT ;  /* 0x000000190c00720c */ /* 0x080fe20003fa6270 */
[----:B--2---:R-:W-:Y:S01]  /*9630*/  FMUL.FTZ R40, R209, UR4 ;  /* 0x00000004d1287c20 */ /* 0x004fe20008410000 */
[----:B------:R-:W-:Y:S02]  /*9640*/  ISETP.GE.AND P4, PT, R7, R25, PT ;  /* 0x000000190700720c */ /* 0x000fe40003f86270 */
[----:B------:R-:W-:Y:S02]  /*9650*/  FSEL R216, R54, -INF , !P3 ;  /* 0xff80000036d87808 */ /* 0x000fe40005800000 */
[----:B------:R-:W-:Y:S02]  /*9660*/  FSEL R214, R55, -INF , !P2 ;  /* 0xff80000037d67808 */ /* 0x000fe40005000000 */
[----:B------:R-:W-:-:S02]  /*9670*/  FMNMX3.FTZ R2, R4, R217, R215, !PT ;  /* 0x000000d904027276 */ /* 0x000fc400078100d7 */
[----:B------:R-:W-:Y:S02]  /*9680*/  FSEL R231, R57, -INF , !P1 ;  /* 0xff80000039e77808 */ /* 0x000fe40004800000 */
[----:B------:R-:W-:Y:S02]  /*9690*/  FMNMX3.FTZ R3, R3, R210, R213, !PT ;  /* 0x000000d203037276 */ /* 0x000fe400078100d5 */
[-C--:B------:R-:W-:Y:S02]  /*96a0*/  ISETP.GE.AND P1, PT, R6, R25.reuse, PT ;  /* 0x000000190600720c */ /* 0x080fe40003f26270 */
[----:B------:R-:W-:Y:S02]  /*96b0*/  ISETP.GE.AND P3, PT, R14, R25, PT ;  /* 0x000000190e00720c */ /* 0x000fe40003f66270 */
[----:B------:R-:W-:Y:S01]  /*96c0*/  FSEL R225, R42, -INF , !P5 ;  /* 0xff8000002ae17808 */ /* 0x000fe20006800000 */
[----:B------:R-:W-:Y:S01]  /*96d0*/  LDSM.16.MT88.4 R12, [R48+0xc000] ;  /* 0x00c00000300c783b */ /* 0x000fe20000004200 */
[----:B------:R-:W-:-:S02]  /*96e0*/  FSEL R227, R43, -INF , !P4 ;  /* 0xff8000002be37808 */ /* 0x000fc40006000000 */
[----:B------:R-:W-:Y:S02]  /*96f0*/  FMNMX3.FTZ R2, R2, R216, R214, !PT ;  /* 0x000000d802027276 */ /* 0x000fe400078100d6 */
[----:B------:R-:W-:Y:S02]  /*9700*/  FMNMX3.FTZ R3, R3, R211, R208, !PT ;  /* 0x000000d303037276 */ /* 0x000fe400078100d0 */
[----:B------:R-:W-:Y:S02]  /*9710*/  FSEL R226, R58, -INF , !P1 ;  /* 0xff8000003ae27808 */ /* 0x000fe40004800000 */
[----:B------:R-:W-:Y:S02]  /*9720*/  FSEL R236, R59, -INF , !P3 ;  /* 0xff8000003bec7808 */ /* 0x000fe40005800000 */
[----:B------:R-:W-:Y:S02]  /*9730*/  FMNMX3.FTZ R2, R2, R225, R227, !PT ;  /* 0x000000e102027276 */ /* 0x000fe400078100e3 */
[----:B---3--:R-:W-:-:S02]  /*9740*/  FMNMX.FTZ R0, R0, R8, !PT ;  /* 0x0000000800007209 */ /* 0x008fc40007810000 */
[----:B------:R-:W-:Y:S02]  /*9750*/  FMNMX3.FTZ R3, R3, R230, R229, !PT ;  /* 0x000000e603037276 */ /* 0x000fe400078100e5 */
[----:B------:R-:W-:Y:S01]  /*9760*/  FMNMX3.FTZ R2, R2, R226, R236, !PT ;  /* 0x000000e202027276 */ /* 0x000fe200078100ec */
[----:B------:R-:W1:Y:S01]  /*9770*/  SHFL.BFLY PT, R6, R0, 0x1, 0x1f ;  /* 0x0c201f0000067f89 */ /* 0x000e6200000e0000 */
[----:B------:R-:W-:Y:S02]  /*9780*/  FMNMX3.FTZ R3, R3, R228, R231, !PT ;  /* 0x000000e403037276 */ /* 0x000fe400078100e7 */
[----:B------:R-:W-:Y:S01]  /*9790*/  FSETP.NEU.FTZ.AND P2, PT, R209, -INF , PT ;  /* 0xff800000d100780b */ /* 0x000fe20003f5d000 */
[----:B------:R-:W2:Y:S01]  /*97a0*/  SHFL.BFLY PT, R4, R2, 0x2, 0x1f ;  /* 0x0c401f0002047f89 */ /* 0x000ea200000e0000 */
[----:B------:R-:W-:Y:S02]  /*97b0*/  IADD3 R42, PT, PT, R48, 0xc040, RZ ;  /* 0x0000c040302a7810 */ /* 0x000fe40007ffe0ff */
[----:B------:R-:W-:Y:S01]  /*97c0*/  FSEL R40, R40, RZ, P2 ;  /* 0x000000ff28287208 */ /* 0x000fe20001000000 */
[----:B------:R-:W3:Y:S04]  /*97d0*/  SHFL.BFLY PT, R5, R3, 0x2, 0x1f ;  /* 0x0c401f0003057f89 */ /* 0x000ee800000e0000 */
[--C-:B------:R-:W-:Y:S01]  /*97e0*/  FFMA.FTZ R29, R29, UR4, -R40.reuse ;  /* 0x000000041d1d7c23 */ /* 0x100fe20008010828 */
[--C-:B------:R-:W-:Y:S01]  /*97f0*/  FFMA.FTZ R28, R28, UR4, -R40.reuse ;  /* 0x000000041c1c7c23 */ /* 0x100fe20008010828 */
[--C-:B------:R-:W-:Y:S01]  /*9800*/  FFMA.FTZ R35, R35, UR4, -R40.reuse ;  /* 0x0000000423237c23 */ /* 0x100fe20008010828 */
[----:B------:R-:W-:Y:S01]  /*9810*/  FFMA.FTZ R34, R34, UR4, -R40 ;  /* 0x0000000422227c23 */ /* 0x000fe20008010828 */
[----:B------:R-:W-:Y:S01]  /*9820*/  MUFU.EX2 R49, R29 ;  /* 0x0000001d00317308 */ /* 0x000fe20000000800 */
[----:B-1----:R-:W-:-:S07]  /*9830*/  FMNMX.FTZ R170, R0, R6, !PT ;  /* 0x0000000600aa7209 */ /* 0x002fce0007810000 */
[----:B------:R-:W1:Y:S01]  /*9840*/  MUFU.EX2 R19, R28 ;  /* 0x0000001c00137308 */ /* 0x000e620000000800 */
[----:B--2---:R-:W-:Y:S01]  /*9850*/  FMNMX.FTZ R0, R2, R4, !PT ;  /* 0x0000000402007209 */ /* 0x004fe20007810000 */
[C---:B------:R-:W-:Y:S01]  /*9860*/  FMUL.FTZ R41, R170.reuse, UR4 ;  /* 0x00000004aa297c20 */ /* 0x040fe20008410000 */
[----:B------:R-:W-:Y:S02]  /*9870*/  FSETP.NEU.FTZ.AND P4, PT, R170, -INF , PT ;  /* 0xff800000aa00780b */ /* 0x000fe40003f9d000 */
[----:B---3--:R-:W-:Y:S01]  /*9880*/  FMNMX.FTZ R3, R3, R5, !PT ;  /* 0x0000000503037209 */ /* 0x008fe20007810000 */
[----:B------:R-:W2:Y:S01]  /*9890*/  SHFL.BFLY PT, R4, R0, 0x1, 0x1f ;  /* 0x0c201f0000047f89 */ /* 0x000ea200000e0000 */
[----:B------:R-:W-:Y:S01]  /*98a0*/  FSEL R41, R41, RZ, P4 ;  /* 0x000000ff29297208 */ /* 0x000fe20002000000 */
[----:B------:R-:W-:Y:S02]  /*98b0*/  MUFU.EX2 R237, R35 ;  /* 0x0000002300ed7308 */ /* 0x000fe40000000800 */
[----:B------:R-:W3:Y:S02]  /*98c0*/  SHFL.BFLY PT, R5, R3, 0x1, 0x1f ;  /* 0x0c201f0003057f89 */ /* 0x000ee400000e0000 */
[--C-:B------:R-:W-:Y:S01]  /*98d0*/  FFMA.FTZ R37, R37, UR4, -R41.reuse ;  /* 0x0000000425257c23 */ /* 0x100fe20008010829 */
[--C-:B------:R-:W-:Y:S01]  /*98e0*/  FFMA.FTZ R36, R36, UR4, -R41.reuse ;  /* 0x0000000424247c23 */ /* 0x100fe20008010829 */
[--C-:B------:R-:W-:Y:S01]  /*98f0*/  FFMA.FTZ R33, R33, UR4, -R41.reuse ;  /* 0x0000000421217c23 */ /* 0x100fe20008010829 */
[----:B------:R-:W-:Y:S01]  /*9900*/  FFMA.FTZ R32, R32, UR4, -R41 ;  /* 0x0000000420207c23 */ /* 0x000fe20008010829 */
[----:B------:R-:W4:Y:S01]  /*9910*/  MUFU.EX2 R16, R37 ;  /* 0x0000002500107308 */ /* 0x000f220000000800 */
[----:B-1----:R-:W-:Y:S07]  /*9920*/  STL [R1+0x18], R19 ;  /* 0x0000181301007387 */ /* 0x002fee0000100800 */
[----:B------:R-:W-:Y:S01]  /*9930*/  MUFU.EX2 R238, R36 ;  /* 0x0000002400ee7308 */ /* 0x000fe20000000800 */
[----:B--2---:R-:W-:-:S02]  /*9940*/  FMNMX.FTZ R54, R0, R4, !PT ;  /* 0x0000000400367209 */ /* 0x004fc40007810000 */
[----:B------:R-:W-:-:S05]  /*9950*/  FSEL R4, R209, RZ, P2 ;  /* 0x000000ffd1047208 */ /* 0x000fca0001000000 */
[----:B------:R-:W-:Y:S01]  /*9960*/  MUFU.EX2 R212, R34 ;  /* 0x0000002200d47308 */ /* 0x000fe20000000800 */
[----:B---3--:R-:W-:Y:S01]  /*9970*/  FMNMX.FTZ R55, R3, R5, !PT ;  /* 0x0000000503377209 */ /* 0x008fe20007810000 */
[----:B------:R-:W-:Y:S01]  /*9980*/  FMUL.FTZ R3, R54, UR4 ;  /* 0x0000000436037c20 */ /* 0x000fe20008410000 */
[----:B------:R-:W-:Y:S01]  /*9990*/  FSEL R0, R170, RZ, P4 ;  /* 0x000000ffaa007208 */ /* 0x000fe20002000000 */
[----:B------:R-:W-:Y:S01]  /*99a0*/  FADD.FTZ R4, R168, -R4 ;  /* 0x80000004a8047221 */ /* 0x000fe20000010000 */
[C---:B------:R-:W-:Y:S01]  /*99b0*/  FSETP.NEU.FTZ.AND P3, PT, R55.reuse, -INF , PT ;  /* 0xff8000003700780b */ /* 0x040fe20003f7d000 */
[----:B------:R-:W-:Y:S01]  /*99c0*/  FMUL.FTZ R2, R55, UR4 ;  /* 0x0000000437027c20 */ /* 0x000fe20008410000 */
[----:B------:R-:W-:Y:S01]  /*99d0*/  FSETP.NEU.FTZ.AND P1, PT, R54, -INF , PT ;  /* 0xff8000003600780b */ /* 0x000fe20003f3d000 */
[----:B------:R-:W-:Y:S01]  /*99e0*/  FMUL.FTZ R51, R4, UR4 ;  /* 0x0000000404337c20 */ /* 0x000fe20008410000 */
[----:B------:R-:W-:Y:S01]  /*99f0*/  FADD.FTZ R4, R167, -R0 ;  /* 0x80000000a7047221 */ /* 0x000fe20000010000 */
[----:B------:R-:W-:Y:S01]  /*9a00*/  FSEL R0, R55, RZ, P3 ;  /* 0x000000ff37007208 */ /* 0x000fe20001800000 */
[----:B------:R-:W1:Y:S01]  /*9a10*/  MUFU.EX2 R18, R33 ;  /* 0x0000002100127308 */ /* 0x000e620000000800 */
[----:B------:R-:W-:Y:S01]  /*9a20*/  FSEL R2, R2, RZ, P3 ;  /* 0x000000ff02027208 */ /* 0x000fe20001800000 */
[----:B------:R-:W-:Y:S01]  /*9a30*/  FMUL.FTZ R50, R4, UR4 ;  /* 0x0000000404327c20 */ /* 0x000fe20008410000 */
[----:B------:R-:W-:Y:S01]  /*9a40*/  FSEL R3, R3, RZ, P1 ;  /* 0x000000ff03037208 */ /* 0x000fe20000800000 */
[----:B------:R-:W-:Y:S01]  /*9a50*/  FADD.FTZ R4, R166, -R0 ;  /* 0x80000000a6047221 */ /* 0x000fe20000010000 */
[----:B------:R-:W-:Y:S01]  /*9a60*/  FSEL R0, R54, RZ, P1 ;  /* 0x000000ff36007208 */ /* 0x000fe20000800000 */
[--C-:B------:R-:W-:Y:S01]  /*9a70*/  FFMA.FTZ R23, R23, UR4, -R2.reuse ;  /* 0x0000000417177c23 */ /* 0x100fe20008010802 */
[--C-:B------:R-:W-:Y:S01]  /*9a80*/  FFMA.FTZ R21, R21, UR4, -R2.reuse ;  /* 0x0000000415157c23 */ /* 0x100fe20008010802 */
[--C-:B------:R-:W-:Y:S01]  /*9a90*/  FFMA.FTZ R31, R31, UR4, -R2.reuse ;  /* 0x000000041f1f7c23 */ /* 0x100fe20008010802 */
[----:B------:R-:W-:Y:S01]  /*9aa0*/  FFMA.FTZ R30, R30, UR4, -R2 ;  /* 0x000000041e1e7c23 */ /* 0x000fe20008010802 */
[----:B------:R-:W-:Y:S01]  /*9ab0*/  FADD.FTZ R0, R164, -R0 ;  /* 0x80000000a4007221 */ /* 0x000fe20000010000 */
[--C-:B------:R-:W-:Y:S01]  /*9ac0*/  FFMA.FTZ R22, R22, UR4, -R3.reuse ;  /* 0x0000000416167c23 */ /* 0x100fe20008010803 */
[--C-:B------:R-:W-:Y:S01]  /*9ad0*/  FFMA.FTZ R20, R20, UR4, -R3.reuse ;  /* 0x0000000414147c23 */ /* 0x100fe20008010803 */
[--C-:B------:R-:W-:Y:S01]  /*9ae0*/  FFMA.FTZ R27, R27, UR4, -R3.reuse ;  /* 0x000000041b1b7c23 */ /* 0x100fe20008010803 */
[----:B------:R-:W-:Y:S01]  /*9af0*/  FFMA.FTZ R24, R24, UR4, -R3 ;  /* 0x0000000418187c23 */ /* 0x000fe20008010803 */
[----:B------:R-:W-:Y:S01]  /*9b00*/  FMUL.FTZ R4, R4, UR4 ;  /* 0x0000000404047c20 */ /* 0x000fe20008410000 */
[----:B------:R-:W-:Y:S01]  /*9b10*/  FMUL.FTZ R0, R0, UR4 ;  /* 0x0000000400007c20 */ /* 0x000fe20008410000 */
[----:B------:R-:W-:Y:S01]  /*9b20*/  MOV R164, R49 ;  /* 0x0000003100a47202 */ /* 0x000fe20000000f00 */
[----:B------:R-:W2:Y:S01]  /*9b30*/  MUFU.EX2 R66, R32 ;  /* 0x0000002000427308 */ /* 0x000ea20000000800 */
[----:B----4-:R-:W-:Y:S01]  /*9b40*/  MOV R168, R16 ;  /* 0x0000001000a87202 */ /* 0x010fe20000000f00 */
[----:B-1----:R-:W-:Y:S01]  /*9b50*/  STL [R1+0x14], R18 ;  /* 0x0000141201007387 */ /* 0x002fe20000100800 */
[----:B------:R-:W-:-:S02]  /*9b60*/  MOV R16, 0x20 ;  /* 0x0000002000107802 */ /* 0x000fc40000000f00 */
[----:B------:R-:W-:Y:S02]  /*9b70*/  MOV R37, R11 ;  /* 0x0000000b00257202 */ /* 0x000fe40000000f00 */
[----:B------:R-:W-:Y:S01]  /*9b80*/  SEL R16, R16, 0xffffffe0, !P0 ;  /* 0xffffffe010107807 */ /* 0x000fe20004000000 */
[----:B------:R-:W1:Y:S01]  /*9b90*/  MUFU.EX2 R17, R23 ;  /* 0x0000001700117308 */ /* 0x000e620000000800 */
[----:B------:R-:W-:Y:S02]  /*9ba0*/  MOV R166, R10 ;  /* 0x0000000a00a67202 */ /* 0x000fe40000000f00 */
[----:B------:R-:W-:Y:S02]  /*9bb0*/  F2FP.BF16.F32.PACK_AB R8, R164, R19 ;  /* 0x00000013a408723e */ /* 0x000fe400000010ff */
[----:B------:R-:W-:Y:S02]  /*9bc0*/  F2FP.BF16.F32.PACK_AB R10, R212, R237 ;  /* 0x000000edd40a723e */ /* 0x000fe400000010ff */
[----:B------:R-:W-:Y:S01]  /*9bd0*/  F2FP.BF16.F32.PACK_AB R11, R168, R238 ;  /* 0x000000eea80b723e */ /* 0x000fe200000010ff */
[----:B------:R-:W-:Y:S01]  /*9be0*/  MUFU.EX2 R67, R21 ;  /* 0x0000001500437308 */ /* 0x000fe20000000800 */
[----:B--2---:R-:W-:-:S02]  /*9bf0*/  F2FP.BF16.F32.PACK_AB R9, R66, R18 ;  /* 0x000000124209723e */ /* 0x004fc400000010ff */
[----:B------:R-:W-:Y:S02]  /*9c00*/  IADD3 R52, PT, PT, R16, R48, RZ ;  /* 0x0000003010347210 */ /* 0x000fe40007ffe0ff */
[----:B------:R-:W-:-:S03]  /*9c10*/  MOV R167, R204 ;  /* 0x000000cc00a77202 */ /* 0x000fc60000000f00 */
[----:B------:R-:W-:Y:S01]  /*9c20*/  MUFU.EX2 R242, R31 ;  /* 0x0000001f00f27308 */ /* 0x000fe20000000800 */
[----:B-1----:R-:W-:Y:S04]  /*9c30*/  STL [R1+0x10], R17 ;  /* 0x0000101101007387 */ /* 0x002fe80000100800 */
[----:B------:R-:W1:Y:S03]  /*9c40*/  LDSM.16.MT88.4 R32, [R52+0xc000] ;  /* 0x00c000003420783b */ /* 0x000e660000004200 */
[----:B------:R-:W2:Y:S08]  /*9c50*/  MUFU.EX2 R36, R30 ;  /* 0x0000001e00247308 */ /* 0x000eb00000000800 */
[----:B------:R-:W-:Y:S08]  /*9c60*/  MUFU.EX2 R250, R22 ;  /* 0x0000001600fa7308 */ /* 0x000ff00000000800 */
[----:B------:R-:W3:Y:S01]  /*9c70*/  MUFU.EX2 R224, R20 ;  /* 0x0000001400e07308 */ /* 0x000ee20000000800 */
[----:B--2---:R-:W-:-:S07]  /*9c80*/  F2FP.BF16.F32.PACK_AB R6, R36, R242 ;  /* 0x000000f22406723e */ /* 0x004fce00000010ff */
[----:B------:R-:W-:Y:S08]  /*9c90*/  MUFU.EX2 R245, R27 ;  /* 0x0000001b00f57308 */ /* 0x000ff00000000800 */
[----:B------:R-:W2:Y:S01]  /*9ca0*/  MUFU.EX2 R249, R24 ;  /* 0x0000001800f97308 */ /* 0x000ea20000000800 */
[----:B---3--:R-:W-:Y:S01]  /*9cb0*/  F2FP.BF16.F32.PACK_AB R5, R224, R250 ;  /* 0x000000fae005723e */ /* 0x008fe200000010ff */
[----:B------:R-:W-:Y:S06]  /*9cc0*/  LDSM.16.MT88.4 R20, [R48+0xe000] ;  /* 0x00e000003014783b */ /* 0x000fec0000004200 */
[----:B------:R-:W3:Y:S08]  /*9cd0*/  MUFU.EX2 R51, R51 ;  /* 0x0000003300337308 */ /* 0x000ef00000000800 */
[----:B------:R-:W4:Y:S01]  /*9ce0*/  MUFU.EX2 R50, R50 ;  /* 0x0000003200327308 */ /* 0x000f220000000800 */
[----:B--2---:R-:W-:-:S07]  /*9cf0*/  F2FP.BF16.F32.PACK_AB R7, R249, R245 ;  /* 0x000000f5f907723e */ /* 0x004fce00000010ff */
[----:B------:R2:W1:Y:S01]  /*9d00*/  MUFU.EX2 R49, R4 ;  /* 0x0000000400317308 */ /* 0x0004620000000800 */
[-C--:B---3--:R-:W-:Y:S01]  /*9d10*/  FMUL.FTZ R176, R176, R51.reuse ;  /* 0x00000033b0b07220 */ /* 0x088fe20000410000 */
[-C--:B------:R-:W-:Y:S01]  /*9d20*/  FMUL.FTZ R177, R177, R51.reuse ;  /* 0x00000033b1b17220 */ /* 0x080fe20000410000 */
[-C--:B------:R-:W-:Y:S01]  /*9d30*/  FMUL.FTZ R184, R184, R51.reuse ;  /* 0x00000033b8b87220 */ /* 0x080fe20000410000 */
[-C--:B------:R-:W-:Y:S01]  /*9d40*/  FMUL.FTZ R185, R185, R51.reuse ;  /* 0x00000033b9b97220 */ /* 0x080fe20000410000 */
[-C--:B------:R-:W-:Y:S01]  /*9d50*/  FMUL.FTZ R80, R80, R51.reuse ;  /* 0x0000003350507220 */ /* 0x080fe20000410000 */
[-C--:B------:R-:W-:Y:S01]  /*9d60*/  FMUL.FTZ R81, R81, R51.reuse ;  /* 0x0000003351517220 */ /* 0x080fe20000410000 */
[-C--:B-----5:R-:W-:Y:S01]  /*9d70*/  FMUL.FTZ R68, R68, R51.reuse ;  /* 0x0000003344447220 */ /* 0x0a0fe20000410000 */
[----:B------:R3:W3:Y:S01]  /*9d80*/  MUFU.EX2 R43, R0 ;  /* 0x00000000002b7308 */ /* 0x0006e20000000800 */
[-C--:B----4-:R-:W-:Y:S01]  /*9d90*/  FMUL.FTZ R178, R178, R50.reuse ;  /* 0x00000032b2b27220 */ /* 0x090fe20000410000 */
[-C--:B------:R-:W-:Y:S01]  /*9da0*/  FMUL.FTZ R179, R179, R50.reuse ;  /* 0x00000032b3b37220 */ /* 0x080fe20000410000 */
[-C--:B------:R-:W-:Y:S01]  /*9db0*/  FMUL.FTZ R186, R186, R50.reuse ;  /* 0x00000032baba7220 */ /* 0x080fe20000410000 */
[-C--:B------:R-:W-:Y:S01]  /*9dc0*/  FMUL.FTZ R187, R187, R50.reuse ;  /* 0x00000032bbbb7220 */ /* 0x080fe20000410000 */
[-C--:B------:R-:W-:Y:S01]  /*9dd0*/  FMUL.FTZ R82, R82, R50.reuse ;  /* 0x0000003252527220 */ /* 0x080fe20000410000 */
[-C--:B------:R-:W-:Y:S01]  /*9de0*/  FMUL.FTZ R83, R83, R50.reuse ;  /* 0x0000003253537220 */ /* 0x080fe20000410000 */
[----:B------:R-:W-:Y:S01]  /*9df0*/  FMUL.FTZ R69, R69, R51 ;  /* 0x0000003345457220 */ /* 0x000fe20000410000 */
[----:B------:R-:W-:Y:S01]  /*9e00*/  FMUL.FTZ R70, R70, R50 ;  /* 0x0000003246467220 */ /* 0x000fe20000410000 */
[----:B--2---:R-:W-:Y:S01]  /*9e10*/  F2FP.BF16.F32.PACK_AB R4, R67, R17 ;  /* 0x000000114304723e */ /* 0x004fe200000010ff */
[-C--:B-1----:R-:W-:Y:S01]  /*9e20*/  FMUL.FTZ R172, R172, R49.reuse ;  /* 0x00000031acac7220 */ /* 0x082fe20000410000 */
[-C--:B------:R-:W-:Y:S01]  /*9e30*/  FMUL.FTZ R173, R173, R49.reuse ;  /* 0x00000031adad7220 */ /* 0x080fe20000410000 */
[-C--:B------:R-:W-:Y:S01]  /*9e40*/  FMUL.FTZ R180, R180, R49.reuse ;  /* 0x00000031b4b47220 */ /* 0x080fe20000410000 */
[-C--:B------:R-:W-:Y:S01]  /*9e50*/  FMUL.FTZ R181, R181, R49.reuse ;  /* 0x00000031b5b57220 */ /* 0x080fe20000410000 */
[C---:B------:R-:W-:Y:S01]  /*9e60*/  HMMA.16816.F32.BF16 R56, R8.reuse, R12, R176 ;  /* 0x0000000c0838723c */ /* 0x040fe200000418b0 */
[-C--:B------:R-:W-:Y:S01]  /*9e70*/  FMUL.FTZ R72, R72, R49.reuse ;  /* 0x0000003148487220 */ /* 0x080fe20000410000 */
[----:B------:R-:W-:Y:S01]  /*9e80*/  FMUL.FTZ R73, R73, R49 ;  /* 0x0000003149497220 */ /* 0x000fe20000410000 */
[----:B---3--:R-:W-:Y:S01]  /*9e90*/  IADD3 R0, PT, PT, R48, 0xc000, RZ ;  /* 0x0000c00030007810 */ /* 0x008fe20007ffe0ff */
[-C--:B------:R-:W-:Y:S01]  /*9ea0*/  FMUL.FTZ R174, R174, R43.reuse ;  /* 0x0000002baeae7220 */ /* 0x080fe20000410000 */
[-C--:B------:R-:W-:Y:S01]  /*9eb0*/  FMUL.FTZ R175, R175, R43.reuse ;  /* 0x0000002bafaf7220 */ /* 0x080fe20000410000 */
[-C--:B------:R-:W-:Y:S01]  /*9ec0*/  FMUL.FTZ R182, R182, R43.reuse ;  /* 0x0000002bb6b67220 */ /* 0x080fe20000410000 */
[----:B------:R-:W-:Y:S01]  /*9ed0*/  @P6 IADD3 R42, PT, PT, R0, -0x40, RZ ;  /* 0xffffffc0002a6810 */ /* 0x000fe20007ffe0ff */
[----:B------:R-:W-:Y:S01]  /*9ee0*/  FMUL.FTZ R183, R183, R43 ;  /* 0x0000002bb7b77220 */ /* 0x000fe20000410000 */
[----:B------:R-:W-:Y:S01]  /*9ef0*/  HMMA.16816.F32.BF16 R204, R8, R14, R184 ;  /* 0x0000000e08cc723c */ /* 0x000fe200000418b8 */
[--C-:B------:R-:W-:Y:S01]  /*9f00*/  FFMA.FTZ R0, R248, UR4, -R40.reuse ;  /* 0x00000004f8007c23 */ /* 0x100fe20008010828 */
[----:B------:R-:W-:Y:S01]  /*9f10*/  IADD3 R53, PT, PT, R16, R42, RZ ;  /* 0x0000002a10357210 */ /* 0x000fe20007ffe0ff */
[----:B------:R-:W1:Y:S01]  /*9f20*/  LDSM.16.MT88.4 R28, [R42] ;  /* 0x000000002a1c783b */ /* 0x000e620000004200 */
[----:B------:R-:W-:Y:S01]  /*9f30*/  FMUL.FTZ R76, R76, R49 ;  /* 0x000000314c4c7220 */ /* 0x000fe20000410000 */
[----:B------:R2:W-:Y:S01]  /*9f40*/  MUFU.EX2 R248, R0 ;  /* 0x0000000000f87308 */ /* 0x0005e20000000800 */
[-C--:B------:R-:W-:Y:S01]  /*9f50*/  FMUL.FTZ R74, R74, R43.reuse ;  /* 0x0000002b4a4a7220 */ /* 0x080fe20000410000 */
[----:B------:R-:W3:Y:S01]  /*9f60*/  LDSM.16.MT88.4 R24, [R53] ;  /* 0x000000003518783b */ /* 0x000ee20000004200 */
[C---:B------:R-:W-:Y:S01]  /*9f70*/  HMMA.16816.F32.BF16 R172, R4.reuse, R12, R172 ;  /* 0x0000000c04ac723c */ /* 0x040fe200000418ac */
[----:B------:R-:W-:Y:S01]  /*9f80*/  FMUL.FTZ R75, R75, R43 ;  /* 0x0000002b4b4b7220 */ /* 0x000fe20000410000 */
[----:B------:R-:W-:Y:S01]  /*9f90*/  FMUL.FTZ R77, R77, R49 ;  /* 0x000000314d4d7220 */ /* 0x000fe20000410000 */
[----:B------:R-:W-:Y:S01]  /*9fa0*/  LDSM.16.MT88.4 R16, [R42+0x2000] ;  /* 0x002000002a10783b */ /* 0x000fe20000004200 */
[-C--:B------:R-:W-:Y:S01]  /*9fb0*/  FMUL.FTZ R78, R78, R43.reuse ;  /* 0x0000002b4e4e7220 */ /* 0x080fe20000410000 */
[----:B------:R-:W-:Y:S01]  /*9fc0*/  FMUL.FTZ R79, R79, R43 ;  /* 0x0000002b4f4f7220 */ /* 0x000fe20000410000 */
[-C--:B------:R-:W-:Y:S01]  /*9fd0*/  FMUL.FTZ R88, R88, R49.reuse ;  /* 0x0000003158587220 */ /* 0x080fe20000410000 */
[----:B------:R-:W-:Y:S01]  /*9fe0*/  LDSM.16.MT88.4 R44, [R53+0x2000] ;  /* 0x00200000352c783b */ /* 0x000fe20000004200 */
[C---:B------:R-:W-:Y:S01]  /*9ff0*/  HMMA.16816.F32.BF16 R180, R4.reuse, R14, R180 ;  /* 0x0000000e04b4723c */ /* 0x040fe200000418b4 */
[-C--:B------:R-:W-:Y:S01]  /*a000*/  FMUL.FTZ R89, R89, R49.reuse ;  /* 0x0000003159597220 */ /* 0x080fe20000410000 */
[----:B------:R-:W-:Y:S01]  /*a010*/  FMUL.FTZ R92, R92, R49 ;  /* 0x000000315c5c7220 */ /* 0x000fe20000410000 */
[----:B------:R-:W4:Y:S01]  /*a020*/  LDSM.16.MT88.4 R12, [R52+0xe000] ;  /* 0x00e00000340c783b */ /* 0x000f220000004200 */
[-C--:B------:R-:W-:Y:S01]  /*a030*/  FMUL.FTZ R90, R90, R43.reuse ;  /* 0x0000002b5a5a7220 */ /* 0x080fe20000410000 */
[----:B------:R-:W-:Y:S01]  /*a040*/  FMUL.FTZ R91, R91, R43 ;  /* 0x0000002b5b5b7220 */ /* 0x000fe20000410000 */
[--C-:B--2---:R-:W-:Y:S01]  /*a050*/  FFMA.FTZ R0, R235, UR4, -R40.reuse ;  /* 0x00000004eb007c23 */ /* 0x104fe20008010828 */
[-C--:B------:R-:W-:Y:S01]  /*a060*/  FMUL.FTZ R93, R93, R49.reuse ;  /* 0x000000315d5d7220 */ /* 0x080fe20000410000 */
[-C--:B------:R-:W-:Y:S01]  /*a070*/  FMUL.FTZ R104, R104, R49.reuse ;  /* 0x0000003168687220 */ /* 0x080fe20000410000 */
[----:B------:R-:W-:Y:S01]  /*a080*/  FMUL.FTZ R105, R105, R49 ;  /* 0x0000003169697220 */ /* 0x000fe20000410000 */
[-C--:B------:R-:W-:Y:S01]  /*a090*/  FMUL.FTZ R94, R94, R43.reuse ;  /* 0x0000002b5e5e7220 */ /* 0x080fe20000410000 */
[-C--:B------:R-:W-:Y:S01]  /*a0a0*/  FMUL.FTZ R95, R95, R43.reuse ;  /* 0x0000002b5f5f7220 */ /* 0x080fe20000410000 */
[-C--:B------:R-:W-:Y:S01]  /*a0b0*/  FMUL.FTZ R106, R106, R43.reuse ;  /* 0x0000002b6a6a7220 */ /* 0x080fe20000410000 */
[----:B------:R-:W-:Y:S01]  /*a0c0*/  FMUL.FTZ R107, R107, R43 ;  /* 0x0000002b6b6b7220 */ /* 0x000fe20000410000 */
        /* <DEDUP_REMOVED lines=36> */
[----:B------:R2:W-:Y:S01]  /*a310*/  MUFU.EX2 R246, R0 ;  /* 0x0000000000f67308 */ /* 0x0005e20000000800 */
[C---:B------:R-:W-:Y:S01]  /*a320*/  HMMA.16816.F32.BF16 R72, R4.reuse, R32, R72 ;  /* 0x000000200448723c */ /* 0x040fe20000041848 */
[----:B------:R-:W-:Y:S01]  /*a330*/  MOV R235, R245 ;  /* 0x000000f500eb7202 */ /* 0x000fe20000000f00 */
[-C--:B------:R-:W-:Y:S01]  /*a340*/  FMUL.FTZ R71, R71, R50.reuse ;  /* 0x0000003247477220 */ /* 0x080fe20000410000 */
[-C--:B------:R-:W-:Y:S01]  /*a350*/  FMUL.FTZ R132, R132, R51.reuse ;  /* 0x0000003384847220 */ /* 0x080fe20000410000 */
[-C--:B------:R-:W-:Y:S01]  /*a360*/  FMUL.FTZ R133, R133, R51.reuse ;  /* 0x0000003385857220 */ /* 0x080fe20000410000 */
[-C--:B------:R-:W-:Y:S01]  /*a370*/  FMUL.FTZ R134, R134, R50.reuse ;  /* 0x0000003286867220 */ /* 0x080fe20000410000 */
[-C--:B------:R-:W-:Y:S01]  /*a380*/  FMUL.FTZ R135, R135, R50.reuse ;  /* 0x0000003287877220 */ /* 0x080fe20000410000 */
[-C--:B------:R-:W-:Y:S01]  /*a390*/  FMUL.FTZ R188, R188, R51.reuse ;  /* 0x00000033bcbc7220 */ /* 0x080fe20000410000 */
[C---:B------:R-:W-:Y:S01]  /*a3a0*/  HMMA.16816.F32.BF16 R76, R4.reuse, R34, R76 ;  /* 0x00000022044c723c */ /* 0x040fe2000004184c */
[-C--:B------:R-:W-:Y:S01]  /*a3b0*/  FMUL.FTZ R189, R189, R51.reuse ;  /* 0x00000033bdbd7220 */ /* 0x080fe20000410000 */
[-C--:B------:R-:W-:Y:S01]  /*a3c0*/  FMUL.FTZ R190, R190, R50.reuse ;  /* 0x00000032bebe7220 */ /* 0x080fe20000410000 */
[-C--:B------:R-:W-:Y:S01]  /*a3d0*/  FMUL.FTZ R191, R191, R50.reuse ;  /* 0x00000032bfbf7220 */ /* 0x080fe20000410000 */
[-C--:B------:R-:W-:Y:S01]  /*a3e0*/  FMUL.FTZ R96, R96, R51.reuse ;  /* 0x0000003360607220 */ /* 0x080fe20000410000 */
[-C--:B------:R-:W-:Y:S01]  /*a3f0*/  FMUL.FTZ R97, R97, R51.reuse ;  /* 0x0000003361617220 */ /* 0x080fe20000410000 */
[-C--:B------:R-:W-:Y:S01]  /*a400*/  FMUL.FTZ R98, R98, R50.reuse ;  /* 0x0000003262627220 */ /* 0x080fe20000410000 */
[-C--:B------:R-:W-:Y:S01]  /*a410*/  FMUL.FTZ R99, R99, R50.reuse ;  /* 0x0000003263637220 */ /* 0x080fe20000410000 */
[----:B--2---:R-:W-:Y:S01]  /*a420*/  FFMA.FTZ R0, R232, UR4, -R40 ;  /* 0x00000004e8007c23 */ /* 0x004fe20008010828 */
[C---:B-1----:R-:W-:Y:S01]  /*a430*/  HMMA.16816.F32.BF16 R88, R4.reuse, R28, R88 ;  /* 0x0000001c0458723c */ /* 0x042fe20000041858 */
[-C--:B------:R-:W-:Y:S01]  /*a440*/  FMUL.FTZ R100, R100, R51.reuse ;  /* 0x0000003364647220 */ /* 0x080fe20000410000 */
        /* <DEDUP_REMOVED lines=14> */
[C---:B---3--:R-:W-:Y:S01]  /*a530*/  HMMA.16816.F32.BF16 R104, R4.reuse, R24, R104 ;  /* 0x000000180468723c */ /* 0x048fe20000041868 */
        /* <DEDUP_REMOVED lines=21> */
[----:B------:R-:W-:Y:S01]  /*a690*/  FMUL.FTZ R201, R201, R51 ;  /* 0x00000033c9c97220 */ /* 0x000fe20000410000 */
[-C--:B------:R-:W-:Y:S01]  /*a6a0*/  FMUL.FTZ R202, R202, R50.reuse ;  /* 0x00000032caca7220 */ /* 0x080fe20000410000 */
[----:B------:R-:W-:Y:S01]  /*a6b0*/  HMMA.16816.F32.BF16 R124, R4, R22, R124 ;  /* 0x00000016047c723c */ /* 0x000fe2000004187c */
[----:B------:R-:W-:-:S07]  /*a6c0*/  FMUL.FTZ R203, R203, R50 ;  /* 0x00000032cbcb7220 */ /* 0x000fce0000410000 */
[C---:B----4-:R-:W-:Y:S08]  /*a6d0*/  HMMA.16816.F32.BF16 R136, R4.reuse, R12, R136 ;  /* 0x0000000c0488723c */ /* 0x050ff00000041888 */
[C---:B------:R-:W-:Y:S08]  /*a6e0*/  HMMA.16816.F32.BF16 R184, R4.reuse, R14, R140 ;  /* 0x0000000e04b8723c */ /* 0x040ff0000004188c */
[C---:B------:R-:W-:Y:S08]  /*a6f0*/  HMMA.16816.F32.BF16 R148, R4.reuse, R16, R148 ;  /* 0x000000100494723c */ /* 0x040ff00000041894 */
[C---:B------:R-:W-:Y:S08]  /*a700*/  HMMA.16816.F32.BF16 R192, R4.reuse, R18, R192 ;  /* 0x0000001204c0723c */ /* 0x040ff000000418c0 */
[C---:B------:R-:W-:Y:S08]  /*a710*/  HMMA.16816.F32.BF16 R196, R4.reuse, R44, R196 ;  /* 0x0000002c04c4723c */ /* 0x040ff000000418c4 */
[----:B------:R-:W-:Y:S01]  /*a720*/  HMMA.16816.F32.BF16 R176, R4, R46, R160 ;  /* 0x0000002e04b0723c */ /* 0x000fe200000418a0 */
[----:B------:R1:W-:Y:S01]  /*a730*/  MUFU.EX2 R7, R0 ;  /* 0x0000000000077308 */ /* 0x0003e20000000800 */
[----:B------:R-:W-:-:S02]  /*a740*/  MOV R4, R237 ;  /* 0x000000ed00047202 */ /* 0x000fc40000000f00 */
[----:B------:R-:W-:Y:S02]  /*a750*/  MOV R237, R64 ;  /* 0x0000004000ed7202 */ /* 0x000fe40000000f00 */
[----:B------:R-:W-:Y:S02]  /*a760*/  MOV R6, R242 ;  /* 0x000000f200067202 */ /* 0x000fe40000000f00 */
[C---:B------:R-:W-:Y:S01]  /*a770*/  HMMA.16816.F32.BF16 R140, R8.reuse, R34, R80 ;  /* 0x00000022088c723c */ /* 0x040fe20000041850 */
[----:B------:R-:W-:Y:S02]  /*a780*/  MOV R34, R247 ;  /* 0x000000f700227202 */ /* 0x000fe40000000f00 */
[----:B------:R-:W-:Y:S02]  /*a790*/  MOV R35, R224 ;  /* 0x000000e000237202 */ /* 0x000fe40000000f00 */
[----:B------:R-:W-:Y:S02]  /*a7a0*/  MOV R5, R238 ;  /* 0x000000ee00057202 */ /* 0x000fe40000000f00 */
[----:B------:R-:W-:Y:S01]  /*a7b0*/  MOV R238, R223 ;  /* 0x000000df00ee7202 */ /* 0x000fe20000000f00 */
[----:B------:R-:W-:Y:S01]  /*a7c0*/  HMMA.16816.F32.BF16 R160, R8, R32, R68 ;  /* 0x0000002008a0723c */ /* 0x000fe20000041844 */
[----:B------:R-:W-:Y:S01]  /*a7d0*/  MOV R32, R67 ;  /* 0x0000004300207202 */ /* 0x000fe20000000f00 */
[----:B-1----:R-:W-:Y:S01]  /*a7e0*/  FFMA.FTZ R0, R171, UR4, -R40 ;  /* 0x00000004ab007c23 */ /* 0x002fe20008010828 */
[----:B------:R-:W-:-:S03]  /*a7f0*/  MOV R33, R66 ;  /* 0x0000004200217202 */ /* 0x000fc60000000f00 */
[----:B------:R1:W2:Y:S02]  /*a800*/  MUFU.EX2 R244, R0 ;  /* 0x0000000000f47308 */ /* 0x0002a40000000800 */
[C---:B------:R-:W-:Y:S08]  /*a810*/  HMMA.16816.F32.BF16 R68, R8.reuse, R12, R132 ;  /* 0x0000000c0844723c */ /* 0x040ff00000041884 */
[----:B------:R-:W-:Y:S01]  /*a820*/  HMMA.16816.F32.BF16 R96, R8, R30, R96 ;  /* 0x0000001e0860723c */ /* 0x000fe20000041860 */
[----:B-1----:R-:W-:Y:S01]  /*a830*/  FFMA.FTZ R0, R252, UR4, -R41 ;  /* 0x00000004fc007c23 */ /* 0x002fe20008010829 */
[----:B--2---:R-:W-:-:S06]  /*a840*/  MOV R252, R244 ;  /* 0x000000f400fc7202 */ /* 0x004fcc0000000f00 */
[----:B------:R-:W-:Y:S01]  /*a850*/  HMMA.16816.F32.BF16 R100, R8, R24, R100 ;  /* 0x000000180864723c */ /* 0x000fe20000041864 */
[----:B------:R-:W-:Y:S01]  /*a860*/  MOV R24, R221 ;  /* 0x000000dd00187202 */ /* 0x000fe20000000f00 */
[----:B------:R1:W-:Y:S01]  /*a870*/  MUFU.EX2 R244, R0 ;  /* 0x0000000000f47308 */ /* 0x0003e20000000800 */
[----:B------:R-:W-:-:S05]  /*a880*/  MOV R25, R222 ;  /* 0x000000de00197202 */ /* 0x000fca0000000f00 */
[C---:B------:R-:W-:Y:S08]  /*a890*/  HMMA.16816.F32.BF16 R156, R8.reuse, R44, R156 ;  /* 0x0000002c089c723c */ /* 0x040ff0000004189c */
[----:B------:R-:W-:Y:S01]  /*a8a0*/  HMMA.16816.F32.BF16 R84, R8, R28, R84 ;  /* 0x0000001c0854723c */ /* 0x000fe20000041854 */
[----:B------:R-:W-:Y:S01]  /*a8b0*/  MOV R29, R5 ;  /* 0x00000005001d7202 */ /* 0x000fe20000000f00 */
[----:B-1----:R-:W-:Y:S01]  /*a8c0*/  FFMA.FTZ R0, R251, UR4, -R41 ;  /* 0x00000004fb007c23 */ /* 0x002fe20008010829 */
[----:B------:R-:W-:-:S02]  /*a8d0*/  MOV R251, R7 ;  /* 0x0000000700fb7202 */ /* 0x000fc40000000f00 */
[----:B------:R-:W-:Y:S01]  /*a8e0*/  MOV R7, R36 ;  /* 0x0000002400077202 */ /* 0x000fe20000000f00 */
[----:B------:R1:W2:Y:S01]  /*a8f0*/  MUFU.EX2 R245, R0 ;  /* 0x0000000000f57308 */ /* 0x0002a20000000800 */
[----:B------:R-:W-:Y:S01]  /*a900*/  MOV R36, R65 ;  /* 0x0000004100247202 */ /* 0x000fe20000000f00 */
[C---:B------:R-:W-:Y:S01]  /*a910*/  HMMA.16816.F32.BF16 R112, R8.reuse, R26, R112 ;  /* 0x0000001a0870723c */ /* 0x040fe20000041870 */
[----:B------:R-:W-:Y:S02]  /*a920*/  MOV R27, R220 ;  /* 0x000000dc001b7202 */ /* 0x000fe40000000f00 */
[----:B------:R-:W-:Y:S02]  /*a930*/  MOV R28, R6 ;  /* 0x00000006001c7202 */ /* 0x000fe40000000f00 */
[----:B------:R-:W-:Y:S02]  /*a940*/  MOV R31, R7 ;  /* 0x00000007001f7202 */ /* 0x000fe40000000f00 */
[----:B------:R-:W-:Y:S01]  /*a950*/  MOV R232, R36 ;  /* 0x0000002400e87202 */ /* 0x000fe20000000f00 */
[----:B------:R-:W-:Y:S01]  /*a960*/  HMMA.16816.F32.BF16 R64, R8, R14, R188 ;  /* 0x0000000e0840723c */ /* 0x000fe200000418bc */
[----:B------:R-:W3:Y:S01]  /*a970*/  LDSM.16.MT88.4 R12, [R48+0xc800] ;  /* 0x00c80000300c783b */ /* 0x000ee20000004200 */
[----:B------:R-:W-:-:S02]  /*a980*/  MOV R171, R31 ;  /* 0x0000001f00ab7202 */ /* 0x000fc40000000f00 */
[----:B------:R-:W-:Y:S02]  /*a990*/  MOV R188, R32 ;  /* 0x0000002000bc7202 */ /* 0x000fe40000000f00 */
[----:B------:R-:W-:Y:S01]  /*a9a0*/  MOV R189, R33 ;  /* 0x0000002100bd7202 */ /* 0x000fe20000000f00 */
[--C-:B-1----:R-:W-:Y:S01]  /*a9b0*/  FFMA.FTZ R0, R234, UR4, -R41.reuse ;  /* 0x00000004ea007c23 */ /* 0x102fe20008010829 */
[----:B------:R-:W-:Y:S01]  /*a9c0*/  MOV R234, R246 ;  /* 0x000000f600ea7202 */ /* 0x000fe20000000f00 */
[C---:B------:R-:W-:Y:S01]  /*a9d0*/  HMMA.16816.F32.BF16 R116, R8.reuse, R20, R116 ;  /* 0x000000140874723c */ /* 0x040fe20000041874 */
[----:B------:R-:W-:Y:S01]  /*a9e0*/  MOV R190, R164 ;  /* 0x000000a400be7202 */ /* 0x000fe20000000f00 */
[----:B------:R1:W-:Y:S06]  /*a9f0*/  MUFU.EX2 R246, R0 ;  /* 0x0000000000f67308 */ /* 0x0003ec0000000800 */
[C---:B------:R-:W-:Y:S01]  /*aa00*/  HMMA.16816.F32.BF16 R80, R8.reuse, R22, R128 ;  /* 0x000000160850723c */ /* 0x040fe20000041880 */
[----:B------:R-:W4:Y:S07]  /*aa10*/  LDSM.16.MT88.4 R20, [R52+0xc800] ;  /* 0x00c800003414783b */ /* 0x000f2e0000004200 */
[----:B------:R-:W-:Y:S01]  /*aa20*/  HMMA.16816.F32.BF16 R144, R8, R16, R144 ;  /* 0x000000100890723c */ /* 0x000fe20000041890 */
[----:B-1----:R-:W-:Y:S01]  /*aa30*/  FFMA.FTZ R0, R233, UR4, -R41 ;  /* 0x00000004e9007c23 */ /* 0x002fe20008010829 */
[----:B------:R-:W-:-:S02]  /*aa40*/  MOV R233, R166 ;  /* 0x000000a600e97202 */ /* 0x000fc40000000f00 */
[----:B------:R-:W-:Y:S01]  /*aa50*/  MOV R166, R37 ;  /* 0x0000002500a67202 */ /* 0x000fe20000000f00 */
[----:B------:R1:W3:Y:S01]  /*aa60*/  MUFU.EX2 R247, R0 ;  /* 0x0000000000f77308 */ /* 0x0002e20000000800 */
[----:B------:R-:W-:Y:S02]  /*aa70*/  MOV R37, R243 ;  /* 0x000000f300257202 */ /* 0x000fe40000000f00 */
[----:B------:R-:W-:Y:S01]  /*aa80*/  HMMA.16816.F32.BF16 R152, R8, R18, R152 ;  /* 0x000000120898723c */ /* 0x000fe20000041898 */
[----:B------:R-:W-:Y:S01]  /*aa90*/  MOV R30, R166 ;  /* 0x000000a6001e7202 */ /* 0x000fe20000000f00 */
[----:B------:R-:W4:Y:S01]  /*aaa0*/  LDSM.16.MT88.4 R16, [R42+0x800] ;  /* 0x000800002a10783b */ /* 0x000f220000004200 */
[----:B------:R-:W-:Y:S02]  /*aab0*/  MOV R166, R241 ;  /* 0x000000f100a67202 */ /* 0x000fe40000000f00 */
[----:B------:R-:W-:-:S03]  /*aac0*/  MOV R191, R37 ;  /* 0x0000002500bf7202 */ /* 0x000fc60000000f00 */
[----:B------:R-:W-:Y:S01]  /*aad0*/  HMMA.16816.F32.BF16 R44, R8, R46, R200 ;  /* 0x0000002e082c723c */ /* 0x000fe200000418c8 */
[----:B------:R-:W-:Y:S02]  /*aae0*/  F2FP.BF16.F32.PACK_AB R8, R234, R248 ;  /* 0x000000f8ea08723e */ /* 0x000fe400000010ff */
[----:B--2---:R-:W-:Y:S02]  /*aaf0*/  F2FP.BF16.F32.PACK_AB R9, R245, R244 ;  /* 0x000000f4f509723e */ /* 0x004fe400000010ff */
[----:B------:R-:W-:Y:S01]  /*ab00*/  F2FP.BF16.F32.PACK_AB R10, R252, R251 ;  /* 0x000000fbfc0a723e */ /* 0x000fe200000010ff */
[----:B-1----:R-:W-:Y:S01]  /*ab10*/  FFMA.FTZ R0, R61, UR4, -R2 ;  /* 0x000000043d007c23 */ /* 0x002fe20008010802 */
[----:B---3--:R-:W-:Y:S02]  /*ab20*/  F2FP.BF16.F32.PACK_AB R11, R247, R246 ;  /* 0x000000f6f70b723e */ /* 0x008fe400000010ff */
[----:B------:R-:W-:Y:S01]  /*ab30*/  MOV R200, R28 ;  /* 0x0000001c00c87202 */ /* 0x000fe20000000f00 */
[----:B------:R1:W-:Y:S01]  /*ab40*/  MUFU.EX2 R243, R0 ;  /* 0x0000000000f37308 */ /* 0x0003e20000000800 */
[----:B------:R-:W-:-:S02]  /*ab50*/  MOV R201, R29 ;  /* 0x0000001d00c97202 */ /* 0x000fc40000000f00 */
[----:B------:R-:W-:Y:S01]  /*ab60*/  MOV R203, R35 ;  /* 0x0000002300cb7202 */ /* 0x000fe20000000f00 */
[C---:B------:R-:W-:Y:S08]  /*ab70*/  HMMA.16816.F32.BF16 R56, R8.reuse, R12, R56 ;  /* 0x0000000c0838723c */ /* 0x040ff00000041838 */
[----:B----4-:R-:W-:Y:S01]  /*ab80*/  HMMA.16816.F32.BF16 R160, R8, R20, R160 ;  /* 0x0000001408a0723c */ /* 0x010fe200000418a0 */
[----:B-1----:R-:W-:-:S07]  /*ab90*/  FFMA.FTZ R0, R60, UR4, -R2 ;  /* 0x000000043c007c23 */ /* 0x002fce0008010802 */
[C---:B------:R-:W-:Y:S01]  /*aba0*/  HMMA.16816.F32.BF16 R132, R8.reuse, R22, R140 ;  /* 0x000000160884723c */ /* 0x040fe2000004188c */
[----:B------:R1:W2:Y:S07]  /*abb0*/  MUFU.EX2 R242, R0 ;  /* 0x0000000000f27308 */ /* 0x0002ae0000000800 */
[C---:B------:R-:W-:Y:S08]  /*abc0*/  HMMA.16816.F32.BF16 R84, R8.reuse, R16, R84 ;  /* 0x000000100854723c */ /* 0x040ff00000041854 */
[----:B------:R-:W-:Y:S01]  /*abd0*/  HMMA.16816.F32.BF16 R96, R8, R18, R96 ;  /* 0x000000120860723c */ /* 0x000fe20000041860 */
[----:B-1----:R-:W-:-:S04]  /*abe0*/  FFMA.FTZ R0, R38, UR4, -R2 ;  /* 0x0000000426007c23 */ /* 0x002fc80008010802 */
[----:B------:R1:W-:Y:S02]  /*abf0*/  MUFU.EX2 R224, R0 ;  /* 0x0000000000e07308 */ /* 0x0003e40000000800 */
[----:B-1----:R-:W-:Y:S02]  /*ac00*/  FFMA.FTZ R0, R39, UR4, -R2 ;  /* 0x0000000427007c23 */ /* 0x002fe40008010802 */
[----:B------:R-:W1:Y:S04]  /*ac10*/  LDSM.16.MT88.4 R36, [R53+0x2800] ;  /* 0x002800003524783b */ /* 0x000e680000004200 */
[----:B------:R3:W4:Y:S02]  /*ac20*/  MUFU.EX2 R223, R0 ;  /* 0x0000000000df7308 */ /* 0x0007240000000800 */
[----:B---3--:R-:W-:Y:S01]  /*ac30*/  FFMA.FTZ R0, R169, UR4, -R3 ;  /* 0x00000004a9007c23 */ /* 0x008fe20008010803 */
[----:B------:R-:W-:-:S02]  /*ac40*/  MOV R169, R34 ;  /* 0x0000002200a97202 */ /* 0x000fc40000000f00 */
[----:B------:R-:W-:-:S03]  /*ac50*/  MOV R34, R4 ;  /* 0x0000000400227202 */ /* 0x000fc60000000f00 */
[----:B------:R3:W-:Y:S01]  /*ac60*/  MUFU.EX2 R241, R0 ;  /* 0x0000000000f17308 */ /* 0x0007e20000000800 */
[----:B--2---:R-:W-:Y:S02]  /*ac70*/  F2FP.BF16.F32.PACK_AB R4, R242, R243 ;  /* 0x000000f3f204723e */ /* 0x004fe400000010ff */
[----:B----4-:R-:W-:Y:S02]  /*ac80*/  F2FP.BF16.F32.PACK_AB R6, R223, R224 ;  /* 0x000000e0df06723e */ /* 0x010fe400000010ff */
[----:B------:R-:W-:Y:S02]  /*ac90*/  MOV R202, R34 ;  /* 0x0000002200ca7202 */ /* 0x000fe40000000f00 */
[----:B------:R-:W2:Y:S01]  /*aca0*/  LDSM.16.MT88.4 R32, [R42+0x2800] ;  /* 0x002800002a20783b */ /* 0x000ea20000004200 */
[--C-:B---3--:R-:W-:Y:S01]  /*acb0*/  FFMA.FTZ R0, R62, UR4, -R3.reuse ;  /* 0x000000043e007c23 */ /* 0x108fe20008010803 */
[C---:B-1----:R-:W-:Y:S03]  /*acc0*/  HMMA.16816.F32.BF16 R156, R8.reuse, R36, R156 ;  /* 0x00000024089c723c */ /* 0x042fe6000004189c */
[----:B------:R1:W3:Y:S05]  /*acd0*/  MUFU.EX2 R221, R0 ;  /* 0x0000000000dd7308 */ /* 0x0002ea0000000800 */
[----:B------:R-:W-:Y:S01]  /*ace0*/  HMMA.16816.F32.BF16 R44, R8, R38, R44 ;  /* 0x00000026082c723c */ /* 0x000fe2000004182c */
[----:B-1----:R-:W-:Y:S01]  /*acf0*/  FFMA.FTZ R0, R63, UR4, -R3 ;  /* 0x000000043f007c23 */ /* 0x002fe20008010803 */
[----:B---3--:R-:W-:-:S06]  /*ad00*/  F2FP.BF16.F32.PACK_AB R5, R221, R241 ;  /* 0x000000f1dd05723e */ /* 0x008fcc00000010ff */
[C---:B------:R-:W-:Y:S01]  /*ad10*/  HMMA.16816.F32.BF16 R60, R8.reuse, R14, R204 ;  /* 0x0000000e083c723c */ /* 0x040fe200000418cc */
[----:B------:R-:W-:Y:S01]  /*ad20*/  MOV R204, R30 ;  /* 0x0000001e00cc7202 */ /* 0x000fe20000000f00 */
[----:B------:R1:W-:Y:S01]  /*ad30*/  MUFU.EX2 R222, R0 ;  /* 0x0000000000de7308 */ /* 0x0003e20000000800 */
[----:B------:R-:W3:Y:S01]  /*ad40*/  LDSM.16.MT88.4 R28, [R52+0xe800] ;  /* 0x00e80000341c783b */ /* 0x000ee20000004200 */
[----:B------:R-:W-:Y:S02]  /*ad50*/  MOV R205, R27 ;  /* 0x0000001b00cd7202 */ /* 0x000fe40000000f00 */
[----:B------:R-:W-:Y:S02]  /*ad60*/  MOV R206, R24 ;  /* 0x0000001800ce7202 */ /* 0x000fe40000000f00 */
[----:B------:R-:W-:Y:S01]  /*ad70*/  MOV R207, R25 ;  /* 0x0000001900cf7202 */ /* 0x000fe20000000f00 */
[C---:B--2---:R-:W-:Y:S01]  /*ad80*/  HMMA.16816.F32.BF16 R144, R8.reuse, R32, R144 ;  /* 0x000000200890723c */ /* 0x044fe20000041890 */
[----:B------:R-:W-:Y:S07]  /*ad90*/  LDSM.16.MT88.4 R24, [R48+0xe800] ;  /* 0x00e800003018783b */ /* 0x000fee0000004200 */
[----:B------:R-:W-:Y:S01]  /*ada0*/  HMMA.16816.F32.BF16 R152, R8, R34, R152 ;  /* 0x000000220898723c */ /* 0x000fe20000041898 */
[----:B-1----:R-:W-:-:S04]  /*adb0*/  FFMA.FTZ R0, R165, UR4, -R3 ;  /* 0x00000004a5007c23 */ /* 0x002fc80008010803 */
[----:B------:R-:W1:Y:S02]  /*adc0*/  MUFU.EX2 R220, R0 ;  /* 0x0000000000dc7308 */ /* 0x000e640000000800 */
[----:B-1----:R-:W-:Y:S01]  /*add0*/  F2FP.BF16.F32.PACK_AB R7, R220, R222 ;  /* 0x000000dedc07723e */ /* 0x002fe200000010ff */
[--C-:B------:R-:W-:Y:S01]  /*ade0*/  FFMA.FTZ R0, R237, UR4, -R40.reuse ;  /* 0x00000004ed007c23 */ /* 0x100fe20008010828 */
[----:B---3--:R-:W-:Y:S04]  /*adf0*/  HMMA.16816.F32.BF16 R68, R8, R28, R68 ;  /* 0x0000001c0844723c */ /* 0x008fe80000041844 */
[----:B------:R1:W-:Y:S04]  /*ae00*/  MUFU.EX2 R237, R0 ;  /* 0x0000000000ed7308 */ /* 0x0003e80000000800 */
[C---:B------:R-:W-:Y:S08]  /*ae10*/  HMMA.16816.F32.BF16 R172, R4.reuse, R12, R172 ;  /* 0x0000000c04ac723c */ /* 0x040ff000000418ac */
[----:B------:R-:W-:Y:S01]  /*ae20*/  HMMA.16816.F32.BF16 R180, R4, R14, R180 ;  /* 0x0000000e04b4723c */ /* 0x000fe200000418b4 */
[----:B------:R-:W2:Y:S01]  /*ae30*/  LDSM.16.MT88.4 R12, [R53+0x800] ;  /* 0x00080000350c783b */ /* 0x000ea20000004200 */
[----:B-1----:R-:W-:-:S04]  /*ae40*/  FFMA.FTZ R0, R238, UR4, -R40 ;  /* 0x00000004ee007c23 */ /* 0x002fc80008010828 */
[----:B------:R1:W3:Y:S02]  /*ae50*/  MUFU.EX2 R238, R0 ;  /* 0x0000000000ee7308 */ /* 0x0002e40000000800 */
[C---:B------:R-:W-:Y:S01]  /*ae60*/  HMMA.16816.F32.BF16 R128, R4.reuse, R30, R184 ;  /* 0x0000001e0480723c */ /* 0x040fe200000418b8 */
[----:B------:R-:W-:Y:S02]  /*ae70*/  MOV R186, R166 ;  /* 0x000000a600ba7202 */ /* 0x000fe40000000f00 */
[----:B------:R-:W-:Y:S02]  /*ae80*/  MOV R185, R233 ;  /* 0x000000e900b97202 */ /* 0x000fe40000000f00 */
[----:B------:R-:W-:Y:S02]  /*ae90*/  MOV R184, R234 ;  /* 0x000000ea00b87202 */ /* 0x000fe40000000f00 */
[----:B------:R-:W-:Y:S01]  /*aea0*/  MOV R187, R167 ;  /* 0x000000a700bb7202 */ /* 0x000fe20000000f00 */
[----:B------:R-:W-:Y:S01]  /*aeb0*/  HMMA.16816.F32.BF16 R72, R4, R20, R72 ;  /* 0x000000140448723c */ /* 0x000fe20000041848 */
[----:B-1----:R-:W-:-:S07]  /*aec0*/  FFMA.FTZ R0, R239, UR4, -R40 ;  /* 0x00000004ef007c23 */ /* 0x002fce0008010828 */
[C---:B------:R-:W-:Y:S01]  /*aed0*/  HMMA.16816.F32.BF16 R76, R4.reuse, R22, R76 ;  /* 0x00000016044c723c */ /* 0x040fe2000004184c */
[----:B------:R-:W-:Y:S01]  /*aee0*/  LDSM.16.MT88.4 R20, [R48+0xf000] ;  /* 0x00f000003014783b */ /* 0x000fe20000004200 */
[----:B------:R1:W-:Y:S06]  /*aef0*/  MUFU.EX2 R239, R0 ;  /* 0x0000000000ef7308 */ /* 0x0003ec0000000800 */
[C---:B------:R-:W-:Y:S08]  /*af00*/  HMMA.16816.F32.BF16 R88, R4.reuse, R16, R88 ;  /* 0x000000100458723c */ /* 0x040ff00000041858 */
[----:B------:R-:W-:Y:S01]  /*af10*/  HMMA.16816.F32.BF16 R92, R4, R18, R92 ;  /* 0x00000012045c723c */ /* 0x000fe2000004185c */
[----:B------:R-:W4:Y:S01]  /*af20*/  LDSM.16.MT88.4 R16, [R42+0x1000] ;  /* 0x001000002a10783b */ /* 0x000f220000004200 */
[----:B-1----:R-:W-:-:S04]  /*af30*/  FFMA.FTZ R0, R240, UR4, -R40 ;  /* 0x00000004f0007c23 */ /* 0x002fc80008010828 */
[----:B------:R1:W-:Y:S02]  /*af40*/  MUFU.EX2 R240, R0 ;  /* 0x0000000000f07308 */ /* 0x0003e40000000800 */
[C---:B--2---:R-:W-:Y:S08]  /*af50*/  HMMA.16816.F32.BF16 R104, R4.reuse, R12, R104 ;  /* 0x0000000c0468723c */ /* 0x044ff00000041868 */
[----:B------:R-:W-:Y:S01]  /*af60*/  HMMA.16816.F32.BF16 R108, R4, R14, R108 ;  /* 0x0000000e046c723c */ /* 0x000fe2000004186c */
[----:B-1----:R-:W-:-:S07]  /*af70*/  FFMA.FTZ R0, R232, UR4, -R41 ;  /* 0x00000004e8007c23 */ /* 0x002fce0008010829 */
[C---:B------:R-:W-:Y:S01]  /*af80*/  HMMA.16816.F32.BF16 R120, R4.reuse, R24, R120 ;  /* 0x000000180478723c */ /* 0x040fe20000041878 */
[----:B------:R1:W-:Y:S07]  /*af90*/  MUFU.EX2 R232, R0 ;  /* 0x0000000000e87308 */ /* 0x0003ee0000000800 */
[C---:B------:R-:W-:Y:S08]  /*afa0*/  HMMA.16816.F32.BF16 R124, R4.reuse, R26, R124 ;  /* 0x0000001a047c723c */ /* 0x040ff0000004187c */
[----:B------:R-:W-:Y:S01]  /*afb0*/  HMMA.16816.F32.BF16 R136, R4, R28, R136 ;  /* 0x0000001c0488723c */ /* 0x000fe20000041888 */
[----:B-1----:R-:W-:Y:S01]  /*afc0*/  FFMA.FTZ R0, R186, UR4, -R41 ;  /* 0x00000004ba007c23 */ /* 0x002fe20008010829 */
[----:B------:R-:W-:-:S02]  /*afd0*/  MOV R186, R204 ;  /* 0x000000cc00ba7202 */ /* 0x000fc40000000f00 */
[----:B------:R-:W-:Y:S01]  /*afe0*/  MOV R204, R169 ;  /* 0x000000a900cc7202 */ /* 0x000fe20000000f00 */
[----:B------:R1:W2:Y:S03]  /*aff0*/  MUFU.EX2 R233, R0 ;  /* 0x0000000000e97308 */ /* 0x0002a60000000800 */
[C---:B------:R-:W-:Y:S08]  /*b000*/  HMMA.16816.F32.BF16 R148, R4.reuse, R32, R148 ;  /* 0x000000200494723c */ /* 0x040ff00000041894 */
[----:B------:R-:W-:Y:S01]  /*b010*/  HMMA.16816.F32.BF16 R192, R4, R34, R192 ;  /* 0x0000002204c0723c */ /* 0x000fe200000418c0 */
[----:B------:R-:W-:Y:S01]  /*b020*/  LDSM.16.MT88.4 R32, [R42+0x3000] ;  /* 0x003000002a20783b */ /* 0x000fe20000004200 */
[----:B-1----:R-:W-:-:S06]  /*b030*/  FFMA.FTZ R0, R218, UR4, -R41 ;  /* 0x00000004da007c23 */ /* 0x002fcc0008010829 */
[C---:B------:R-:W-:Y:S01]  /*b040*/  HMMA.16816.F32.BF16 R196, R4.reuse, R36, R196 ;  /* 0x0000002404c4723c */ /* 0x040fe200000418c4 */
[----:B------:R1:W-:Y:S07]  /*b050*/  MUFU.EX2 R234, R0 ;  /* 0x0000000000ea7308 */ /* 0x0003ee0000000800 */
[----:B------:R-:W-:Y:S01]  /*b060*/  HMMA.16816.F32.BF16 R164, R4, R38, R176 ;  /* 0x0000002604a4723c */ /* 0x000fe200000418b0 */
[----:B------:R-:W-:Y:S01]  /*b070*/  MOV R7, R235 ;  /* 0x000000eb00077202 */ /* 0x000fe20000000f00 */
[----:B------:R-:W4:Y:S01]  /*b080*/  LDSM.16.MT88.4 R36, [R53+0x3000] ;  /* 0x003000003524783b */ /* 0x000f220000004200 */
[----:B------:R-:W-:-:S05]  /*b090*/  MOV R179, R212 ;  /* 0x000000d400b37202 */ /* 0x000fca0000000f00 */
[----:B------:R-:W-:Y:S01]  /*b0a0*/  HMMA.16816.F32.BF16 R100, R8, R12, R100 ;  /* 0x0000000c0864723c */ /* 0x000fe20000041864 */
[----:B-1----:R-:W-:-:S04]  /*b0b0*/  FFMA.FTZ R0, R219, UR4, -R41 ;  /* 0x00000004db007c23 */ /* 0x002fc80008010829 */
[----:B------:R1:W2:Y:S03]  /*b0c0*/  MUFU.EX2 R235, R0 ;  /* 0x0000000000eb7308 */ /* 0x0002a60000000800 */
[C---:B------:R-:W-:Y:S01]  /*b0d0*/  HMMA.16816.F32.BF16 R112, R8.reuse, R14, R112 ;  /* 0x0000000e0870723c */ /* 0x040fe20000041870 */
[----:B------:R-:W-:Y:S07]  /*b0e0*/  LDSM.16.MT88.4 R12, [R48+0xd000] ;  /* 0x00d00000300c783b */ /* 0x000fee0000004200 */
[----:B------:R-:W-:Y:S01]  /*b0f0*/  HMMA.16816.F32.BF16 R64, R8, R30, R64 ;  /* 0x0000001e0840723c */ /* 0x000fe20000041840 */
[----:B------:R-:W4:Y:S01]  /*b100*/  LDSM.16.MT88.4 R28, [R52+0xf000] ;  /* 0x00f00000341c783b */ /* 0x000f220000004200 */
[----:B-1----:R-:W-:-:S06]  /*b110*/  FFMA.FTZ R0, R210, UR4, -R2 ;  /* 0x00000004d2007c23 */ /* 0x002fcc0008010802 */
[C---:B------:R-:W-:Y:S01]  /*b120*/  HMMA.16816.F32.BF16 R116, R8.reuse, R24, R116 ;  /* 0x000000180874723c */ /* 0x040fe20000041874 */
[----:B------:R1:W-:Y:S07]  /*b130*/  MUFU.EX2 R212, R0 ;  /* 0x0000000000d47308 */ /* 0x0003ee0000000800 */
[----:B------:R-:W-:Y:S01]  /*b140*/  HMMA.16816.F32.BF16 R80, R8, R26, R80 ;  /* 0x0000001a0850723c */ /* 0x000fe20000041850 */
[----:B---3--:R-:W-:Y:S01]  /*b150*/  F2FP.BF16.F32.PACK_AB R8, R238, R237 ;  /* 0x000000edee08723e */ /* 0x008fe200000010ff */
[----:B------:R-:W3:Y:S01]  /*b160*/  LDSM.16.MT88.4 R24, [R52+0xd000] ;  /* 0x00d000003418783b */ /* 0x000ee20000004200 */
[----:B--2---:R-:W-:-:S02]  /*b170*/  F2FP.BF16.F32.PACK_AB R9, R233, R232 ;  /* 0x000000e8e909723e */ /* 0x004fc400000010ff */
[----:B------:R-:W-:Y:S02]  /*b180*/  F2FP.BF16.F32.PACK_AB R10, R240, R239 ;  /* 0x000000eff00a723e */ /* 0x000fe400000010ff */
[----:B------:R-:W-:Y:S01]  /*b190*/  F2FP.BF16.F32.PACK_AB R11, R235, R234 ;  /* 0x000000eaeb0b723e */ /* 0x000fe200000010ff */
[----:B-1----:R-:W-:-:S06]  /*b1a0*/  FFMA.FTZ R0, R213, UR4, -R2 ;  /* 0x00000004d5007c23 */ /* 0x002fcc0008010802 */
[C---:B----4-:R-:W-:Y:S01]  /*b1b0*/  HMMA.16816.F32.BF16 R84, R8.reuse, R16, R84 ;  /* 0x000000100854723c */ /* 0x050fe20000041854 */
[----:B------:R1:W2:Y:S07]  /*b1c0*/  MUFU.EX2 R213, R0 ;  /* 0x0000000000d57308 */ /* 0x0002ae0000000800 */
[C---:B------:R-:W-:Y:S08]  /*b1d0*/  HMMA.16816.F32.BF16 R116, R8.reuse, R20, R116 ;  /* 0x000000140874723c */ /* 0x040ff00000041874 */
[----:B------:R-:W-:Y:S01]  /*b1e0*/  HMMA.16816.F32.BF16 R44, R8, R38, R44 ;  /* 0x00000026082c723c */ /* 0x000fe2000004182c */
[----:B-1----:R-:W-:Y:S01]  /*b1f0*/  FFMA.FTZ R0, R211, UR4, -R2 ;  /* 0x00000004d3007c23 */ /* 0x002fe20008010802 */
[----:B--2---:R-:W-:-:S03]  /*b200*/  F2FP.BF16.F32.PACK_AB R4, R213, R212 ;  /* 0x000000d4d504723e */ /* 0x004fc600000010ff */
[----:B------:R1:W-:Y:S03]  /*b210*/  MUFU.EX2 R211, R0 ;  /* 0x0000000000d37308 */ /* 0x0003e60000000800 */
[C---:B------:R-:W-:Y:S08]  /*b220*/  HMMA.16816.F32.BF16 R144, R8.reuse, R32, R144 ;  /* 0x000000200890723c */ /* 0x040ff00000041890 */
[----:B------:R-:W-:Y:S01]  /*b230*/  HMMA.16816.F32.BF16 R64, R8, R30, R64 ;  /* 0x0000001e0840723c */ /* 0x000fe20000041840 */
[----:B-1----:R-:W-:-:S07]  /*b240*/  FFMA.FTZ R0, R208, UR4, -R2 ;  /* 0x00000004d0007c23 */ /* 0x002fce0008010802 */
[----:B------:R-:W-:Y:S01]  /*b250*/  HMMA.16816.F32.BF16 R156, R8, R36, R156 ;  /* 0x00000024089c723c */ /* 0x000fe2000004189c */
[----:B------:R1:W2:Y:S02]  /*b260*/  MUFU.EX2 R210, R0 ;  /* 0x0000000000d27308 */ /* 0x0002a40000000800 */
[----:B-1----:R-:W-:Y:S01]  /*b270*/  FFMA.FTZ R0, R217, UR4, -R3 ;  /* 0x00000004d9007c23 */ /* 0x002fe20008010803 */
[----:B--2---:R-:W-:-:S05]  /*b280*/  F2FP.BF16.F32.PACK_AB R6, R210, R211 ;  /* 0x000000d3d206723e */ /* 0x004fca00000010ff */
[----:B------:R1:W-:Y:S02]  /*b290*/  MUFU.EX2 R208, R0 ;  /* 0x0000000000d07308 */ /* 0x0003e40000000800 */
[----:B-1----:R-:W-:Y:S01]  /*b2a0*/  FFMA.FTZ R0, R215, UR4, -R3 ;  /* 0x00000004d7007c23 */ /* 0x002fe20008010803 */
[----:B------:R-:W-:-:S05]  /*b2b0*/  MOV R215, R171 ;  /* 0x000000ab00d77202 */ /* 0x000fca0000000f00 */
[----:B------:R1:W2:Y:S02]  /*b2c0*/  MUFU.EX2 R171, R0 ;  /* 0x0000000000ab7308 */ /* 0x0002a40000000800 */
[--C-:B-1----:R-:W-:Y:S01]  /*b2d0*/  FFMA.FTZ R0, R216, UR4, -R3.reuse ;  /* 0x00000004d8007c23 */ /* 0x102fe20008010803 */
[----:B--2---:R-:W-:Y:S01]  /*b2e0*/  F2FP.BF16.F32.PACK_AB R5, R171, R208 ;  /* 0x000000d0ab05723e */ /* 0x004fe200000010ff */
[C---:B------:R-:W-:Y:S04]  /*b2f0*/  HMMA.16816.F32.BF16 R216, R8.reuse, R14, R60 ;  /* 0x0000000e08d8723c */ /* 0x040fe8000004183c */
[----:B------:R1:W-:Y:S04]  /*b300*/  MUFU.EX2 R169, R0 ;  /* 0x0000000000a97308 */ /* 0x0003e80000000800 */
[----:B---3--:R-:W-:Y:S01]  /*b310*/  HMMA.16816.F32.BF16 R60, R8, R24, R160 ;  /* 0x00000018083c723c */ /* 0x008fe200000418a0 */
[----:B-1----:R-:W-:Y:S01]  /*b320*/  FFMA.FTZ R0, R214, UR4, -R3 ;  /* 0x00000004d6007c23 */ /* 0x002fe20008010803 */
[----:B------:R-:W-:-:S03]  /*b330*/  MOV R214, R168 ;  /* 0x000000a800d67202 */ /* 0x000fc60000000f00 */
[----:B------:R1:W2:Y:S02]  /*b340*/  MUFU.EX2 R168, R0 ;  /* 0x0000000000a87308 */ /* 0x0002a40000000800 */
[----:B-1----:R-:W-:Y:S02]  /*b350*/  MOV R0, R179 ;  /* 0x000000b300007202 */ /* 0x002fe40000000f00 */
[----:B------:R-:W-:Y:S01]  /*b360*/  HMMA.16816.F32.BF16 R176, R8, R12, R56 ;  /* 0x0000000c08b0723c */ /* 0x000fe20000041838 */
[----:B------:R-:W-:Y:S02]  /*b370*/  MOV R59, R7 ;  /* 0x00000007003b7202 */ /* 0x000fe40000000f00 */
[----:B--2---:R-:W-:-:S07]  /*b380*/  F2FP.BF16.F32.PACK_AB R7, R168, R169 ;  /* 0x000000a9a807723e */ /* 0x004fce00000010ff */
[C---:B------:R-:W-:Y:S08]  /*b390*/  HMMA.16816.F32.BF16 R172, R4.reuse, R12, R172 ;  /* 0x0000000c04ac723c */ /* 0x040ff000000418ac */
[C---:B------:R-:W-:Y:S01]  /*b3a0*/  HMMA.16816.F32.BF16 R180, R4.reuse, R14, R180 ;  /* 0x0000000e04b4723c */ /* 0x040fe200000418b4 */
[----:B------:R-:W1:Y:S07]  /*b3b0*/  LDSM.16.MT88.4 R12, [R53+0x1000] ;  /* 0x00100000350c783b */ /* 0x000e6e0000004200 */
[----:B------:R-:W-:Y:S01]  /*b3c0*/  HMMA.16816.F32.BF16 R140, R4, R30, R128 ;  /* 0x0000001e048c723c */ /* 0x000fe20000041880 */
[----:B------:R-:W-:Y:S01]  /*b3d0*/  MOV R130, R0 ;  /* 0x0000000000827202 */ /* 0x000fe20000000f00 */
[----:B------:R-:W-:Y:S01]  /*b3e0*/  FFMA.FTZ R0, R230, UR4, -R2 ;  /* 0x00000004e6007c23 */ /* 0x000fe20008010802 */
[----:B------:R-:W-:-:S02]  /*b3f0*/  MOV R131, R59 ;  /* 0x0000003b00837202 */ /* 0x000fc40000000f00 */
[----:B------:R-:W-:Y:S02]  /*b400*/  MOV R129, R214 ;  /* 0x000000d600817202 */ /* 0x000fe40000000f00 */
[----:B------:R-:W-:Y:S01]  /*b410*/  MOV R128, R185 ;  /* 0x000000b900807202 */ /* 0x000fe20000000f00 */
[----:B------:R-:W-:Y:S01]  /*b420*/  HMMA.16816.F32.BF16 R56, R4, R38, R164 ;  /* 0x000000260438723c */ /* 0x000fe200000418a4 */
[----:B------:R-:W-:Y:S02]  /*b430*/  MOV R214, R215 ;  /* 0x000000d700d67202 */ /* 0x000fe40000000f00 */
[----:B------:R-:W-:Y:S02]  /*b440*/  MOV R215, R184 ;  /* 0x000000b800d77202 */ /* 0x000fe40000000f00 */
[----:B------:R-:W-:-:S03]  /*b450*/  MOV R230, R129 ;  /* 0x0000008100e67202 */ /* 0x000fc60000000f00 */
[-C--:B------:R-:W-:Y:S08]  /*b460*/  HMMA.16816.F32.BF16 R92, R4, R18.reuse, R92 ;  /* 0x00000012045c723c */ /* 0x080ff0000004185c */
[----:B------:R-:W-:Y:S01]  /*b470*/  HMMA.16816.F32.BF16 R164, R8, R18, R96 ;  /* 0x0000001208a4723c */ /* 0x000fe20000041860 */
[----:B------:R2:W-:Y:S01]  /*b480*/  MUFU.EX2 R18, R0 ;  /* 0x0000000000127308 */ /* 0x0005e20000000800 */
[----:B------:R-:W-:Y:S06]  /*b490*/  LDSM.16.MT88.4 R96, [R42+0x1800] ;  /* 0x001800002a60783b */ /* 0x000fec0000004200 */
[C---:B------:R-:W-:Y:S08]  /*b4a0*/  HMMA.16816.F32.BF16 R88, R4.reuse, R16, R88 ;  /* 0x000000100458723c */ /* 0x040ff00000041858 */
[----:B------:R-:W-:Y:S01]  /*b4b0*/  HMMA.16816.F32.BF16 R72, R4, R24, R72 ;  /* 0x000000180448723c */ /* 0x000fe20000041848 */
[----:B--2---:R-:W-:Y:S01]  /*b4c0*/  FFMA.FTZ R0, R229, UR4, -R2 ;  /* 0x00000004e5007c23 */ /* 0x004fe20008010802 */
[----:B------:R-:W-:-:S03]  /*b4d0*/  MOV R229, R130 ;  /* 0x0000008200e57202 */ /* 0x000fc60000000f00 */
[----:B------:R2:W3:Y:S03]  /*b4e0*/  MUFU.EX2 R19, R0 ;  /* 0x0000000000137308 */ /* 0x0004e60000000800 */
[C---:B------:R-:W-:Y:S08]  /*b4f0*/  HMMA.16816.F32.BF16 R76, R4.reuse, R26, R76 ;  /* 0x0000001a044c723c */ /* 0x040ff0000004184c */
[----:B-1----:R-:W-:Y:S01]  /*b500*/  HMMA.16816.F32.BF16 R104, R4, R12, R104 ;  /* 0x0000000c0468723c */ /* 0x002fe20000041868 */
[----:B--2---:R-:W-:-:S07]  /*b510*/  FFMA.FTZ R0, R228, UR4, -R2 ;  /* 0x00000004e4007c23 */ /* 0x004fce0008010802 */
[----:B------:R-:W-:Y:S01]  /*b520*/  HMMA.16816.F32.BF16 R108, R4, R14, R108 ;  /* 0x0000000e046c723c */ /* 0x000fe2000004186c */
[----:B------:R-:W-:Y:S01]  /*b530*/  MOV R228, R131 ;  /* 0x0000008300e47202 */ /* 0x000fe20000000f00 */
[----:B------:R1:W-:Y:S01]  /*b540*/  MUFU.EX2 R17, R0 ;  /* 0x0000000000117308 */ /* 0x0003e20000000800 */
[----:B---3--:R-:W-:-:S05]  /*b550*/  F2FP.BF16.F32.PACK_AB R160, R19, R18 ;  /* 0x0000001213a0723e */ /* 0x008fca00000010ff */
[C---:B------:R-:W-:Y:S08]  /*b560*/  HMMA.16816.F32.BF16 R120, R4.reuse, R20, R120 ;  /* 0x000000140478723c */ /* 0x040ff00000041878 */
[C---:B------:R-:W-:Y:S01]  /*b570*/  HMMA.16816.F32.BF16 R124, R4.reuse, R22, R124 ;  /* 0x00000016047c723c */ /* 0x040fe2000004187c */
[----:B-1----:R-:W-:Y:S01]  /*b580*/  FFMA.FTZ R0, R231, UR4, -R2 ;  /* 0x00000004e7007c23 */ /* 0x002fe20008010802 */
[----:B------:R-:W-:Y:S01]  /*b590*/  MOV R231, R200 ;  /* 0x000000c800e77202 */ /* 0x000fe20000000f00 */
[----:B------:R-:W-:Y:S01]  /*b5a0*/  FFMA.FTZ R2, R191, UR4, -R40 ;  /* 0x00000004bf027c23 */ /* 0x000fe20008010828 */
[----:B------:R-:W-:Y:S01]  /*b5b0*/  MOV R200, R203 ;  /* 0x000000cb00c87202 */ /* 0x000fe20000000f00 */
[----:B------:R1:W2:Y:S03]  /*b5c0*/  MUFU.EX2 R16, R0 ;  /* 0x0000000000107308 */ /* 0x0002a60000000800 */
[----:B------:R-:W-:Y:S01]  /*b5d0*/  HMMA.16816.F32.BF16 R136, R4, R28, R136 ;  /* 0x0000001c0488723c */ /* 0x000fe20000041888 */
[----:B------:R-:W-:-:S07]  /*b5e0*/  MOV R203, R190 ;  /* 0x000000be00cb7202 */ /* 0x000fce0000000f00 */
[----:B------:R-:W-:Y:S01]  /*b5f0*/  HMMA.16816.F32.BF16 R148, R4, R32, R148 ;  /* 0x000000200494723c */ /* 0x000fe20000041894 */
[----:B-1----:R-:W-:-:S07]  /*b600*/  FFMA.FTZ R0, R225, UR4, -R3 ;  /* 0x00000004e1007c23 */ /* 0x002fce0008010803 */
[----:B------:R-:W-:Y:S01]  /*b610*/  HMMA.16816.F32.BF16 R192, R4, R34, R192 ;  /* 0x0000002204c0723c */ /* 0x000fe200000418c0 */
[----:B--2---:R-:W-:-:S07]  /*b620*/  F2FP.BF16.F32.PACK_AB R162, R16, R17 ;  /* 0x0000001110a2723e */ /* 0x004fce00000010ff */
[----:B------:R-:W-:Y:S01]  /*b630*/  HMMA.16816.F32.BF16 R196, R4, R36, R196 ;  /* 0x0000002404c4723c */ /* 0x000fe200000418c4 */
[----:B------:R-:W-:Y:S01]  /*b640*/  MOV R7, R204 ;  /* 0x000000cc00077202 */ /* 0x000fe20000000f00 */
[----:B------:R-:W-:Y:S01]  /*b650*/  MUFU.EX2 R36, R2 ;  /* 0x0000000200247308 */ /* 0x000fe20000000800 */
[----:B------:R-:W-:Y:S02]  /*b660*/  MOV R6, R205 ;  /* 0x000000cd00067202 */ /* 0x000fe40000000f00 */
[----:B------:R-:W-:Y:S02]  /*b670*/  MOV R5, R206 ;  /* 0x000000ce00057202 */ /* 0x000fe40000000f00 */
[----:B------:R-:W-:Y:S01]  /*b680*/  MOV R4, R207 ;  /* 0x000000cf00047202 */ /* 0x000fe20000000f00 */
[C---:B------:R-:W-:Y:S08]  /*b690*/  HMMA.16816.F32.BF16 R100, R8.reuse, R12, R100 ;  /* 0x0000000c0864723c */ /* 0x040ff00000041864 */
[----:B------:R-:W-:Y:S01]  /*b6a0*/  HMMA.16816.F32.BF16 R204, R8, R14, R112 ;  /* 0x0000000e08cc723c */ /* 0x000fe20000041870 */
[----:B------:R1:W-:Y:S01]  /*b6b0*/  MUFU.EX2 R15, R0 ;  /* 0x00000000000f7308 */ /* 0x0003e20000000800 */
[----:B------:R-:W-:-:S02]  /*b6c0*/  MOV R114, R187 ;  /* 0x000000bb00727202 */ /* 0x000fc40000000f00 */
[----:B------:R-:W-:Y:S02]  /*b6d0*/  MOV R115, R186 ;  /* 0x000000ba00737202 */ /* 0x000fe40000000f00 */
[----:B------:R-:W2:Y:S02]  /*b6e0*/  LDSM.16.MT88.4 R184, [R48+0xd800] ;  /* 0x00d8000030b8783b */ /* 0x000ea40000004200 */
[C---:B------:R-:W-:Y:S08]  /*b6f0*/  HMMA.16816.F32.BF16 R24, R8.reuse, R26, R132 ;  /* 0x0000001a0818723c */ /* 0x040ff00000041884 */
[----:B------:R-:W-:Y:S01]  /*b700*/  HMMA.16816.F32.BF16 R132, R8, R28, R68 ;  /* 0x0000001c0884723c */ /* 0x000fe20000041844 */
[----:B------:R-:W-:Y:S01]  /*b710*/  MOV R70, R201 ;  /* 0x000000c900467202 */ /* 0x000fe20000000f00 */
[----:B-1----:R-:W-:Y:S01]  /*b720*/  FFMA.FTZ R0, R227, UR4, -R3 ;  /* 0x00000004e3007c23 */ /* 0x002fe20008010803 */
[----:B------:R-:W-:-:S02]  /*b730*/  MOV R71, R202 ;  /* 0x000000ca00477202 */ /* 0x000fc40000000f00 */
[----:B------:R-:W-:Y:S01]  /*b740*/  MOV R201, R188 ;  /* 0x000000bc00c97202 */ /* 0x000fe20000000f00 */
[----:B------:R1:W3:Y:S01]  /*b750*/  MUFU.EX2 R14, R0 ;  /* 0x00000000000e7308 */ /* 0x0002e20000000800 */
[----:B------:R-:W-:Y:S01]  /*b760*/  MOV R202, R189 ;  /* 0x000000bd00ca7202 */ /* 0x000fe20000000f00 */
[C---:B------:R-:W-:Y:S01]  /*b770*/  HMMA.16816.F32.BF16 R20, R8.reuse, R22, R80 ;  /* 0x000000160814723c */ /* 0x040fe20000041850 */
[----:B------:R-:W4:Y:S01]  /*b780*/  LDSM.16.MT88.4 R80, [R52+0xd800] ;  /* 0x00d800003450783b */ /* 0x000f220000004200 */
[----:B------:R-:W-:Y:S02]  /*b790*/  MOV R69, R128 ;  /* 0x0000008000457202 */ /* 0x000fe40000000f00 */
[----:B------:R-:W-:Y:S01]  /*b7a0*/  MOV R28, R115 ;  /* 0x00000073001c7202 */ /* 0x000fe20000000f00 */
[----:B------:R2:W-:Y:S01]  /*b7b0*/  LDSM.16.MT88.4 R188, [R52+0xf800] ;  /* 0x00f8000034bc783b */ /* 0x0005e20000004200 */
[----:B------:R-:W-:Y:S02]  /*b7c0*/  MOV R29, R6 ;  /* 0x00000006001d7202 */ /* 0x000fe40000000f00 */
[----:B------:R-:W-:Y:S01]  /*b7d0*/  HMMA.16816.F32.BF16 R32, R8, R34, R152 ;  /* 0x000000220820723c */ /* 0x000fe20000041898 */
[----:B------:R4:W-:Y:S01]  /*b7e0*/  LDSM.16.MT88.4 R128, [R48+0xf800] ;  /* 0x00f800003080783b */ /* 0x0009e20000004200 */
[----:B------:R-:W-:-:S02]  /*b7f0*/  MOV R68, R5 ;  /* 0x0000000500447202 */ /* 0x000fc40000000f00 */
[----:B------:R-:W-:Y:S01]  /*b800*/  MOV R10, R203 ;  /* 0x000000cb000a7202 */ /* 0x000fe20000000f00 */
[----:B------:R-:W-:Y:S01]  /*b810*/  LDSM.16.MT88.4 R152, [R42+0x3800] ;  /* 0x003800002a98783b */ /* 0x000fe20000004200 */
[----:B------:R-:W-:Y:S01]  /*b820*/  MOV R11, R202 ;  /* 0x000000ca000b7202 */ /* 0x000fe20000000f00 */
[--C-:B-1----:R-:W-:Y:S01]  /*b830*/  FFMA.FTZ R0, R226, UR4, -R3.reuse ;  /* 0x00000004e2007c23 */ /* 0x102fe20008010803 */
[----:B------:R-:W-:Y:S02]  /*b840*/  MOV R226, R200 ;  /* 0x000000c800e27202 */ /* 0x000fe40000000f00 */
[----:B---3--:R-:W-:Y:S01]  /*b850*/  F2FP.BF16.F32.PACK_AB R161, R14, R15 ;  /* 0x0000000f0ea1723e */ /* 0x008fe200000010ff */
[----:B------:R1:W-:Y:S01]  /*b860*/  MUFU.EX2 R13, R0 ;  /* 0x00000000000d7308 */ /* 0x0003e20000000800 */
[----:B------:R-:W-:Y:S02]  /*b870*/  MOV R227, R71 ;  /* 0x0000004700e37202 */ /* 0x000fe40000000f00 */
[----:B------:R-:W-:Y:S01]  /*b880*/  MOV R225, R70 ;  /* 0x0000004600e17202 */ /* 0x000fe20000000f00 */
[----:B--2---:R-:W2:Y:S04]  /*b890*/  LDL.LU R52, [R1+0x18] ;  /* 0x0000180001347983 */ /* 0x004ea80000300800 */
[----:B------:R-:W2:Y:S01]  /*b8a0*/  LDL.LU R8, [R1] ;  /* 0x0000000001087983 */ /* 0x000ea20000300800 */
[----:B-1----:R-:W-:-:S03]  /*b8b0*/  FFMA.FTZ R0, R236, UR4, -R3 ;  /* 0x00000004ec007c23 */ /* 0x002fc60008010803 */
[----:B------:R-:W3:Y:S01]  /*b8c0*/  LDL.LU R2, [R1+0x14] ;  /* 0x0000140001027983 */ /* 0x000ee20000300800 */
[----:B------:R-:W-:Y:S01]  /*b8d0*/  MOV R236, R201 ;  /* 0x000000c900ec7202 */ /* 0x000fe20000000f00 */
[----:B------:R1:W1:Y:S02]  /*b8e0*/  MUFU.EX2 R12, R0 ;  /* 0x00000000000c7308 */ /* 0x0002640000000800 */
[----:B------:R-:W3:Y:S04]  /*b8f0*/  LDL.LU R3, [R1+0x4] ;  /* 0x0000040001037983 */ /* 0x000ee80000300800 */
[----:B----4-:R-:W4:Y:S01]  /*b900*/  LDL.LU R48, [R1+0x10] ;  /* 0x0000100001307983 */ /* 0x010f220000300800 */
[----:B-1----:R-:W-:Y:S01]  /*b910*/  FFMA.FTZ R0, R114, UR4, -R40 ;  /* 0x0000000472007c23 */ /* 0x002fe20008010828 */
[----:B------:R-:W-:-:S02]  /*b920*/  F2FP.BF16.F32.PACK_AB R163, R12, R13 ;  /* 0x0000000d0ca3723e */ /* 0x000fc400000010ff */
[----:B------:R-:W1:Y:S01]  /*b930*/  LDSM.16.MT88.4 R112, [R53+0x1800] ;  /* 0x001800003570783b */ /* 0x000e620000004200 */
[----:B------:R1:W-:Y:S04]  /*b940*/  MUFU.EX2 R39, R0 ;  /* 0x0000000000277308 */ /* 0x0003e80000000800 */
[C---:B------:R-:W-:Y:S08]  /*b950*/  HMMA.16816.F32.BF16 R172, R160.reuse, R184, R172 ;  /* 0x000000b8a0ac723c */ /* 0x040ff000000418ac */
[----:B------:R-:W-:Y:S01]  /*b960*/  HMMA.16816.F32.BF16 R180, R160, R186, R180 ;  /* 0x000000baa0b4723c */ /* 0x000fe200000418b4 */
[----:B-1----:R-:W-:-:S07]  /*b970*/  FFMA.FTZ R0, R4, UR4, -R40 ;  /* 0x0000000404007c23 */ /* 0x002fce0008010828 */
[C---:B------:R-:W-:Y:S01]  /*b980*/  HMMA.16816.F32.BF16 R72, R160.reuse, R80, R72 ;  /* 0x00000050a048723c */ /* 0x040fe20000041848 */
[----:B------:R1:W1:Y:S07]  /*b990*/  MUFU.EX2 R38, R0 ;  /* 0x0000000000267308 */ /* 0x00026e0000000800 */
[C---:B------:R-:W-:Y:S08]  /*b9a0*/  HMMA.16816.F32.BF16 R76, R160.reuse, R82, R76 ;  /* 0x00000052a04c723c */ /* 0x040ff0000004184c */
[----:B------:R-:W-:Y:S01]  /*b9b0*/  HMMA.16816.F32.BF16 R88, R160, R96, R88 ;  /* 0x00000060a058723c */ /* 0x000fe20000041858 */
[----:B-1----:R-:W-:-:S02]  /*b9c0*/  FFMA.FTZ R0, R7, UR4, -R40 ;  /* 0x0000000407007c23 */ /* 0x002fc40008010828 */
[----:B------:R-:W4:Y:S02]  /*b9d0*/  LDL.LU R40, [R1+0x8] ;  /* 0x0000080001287983 */ /* 0x000f240000300800 */
[----:B------:R1:W-:Y:S02]  /*b9e0*/  MUFU.EX2 R37, R0 ;  /* 0x0000000000257308 */ /* 0x0003e40000000800 */
[----:B------:R-:W4:Y:S01]  /*b9f0*/  LDL.LU R9, [R1+0xc] ;  /* 0x00000c0001097983 */ /* 0x000f220000300800 */
[C---:B------:R-:W-:Y:S03]  /*ba00*/  HMMA.16816.F32.BF16 R92, R160.reuse, R98, R92 ;  /* 0x00000062a05c723c */ /* 0x040fe6000004185c */
[----:B------:R-:W1:Y:S05]  /*ba10*/  LDSM.16.MT88.4 R4, [R53+0x3800] ;  /* 0x003800003504783b */ /* 0x000e6a0000004200 */
[----:B------:R-:W-:Y:S01]  /*ba20*/  HMMA.16816.F32.BF16 R104, R160, R112, R104 ;  /* 0x00000070a068723c */ /* 0x000fe20000041868 */
[----:B-1----:R-:W-:-:S07]  /*ba30*/  FFMA.FTZ R0, R28, UR4, -R41 ;  /* 0x000000041c007c23 */ /* 0x002fce0008010829 */
[----:B------:R-:W-:Y:S01]  /*ba40*/  HMMA.16816.F32.BF16 R108, R160, R114, R108 ;  /* 0x00000072a06c723c */ /* 0x000fe2000004186c */
[----:B------:R1:W-:Y:S02]  /*ba50*/  MUFU.EX2 R31, R0 ;  /* 0x00000000001f7308 */ /* 0x0003e40000000800 */
[----:B-1----:R-:W-:-:S06]  /*ba60*/  FFMA.FTZ R0, R29, UR4, -R41 ;  /* 0x000000041d007c23 */ /* 0x002fcc0008010829 */
[----:B------:R1:W1:Y:S02]  /*ba70*/  MUFU.EX2 R30, R0 ;  /* 0x00000000001e7308 */ /* 0x0002640000000800 */
[----:B-1----:R-:W-:-:S06]  /*ba80*/  FFMA.FTZ R0, R68, UR4, -R41 ;  /* 0x0000000444007c23 */ /* 0x002fcc0008010829 */
[----:B------:R1:W-:Y:S02]  /*ba90*/  MUFU.EX2 R29, R0 ;  /* 0x00000000001d7308 */ /* 0x0003e40000000800 */
[----:B-1----:R-:W-:-:S06]  /*baa0*/  FFMA.FTZ R0, R69, UR4, -R41 ;  /* 0x0000000445007c23 */ /* 0x002fcc0008010829 */
[----:B------:R-:W1:Y:S01]  /*bab0*/  MUFU.EX2 R28, R0 ;  /* 0x00000000001c7308 */ /* 0x000e620000000800 */
[----:B------:R-:W-:Y:S02]  /*bac0*/  F2FP.BF16.F32.PACK_AB R200, R38, R39 ;  /* 0x0000002726c8723e */ /* 0x000fe400000010ff */
[----:B------:R-:W-:Y:S02]  /*bad0*/  F2FP.BF16.F32.PACK_AB R201, R30, R31 ;  /* 0x0000001f1ec9723e */ /* 0x000fe400000010ff */
[----:B------:R-:W-:Y:S01]  /*bae0*/  F2FP.BF16.F32.PACK_AB R202, R36, R37 ;  /* 0x0000002524ca723e */ /* 0x000fe200000010ff */
[----:B------:R-:W-:Y:S01]  /*baf0*/  HMMA.16816.F32.BF16 R196, R160, R4, R196 ;  /* 0x00000004a0c4723c */ /* 0x000fe200000418c4 */
[----:B-1----:R-:W-:-:S07]  /*bb00*/  F2FP.BF16.F32.PACK_AB R203, R28, R29 ;  /* 0x0000001d1ccb723e */ /* 0x002fce00000010ff */
[----:B------:R-:W-:Y:S08]  /*bb10*/  HMMA.16816.F32.BF16 R156, R200, R4, R156 ;  /* 0x00000004c89c723c */ /* 0x000ff0000004189c */
[C---:B------:R-:W-:Y:S08]  /*bb20*/  HMMA.16816.F32.BF16 R120, R160.reuse, R128, R120 ;  /* 0x00000080a078723c */ /* 0x040ff00000041878 */
[C---:B------:R-:W-:Y:S08]  /*bb30*/  HMMA.16816.F32.BF16 R124, R160.reuse, R130, R124 ;  /* 0x00000082a07c723c */ /* 0x040ff0000004187c */
[C---:B------:R-:W-:Y:S08]  /*bb40*/  HMMA.16816.F32.BF16 R136, R160.reuse, R188, R136 ;  /* 0x000000bca088723c */ /* 0x040ff00000041888 */
[C---:B------:R-:W-:Y:S08]  /*bb50*/  HMMA.16816.F32.BF16 R140, R160.reuse, R190, R140 ;  /* 0x000000bea08c723c */ /* 0x040ff0000004188c */
[C---:B------:R-:W-:Y:S08]  /*bb60*/  HMMA.16816.F32.BF16 R148, R160.reuse, R152, R148 ;  /* 0x00000098a094723c */ /* 0x040ff00000041894 */
[----:B------:R-:W-:Y:S01]  /*bb70*/  HMMA.16816.F32.BF16 R192, R160, R154, R192 ;  /* 0x0000009aa0c0723c */ /* 0x000fe200000418c0 */
[----:B--2---:R-:W-:-:S04]  /*bb80*/  FFMA.FTZ R8, R8, R51, R52 ;  /* 0x0000003308087223 */ /* 0x004fc80000010034 */
[----:B------:R-:W-:Y:S01]  /*bb90*/  FADD.FTZ R8, R10, R8 ;  /* 0x000000080a087221 */ /* 0x000fe20000010000 */
[----:B---3--:R-:W-:-:S04]  /*bba0*/  FFMA.FTZ R3, R3, R50, R2 ;  /* 0x0000003203037223 */ /* 0x008fc80000010002 */
[----:B------:R-:W-:Y:S01]  /*bbb0*/  FADD.FTZ R11, R11, R3 ;  /* 0x000000030b0b7221 */ /* 0x000fe20000010000 */
[----:B------:R-:W-:-:S04]  /*bbc0*/  FADD.FTZ R3, R227, R8 ;  /* 0x00000008e3037221 */ /* 0x000fc80000010000 */
[----:B------:R-:W-:-:S04]  /*bbd0*/  FADD.FTZ R3, R229, R3 ;  /* 0x00000003e5037221 */ /* 0x000fc80000010000 */
[----:B------:R-:W-:-:S04]  /*bbe0*/  FADD.FTZ R3, R248, R3 ;  /* 0x00000003f8037221 */ /* 0x000fc80000010000 */
[----:B------:R-:W-:-:S04]  /*bbf0*/  FADD.FTZ R3, R215, R3 ;  /* 0x00000003d7037221 */ /* 0x000fc80000010000 */
[----:B------:R-:W-:Y:S01]  /*bc00*/  FADD.FTZ R5, R251, R3 ;  /* 0x00000003fb057221 */ /* 0x000fe20000010000 */
[----:B----4-:R-:W-:Y:S01]  /*bc10*/  FFMA.FTZ R2, R40, R49, R48 ;  /* 0x0000003128027223 */ /* 0x010fe20000010030 */
[----:B------:R-:W-:-:S03]  /*bc20*/  FFMA.FTZ R0, R9, R43, R250 ;  /* 0x0000002b09007223 */ /* 0x000fc600000100fa */
[----:B------:R-:W-:Y:S01]  /*bc30*/  FADD.FTZ R10, R236, R2 ;  /* 0x00000002ec0a7221 */ /* 0x000fe20000010000 */
[----:B------:R-:W-:Y:S01]  /*bc40*/  FADD.FTZ R2, R225, R11 ;  /* 0x0000000be1027221 */ /* 0x000fe20000010000 */
[----:B------:R1:W5:Y:S01]  /*bc50*/  LDL.LU R250, [R1+0x24] ;  /* 0x0000240001fa7983 */ /* 0x0003620000300800 */
[----:B------:R-:W-:Y:S01]  /*bc60*/  FADD.FTZ R9, R226, R0 ;  /* 0x00000000e2097221 */ /* 0x000fe20000010000 */
[----:B------:R-:W-:Y:S01]  /*bc70*/  FADD.FTZ R0, R231, R10 ;  /* 0x0000000ae7007221 */ /* 0x000fe20000010000 */
[----:B------:R-:W-:Y:S02]  /*bc80*/  FADD.FTZ R2, R230, R2 ;  /* 0x00000002e6027221 */ /* 0x000fe40000010000 */
[----:B------:R-:W-:Y:S01]  /*bc90*/  FADD.FTZ R4, R228, R9 ;  /* 0x00000009e4047221 */ /* 0x000fe20000010000 */
[----:B------:R-:W-:Y:S01]  /*bca0*/  FADD.FTZ R0, R214, R0 ;  /* 0x00000000d6007221 */ /* 0x000fe20000010000 */
[----:B------:R-:W-:Y:S02]  /*bcb0*/  FADD.FTZ R2, R244, R2 ;  /* 0x00000002f4027221 */ /* 0x000fe40000010000 */
[----:B------:R-:W-:Y:S01]  /*bcc0*/  FADD.FTZ R4, R249, R4 ;  /* 0x00000004f9047221 */ /* 0x000fe20000010000 */
[----:B------:R-:W-:Y:S01]  /*bcd0*/  FADD.FTZ R0, R243, R0 ;  /* 0x00000000f3007221 */ /* 0x000fe20000010000 */
[----:B------:R-:W-:Y:S01]  /*bce0*/  FADD.FTZ R2, R245, R2 ;  /* 0x00000002f5027221 */ /* 0x000fe20000010000 */
[----:B------:R1:W5:Y:S01]  /*bcf0*/  LDL.LU R249, [R1+0x20] ;  /* 0x0000200001f97983 */ /* 0x0003620000300800 */
[----:B------:R-:W-:Y:S01]  /*bd00*/  FADD.FTZ R4, R241, R4 ;  /* 0x00000004f1047221 */ /* 0x000fe20000010000 */
[----:B------:R-:W-:Y:S01]  /*bd10*/  FADD.FTZ R0, R242, R0 ;  /* 0x00000000f2007221 */ /* 0x000fe20000010000 */
[----:B------:R-:W-:-:S02]  /*bd20*/  FADD.FTZ R3, R246, R2 ;  /* 0x00000002f6037221 */ /* 0x000fc40000010000 */
        /* <DEDUP_REMOVED lines=38> */
[----:B------:R-:W-:-:S02]  /*bf90*/  FADD.FTZ R0, R12, R0 ;  /* 0x000000000c007221 */ /* 0x000fc40000010000 */
[----:B------:R1:W-:Y:S01]  /*bfa0*/  STL [R1], R4 ;  /* 0x0000000401007387 */ /* 0x0003e20000100800 */
[C---:B------:R-:W-:Y:S03]  /*bfb0*/  HMMA.16816.F32.BF16 R176, R200.reuse, R184, R176 ;  /* 0x000000b8c8b0723c */ /* 0x040fe600000418b0 */
[----:B------:R1:W-:Y:S04]  /*bfc0*/  STL [R1+0x4], R3 ;  /* 0x0000040301007387 */ /* 0x0003e80000100800 */
[----:B------:R1:W-:Y:S01]  /*bfd0*/  STL [R1+0x8], R2 ;  /* 0x0000080201007387 */ /* 0x0003e20000100800 */
[C---:B------:R-:W-:Y:S03]  /*bfe0*/  HMMA.16816.F32.BF16 R116, R200.reuse, R128, R116 ;  /* 0x00000080c874723c */ /* 0x040fe60000041874 */
[----:B------:R1:W-:Y:S05]  /*bff0*/  STL [R1+0xc], R0 ;  /* 0x00000c0001007387 */ /* 0x0003ea0000100800 */
        /* <DEDUP_REMOVED lines=11> */
[----:B------:R-:W-:Y:S08]  /*c0b0*/  HMMA.16816.F32.BF16 R112, R200, R114, R204 ;  /* 0x00000072c870723c */ /* 0x000ff000000418cc */
[-C--:B------:R-:W-:Y:S08]  /*c0c0*/  HMMA.16816.F32.BF16 R160, R160, R6.reuse, R56 ;  /* 0x00000006a0a0723c */ /* 0x080ff00000041838 */
[----:B------:R-:W-:Y:S01]  /*c0d0*/  HMMA.16816.F32.BF16 R200, R200, R6, R44 ;  /* 0x00000006c8c8723c */ /* 0x000fe2000004182c */
[----:B------:R-:W-:Y:S01]  /*c0e0*/  UISETP.NE.AND UP0, UPT, UR26, 0x2, UPT ;  /* 0x000000021a00788c */ /* 0x000fe2000bf05270 */
[----:B------:R-:W-:Y:S01]  /*c0f0*/  MOV R164, R54 ;  /* 0x0000003600a47202 */ /* 0x000fe20000000f00 */
[----:B------:R-:W-:Y:S01]  /*c100*/  UIADD3 UR4, UPT, UPT, UR26, -0x3, URZ ;  /* 0xfffffffd1a047890 */ /* 0x000fe2000fffe0ff */
[----:B------:R-:W-:-:S02]  /*c110*/  MOV R166, R55 ;  /* 0x0000003700a67202 */ /* 0x000fc40000000f00 */
[----:B------:R-:W-:Y:S02]  /*c120*/  MOV R167, R170 ;  /* 0x000000aa00a77202 */ /* 0x000fe40000000f00 */
[----:B------:R-:W-:Y:S01]  /*c130*/  MOV R168, R209 ;  /* 0x000000d100a87202 */ /* 0x000fe20000000f00 */
[----:B-1----:R-:W-:-:S12]  /*c140*/  USEL UR4, UR4, 0xffffffff, UP0 ;  /* 0xffffffff04047887 */ /* 0x002fd80008000000 */
.L_x_17:
[----:B------:R-:W-:-:S09]  /*c150*/  UISETP.GE.AND UP0, UPT, UR4, URZ, UPT ;  /* 0x000000ff0400728c */ /* 0x000fd2000bf06270 */
[----:B------:R-:W-:Y:S05]  /*c160*/  BRA.U !UP0, `(.L_x_19) ;  /* 0x0000003d084c7547 */ /* 0x000fea000b800000 */
[----:B------:R-:W2:Y:S01]  /*c170*/  LDL.LU R5, [R1+0x1c] ;  /* 0x00001c0001057983 */ /* 0x000ea20000300800 */
[----:B------:R-:W-:Y:S01]  /*c180*/  UIMAD.WIDE.U32 UR6, UR11, UR22, URZ ;  /* 0x000000160b0672a5 */ /* 0x000fe2000f8e00ff */
[----:B------:R-:W-:Y:S01]  /*c190*/  IMAD.MOV.U32 R236, RZ, RZ, 0x40 ;  /* 0x00000040ffec7424 */ /* 0x000fe200078e00ff */
[----:B------:R-:W-:Y:S01]  /*c1a0*/  USHF.R.S32.HI UR5, URZ, 0x1f, UR34 ;  /* 0x0000001fff057899 */ /* 0x000fe20008011422 */
[----:B------:R-:W1:Y:S01]  /*c1b0*/  S2R R9, SR_TID.X ;  /* 0x0000000000097919 */ /* 0x000e620000002100 */
[----:B------:R-:W-:Y:S01]  /*c1c0*/  UIADD3 UR23, UPT, UPT, UR23, UR7, URZ ;  /* 0x0000000717177290 */ /* 0x000fe2000fffe0ff */
[----:B------:R-:W-:Y:S01]  /*c1d0*/  IMAD.MOV.U32 R245, RZ, RZ, 0x20 ;  /* 0x00000020fff57424 */ /* 0x000fe200078e00ff */
[----:B------:R-:W-:Y:S01]  /*c1e0*/  UIMAD.WIDE.U32 UR14, UR4, UR12, URZ ;  /* 0x0000000c040e72a5 */ /* 0x000fe2000f8e00ff */
[----:B------:R-:W3:Y:S01]  /*c1f0*/  S2R R7, SR_TID.X ;  /* 0x0000000000077919 */ /* 0x000ee20000002100 */
[----:B------:R-:W-:Y:S01]  /*c200*/  IMAD.U32 R3, RZ, RZ, UR7 ;  /* 0x00000007ff037e24 */ /* 0x000fe2000f8e00ff */
[----:B------:R-:W-:Y:S01]  /*c210*/  USHF.L.U64.HI UR10, UR12, 0x5, UR13 ;  /* 0x000000050c0a7899 */ /* 0x000fe2000801020d */
[----:B------:R-:W-:Y:S01]  /*c220*/  IMAD.U32 R2, RZ, RZ, UR6 ;  /* 0x00000006ff027e24 */ /* 0x000fe2000f8e00ff */
[----:B------:R-:W-:Y:S01]  /*c230*/  UIMAD UR6, UR4, UR13, UR15 ;  /* 0x0000000d040672a4 */ /* 0x000fe2000f8e020f */
[----:B------:R-:W-:Y:S01]  /*c240*/  IMAD.U32 R3, RZ, RZ, UR23 ;  /* 0x00000017ff037e24 */ /* 0x000fe2000f8e00ff */
[----:B------:R-:W-:Y:S01]  /*c250*/  USHF.L.U64.HI UR11, UR12, 0x7, UR13 ;  /* 0x000000070c0b7899 */ /* 0x000fe2000801020d */
[----:B------:R-:W-:Y:S01]  /*c260*/  SEL R236, R236, 0xffffffc0, !P6 ;  /* 0xffffffc0ecec7807 */ /* 0x000fe20007000000 */
[----:B------:R-:W-:Y:S01]  /*c270*/  USHF.L.U32 UR7, UR12, 0x5, URZ ;  /* 0x000000050c077899 */ /* 0x000fe200080006ff */
[----:B------:R-:W-:Y:S01]  /*c280*/  SEL R245, R245, 0xffffffe0, !P0 ;  /* 0xffffffe0f5f57807 */ /* 0x000fe20004000000 */
[----:B-----5:R-:W-:Y:S01]  /*c290*/  IMAD.MOV.U32 R169, RZ, RZ, R166 ;  /* 0x000000ffffa97224 */ /* 0x020fe200078e00a6 */
[----:B------:R-:W-:Y:S01]  /*c2a0*/  MOV R170, R164 ;  /* 0x000000a400aa7202 */ /* 0x000fe20000000f00 */
[----:B------:R-:W-:Y:S01]  /*c2b0*/  IMAD.MOV.U32 R165, RZ, RZ, R167 ;  /* 0x000000ffffa57224 */ /* 0x000fe200078e00a7 */
[--C-:B-1----:R-:W-:Y:S01]  /*c2c0*/  SHF.R.U32.HI R0, RZ, 0x3, R9.reuse ;  /* 0x00000003ff007819 */ /* 0x102fe20000011609 */
[----:B------:R-:W-:Y:S01]  /*c2d0*/  IMAD.SHL.U32 R171, R9, 0x40, RZ ;  /* 0x0000004009ab7824 */ /* 0x000fe200078e00ff */
[----:B------:R-:W-:-:S02]  /*c2e0*/  SHF.R.U32.HI R8, RZ, 0x1, R9 ;  /* 0x00000001ff087819 */ /* 0x000fc40000011609 */
[----:B------:R-:W-:Y:S01]  /*c2f0*/  IADD3 R0, P1, PT, R0, UR34, RZ ;  /* 0x0000002200007c10 */ /* 0x000fe2000ff3e0ff */
[----:B---3--:R-:W-:Y:S01]  /*c300*/  IMAD.SHL.U32 R7, R7, 0x8, RZ ;  /* 0x0000000807077824 */ /* 0x008fe200078e00ff */
[C---:B------:R-:W-:Y:S02]  /*c310*/  LOP3.LUT R6, R171.reuse, 0x1c0, RZ, 0xc0, !PT ;  /* 0x000001c0ab067812 */ /* 0x040fe400078ec0ff */
[----:B------:R-:W-:Y:S01]  /*c320*/  LOP3.LUT R241, R171, 0x200, RZ, 0xc0, !PT ;  /* 0x00000200abf17812 */ /* 0x000fe200078ec0ff */
[----:B------:R-:W-:Y:S01]  /*c330*/  IMAD.X R4, RZ, RZ, UR5, P1 ;  /* 0x00000005ff047e24 */ /* 0x000fe200088e06ff */
[----:B------:R-:W1:Y:S01]  /*c340*/  S2UR UR5, SR_CgaCtaId ;  /* 0x00000000000579c3 */ /* 0x000e620000008800 */
[----:B------:R-:W-:-:S04]  /*c350*/  IMAD.WIDE.U32 R2, R0, UR12, R2 ;  /* 0x0000000c00027c25 */ /* 0x000fc8000f8e0002 */
[----:B------:R-:W-:Y:S01]  /*c360*/  IMAD R4, R4, UR12, RZ ;  /* 0x0000000c04047c24 */ /* 0x000fe2000f8e02ff */
[----:B------:R-:W-:-:S03]  /*c370*/  USHF.L.U32 UR12, UR12, 0x7, URZ ;  /* 0x000000070c0c7899 */ /* 0x000fc600080006ff */
[----:B------:R-:W-:Y:S01]  /*c380*/  IMAD R0, R0, UR13, R4 ;  /* 0x0000000d00007c24 */ /* 0x000fe2000f8e0204 */
[----:B------:R-:W-:Y:S01]  /*c390*/  LOP3.LUT R4, R7, 0x38, RZ, 0xc0, !PT ;  /* 0x0000003807047812 */ /* 0x000fe200078ec0ff */
[----:B------:R-:W3:Y:S02]  /*c3a0*/  S2UR UR13, SR_CgaCtaId ;  /* 0x00000000000d79c3 */ /* 0x000ee40000008800 */
[----:B------:R-:W-:Y:S01]  /*c3b0*/  IMAD.IADD R3, R3, 0x1, R0 ;  /* 0x0000000103037824 */ /* 0x000fe200078e0200 */
[----:B------:R-:W-:-:S04]  /*c3c0*/  SHF.L.U32 R0, R9, 0x5, RZ ;  /* 0x0000000509007819 */ /* 0x000fc800000006ff */
[----:B------:R-:W-:Y:S02]  /*c3d0*/  LOP3.LUT R241, R241, 0x7c00, R0, 0xf8, !PT ;  /* 0x00007c00f1f17812 */ /* 0x000fe400078ef800 */
[----:B------:R-:W-:Y:S01]  /*c3e0*/  LOP3.LUT R0, R171, 0x400, RZ, 0xc0, !PT ;  /* 0x00000400ab007812 */ /* 0x000fe200078ec0ff */
[----:B--2---:R-:W-:-:S03]  /*c3f0*/  IMAD.WIDE.U32 R2, R5, UR31, R2 ;  /* 0x0000001f05027c25 */ /* 0x004fc6000f8e0002 */
[----:B------:R-:W-:Y:S01]  /*c400*/  IADD3 R4, P1, PT, R4, R2, RZ ;  /* 0x0000000204047210 */ /* 0x000fe20007f3e0ff */
[----:B------:R-:W-:-:S03]  /*c410*/  IMAD.U32 R2, RZ, RZ, UR14 ;  /* 0x0000000eff027e24 */ /* 0x000fc6000f8e00ff */
[----:B------:R-:W-:Y:S01]  /*c420*/  IADD3.X R5, PT, PT, R3, UR35, RZ, P1, !PT ;  /* 0x0000002303057c10 */ /* 0x000fe20008ffe4ff */
[----:B------:R-:W-:Y:S01]  /*c430*/  IMAD.U32 R3, RZ, RZ, UR15 ;  /* 0x0000000fff037e24 */ /* 0x000fe2000f8e00ff */
[----:B------:R-:W-:Y:S01]  /*c440*/  LOP3.LUT R3, R6, 0x38, R7, 0xf8, !PT ;  /* 0x0000003806037812 */ /* 0x000fe200078ef807 */
[----:B------:R-:W-:Y:S01]  /*c450*/  IMAD.U32 R6, RZ, RZ, UR6 ;  /* 0x00000006ff067e24 */ /* 0x000fe2000f8e00ff */
[----:B------:R-:W-:Y:S01]  /*c460*/  UMOV UR6, 0x400 ;  /* 0x0000040000067882 */ /* 0x000fe20000000000 */
[C---:B------:R-:W-:Y:S01]  /*c470*/  IMAD.SHL.U32 R248, R4.reuse, 0x2, RZ ;  /* 0x0000000204f87824 */ /* 0x040fe200078e00ff */
[C---:B------:R-:W-:Y:S01]  /*c480*/  LOP3.LUT R237, R3.reuse, 0x8, R9, 0x78, !PT ;  /* 0x0000000803ed7812 */ /* 0x040fe200078e7809 */
[----:B-1----:R-:W-:Y:S01]  /*c490*/  ULEA UR5, UR5, UR6, 0x18 ;  /* 0x0000000605057291 */ /* 0x002fe2000f8ec0ff */
[----:B------:R-:W-:Y:S01]  /*c4a0*/  LOP3.LUT R3, R3, 0x8, R8, 0x78, !PT ;  /* 0x0000000803037812 */ /* 0x000fe200078e7808 */
[----:B------:R-:W-:Y:S01]  /*c4b0*/  UIADD3 UR6, UP0, UPT, UR7, -0x80, URZ ;  /* 0xffffff8007067890 */ /* 0x000fe2000ff1e0ff */
[----:B------:R-:W-:Y:S01]  /*c4c0*/  SHF.L.U64.HI R5, R4, 0x1, R5 ;  /* 0x0000000104057819 */ /* 0x000fe20000010205 */
[----:B------:R-:W-:Y:S01]  /*c4d0*/  IMAD R237, R237, 0x2, R0 ;  /* 0x00000002eded7824 */ /* 0x000fe200078e0200 */
[----:B------:R-:W-:-:S02]  /*c4e0*/  LOP3.LUT R241, R241, R3, RZ, 0xfc, !PT ;  /* 0x00000003f1f17212 */ /* 0x000fc400078efcff */
[----:B------:R-:W-:Y:S02]  /*c4f0*/  LOP3.LUT R4, R7, 0x1f8, RZ, 0xc0, !PT ;  /* 0x000001f807047812 */ /* 0x000fe400078ec0ff */
[----:B------:R-:W-:Y:S02]  /*c500*/  LEA R248, P1, R2, R248, 0x7 ;  /* 0x000000f802f87211 */ /* 0x000fe400078238ff */
[----:B------:R-:W-:Y:S02]  /*c510*/  LEA R241, R241, UR5, 0x1 ;  /* 0x00000005f1f17c11 */ /* 0x000fe4000f8e08ff */
[----:B------:R-:W-:Y:S01]  /*c520*/  LOP3.LUT R171, R3, 0x200, R171, 0xf8, !PT ;  /* 0x0000020003ab7812 */ /* 0x000fe200078ef8ab */
[----:B------:R-:W-:Y:S01]  /*c530*/  IMAD.MOV.U32 R3, RZ, RZ, R168 ;  /* 0x000000ffff037224 */ /* 0x000fe200078e00a8 */
[----:B------:R-:W-:Y:S01]  /*c540*/  IADD3 R239, PT, PT, R237, UR5, RZ ;  /* 0x00000005edef7c10 */ /* 0x000fe2000fffe0ff */
[----:B------:R-:W-:Y:S01]  /*c550*/  IMAD.IADD R242, R236, 0x1, R241 ;  /* 0x00000001ecf27824 */ /* 0x000fe200078e02f1 */
[----:B------:R-:W-:Y:S01]  /*c560*/  LOP3.LUT R4, R4, 0x38, R9, 0x78, !PT ;  /* 0x0000003804047812 */ /* 0x000fe200078e7809 */
[----:B------:R-:W-:Y:S01]  /*c570*/  IMAD.IADD R243, R245, 0x1, R241 ;  /* 0x00000001f5f37824 */ /* 0x000fe200078e02f1 */
[----:B------:R-:W-:Y:S01]  /*c580*/  LEA.HI.X R2, R2, R5, R6, 0x7, P1 ;  /* 0x0000000502027211 */ /* 0x000fe200008f3c06 */
[--C-:B------:R-:W-:Y:S01]  /*c590*/  IMAD.IADD R236, R236, 0x1, R239.reuse ;  /* 0x00000001ecec7824 */ /* 0x100fe200078e02ef */
[----:B------:R-:W-:Y:S01]  /*c5a0*/  IADD3 R248, P1, PT, R248, UR8, RZ ;  /* 0x00000008f8f87c10 */ /* 0x000fe2000ff3e0ff */
[----:B------:R-:W-:Y:S01]  /*c5b0*/  UMOV UR8, 0x400 ;  /* 0x0000040000087882 */ /* 0x000fe20000000000 */
[----:B------:R-:W-:Y:S01]  /*c5c0*/  LEA R171, R171, UR5, 0x1 ;  /* 0x00000005abab7c11 */ /* 0x000fe2000f8e08ff */
[C---:B------:R-:W-:Y:S01]  /*c5d0*/  IMAD.IADD R239, R245.reuse, 0x1, R239 ;  /* 0x00000001f5ef7824 */ /* 0x040fe200078e02ef */
[----:B------:R-:W-:Y:S01]  /*c5e0*/  LOP3.LUT R4, R4, 0x1e00, R7, 0xf8, !PT ;  /* 0x00001e0004047812 */ /* 0x000fe200078ef807 */
[----:B------:R-:W-:Y:S01]  /*c5f0*/  IMAD.IADD R240, R245, 0x1, R236 ;  /* 0x00000001f5f07824 */ /* 0x000fe200078e02ec */
[----:B------:R-:W-:Y:S01]  /*c600*/  IADD3.X R247, PT, PT, R2, UR9, RZ, P1, !PT ;  /* 0x0000000902f77c10 */ /* 0x000fe20008ffe4ff */
[C---:B------:R-:W-:Y:S01]  /*c610*/  VIADD R2, R171.reuse, 0xc000 ;  /* 0x0000c000ab027836 */ /* 0x040fe20000000000 */
[----:B------:R-:W-:Y:S01]  /*c620*/  LEA R246, R4, UR5, 0x1 ;  /* 0x0000000504f67c11 */ /* 0x000fe2000f8e08ff */
[----:B------:R-:W-:Y:S01]  /*c630*/  VIADD R0, R171, 0xc040 ;  /* 0x0000c040ab007836 */ /* 0x000fe20000000000 */
[C---:B------:R-:W-:Y:S01]  /*c640*/  IADD3 R238, PT, PT, R245.reuse, R171, RZ ;  /* 0x000000abf5ee7210 */ /* 0x040fe20007ffe0ff */
[----:B------:R-:W-:Y:S01]  /*c650*/  IMAD.IADD R244, R245, 0x1, R242 ;  /* 0x00000001f5f47824 */ /* 0x000fe200078e02f2 */
[----:B------:R-:W-:-:S02]  /*c660*/  UIADD3 UR9, UPT, UPT, UR4, 0x1, URZ ;  /* 0x0000000104097890 */ /* 0x000fc4000fffe0ff */
[----:B---3--:R-:W-:Y:S01]  /*c670*/  ULEA UR8, UR13, UR8, 0x18 ;  /* 0x000000080d087291 */ /* 0x008fe2000f8ec0ff */
[----:B------:R-:W1:Y:S01]  /*c680*/  LDCU UR4, c[0x0][0x45c] ;  /* 0x00008b80ff0477ac */ /* 0x000e620008000800 */
[----:B------:R-:W-:Y:S01]  /*c690*/  UIADD3.X UR13, UPT, UPT, UR10, -0x1, URZ, UP0, !UPT ;  /* 0xffffffff0a0d7890 */ /* 0x000fe200087fe4ff */
[----:B------:R-:W-:Y:S11]  /*c6a0*/  BRA `(.L_x_20) ;  /* 0x00000000009c7947 */ /* 0x000ff60003800000 */
.L_x_22:
[----:B------:R-:W1:Y:S01]  /*c6b0*/  S2R R2, SR_TID.X ;  /* 0x0000000000027919 */ /* 0x000e620000002100 */
[----:B------:R-:W2:Y:S01]  /*c6c0*/  LDC.64 R204, c[0x0][0x3b8] ;  /* 0x0000ee00ffcc7b82 */ /* 0x000ea20000000a00 */
[----:B------:R-:W-:Y:S01]  /*c6d0*/  UIADD3 UR14, UPT, UPT, UR9, -0x2, URZ ;  /* 0xfffffffe090e7890 */ /* 0x000fe2000fffe0ff */
[----:B-1----:R-:W-:Y:S01]  /*c6e0*/  IMAD.SHL.U32 R246, R2, 0x8, RZ ;  /* 0x0000000802f67824 */ /* 0x002fe200078e00ff */
[C---:B--2---:R-:W-:Y:S04]  /*c6f0*/  SHF.L.U64.HI R207, R204.reuse, 0x4, R205 ;  /* 0x00000004cccf7819 */ /* 0x044fe800000102cd */
[----:B------:R-:W-:Y:S01]  /*c700*/  IMAD.WIDE.U32 R166, R204, UR14, RZ ;  /* 0x0000000ecca67c25 */ /* 0x000fe2000f8e00ff */
[----:B------:R-:W-:Y:S03]  /*c710*/  LOP3.LUT R164, R246, 0x1f8, RZ, 0xc0, !PT ;  /* 0x000001f8f6a47812 */ /* 0x000fe600078ec0ff */
[----:B------:R-:W-:Y:S01]  /*c720*/  IMAD.SHL.U32 R206, R204, 0x10, RZ ;  /* 0x00000010ccce7824 */ /* 0x000fe200078e00ff */
[----:B------:R-:W-:Y:S01]  /*c730*/  LEA R208, P2, R166, R250, 0x7 ;  /* 0x000000faa6d07211 */ /* 0x000fe200078438ff */
[----:B------:R-:W-:Y:S01]  /*c740*/  IMAD R167, R205, UR14, R167 ;  /* 0x0000000ecda77c24 */ /* 0x000fe2000f8e02a7 */
[----:B------:R-:W-:Y:S02]  /*c750*/  LOP3.LUT R164, R164, 0x38, R2, 0x78, !PT ;  /* 0x00000038a4a47812 */ /* 0x000fe400078e7802 */
[-C--:B------:R-:W-:Y:S02]  /*c760*/  LEA R0, P0, R166, R206.reuse, 0x6 ;  /* 0x000000cea6007211 */ /* 0x080fe400078030ff */
[----:B------:R-:W-:Y:S02]  /*c770*/  LOP3.LUT R246, R164, 0x1e00, R246, 0xf8, !PT ;  /* 0x00001e00a4f67812 */ /* 0x000fe400078ef8f6 */
[--C-:B------:R-:W-:Y:S02]  /*c780*/  LEA.HI.X R209, R166, R249, R167.reuse, 0x7, P2 ;  /* 0x000000f9a6d17211 */ /* 0x100fe400010f3ca7 */
[----:B------:R-:W-:Y:S02]  /*c790*/  LEA R246, R246, UR8, 0x1 ;  /* 0x00000008f6f67c11 */ /* 0x000fe4000f8e08ff */
[----:B------:R-:W-:Y:S02]  /*c7a0*/  LEA.HI.X R2, R166, R207, R167, 0x6, P0 ;  /* 0x000000cfa6027211 */ /* 0x000fe400000f34a7 */
[C---:B------:R-:W-:Y:S01]  /*c7b0*/  IADD3 R164, P0, PT, R0.reuse, R206, RZ ;  /* 0x000000ce00a47210 */ /* 0x040fe20007f1e0ff */
[----:B------:R-:W-:Y:S01]  /*c7c0*/  @!PT LDS RZ, [RZ] ;  /* 0x00000000fffff984 */ /* 0x000fe20000000800 */
[----:B------:R-:W-:Y:S01]  /*c7d0*/  @!PT LDS RZ, [RZ] ;  /* 0x00000000fffff984 */ /* 0x000fe20000000800 */
[----:B------:R-:W-:Y:S01]  /*c7e0*/  @!PT LDS RZ, [RZ] ;  /* 0x00000000fffff984 */ /* 0x000fe20000000800 */
[----:B------:R1:W-:Y:S01]  /*c7f0*/  LDGSTS.E.BYPASS.LTC128B.128 [R246+0x8000], desc[UR24][R208.64] ;  /* 0x08000000d0f67fae */ /* 0x0003e2000b981a18 */
[----:B------:R-:W-:Y:S02]  /*c800*/  LEA R206, P2, R0, R250, 0x1 ;  /* 0x000000fa00ce7211 */ /* 0x000fe400078408ff */
[----:B------:R-:W-:Y:S01]  /*c810*/  LEA R168, P1, R204, R0, 0x5 ;  /* 0x00000000cca87211 */ /* 0x000fe200078228ff */
[----:B------:R1:W-:Y:S01]  /*c820*/  LDGSTS.E.BYPASS.LTC128B.128 [R246+0xa000], desc[UR24][R208.64+0x80] ;  /* 0x0a000080d0f67fae */ /* 0x0003e2000b981a18 */
[----:B------:R-:W-:Y:S01]  /*c830*/  IMAD.X R167, R2, 0x1, R207, P0 ;  /* 0x0000000102a77824 */ /* 0x000fe200000e06cf */
[-C--:B------:R-:W-:Y:S02]  /*c840*/  LEA.HI.X R207, R0, R249.reuse, R2, 0x1, P2 ;  /* 0x000000f900cf7211 */ /* 0x080fe400010f0c02 */
[----:B------:R-:W-:Y:S02]  /*c850*/  LEA.HI.X R211, R204, R2, R205, 0x5, P1 ;  /* 0x00000002ccd37211 */ /* 0x000fe400008f2ccd */
[-C--:B------:R-:W-:Y:S01]  /*c860*/  LEA R204, P1, R164, R250.reuse, 0x1 ;  /* 0x000000faa4cc7211 */ /* 0x080fe200078208ff */
[----:B------:R1:W-:Y:S01]  /*c870*/  LDGSTS.E.BYPASS.LTC128B.128 [R246+0x8800], desc[UR24][R206.64] ;  /* 0x08800000cef67fae */ /* 0x0003e2000b981a18 */
[----:B------:R-:W-:Y:S02]  /*c880*/  LEA R166, P0, R168, R250, 0x1 ;  /* 0x000000faa8a67211 */ /* 0x000fe400078008ff */
[-C--:B------:R-:W-:Y:S01]  /*c890*/  LEA.HI.X R205, R164, R249.reuse, R167, 0x1, P1 ;  /* 0x000000f9a4cd7211 */ /* 0x080fe200008f0ca7 */
[----:B------:R1:W-:Y:S01]  /*c8a0*/  LDGSTS.E.BYPASS.LTC128B.128 [R246+0xa800], desc[UR24][R206.64+0x80] ;  /* 0x0a800080cef67fae */ /* 0x0003e2000b981a18 */
[----:B------:R-:W-:Y:S03]  /*c8b0*/  LEA.HI.X R167, R168, R249, R211, 0x1, P0 ;  /* 0x000000f9a8a77211 */ /* 0x000fe600000f0cd3 */
[----:B------:R1:W-:Y:S04]  /*c8c0*/  LDGSTS.E.BYPASS.LTC128B.128 [R246+0x9000], desc[UR24][R204.64] ;  /* 0x09000000ccf67fae */ /* 0x0003e8000b981a18 */
[----:B------:R1:W-:Y:S04]  /*c8d0*/  LDGSTS.E.BYPASS.LTC128B.128 [R246+0xb000], desc[UR24][R204.64+0x80] ;  /* 0x0b000080ccf67fae */ /* 0x0003e8000b981a18 */
[----:B------:R1:W-:Y:S04]  /*c8e0*/  LDGSTS.E.BYPASS.LTC128B.128 [R246+0x9800], desc[UR24][R166.64] ;  /* 0x09800000a6f67fae */ /* 0x0003e8000b981a18 */
[----:B------:R1:W-:Y:S04]  /*c8f0*/  LDGSTS.E.BYPASS.LTC128B.128 [R246+0xb800], desc[UR24][R166.64+0x80] ;  /* 0x0b800080a6f67fae */ /* 0x0003e8000b981a18 */
[----:B------:R-:W0:Y:S01]  /*c900*/  LDGDEPBAR ;  /* 0x00000000000079af */ /* 0x000e220000000000 */
[----:B------:R-:W-:Y:S05]  /*c910*/  BRA `(.L_x_21) ;  /* 0x0000000c00887947 */ /* 0x000fea0003800000 */
.L_x_20:
[----:B------:R-:W-:Y:S04]  /*c920*/  DEPBAR.LE SB0, 0x0 ;  /* 0x000080000000791a */ /* 0x000fe80000000000 */
[----:B------:R-:W-:Y:S01]  /*c930*/  BAR.SYNC.DEFER_BLOCKING 0x0 ;  /* 0x0000000000007b1d */ /* 0x000fe20000010000 */
[----:B------:R-:W-:Y:S01]  /*c940*/  IMAD.MOV.U32 R10, RZ, RZ, R248 ;  /* 0x000000ffff0a7224 */ /* 0x000fe200078e00f8 */
[----:B------:R-:W-:Y:S01]  /*c950*/  IADD3 R6, P0, PT, R248, UR7, RZ ;  /* 0x00000007f8067c10 */ /* 0x000fe2000ff1e0ff */
[----:B------:R-:W-:Y:S01]  /*c960*/  IMAD.MOV.U32 R11, RZ, RZ, R247 ;  /* 0x000000ffff0b7224 */ /* 0x000fe200078e00f7 */
[----:B------:R-:W-:Y:S02]  /*c970*/  UISETP.NE.AND UP0, UPT, UR9, 0x1, UPT ;  /* 0x000000010900788c */ /* 0x000fe4000bf05270 */
[----:B------:R-:W-:Y:S02]  /*c980*/  IADD3.X R7, PT, PT, R247, UR10, RZ, P0, !PT ;  /* 0x0000000af7077c10 */ /* 0x000fe400087fe4ff */
[----:B------:R-:W-:Y:S04]  /*c990*/  IADD3 R4, P0, PT, R6, UR6, RZ ;  /* 0x0000000606047c10 */ /* 0x000fe8000ff1e0ff */
[----:B------:R-:W-:Y:S02]  /*c9a0*/  IADD3.X R5, PT, PT, R7, UR13, RZ, P0, !PT ;  /* 0x0000000d07057c10 */ /* 0x000fe400087fe4ff */
[----:B------:R-:W-:Y:S04]  /*c9b0*/  IADD3 R8, P0, PT, R4, UR6, RZ ;  /* 0x0000000604087c10 */ /* 0x000fe8000ff1e0ff */
[----:B------:R-:W-:Y:S01]  /*c9c0*/  IADD3.X R9, PT, PT, R5, UR13, RZ, P0, !PT ;  /* 0x0000000d05097c10 */ /* 0x000fe200087fe4ff */
[----:B------:R-:W-:Y:S01]  /*c9d0*/  @!PT LDS RZ, [RZ] ;  /* 0x00000000fffff984 */ /* 0x000fe20000000800 */
[----:B------:R-:W-:Y:S01]  /*c9e0*/  @!PT LDS RZ, [RZ] ;  /* 0x00000000fffff984 */ /* 0x000fe20000000800 */
[----:B------:R-:W-:Y:S01]  /*c9f0*/  @!PT LDS RZ, [RZ] ;  /* 0x00000000fffff984 */ /* 0x000fe20000000800 */
[----:B------:R-:W-:Y:S08]  /*ca00*/  LDGSTS.E.BYPASS.LTC128B.128 [R246+0xc000], desc[UR24][R10.64] ;  /* 0x0c0000000af67fae */ /* 0x000ff0000b981a18 */
[----:B------:R-:W-:Y:S08]  /*ca10*/  LDGSTS.E.BYPASS.LTC128B.128 [R246+0xe000], desc[UR24][R10.64+0x80] ;  /* 0x0e0000800af67fae */ /* 0x000ff0000b981a18 */
[----:B------:R-:W-:Y:S08]  /*ca20*/  LDGSTS.E.BYPASS.LTC128B.128 [R246+0xc800], desc[UR24][R6.64] ;  /* 0x0c80000006f67fae */ /* 0x000ff0000b981a18 */
[----:B------:R-:W-:Y:S08]  /*ca30*/  LDGSTS.E.BYPASS.LTC128B.128 [R246+0xe800], desc[UR24][R6.64+0x80] ;  /* 0x0e80008006f67fae */ /* 0x000ff0000b981a18 */
[----:B------:R-:W-:Y:S08]  /*ca40*/  LDGSTS.E.BYPASS.LTC128B.128 [R246+0xd000], desc[UR24][R4.64+0x80] ;  /* 0x0d00008004f67fae */ /* 0x000ff0000b981a18 */
[----:B--2---:R2:W-:Y:S08]  /*ca50*/  LDGSTS.E.BYPASS.LTC128B.128 [R246+0xf000], desc[UR24][R4.64+0x100] ;  /* 0x0f00010004f67fae */ /* 0x0045f0000b981a18 */
[----:B------:R-:W-:Y:S08]  /*ca60*/  LDGSTS.E.BYPASS.LTC128B.128 [R246+0xd800], desc[UR24][R8.64+0x100] ;  /* 0x0d80010008f67fae */ /* 0x000ff0000b981a18 */
[----:B------:R3:W-:Y:S08]  /*ca70*/  LDGSTS.E.BYPASS.LTC128B.128 [R246+0xf800], desc[UR24][R8.64+0x180] ;  /* 0x0f80018008f67fae */ /* 0x0007f0000b981a18 */
[----:B------:R-:W-:Y:S08]  /*ca80*/  LDSM.16.M88.4 R64, [R241] ;  /* 0x00000000f140783b */ /* 0x000ff00000000200 */
[----:B------:R-:W2:Y:S08]  /*ca90*/  LDSM.16.M88.4 R16, [R237+UR5+0x8000] ;  /* 0x00800005ed10783b */ /* 0x000eb00008000200 */
[----:B------:R-:W3:Y:S08]  /*caa0*/  LDSM.16.M88.4 R60, [R241+0x2000] ;  /* 0x00200000f13c783b */ /* 0x000ef00000000200 */
[----:B------:R-:W4:Y:S08]  /*cab0*/  LDSM.16.M88.4 R32, [R237+UR5+0x8800] ;  /* 0x00880005ed20783b */ /* 0x000f300008000200 */
[----:B------:R-:W0:Y:S08]  /*cac0*/  LDGDEPBAR ;  /* 0x00000000000079af */ /* 0x000e300000000000 */
[----:B------:R-:W5:Y:S08]  /*cad0*/  LDSM.16.M88.4 R48, [R237+UR5+0x9000] ;  /* 0x00900005ed30783b */ /* 0x000f700008000200 */
[----:B------:R-:W1:Y:S01]  /*cae0*/  LDSM.16.M88.4 R204, [R237+UR5+0x9800] ;  /* 0x00980005edcc783b */ /* 0x000e620008000200 */
[-C--:B--2---:R-:W-:Y:S07]  /*caf0*/  HMMA.16816.F32.BF16 R4, R64, R16.reuse, RZ ;  /* 0x000000104004723c */ /* 0x084fee00000418ff */
[----:B------:R-:W-:Y:S01]  /*cb00*/  LDSM.16.M88.4 R208, [R243] ;  /* 0x00000000f3d0783b */ /* 0x000fe20000000200 */
[C---:B---3--:R-:W-:Y:S07]  /*cb10*/  HMMA.16816.F32.BF16 R8, R60.reuse, R16, RZ ;  /* 0x000000103c08723c */ /* 0x048fee00000418ff */
[----:B------:R-:W2:Y:S01]  /*cb20*/  LDSM.16.M88.4 R212, [R239+0x8000] ;  /* 0x00800000efd4783b */ /* 0x000ea20000000200 */
[-C--:B------:R-:W-:Y:S07]  /*cb30*/  HMMA.16816.F32.BF16 R12, R60, R18.reuse, RZ ;  /* 0x000000123c0c723c */ /* 0x080fee00000418ff */
[----:B------:R-:W3:Y:S01]  /*cb40*/  LDSM.16.M88.4 R216, [R243+0x2000] ;  /* 0x00200000f3d8783b */ /* 0x000ee20000000200 */
[C---:B------:R-:W-:Y:S07]  /*cb50*/  HMMA.16816.F32.BF16 R16, R64.reuse, R18, RZ ;  /* 0x000000124010723c */ /* 0x040fee00000418ff */
[----:B------:R-:W3:Y:S01]  /*cb60*/  LDSM.16.M88.4 R220, [R239+0x8800] ;  /* 0x00880000efdc783b */ /* 0x000ee20000000200 */
[-C--:B----4-:R-:W-:Y:S07]  /*cb70*/  HMMA.16816.F32.BF16 R20, R64, R32.reuse, RZ ;  /* 0x000000204014723c */ /* 0x090fee00000418ff */
[----:B------:R-:W4:Y:S01]  /*cb80*/  LDSM.16.M88.4 R224, [R239+0x9000] ;  /* 0x00900000efe0783b */ /* 0x000f220000000200 */
[C---:B------:R-:W-:Y:S07]  /*cb90*/  HMMA.16816.F32.BF16 R24, R60.reuse, R32, RZ ;  /* 0x000000203c18723c */ /* 0x040fee00000418ff */
[----:B------:R-:W4:Y:S01]  /*cba0*/  LDSM.16.M88.4 R228, [R239+0x9800] ;  /* 0x00980000efe4783b */ /* 0x000f220000000200 */
[-C--:B------:R-:W-:Y:S07]  /*cbb0*/  HMMA.16816.F32.BF16 R28, R60, R34.reuse, RZ ;  /* 0x000000223c1c723c */ /* 0x080fee00000418ff */
[----:B------:R-:W-:Y:S01]  /*cbc0*/  LDSM.16.M88.4 R232, [R236+0x9000] ;  /* 0x00900000ece8783b */ /* 0x000fe20000000200 */
[C---:B------:R-:W-:Y:S08]  /*cbd0*/  HMMA.16816.F32.BF16 R32, R64.reuse, R34, RZ ;  /* 0x000000224020723c */ /* 0x040ff000000418ff */
[-C--:B-----5:R-:W-:Y:S08]  /*cbe0*/  HMMA.16816.F32.BF16 R36, R64, R48.reuse, RZ ;  /* 0x000000304024723c */ /* 0x0a0ff000000418ff */
[C---:B------:R-:W-:Y:S08]  /*cbf0*/  HMMA.16816.F32.BF16 R40, R60.reuse, R48, RZ ;  /* 0x000000303c28723c */ /* 0x040ff000000418ff */
[-C--:B------:R-:W-:Y:S08]  /*cc00*/  HMMA.16816.F32.BF16 R44, R60, R50.reuse, RZ ;  /* 0x000000323c2c723c */ /* 0x080ff000000418ff */
[C---:B------:R-:W-:Y:S08]  /*cc10*/  HMMA.16816.F32.BF16 R48, R64.reuse, R50, RZ ;  /* 0x000000324030723c */ /* 0x040ff000000418ff */
[-C--:B-1----:R-:W-:Y:S08]  /*cc20*/  HMMA.16816.F32.BF16 R52, R64, R204.reuse, RZ ;  /* 0x000000cc4034723c */ /* 0x082ff000000418ff */
[C---:B------:R-:W-:Y:S08]  /*cc30*/  HMMA.16816.F32.BF16 R56, R60.reuse, R204, RZ ;  /* 0x000000cc3c38723c */ /* 0x040ff000000418ff */
[-C--:B------:R-:W-:Y:S08]  /*cc40*/  HMMA.16816.F32.BF16 R60, R60, R206.reuse, RZ ;  /* 0x000000ce3c3c723c */ /* 0x080ff000000418ff */
[----:B------:R-:W-:Y:S01]  /*cc50*/  HMMA.16816.F32.BF16 R64, R64, R206, RZ ;  /* 0x000000ce4040723c */ /* 0x000fe200000418ff */
[----:B------:R-:W-:Y:S07]  /*cc60*/  LDSM.16.M88.4 R204, [R242] ;  /* 0x00000000f2cc783b */ /* 0x000fee0000000200 */
[-C--:B--2---:R-:W-:Y:S08]  /*cc70*/  HMMA.16816.F32.BF16 R4, R208, R212.reuse, R4 ;  /* 0x000000d4d004723c */ /* 0x084ff00000041804 */
[C---:B---3--:R-:W-:Y:S08]  /*cc80*/  HMMA.16816.F32.BF16 R8, R216.reuse, R212, R8 ;  /* 0x000000d4d808723c */ /* 0x048ff00000041808 */
[-C--:B------:R-:W-:Y:S08]  /*cc90*/  HMMA.16816.F32.BF16 R12, R216, R214.reuse, R12 ;  /* 0x000000d6d80c723c */ /* 0x080ff0000004180c */
[C---:B------:R-:W-:Y:S01]  /*cca0*/  HMMA.16816.F32.BF16 R16, R208.reuse, R214, R16 ;  /* 0x000000d6d010723c */ /* 0x040fe20000041810 */
[----:B------:R-:W1:Y:S07]  /*ccb0*/  LDSM.16.M88.4 R212, [R236+0x8000] ;  /* 0x00800000ecd4783b */ /* 0x000e6e0000000200 */
[-C--:B------:R-:W-:Y:S08]  /*ccc0*/  HMMA.16816.F32.BF16 R20, R208, R220.reuse, R20 ;  /* 0x000000dcd014723c */ /* 0x080ff00000041814 */
[C---:B------:R-:W-:Y:S08]  /*ccd0*/  HMMA.16816.F32.BF16 R24, R216.reuse, R220, R24 ;  /* 0x000000dcd818723c */ /* 0x040ff00000041818 */
[-C--:B------:R-:W-:Y:S08]  /*cce0*/  HMMA.16816.F32.BF16 R28, R216, R222.reuse, R28 ;  /* 0x000000ded81c723c */ /* 0x080ff0000004181c */
[C---:B------:R-:W-:Y:S01]  /*ccf0*/  HMMA.16816.F32.BF16 R32, R208.reuse, R222, R32 ;  /* 0x000000ded020723c */ /* 0x040fe20000041820 */
[----:B------:R-:W2:Y:S07]  /*cd00*/  LDSM.16.M88.4 R220, [R242+0x2000] ;  /* 0x00200000f2dc783b */ /* 0x000eae0000000200 */
[-C--:B----4-:R-:W-:Y:S08]  /*cd10*/  HMMA.16816.F32.BF16 R36, R208, R224.reuse, R36 ;  /* 0x000000e0d024723c */ /* 0x090ff00000041824 */
[C---:B------:R-:W-:Y:S08]  /*cd20*/  HMMA.16816.F32.BF16 R40, R216.reuse, R224, R40 ;  /* 0x000000e0d828723c */ /* 0x040ff00000041828 */
[-C--:B------:R-:W-:Y:S08]  /*cd30*/  HMMA.16816.F32.BF16 R44, R216, R226.reuse, R44 ;  /* 0x000000e2d82c723c */ /* 0x080ff0000004182c */
[C---:B------:R-:W-:Y:S01]  /*cd40*/  HMMA.16816.F32.BF16 R48, R208.reuse, R226, R48 ;  /* 0x000000e2d030723c */ /* 0x040fe20000041830 */
[----:B------:R-:W3:Y:S07]  /*cd50*/  LDSM.16.M88.4 R224, [R236+0x8800] ;  /* 0x00880000ece0783b */ /* 0x000eee0000000200 */
[-C--:B------:R-:W-:Y:S08]  /*cd60*/  HMMA.16816.F32.BF16 R52, R208, R228.reuse, R52 ;  /* 0x000000e4d034723c */ /* 0x080ff00000041834 */
[C---:B------:R-:W-:Y:S08]  /*cd70*/  HMMA.16816.F32.BF16 R56, R216.reuse, R228, R56 ;  /* 0x000000e4d838723c */ /* 0x040ff00000041838 */
[-C--:B------:R-:W-:Y:S01]  /*cd80*/  HMMA.16816.F32.BF16 R60, R216, R230.reuse, R60 ;  /* 0x000000e6d83c723c */ /* 0x080fe2000004183c */
[----:B------:R-:W4:Y:S07]  /*cd90*/  LDSM.16.M88.4 R216, [R236+0x9800] ;  /* 0x00980000ecd8783b */ /* 0x000f2e0000000200 */
[----:B------:R-:W-:Y:S01]  /*cda0*/  HMMA.16816.F32.BF16 R64, R208, R230, R64 ;  /* 0x000000e6d040723c */ /* 0x000fe20000041840 */
[----:B------:R-:W-:Y:S07]  /*cdb0*/  LDSM.16.M88.4 R208, [R244] ;  /* 0x00000000f4d0783b */ /* 0x000fee0000000200 */
[-C--:B-1----:R-:W-:Y:S01]  /*cdc0*/  HMMA.16816.F32.BF16 R4, R204, R212.reuse, R4 ;  /* 0x000000d4cc04723c */ /* 0x082fe20000041804 */
[----:B------:R-:W-:Y:S07]  /*cdd0*/  LDSM.16.M88.4 R228, [R240+0x8800] ;  /* 0x00880000f0e4783b */ /* 0x000fee0000000200 */
[C---:B--2---:R-:W-:Y:S08]  /*cde0*/  HMMA.16816.F32.BF16 R8, R220.reuse, R212, R8 ;  /* 0x000000d4dc08723c */ /* 0x044ff00000041808 */
[-C--:B------:R-:W-:Y:S08]  /*cdf0*/  HMMA.16816.F32.BF16 R12, R220, R214.reuse, R12 ;  /* 0x000000d6dc0c723c */ /* 0x080ff0000004180c */
[C---:B------:R-:W-:Y:S01]  /*ce00*/  HMMA.16816.F32.BF16 R16, R204.reuse, R214, R16 ;  /* 0x000000d6cc10723c */ /* 0x040fe20000041810 */
[----:B------:R-:W1:Y:S07]  /*ce10*/  LDSM.16.M88.4 R212, [R240+0x8000] ;  /* 0x00800000f0d4783b */ /* 0x000e6e0000000200 */
[-C--:B---3--:R-:W-:Y:S08]  /*ce20*/  HMMA.16816.F32.BF16 R20, R204, R224.reuse, R20 ;  /* 0x000000e0cc14723c */ /* 0x088ff00000041814 */
[C---:B------:R-:W-:Y:S08]  /*ce30*/  HMMA.16816.F32.BF16 R24, R220.reuse, R224, R24 ;  /* 0x000000e0dc18723c */ /* 0x040ff00000041818 */
[-C--:B------:R-:W-:Y:S08]  /*ce40*/  HMMA.16816.F32.BF16 R28, R220, R226.reuse, R28 ;  /* 0x000000e2dc1c723c */ /* 0x080ff0000004181c */
[C---:B------:R-:W-:Y:S01]  /*ce50*/  HMMA.16816.F32.BF16 R32, R204.reuse, R226, R32 ;  /* 0x000000e2cc20723c */ /* 0x040fe20000041820 */
[----:B------:R-:W2:Y:S07]  /*ce60*/  LDSM.16.M88.4 R224, [R244+0x2000] ;  /* 0x00200000f4e0783b */ /* 0x000eae0000000200 */
[-C--:B------:R-:W-:Y:S08]  /*ce70*/  HMMA.16816.F32.BF16 R36, R204, R232.reuse, R36 ;  /* 0x000000e8cc24723c */ /* 0x080ff00000041824 */
[C---:B------:R-:W-:Y:S08]  /*ce80*/  HMMA.16816.F32.BF16 R40, R220.reuse, R232, R40 ;  /* 0x000000e8dc28723c */ /* 0x040ff00000041828 */
[-C--:B------:R-:W-:Y:S08]  /*ce90*/  HMMA.16816.F32.BF16 R44, R220, R234.reuse, R44 ;  /* 0x000000eadc2c723c */ /* 0x080ff0000004182c */
[C---:B------:R-:W-:Y:S01]  /*cea0*/  HMMA.16816.F32.BF16 R48, R204.reuse, R234, R48 ;  /* 0x000000eacc30723c */ /* 0x040fe20000041830 */
[----:B------:R-:W3:Y:S07]  /*ceb0*/  LDSM.16.M88.4 R232, [R240+0x9000] ;  /* 0x00900000f0e8783b */ /* 0x000eee0000000200 */
[-C--:B----4-:R-:W-:Y:S08]  /*cec0*/  HMMA.16816.F32.BF16 R52, R204, R216.reuse, R52 ;  /* 0x000000d8cc34723c */ /* 0x090ff00000041834 */
[C---:B------:R-:W-:Y:S08]  /*ced0*/  HMMA.16816.F32.BF16 R56, R220.reuse, R216, R56 ;  /* 0x000000d8dc38723c */ /* 0x040ff00000041838 */
[-C--:B------:R-:W-:Y:S01]  /*cee0*/  HMMA.16816.F32.BF16 R60, R220, R218.reuse, R60 ;  /* 0x000000dadc3c723c */ /* 0x080fe2000004183c */
[----:B------:R-:W4:Y:S07]  /*cef0*/  LDSM.16.M88.4 R220, [R240+0x9800] ;  /* 0x00980000f0dc783b */ /* 0x000f2e0000000200 */
[----:B------:R-:W-:Y:S01]  /*cf00*/  HMMA.16816.F32.BF16 R64, R204, R218, R64 ;  /* 0x000000dacc40723c */ /* 0x000fe20000041840 */
[----:B------:R-:W-:Y:S07]  /*cf10*/  LDSM.16.M88.4 R204, [R241+0x4000] ;  /* 0x00400000f1cc783b */ /* 0x000fee0000000200 */
[-C--:B-1----:R-:W-:Y:S01]  /*cf20*/  HMMA.16816.F32.BF16 R4, R208, R212.reuse, R4 ;  /* 0x000000d4d004723c */ /* 0x082fe20000041804 */
[----:B------:R-:W-:Y:S07]  /*cf30*/  LDSM.16.M88.4 R216, [R241+0x6000] ;  /* 0x00600000f1d8783b */ /* 0x000fee0000000200 */
[C---:B--2---:R-:W-:Y:S08]  /*cf40*/  HMMA.16816.F32.BF16 R8, R224.reuse, R212, R8 ;  /* 0x000000d4e008723c */ /* 0x044ff00000041808 */
[-C--:B------:R-:W-:Y:S08]  /*cf50*/  HMMA.16816.F32.BF16 R12, R224, R214.reuse, R12 ;  /* 0x000000d6e00c723c */ /* 0x080ff0000004180c */
[C---:B------:R-:W-:Y:S01]  /*cf60*/  HMMA.16816.F32.BF16 R16, R208.reuse, R214, R16 ;  /* 0x000000d6d010723c */ /* 0x040fe20000041810 */
[----:B------:R-:W1:Y:S07]  /*cf70*/  LDSM.16.M88.4 R212, [R237+UR5+0xa000] ;  /* 0x00a00005edd4783b */ /* 0x000e6e0008000200 */
[-C--:B------:R-:W-:Y:S08]  /*cf80*/  HMMA.16816.F32.BF16 R20, R208, R228.reuse, R20 ;  /* 0x000000e4d014723c */ /* 0x080ff00000041814 */
[C---:B------:R-:W-:Y:S08]  /*cf90*/  HMMA.16816.F32.BF16 R24, R224.reuse, R228, R24 ;  /* 0x000000e4e018723c */ /* 0x040ff00000041818 */
[-C--:B------:R-:W-:Y:S08]  /*cfa0*/  HMMA.16816.F32.BF16 R28, R224, R230.reuse, R28 ;  /* 0x000000e6e01c723c */ /* 0x080ff0000004181c */
[C---:B------:R-:W-:Y:S01]  /*cfb0*/  HMMA.16816.F32.BF16 R32, R208.reuse, R230, R32 ;  /* 0x000000e6d020723c */ /* 0x040fe20000041820 */
[----:B------:R-:W2:Y:S07]  /*cfc0*/  LDSM.16.M88.4 R228, [R237+UR5+0xa800] ;  /* 0x00a80005ede4783b */ /* 0x000eae0008000200 */
[-C--:B---3--:R-:W-:Y:S08]  /*cfd0*/  HMMA.16816.F32.BF16 R36, R208, R232.reuse, R36 ;  /* 0x000000e8d024723c */ /* 0x088ff00000041824 */
[C---:B------:R-:W-:Y:S08]  /*cfe0*/  HMMA.16816.F32.BF16 R40, R224.reuse, R232, R40 ;  /* 0x000000e8e028723c */ /* 0x040ff00000041828 */
[-C--:B------:R-:W-:Y:S08]  /*cff0*/  HMMA.16816.F32.BF16 R44, R224, R234.reuse, R44 ;  /* 0x000000eae02c723c */ /* 0x080ff0000004182c */
[C---:B------:R-:W-:Y:S01]  /*d000*/  HMMA.16816.F32.BF16 R48, R208.reuse, R234, R48 ;  /* 0x000000ead030723c */ /* 0x040fe20000041830 */
[----:B------:R-:W3:Y:S07]  /*d010*/  LDSM.16.M88.4 R232, [R237+UR5+0xb000] ;  /* 0x00b00005ede8783b */ /* 0x000eee0008000200 */
[-C--:B----4-:R-:W-:Y:S08]  /*d020*/  HMMA.16816.F32.BF16 R52, R208, R220.reuse, R52 ;  /* 0x000000dcd034723c */ /* 0x090ff00000041834 */
[C---:B------:R-:W-:Y:S08]  /*d030*/  HMMA.16816.F32.BF16 R56, R224.reuse, R220, R56 ;  /* 0x000000dce038723c */ /* 0x040ff00000041838 */
[-C--:B------:R-:W-:Y:S01]  /*d040*/  HMMA.16816.F32.BF16 R60, R224, R222.reuse, R60 ;  /* 0x000000dee03c723c */ /* 0x080fe2000004183c */
[----:B------:R-:W4:Y:S07]  /*d050*/  LDSM.16.M88.4 R224, [R237+UR5+0xb800] ;  /* 0x00b80005ede0783b */ /* 0x000f2e0008000200 */
[----:B------:R-:W-:Y:S01]  /*d060*/  HMMA.16816.F32.BF16 R64, R208, R222, R64 ;  /* 0x000000ded040723c */ /* 0x000fe20000041840 */
[----:B------:R-:W-:Y:S07]  /*d070*/  LDSM.16.M88.4 R208, [R243+0x4000] ;  /* 0x00400000f3d0783b */ /* 0x000fee0000000200 */
[-C--:B-1----:R-:W-:Y:S01]  /*d080*/  HMMA.16816.F32.BF16 R4, R204, R212.reuse, R4 ;  /* 0x000000d4cc04723c */ /* 0x082fe20000041804 */
[----:B------:R-:W-:Y:S07]  /*d090*/  LDSM.16.M88.4 R220, [R243+0x6000] ;  /* 0x00600000f3dc783b */ /* 0x000fee0000000200 */
[C---:B------:R-:W-:Y:S08]  /*d0a0*/  HMMA.16816.F32.BF16 R8, R216.reuse, R212, R8 ;  /* 0x000000d4d808723c */ /* 0x040ff00000041808 */
[-C--:B------:R-:W-:Y:S08]  /*d0b0*/  HMMA.16816.F32.BF16 R12, R216, R214.reuse, R12 ;  /* 0x000000d6d80c723c */ /* 0x080ff0000004180c */
[C---:B------:R-:W-:Y:S01]  /*d0c0*/  HMMA.16816.F32.BF16 R16, R204.reuse, R214, R16 ;  /* 0x000000d6cc10723c */ /* 0x040fe20000041810 */
[----:B------:R-:W1:Y:S07]  /*d0d0*/  LDSM.16.M88.4 R212, [R239+0xa000] ;  /* 0x00a00000efd4783b */ /* 0x000e6e0000000200 */
[-C--:B--2---:R-:W-:Y:S08]  /*d0e0*/  HMMA.16816.F32.BF16 R20, R204, R228.reuse, R20 ;  /* 0x000000e4cc14723c */ /* 0x084ff00000041814 */
[C---:B------:R-:W-:Y:S08]  /*d0f0*/  HMMA.16816.F32.BF16 R24, R216.reuse, R228, R24 ;  /* 0x000000e4d818723c */ /* 0x040ff00000041818 */
[-C--:B------:R-:W-:Y:S08]  /*d100*/  HMMA.16816.F32.BF16 R28, R216, R230.reuse, R28 ;  /* 0x000000e6d81c723c */ /* 0x080ff0000004181c */
[C---:B------:R-:W-:Y:S01]  /*d110*/  HMMA.16816.F32.BF16 R32, R204.reuse, R230, R32 ;  /* 0x000000e6cc20723c */ /* 0x040fe20000041820 */
[----:B------:R-:W2:Y:S07]  /*d120*/  LDSM.16.M88.4 R228, [R239+0xa800] ;  /* 0x00a80000efe4783b */ /* 0x000eae0000000200 */
[-C--:B---3--:R-:W-:Y:S08]  /*d130*/  HMMA.16816.F32.BF16 R36, R204, R232.reuse, R36 ;  /* 0x000000e8cc24723c */ /* 0x088ff00000041824 */
        /* <DEDUP_REMOVED lines=51> */
[----:B------:R-:W4:Y:S01]  /*d470*/  LDSM.16.M88.4 R224, [R240+0xb800] ;  /* 0x00b80000f0e0783b */ /* 0x000f220000000200 */
[----:B------:R-:W-:Y:S06]  /*d480*/  DEPBAR.LE SB0, 0x0 ;  /* 0x000080000000791a */ /* 0x000fec0000000000 */
[----:B------:R-:W-:Y:S01]  /*d490*/  HMMA.16816.F32.BF16 R64, R204, R222, R64 ;  /* 0x000000decc40723c */ /* 0x000fe20000041840 */
[----:B------:R-:W-:Y:S07]  /*d4a0*/  BAR.SYNC.DEFER_BLOCKING 0x0 ;  /* 0x0000000000007b1d */ /* 0x000fee0000010000 */
[-C--:B-1----:R-:W-:Y:S08]  /*d4b0*/  HMMA.16816.F32.BF16 R4, R208, R212.reuse, R4 ;  /* 0x000000d4d004723c */ /* 0x082ff00000041804 */
[C---:B------:R-:W-:Y:S08]  /*d4c0*/  HMMA.16816.F32.BF16 R8, R216.reuse, R212, R8 ;  /* 0x000000d4d808723c */ /* 0x040ff00000041808 */
[-C--:B------:R-:W-:Y:S03]  /*d4d0*/  HMMA.16816.F32.BF16 R12, R216, R214.reuse, R12 ;  /* 0x000000d6d80c723c */ /* 0x080fe6000004180c */
[----:B------:R-:W-:Y:S02]  /*d4e0*/  FMNMX3.FTZ R0, R3, R4, R5, !PT ;  /* 0x0000000403007276 */ /* 0x000fe40007810005 */
[----:B------:R-:W-:Y:S03]  /*d4f0*/  FMNMX3.FTZ R2, R165, R6, R7, !PT ;  /* 0x00000006a5027276 */ /* 0x000fe60007810007 */
[C---:B------:R-:W-:Y:S08]  /*d500*/  HMMA.16816.F32.BF16 R16, R208.reuse, R214, R16 ;  /* 0x000000d6d010723c */ /* 0x040ff00000041810 */
[-C--:B--2---:R-:W-:Y:S08]  /*d510*/  HMMA.16816.F32.BF16 R20, R208, R228.reuse, R20 ;  /* 0x000000e4d014723c */ /* 0x084ff00000041814 */
[C---:B------:R-:W-:Y:S04]  /*d520*/  HMMA.16816.F32.BF16 R24, R216.reuse, R228, R24 ;  /* 0x000000e4d818723c */ /* 0x040fe80000041818 */
[----:B------:R-:W-:Y:S02]  /*d530*/  FMNMX3.FTZ R164, R0, R16, R17, !PT ;  /* 0x0000001000a47276 */ /* 0x000fe40007810011 */
[----:B------:R-:W-:Y:S02]  /*d540*/  FMNMX3.FTZ R0, R2, R18, R19, !PT ;  /* 0x0000001202007276 */ /* 0x000fe40007810013 */
[-C--:B------:R-:W-:Y:S03]  /*d550*/  HMMA.16816.F32.BF16 R28, R216, R230.reuse, R28 ;  /* 0x000000e6d81c723c */ /* 0x080fe6000004181c */
[----:B------:R-:W-:Y:S02]  /*d560*/  FMNMX3.FTZ R2, R164, R20, R21, !PT ;  /* 0x00000014a4027276 */ /* 0x000fe40007810015 */
[----:B------:R-:W-:Y:S02]  /*d570*/  FMNMX3.FTZ R164, R169, R8, R9, !PT ;  /* 0x00000008a9a47276 */ /* 0x000fe40007810009 */
[----:B------:R-:W-:Y:S01]  /*d580*/  FMNMX3.FTZ R166, R0, R22, R23, !PT ;  /* 0x0000001600a67276 */ /* 0x000fe20007810017 */
[C---:B------:R-:W-:Y:S04]  /*d590*/  HMMA.16816.F32.BF16 R32, R208.reuse, R230, R32 ;  /* 0x000000e6d020723c */ /* 0x040fe80000041820 */
[----:B------:R-:W-:Y:S04]  /*d5a0*/  FMNMX3.FTZ R0, R170, R10, R11, !PT ;  /* 0x0000000aaa007276 */ /* 0x000fe8000781000b */
[-C--:B---3--:R-:W-:Y:S03]  /*d5b0*/  HMMA.16816.F32.BF16 R36, R208, R232.reuse, R36 ;  /* 0x000000e8d024723c */ /* 0x088fe60000041824 */
[----:B------:R-:W-:Y:S05]  /*d5c0*/  FMNMX3.FTZ R0, R0, R14, R15, !PT ;  /* 0x0000000e00007276 */ /* 0x000fea000781000f */
        /* <DEDUP_REMOVED lines=8> */
[----:B------:R-:W-:Y:S02]  /*d650*/  FMNMX3.FTZ R164, R164, R38, R39, !PT ;  /* 0x00000026a4a47276 */ /* 0x000fe40007810027 */
[----:B------:R-:W-:Y:S02]  /*d660*/  FMNMX3.FTZ R166, R0, R26, R27, !PT ;  /* 0x0000001a00a67276 */ /* 0x000fe4000781001b */
[-C--:B----4-:R-:W-:Y:S03]  /*d670*/  HMMA.16816.F32.BF16 R52, R208, R224.reuse, R52 ;  /* 0x000000e0d034723c */ /* 0x090fe60000041834 */
[----:B------:R-:W-:Y:S02]  /*d680*/  FMNMX3.FTZ R0, R2, R28, R29, !PT ;  /* 0x0000001c02007276 */ /* 0x000fe4000781001d */
[----:B------:R-:W-:Y:S02]  /*d690*/  FMNMX3.FTZ R214, R166, R30, R31, !PT ;  /* 0x0000001ea6d67276 */ /* 0x000fe4000781001f */
[----:B------:R-:W-:Y:S01]  /*d6a0*/  FMNMX3.FTZ R212, R0, R40, R41, !PT ;  /* 0x0000002800d47276 */ /* 0x000fe20007810029 */
[C---:B------:R-:W-:Y:S04]  /*d6b0*/  HMMA.16816.F32.BF16 R56, R216.reuse, R224, R56 ;  /* 0x000000e0d838723c */ /* 0x040fe80000041838 */
[----:B------:R-:W-:Y:S04]  /*d6c0*/  FMNMX3.FTZ R2, R164, R50, R51, !PT ;  /* 0x00000032a4027276 */ /* 0x000fe80007810033 */
[-C--:B------:R-:W-:Y:S03]  /*d6d0*/  HMMA.16816.F32.BF16 R60, R216, R226.reuse, R60 ;  /* 0x000000e2d83c723c */ /* 0x080fe6000004183c */
[----:B------:R-:W-:Y:S05]  /*d6e0*/  FMNMX3.FTZ R213, R2, R54, R55, !PT ;  /* 0x0000003602d57276 */ /* 0x000fea0007810037 */
[----:B------:R-:W-:Y:S04]  /*d6f0*/  HMMA.16816.F32.BF16 R64, R208, R226, R64 ;  /* 0x000000e2d040723c */ /* 0x000fe80000041840 */
[----:B------:R-:W-:Y:S04]  /*d700*/  FMNMX3.FTZ R210, R167, R48, R49, !PT ;  /* 0x00000030a7d27276 */ /* 0x000fe80007810031 */
[----:B------:R-:W-:Y:S11]  /*d710*/  FMNMX3.FTZ R210, R210, R52, R53, !PT ;  /* 0x00000034d2d27276 */ /* 0x000ff60007810035 */
[----:B------:R-:W-:Y:S01]  /*d720*/  FMNMX3.FTZ R210, R210, R64, R65, !PT ;  /* 0x00000040d2d27276 */ /* 0x000fe20007810041 */
[----:B------:R-:W-:Y:S06]  /*d730*/  BRA.U.ANY UP0, `(.L_x_22) ;  /* 0xffffffed00dc7547 */ /* 0x000fec000b93ffff */
.L_x_21:
[----:B------:R-:W-:Y:S01]  /*d740*/  SHFL.BFLY PT, R168, R210, 0x2, 0x1f ;  /* 0x0c401f00d2a87f89 */ /* 0x000fe200000e0000 */
[----:B-1----:R-:W-:Y:S01]  /*d750*/  FMNMX3.FTZ R166, R213, R66, R67, !PT ;  /* 0x00000042d5a67276 */ /* 0x002fe20007810043 */
[----:B------:R-:W-:Y:S01]  /*d760*/  UIADD3 UR9, UPT, UPT, UR9, -0x1, URZ ;  /* 0xffffffff09097890 */ /* 0x000fe2000fffe0ff */
[----:B------:R-:W-:Y:S02]  /*d770*/  FMNMX3.FTZ R2, R212, R44, R45, !PT ;  /* 0x0000002cd4027276 */ /* 0x000fe4000781002d */
[----:B------:R-:W-:Y:S03]  /*d780*/  FMNMX3.FTZ R0, R214, R42, R43, !PT ;  /* 0x0000002ad6007276 */ /* 0x000fe6000781002b */
[----:B------:R-:W-:Y:S01]  /*d790*/  SHFL.BFLY PT, R205, R166, 0x2, 0x1f ;  /* 0x0c401f00a6cd7f89 */ /* 0x000fe200000e0000 */
[----:B------:R-:W-:Y:S01]  /*d7a0*/  FMNMX3.FTZ R2, R2, R56, R57, !PT ;  /* 0x0000003802027276 */ /* 0x000fe20007810039 */
[----:B------:R-:W-:Y:S01]  /*d7b0*/  UISETP.NE.AND UP0, UPT, UR9, URZ, UPT ;  /* 0x000000ff0900728c */ /* 0x000fe2000bf05270 */
[----:B------:R-:W-:Y:S02]  /*d7c0*/  FMNMX3.FTZ R0, R0, R46, R47, !PT ;  /* 0x0000002e00007276 */ /* 0x000fe4000781002f */
[----:B------:R-:W-:Y:S02]  /*d7d0*/  FMNMX3.FTZ R164, R2, R60, R61, !PT ;  /* 0x0000003c02a47276 */ /* 0x000fe4000781003d */
[----:B------:R-:W-:Y:S02]  /*d7e0*/  FMNMX3.FTZ R0, R0, R58, R59, !PT ;  /* 0x0000003a00007276 */ /* 0x000fe4000781003b */
[C---:B------:R-:W-:Y:S01]  /*d7f0*/  IADD3 R233, PT, PT, R171.reuse, 0xc040, RZ ;  /* 0x0000c040abe97810 */ /* 0x040fe20007ffe0ff */
[----:B------:R-:W-:Y:S01]  /*d800*/  SHFL.BFLY PT, R167, R164, 0x2, 0x1f ;  /* 0x0c401f00a4a77f89 */ /* 0x000fe200000e0000 */
[----:B------:R-:W-:Y:S02]  /*d810*/  FMNMX3.FTZ R0, R0, R62, R63, !PT ;  /* 0x0000003e00007276 */ /* 0x000fe4000781003f */
[----:B------:R-:W-:Y:S05]  /*d820*/  IADD3 R232, PT, PT, R171, 0xc000, RZ ;  /* 0x0000c000abe87810 */ /* 0x000fea0007ffe0ff */
[----:B------:R-:W1:Y:S02]  /*d830*/  SHFL.BFLY PT, R2, R0, 0x2, 0x1f ;  /* 0x0c401f0000027f89 */ /* 0x000e6400000e0000 */
[----:B-1----:R-:W-:Y:S02]  /*d840*/  FMNMX.FTZ R2, R0, R2, !PT ;  /* 0x0000000200027209 */ /* 0x002fe40007810000 */
[----:B------:R-:W-:Y:S02]  /*d850*/  FMNMX.FTZ R168, R210, R168, !PT ;  /* 0x000000a8d2a87209 */ /* 0x000fe40007810000 */
[----:B------:R-:W-:Y:S02]  /*d860*/  FMNMX.FTZ R207, R166, R205, !PT ;  /* 0x000000cda6cf7209 */ /* 0x000fe40007810000 */
[----:B------:R-:W-:Y:S01]  /*d870*/  LDSM.16.MT88.4 R208, [R238+0xc000] ;  /* 0x00c00000eed0783b */ /* 0x000fe20000004200 */
[----:B------:R-:W-:Y:S07]  /*d880*/  FMNMX.FTZ R166, R164, R167, !PT ;  /* 0x000000a7a4a67209 */ /* 0x000fee0007810000 */
[----:B------:R-:W1:Y:S08]  /*d890*/  SHFL.BFLY PT, R204, R168, 0x1, 0x1f ;  /* 0x0c201f00a8cc7f89 */ /* 0x000e7000000e0000 */
[----:B------:R-:W2:Y:S08]  /*d8a0*/  SHFL.BFLY PT, R205, R207, 0x1, 0x1f ;  /* 0x0c201f00cfcd7f89 */ /* 0x000eb000000e0000 */
[----:B------:R-:W3:Y:S08]  /*d8b0*/  SHFL.BFLY PT, R206, R166, 0x1, 0x1f ;  /* 0x0c201f00a6ce7f89 */ /* 0x000ef000000e0000 */
[----:B------:R-:W4:Y:S01]  /*d8c0*/  SHFL.BFLY PT, R164, R2, 0x1, 0x1f ;  /* 0x0c201f0002a47f89 */ /* 0x000f2200000e0000 */
[----:B-1----:R-:W-:Y:S02]  /*d8d0*/  FMNMX.FTZ R168, R168, R204, !PT ;  /* 0x000000cca8a87209 */ /* 0x002fe40007810000 */
[----:B--2---:R-:W-:Y:S03]  /*d8e0*/  FMNMX.FTZ R167, R207, R205, !PT ;  /* 0x000000cdcfa77209 */ /* 0x004fe60007810000 */
[C---:B------:R-:W-:Y:S01]  /*d8f0*/  FADD.FTZ R0, -R168.reuse, R3 ;  /* 0x00000003a8007221 */ /* 0x040fe20000010100 */
[C---:B------:R-:W-:Y:S01]  /*d900*/  FMUL.FTZ R212, R168.reuse, UR4 ;  /* 0x00000004a8d47c20 */ /* 0x040fe20008410000 */
[----:B------:R-:W-:Y:S02]  /*d910*/  FSETP.NEU.FTZ.AND P0, PT, R168, -INF , PT ;  /* 0xff800000a800780b */ /* 0x000fe40003f1d000 */
[----:B------:R-:W-:Y:S01]  /*d920*/  FMUL.FTZ R3, R0, UR4 ;  /* 0x0000000400037c20 */ /* 0x000fe20008410000 */
[C---:B------:R-:W-:Y:S01]  /*d930*/  FADD.FTZ R0, -R167.reuse, R165 ;  /* 0x000000a5a7007221 */ /* 0x040fe20000010100 */
[----:B---3--:R-:W-:Y:S01]  /*d940*/  FMNMX.FTZ R166, R166, R206, !PT ;  /* 0x000000cea6a67209 */ /* 0x008fe20007810000 */
[C---:B------:R-:W-:Y:S01]  /*d950*/  FMUL.FTZ R213, R167.reuse, UR4 ;  /* 0x00000004a7d57c20 */ /* 0x040fe20008410000 */
[----:B------:R1:W2:Y:S01]  /*d960*/  MUFU.EX2 R165, R3 ;  /* 0x0000000300a57308 */ /* 0x0002a20000000800 */
[----:B------:R-:W-:Y:S01]  /*d970*/  FSEL R212, R212, RZ, P0 ;  /* 0x000000ffd4d47208 */ /* 0x000fe20000000000 */
[----:B------:R-:W3:Y:S01]  /*d980*/  LDSM.16.MT88.4 R204, [R171+0xc000] ;  /* 0x00c00000abcc783b */ /* 0x000ee20000004200 */
[----:B------:R-:W-:Y:S01]  /*d990*/  FSETP.NEU.FTZ.AND P0, PT, R167, -INF , PT ;  /* 0xff800000a700780b */ /* 0x000fe20003f1d000 */
[----:B------:R-:W-:Y:S01]  /*d9a0*/  FMUL.FTZ R214, R166, UR4 ;  /* 0x00000004a6d67c20 */ /* 0x000fe20008410000 */
[----:B----4-:R-:W-:Y:S01]  /*d9b0*/  FMNMX.FTZ R164, R2, R164, !PT ;  /* 0x000000a402a47209 */ /* 0x010fe20007810000 */
[--C-:B------:R-:W-:Y:S01]  /*d9c0*/  FFMA.FTZ R4, R4, UR4, -R212.reuse ;  /* 0x0000000404047c23 */ /* 0x100fe200080108d4 */
[----:B------:R-:W-:Y:S01]  /*d9d0*/  FSEL R213, R213, RZ, P0 ;  /* 0x000000ffd5d57208 */ /* 0x000fe20000000000 */
[--C-:B------:R-:W-:Y:S01]  /*d9e0*/  FFMA.FTZ R5, R5, UR4, -R212.reuse ;  /* 0x0000000405057c23 */ /* 0x100fe200080108d4 */
[----:B------:R-:W-:Y:S01]  /*d9f0*/  FSETP.NEU.FTZ.AND P0, PT, R166, -INF , PT ;  /* 0xff800000a600780b */ /* 0x000fe20003f1d000 */
[----:B------:R-:W-:Y:S01]  /*da00*/  FMUL.FTZ R215, R164, UR4 ;  /* 0x00000004a4d77c20 */ /* 0x000fe20008410000 */
[--C-:B------:R-:W-:Y:S01]  /*da10*/  FFMA.FTZ R16, R16, UR4, -R212.reuse ;  /* 0x0000000410107c23 */ /* 0x100fe200080108d4 */
[--C-:B------:R-:W-:Y:S01]  /*da20*/  FFMA.FTZ R6, R6, UR4, -R213.reuse ;  /* 0x0000000406067c23 */ /* 0x100fe200080108d5 */
[----:B------:R-:W-:Y:S01]  /*da30*/  FSEL R214, R214, RZ, P0 ;  /* 0x000000ffd6d67208 */ /* 0x000fe20000000000 */
[----:B------:R-:W-:Y:S01]  /*da40*/  FFMA.FTZ R7, R7, UR4, -R213 ;  /* 0x0000000407077c23 */ /* 0x000fe200080108d5 */
[----:B------:R-:W-:Y:S01]  /*da50*/  FSETP.NEU.FTZ.AND P0, PT, R164, -INF , PT ;  /* 0xff800000a400780b */ /* 0x000fe20003f1d000 */
[----:B------:R-:W-:Y:S01]  /*da60*/  FFMA.FTZ R17, R17, UR4, -R212 ;  /* 0x0000000411117c23 */ /* 0x000fe200080108d4 */
[----:B-1----:R-:W-:Y:S01]  /*da70*/  FMUL.FTZ R3, R0, UR4 ;  /* 0x0000000400037c20 */ /* 0x002fe20008410000 */
[----:B------:R-:W-:Y:S01]  /*da80*/  FADD.FTZ R0, -R166, R169 ;  /* 0x000000a9a6007221 */ /* 0x000fe20000010100 */
[--C-:B------:R-:W-:Y:S01]  /*da90*/  FFMA.FTZ R18, R18, UR4, -R213.reuse ;  /* 0x0000000412127c23 */ /* 0x100fe200080108d5 */
[----:B------:R-:W-:Y:S01]  /*daa0*/  FFMA.FTZ R19, R19, UR4, -R213 ;  /* 0x0000000413137c23 */ /* 0x000fe200080108d5 */
[----:B------:R-:W-:Y:S01]  /*dab0*/  FSEL R215, R215, RZ, P0 ;  /* 0x000000ffd7d77208 */ /* 0x000fe20000000000 */
[----:B------:R-:W-:Y:S01]  /*dac0*/  FMUL.FTZ R2, R0, UR4 ;  /* 0x0000000400027c20 */ /* 0x000fe20008410000 */
[----:B------:R-:W-:Y:S01]  /*dad0*/  FADD.FTZ R0, -R164, R170 ;  /* 0x000000aaa4007221 */ /* 0x000fe20000010100 */
[----:B------:R-:W1:Y:S01]  /*dae0*/  MUFU.EX2 R3, R3 ;  /* 0x0000000300037308 */ /* 0x000e620000000800 */
[--C-:B------:R-:W-:Y:S01]  /*daf0*/  FFMA.FTZ R8, R8, UR4, -R214.reuse ;  /* 0x0000000408087c23 */ /* 0x100fe200080108d6 */
[--C-:B------:R-:W-:Y:S01]  /*db00*/  FFMA.FTZ R9, R9, UR4, -R214.reuse ;  /* 0x0000000409097c23 */ /* 0x100fe200080108d6 */
[----:B------:R-:W-:Y:S01]  /*db10*/  FMUL.FTZ R0, R0, UR4 ;  /* 0x0000000400007c20 */ /* 0x000fe20008410000 */
[--C-:B------:R-:W-:Y:S01]  /*db20*/  FFMA.FTZ R10, R10, UR4, -R215.reuse ;  /* 0x000000040a0a7c23 */ /* 0x100fe200080108d7 */
[--C-:B------:R-:W-:Y:S01]  /*db30*/  FFMA.FTZ R11, R11, UR4, -R215.reuse ;  /* 0x000000040b0b7c23 */ /* 0x100fe200080108d7 */
[--C-:B------:R-:W-:Y:S01]  /*db40*/  FFMA.FTZ R12, R12, UR4, -R214.reuse ;  /* 0x000000040c0c7c23 */ /* 0x100fe200080108d6 */
[----:B------:R-:W-:Y:S03]  /*db50*/  FFMA.FTZ R13, R13, UR4, -R214 ;  /* 0x000000040d0d7c23 */ /* 0x000fe600080108d6 */
[----:B------:R4:W-:Y:S01]  /*db60*/  MUFU.EX2 R219, R5 ;  /* 0x0000000500db7308 */ /* 0x0009e20000000800 */
[--C-:B------:R-:W-:Y:S01]  /*db70*/  FFMA.FTZ R14, R14, UR4, -R215.reuse ;  /* 0x000000040e0e7c23 */ /* 0x100fe200080108d7 */
[----:B------:R-:W-:Y:S01]  /*db80*/  FFMA.FTZ R15, R15, UR4, -R215 ;  /* 0x000000040f0f7c23 */ /* 0x000fe200080108d7 */
[----:B------:R-:W-:Y:S01]  /*db90*/  MOV R169, R233 ;  /* 0x000000e900a97202 */ /* 0x000fe20000000f00 */
[C---:B--2---:R-:W-:Y:S01]  /*dba0*/  FMUL.FTZ R68, R165.reuse, R68 ;  /* 0x00000044a5447220 */ /* 0x044fe20000410000 */
[----:B------:R-:W-:Y:S01]  /*dbb0*/  @P6 IADD3 R169, PT, PT, R232, -0x40, RZ ;  /* 0xffffffc0e8a96810 */ /* 0x000fe20007ffe0ff */
[C---:B------:R-:W-:Y:S01]  /*dbc0*/  FMUL.FTZ R69, R165.reuse, R69 ;  /* 0x00000045a5457220 */ /* 0x040fe20000410000 */
[----:B------:R-:W-:Y:S03]  /*dbd0*/  FMUL.FTZ R80, R165, R80 ;  /* 0x00000050a5507220 */ /* 0x000fe60000410000 */
[----:B------:R2:W-:Y:S01]  /*dbe0*/  MUFU.EX2 R222, R6 ;  /* 0x0000000600de7308 */ /* 0x0005e20000000800 */
[C---:B-1----:R-:W-:Y:S01]  /*dbf0*/  FMUL.FTZ R70, R3.reuse, R70 ;  /* 0x0000004603467220 */ /* 0x042fe20000410000 */
[----:B------:R-:W-:Y:S01]  /*dc00*/  FMUL.FTZ R71, R3, R71 ;  /* 0x0000004703477220 */ /* 0x000fe20000410000 */
[----:B------:R-:W-:Y:S01]  /*dc10*/  FMUL.FTZ R81, R165, R81 ;  /* 0x00000051a5517220 */ /* 0x000fe20000410000 */
[C---:B------:R-:W-:Y:S01]  /*dc20*/  FMUL.FTZ R82, R3.reuse, R82 ;  /* 0x0000005203527220 */ /* 0x040fe20000410000 */
[----:B------:R-:W-:Y:S01]  /*dc30*/  FMUL.FTZ R83, R3, R83 ;  /* 0x0000005303537220 */ /* 0x000fe20000410000 */
[----:B------:R-:W-:Y:S01]  /*dc40*/  IADD3 R170, PT, PT, R245, R169, RZ ;  /* 0x000000a9f5aa7210 */ /* 0x000fe20007ffe0ff */
[C---:B------:R-:W-:Y:S03]  /*dc50*/  FMUL.FTZ R84, R165.reuse, R84 ;  /* 0x00000054a5547220 */ /* 0x040fe60000410000 */
[----:B------:R1:W5:Y:S01]  /*dc60*/  MUFU.EX2 R218, R7 ;  /* 0x0000000700da7308 */ /* 0x0003620000000800 */
[C---:B----4-:R-:W-:Y:S01]  /*dc70*/  FMUL.FTZ R5, R165.reuse, R177 ;  /* 0x000000b1a5057220 */ /* 0x050fe20000410000 */
[----:B------:R-:W-:Y:S01]  /*dc80*/  FMUL.FTZ R85, R165, R85 ;  /* 0x00000055a5557220 */ /* 0x000fe20000410000 */
[C---:B------:R-:W-:Y:S01]  /*dc90*/  FMUL.FTZ R86, R3.reuse, R86 ;  /* 0x0000005603567220 */ /* 0x040fe20000410000 */
[----:B------:R-:W-:Y:S01]  /*dca0*/  FMUL.FTZ R87, R3, R87 ;  /* 0x0000005703577220 */ /* 0x000fe20000410000 */
[C---:B------:R-:W-:Y:S01]  /*dcb0*/  FMUL.FTZ R96, R165.reuse, R96 ;  /* 0x00000060a5607220 */ /* 0x040fe20000410000 */
[----:B------:R-:W-:Y:S01]  /*dcc0*/  FMUL.FTZ R97, R165, R97 ;  /* 0x00000061a5617220 */ /* 0x000fe20000410000 */
[C---:B------:R-:W-:Y:S03]  /*dcd0*/  FMUL.FTZ R98, R3.reuse, R98 ;  /* 0x0000006203627220 */ /* 0x040fe60000410000 */
[----:B------:R4:W3:Y:S01]  /*dce0*/  MUFU.EX2 R231, R4 ;  /* 0x0000000400e77308 */ /* 0x0008e20000000800 */
[C---:B--2---:R-:W-:Y:S01]  /*dcf0*/  FMUL.FTZ R6, R3.reuse, R178 ;  /* 0x000000b203067220 */ /* 0x044fe20000410000 */
[----:B------:R-:W-:Y:S01]  /*dd00*/  FMUL.FTZ R99, R3, R99 ;  /* 0x0000006303637220 */ /* 0x000fe20000410000 */
[C---:B------:R-:W-:Y:S01]  /*dd10*/  FMUL.FTZ R100, R165.reuse, R100 ;  /* 0x00000064a5647220 */ /* 0x040fe20000410000 */
[----:B------:R-:W-:Y:S01]  /*dd20*/  FMUL.FTZ R101, R165, R101 ;  /* 0x00000065a5657220 */ /* 0x000fe20000410000 */
[C---:B------:R-:W-:Y:S01]  /*dd30*/  FMUL.FTZ R102, R3.reuse, R102 ;  /* 0x0000006603667220 */ /* 0x040fe20000410000 */
[----:B------:R-:W-:Y:S01]  /*dd40*/  FMUL.FTZ R103, R3, R103 ;  /* 0x0000006703677220 */ /* 0x000fe20000410000 */
[----:B------:R-:W-:Y:S03]  /*dd50*/  FMUL.FTZ R112, R165, R112 ;  /* 0x00000070a5707220 */ /* 0x000fe60000410000 */
[----:B------:R2:W-:Y:S01]  /*dd60*/  MUFU.EX2 R216, R16 ;  /* 0x0000001000d87308 */ /* 0x0005e20000000800 */
[----:B-1----:R-:W-:Y:S01]  /*dd70*/  FMUL.FTZ R7, R3, R179 ;  /* 0x000000b303077220 */ /* 0x002fe20000410000 */
[----:B-----5:R-:W-:Y:S01]  /*dd80*/  F2FP.BF16.F32.PACK_AB R177, R218, R222 ;  /* 0x000000dedab1723e */ /* 0x020fe200000010ff */
[----:B------:R-:W-:Y:S01]  /*dd90*/  FMUL.FTZ R113, R165, R113 ;  /* 0x00000071a5717220 */ /* 0x000fe20000410000 */
[C---:B------:R-:W-:Y:S01]  /*dda0*/  FMUL.FTZ R114, R3.reuse, R114 ;  /* 0x0000007203727220 */ /* 0x040fe20000410000 */
[----:B------:R-:W-:Y:S01]  /*ddb0*/  FMUL.FTZ R115, R3, R115 ;  /* 0x0000007303737220 */ /* 0x000fe20000410000 */
[C---:B------:R-:W-:Y:S01]  /*ddc0*/  FMUL.FTZ R116, R165.reuse, R116 ;  /* 0x00000074a5747220 */ /* 0x040fe20000410000 */
[C---:B------:R-:W-:Y:S03]  /*ddd0*/  FMUL.FTZ R117, R165.reuse, R117 ;  /* 0x00000075a5757220 */ /* 0x040fe60000410000 */
[----:B------:R-:W1:Y:S01]  /*dde0*/  MUFU.EX2 R225, R17 ;  /* 0x0000001100e17308 */ /* 0x000e620000000800 */
[----:B----4-:R-:W-:Y:S01]  /*ddf0*/  FMUL.FTZ R4, R165, R176 ;  /* 0x000000b0a5047220 */ /* 0x010fe20000410000 */
[----:B---3--:R-:W-:Y:S01]  /*de00*/  F2FP.BF16.F32.PACK_AB R176, R219, R231 ;  /* 0x000000e7dbb0723e */ /* 0x008fe200000010ff */
[C---:B------:R-:W-:Y:S01]  /*de10*/  FMUL.FTZ R118, R3.reuse, R118 ;  /* 0x0000007603767220 */ /* 0x040fe20000410000 */
[----:B------:R-:W-:Y:S01]  /*de20*/  FMUL.FTZ R119, R3, R119 ;  /* 0x0000007703777220 */ /* 0x000fe20000410000 */
[C---:B------:R-:W-:Y:S01]  /*de30*/  FMUL.FTZ R128, R165.reuse, R128 ;  /* 0x00000080a5807220 */ /* 0x040fe20000410000 */
[----:B------:R-:W-:Y:S01]  /*de40*/  FMUL.FTZ R129, R165, R129 ;  /* 0x00000081a5817220 */ /* 0x000fe20000410000 */
[----:B------:R-:W-:Y:S03]  /*de50*/  FMUL.FTZ R130, R3, R130 ;  /* 0x0000008203827220 */ /* 0x000fe60000410000 */
[----:B------:R3:W-:Y:S01]  /*de60*/  MUFU.EX2 R223, R18 ;  /* 0x0000001200df7308 */ /* 0x0007e20000000800 */
[----:B--2---:R-:W-:Y:S01]  /*de70*/  FMUL.FTZ R16, R165, R184 ;  /* 0x000000b8a5107220 */ /* 0x004fe20000410000 */
[----:B------:R-:W-:Y:S01]  /*de80*/  FMUL.FTZ R131, R3, R131 ;  /* 0x0000008303837220 */ /* 0x000fe20000410000 */
[C---:B------:R-:W-:Y:S01]  /*de90*/  FMUL.FTZ R132, R165.reuse, R132 ;  /* 0x00000084a5847220 */ /* 0x040fe20000410000 */
[----:B------:R-:W-:Y:S01]  /*dea0*/  FMUL.FTZ R133, R165, R133 ;  /* 0x00000085a5857220 */ /* 0x000fe20000410000 */
[C---:B------:R-:W-:Y:S01]  /*deb0*/  FMUL.FTZ R134, R3.reuse, R134 ;  /* 0x0000008603867220 */ /* 0x040fe20000410000 */
[----:B------:R-:W-:Y:S01]  /*dec0*/  FMUL.FTZ R135, R3, R135 ;  /* 0x0000008703877220 */ /* 0x000fe20000410000 */
[--C-:B------:R-:W-:Y:S03]  /*ded0*/  FFMA.FTZ R20, R20, UR4, -R212.reuse ;  /* 0x0000000414147c23 */ /* 0x100fe600080108d4 */
[----:B------:R-:W2:Y:S01]  /*dee0*/  MUFU.EX2 R228, R19 ;  /* 0x0000001300e47308 */ /* 0x000ea20000000800 */
[----:B-1----:R-:W-:Y:S01]  /*def0*/  F2FP.BF16.F32.PACK_AB R178, R225, R216 ;  /* 0x000000d8e1b2723e */ /* 0x002fe200000010ff */
[----:B------:R-:W-:Y:S01]  /*df00*/  FMUL.FTZ R17, R165, R185 ;  /* 0x000000b9a5117220 */ /* 0x000fe20000410000 */
[--C-:B------:R-:W-:Y:S01]  /*df10*/  FFMA.FTZ R21, R21, UR4, -R212.reuse ;  /* 0x0000000415157c23 */ /* 0x100fe200080108d4 */
[--C-:B------:R-:W-:Y:S01]  /*df20*/  FFMA.FTZ R22, R22, UR4, -R213.reuse ;  /* 0x0000000416167c23 */ /* 0x100fe200080108d5 */
[--C-:B------:R-:W-:Y:S01]  /*df30*/  FFMA.FTZ R32, R32, UR4, -R212.reuse ;  /* 0x0000000420207c23 */ /* 0x100fe200080108d4 */
[--C-:B------:R-:W-:Y:S01]  /*df40*/  FFMA.FTZ R33, R33, UR4, -R212.reuse ;  /* 0x0000000421217c23 */ /* 0x100fe200080108d4 */
[--C-:B------:R-:W-:Y:S03]  /*df50*/  FFMA.FTZ R34, R34, UR4, -R213.reuse ;  /* 0x0000000422227c23 */ /* 0x100fe600080108d5 */
[----:B------:R-:W1:Y:S01]  /*df60*/  MUFU.EX2 R2, R2 ;  /* 0x0000000200027308 */ /* 0x000e620000000800 */
[----:B---3--:R-:W-:Y:S01]  /*df70*/  FMUL.FTZ R18, R3, R186 ;  /* 0x000000ba03127220 */ /* 0x008fe20000410000 */
[--C-:B------:R-:W-:Y:S01]  /*df80*/  FFMA.FTZ R35, R35, UR4, -R213.reuse ;  /* 0x0000000423237c23 */ /* 0x100fe200080108d5 */
[C---:B------:R-:W-:Y:S01]  /*df90*/  FMUL.FTZ R144, R165.reuse, R144 ;  /* 0x00000090a5907220 */ /* 0x040fe20000410000 */
[----:B------:R-:W-:Y:S01]  /*dfa0*/  FMUL.FTZ R145, R165, R145 ;  /* 0x00000091a5917220 */ /* 0x000fe20000410000 */
[C---:B------:R-:W-:Y:S01]  /*dfb0*/  FMUL.FTZ R146, R3.reuse, R146 ;  /* 0x0000009203927220 */ /* 0x040fe20000410000 */
[C---:B------:R-:W-:Y:S01]  /*dfc0*/  FMUL.FTZ R147, R3.reuse, R147 ;  /* 0x0000009303937220 */ /* 0x040fe20000410000 */
[--C-:B------:R-:W-:Y:S03]  /*dfd0*/  FFMA.FTZ R36, R36, UR4, -R212.reuse ;  /* 0x0000000424247c23 */ /* 0x100fe600080108d4 */
[----:B------:R-:W3:Y:S01]  /*dfe0*/  MUFU.EX2 R0, R0 ;  /* 0x0000000000007308 */ /* 0x000ee20000000800 */
[----:B--2---:R-:W-:Y:S01]  /*dff0*/  F2FP.BF16.F32.PACK_AB R179, R228, R223 ;  /* 0x000000dfe4b3723e */ /* 0x004fe200000010ff */
[----:B------:R-:W-:Y:S01]  /*e000*/  FMUL.FTZ R19, R3, R187 ;  /* 0x000000bb03137220 */ /* 0x000fe20000410000 */
[----:B------:R-:W-:Y:S01]  /*e010*/  FFMA.FTZ R37, R37, UR4, -R212 ;  /* 0x0000000425257c23 */ /* 0x000fe200080108d4 */
[----:B------:R-:W-:Y:S01]  /*e020*/  LDSM.16.MT88.4 R184, [R170] ;  /* 0x00000000aab8783b */ /* 0x000fe20000004200 */
[--C-:B------:R-:W-:Y:S01]  /*e030*/  FFMA.FTZ R38, R38, UR4, -R213.reuse ;  /* 0x0000000426267c23 */ /* 0x100fe200080108d5 */
[----:B------:R-:W-:Y:S01]  /*e040*/  FFMA.FTZ R39, R39, UR4, -R213 ;  /* 0x0000000427277c23 */ /* 0x000fe200080108d5 */
[--C-:B------:R-:W-:Y:S01]  /*e050*/  FFMA.FTZ R40, R40, UR4, -R214.reuse ;  /* 0x0000000428287c23 */ /* 0x100fe200080108d6 */
[-C--:B------:R-:W-:Y:S02]  /*e060*/  HMMA.16816.F32.BF16 R4, R176, R204.reuse, R4 ;  /* 0x000000ccb004723c */ /* 0x080fe40000041804 */
[----:B------:R2:W-:Y:S03]  /*e070*/  MUFU.EX2 R221, R8 ;  /* 0x0000000800dd7308 */ /* 0x0005e60000000800 */
[C---:B-1----:R-:W-:Y:S01]  /*e080*/  FMUL.FTZ R72, R2.reuse, R72 ;  /* 0x0000004802487220 */ /* 0x042fe20000410000 */
[C---:B------:R-:W-:Y:S01]  /*e090*/  FMUL.FTZ R73, R2.reuse, R73 ;  /* 0x0000004902497220 */ /* 0x040fe20000410000 */
[C---:B------:R-:W-:Y:S01]  /*e0a0*/  FMUL.FTZ R76, R2.reuse, R76 ;  /* 0x0000004c024c7220 */ /* 0x040fe20000410000 */
[----:B------:R-:W-:Y:S04]  /*e0b0*/  FMUL.FTZ R77, R2, R77 ;  /* 0x0000004d024d7220 */ /* 0x000fe80000410000 */
[----:B------:R1:W4:Y:S01]  /*e0c0*/  MUFU.EX2 R217, R9 ;  /* 0x0000000900d97308 */ /* 0x0003220000000800 */
[C---:B---3--:R-:W-:Y:S01]  /*e0d0*/  FMUL.FTZ R74, R0.reuse, R74 ;  /* 0x0000004a004a7220 */ /* 0x048fe20000410000 */
[C---:B------:R-:W-:Y:S01]  /*e0e0*/  FMUL.FTZ R75, R0.reuse, R75 ;  /* 0x0000004b004b7220 */ /* 0x040fe20000410000 */
        /* <DEDUP_REMOVED lines=12> */
[C---:B------:R-:W-:Y:S03]  /*e1b0*/  FMUL.FTZ R104, R2.reuse, R104 ;  /* 0x0000006802687220 */ /* 0x040fe60000410000 */
[----:B------:R2:W5:Y:S01]  /*e1c0*/  MUFU.EX2 R227, R11 ;  /* 0x0000000b00e37308 */ /* 0x0005620000000800 */
[C---:B-1----:R-:W-:Y:S01]  /*e1d0*/  FMUL.FTZ R9, R2.reuse, R173 ;  /* 0x000000ad02097220 */ /* 0x042fe20000410000 */
[----:B----4-:R-:W-:Y:S01]  /*e1e0*/  F2FP.BF16.F32.PACK_AB R172, R217, R221 ;  /* 0x000000ddd9ac723e */ /* 0x010fe200000010ff */
[----:B------:R-:W-:Y:S01]  /*e1f0*/  FMUL.FTZ R105, R2, R105 ;  /* 0x0000006902697220 */ /* 0x000fe20000410000 */
[C---:B------:R-:W-:Y:S01]  /*e200*/  FMUL.FTZ R106, R0.reuse, R106 ;  /* 0x0000006a006a7220 */ /* 0x040fe20000410000 */
[----:B------:R-:W-:Y:S01]  /*e210*/  FMUL.FTZ R107, R0, R107 ;  /* 0x0000006b006b7220 */ /* 0x000fe20000410000 */
[C---:B------:R-:W-:Y:S01]  /*e220*/  FMUL.FTZ R108, R2.reuse, R108 ;  /* 0x0000006c026c7220 */ /* 0x040fe20000410000 */
[----:B------:R-:W-:Y:S03]  /*e230*/  FMUL.FTZ R109, R2, R109 ;  /* 0x0000006d026d7220 */ /* 0x000fe60000410000 */
[----:B------:R1:W-:Y:S01]  /*e240*/  MUFU.EX2 R226, R12 ;  /* 0x0000000c00e27308 */ /* 0x0003e20000000800 */
[C---:B---3--:R-:W-:Y:S01]  /*e250*/  FMUL.FTZ R10, R0.reuse, R174 ;  /* 0x000000ae000a7220 */ /* 0x048fe20000410000 */
[C---:B------:R-:W-:Y:S01]  /*e260*/  FMUL.FTZ R110, R0.reuse, R110 ;  /* 0x0000006e006e7220 */ /* 0x040fe20000410000 */
[----:B------:R-:W-:Y:S01]  /*e270*/  FMUL.FTZ R111, R0, R111 ;  /* 0x0000006f006f7220 */ /* 0x000fe20000410000 */
[C---:B------:R-:W-:Y:S01]  /*e280*/  FMUL.FTZ R120, R2.reuse, R120 ;  /* 0x0000007802787220 */ /* 0x040fe20000410000 */
[----:B------:R-:W-:Y:S01]  /*e290*/  FMUL.FTZ R121, R2, R121 ;  /* 0x0000007902797220 */ /* 0x000fe20000410000 */
[C---:B------:R-:W-:Y:S01]  /*e2a0*/  FMUL.FTZ R122, R0.reuse, R122 ;  /* 0x0000007a007a7220 */ /* 0x040fe20000410000 */
[C---:B------:R-:W-:Y:S03]  /*e2b0*/  FMUL.FTZ R123, R0.reuse, R123 ;  /* 0x0000007b007b7220 */ /* 0x040fe60000410000 */
[----:B------:R-:W3:Y:S01]  /*e2c0*/  MUFU.EX2 R229, R13 ;  /* 0x0000000d00e57308 */ /* 0x000ee20000000800 */
[----:B--2---:R-:W-:Y:S01]  /*e2d0*/  FMUL.FTZ R11, R0, R175 ;  /* 0x000000af000b7220 */ /* 0x004fe20000410000 */
[----:B-----5:R-:W-:Y:S01]  /*e2e0*/  F2FP.BF16.F32.PACK_AB R173, R227, R220 ;  /* 0x000000dce3ad723e */ /* 0x020fe200000010ff */
[C---:B------:R-:W-:Y:S01]  /*e2f0*/  FMUL.FTZ R124, R2.reuse, R124 ;  /* 0x0000007c027c7220 */ /* 0x040fe20000410000 */
[----:B------:R-:W-:Y:S01]  /*e300*/  FMUL.FTZ R125, R2, R125 ;  /* 0x0000007d027d7220 */ /* 0x000fe20000410000 */
[C---:B------:R-:W-:Y:S01]  /*e310*/  FMUL.FTZ R126, R0.reuse, R126 ;  /* 0x0000007e007e7220 */ /* 0x040fe20000410000 */
[----:B------:R-:W-:Y:S01]  /*e320*/  FMUL.FTZ R127, R0, R127 ;  /* 0x0000007f007f7220 */ /* 0x000fe20000410000 */
[C---:B------:R-:W-:Y:S03]  /*e330*/  FMUL.FTZ R136, R2.reuse, R136 ;  /* 0x0000008802887220 */ /* 0x040fe60000410000 */
[----:B------:R2:W-:Y:S01]  /*e340*/  MUFU.EX2 R224, R14 ;  /* 0x0000000e00e07308 */ /* 0x0005e20000000800 */
[C---:B-1----:R-:W-:Y:S01]  /*e350*/  FMUL.FTZ R12, R2.reuse, R180 ;  /* 0x000000b4020c7220 */ /* 0x042fe20000410000 */
[----:B------:R-:W-:Y:S01]  /*e360*/  FMUL.FTZ R137, R2, R137 ;  /* 0x0000008902897220 */ /* 0x000fe20000410000 */
[C---:B------:R-:W-:Y:S01]  /*e370*/  FMUL.FTZ R138, R0.reuse, R138 ;  /* 0x0000008a008a7220 */ /* 0x040fe20000410000 */
[----:B------:R-:W-:Y:S01]  /*e380*/  FMUL.FTZ R139, R0, R139 ;  /* 0x0000008b008b7220 */ /* 0x000fe20000410000 */
[C---:B------:R-:W-:Y:S01]  /*e390*/  FMUL.FTZ R140, R2.reuse, R140 ;  /* 0x0000008c028c7220 */ /* 0x040fe20000410000 */
[----:B------:R-:W-:Y:S01]  /*e3a0*/  FMUL.FTZ R141, R2, R141 ;  /* 0x0000008d028d7220 */ /* 0x000fe20000410000 */
[----:B------:R-:W-:Y:S03]  /*e3b0*/  FMUL.FTZ R142, R0, R142 ;  /* 0x0000008e008e7220 */ /* 0x000fe60000410000 */
[----:B------:R-:W1:Y:S01]  /*e3c0*/  MUFU.EX2 R230, R15 ;  /* 0x0000000f00e67308 */ /* 0x000e620000000800 */
[----:B---3--:R-:W-:Y:S01]  /*e3d0*/  F2FP.BF16.F32.PACK_AB R174, R229, R226 ;  /* 0x000000e2e5ae723e */ /* 0x008fe200000010ff */
[----:B------:R-:W-:Y:S01]  /*e3e0*/  FMUL.FTZ R13, R2, R181 ;  /* 0x000000b5020d7220 */ /* 0x000fe20000410000 */
[----:B------:R-:W-:Y:S01]  /*e3f0*/  FMUL.FTZ R143, R0, R143 ;  /* 0x0000008f008f7220 */ /* 0x000fe20000410000 */
[C---:B------:R-:W-:Y:S01]  /*e400*/  FMUL.FTZ R148, R2.reuse, R148 ;  /* 0x0000009402947220 */ /* 0x040fe20000410000 */
[----:B------:R-:W-:Y:S01]  /*e410*/  FMUL.FTZ R149, R2, R149 ;  /* 0x0000009502957220 */ /* 0x000fe20000410000 */
[C---:B------:R-:W-:Y:S01]  /*e420*/  FMUL.FTZ R150, R0.reuse, R150 ;  /* 0x0000009600967220 */ /* 0x040fe20000410000 */
[C---:B------:R-:W-:Y:S03]  /*e430*/  FMUL.FTZ R151, R0.reuse, R151 ;  /* 0x0000009700977220 */ /* 0x040fe60000410000 */
[----:B------:R3:W-:Y:S01]  /*e440*/  MUFU.EX2 R252, R21 ;  /* 0x0000001500fc7308 */ /* 0x0007e20000000800 */
[----:B--2---:R-:W-:Y:S01]  /*e450*/  FMUL.FTZ R14, R0, R182 ;  /* 0x000000b6000e7220 */ /* 0x004fe20000410000 */
[----:B------:R-:W-:Y:S01]  /*e460*/  FFMA.FTZ R41, R41, UR4, -R214 ;  /* 0x0000000429297c23 */ /* 0x000fe200080108d6 */
[--C-:B------:R-:W-:Y:S01]  /*e470*/  FFMA.FTZ R42, R42, UR4, -R215.reuse ;  /* 0x000000042a2a7c23 */ /* 0x100fe200080108d7 */
[----:B------:R-:W-:Y:S01]  /*e480*/  FFMA.FTZ R43, R43, UR4, -R215 ;  /* 0x000000042b2b7c23 */ /* 0x000fe200080108d7 */
[--C-:B------:R-:W-:Y:S01]  /*e490*/  FFMA.FTZ R48, R48, UR4, -R212.reuse ;  /* 0x0000000430307c23 */ /* 0x100fe200080108d4 */
[--C-:B------:R-:W-:Y:S01]  /*e4a0*/  FFMA.FTZ R49, R49, UR4, -R212.reuse ;  /* 0x0000000431317c23 */ /* 0x100fe200080108d4 */
[--C-:B------:R-:W-:Y:S03]  /*e4b0*/  FFMA.FTZ R50, R50, UR4, -R213.reuse ;  /* 0x0000000432327c23 */ /* 0x100fe600080108d5 */
[----:B------:R2:W-:Y:S01]  /*e4c0*/  MUFU.EX2 R251, R22 ;  /* 0x0000001600fb7308 */ /* 0x0005e20000000800 */
[----:B-1----:R-:W-:Y:S01]  /*e4d0*/  F2FP.BF16.F32.PACK_AB R175, R230, R224 ;  /* 0x000000e0e6af723e */ /* 0x002fe200000010ff */
[----:B------:R-:W-:Y:S01]  /*e4e0*/  FMUL.FTZ R15, R0, R183 ;  /* 0x000000b7000f7220 */ /* 0x000fe20000410000 */
[--C-:B------:R-:W-:Y:S01]  /*e4f0*/  FFMA.FTZ R51, R51, UR4, -R213.reuse ;  /* 0x0000000433337c23 */ /* 0x100fe200080108d5 */
[----:B------:R-:W1:Y:S01]  /*e500*/  LDSM.16.MT88.4 R180, [R169] ;  /* 0x00000000a9b4783b */ /* 0x000e620000004200 */
[--C-:B------:R-:W-:Y:S01]  /*e510*/  FFMA.FTZ R52, R52, UR4, -R212.reuse ;  /* 0x0000000434347c23 */ /* 0x100fe200080108d4 */
[----:B------:R-:W-:Y:S01]  /*e520*/  FFMA.FTZ R53, R53, UR4, -R212 ;  /* 0x0000000435357c23 */ /* 0x000fe200080108d4 */
[--C-:B------:R-:W-:Y:S01]  /*e530*/  FFMA.FTZ R54, R54, UR4, -R213.reuse ;  /* 0x0000000436367c23 */ /* 0x100fe200080108d5 */
[C---:B------:R-:W-:Y:S02]  /*e540*/  HMMA.16816.F32.BF16 R8, R172.reuse, R204, R8 ;  /* 0x000000ccac08723c */ /* 0x040fe40000041808 */
[----:B------:R4:W-:Y:S02]  /*e550*/  MUFU.EX2 R233, R32 ;  /* 0x0000002000e97308 */ /* 0x0009e40000000800 */
[----:B---3--:R-:W-:Y:S01]  /*e560*/  FMUL.FTZ R21, R165, R189 ;  /* 0x000000bda5157220 */ /* 0x008fe20000410000 */
[----:B------:R-:W-:Y:S01]  /*e570*/  FFMA.FTZ R55, R55, UR4, -R213 ;  /* 0x0000000437377c23 */ /* 0x000fe200080108d5 */
[--C-:B------:R-:W-:Y:S01]  /*e580*/  FFMA.FTZ R57, R57, UR4, -R214.reuse ;  /* 0x0000000439397c23 */ /* 0x100fe200080108d6 */
[--C-:B------:R-:W-:Y:S01]  /*e590*/  FFMA.FTZ R58, R58, UR4, -R215.reuse ;  /* 0x000000043a3a7c23 */ /* 0x100fe200080108d7 */
[-C--:B------:R-:W-:Y:S04]  /*e5a0*/  HMMA.16816.F32.BF16 R12, R172, R206.reuse, R12 ;  /* 0x000000ceac0c723c */ /* 0x080fe8000004180c */
[----:B------:R3:W-:Y:S01]  /*e5b0*/  MUFU.EX2 R234, R33 ;  /* 0x0000002100ea7308 */ /* 0x0007e20000000800 */
[----:B--2---:R-:W-:Y:S01]  /*e5c0*/  FMUL.FTZ R22, R3, R190 ;  /* 0x000000be03167220 */ /* 0x004fe20000410000 */
[--C-:B------:R-:W-:Y:S01]  /*e5d0*/  FFMA.FTZ R59, R59, UR4, -R215.reuse ;  /* 0x000000043b3b7c23 */ /* 0x100fe200080108d7 */
[----:B------:R-:W-:Y:S01]  /*e5e0*/  MOV R204, R231 ;  /* 0x000000e700cc7202 */ /* 0x000fe20000000f00 */
[C---:B------:R-:W-:Y:S01]  /*e5f0*/  FMUL.FTZ R152, R165.reuse, R152 ;  /* 0x00000098a5987220 */ /* 0x040fe20000410000 */
[----:B------:R-:W-:Y:S01]  /*e600*/  FMUL.FTZ R153, R165, R153 ;  /* 0x00000099a5997220 */ /* 0x000fe20000410000 */
[C---:B------:R-:W-:Y:S04]  /*e610*/  HMMA.16816.F32.BF16 R16, R176.reuse, R206, R16 ;  /* 0x000000ceb010723c */ /* 0x040fe80000041810 */
[----:B------:R2:W-:Y:S01]  /*e620*/  MUFU.EX2 R207, R20 ;  /* 0x0000001400cf7308 */ /* 0x0005e20000000800 */
[C---:B----4-:R-:W-:Y:S01]  /*e630*/  FMUL.FTZ R32, R2.reuse, R192 ;  /* 0x000000c002207220 */ /* 0x050fe20000410000 */
[C---:B------:R-:W-:Y:S01]  /*e640*/  FMUL.FTZ R154, R3.reuse, R154 ;  /* 0x0000009a039a7220 */ /* 0x040fe20000410000 */
[----:B------:R-:W-:Y:S01]  /*e650*/  FMUL.FTZ R155, R3, R155 ;  /* 0x0000009b039b7220 */ /* 0x000fe20000410000 */
[C---:B------:R-:W-:Y:S01]  /*e660*/  FMUL.FTZ R156, R165.reuse, R156 ;  /* 0x0000009ca59c7220 */ /* 0x040fe20000410000 */
[-C--:B------:R-:W-:Y:S05]  /*e670*/  HMMA.16816.F32.BF16 R68, R176, R208.reuse, R68 ;  /* 0x000000d0b044723c */ /* 0x080fea0000041844 */
[----:B------:R4:W-:Y:S01]  /*e680*/  MUFU.EX2 R232, R34 ;  /* 0x0000002200e87308 */ /* 0x0009e20000000800 */
[C---:B---3--:R-:W-:Y:S01]  /*e690*/  FMUL.FTZ R33, R2.reuse, R193 ;  /* 0x000000c102217220 */ /* 0x048fe20000410000 */
[----:B------:R-:W-:Y:S01]  /*e6a0*/  FMUL.FTZ R157, R165, R157 ;  /* 0x0000009da59d7220 */ /* 0x000fe20000410000 */
[C---:B------:R-:W-:Y:S01]  /*e6b0*/  FMUL.FTZ R158, R3.reuse, R158 ;  /* 0x0000009e039e7220 */ /* 0x040fe20000410000 */
[----:B------:R-:W-:Y:S01]  /*e6c0*/  FMUL.FTZ R159, R3, R159 ;  /* 0x0000009f039f7220 */ /* 0x000fe20000410000 */
[C---:B------:R-:W-:Y:S01]  /*e6d0*/  FMUL.FTZ R160, R2.reuse, R160 ;  /* 0x000000a002a07220 */ /* 0x040fe20000410000 */
[C---:B------:R-:W-:Y:S04]  /*e6e0*/  HMMA.16816.F32.BF16 R72, R172.reuse, R208, R72 ;  /* 0x000000d0ac48723c */ /* 0x040fe80000041848 */
[----:B------:R3:W-:Y:S01]  /*e6f0*/  MUFU.EX2 R231, R35 ;  /* 0x0000002300e77308 */ /* 0x0007e20000000800 */
[----:B--2---:R-:W-:Y:S01]  /*e700*/  FMUL.FTZ R20, R165, R188 ;  /* 0x000000bca5147220 */ /* 0x004fe20000410000 */
[----:B------:R-:W-:Y:S01]  /*e710*/  MOV R208, R230 ;  /* 0x000000e600d07202 */ /* 0x000fe20000000f00 */
[----:B------:R-:W-:Y:S01]  /*e720*/  FMUL.FTZ R161, R2, R161 ;  /* 0x000000a102a17220 */ /* 0x000fe20000410000 */
[----:B------:R-:W-:Y:S01]  /*e730*/  MOV R209, R229 ;  /* 0x000000e500d17202 */ /* 0x000fe20000000f00 */
[-C--:B------:R-:W-:Y:S03]  /*e740*/  HMMA.16816.F32.BF16 R76, R172, R210.reuse, R76 ;  /* 0x000000d2ac4c723c */ /* 0x080fe6000004184c */
[C---:B----4-:R-:W-:Y:S01]  /*e750*/  FMUL.FTZ R34, R0.reuse, R194 ;  /* 0x000000c200227220 */ /* 0x050fe20000410000 */
[C---:B------:R-:W-:Y:S01]  /*e760*/  FMUL.FTZ R162, R0.reuse, R162 ;  /* 0x000000a200a27220 */ /* 0x040fe20000410000 */
[----:B------:R-:W-:Y:S01]  /*e770*/  FMUL.FTZ R163, R0, R163 ;  /* 0x000000a300a37220 */ /* 0x000fe20000410000 */
[----:B------:R-:W-:Y:S01]  /*e780*/  MOV R206, R227 ;  /* 0x000000e300ce7202 */ /* 0x000fe20000000f00 */
[--C-:B------:R-:W-:Y:S01]  /*e790*/  FFMA.FTZ R44, R44, UR4, -R214.reuse ;  /* 0x000000042c2c7c23 */ /* 0x100fe200080108d6 */
[C---:B------:R-:W-:Y:S04]  /*e7a0*/  HMMA.16816.F32.BF16 R80, R176.reuse, R210, R80 ;  /* 0x000000d2b050723c */ /* 0x040fe80000041850 */
[----:B---3--:R-:W-:Y:S01]  /*e7b0*/  FMUL.FTZ R35, R0, R195 ;  /* 0x000000c300237220 */ /* 0x008fe20000410000 */
[----:B------:R-:W-:Y:S01]  /*e7c0*/  MOV R210, R226 ;  /* 0x000000e200d27202 */ /* 0x000fe20000000f00 */
[--C-:B------:R-:W-:Y:S01]  /*e7d0*/  FFMA.FTZ R45, R45, UR4, -R214.reuse ;  /* 0x000000042d2d7c23 */ /* 0x100fe200080108d6 */
[----:B------:R-:W-:Y:S01]  /*e7e0*/  MUFU.EX2 R226, R36 ;  /* 0x0000002400e27308 */ /* 0x000fe20000000800 */
[-C--:B-1----:R-:W-:Y:S03]  /*e7f0*/  HMMA.16816.F32.BF16 R84, R176, R180.reuse, R84 ;  /* 0x000000b4b054723c */ /* 0x082fe60000041854 */
[--C-:B------:R-:W-:Y:S01]  /*e800*/  FFMA.FTZ R46, R46, UR4, -R215.reuse ;  /* 0x000000042e2e7c23 */ /* 0x100fe200080108d7 */
[----:B------:R-:W-:Y:S01]  /*e810*/  FFMA.FTZ R47, R47, UR4, -R215 ;  /* 0x000000042f2f7c23 */ /* 0x000fe200080108d7 */
[--C-:B------:R-:W-:Y:S01]  /*e820*/  FFMA.FTZ R56, R56, UR4, -R214.reuse ;  /* 0x0000000438387c23 */ /* 0x100fe200080108d6 */
[----:B------:R-:W-:Y:S01]  /*e830*/  FFMA.FTZ R66, R66, UR4, -R213 ;  /* 0x0000000442427c23 */ /* 0x000fe200080108d5 */
[--C-:B------:R-:W-:Y:S01]  /*e840*/  FFMA.FTZ R24, R24, UR4, -R214.reuse ;  /* 0x0000000418187c23 */ /* 0x100fe200080108d6 */
[C---:B------:R-:W-:Y:S01]  /*e850*/  HMMA.16816.F32.BF16 R88, R172.reuse, R180, R88 ;  /* 0x000000b4ac58723c */ /* 0x040fe20000041858 */
[----:B------:R-:W-:Y:S03]  /*e860*/  MUFU.EX2 R211, R47 ;  /* 0x0000002f00d37308 */ /* 0x000fe60000000800 */
[--C-:B------:R-:W-:Y:S01]  /*e870*/  FFMA.FTZ R25, R25, UR4, -R214.reuse ;  /* 0x0000000419197c23 */ /* 0x100fe200080108d6 */
[--C-:B------:R-:W-:Y:S01]  /*e880*/  FFMA.FTZ R26, R26, UR4, -R215.reuse ;  /* 0x000000041a1a7c23 */ /* 0x100fe200080108d7 */
[--C-:B------:R-:W-:Y:S01]  /*e890*/  FFMA.FTZ R27, R27, UR4, -R215.reuse ;  /* 0x000000041b1b7c23 */ /* 0x100fe200080108d7 */
[--C-:B------:R-:W-:Y:S01]  /*e8a0*/  FFMA.FTZ R28, R28, UR4, -R214.reuse ;  /* 0x000000041c1c7c23 */ /* 0x100fe200080108d6 */
[-C--:B------:R-:W-:Y:S03]  /*e8b0*/  HMMA.16816.F32.BF16 R92, R172, R182.reuse, R92 ;  /* 0x000000b6ac5c723c */ /* 0x080fe6000004185c */
[----:B------:R1:W-:Y:S01]  /*e8c0*/  MUFU.EX2 R195, R24 ;  /* 0x0000001800c37308 */ /* 0x0003e20000000800 */
[----:B------:R-:W-:Y:S01]  /*e8d0*/  FFMA.FTZ R29, R29, UR4, -R214 ;  /* 0x000000041d1d7c23 */ /* 0x000fe200080108d6 */
[--C-:B------:R-:W-:Y:S01]  /*e8e0*/  FFMA.FTZ R30, R30, UR4, -R215.reuse ;  /* 0x000000041e1e7c23 */ /* 0x100fe200080108d7 */
[----:B------:R-:W-:Y:S01]  /*e8f0*/  MOV R205, R228 ;  /* 0x000000e400cd7202 */ /* 0x000fe20000000f00 */
[--C-:B------:R-:W-:Y:S01]  /*e900*/  FFMA.FTZ R64, R64, UR4, -R212.reuse ;  /* 0x0000000440407c23 */ /* 0x100fe200080108d4 */
[----:B------:R-:W-:Y:S01]  /*e910*/  FFMA.FTZ R212, R65, UR4, -R212 ;  /* 0x0000000441d47c23 */ /* 0x000fe200080108d4 */
[C---:B------:R-:W-:Y:S01]  /*e920*/  HMMA.16816.F32.BF16 R96, R176.reuse, R182, R96 ;  /* 0x000000b6b060723c */ /* 0x040fe20000041860 */
[----:B------:R-:W2:Y:S03]  /*e930*/  LDSM.16.MT88.4 R180, [R171+0xe000] ;  /* 0x00e00000abb4783b */ /* 0x000ea60000004200 */
[----:B------:R-:W-:Y:S01]  /*e940*/  MUFU.EX2 R65, R58 ;  /* 0x0000003a00417308 */ /* 0x000fe20000000800 */
[--C-:B------:R-:W-:Y:S01]  /*e950*/  FFMA.FTZ R60, R60, UR4, -R214.reuse ;  /* 0x000000043c3c7c23 */ /* 0x100fe200080108d6 */
[----:B------:R-:W-:Y:S01]  /*e960*/  FFMA.FTZ R214, R61, UR4, -R214 ;  /* 0x000000043dd67c23 */ /* 0x000fe200080108d6 */
[----:B------:R-:W-:Y:S01]  /*e970*/  FFMA.FTZ R62, R62, UR4, -R215 ;  /* 0x000000043e3e7c23 */ /* 0x000fe200080108d7 */
[----:B------:R-:W-:Y:S01]  /*e980*/  IADD3 R248, P0, PT, R248, -UR12, RZ ;  /* 0x8000000cf8f87c10 */ /* 0x000fe2000ff1e0ff */
[-C--:B------:R-:W-:Y:S05]  /*e990*/  HMMA.16816.F32.BF16 R100, R176, R184.reuse, R100 ;  /* 0x000000b8b064723c */ /* 0x080fea0000041864 */
[----:B------:R3:W-:Y:S01]  /*e9a0*/  MUFU.EX2 R194, R25 ;  /* 0x0000001900c27308 */ /* 0x0007e20000000800 */
[C---:B-1----:R-:W-:Y:S01]  /*e9b0*/  FMUL.FTZ R24, R2.reuse, R196 ;  /* 0x000000c402187220 */ /* 0x042fe20000410000 */
[----:B------:R-:W-:Y:S01]  /*e9c0*/  IADD3.X R247, PT, PT, R247, ~UR11, RZ, P0, !PT ;  /* 0x8000000bf7f77c10 */ /* 0x000fe200087fe4ff */
[C---:B------:R-:W-:Y:S07]  /*e9d0*/  HMMA.16816.F32.BF16 R104, R172.reuse, R184, R104 ;  /* 0x000000b8ac68723c */ /* 0x040fee0000041868 */
[----:B------:R1:W-:Y:S01]  /*e9e0*/  MUFU.EX2 R193, R26 ;  /* 0x0000001a00c17308 */ /* 0x0003e20000000800 */
[-C--:B------:R-:W-:Y:S09]  /*e9f0*/  HMMA.16816.F32.BF16 R108, R172, R186.reuse, R108 ;  /* 0x000000baac6c723c */ /* 0x080ff2000004186c */
[----:B------:R4:W-:Y:S01]  /*ea00*/  MUFU.EX2 R192, R27 ;  /* 0x0000001b00c07308 */ /* 0x0009e20000000800 */
[----:B---3--:R-:W-:Y:S01]  /*ea10*/  FMUL.FTZ R25, R2, R197 ;  /* 0x000000c502197220 */ /* 0x008fe20000410000 */
[C---:B------:R-:W-:Y:S01]  /*ea20*/  HMMA.16816.F32.BF16 R112, R176.reuse, R186, R112 ;  /* 0x000000bab070723c */ /* 0x040fe20000041870 */
[----:B------:R-:W3:Y:S07]  /*ea30*/  LDSM.16.MT88.4 R184, [R238+0xe000] ;  /* 0x00e00000eeb8783b */ /* 0x000eee0000004200 */
[----:B------:R5:W-:Y:S01]  /*ea40*/  MUFU.EX2 R230, R28 ;  /* 0x0000001c00e67308 */ /* 0x000be20000000800 */
[C---:B-1----:R-:W-:Y:S01]  /*ea50*/  FMUL.FTZ R26, R0.reuse, R198 ;  /* 0x000000c6001a7220 */ /* 0x042fe20000410000 */
[-C--:B--2---:R-:W-:Y:S08]  /*ea60*/  HMMA.16816.F32.BF16 R116, R176, R180.reuse, R116 ;  /* 0x000000b4b074723c */ /* 0x084ff00000041874 */
[----:B------:R-:W-:Y:S01]  /*ea70*/  MUFU.EX2 R198, R43 ;  /* 0x0000002b00c67308 */ /* 0x000fe20000000800 */
[----:B----4-:R-:W-:Y:S01]  /*ea80*/  FMUL.FTZ R27, R0, R199 ;  /* 0x000000c7001b7220 */ /* 0x010fe20000410000 */
[C---:B------:R-:W-:Y:S08]  /*ea90*/  HMMA.16816.F32.BF16 R120, R172.reuse, R180, R120 ;  /* 0x000000b4ac78723c */ /* 0x040ff00000041878 */
[----:B------:R-:W-:Y:S01]  /*eaa0*/  MUFU.EX2 R199, R42 ;  /* 0x0000002a00c77308 */ /* 0x000fe20000000800 */
[----:B-----5:R-:W-:Y:S01]  /*eab0*/  FMUL.FTZ R28, R165, R200 ;  /* 0x000000c8a51c7220 */ /* 0x020fe20000410000 */
[----:B------:R-:W-:Y:S01]  /*eac0*/  MOV R200, R219 ;  /* 0x000000db00c87202 */ /* 0x000fe20000000f00 */
[-C--:B------:R-:W-:Y:S07]  /*ead0*/  HMMA.16816.F32.BF16 R124, R172, R182.reuse, R124 ;  /* 0x000000b6ac7c723c */ /* 0x080fee000004187c */
[----:B------:R-:W-:Y:S01]  /*eae0*/  MUFU.EX2 R219, R51 ;  /* 0x0000003300db7308 */ /* 0x000fe20000000800 */
[C---:B------:R-:W-:Y:S01]  /*eaf0*/  HMMA.16816.F32.BF16 R128, R176.reuse, R182, R128 ;  /* 0x000000b6b080723c */ /* 0x040fe20000041880 */
[----:B------:R-:W1:Y:S08]  /*eb00*/  LDSM.16.MT88.4 R180, [R169+0x2000] ;  /* 0x00200000a9b4783b */ /* 0x000e700000004200 */
[----:B------:R2:W-:Y:S01]  /*eb10*/  MUFU.EX2 R229, R29 ;  /* 0x0000001d00e57308 */ /* 0x0005e20000000800 */
[-C--:B---3--:R-:W-:Y:S09]  /*eb20*/  HMMA.16816.F32.BF16 R132, R176, R184.reuse, R132 ;  /* 0x000000b8b084723c */ /* 0x088ff20000041884 */
[----:B------:R3:W-:Y:S01]  /*eb30*/  MUFU.EX2 R228, R30 ;  /* 0x0000001e00e47308 */ /* 0x0007e20000000800 */
[C---:B------:R-:W-:Y:S09]  /*eb40*/  HMMA.16816.F32.BF16 R136, R172.reuse, R184, R136 ;  /* 0x000000b8ac88723c */ /* 0x040ff20000041888 */
[----:B------:R-:W-:Y:S01]  /*eb50*/  MUFU.EX2 R197, R44 ;  /* 0x0000002c00c57308 */ /* 0x000fe20000000800 */
[--C-:B------:R-:W-:Y:S01]  /*eb60*/  FFMA.FTZ R184, R23, UR4, -R213.reuse ;  /* 0x0000000417b87c23 */ /* 0x100fe200080108d5 */
[----:B------:R-:W-:Y:S01]  /*eb70*/  FMUL.FTZ R23, R3, R191 ;  /* 0x000000bf03177220 */ /* 0x000fe20000410000 */
[----:B--2---:R-:W-:Y:S01]  /*eb80*/  FMUL.FTZ R29, R165, R201 ;  /* 0x000000c9a51d7220 */ /* 0x004fe20000410000 */
[----:B------:R-:W-:Y:S01]  /*eb90*/  LDSM.16.MT88.4 R188, [R238+0xc800] ;  /* 0x00c80000eebc783b */ /* 0x000fe20000004200 */
[-C--:B------:R-:W-:Y:S05]  /*eba0*/  HMMA.16816.F32.BF16 R140, R172, R186.reuse, R140 ;  /* 0x000000baac8c723c */ /* 0x080fea000004188c */
[----:B------:R2:W-:Y:S01]  /*ebb0*/  MUFU.EX2 R235, R184 ;  /* 0x000000b800eb7308 */ /* 0x0005e20000000800 */
[----:B---3--:R-:W-:Y:S01]  /*ebc0*/  FMUL.FTZ R30, R3, R202 ;  /* 0x000000ca031e7220 */ /* 0x008fe20000410000 */
[----:B------:R-:W-:Y:S01]  /*ebd0*/  MOV R202, R221 ;  /* 0x000000dd00ca7202 */ /* 0x000fe20000000f00 */
[----:B------:R-:W-:Y:S01]  /*ebe0*/  FFMA.FTZ R213, R67, UR4, -R213 ;  /* 0x0000000443d57c23 */ /* 0x000fe200080108d5 */
[----:B------:R-:W-:Y:S01]  /*ebf0*/  MOV R201, R220 ;  /* 0x000000dc00c97202 */ /* 0x000fe20000000f00 */
[C---:B------:R-:W-:Y:S05]  /*ec00*/  HMMA.16816.F32.BF16 R20, R176.reuse, R186, R20 ;  /* 0x000000bab014723c */ /* 0x040fea0000041814 */
[----:B------:R-:W-:Y:S03]  /*ec10*/  MUFU.EX2 R221, R49 ;  /* 0x0000003100dd7308 */ /* 0x000fe60000000800 */
[-C--:B-1----:R-:W-:Y:S07]  /*ec20*/  HMMA.16816.F32.BF16 R144, R176, R180.reuse, R144 ;  /* 0x000000b4b090723c */ /* 0x082fee0000041890 */
[----:B------:R-:W-:Y:S01]  /*ec30*/  MUFU.EX2 R220, R50 ;  /* 0x0000003200dc7308 */ /* 0x000fe20000000800 */
[----:B--2---:R-:W1:Y:S01]  /*ec40*/  LDSM.16.MT88.4 R184, [R170+0x2000] ;  /* 0x00200000aab8783b */ /* 0x004e620000004200 */
[C---:B------:R-:W-:Y:S08]  /*ec50*/  HMMA.16816.F32.BF16 R148, R172.reuse, R180, R148 ;  /* 0x000000b4ac94723c */ /* 0x040ff00000041894 */
[----:B------:R-:W2:Y:S01]  /*ec60*/  MUFU.EX2 R196, R46 ;  /* 0x0000002e00c47308 */ /* 0x000ea20000000800 */
[-C--:B------:R-:W-:Y:S09]  /*ec70*/  HMMA.16816.F32.BF16 R32, R172, R182.reuse, R32 ;  /* 0x000000b6ac20723c */ /* 0x080ff20000041820 */
[----:B------:R3:W-:Y:S01]  /*ec80*/  MUFU.EX2 R67, R56 ;  /* 0x0000003800437308 */ /* 0x0007e20000000800 */
[C---:B------:R-:W-:Y:S01]  /*ec90*/  HMMA.16816.F32.BF16 R152, R176.reuse, R182, R152 ;  /* 0x000000b6b098723c */ /* 0x040fe20000041898 */
[----:B------:R-:W4:Y:S08]  /*eca0*/  LDSM.16.MT88.4 R180, [R171+0xc800] ;  /* 0x00c80000abb4783b */ /* 0x000f300000004200 */
[----:B------:R-:W-:Y:S01]  /*ecb0*/  MUFU.EX2 R212, R212 ;  /* 0x000000d400d47308 */ /* 0x000fe20000000800 */
[----:B--2---:R-:W-:Y:S02]  /*ecc0*/  F2FP.BF16.F32.PACK_AB R47, R211, R196 ;  /* 0x000000c4d32f723e */ /* 0x004fe400000010ff */
[----:B---3--:R-:W-:Y:S07]  /*ecd0*/  MOV R56, R204 ;  /* 0x000000cc00387202 */ /* 0x008fee0000000f00 */
[----:B------:R-:W-:Y:S01]  /*ece0*/  MUFU.EX2 R213, R213 ;  /* 0x000000d500d57308 */ /* 0x000fe20000000800 */
[-C--:B-1----:R-:W-:Y:S09]  /*ecf0*/  HMMA.16816.F32.BF16 R156, R176, R184.reuse, R156 ;  /* 0x000000b8b09c723c */ /* 0x082ff2000004189c */
[----:B------:R-:W-:Y:S01]  /*ed00*/  MUFU.EX2 R204, R57 ;  /* 0x0000003900cc7308 */ /* 0x000fe20000000800 */
[C---:B------:R-:W-:Y:S09]  /*ed10*/  HMMA.16816.F32.BF16 R24, R172.reuse, R184, R24 ;  /* 0x000000b8ac18723c */ /* 0x040ff20000041818 */
[----:B------:R-:W-:Y:S01]  /*ed20*/  MUFU.EX2 R214, R214 ;  /* 0x000000d600d67308 */ /* 0x000fe20000000800 */
[--C-:B------:R-:W-:Y:S01]  /*ed30*/  FFMA.FTZ R184, R31, UR4, -R215.reuse ;  /* 0x000000041fb87c23 */ /* 0x100fe200080108d7 */
[----:B------:R-:W-:Y:S01]  /*ed40*/  FMUL.FTZ R31, R3, R203 ;  /* 0x000000cb031f7220 */ /* 0x000fe20000410000 */
[----:B------:R-:W-:Y:S01]  /*ed50*/  MOV R203, R222 ;  /* 0x000000de00cb7202 */ /* 0x000fe20000000f00 */
[----:B------:R-:W-:Y:S01]  /*ed60*/  FFMA.FTZ R215, R63, UR4, -R215 ;  /* 0x000000043fd77c23 */ /* 0x000fe200080108d7 */
[-C--:B------:R-:W-:Y:S05]  /*ed70*/  HMMA.16816.F32.BF16 R160, R172, R186.reuse, R160 ;  /* 0x000000baaca0723c */ /* 0x080fea00000418a0 */
[----:B------:R1:W2:Y:S01]  /*ed80*/  MUFU.EX2 R227, R184 ;  /* 0x000000b800e37308 */ /* 0x0002a20000000800 */
[----:B------:R-:W-:Y:S02]  /*ed90*/  F2FP.BF16.F32.PACK_AB R172, R252, R207 ;  /* 0x000000cffcac723e */ /* 0x000fe400000010ff */
[----:B------:R-:W-:Y:S02]  /*eda0*/  F2FP.BF16.F32.PACK_AB R173, R235, R251 ;  /* 0x000000fbebad723e */ /* 0x000fe400000010ff */
[----:B------:R-:W-:Y:S01]  /*edb0*/  F2FP.BF16.F32.PACK_AB R174, R234, R233 ;  /* 0x000000e9eaae723e */ /* 0x000fe200000010ff */
[----:B------:R-:W-:Y:S04]  /*edc0*/  HMMA.16816.F32.BF16 R28, R176, R186, R28 ;  /* 0x000000bab01c723c */ /* 0x000fe8000004181c */
[----:B------:R-:W-:Y:S01]  /*edd0*/  MUFU.EX2 R222, R39 ;  /* 0x0000002700de7308 */ /* 0x000fe20000000800 */
[----:B------:R-:W-:Y:S02]  /*ede0*/  F2FP.BF16.F32.PACK_AB R175, R231, R232 ;  /* 0x000000e8e7af723e */ /* 0x000fe400000010ff */
[----:B------:R-:W-:Y:S02]  /*edf0*/  F2FP.BF16.F32.PACK_AB R176, R194, R195 ;  /* 0x000000c3c2b0723e */ /* 0x000fe400000010ff */
[----:B------:R-:W-:Y:S05]  /*ee00*/  F2FP.BF16.F32.PACK_AB R177, R192, R193 ;  /* 0x000000c1c0b1723e */ /* 0x000fea00000010ff */
[----:B------:R-:W-:Y:S01]  /*ee10*/  MUFU.EX2 R215, R215 ;  /* 0x000000d700d77308 */ /* 0x000fe20000000800 */
[----:B-1----:R-:W1:Y:S01]  /*ee20*/  LDSM.16.MT88.4 R184, [R169+0x800] ;  /* 0x00080000a9b8783b */ /* 0x002e620000004200 */
[-C--:B----4-:R-:W-:Y:S05]  /*ee30*/  HMMA.16816.F32.BF16 R4, R172, R180.reuse, R4 ;  /* 0x000000b4ac04723c */ /* 0x090fea0000041804 */
[----:B------:R-:W-:Y:S03]  /*ee40*/  F2FP.BF16.F32.PACK_AB R178, R229, R230 ;  /* 0x000000e6e5b2723e */ /* 0x000fe600000010ff */
[----:B------:R-:W-:Y:S01]  /*ee50*/  MUFU.EX2 R62, R62 ;  /* 0x0000003e003e7308 */ /* 0x000fe20000000800 */
[----:B--2---:R-:W-:Y:S07]  /*ee60*/  F2FP.BF16.F32.PACK_AB R179, R227, R228 ;  /* 0x000000e4e3b3723e */ /* 0x004fee00000010ff */
[C---:B------:R-:W-:Y:S08]  /*ee70*/  HMMA.16816.F32.BF16 R8, R176.reuse, R180, R8 ;  /* 0x000000b4b008723c */ /* 0x040ff00000041808 */
[-C--:B------:R-:W-:Y:S08]  /*ee80*/  HMMA.16816.F32.BF16 R12, R176, R182.reuse, R12 ;  /* 0x000000b6b00c723c */ /* 0x080ff0000004180c */
[C---:B------:R-:W-:Y:S01]  /*ee90*/  HMMA.16816.F32.BF16 R16, R172.reuse, R182, R16 ;  /* 0x000000b6ac10723c */ /* 0x040fe20000041810 */
[----:B------:R-:W2:Y:S07]  /*eea0*/  LDSM.16.MT88.4 R180, [R170+0x800] ;  /* 0x00080000aab4783b */ /* 0x000eae0000004200 */
[-C--:B------:R-:W-:Y:S08]  /*eeb0*/  HMMA.16816.F32.BF16 R68, R172, R188.reuse, R68 ;  /* 0x000000bcac44723c */ /* 0x080ff00000041844 */
[C---:B------:R-:W-:Y:S08]  /*eec0*/  HMMA.16816.F32.BF16 R72, R176.reuse, R188, R72 ;  /* 0x000000bcb048723c */ /* 0x040ff00000041848 */
[-C--:B------:R-:W-:Y:S08]  /*eed0*/  HMMA.16816.F32.BF16 R76, R176, R190.reuse, R76 ;  /* 0x000000beb04c723c */ /* 0x080ff0000004184c */
[C---:B------:R-:W-:Y:S01]  /*eee0*/  HMMA.16816.F32.BF16 R80, R172.reuse, R190, R80 ;  /* 0x000000beac50723c */ /* 0x040fe20000041850 */
[----:B------:R-:W3:Y:S07]  /*eef0*/  LDSM.16.MT88.4 R188, [R171+0xe800] ;  /* 0x00e80000abbc783b */ /* 0x000eee0000004200 */
[-C--:B-1----:R-:W-:Y:S08]  /*ef00*/  HMMA.16816.F32.BF16 R84, R172, R184.reuse, R84 ;  /* 0x000000b8ac54723c */ /* 0x082ff00000041854 */
[C---:B------:R-:W-:Y:S08]  /*ef10*/  HMMA.16816.F32.BF16 R88, R176.reuse, R184, R88 ;  /* 0x000000b8b058723c */ /* 0x040ff00000041858 */
[-C--:B------:R-:W-:Y:S08]  /*ef20*/  HMMA.16816.F32.BF16 R92, R176, R186.reuse, R92 ;  /* 0x000000bab05c723c */ /* 0x080ff0000004185c */
[C---:B------:R-:W-:Y:S01]  /*ef30*/  HMMA.16816.F32.BF16 R96, R172.reuse, R186, R96 ;  /* 0x000000baac60723c */ /* 0x040fe20000041860 */
[----:B------:R-:W1:Y:S07]  /*ef40*/  LDSM.16.MT88.4 R184, [R238+0xe800] ;  /* 0x00e80000eeb8783b */ /* 0x000e6e0000004200 */
[-C--:B--2---:R-:W-:Y:S08]  /*ef50*/  HMMA.16816.F32.BF16 R100, R172, R180.reuse, R100 ;  /* 0x000000b4ac64723c */ /* 0x084ff00000041864 */
[C---:B------:R-:W-:Y:S08]  /*ef60*/  HMMA.16816.F32.BF16 R104, R176.reuse, R180, R104 ;  /* 0x000000b4b068723c */ /* 0x040ff00000041868 */
[-C--:B------:R-:W-:Y:S08]  /*ef70*/  HMMA.16816.F32.BF16 R108, R176, R182.reuse, R108 ;  /* 0x000000b6b06c723c */ /* 0x080ff0000004186c */
[C---:B------:R-:W-:Y:S01]  /*ef80*/  HMMA.16816.F32.BF16 R112, R172.reuse, R182, R112 ;  /* 0x000000b6ac70723c */ /* 0x040fe20000041870 */
[----:B------:R-:W2:Y:S07]  /*ef90*/  LDSM.16.MT88.4 R180, [R169+0x2800] ;  /* 0x00280000a9b4783b */ /* 0x000eae0000004200 */
[-C--:B---3--:R-:W-:Y:S08]  /*efa0*/  HMMA.16816.F32.BF16 R116, R172, R188.reuse, R116 ;  /* 0x000000bcac74723c */ /* 0x088ff00000041874 */
[C---:B------:R-:W-:Y:S04]  /*efb0*/  HMMA.16816.F32.BF16 R120, R176.reuse, R188, R120 ;  /* 0x000000bcb078723c */ /* 0x040fe80000041878 */
[----:B------:R-:W-:Y:S02]  /*efc0*/  MOV R189, R225 ;  /* 0x000000e100bd7202 */ /* 0x000fe40000000f00 */
[----:B------:R-:W-:Y:S01]  /*efd0*/  MUFU.EX2 R225, R37 ;  /* 0x0000002500e17308 */ /* 0x000fe20000000800 */
[----:B------:R-:W-:Y:S01]  /*efe0*/  MOV R188, R224 ;  /* 0x000000e000bc7202 */ /* 0x000fe20000000f00 */
[-C--:B------:R-:W-:Y:S08]  /*eff0*/  HMMA.16816.F32.BF16 R124, R176, R190.reuse, R124 ;  /* 0x000000beb07c723c */ /* 0x080ff0000004187c */
[----:B------:R3:W-:Y:S01]  /*f000*/  MUFU.EX2 R224, R38 ;  /* 0x0000002600e07308 */ /* 0x0007e20000000800 */
[C---:B------:R-:W-:Y:S04]  /*f010*/  HMMA.16816.F32.BF16 R128, R172.reuse, R190, R128 ;  /* 0x000000beac80723c */ /* 0x040fe80000041880 */
[----:B------:R-:W-:Y:S05]  /*f020*/  MOV R191, R223 ;  /* 0x000000df00bf7202 */ /* 0x000fea0000000f00 */
[----:B------:R4:W-:Y:S01]  /*f030*/  MUFU.EX2 R223, R48 ;  /* 0x0000003000df7308 */ /* 0x0009e20000000800 */
[----:B------:R-:W-:Y:S01]  /*f040*/  MOV R190, R218 ;  /* 0x000000da00be7202 */ /* 0x000fe20000000f00 */
[-C--:B-1----:R-:W-:Y:S08]  /*f050*/  HMMA.16816.F32.BF16 R132, R172, R184.reuse, R132 ;  /* 0x000000b8ac84723c */ /* 0x082ff00000041884 */
[----:B------:R-:W-:Y:S01]  /*f060*/  MUFU.EX2 R218, R40 ;  /* 0x0000002800da7308 */ /* 0x000fe20000000800 */
[----:B---3--:R-:W1:Y:S01]  /*f070*/  LDSM.16.MT88.4 R36, [R170+0x2800] ;  /* 0x00280000aa24783b */ /* 0x008e620000004200 */
[C---:B------:R-:W-:Y:S04]  /*f080*/  HMMA.16816.F32.BF16 R136, R176.reuse, R184, R136 ;  /* 0x000000b8b088723c */ /* 0x040fe80000041888 */
[----:B------:R-:W-:Y:S04]  /*f090*/  MOV R185, R217 ;  /* 0x000000d900b97202 */ /* 0x000fe80000000f00 */
[----:B------:R3:W5:Y:S01]  /*f0a0*/  MUFU.EX2 R217, R41 ;  /* 0x0000002900d97308 */ /* 0x0007620000000800 */
[----:B----4-:R-:W-:Y:S01]  /*f0b0*/  LDSM.16.MT88.4 R48, [R238+0xd000] ;  /* 0x00d00000ee30783b */ /* 0x010fe20000004200 */
[-C--:B------:R-:W-:Y:S03]  /*f0c0*/  HMMA.16816.F32.BF16 R140, R176, R186.reuse, R140 ;  /* 0x000000bab08c723c */ /* 0x080fe6000004188c */
[----:B------:R-:W-:Y:S05]  /*f0d0*/  MOV R184, R216 ;  /* 0x000000d800b87202 */ /* 0x000fea0000000f00 */
[----:B------:R4:W1:Y:S01]  /*f0e0*/  MUFU.EX2 R216, R45 ;  /* 0x0000002d00d87308 */ /* 0x0008620000000800 */
[C---:B------:R-:W-:Y:S01]  /*f0f0*/  HMMA.16816.F32.BF16 R20, R172.reuse, R186, R20 ;  /* 0x000000baac14723c */ /* 0x040fe20000041814 */
[----:B---3--:R-:W3:Y:S07]  /*f100*/  LDSM.16.MT88.4 R40, [R171+0xd000] ;  /* 0x00d00000ab28783b */ /* 0x008eee0000004200 */
[-C--:B--2---:R-:W-:Y:S03]  /*f110*/  HMMA.16816.F32.BF16 R144, R172, R180.reuse, R144 ;  /* 0x000000b4ac90723c */ /* 0x084fe60000041890 */
[----:B-----5:R-:W-:Y:S02]  /*f120*/  F2FP.BF16.F32.PACK_AB R44, R217, R218 ;  /* 0x000000dad92c723e */ /* 0x020fe400000010ff */
[----:B----4-:R-:W-:Y:S03]  /*f130*/  F2FP.BF16.F32.PACK_AB R45, R198, R199 ;  /* 0x000000c7c62d723e */ /* 0x010fe600000010ff */
[C---:B------:R-:W-:Y:S04]  /*f140*/  HMMA.16816.F32.BF16 R148, R176.reuse, R180, R148 ;  /* 0x000000b4b094723c */ /* 0x040fe80000041894 */
[----:B-1----:R-:W-:Y:S02]  /*f150*/  F2FP.BF16.F32.PACK_AB R46, R216, R197 ;  /* 0x000000c5d82e723e */ /* 0x002fe400000010ff */
[----:B------:R-:W-:Y:S02]  /*f160*/  MOV R181, R205 ;  /* 0x000000cd00b57202 */ /* 0x000fe40000000f00 */
[-C--:B------:R-:W-:Y:S01]  /*f170*/  HMMA.16816.F32.BF16 R32, R176, R182.reuse, R32 ;  /* 0x000000b6b020723c */ /* 0x080fe20000041820 */
[----:B------:R-:W-:Y:S07]  /*f180*/  MUFU.EX2 R205, R66 ;  /* 0x0000004200cd7308 */ /* 0x000fee0000000800 */
[C---:B------:R-:W-:Y:S03]  /*f190*/  HMMA.16816.F32.BF16 R152, R172.reuse, R182, R152 ;  /* 0x000000b6ac98723c */ /* 0x040fe60000041898 */
[----:B------:R-:W1:Y:S05]  /*f1a0*/  MUFU.EX2 R66, R59 ;  /* 0x0000003b00427308 */ /* 0x000e6a0000000800 */
[-C--:B------:R-:W-:Y:S08]  /*f1b0*/  HMMA.16816.F32.BF16 R156, R172, R36.reuse, R156 ;  /* 0x00000024ac9c723c */ /* 0x080ff0000004189c */
[C---:B------:R-:W-:Y:S04]  /*f1c0*/  HMMA.16816.F32.BF16 R24, R176.reuse, R36, R24 ;  /* 0x00000024b018723c */ /* 0x040fe80000041818 */
[----:B------:R-:W-:Y:S02]  /*f1d0*/  F2FP.BF16.F32.PACK_AB R36, R225, R226 ;  /* 0x000000e2e124723e */ /* 0x000fe400000010ff */
[----:B------:R-:W-:Y:S02]  /*f1e0*/  F2FP.BF16.F32.PACK_AB R37, R222, R224 ;  /* 0x000000e0de25723e */ /* 0x000fe400000010ff */
[-C--:B------:R-:W-:Y:S01]  /*f1f0*/  HMMA.16816.F32.BF16 R160, R176, R38.reuse, R160 ;  /* 0x00000026b0a0723c */ /* 0x080fe200000418a0 */
[----:B------:R-:W-:Y:S07]  /*f200*/  LDSM.16.MT88.4 R176, [R171+0xf000] ;  /* 0x00f00000abb0783b */ /* 0x000fee0000004200 */
[----:B------:R-:W-:Y:S01]  /*f210*/  HMMA.16816.F32.BF16 R28, R172, R38, R28 ;  /* 0x00000026ac1c723c */ /* 0x000fe2000004181c */
[----:B------:R-:W2:Y:S03]  /*f220*/  LDSM.16.MT88.4 R172, [R169+0x1000] ;  /* 0x00100000a9ac783b */ /* 0x000ea60000004200 */
[----:B------:R-:W-:Y:S02]  /*f230*/  F2FP.BF16.F32.PACK_AB R38, R221, R223 ;  /* 0x000000dfdd26723e */ /* 0x000fe400000010ff */
[----:B------:R-:W-:Y:S07]  /*f240*/  F2FP.BF16.F32.PACK_AB R39, R219, R220 ;  /* 0x000000dcdb27723e */ /* 0x000fee00000010ff */
[-C--:B---3--:R-:W-:Y:S08]  /*f250*/  HMMA.16816.F32.BF16 R4, R36, R40.reuse, R4 ;  /* 0x000000282404723c */ /* 0x088ff00000041804 */
[C---:B------:R-:W-:Y:S08]  /*f260*/  HMMA.16816.F32.BF16 R8, R44.reuse, R40, R8 ;  /* 0x000000282c08723c */ /* 0x040ff00000041808 */
[-C--:B------:R-:W-:Y:S08]  /*f270*/  HMMA.16816.F32.BF16 R12, R44, R42.reuse, R12 ;  /* 0x0000002a2c0c723c */ /* 0x080ff0000004180c */
[C---:B------:R-:W-:Y:S01]  /*f280*/  HMMA.16816.F32.BF16 R16, R36.reuse, R42, R16 ;  /* 0x0000002a2410723c */ /* 0x040fe20000041810 */
[----:B------:R-:W3:Y:S07]  /*f290*/  LDSM.16.MT88.4 R40, [R170+0x1000] ;  /* 0x00100000aa28783b */ /* 0x000eee0000004200 */
[-C--:B------:R-:W-:Y:S08]  /*f2a0*/  HMMA.16816.F32.BF16 R68, R36, R48.reuse, R68 ;  /* 0x000000302444723c */ /* 0x080ff00000041844 */
[C---:B------:R-:W-:Y:S08]  /*f2b0*/  HMMA.16816.F32.BF16 R72, R44.reuse, R48, R72 ;  /* 0x000000302c48723c */ /* 0x040ff00000041848 */
[-C--:B------:R-:W-:Y:S08]  /*f2c0*/  HMMA.16816.F32.BF16 R76, R44, R50.reuse, R76 ;  /* 0x000000322c4c723c */ /* 0x080ff0000004184c */
[C---:B------:R-:W-:Y:S01]  /*f2d0*/  HMMA.16816.F32.BF16 R80, R36.reuse, R50, R80 ;  /* 0x000000322450723c */ /* 0x040fe20000041850 */
[----:B------:R-:W4:Y:S07]  /*f2e0*/  LDSM.16.MT88.4 R48, [R238+0xf000] ;  /* 0x00f00000ee30783b */ /* 0x000f2e0000004200 */
[-C--:B--2---:R-:W-:Y:S08]  /*f2f0*/  HMMA.16816.F32.BF16 R84, R36, R172.reuse, R84 ;  /* 0x000000ac2454723c */ /* 0x084ff00000041854 */
[C---:B------:R-:W-:Y:S01]  /*f300*/  HMMA.16816.F32.BF16 R88, R44.reuse, R172, R88 ;  /* 0x000000ac2c58723c */ /* 0x040fe20000041858 */
[----:B------:R-:W2:Y:S03]  /*f310*/  LDL.LU R172, [R1] ;  /* 0x0000000001ac7983 */ /* 0x000ea60000300800 */
[----:B------:R-:W-:Y:S02]  /*f320*/  MOV R173, R206 ;  /* 0x000000ce00ad7202 */ /* 0x000fe40000000f00 */
[----:B------:R-:W-:Y:S02]  /*f330*/  MUFU.EX2 R206, R64 ;  /* 0x0000004000ce7308 */ /* 0x000fe40000000800 */
[-C--:B------:R-:W-:Y:S08]  /*f340*/  HMMA.16816.F32.BF16 R92, R44, R174.reuse, R92 ;  /* 0x000000ae2c5c723c */ /* 0x080ff0000004185c */
[----:B------:R-:W5:Y:S01]  /*f350*/  MUFU.EX2 R64, R60 ;  /* 0x0000003c00407308 */ /* 0x000f620000000800 */
[C---:B------:R-:W-:Y:S04]  /*f360*/  HMMA.16816.F32.BF16 R96, R36.reuse, R174, R96 ;  /* 0x000000ae2460723c */ /* 0x040fe80000041860 */
[----:B------:R-:W-:Y:S02]  /*f370*/  MOV R175, R184 ;  /* 0x000000b800af7202 */ /* 0x000fe40000000f00 */
[----:B------:R-:W-:Y:S02]  /*f380*/  MOV R184, R185 ;  /* 0x000000b900b87202 */ /* 0x000fe40000000f00 */
[-C--:B---3--:R-:W-:Y:S03]  /*f390*/  HMMA.16816.F32.BF16 R100, R36, R40.reuse, R100 ;  /* 0x000000282464723c */ /* 0x088fe60000041864 */
[----:B------:R-:W-:Y:S02]  /*f3a0*/  MOV R185, R190 ;  /* 0x000000be00b97202 */ /* 0x000fe40000000f00 */
[----:B------:R-:W-:Y:S02]  /*f3b0*/  MOV R190, R188 ;  /* 0x000000bc00be7202 */ /* 0x000fe40000000f00 */
[----:B------:R-:W-:Y:S01]  /*f3c0*/  MOV R188, R189 ;  /* 0x000000bd00bc7202 */ /* 0x000fe20000000f00 */
[C---:B------:R-:W-:Y:S04]  /*f3d0*/  HMMA.16816.F32.BF16 R104, R44.reuse, R40, R104 ;  /* 0x000000282c68723c */ /* 0x040fe80000041868 */
[----:B------:R-:W-:Y:S02]  /*f3e0*/  MOV R189, R210 ;  /* 0x000000d200bd7202 */ /* 0x000fe40000000f00 */
[----:B------:R-:W-:Y:S01]  /*f3f0*/  MOV R183, R190 ;  /* 0x000000be00b77202 */ /* 0x000fe20000000f00 */
[----:B------:R-:W-:Y:S01]  /*f400*/  MUFU.EX2 R210, R52 ;  /* 0x0000003400d27308 */ /* 0x000fe20000000800 */
[-C--:B------:R-:W-:Y:S01]  /*f410*/  HMMA.16816.F32.BF16 R108, R44, R42.reuse, R108 ;  /* 0x0000002a2c6c723c */ /* 0x080fe2000004186c */
[----:B------:R-:W3:Y:S02]  /*f420*/  LDL.LU R190, [R1+0x4] ;  /* 0x0000040001be7983 */ /* 0x000ee40000300800 */
[----:B------:R-:W-:Y:S02]  /*f430*/  MOV R182, R189 ;  /* 0x000000bd00b67202 */ /* 0x000fe40000000f00 */
[----:B------:R-:W3:Y:S01]  /*f440*/  LDL.LU R189, [R1+0x8] ;  /* 0x0000080001bd7983 */ /* 0x000ee20000300800 */
[----:B------:R-:W-:Y:S02]  /*f450*/  MOV R180, R188 ;  /* 0x000000bc00b47202 */ /* 0x000fe40000000f00 */
[C---:B------:R-:W-:Y:S01]  /*f460*/  HMMA.16816.F32.BF16 R112, R36.reuse, R42, R112 ;  /* 0x0000002a2470723c */ /* 0x040fe20000041870 */
[----:B------:R-:W3:Y:S03]  /*f470*/  LDL.LU R188, [R1+0xc] ;  /* 0x00000c0001bc7983 */ /* 0x000ee60000300800 */
[----:B------:R-:W-:Y:S01]  /*f480*/  MOV R174, R209 ;  /* 0x000000d100ae7202 */ /* 0x000fe20000000f00 */
[----:B------:R-:W1:Y:S01]  /*f490*/  LDSM.16.MT88.4 R40, [R169+0x3000] ;  /* 0x00300000a928783b */ /* 0x000e620000004200 */
[----:B------:R-:W2:Y:S02]  /*f4a0*/  MUFU.EX2 R209, R53 ;  /* 0x0000003500d17308 */ /* 0x000ea40000000800 */
[-C--:B------:R-:W-:Y:S08]  /*f4b0*/  HMMA.16816.F32.BF16 R116, R36, R176.reuse, R116 ;  /* 0x000000b02474723c */ /* 0x080ff00000041874 */
[C---:B------:R-:W-:Y:S04]  /*f4c0*/  HMMA.16816.F32.BF16 R120, R44.reuse, R176, R120 ;  /* 0x000000b02c78723c */ /* 0x040fe80000041878 */
[----:B------:R-:W-:Y:S02]  /*f4d0*/  MOV R177, R208 ;  /* 0x000000d000b17202 */ /* 0x000fe40000000f00 */
[----:B------:R-:W-:Y:S01]  /*f4e0*/  MUFU.EX2 R208, R55 ;  /* 0x0000003700d07308 */ /* 0x000fe20000000800 */
[----:B------:R-:W-:Y:S01]  /*f4f0*/  MOV R176, R207 ;  /* 0x000000cf00b07202 */ /* 0x000fe20000000f00 */
[-C--:B------:R-:W-:Y:S03]  /*f500*/  HMMA.16816.F32.BF16 R124, R44, R178.reuse, R124 ;  /* 0x000000b22c7c723c */ /* 0x080fe6000004187c */
[----:B------:R-:W-:Y:S02]  /*f510*/  MOV R61, R176 ;  /* 0x000000b0003d7202 */ /* 0x000fe40000000f00 */
[----:B------:R-:W-:Y:S03]  /*f520*/  MOV R63, R177 ;  /* 0x000000b1003f7202 */ /* 0x000fe60000000f00 */
[----:B------:R5:W3:Y:S01]  /*f530*/  MUFU.EX2 R207, R54 ;  /* 0x0000003600cf7308 */ /* 0x000ae20000000800 */
[C---:B------:R-:W-:Y:S04]  /*f540*/  HMMA.16816.F32.BF16 R128, R36.reuse, R178, R128 ;  /* 0x000000b22480723c */ /* 0x040fe80000041880 */
[----:B------:R-:W-:Y:S02]  /*f550*/  MOV R179, R184 ;  /* 0x000000b800b37202 */ /* 0x000fe40000000f00 */
[----:B------:R-:W-:Y:S02]  /*f560*/  MOV R178, R185 ;  /* 0x000000b900b27202 */ /* 0x000fe40000000f00 */
[-C--:B----4-:R-:W-:Y:S01]  /*f570*/  HMMA.16816.F32.BF16 R132, R36, R48.reuse, R132 ;  /* 0x000000302484723c */ /* 0x090fe20000041884 */
[----:B------:R-:W-:Y:S07]  /*f580*/  LDSM.16.MT88.4 R184, [R171+0xd800] ;  /* 0x00d80000abb8783b */ /* 0x000fee0000004200 */
[C---:B------:R-:W-:Y:S01]  /*f590*/  HMMA.16816.F32.BF16 R136, R44.reuse, R48, R136 ;  /* 0x000000302c88723c */ /* 0x040fe20000041888 */
[----:B-----5:R-:W4:Y:S07]  /*f5a0*/  LDSM.16.MT88.4 R52, [R170+0x3000] ;  /* 0x00300000aa34783b */ /* 0x020f2e0000004200 */
[-C--:B------:R-:W-:Y:S08]  /*f5b0*/  HMMA.16816.F32.BF16 R140, R44, R50.reuse, R140 ;  /* 0x000000322c8c723c */ /* 0x080ff0000004188c */
[C---:B------:R-:W-:Y:S01]  /*f5c0*/  HMMA.16816.F32.BF16 R20, R36.reuse, R50, R20 ;  /* 0x000000322414723c */ /* 0x040fe20000041814 */
[----:B------:R-:W-:Y:S07]  /*f5d0*/  LDSM.16.MT88.4 R48, [R169+0x1800] ;  /* 0x00180000a930783b */ /* 0x000fee0000004200 */
[-C--:B-1----:R-:W-:Y:S08]  /*f5e0*/  HMMA.16816.F32.BF16 R144, R36, R40.reuse, R144 ;  /* 0x000000282490723c */ /* 0x082ff00000041890 */
[C---:B------:R-:W-:Y:S08]  /*f5f0*/  HMMA.16816.F32.BF16 R148, R44.reuse, R40, R148 ;  /* 0x000000282c94723c */ /* 0x040ff00000041894 */
[-C--:B------:R-:W-:Y:S08]  /*f600*/  HMMA.16816.F32.BF16 R32, R44, R42.reuse, R32 ;  /* 0x0000002a2c20723c */ /* 0x080ff00000041820 */
[C---:B------:R-:W-:Y:S01]  /*f610*/  HMMA.16816.F32.BF16 R152, R36.reuse, R42, R152 ;  /* 0x0000002a2498723c */ /* 0x040fe20000041898 */
[----:B------:R-:W1:Y:S07]  /*f620*/  LDSM.16.MT88.4 R40, [R238+0xd800] ;  /* 0x00d80000ee28783b */ /* 0x000e6e0000004200 */
[-C--:B----4-:R-:W-:Y:S08]  /*f630*/  HMMA.16816.F32.BF16 R156, R36, R52.reuse, R156 ;  /* 0x00000034249c723c */ /* 0x090ff0000004189c */
[C---:B------:R-:W-:Y:S08]  /*f640*/  HMMA.16816.F32.BF16 R24, R44.reuse, R52, R24 ;  /* 0x000000342c18723c */ /* 0x040ff00000041818 */
[-C--:B------:R-:W-:Y:S01]  /*f650*/  HMMA.16816.F32.BF16 R160, R44, R54.reuse, R160 ;  /* 0x000000362ca0723c */ /* 0x080fe200000418a0 */
[----:B------:R-:W-:Y:S07]  /*f660*/  LDSM.16.MT88.4 R44, [R171+0xf800] ;  /* 0x00f80000ab2c783b */ /* 0x000fee0000004200 */
[----:B------:R-:W-:Y:S01]  /*f670*/  HMMA.16816.F32.BF16 R28, R36, R54, R28 ;  /* 0x00000036241c723c */ /* 0x000fe2000004181c */
[----:B------:R4:W-:Y:S03]  /*f680*/  LDSM.16.MT88.4 R52, [R169+0x3800] ;  /* 0x00380000a934783b */ /* 0x0009e60000004200 */
[----:B------:R-:W-:Y:S02]  /*f690*/  F2FP.BF16.F32.PACK_AB R36, R204, R67 ;  /* 0x00000043cc24723e */ /* 0x000fe400000010ff */
[----:B------:R-:W-:Y:S02]  /*f6a0*/  F2FP.BF16.F32.PACK_AB R37, R66, R65 ;  /* 0x000000414225723e */ /* 0x000fe400000010ff */
[----:B------:R-:W-:Y:S02]  /*f6b0*/  F2FP.BF16.F32.PACK_AB R38, R214, R64 ;  /* 0x00000040d626723e */ /* 0x000fe400000010ff */
[----:B------:R-:W-:Y:S02]  /*f6c0*/  F2FP.BF16.F32.PACK_AB R39, R215, R62 ;  /* 0x0000003ed727723e */ /* 0x000fe400000010ff */
[----:B----4-:R-:W-:Y:S01]  /*f6d0*/  MOV R169, R174 ;  /* 0x000000ae00a97202 */ /* 0x010fe20000000f00 */
[----:B--2---:R-:W-:Y:S01]  /*f6e0*/  FFMA.FTZ R165, R165, R172, R56 ;  /* 0x000000aca5a57223 */ /* 0x004fe20000010038 */
[----:B------:R-:W-:Y:S01]  /*f6f0*/  MOV R172, R173 ;  /* 0x000000ad00ac7202 */ /* 0x000fe20000000f00 */
[----:B------:R-:W2:Y:S01]  /*f700*/  LDSM.16.MT88.4 R56, [R170+0x1800] ;  /* 0x00180000aa38783b */ /* 0x000ea20000004200 */
[----:B------:R-:W-:Y:S01]  /*f710*/  MOV R173, R182 ;  /* 0x000000b600ad7202 */ /* 0x000fe20000000f00 */
[----:B------:R-:W-:Y:S01]  /*f720*/  FADD.FTZ R165, R200, R165 ;  /* 0x000000a5c8a57221 */ /* 0x000fe20000010000 */
[----:B------:R-:W-:Y:S02]  /*f730*/  F2FP.BF16.F32.PACK_AB R200, R209, R210 ;  /* 0x000000d2d1c8723e */ /* 0x000fe400000010ff */
[----:B------:R-:W-:Y:S01]  /*f740*/  MOV R182, R191 ;  /* 0x000000bf00b67202 */ /* 0x000fe20000000f00 */
[----:B---3--:R-:W-:Y:S01]  /*f750*/  FFMA.FTZ R3, R3, R190, R203 ;  /* 0x000000be03037223 */ /* 0x008fe200000100cb */
[----:B------:R-:W-:Y:S01]  /*f760*/  F2FP.BF16.F32.PACK_AB R203, R213, R205 ;  /* 0x000000cdd5cb723e */ /* 0x000fe200000010ff */
[----:B------:R-:W-:Y:S01]  /*f770*/  FFMA.FTZ R2, R2, R189, R202 ;  /* 0x000000bd02027223 */ /* 0x000fe200000100ca */
[----:B------:R-:W-:Y:S01]  /*f780*/  F2FP.BF16.F32.PACK_AB R202, R212, R206 ;  /* 0x000000ced4ca723e */ /* 0x000fe200000010ff */
[----:B------:R-:W-:Y:S01]  /*f790*/  FADD.FTZ R60, R178, R3 ;  /* 0x00000003b23c7221 */ /* 0x000fe20000010000 */
[----:B------:R-:W-:Y:S01]  /*f7a0*/  MOV R3, R175 ;  /* 0x000000af00037202 */ /* 0x000fe20000000f00 */
[----:B------:R-:W-:Y:S01]  /*f7b0*/  FFMA.FTZ R0, R0, R188, R201 ;  /* 0x000000bc00007223 */ /* 0x000fe200000100c9 */
[----:B------:R-:W-:Y:S01]  /*f7c0*/  F2FP.BF16.F32.PACK_AB R201, R208, R207 ;  /* 0x000000cfd0c9723e */ /* 0x000fe200000010ff */
[----:B------:R-:W-:Y:S01]  /*f7d0*/  FADD.FTZ R2, R179, R2 ;  /* 0x00000002b3027221 */ /* 0x000fe20000010000 */
[----:B------:R-:W3:Y:S01]  /*f7e0*/  LDSM.16.MT88.4 R188, [R238+0xf800] ;  /* 0x00f80000eebc783b */ /* 0x000ee20000004200 */
[----:B------:R-:W-:Y:S01]  /*f7f0*/  FADD.FTZ R3, R3, R165 ;  /* 0x000000a503037221 */ /* 0x000fe20000010000 */
[----:B------:R-:W-:Y:S03]  /*f800*/  MOV R165, R167 ;  /* 0x000000a700a57202 */ /* 0x000fe60000000f00 */
[-C--:B------:R-:W-:Y:S05]  /*f810*/  HMMA.16816.F32.BF16 R176, R200, R184.reuse, R4 ;  /* 0x000000b8c8b0723c */ /* 0x080fea0000041804 */
[----:B------:R-:W-:Y:S02]  /*f820*/  MOV R6, R172 ;  /* 0x000000ac00067202 */ /* 0x000fe40000000f00 */
[----:B------:R-:W-:Y:S02]  /*f830*/  MOV R7, R173 ;  /* 0x000000ad00077202 */ /* 0x000fe40000000f00 */
[C---:B------:R-:W-:Y:S04]  /*f840*/  HMMA.16816.F32.BF16 R172, R36.reuse, R184, R8 ;  /* 0x000000b824ac723c */ /* 0x040fe80000041808 */
[----:B------:R-:W-:Y:S02]  /*f850*/  MOV R8, R182 ;  /* 0x000000b600087202 */ /* 0x000fe40000000f00 */
[----:B------:R-:W-:Y:S02]  /*f860*/  MOV R9, R183 ;  /* 0x000000b700097202 */ /* 0x000fe40000000f00 */
[----:B------:R-:W-:Y:S01]  /*f870*/  MOV R10, R180 ;  /* 0x000000b4000a7202 */ /* 0x000fe20000000f00 */
[----:B------:R-:W-:Y:S01]  /*f880*/  FADD.FTZ R8, R8, R60 ;  /* 0x0000003c08087221 */ /* 0x000fe20000010000 */
[----:B------:R-:W-:Y:S02]  /*f890*/  MOV R11, R181 ;  /* 0x000000b5000b7202 */ /* 0x000fe40000000f00 */
[-C--:B------:R-:W-:Y:S03]  /*f8a0*/  HMMA.16816.F32.BF16 R180, R36, R186.reuse, R12 ;  /* 0x000000ba24b4723c */ /* 0x080fe6000004180c */
[----:B------:R-:W-:Y:S01]  /*f8b0*/  MOV R14, R6 ;  /* 0x00000006000e7202 */ /* 0x000fe20000000f00 */
[----:B------:R-:W-:Y:S01]  /*f8c0*/  FADD.FTZ R3, R10, R3 ;  /* 0x000000030a037221 */ /* 0x000fe20000010000 */
[----:B------:R-:W-:Y:S01]  /*f8d0*/  MOV R15, R7 ;  /* 0x00000007000f7202 */ /* 0x000fe20000000f00 */
[----:B------:R-:W-:Y:S01]  /*f8e0*/  FADD.FTZ R8, R11, R8 ;  /* 0x000000080b087221 */ /* 0x000fe20000010000 */
[----:B------:R4:W5:Y:S01]  /*f8f0*/  LDSM.16.MT88.4 R4, [R170+0x3800] ;  /* 0x00380000aa04783b */ /* 0x0009620000004200 */
[C---:B------:R-:W-:Y:S04]  /*f900*/  HMMA.16816.F32.BF16 R184, R200.reuse, R186, R16 ;  /* 0x000000bac8b8723c */ /* 0x040fe80000041810 */
[----:B------:R-:W-:Y:S01]  /*f910*/  FADD.FTZ R0, R14, R0 ;  /* 0x000000000e007221 */ /* 0x000fe20000010000 */
[----:B------:R-:W-:Y:S01]  /*f920*/  FADD.FTZ R8, R251, R8 ;  /* 0x00000008fb087221 */ /* 0x000fe20000010000 */
[----:B------:R-:W-:Y:S01]  /*f930*/  FADD.FTZ R2, R15, R2 ;  /* 0x000000020f027221 */ /* 0x000fe20000010000 */
[----:B------:R-:W-:Y:S01]  /*f940*/  FADD.FTZ R3, R61, R3 ;  /* 0x000000033d037221 */ /* 0x000fe20000010000 */
[-C--:B-1----:R-:W-:Y:S03]  /*f950*/  HMMA.16816.F32.BF16 R68, R200, R40.reuse, R68 ;  /* 0x00000028c844723c */ /* 0x082fe60000041844 */
[----:B------:R-:W-:Y:S01]  /*f960*/  FADD.FTZ R0, R9, R0 ;  /* 0x0000000009007221 */ /* 0x000fe20000010000 */
[----:B------:R-:W-:Y:S01]  /*f970*/  FADD.FTZ R8, R235, R8 ;  /* 0x00000008eb087221 */ /* 0x000fe20000010000 */
[----:B------:R-:W-:Y:S01]  /*f980*/  FADD.FTZ R2, R169, R2 ;  /* 0x00000002a9027221 */ /* 0x000fe20000010000 */
[----:B------:R-:W-:Y:S01]  /*f990*/  FADD.FTZ R3, R252, R3 ;  /* 0x00000003fc037221 */ /* 0x000fe20000010000 */
[----:B------:R-:W-:Y:S01]  /*f9a0*/  FADD.FTZ R0, R63, R0 ;  /* 0x000000003f007221 */ /* 0x000fe20000010000 */
[C---:B------:R-:W-:Y:S04]  /*f9b0*/  HMMA.16816.F32.BF16 R72, R36.reuse, R40, R72 ;  /* 0x000000282448723c */ /* 0x040fe80000041848 */
[----:B------:R-:W-:Y:S01]  /*f9c0*/  FADD.FTZ R2, R195, R2 ;  /* 0x00000002c3027221 */ /* 0x000fe20000010000 */
[----:B------:R-:W-:Y:S01]  /*f9d0*/  FADD.FTZ R0, R193, R0 ;  /* 0x00000000c1007221 */ /* 0x000fe20000010000 */
[----:B------:R-:W-:Y:S01]  /*f9e0*/  FADD.FTZ R11, R233, R3 ;  /* 0x00000003e90b7221 */ /* 0x000fe20000010000 */
[----:B------:R-:W-:Y:S01]  /*f9f0*/  FADD.FTZ R3, R232, R8 ;  /* 0x00000008e8037221 */ /* 0x000fe20000010000 */
[-C--:B------:R-:W-:Y:S03]  /*fa00*/  HMMA.16816.F32.BF16 R76, R36, R42.reuse, R76 ;  /* 0x0000002a244c723c */ /* 0x080fe6000004184c */
        /* <DEDUP_REMOVED lines=30> */
[----:B----4-:R-:W-:Y:S02]  /*fbf0*/  MOV R170, R164 ;  /* 0x000000a400aa7202 */ /* 0x010fe40000000f00 */
[-C--:B--2---:R-:W-:Y:S03]  /*fc00*/  HMMA.16816.F32.BF16 R100, R200, R56.reuse, R100 ;  /* 0x00000038c864723c */ /* 0x084fe60000041864 */
[----:B------:R-:W-:Y:S01]  /*fc10*/  FADD.FTZ R2, R67, R2 ;  /* 0x0000000243027221 */ /* 0x000fe20000010000 */
[----:B------:R-:W-:Y:S01]  /*fc20*/  FADD.FTZ R0, R65, R0 ;  /* 0x0000000041007221 */ /* 0x000fe20000010000 */
[----:B------:R-:W-:Y:S02]  /*fc30*/  MOV R169, R166 ;  /* 0x000000a600a97202 */ /* 0x000fe40000000f00 */
[----:B------:R-:W-:Y:S01]  /*fc40*/  FADD.FTZ R2, R204, R2 ;  /* 0x00000002cc027221 */ /* 0x000fe20000010000 */
[C---:B------:R-:W-:Y:S04]  /*fc50*/  HMMA.16816.F32.BF16 R104, R36.reuse, R56, R104 ;  /* 0x000000382468723c */ /* 0x040fe80000041868 */
[----:B------:R-:W-:Y:S01]  /*fc60*/  FADD.FTZ R2, R64, R2 ;  /* 0x0000000240027221 */ /* 0x000fe20000010000 */
[----:B------:R-:W-:Y:S03]  /*fc70*/  FADD.FTZ R0, R66, R0 ;  /* 0x0000000042007221 */ /* 0x000fe60000010000 */
[-C--:B------:R-:W-:Y:S03]  /*fc80*/  HMMA.16816.F32.BF16 R108, R36, R58.reuse, R108 ;  /* 0x0000003a246c723c */ /* 0x080fe6000004186c */
[----:B------:R-:W-:Y:S01]  /*fc90*/  FADD.FTZ R2, R214, R2 ;  /* 0x00000002d6027221 */ /* 0x000fe20000010000 */
[----:B------:R-:W-:Y:S04]  /*fca0*/  FADD.FTZ R0, R62, R0 ;  /* 0x000000003e007221 */ /* 0x000fe80000010000 */
[C---:B------:R-:W-:Y:S04]  /*fcb0*/  HMMA.16816.F32.BF16 R112, R200.reuse, R58, R112 ;  /* 0x0000003ac870723c */ /* 0x040fe80000041870 */
[----:B------:R-:W-:Y:S04]  /*fcc0*/  FADD.FTZ R0, R215, R0 ;  /* 0x00000000d7007221 */ /* 0x000fe80000010000 */
[-C--:B------:R-:W-:Y:S08]  /*fcd0*/  HMMA.16816.F32.BF16 R116, R200, R44.reuse, R116 ;  /* 0x0000002cc874723c */ /* 0x080ff00000041874 */
[C---:B------:R-:W-:Y:S08]  /*fce0*/  HMMA.16816.F32.BF16 R120, R36.reuse, R44, R120 ;  /* 0x0000002c2478723c */ /* 0x040ff00000041878 */
[-C--:B------:R-:W-:Y:S08]  /*fcf0*/  HMMA.16816.F32.BF16 R124, R36, R46.reuse, R124 ;  /* 0x0000002e247c723c */ /* 0x080ff0000004187c */
[C---:B------:R-:W-:Y:S08]  /*fd00*/  HMMA.16816.F32.BF16 R128, R200.reuse, R46, R128 ;  /* 0x0000002ec880723c */ /* 0x040ff00000041880 */
[-C--:B---3--:R-:W-:Y:S08]  /*fd10*/  HMMA.16816.F32.BF16 R132, R200, R188.reuse, R132 ;  /* 0x000000bcc884723c */ /* 0x088ff00000041884 */
[C---:B------:R-:W-:Y:S08]  /*fd20*/  HMMA.16816.F32.BF16 R136, R36.reuse, R188, R136 ;  /* 0x000000bc2488723c */ /* 0x040ff00000041888 */
[-C--:B------:R-:W-:Y:S08]  /*fd30*/  HMMA.16816.F32.BF16 R140, R36, R190.reuse, R140 ;  /* 0x000000be248c723c */ /* 0x080ff0000004188c */
[C---:B------:R-:W-:Y:S08]  /*fd40*/  HMMA.16816.F32.BF16 R188, R200.reuse, R190, R20 ;  /* 0x000000bec8bc723c */ /* 0x040ff00000041814 */
[-C--:B------:R-:W-:Y:S08]  /*fd50*/  HMMA.16816.F32.BF16 R144, R200, R52.reuse, R144 ;  /* 0x00000034c890723c */ /* 0x080ff00000041890 */
[C---:B------:R-:W-:Y:S08]  /*fd60*/  HMMA.16816.F32.BF16 R148, R36.reuse, R52, R148 ;  /* 0x000000342494723c */ /* 0x040ff00000041894 */
[-C--:B------:R-:W-:Y:S08]  /*fd70*/  HMMA.16816.F32.BF16 R192, R36, R54.reuse, R32 ;  /* 0x0000003624c0723c */ /* 0x080ff00000041820 */
[C---:B------:R-:W-:Y:S08]  /*fd80*/  HMMA.16816.F32.BF16 R152, R200.reuse, R54, R152 ;  /* 0x00000036c898723c */ /* 0x040ff00000041898 */
[-C--:B-----5:R-:W-:Y:S08]  /*fd90*/  HMMA.16816.F32.BF16 R156, R200, R4.reuse, R156 ;  /* 0x00000004c89c723c */ /* 0x0a0ff0000004189c */
[C---:B------:R-:W-:Y:S04]  /*fda0*/  HMMA.16816.F32.BF16 R196, R36.reuse, R4, R24 ;  /* 0x0000000424c4723c */ /* 0x040fe80000041818 */
[----:B------:R-:W-:Y:S01]  /*fdb0*/  FADD.FTZ R4, R207, R9 ;  /* 0x00000009cf047221 */ /* 0x000fe20000010000 */
[----:B------:R-:W-:Y:S03]  /*fdc0*/  FADD.FTZ R5, R209, R3 ;  /* 0x00000003d1057221 */ /* 0x000fe60000010000 */
[-C--:B------:R-:W-:Y:S03]  /*fdd0*/  HMMA.16816.F32.BF16 R160, R36, R6.reuse, R160 ;  /* 0x0000000624a0723c */ /* 0x080fe600000418a0 */
[----:B------:R-:W-:Y:S01]  /*fde0*/  FADD.FTZ R3, R208, R4 ;  /* 0x00000004d0037221 */ /* 0x000fe20000010000 */
[----:B------:R-:W-:Y:S03]  /*fdf0*/  FADD.FTZ R4, R206, R5 ;  /* 0x00000005ce047221 */ /* 0x000fe60000010000 */
[----:B------:R-:W-:Y:S01]  /*fe00*/  FADD.FTZ R3, R205, R3 ;  /* 0x00000003cd037221 */ /* 0x000fe20000010000 */
[----:B------:R-:W-:Y:S01]  /*fe10*/  FADD.FTZ R4, R212, R4 ;  /* 0x00000004d4047221 */ /* 0x000fe20000010000 */
[----:B------:R-:W-:Y:S04]  /*fe20*/  HMMA.16816.F32.BF16 R200, R200, R6, R28 ;  /* 0x00000006c8c8723c */ /* 0x000fe8000004181c */
[----:B------:R-:W-:Y:S01]  /*fe30*/  STL [R1], R4 ;  /* 0x0000000401007387 */ /* 0x000fe20000100800 */
[----:B------:R-:W-:Y:S05]  /*fe40*/  FADD.FTZ R3, R213, R3 ;  /* 0x00000003d5037221 */ /* 0x000fea0000010000 */
[----:B------:R1:W-:Y:S04]  /*fe50*/  STL [R1+0x4], R3 ;  /* 0x0000040301007387 */ /* 0x0003e80000100800 */
[----:B------:R2:W-:Y:S04]  /*fe60*/  STL [R1+0x8], R2 ;  /* 0x0000080201007387 */ /* 0x0005e80000100800 */
[----:B------:R2:W-:Y:S01]  /*fe70*/  STL [R1+0xc], R0 ;  /* 0x00000c0001007387 */ /* 0x0005e20000100800 */
[----:B-1----:R-:W-:Y:S01]  /*fe80*/  MOV R3, R168 ;  /* 0x000000a800037202 */ /* 0x002fe20000000f00 */
[----:B------:R-:W-:Y:S06]  /*fe90*/  BRA.U UP0, `(.L_x_20) ;  /* 0xffffffc900a07547 */ /* 0x000fec000b83ffff */
.L_x_19:
[----:B------:R-:W2:Y:S01]  /*fea0*/  LDL.LU R4, [R1] ;  /* 0x0000000001047983 */ /* 0x000ea20000300800 */
[----:B------:R-:W1:Y:S01]  /*feb0*/  S2R R204, SR_TID.X ;  /* 0x0000000000cc7919 */ /* 0x000e620000002100 */
[----:B------:R-:W3:Y:S01]  /*fec0*/  S2UR UR11, SR_CgaCtaId ;  /* 0x00000000000b79c3 */ /* 0x000ee20000008800 */
[----:B------:R-:W-:Y:S01]  /*fed0*/  UMOV UR4, 0x400 ;  /* 0x0000040000047882 */ /* 0x000fe20000000000 */
[----:B------:R-:W4:Y:S01]  /*fee0*/  LDCU.U8 UR10, c[0x0][0x548] ;  /* 0x0000a900ff0a77ac */ /* 0x000f220008000000 */
[----:B------:R-:W4:Y:S01]  /*fef0*/  LDL.LU R7, [R1+0x4] ;  /* 0x0000040001077983 */ /* 0x000f220000300800 */
[----:B------:R-:W1:Y:S03]  /*ff00*/  LDCU UR7, c[0x0][0x434] ;  /* 0x00008680ff0777ac */ /* 0x000e660008000800 */
[----:B------:R-:W4:Y:S04]  /*ff10*/  LDL.LU R6, [R1+0x8] ;  /* 0x0000080001067983 */ /* 0x000f280000300800 */
[----:B------:R-:W4:Y:S01]  /*ff20*/  LDL.LU R5, [R1+0xc] ;  /* 0x00000c0001057983 */ /* 0x000f220000300800 */
[----:B------:R-:W2:Y:S08]  /*ff30*/  S2UR UR6, SR_CTAID.X ;  /* 0x00000000000679c3 */ /* 0x000eb00000002500 */
[----:B------:R-:W2:Y:S01]  /*ff40*/  S2UR UR9, SR_CTAID.Y ;  /* 0x00000000000979c3 */ /* 0x000ea20000002600 */
[----:B---3--:R-:W-:Y:S01]  /*ff50*/  ULEA UR11, UR11, UR4, 0x18 ;  /* 0x000000040b0b7291 */ /* 0x008fe2000f8ec0ff */
[----:B------:R-:W3:Y:S06]  /*ff60*/  LDCU.U8 UR4, c[0x0][0x549] ;  /* 0x0000a920ff0477ac */ /* 0x000eec0008000000 */
[----:B------:R-:W2:Y:S01]  /*ff70*/  S2UR UR8, SR_CTAID.Z ;  /* 0x00000000000879c3 */ /* 0x000ea20000002700 */
[----:B-1----:R-:W-:Y:S01]  /*ff80*/  SHF.L.U32 R8, R204, 0x5, RZ ;  /* 0x00000005cc087819 */ /* 0x002fe200000006ff */
[----:B---3--:R-:W-:-:S11]  /*ff90*/  UISETP.NE.AND UP1, UPT, UR4, URZ, UPT ;  /* 0x000000ff0400728c */ /* 0x008fd6000bf25270 */
[----:B------:R-:W1:Y:S01]  /*ffa0*/  @UP1 LDCU.64 UR4, c[0x0][0x430] ;  /* 0x00008600ff0417ac */ /* 0x000e620008000a00 */
[----:B------:R-:W3:Y:S01]  /*ffb0*/  @UP1 LDCU UR12, c[0x0][0x430] ;  /* 0x00008600ff0c17ac */ /* 0x000ee20008000800 */
[----:B-1----:R-:W-:-:S03]  /*ffc0*/  @UP1 UIMAD UR5, UR5, UR4, URZ ;  /* 0x00000004050512a4 */ /* 0x002fc6000f8e02ff */
[----:B------:R-:W-:Y:S01]  /*ffd0*/  @UP1 UMOV UR4, 0x1 ;  /* 0x0000000100041882 */ /* 0x000fe20000000000 */
[----:B--2---:R-:W1:Y:S04]  /*ffe0*/  SHFL.BFLY PT, R2, R4, 0x2, 0x1f ;  /* 0x0c401f0004027f89 */ /* 0x004e6800000e0000 */
[----:B----4-:R-:W2:Y:S04]  /*fff0*/  SHFL.BFLY PT, R0, R7, 0x2, 0x1f ;  /* 0x0c401f0007007f89 */ /* 0x010ea800000e0000 */
[----:B------:R-:W4:Y:S01]  /*10000*/  SHFL.BFLY PT, R3, R5, 0x2, 0x1f ;  /* 0x0c401f0005037f89 */ /* 0x000f2200000e0000 */
[----:B-1----:R-:W-:-:S03]  /*10010*/  FADD.FTZ R2, R2, R4 ;  /* 0x0000000402027221 */ /* 0x002fc60000010000 */
[----:B------:R-:W1:Y:S04]  /*10020*/  SHFL.BFLY PT, R4, R6, 0x2, 0x1f ;  /* 0x0c401f0006047f89 */ /* 0x000e6800000e0000 */
[----:B-----5:R-:W3:Y:S01]  /*10030*/  SHFL.BFLY PT, R165, R2, 0x1, 0x1f ;  /* 0x0c201f0002a57f89 */ /* 0x020ee200000e0000 */
[----:B--2---:R-:W-:-:S05]  /*10040*/  FADD.FTZ R0, R0, R7 ;  /* 0x0000000700007221 */ /* 0x004fca0000010000 */
[----:B------:R-:W2:Y:S01]  /*10050*/  SHFL.BFLY PT, R169, R0, 0x1, 0x1f ;  /* 0x0c201f0000a97f89 */ /* 0x000ea200000e0000 */
[----:B----4-:R-:W-:Y:S01]  /*10060*/  FADD.FTZ R3, R3, R5 ;  /* 0x0000000503037221 */ /* 0x010fe20000010000 */
[----:B------:R-:W-:-:S04]  /*10070*/  SHF.L.U32 R5, R204, 0x1, RZ ;  /* 0x00000001cc057819 */ /* 0x000fc800000006ff */
[----:B------:R-:W4:Y:S01]  /*10080*/  SHFL.BFLY PT, R171, R3, 0x1, 0x1f ;  /* 0x0c201f0003ab7f89 */ /* 0x000f2200000e0000 */
[----:B-1----:R-:W-:Y:S01]  /*10090*/  FADD.FTZ R4, R4, R6 ;  /* 0x0000000604047221 */ /* 0x002fe20000010000 */
[----:B------:R-:W-:Y:S01]  /*100a0*/  LOP3.LUT R6, R5, 0x6, RZ, 0xc0, !PT ;  /* 0x0000000605067812 */ /* 0x000fe200078ec0ff */
[----:B---3--:R-:W-:-:S03]  /*100b0*/  FADD.FTZ R165, R2, R165 ;  /* 0x000000a502a57221 */ /* 0x008fc60000010000 */
[----:B------:R-:W1:Y:S01]  /*100c0*/  SHFL.BFLY PT, R170, R4, 0x1, 0x1f ;  /* 0x0c201f0004aa7f89 */ /* 0x000e6200000e0000 */
[----:B------:R-:W-:Y:S01]  /*100d0*/  LOP3.LUT R6, R6, 0x7c00, R8, 0xf8, !PT ;  /* 0x00007c0006067812 */ /* 0x000fe200078ef808 */
[----:B------:R-:W3:Y:S01]  /*100e0*/  MUFU.RCP R2, R165 ;  /* 0x000000a500027308 */ /* 0x000ee20000001000 */
[----:B------:R-:W-:Y:S01]  /*100f0*/  FSETP.NE.FTZ.AND P6, PT, R165, RZ, PT ;  /* 0x000000ffa500720b */ /* 0x000fe20003fd5000 */
[----:B--2---:R-:W-:Y:S01]  /*10100*/  FADD.FTZ R169, R0, R169 ;  /* 0x000000a900a97221 */ /* 0x004fe20000010000 */
[----:B------:R-:W-:-:S04]  /*10110*/  SHF.L.U32 R0, R204, 0x4, RZ ;  /* 0x00000004cc007819 */ /* 0x000fc800000006ff */
[----:B------:R-:W-:Y:S01]  /*10120*/  LOP3.LUT R0, R0, 0x1c0, RZ, 0xc0, !PT ;  /* 0x000001c000007812 */ /* 0x000fe200078ec0ff */
[----:B------:R-:W2:Y:S01]  /*10130*/  MUFU.RCP R7, R169 ;  /* 0x000000a900077308 */ /* 0x000ea20000001000 */
[----:B------:R-:W-:Y:S01]  /*10140*/  FSETP.NE.FTZ.AND P5, PT, R169, RZ, PT ;  /* 0x000000ffa900720b */ /* 0x000fe20003fb5000 */
[----:B----4-:R-:W-:Y:S01]  /*10150*/  FADD.FTZ R171, R3, R171 ;  /* 0x000000ab03ab7221 */ /* 0x010fe20000010000 */
[----:B------:R-:W-:-:S04]  /*10160*/  LOP3.LUT R5, R0, 0x38, R5, 0xf8, !PT ;  /* 0x0000003800057812 */ /* 0x000fc800078ef805 */
[----:B------:R-:W-:Y:S02]  /*10170*/  LOP3.LUT R10, R6, R5, RZ, 0xfc, !PT ;  /* 0x00000005060a7212 */ /* 0x000fe400078efcff */
[----:B---3--:R-:W-:Y:S02]  /*10180*/  FSEL R0, R2, 1, P6 ;  /* 0x3f80000002007808 */ /* 0x008fe40003000000 */
[----:B------:R-:W-:Y:S01]  /*10190*/  FSETP.NE.FTZ.AND P0, PT, R171, RZ, PT ;  /* 0x000000ffab00720b */ /* 0x000fe20003f15000 */
[----:B-1----:R-:W-:Y:S01]  /*101a0*/  FADD.FTZ R170, R4, R170 ;  /* 0x000000aa04aa7221 */ /* 0x002fe20000010000 */
[----:B------:R-:W-:Y:S01]  /*101b0*/  MOV R6, 0x10 ;  /* 0x0000001000067802 */ /* 0x000fe20000000f00 */
[C---:B------:R-:W-:Y:S01]  /*101c0*/  FMUL.FTZ R176, R0.reuse, R176 ;  /* 0x000000b000b07220 */ /* 0x040fe20000410000 */
        /* <DEDUP_REMOVED lines=30> */
[----:B------:R-:W-:Y:S01]  /*103b0*/  FMUL.FTZ R26, R0, R201 ;  /* 0x000000c9001a7220 */ /* 0x000fe20000410000 */
[----:B------:R-:W1:Y:S01]  /*103c0*/  MUFU.RCP R2, R170 ;  /* 0x000000aa00027308 */ /* 0x000e620000001000 */
[----:B------:R-:W-:-:S02]  /*103d0*/  FSETP.NE.FTZ.AND P1, PT, R170, RZ, PT ;  /* 0x000000ffaa00720b */ /* 0x000fc40003f35000 */
[----:B--2---:R-:W-:Y:S02]  /*103e0*/  FSEL R3, R7, 1, P5 ;  /* 0x3f80000007037808 */ /* 0x004fe40002800000 */
[----:B------:R-:W-:Y:S02]  /*103f0*/  R2P PR, R204, 0x1c ;  /* 0x0000001ccc007804 */ /* 0x000fe40000000000 */
[----:B------:R-:W-:Y:S01]  /*10400*/  F2FP.BF16.F32.PACK_AB R4, R4, R176 ;  /* 0x000000b00404723e */ /* 0x000fe200000010ff */
[----:B------:R-:W2:Y:S01]  /*10410*/  MUFU.RCP R0, R171 ;  /* 0x000000ab00007308 */ /* 0x000ea20000001000 */
[C---:B------:R-:W-:Y:S01]  /*10420*/  FMUL.FTZ R178, R3.reuse, R178 ;  /* 0x000000b203b27220 */ /* 0x040fe20000410000 */
[C---:B------:R-:W-:Y:S01]  /*10430*/  FMUL.FTZ R67, R3.reuse, R179 ;  /* 0x000000b303437220 */ /* 0x040fe20000410000 */
[----:B------:R-:W-:Y:S01]  /*10440*/  SEL R6, R6, 0xfffffff0, !P2 ;  /* 0xfffffff006067807 */ /* 0x000fe20005000000 */
[C---:B------:R-:W-:Y:S01]  /*10450*/  FMUL.FTZ R186, R3.reuse, R186 ;  /* 0x000000ba03ba7220 */ /* 0x040fe20000410000 */
[C---:B------:R-:W-:Y:S01]  /*10460*/  FMUL.FTZ R187, R3.reuse, R187 ;  /* 0x000000bb03bb7220 */ /* 0x040fe20000410000 */
[C---:B------:R-:W-:Y:S01]  /*10470*/  FMUL.FTZ R70, R3.reuse, R70 ;  /* 0x0000004603467220 */ /* 0x040fe20000410000 */
[C---:B------:R-:W-:Y:S01]  /*10480*/  FMUL.FTZ R15, R3.reuse, R71 ;  /* 0x00000047030f7220 */ /* 0x040fe20000410000 */
[C---:B------:R-:W-:Y:S01]  /*10490*/  FMUL.FTZ R82, R3.reuse, R82 ;  /* 0x0000005203527220 */ /* 0x040fe20000410000 */
[----:B-1----:R-:W-:Y:S01]  /*104a0*/  FSEL R2, R2, 1, P1 ;  /* 0x3f80000002027808 */ /* 0x002fe20000800000 */
[C---:B------:R-:W-:Y:S01]  /*104b0*/  FMUL.FTZ R11, R3.reuse, R83 ;  /* 0x00000053030b7220 */ /* 0x040fe20000410000 */
[C---:B------:R-:W-:Y:S01]  /*104c0*/  FMUL.FTZ R86, R3.reuse, R86 ;  /* 0x0000005603567220 */ /* 0x040fe20000410000 */
[C---:B------:R-:W-:Y:S01]  /*104d0*/  FMUL.FTZ R18, R3.reuse, R87 ;  /* 0x0000005703127220 */ /* 0x040fe20000410000 */
[C---:B------:R-:W-:Y:S01]  /*104e0*/  FMUL.FTZ R98, R3.reuse, R98 ;  /* 0x0000006203627220 */ /* 0x040fe20000410000 */
[C---:B------:R-:W-:Y:S01]  /*104f0*/  FMUL.FTZ R22, R3.reuse, R99 ;  /* 0x0000006303167220 */ /* 0x040fe20000410000 */
[C---:B------:R-:W-:Y:S01]  /*10500*/  FMUL.FTZ R102, R3.reuse, R102 ;  /* 0x0000006603667220 */ /* 0x040fe20000410000 */
[C---:B------:R-:W-:Y:S01]  /*10510*/  FMUL.FTZ R60, R3.reuse, R103 ;  /* 0x00000067033c7220 */ /* 0x040fe20000410000 */
[----:B--2---:R-:W-:Y:S01]  /*10520*/  FSEL R0, R0, 1, P0 ;  /* 0x3f80000000007808 */ /* 0x004fe20000000000 */
        /* <DEDUP_REMOVED lines=36> */
[----:B------:R-:W-:Y:S01]  /*10770*/  LEA R0, R10, UR11, 0x1 ;  /* 0x0000000b0a007c11 */ /* 0x000fe2000f8e08ff */
[C---:B------:R-:W-:Y:S01]  /*10780*/  FMUL.FTZ R130, R3.reuse, R130 ;  /* 0x0000008203827220 */ /* 0x040fe20000410000 */
        /* <DEDUP_REMOVED lines=14> */
[----:B------:R-:W-:Y:S01]  /*10870*/  F2FP.BF16.F32.PACK_AB R67, R67, R178 ;  /* 0x000000b24343723e */ /* 0x000fe200000010ff */
[----:B------:R-:W-:Y:S01]  /*10880*/  FMUL.FTZ R172, R2, R172 ;  /* 0x000000ac02ac7220 */ /* 0x000fe20000410000 */
[----:B------:R-:W-:Y:S01]  /*10890*/  F2FP.BF16.F32.PACK_AB R16, R16, R5 ;  /* 0x000000051010723e */ /* 0x000fe200000010ff */
[C---:B------:R-:W-:Y:S01]  /*108a0*/  FMUL.FTZ R68, R2.reuse, R173 ;  /* 0x000000ad02447220 */ /* 0x040fe20000410000 */
[----:B------:R-:W-:Y:S01]  /*108b0*/  F2FP.BF16.F32.PACK_AB R3, R185, R184 ;  /* 0x000000b8b903723e */ /* 0x000fe200000010ff */
[----:B------:R-:W-:Y:S01]  /*108c0*/  FMUL.FTZ R180, R2, R180 ;  /* 0x000000b402b47220 */ /* 0x000fe20000410000 */
[----:B------:R-:W-:Y:S01]  /*108d0*/  IADD3 R5, PT, PT, R0, R6, RZ ;  /* 0x0000000600057210 */ /* 0x000fe20007ffe0ff */
        /* <DEDUP_REMOVED lines=29> */
[----:B------:R-:W-:Y:S01]  /*10ab0*/  SEL R10, R10, 0xffffffe0, !P3 ;  /* 0xffffffe00a0a7807 */ /* 0x000fe20005800000 */
[----:B------:R-:W-:Y:S01]  /*10ac0*/  STS [R0], R4 ;  /* 0x0000000400007388 */ /* 0x000fe20000000800 */
[----:B------:R-:W-:-:S02]  /*10ad0*/  F2FP.BF16.F32.PACK_AB R2, R187, R186 ;  /* 0x000000babb02723e */ /* 0x000fc400000010ff */
[----:B------:R-:W-:Y:S01]  /*10ae0*/  F2FP.BF16.F32.PACK_AB R68, R68, R172 ;  /* 0x000000ac4444723e */ /* 0x000fe200000010ff */
[----:B------:R-:W-:Y:S01]  /*10af0*/  STS [R0+0x400], R67 ;  /* 0x0004004300007388 */ /* 0x000fe20000000800 */
[----:B------:R-:W-:Y:S02]  /*10b00*/  F2FP.BF16.F32.PACK_AB R8, R8, R174 ;  /* 0x000000ae0808723e */ /* 0x000fe400000010ff */
[----:B------:R-:W-:Y:S01]  /*10b10*/  F2FP.BF16.F32.PACK_AB R7, R7, R180 ;  /* 0x000000b40707723e */ /* 0x000fe200000010ff */
[----:B------:R1:W-:Y:S01]  /*10b20*/  STS [R5], R3 ;  /* 0x0000000305007388 */ /* 0x0003e20000000800 */
[----:B------:R-:W-:Y:S02]  /*10b30*/  F2FP.BF16.F32.PACK_AB R9, R9, R182 ;  /* 0x000000b60909723e */ /* 0x000fe400000010ff */
[----:B------:R-:W-:Y:S01]  /*10b40*/  F2FP.BF16.F32.PACK_AB R15, R15, R70 ;  /* 0x000000460f0f723e */ /* 0x000fe200000010ff */
[----:B------:R2:W-:Y:S01]  /*10b50*/  STS [R5+0x400], R2 ;  /* 0x0004000205007388 */ /* 0x0005e20000000800 */
[----:B------:R-:W-:-:S02]  /*10b60*/  F2FP.BF16.F32.PACK_AB R12, R12, R80 ;  /* 0x000000500c0c723e */ /* 0x000fc400000010ff */
[----:B------:R-:W-:Y:S01]  /*10b70*/  F2FP.BF16.F32.PACK_AB R11, R11, R82 ;  /* 0x000000520b0b723e */ /* 0x000fe200000010ff */
[----:B------:R-:W-:Y:S01]  /*10b80*/  STS [R0+0x2000], R68 ;  /* 0x0020004400007388 */ /* 0x000fe20000000800 */
[----:B------:R-:W-:Y:S02]  /*10b90*/  F2FP.BF16.F32.PACK_AB R14, R14, R72 ;  /* 0x000000480e0e723e */ /* 0x000fe400000010ff */
[----:B------:R-:W-:Y:S01]  /*10ba0*/  F2FP.BF16.F32.PACK_AB R13, R13, R74 ;  /* 0x0000004a0d0d723e */ /* 0x000fe200000010ff */
[----:B------:R3:W-:Y:S01]  /*10bb0*/  STS [R0+0x2400], R8 ;  /* 0x0024000800007388 */ /* 0x0007e20000000800 */
[----:B------:R-:W-:Y:S02]  /*10bc0*/  F2FP.BF16.F32.PACK_AB R21, R21, R76 ;  /* 0x0000004c1515723e */ /* 0x000fe400000010ff */
[----:B------:R-:W-:Y:S01]  /*10bd0*/  F2FP.BF16.F32.PACK_AB R20, R20, R78 ;  /* 0x0000004e1414723e */ /* 0x000fe200000010ff */
[----:B------:R4:W-:Y:S01]  /*10be0*/  STS [R5+0x2000], R7 ;  /* 0x0020000705007388 */ /* 0x0009e20000000800 */
[----:B------:R-:W-:-:S02]  /*10bf0*/  F2FP.BF16.F32.PACK_AB R19, R19, R84 ;  /* 0x000000541313723e */ /* 0x000fc400000010ff */
[----:B------:R-:W-:Y:S01]  /*10c00*/  F2FP.BF16.F32.PACK_AB R18, R18, R86 ;  /* 0x000000561212723e */ /* 0x000fe200000010ff */
[----:B------:R-:W-:Y:S01]  /*10c10*/  STS [R5+0x2400], R9 ;  /* 0x0024000905007388 */ /* 0x000fe20000000800 */
[----:B------:R-:W-:Y:S02]  /*10c20*/  F2FP.BF16.F32.PACK_AB R17, R17, R96 ;  /* 0x000000601111723e */ /* 0x000fe400000010ff */
[----:B------:R-:W-:Y:S02]  /*10c30*/  F2FP.BF16.F32.PACK_AB R22, R22, R98 ;  /* 0x000000621616723e */ /* 0x000fe400000010ff */
[----:B-1----:R-:W-:Y:S02]  /*10c40*/  IADD3 R3, PT, PT, R0, R10, RZ ;  /* 0x0000000a00037210 */ /* 0x002fe40007ffe0ff */
[----:B------:R-:W-:Y:S02]  /*10c50*/  F2FP.BF16.F32.PACK_AB R24, R24, R88 ;  /* 0x000000581818723e */ /* 0x000fe400000010ff */
[----:B--2---:R-:W-:Y:S01]  /*10c60*/  IADD3 R2, PT, PT, R0, 0x40, RZ ;  /* 0x0000004000027810 */ /* 0x004fe20007ffe0ff */
[----:B------:R-:W-:Y:S01]  /*10c70*/  STS [R3], R16 ;  /* 0x0000001003007388 */ /* 0x000fe20000000800 */
[----:B------:R-:W-:-:S02]  /*10c80*/  IADD3 R4, PT, PT, R6, R3, RZ ;  /* 0x0000000306047210 */ /* 0x000fc40007ffe0ff */
[----:B------:R-:W-:Y:S01]  /*10c90*/  @P4 IADD3 R2, PT, PT, R0, -0x40, RZ ;  /* 0xffffffc000024810 */ /* 0x000fe20007ffe0ff */
[----:B------:R-:W-:Y:S01]  /*10ca0*/  STS [R3+0x400], R15 ;  /* 0x0004000f03007388 */ /* 0x000fe20000000800 */
[----:B------:R-:W-:Y:S02]  /*10cb0*/  F2FP.BF16.F32.PACK_AB R23, R23, R90 ;  /* 0x0000005a1717723e */ /* 0x000fe400000010ff */
[----:B---3--:R-:W-:Y:S01]  /*10cc0*/  IADD3 R8, PT, PT, R10, R2, RZ ;  /* 0x000000020a087210 */ /* 0x008fe20007ffe0ff */
[----:B------:R-:W-:Y:S01]  /*10cd0*/  STS [R4], R12 ;  /* 0x0000000c04007388 */ /* 0x000fe20000000800 */
[----:B------:R-:W-:Y:S01]  /*10ce0*/  F2FP.BF16.F32.PACK_AB R63, R63, R92 ;  /* 0x0000005c3f3f723e */ /* 0x000fe200000010ff */
[----:B------:R-:W1:Y:S01]  /*10cf0*/  @P0 LDC R10, c[0x0][0x458] ;  /* 0x00011600ff0a0b82 */ /* 0x000e620000000800 */
[----:B----4-:R-:W-:Y:S01]  /*10d00*/  IADD3 R7, PT, PT, R6, R2, RZ ;  /* 0x0000000206077210 */ /* 0x010fe20007ffe0ff */
[----:B------:R2:W-:Y:S01]  /*10d10*/  STS [R4+0x400], R11 ;  /* 0x0004000b04007388 */ /* 0x0005e20000000800 */
[----:B------:R-:W-:-:S02]  /*10d20*/  F2FP.BF16.F32.PACK_AB R62, R62, R94 ;  /* 0x0000005e3e3e723e */ /* 0x000fc400000010ff */
[----:B------:R-:W-:Y:S01]  /*10d30*/  F2FP.BF16.F32.PACK_AB R61, R61, R100 ;  /* 0x000000643d3d723e */ /* 0x000fe200000010ff */
[----:B------:R-:W-:Y:S01]  /*10d40*/  STS [R3+0x2000], R14 ;  /* 0x0020000e03007388 */ /* 0x000fe20000000800 */
[----:B------:R-:W-:Y:S02]  /*10d50*/  F2FP.BF16.F32.PACK_AB R60, R60, R102 ;  /* 0x000000663c3c723e */ /* 0x000fe400000010ff */
[----:B------:R-:W-:Y:S01]  /*10d60*/  F2FP.BF16.F32.PACK_AB R57, R57, R112 ;  /* 0x000000703939723e */ /* 0x000fe200000010ff */
[----:B------:R-:W-:Y:S01]  /*10d70*/  STS [R3+0x2400], R13 ;  /* 0x0024000d03007388 */ /* 0x000fe20000000800 */
[----:B------:R-:W-:Y:S02]  /*10d80*/  F2FP.BF16.F32.PACK_AB R56, R56, R114 ;  /* 0x000000723838723e */ /* 0x000fe400000010ff */
[----:B------:R-:W-:Y:S01]  /*10d90*/  IADD3 R6, PT, PT, R6, R8, RZ ;  /* 0x0000000806067210 */ /* 0x000fe20007ffe0ff */
[----:B------:R3:W-:Y:S01]  /*10da0*/  STS [R4+0x2000], R21 ;  /* 0x0020001504007388 */ /* 0x0007e20000000800 */
[----:B------:R-:W-:-:S02]  /*10db0*/  F2FP.BF16.F32.PACK_AB R59, R59, R104 ;  /* 0x000000683b3b723e */ /* 0x000fc400000010ff */
[----:B------:R-:W-:Y:S01]  /*10dc0*/  F2FP.BF16.F32.PACK_AB R58, R58, R106 ;  /* 0x0000006a3a3a723e */ /* 0x000fe200000010ff */
[----:B------:R-:W-:Y:S01]  /*10dd0*/  STS [R4+0x2400], R20 ;  /* 0x0024001404007388 */ /* 0x000fe20000000800 */
[----:B------:R-:W-:Y:S02]  /*10de0*/  F2FP.BF16.F32.PACK_AB R55, R55, R108 ;  /* 0x0000006c3737723e */ /* 0x000fe400000010ff */
[----:B------:R-:W-:Y:S01]  /*10df0*/  F2FP.BF16.F32.PACK_AB R54, R54, R110 ;  /* 0x0000006e3636723e */ /* 0x000fe200000010ff */
[----:B------:R-:W-:Y:S01]  /*10e00*/  STS [R2], R19 ;  /* 0x0000001302007388 */ /* 0x000fe20000000800 */
[----:B------:R-:W-:Y:S02]  /*10e10*/  F2FP.BF16.F32.PACK_AB R53, R53, R116 ;  /* 0x000000743535723e */ /* 0x000fe400000010ff */
[----:B------:R-:W-:Y:S01]  /*10e20*/  F2FP.BF16.F32.PACK_AB R52, R52, R118 ;  /* 0x000000763434723e */ /* 0x000fe200000010ff */
[----:B------:R-:W-:Y:S01]  /*10e30*/  STS [R2+0x400], R18 ;  /* 0x0004001202007388 */ /* 0x000fe20000000800 */
[----:B------:R-:W-:Y:S01]  /*10e40*/  F2FP.BF16.F32.PACK_AB R49, R49, R128 ;  /* 0x000000803131723e */ /* 0x000fe200000010ff */
[----:B--2---:R-:W2:Y:S01]  /*10e50*/  @P1 LDC R11, c[0x0][0x458] ;  /* 0x00011600ff0b1b82 */ /* 0x004ea20000000800 */
[----:B------:R-:W-:Y:S01]  /*10e60*/  F2FP.BF16.F32.PACK_AB R48, R48, R130 ;  /* 0x000000823030723e */ /* 0x000fe200000010ff */
[----:B------:R-:W-:Y:S01]  /*10e70*/  STS [R7], R17 ;  /* 0x0000001107007388 */ /* 0x000fe20000000800 */
[----:B------:R-:W-:-:S02]  /*10e80*/  F2FP.BF16.F32.PACK_AB R51, R51, R120 ;  /* 0x000000783333723e */ /* 0x000fc400000010ff */
[----:B------:R-:W-:Y:S01]  /*10e90*/  F2FP.BF16.F32.PACK_AB R50, R50, R122 ;  /* 0x0000007a3232723e */ /* 0x000fe200000010ff */
[----:B------:R-:W-:Y:S01]  /*10ea0*/  STS [R7+0x400], R22 ;  /* 0x0004001607007388 */ /* 0x000fe20000000800 */
[----:B------:R-:W-:Y:S02]  /*10eb0*/  F2FP.BF16.F32.PACK_AB R47, R47, R124 ;  /* 0x0000007c2f2f723e */ /* 0x000fe400000010ff */
[----:B------:R-:W-:Y:S01]  /*10ec0*/  F2FP.BF16.F32.PACK_AB R46, R46, R126 ;  /* 0x0000007e2e2e723e */ /* 0x000fe200000010ff */
[----:B------:R-:W-:Y:S01]  /*10ed0*/  STS [R2+0x2000], R24 ;  /* 0x0020001802007388 */ /* 0x000fe20000000800 */
[----:B------:R-:W-:Y:S02]  /*10ee0*/  F2FP.BF16.F32.PACK_AB R45, R45, R132 ;  /* 0x000000842d2d723e */ /* 0x000fe400000010ff */
[----:B------:R-:W-:Y:S01]  /*10ef0*/  F2FP.BF16.F32.PACK_AB R44, R44, R134 ;  /* 0x000000862c2c723e */ /* 0x000fe200000010ff */
[----:B------:R-:W-:Y:S01]  /*10f00*/  STS [R2+0x2400], R23 ;  /* 0x0024001702007388 */ /* 0x000fe20000000800 */
        /* <DEDUP_REMOVED lines=8> */
[----:B------:R-:W-:Y:S01]  /*10f90*/  STS [R8], R61 ;  /* 0x0000003d08007388 */ /* 0x000fe20000000800 */
        /* <DEDUP_REMOVED lines=21> */
[----:B------:R-:W-:Y:S02]  /*110f0*/  SHF.L.U32 R12, R204, 0x3, RZ ;  /* 0x00000003cc0c7819 */ /* 0x000fe400000006ff */
[----:B------:R-:W-:Y:S01]  /*11100*/  F2FP.BF16.F32.PACK_AB R65, R65, R160 ;  /* 0x000000a04141723e */ /* 0x000fe200000010ff */
[----:B------:R-:W-:Y:S01]  /*11110*/  STS [R0+0x4000], R53 ;  /* 0x0040003500007388 */ /* 0x000fe20000000800 */
[----:B------:R-:W-:Y:S02]  /*11120*/  F2FP.BF16.F32.PACK_AB R64, R64, R162 ;  /* 0x000000a24040723e */ /* 0x000fe400000010ff */
[----:B---3--:R-:W-:Y:S01]  /*11130*/  MOV R21, 0x7f800000 ;  /* 0x7f80000000157802 */ /* 0x008fe20000000f00 */
[----:B------:R-:W-:Y:S04]  /*11140*/  STS [R0+0x4400], R52 ;  /* 0x0044003400007388 */ /* 0x000fe80000000800 */
[----:B------:R-:W-:Y:S04]  /*11150*/  STS [R5+0x4000], R49 ;  /* 0x0040003105007388 */ /* 0x000fe80000000800 */
[----:B------:R-:W-:Y:S04]  /*11160*/  STS [R5+0x4400], R48 ;  /* 0x0044003005007388 */ /* 0x000fe80000000800 */
[----:B------:R-:W-:Y:S04]  /*11170*/  STS [R0+0x6000], R51 ;  /* 0x0060003300007388 */ /* 0x000fe80000000800 */
[----:B------:R3:W-:Y:S04]  /*11180*/  STS [R0+0x6400], R50 ;  /* 0x0064003200007388 */ /* 0x0007e80000000800 */
[----:B------:R-:W-:Y:S04]  /*11190*/  STS [R5+0x6000], R47 ;  /* 0x0060002f05007388 */ /* 0x000fe80000000800 */
[----:B------:R4:W-:Y:S04]  /*111a0*/  STS [R5+0x6400], R46 ;  /* 0x0064002e05007388 */ /* 0x0009e80000000800 */
[----:B------:R-:W-:Y:S04]  /*111b0*/  STS [R3+0x4000], R45 ;  /* 0x0040002d03007388 */ /* 0x000fe80000000800 */
[----:B------:R-:W-:Y:S04]  /*111c0*/  STS [R3+0x4400], R44 ;  /* 0x0044002c03007388 */ /* 0x000fe80000000800 */
[----:B------:R-:W-:Y:S04]  /*111d0*/  STS [R4+0x4000], R41 ;  /* 0x0040002904007388 */ /* 0x000fe80000000800 */
[----:B------:R-:W-:Y:S01]  /*111e0*/  STS [R4+0x4400], R40 ;  /* 0x0044002804007388 */ /* 0x000fe20000000800 */
[----:B---3--:R-:W-:-:S03]  /*111f0*/  LOP3.LUT R0, R12, 0x1f8, RZ, 0xc0, !PT ;  /* 0x000001f80c007812 */ /* 0x008fc600078ec0ff */
[----:B------:R-:W-:Y:S01]  /*11200*/  STS [R3+0x6000], R43 ;  /* 0x0060002b03007388 */ /* 0x000fe20000000800 */
[----:B------:R-:W-:-:S03]  /*11210*/  LOP3.LUT R0, R0, 0x38, R204, 0x78, !PT ;  /* 0x0000003800007812 */ /* 0x000fc600078e78cc */
[----:B------:R3:W-:Y:S01]  /*11220*/  STS [R3+0x6400], R42 ;  /* 0x0064002a03007388 */ /* 0x0007e20000000800 */
[----:B----4-:R-:W4:Y:S03]  /*11230*/  @P5 LDC R5, c[0x0][0x458] ;  /* 0x00011600ff055b82 */ /* 0x010f260000000800 */
[----:B------:R-:W-:Y:S04]  /*11240*/  STS [R4+0x6000], R39 ;  /* 0x0060002704007388 */ /* 0x000fe80000000800 */
[----:B------:R1:W-:Y:S04]  /*11250*/  STS [R4+0x6400], R38 ;  /* 0x0064002604007388 */ /* 0x0003e80000000800 */
[----:B------:R-:W-:Y:S04]  /*11260*/  STS [R2+0x4000], R37 ;  /* 0x0040002502007388 */ /* 0x000fe80000000800 */
[----:B------:R-:W-:Y:S04]  /*11270*/  STS [R2+0x4400], R36 ;  /* 0x0044002402007388 */ /* 0x000fe80000000800 */
[----:B------:R-:W-:Y:S04]  /*11280*/  STS [R7+0x4000], R33 ;  /* 0x0040002107007388 */ /* 0x000fe80000000800 */
[----:B------:R-:W-:Y:S01]  /*11290*/  STS [R7+0x4400], R32 ;  /* 0x0044002007007388 */ /* 0x000fe20000000800 */
[----:B---3--:R-:W3:Y:S03]  /*112a0*/  @P6 LDC R3, c[0x0][0x458] ;  /* 0x00011600ff036b82 */ /* 0x008ee60000000800 */
[----:B------:R-:W-:Y:S04]  /*112b0*/  STS [R2+0x6000], R35 ;  /* 0x0060002302007388 */ /* 0x000fe80000000800 */
[----:B------:R2:W-:Y:S01]  /*112c0*/  STS [R2+0x6400], R34 ;  /* 0x0064002202007388 */ /* 0x0005e20000000800 */
[----:B-1----:R-:W-:Y:S03]  /*112d0*/  @P5 MUFU.LG2 R4, R169 ;  /* 0x000000a900045308 */ /* 0x002fe60000000c00 */
[----:B------:R-:W-:Y:S04]  /*112e0*/  STS [R7+0x6000], R31 ;  /* 0x0060001f07007388 */ /* 0x000fe80000000800 */
[----:B------:R1:W-:Y:S04]  /*112f0*/  STS [R7+0x6400], R30 ;  /* 0x0064001e07007388 */ /* 0x0003e80000000800 */
[----:B------:R-:W-:Y:S04]  /*11300*/  STS [R8+0x4000], R29 ;  /* 0x0040001d08007388 */ /* 0x000fe80000000800 */
[----:B------:R-:W-:Y:S04]  /*11310*/  STS [R8+0x4400], R28 ;  /* 0x0044001c08007388 */ /* 0x000fe80000000800 */
[----:B------:R4:W-:Y:S04]  /*11320*/  STS [R6+0x4000], R26 ;  /* 0x0040001a06007388 */ /* 0x0009e80000000800 */
[----:B------:R-:W-:Y:S01]  /*11330*/  STS [R6+0x4400], R25 ;  /* 0x0044001906007388 */ /* 0x000fe20000000800 */
[----:B--2---:R-:W2:Y:S03]  /*11340*/  @P6 MUFU.LG2 R2, R165 ;  /* 0x000000a500026308 */ /* 0x004ea60000000c00 */
[----:B------:R-:W-:Y:S04]  /*11350*/  STS [R8+0x6000], R27 ;  /* 0x0060001b08007388 */ /* 0x000fe80000000800 */
[----:B------:R3:W-:Y:S01]  /*11360*/  STS [R8+0x6400], R66 ;  /* 0x0064004208007388 */ /* 0x0007e20000000800 */
[----:B-1----:R1:W1:Y:S03]  /*11370*/  @P1 MUFU.LG2 R7, R170 ;  /* 0x000000aa00071308 */ /* 0x0022660000000c00 */
[----:B------:R-:W-:Y:S04]  /*11380*/  STS [R6+0x6000], R65 ;  /* 0x0060004106007388 */ /* 0x000fe80000000800 */
[----:B------:R1:W-:Y:S01]  /*11390*/  STS [R6+0x6400], R64 ;  /* 0x0064004006007388 */ /* 0x0003e20000000800 */
[----:B--2---:R-:W-:Y:S01]  /*113a0*/  @P6 FMUL.FTZ R2, R2, 0.69314718246459960938 ;  /* 0x3f31721802026820 */ /* 0x004fe20000410000 */
[----:B----4-:R-:W-:-:S03]  /*113b0*/  MOV R26, 0x7f800000 ;  /* 0x7f800000001a7802 */ /* 0x010fc60000000f00 */
[----:B---3--:R-:W-:Y:S01]  /*113c0*/  @P6 FFMA.FTZ R26, R168, R3, R2 ;  /* 0x00000003a81a6223 */ /* 0x008fe20000010002 */
[----:B------:R-:W-:Y:S01]  /*113d0*/  LOP3.LUT R2, R12, 0x38, RZ, 0xc0, !PT ;  /* 0x000000380c027812 */ /* 0x000fe200078ec0ff */
[----:B------:R-:W2:Y:S01]  /*113e0*/  LDC.64 R8, c[0x0][0x400] ;  /* 0x00010000ff087b82 */ /* 0x000ea20000000a00 */
[----:B-1----:R-:W-:Y:S01]  /*113f0*/  LOP3.LUT R6, R0, 0x1e00, R12, 0xf8, !PT ;  /* 0x00001e0000067812 */ /* 0x002fe200078ef80c */
[----:B------:R-:W-:Y:S01]  /*11400*/  @P5 FMUL.FTZ R0, R4, 0.69314718246459960938 ;  /* 0x3f31721804005820 */ /* 0x000fe20000410000 */
[----:B------:R-:W-:Y:S06]  /*11410*/  BRA.U UP1, `(.L_x_23) ;  /* 0x0000000101287547 */ /* 0x000fec000b800000 */
[----:B------:R-:W-:Y:S01]  /*11420*/  UISETP.NE.AND UP0, UPT, UR10, URZ, UPT ;  /* 0x000000ff0a00728c */ /* 0x000fe2000bf05270 */
[----:B------:R-:W1:Y:S10]  /*11430*/  LDCU UR13, c[0x0][0x3e0] ;  /* 0x00007c00ff0d77ac */ /* 0x000e740008000800 */
[----:B------:R-:W1:Y:S01]  /*11440*/  @UP0 LDCU UR4, c[0x0][0x454] ;  /* 0x00008a80ff0407ac */ /* 0x000e620008000800 */
[----:B------:R-:W3:Y:S01]  /*11450*/  @!UP0 LDCU UR12, c[0x0][0x434] ;  /* 0x00008680ff0c87ac */ /* 0x000ee20008000800 */
[----:B------:R-:W4:Y:S02]  /*11460*/  @UP0 LDCU UR5, c[0x0][0x454] ;  /* 0x00008a80ff0507ac */ /* 0x000f240008000800 */
[----:B----4-:R-:W4:Y:S01]  /*11470*/  @!UP0 LDCU UR5, c[0x0][0x434] ;  /* 0x00008680ff0587ac */ /* 0x010f220008000800 */
[----:B-1----:R-:W-:-:S02]  /*11480*/  @UP0 UIMAD UR4, UR4, UR13, URZ ;  /* 0x0000000d040402a4 */ /* 0x002fc4000f8e02ff */
[----:B---3--:R-:W-:-:S03]  /*11490*/  @!UP0 UIMAD UR4, UR12, UR13, URZ ;  /* 0x0000000d0c0482a4 */ /* 0x008fc6000f8e02ff */
[----:B------:R-:W-:Y:S01]  /*114a0*/  @UP0 UMOV UR12, 0x1 ;  /* 0x00000001000c0882 */ /* 0x000fe20000000000 */
[----:B------:R-:W-:-:S08]  /*114b0*/  @!UP0 UMOV UR12, 0x1 ;  /* 0x00000001000c8882 */ /* 0x000fd00000000000 */
.L_x_23:
[----:B------:R-:W-:Y:S01]  /*114c0*/  @P5 FFMA.FTZ R21, R167, R5, R0 ;  /* 0x00000005a7155223 */ /* 0x000fe20000010000 */
[----:B------:R-:W-:Y:S01]  /*114d0*/  UISETP.NE.AND UP1, UPT, UR10, URZ, !UP1 ;  /* 0x000000ff0a00728c */ /* 0x000fe2000cf25270 */
[----:B------:R-:W1:Y:S01]  /*114e0*/  @P0 MUFU.LG2 R0, R171 ;  /* 0x000000ab00000308 */ /* 0x000e620000000c00 */
[----:B------:R-:W3:Y:S01]  /*114f0*/  LDC.64 R28, c[0x0][0x410] ;  /* 0x00010400ff1c7b82 */ /* 0x000ee20000000a00 */
[----:B----4-:R-:W-:Y:S01]  /*11500*/  UIMAD UR16, UR8, UR5, URZ ;  /* 0x00000005081072a4 */ /* 0x010fe2000f8e02ff */
[----:B------:R-:W-:Y:S01]  /*11510*/  LOP3.LUT P2, RZ, R204, 0x3, RZ, 0xc0, !PT ;  /* 0x00000003ccff7812 */ /* 0x000fe2000784c0ff */
[----:B------:R-:W-:Y:S01]  /*11520*/  USHF.L.U32 UR10, UR6, 0x7, URZ ;  /* 0x00000007060a7899 */ /* 0x000fe200080006ff */
[----:B------:R-:W-:Y:S01]  /*11530*/  MOV R3, RZ ;  /* 0x000000ff00037202 */ /* 0x000fe20000000f00 */
[----:B------:R-:W-:Y:S01]  /*11540*/  UIMAD UR5, UR9, UR7, URZ ;  /* 0x00000007090572a4 */ /* 0x000fe2000f8e02ff */
[----:B------:R-:W-:Y:S01]  /*11550*/  BSSY.RECONVERGENT B0, `(.L_x_24) ;  /* 0x000003e000007945 */ /* 0x000fe20003800200 */
[----:B------:R-:W-:Y:S01]  /*11560*/  UIMAD UR15, UR10, UR12, URZ ;  /* 0x0000000c0a0f72a4 */ /* 0x000fe2000f8e02ff */
[----:B------:R-:W4:Y:S01]  /*11570*/  LDC.64 R14, c[0x0][0x408] ;  /* 0x00010200ff0e7b82 */ /* 0x000f220000000a00 */
[----:B------:R-:W-:Y:S01]  /*11580*/  @!UP1 UIMAD UR16, UR9, UR4, UR16 ;  /* 0x00000004091092a4 */ /* 0x000fe2000f8e0210 */
[----:B--2---:R-:W-:Y:S01]  /*11590*/  IMAD.WIDE.U32 R18, R8, UR9, R2 ;  /* 0x0000000908127c25 */ /* 0x004fe2000f8e0002 */
[----:B------:R-:W-:Y:S01]  /*115a0*/  USHF.R.S32.HI UR4, URZ, 0x1f, UR5 ;  /* 0x0000001fff047899 */ /* 0x000fe20008011405 */
[----:B------:R-:W-:Y:S01]  /*115b0*/  MOV R8, 0x7f800000 ;  /* 0x7f80000000087802 */ /* 0x000fe20000000f00 */
[----:B------:R-:W-:Y:S01]  /*115c0*/  USEL UR5, UR5, URZ, UP1 ;  /* 0x000000ff05057287 */ /* 0x000fe20008800000 */
[----:B------:R-:W-:Y:S01]  /*115d0*/  @P1 FMUL.FTZ R2, R7, 0.69314718246459960938 ;  /* 0x3f31721807021820 */ /* 0x000fe20000410000 */
[----:B------:R-:W-:Y:S01]  /*115e0*/  USHF.R.S32.HI UR13, URZ, 0x1f, UR15 ;  /* 0x0000001fff0d7899 */ /* 0x000fe2000801140f */
[----:B-1----:R-:W-:Y:S01]  /*115f0*/  @P0 FMUL.FTZ R0, R0, 0.69314718246459960938 ;  /* 0x3f31721800000820 */ /* 0x002fe20000410000 */
[----:B------:R-:W-:Y:S01]  /*11600*/  USEL UR4, UR4, URZ, UP1 ;  /* 0x000000ff04047287 */ /* 0x000fe20008800000 */
[----:B------:R-:W-:Y:S01]  /*11610*/  MOV R20, 0x7f800000 ;  /* 0x7f80000000147802 */ /* 0x000fe20000000f00 */
[----:B------:R-:W-:Y:S01]  /*11620*/  USHF.R.S32.HI UR14, URZ, 0x1f, UR16 ;  /* 0x0000001fff0e7899 */ /* 0x000fe20008011410 */
[----:B------:R-:W-:Y:S01]  /*11630*/  @P0 FFMA.FTZ R8, R164, R10, R0 ;  /* 0x0000000aa4080223 */ /* 0x000fe20000010000 */
[----:B------:R-:W-:Y:S01]  /*11640*/  UIADD3 UR15, UP1, UP0, UR15, UR5, UR16 ;  /* 0x000000050f0f7290 */ /* 0x000fe2000f83e010 */
[----:B------:R-:W-:Y:S01]  /*11650*/  LEA R0, R6, UR11, 0x1 ;  /* 0x0000000b06007c11 */ /* 0x000fe2000f8e08ff */
[----:B------:R-:W-:Y:S01]  /*11660*/  @P1 FFMA.FTZ R20, R166, R11, R2 ;  /* 0x0000000ba6141223 */ /* 0x000fe20000010002 */
[----:B------:R-:W-:Y:S01]  /*11670*/  IMAD R9, R9, UR9, R19 ;  /* 0x0000000909097c24 */ /* 0x000fe2000f8e0213 */
[----:B------:R-:W-:Y:S01]  /*11680*/  UIADD3.X UR13, UPT, UPT, UR13, UR4, UR14, UP1, UP0 ;  /* 0x000000040d0d7290 */ /* 0x000fe20008fe040e */
[----:B------:R-:W-:Y:S06]  /*11690*/  BAR.SYNC.DEFER_BLOCKING 0x0 ;  /* 0x0000000000007b1d */ /* 0x000fec0000010000 */
[----:B------:R-:W-:Y:S05]  /*116a0*/  @P2 BRA `(.L_x_25) ;  /* 0x0000000000a02947 */ /* 0x000fea0003800000 */
[--C-:B------:R-:W-:Y:S01]  /*116b0*/  SHF.R.U32.HI R2, RZ, 0x1, R204.reuse ;  /* 0x00000001ff027819 */ /* 0x100fe200000116cc */
[----:B------:R-:W-:Y:S01]  /*116c0*/  UIADD3 UR4, UPT, UPT, -UR10, UR7, URZ ;  /* 0x000000070a047290 */ /* 0x000fe2000fffe1ff */
[----:B------:R-:W-:Y:S02]  /*116d0*/  SHF.R.U32.HI R3, RZ, 0x2, R204 ;  /* 0x00000002ff037819 */ /* 0x000fe400000116cc */
[----:B------:R-:W-:-:S04]  /*116e0*/  LOP3.LUT R2, R2, 0x30, RZ, 0xc0, !PT ;  /* 0x0000003002027812 */ /* 0x000fc800078ec0ff */
[----:B------:R-:W-:-:S04]  /*116f0*/  LOP3.LUT R2, R2, 0x7, R3, 0xf8, !PT ;  /* 0x0000000702027812 */ /* 0x000fc800078ef803 */
[C---:B------:R-:W-:Y:S01]  /*11700*/  ISETP.GE.AND P6, PT, R2.reuse, UR4, PT ;  /* 0x0000000402007c0c */ /* 0x040fe2000bfc6270 */
[C---:B------:R-:W-:Y:S01]  /*11710*/  VIADD R4, R2.reuse, 0x8 ;  /* 0x0000000802047836 */ /* 0x040fe20000000000 */
[C---:B------:R-:W-:Y:S01]  /*11720*/  LOP3.LUT R12, R2.reuse, 0x40, RZ, 0xfc, !PT ;  /* 0x00000040020c7812 */ /* 0x040fe200078efcff */
[----:B------:R-:W-:-:S03]  /*11730*/  VIADD R5, R2, 0x48 ;  /* 0x0000004802057836 */ /* 0x000fc60000000000 */
[----:B------:R-:W-:Y:S02]  /*11740*/  ISETP.GE.AND P5, PT, R4, UR4, PT ;  /* 0x0000000404007c0c */ /* 0x000fe4000bfa6270 */
[----:B------:R-:W-:Y:S02]  /*11750*/  ISETP.GE.AND P4, PT, R12, UR4, PT ;  /* 0x000000040c007c0c */ /* 0x000fe4000bf86270 */
[----:B------:R-:W-:-:S03]  /*11760*/  ISETP.GE.AND P3, PT, R5, UR4, PT ;  /* 0x0000000405007c0c */ /* 0x000fc6000bf66270 */
[----:B------:R-:W1:Y:S01]  /*11770*/  @!P6 LDC.64 R10, c[0x0][0x420] ;  /* 0x00010800ff0aeb82 */ /* 0x000e620000000a00 */
[----:B------:R-:W-:-:S05]  /*11780*/  @!P6 IMAD R2, R2, UR12, RZ ;  /* 0x0000000c0202ec24 */ /* 0x000fca000f8e02ff */
[----:B------:R-:W-:Y:S01]  /*11790*/  @!P6 IADD3 R3, P0, PT, R2, UR15, RZ ;  /* 0x0000000f0203ec10 */ /* 0x000fe2000ff1e0ff */
[----:B------:R-:W-:Y:S01]  /*117a0*/  @!P5 IMAD R4, R4, UR12, RZ ;  /* 0x0000000c0404dc24 */ /* 0x000fe2000f8e02ff */
[----:B------:R-:W2:Y:S01]  /*117b0*/  @!P5 LDC.64 R16, c[0x0][0x420] ;  /* 0x00010800ff10db82 */ /* 0x000ea20000000a00 */
[----:B------:R-:W-:Y:S01]  /*117c0*/  @!P4 IMAD R12, R12, UR12, RZ ;  /* 0x0000000c0c0ccc24 */ /* 0x000fe2000f8e02ff */
[----:B------:R-:W-:Y:S01]  /*117d0*/  @!P6 LEA.HI.X.SX32 R6, R2, UR13, 0x1, P0 ;  /* 0x0000000d0206ec11 */ /* 0x000fe200080f0eff */
[----:B------:R-:W-:Y:S01]  /*117e0*/  @!P3 IMAD R5, R5, UR12, RZ ;  /* 0x0000000c0505bc24 */ /* 0x000fe2000f8e02ff */
[----:B------:R-:W-:-:S04]  /*117f0*/  @!P5 IADD3 R2, P0, PT, R4, UR15, RZ ;  /* 0x0000000f0402dc10 */ /* 0x000fc8000ff1e0ff */
[----:B------:R-:W5:Y:S01]  /*11800*/  @!P4 LDC.64 R22, c[0x0][0x420] ;  /* 0x00010800ff16cb82 */ /* 0x000f620000000a00 */
[----:B------:R-:W-:Y:S02]  /*11810*/  @!P5 LEA.HI.X.SX32 R4, R4, UR13, 0x1, P0 ;  /* 0x0000000d0404dc11 */ /* 0x000fe400080f0eff */
[----:B------:R-:W-:-:S05]  /*11820*/  @!P3 IADD3 R13, P0, PT, R5, UR15, RZ ;  /* 0x0000000f050dbc10 */ /* 0x000fca000ff1e0ff */
[----:B------:R-:W3:Y:S01]  /*11830*/  @!P3 LDC.64 R24, c[0x0][0x420] ;  /* 0x00010800ff18bb82 */ /* 0x000ee20000000a00 */
[----:B-1----:R-:W-:-:S04]  /*11840*/  @!P6 LEA R10, P1, R3, R10, 0x2 ;  /* 0x0000000a030ae211 */ /* 0x002fc800078210ff */
[----:B------:R-:W-:Y:S02]  /*11850*/  @!P6 LEA.HI.X R11, R3, R11, R6, 0x2, P1 ;  /* 0x0000000b030be211 */ /* 0x000fe400008f1406 */
[----:B------:R-:W-:Y:S02]  /*11860*/  @!P4 IADD3 R3, P1, PT, R12, UR15, RZ ;  /* 0x0000000f0c03cc10 */ /* 0x000fe4000ff3e0ff */
[----:B--2---:R-:W-:Y:S01]  /*11870*/  @!P5 LEA R6, P2, R2, R16, 0x2 ;  /* 0x000000100206d211 */ /* 0x004fe200078410ff */
[----:B------:R1:W-:Y:S01]  /*11880*/  @!P6 STG.E desc[UR24][R10.64], R26 ;  /* 0x0000001a0a00e986 */ /* 0x0003e2000c101918 */
[----:B------:R-:W-:Y:S02]  /*11890*/  @!P4 LEA.HI.X.SX32 R16, R12, UR13, 0x1, P1 ;  /* 0x0000000d0c10cc11 */ /* 0x000fe400088f0eff */
[----:B------:R-:W-:Y:S02]  /*118a0*/  @!P5 LEA.HI.X R7, R2, R17, R4, 0x2, P2 ;  /* 0x000000110207d211 */ /* 0x000fe400010f1404 */
[----:B------:R-:W-:-:S02]  /*118b0*/  @!P3 LEA.HI.X.SX32 R12, R5, UR13, 0x1, P0 ;  /* 0x0000000d050cbc11 */ /* 0x000fc400080f0eff */
[C---:B-----5:R-:W-:Y:S01]  /*118c0*/  @!P4 LEA R4, P1, R3.reuse, R22, 0x2 ;  /* 0x000000160304c211 */ /* 0x060fe200078210ff */
[----:B------:R1:W-:Y:S03]  /*118d0*/  @!P5 STG.E desc[UR24][R6.64], R21 ;  /* 0x000000150600d986 */ /* 0x0003e6000c101918 */
[----:B------:R-:W-:Y:S02]  /*118e0*/  @!P4 LEA.HI.X R5, R3, R23, R16, 0x2, P1 ;  /* 0x000000170305c211 */ /* 0x000fe400008f1410 */
[----:B---3--:R-:W-:-:S03]  /*118f0*/  @!P3 LEA R2, P0, R13, R24, 0x2 ;  /* 0x000000180d02b211 */ /* 0x008fc600078010ff */
[----:B------:R1:W-:Y:S01]  /*11900*/  @!P4 STG.E desc[UR24][R4.64], R20 ;  /* 0x000000140400c986 */ /* 0x0003e2000c101918 */
[----:B------:R-:W-:-:S05]  /*11910*/  @!P3 LEA.HI.X R3, R13, R25, R12, 0x2, P0 ;  /* 0x000000190d03b211 */ /* 0x000fca00000f140c */
[----:B------:R1:W-:Y:S04]  /*11920*/  @!P3 STG.E desc[UR24][R2.64], R8 ;  /* 0x000000080200b986 */ /* 0x0003e8000c101918 */
.L_x_25:
[----:B------:R-:W-:Y:S05]  /*11930*/  BSYNC.RECONVERGENT B0 ;  /* 0x0000000000007941 */ /* 0x000fea0003800200 */
.L_x_24:
[----:B------:R-:W2:Y:S01]  /*11940*/  LDS.128 R60, [R0] ;  /* 0x00000000003c7984 */ /* 0x000ea20000000c00 */
[----:B-1----:R-:W-:Y:S01]  /*11950*/  IMAD.MOV.U32 R8, RZ, RZ, R18 ;  /* 0x000000ffff087224 */ /* 0x002fe200078e0012 */
[----:B------:R-:W1:Y:S01]  /*11960*/  LDCU.64 UR4, c[0x0][0x3f0] ;  /* 0x00007e00ff0477ac */ /* 0x000e620008000a00 */
[----:B------:R-:W-:Y:S01]  /*11970*/  SHF.R.U32.HI R6, RZ, 0x3, R204 ;  /* 0x00000003ff067819 */ /* 0x000fe200000116cc */
[----:B------:R-:W5:Y:S01]  /*11980*/  LDS.128 R56, [R0+0x4000] ;  /* 0x0040000000387984 */ /* 0x000f620000000c00 */
[----:B---3--:R-:W-:Y:S01]  /*11990*/  IMAD.WIDE.U32 R2, R28, UR8, R8 ;  /* 0x000000081c027c25 */ /* 0x008fe2000f8e0008 */
[----:B------:R-:W-:Y:S01]  /*119a0*/  UIMAD.WIDE.U32 UR16, UR6, 0x80, URZ ;  /* 0x00000080061078a5 */ /* 0x000fe2000f8e00ff */
[C---:B----4-:R-:W-:Y:S01]  /*119b0*/  SHF.L.U64.HI R80, R14.reuse, 0x6, R15 ;  /* 0x000000060e507819 */ /* 0x050fe2000001020f */
[----:B------:R-:W3:Y:S01]  /*119c0*/  LDS.128 R76, [R0+0x800] ;  /* 0x00080000004c7984 */ /* 0x000ee20000000c00 */
[----:B------:R-:W-:Y:S01]  /*119d0*/  IMAD R3, R29, UR8, R3 ;  /* 0x000000081d037c24 */ /* 0x000fe2000f8e0203 */
[C---:B------:R-:W-:Y:S01]  /*119e0*/  SHF.L.U64.HI R13, R14.reuse, 0x5, R15 ;  /* 0x000000050e0d7819 */ /* 0x040fe2000001020f */
[----:B------:R-:W-:Y:S01]  /*119f0*/  IMAD.SHL.U32 R12, R14, 0x20, RZ ;  /* 0x000000200e0c7824 */ /* 0x000fe200078e00ff */
[----:B------:R-:W4:Y:S01]  /*11a00*/  LDS.128 R68, [R0+0x4800] ;  /* 0x0048000000447984 */ /* 0x000f220000000c00 */
[----:B------:R-:W-:Y:S01]  /*11a10*/  LOP3.LUT R6, R6, UR16, RZ, 0xfc, !PT ;  /* 0x0000001006067c12 */ /* 0x000fe2000f8efcff */
[----:B------:R-:W-:-:S02]  /*11a20*/  IMAD R7, R14, UR17, RZ ;  /* 0x000000110e077c24 */ /* 0x000fc4000f8e02ff */
[----:B------:R-:W4:Y:S02]  /*11a30*/  LDS.128 R72, [R0+0x1000] ;  /* 0x0010000000487984 */ /* 0x000f240000000c00 */
[C---:B------:R-:W-:Y:S02]  /*11a40*/  IMAD.WIDE.U32 R4, R6.reuse, R14, R2 ;  /* 0x0000000e06047225 */ /* 0x040fe400078e0002 */
[----:B------:R-:W4:Y:S02]  /*11a50*/  LDS.128 R64, [R0+0x5000] ;  /* 0x0050000000407984 */ /* 0x000f240000000c00 */
[----:B------:R-:W-:Y:S02]  /*11a60*/  IMAD R2, R6, R15, R7 ;  /* 0x0000000f06027224 */ /* 0x000fe400078e0207 */
[----:B------:R-:W4:Y:S02]  /*11a70*/  LDS.128 R52, [R0+0x1800] ;  /* 0x0018000000347984 */ /* 0x000f240000000c00 */
[----:B------:R-:W-:Y:S01]  /*11a80*/  IMAD.IADD R3, R5, 0x1, R2 ;  /* 0x0000000105037824 */ /* 0x000fe200078e0202 */
[C---:B-1----:R-:W-:Y:S01]  /*11a90*/  LEA R2, P0, R4.reuse, UR4, 0x1 ;  /* 0x0000000404027c11 */ /* 0x042fe2000f8008ff */
[----:B------:R-:W1:Y:S03]  /*11aa0*/  LDS.128 R40, [R0+0x5800] ;  /* 0x0058000000287984 */ /* 0x000e660000000c00 */
[----:B------:R-:W-:Y:S01]  /*11ab0*/  LEA.HI.X R3, R4, UR5, R3, 0x1, P0 ;  /* 0x0000000504037c11 */ /* 0x000fe200080f0c03 */
[----:B------:R-:W1:Y:S01]  /*11ac0*/  LDS.128 R48, [R0+0x2000] ;  /* 0x0020000000307984 */ /* 0x000e620000000c00 */
[----:B------:R-:W-:-:S02]  /*11ad0*/  LEA R4, P0, R14, R2, 0x7 ;  /* 0x000000020e047211 */ /* 0x000fc400078038ff */
[----:B------:R-:W-:Y:S01]  /*11ae0*/  IADD3 R8, P1, PT, R2, R12, RZ ;  /* 0x0000000c02087210 */ /* 0x000fe20007f3e0ff */
[----:B------:R-:W1:Y:S01]  /*11af0*/  LDS.128 R36, [R0+0x6000] ;  /* 0x0060000000247984 */ /* 0x000e620000000c00 */
[----:B------:R-:W-:-:S03]  /*11b00*/  LEA.HI.X R5, R14, R3, R15, 0x7, P0 ;  /* 0x000000030e057211 */ /* 0x000fc600000f3c0f */
[----:B------:R-:W1:Y:S01]  /*11b10*/  LDS.128 R44, [R0+0x2800] ;  /* 0x00280000002c7984 */ /* 0x000e620000000c00 */
[----:B------:R-:W-:-:S03]  /*11b20*/  IMAD.X R9, R3, 0x1, R13, P1 ;  /* 0x0000000103097824 */ /* 0x000fc600008e060d */
[----:B------:R-:W1:Y:S04]  /*11b30*/  LDS.128 R24, [R0+0x6800] ;  /* 0x0068000000187984 */ /* 0x000e680000000c00 */
[----:B------:R-:W1:Y:S04]  /*11b40*/  LDS.128 R32, [R0+0x3000] ;  /* 0x0030000000207984 */ /* 0x000e680000000c00 */
[----:B------:R-:W1:Y:S04]  /*11b50*/  LDS.128 R20, [R0+0x7000] ;  /* 0x0070000000147984 */ /* 0x000e680000000c00 */
[----:B------:R-:W1:Y:S04]  /*11b60*/  LDS.128 R28, [R0+0x3800] ;  /* 0x00380000001c7984 */ /* 0x000e680000000c00 */
[----:B------:R4:W1:Y:S04]  /*11b70*/  LDS.128 R16, [R0+0x7800] ;  /* 0x0078000000107984 */ /* 0x0008680000000c00 */
[----:B--2---:R-:W-:Y:S04]  /*11b80*/  STG.E.128 desc[UR24][R2.64], R60 ;  /* 0x0000003c02007986 */ /* 0x004fe8000c101d18 */
[----:B-----5:R2:W-:Y:S04]  /*11b90*/  STG.E.128 desc[UR24][R2.64+0x80], R56 ;  /* 0x0000803802007986 */ /* 0x0205e8000c101d18 */
[----:B---3--:R-:W-:Y:S04]  /*11ba0*/  STG.E.128 desc[UR24][R8.64], R76 ;  /* 0x0000004c08007986 */ /* 0x008fe8000c101d18 */
[----:B----4-:R3:W-:Y:S01]  /*11bb0*/  STG.E.128 desc[UR24][R8.64+0x80], R68 ;  /* 0x0000804408007986 */ /* 0x0107e2000c101d18 */
[----:B------:R-:W-:-:S05]  /*11bc0*/  IMAD.SHL.U32 R0, R14, 0x40, RZ ;  /* 0x000000400e007824 */ /* 0x000fca00078e00ff */
[----:B------:R-:W-:-:S04]  /*11bd0*/  IADD3 R6, P0, PT, R2, R0, RZ ;  /* 0x0000000002067210 */ /* 0x000fc80007f1e0ff */
[----:B------:R-:W-:Y:S02]  /*11be0*/  IADD3.X R7, PT, PT, R3, R80, RZ, P0, !PT ;  /* 0x0000005003077210 */ /* 0x000fe400007fe4ff */
[----:B------:R-:W-:-:S03]  /*11bf0*/  IADD3 R10, P0, PT, R6, R12, RZ ;  /* 0x0000000c060a7210 */ /* 0x000fc60007f1e0ff */
[----:B------:R-:W-:Y:S02]  /*11c00*/  STG.E.128 desc[UR24][R6.64], R72 ;  /* 0x0000004806007986 */ /* 0x000fe4000c101d18 */
[----:B------:R-:W-:Y:S01]  /*11c10*/  IMAD.X R11, R7, 0x1, R13, P0 ;  /* 0x00000001070b7824 */ /* 0x000fe200000e060d */
[C---:B--2---:R-:W-:Y:S01]  /*11c20*/  IADD3 R2, P0, PT, R4.reuse, R0, RZ ;  /* 0x0000000004027210 */ /* 0x044fe20007f1e0ff */
[----:B------:R2:W-:Y:S04]  /*11c30*/  STG.E.128 desc[UR24][R6.64+0x80], R64 ;  /* 0x0000804006007986 */ /* 0x0005e8000c101d18 */
[----:B------:R-:W-:Y:S01]  /*11c40*/  IMAD.X R3, R5, 0x1, R80, P0 ;  /* 0x0000000105037824 */ /* 0x000fe200000e0650 */
[----:B------:R-:W-:Y:S01]  /*11c50*/  STG.E.128 desc[UR24][R10.64], R52 ;  /* 0x000000340a007986 */ /* 0x000fe2000c101d18 */
[----:B---3--:R-:W-:-:S03]  /*11c60*/  IADD3 R8, P1, PT, R4, R12, RZ ;  /* 0x0000000c04087210 */ /* 0x008fc60007f3e0ff */
[----:B-1----:R-:W-:Y:S01]  /*11c70*/  STG.E.128 desc[UR24][R10.64+0x80], R40 ;  /* 0x000080280a007986 */ /* 0x002fe2000c101d18 */
[----:B------:R-:W-:-:S03]  /*11c80*/  IADD3.X R9, PT, PT, R5, R13, RZ, P1, !PT ;  /* 0x0000000d05097210 */ /* 0x000fc60000ffe4ff */
[----:B------:R-:W-:Y:S04]  /*11c90*/  STG.E.128 desc[UR24][R4.64], R48 ;  /* 0x0000003004007986 */ /* 0x000fe8000c101d18 */
[----:B------:R-:W-:Y:S04]  /*11ca0*/  STG.E.128 desc[UR24][R4.64+0x80], R36 ;  /* 0x0000802404007986 */ /* 0x000fe8000c101d18 */
[----:B------:R-:W-:Y:S04]  /*11cb0*/  STG.E.128 desc[UR24][R8.64], R44 ;  /* 0x0000002c08007986 */ /* 0x000fe8000c101d18 */
[----:B------:R-:W-:Y:S04]  /*11cc0*/  STG.E.128 desc[UR24][R8.64+0x80], R24 ;  /* 0x0000801808007986 */ /* 0x000fe8000c101d18 */
[----:B------:R-:W-:Y:S01]  /*11cd0*/  STG.E.128 desc[UR24][R2.64], R32 ;  /* 0x0000002002007986 */ /* 0x000fe2000c101d18 */
[----:B--2---:R-:W-:-:S03]  /*11ce0*/  IADD3 R6, P0, PT, R2, R12, RZ ;  /* 0x0000000c02067210 */ /* 0x004fc60007f1e0ff */
[----:B------:R-:W-:Y:S02]  /*11cf0*/  STG.E.128 desc[UR24][R2.64+0x80], R20 ;  /* 0x0000801402007986 */ /* 0x000fe4000c101d18 */
[----:B------:R-:W-:-:S05]  /*11d00*/  IMAD.X R7, R3, 0x1, R13, P0 ;  /* 0x0000000103077824 */ /* 0x000fca00000e060d */
[----:B------:R-:W-:Y:S04]  /*11d10*/  STG.E.128 desc[UR24][R6.64], R28 ;  /* 0x0000001c06007986 */ /* 0x000fe8000c101d18 */
[----:B------:R-:W-:Y:S01]  /*11d20*/  STG.E.128 desc[UR24][R6.64+0x80], R16 ;  /* 0x0000801006007986 */ /* 0x000fe2000c101d18 */
[----:B------:R-:W-:Y:S05]  /*11d30*/  EXIT ;  /* 0x000000000000794d */ /* 0x000fea0003800000 */
.L_x_26:
[----:B------:R-:W-:-:S00]  /*11d40*/  BRA `(.L_x_26) ;  /* 0xfffffffc00fc7947 */ /* 0x000fc0000383ffff */
[----:B------:R-:W-:-:S00]  /*11d50*/  NOP ;  /* 0x0000000000007918 */ /* 0x000fc00000000000 */
        /* <DEDUP_REMOVED lines=10> */
.L_x_1654:


//--------------------- .text._ZN5flash16flash_fwd_kernelI23Flash_fwd_kernel_traitsILi128ELi128ELi64ELi4ELb0ELb0EN7cutlass10bfloat16_tE19Flash_kernel_traitsILi128ELi128ELi64ELi4ES3_EELb0ELb1ELb0ELb0ELb1ELb1ELb1ELb0EEEvNS_16Flash_fwd_paramsE --------------------------
	.section	.text._ZN5flash16flash_fwd_kernelI23Flash_fwd_kernel_traitsILi128ELi128ELi64ELi4ELb0ELb0EN7cutlass10bfloat16_tE19Flash_kernel_traitsILi128ELi128ELi64ELi4ES3_EELb0ELb1ELb0ELb0ELb1ELb1ELb1ELb0EEEvNS_16Flash_fwd_paramsE,"ax",@progbits
	.align	128
        .global         _ZN5flash16flash_fwd_kernelI23Flash_fwd_kernel_traitsILi128ELi128ELi64ELi4ELb0ELb0EN7cutlass10bfloat16_tE19Flash_kernel_traitsILi128ELi128ELi64ELi4ES3_EELb0ELb1ELb0ELb0ELb1ELb1ELb1ELb0EEEvNS_16Flash_fwd_paramsE
        .type           _ZN5flash16flash_fwd_kernelI23Flash_fwd_kernel_traitsILi128ELi128ELi64ELi4ELb0ELb0EN7cutlass10bfloat16_tE19Flash_kernel_traitsILi128ELi128ELi64ELi4ES3_EELb0ELb1ELb0ELb0ELb1ELb1ELb1ELb0EEEvNS_16Flash_fwd_paramsE,@function
        .size           _ZN5flash16flash_fwd_kernelI23Flash_fwd_kernel_traitsILi128ELi128ELi64ELi4ELb0ELb0EN7cutlass10bfloat16_tE19Flash_kernel_traitsILi128ELi128ELi64ELi4ES3_EELb0ELb1ELb0ELb0ELb1ELb1ELb1ELb0EEEvNS_16Flash_fwd_paramsE,(.L_x_1655 - _ZN5flash16flash_fwd_kernelI23Flash_fwd_kernel_traitsILi128ELi128ELi64ELi4ELb0ELb0EN7cutlass10bfloat16_tE19Flash_kernel_traitsILi128ELi128ELi64ELi4ES3_EELb0ELb1ELb0ELb0ELb1ELb1ELb1ELb0EEEvNS_16Flash_fwd_paramsE)
        .other          _ZN5flash16flash_fwd_kernelI23Flash_fwd_kernel_traitsILi128ELi128ELi64ELi4ELb0ELb0EN7cutlass10bfloat16_tE19Flash_kernel_traitsILi128ELi128ELi64ELi4ES3_EELb0ELb1ELb0ELb0ELb1ELb1ELb1ELb0EEEvNS_16Flash_fwd_paramsE,@"STO_CUDA_ENTRY STV_DEFAULT"
_ZN5flash16flash_fwd_kernelI23Flash_fwd_kernel_traitsILi128ELi128ELi64ELi4ELb0ELb0EN7cutlass10bfloat16_tE19Flash_kernel_traitsILi128ELi128ELi64ELi4ES3_EELb0ELb1ELb0ELb0ELb1ELb1ELb1ELb0EEEvNS_16Flash_fwd_paramsE:
.text._ZN5flash16flash_fwd_kernelI23Flash_fwd_kernel_traitsILi128ELi128ELi64ELi4ELb0ELb0EN7cutlass10bfloat16_tE19Flash_kernel_traitsILi128ELi128ELi64ELi4ES3_EELb0ELb1ELb0ELb0ELb1ELb1ELb1ELb0EEEvNS_16Flash_fwd_paramsE:
        /* <DEDUP_REMOVED lines=74> */
.L_x_28:
        /* <DEDUP_REMOVED lines=86> */
.L_x_30:
[----:B------:R-:W-:Y:S05]  /*0a00*/  BSYNC.RECONVERGENT B0 ;  /* 0x0000000000007941 */ /* 0x000fea0003800200 */
.L_x_29:
        /* <DEDUP_REMOVED lines=25> */
.L_x_32:
[----:B------:R-:W-:Y:S05]  /*0ba0*/  BSYNC.RECONVERGENT B0 ;  /* 0x0000000000007941 */ /* 0x000fea0003800200 */
.L_x_31:
        /* <DEDUP_REMOVED lines=10> */
.L_x_34:
[----:B------:R-:W-:Y:S05]  /*0c50*/  BSYNC.RECONVERGENT B0 ;  /* 0x0000000000007941 */ /* 0x000fea0003800200 */
.L_x_33:
        /* <DEDUP_REMOVED lines=10> */
.L_x_36:
[----:B------:R-:W-:Y:S05]  /*0d00*/  BSYNC.RECONVERGENT B0 ;  /* 0x0000000000007941 */ /* 0x000fea0003800200 */
.L_x_35:
        /* <DEDUP_REMOVED lines=10> */
.L_x_38:
[----:B------:R-:W-:Y:S05]  /*0db0*/  BSYNC.RECONVERGENT B0 ;  /* 0x0000000000007941 */ /* 0x000fea0003800200 */
.L_x_37:
        /* <DEDUP_REMOVED lines=10> */
.L_x_40:
[----:B------:R-:W-:Y:S05]  /*0e60*/  BSYNC.RECONVERGENT B0 ;  /* 0x0000000000007941 */ /* 0x000fea0003800200 */
.L_x_39:
        /* <DEDUP_REMOVED lines=10> */
.L_x_42:
[----:B------:R-:W-:Y:S05]  /*0f10*/  BSYNC.RECONVERGENT B0 ;  /* 0x0000000000007941 */ /* 0x000fea0003800200 */
.L_x_41:
        /* <DEDUP_REMOVED lines=10> */
.L_x_27:
        /* <DEDUP_REMOVED lines=234> */
[----:B------:R-:W-:Y:S01]  /*1e60*/  UIADD3 UR37, UP0, UPT, UR37, UR30, URZ ;  /* 0x0000001e25257290 */ /* 0x000fe2000ff1e0ff */
[----:B------:R-:W-:Y:S01]  /*1e70*/  STL [R1+0x3c], R162 ;  /* 0x00003ca201007387 */ /* 0x000fe20000100800 */
[----:B------:R-:W-:Y:S01]  /*1e80*/  UIADD3.X UR19, UPT, UPT, UR27, UR19, URZ, UP1, !UPT ;  /* 0x000000131b137290 */ /* 0x000fe20008ffe4ff */
[----:B------:R-:W-:Y:S01]  /*1e90*/  LOP3.LUT R252, R0, 0x38, R32, 0xf8, !PT ;  /* 0x0000003800fc7812 */ /* 0x000fe200078ef820 */
[----:B------:R-:W-:Y:S01]  /*1ea0*/  IMAD.U32 R0, RZ, RZ, UR21 ;  /* 0x00000015ff007e24 */ /* 0x000fe2000f8e00ff */
[----:B------:R-:W-:Y:S01]  /*1eb0*/  LDGSTS.E.BYPASS.LTC128B.128 [R20+0x9800], desc[UR24][R2.64] ;  /* 0x0980000002147fae */ /* 0x000fe2000b981a18 */
[----:B------:R-:W-:Y:S01]  /*1ec0*/  UIADD3.X UR36, UPT, UPT, UR36, UR27, URZ, UP0, !UPT ;  /* 0x0000001b24247290 */ /* 0x000fe200087fe4ff */
[----:B------:R-:W-:Y:S01]  /*1ed0*/  IMAD.U32 R11, RZ, RZ, UR20 ;  /* 0x00000014ff0b7e24 */ /* 0x000fe2000f8e00ff */
[----:B------:R-:W-:Y:S01]  /*1ee0*/  LOP3.LUT R133, R252, 0x8, R135, 0x78, !PT ;  /* 0x00000008fc857812 */ /* 0x000fe200078e7887 */
[----:B------:R3:W-:Y:S01]  /*1ef0*/  LDGSTS.E.BYPASS.LTC128B.128 [R20+0xb800], desc[UR24][R2.64+0x80] ;  /* 0x0b80008002147fae */ /* 0x0007e2000b981a18 */
[----:B------:R-:W-:Y:S01]  /*1f00*/  IMAD.U32 R10, RZ, RZ, UR37 ;  /* 0x00000025ff0a7e24 */ /* 0x000fe2000f8e00ff */
[----:B------:R-:W-:Y:S01]  /*1f10*/  UISETP.NE.AND UP0, UPT, UR26, 0x1, UPT ;  /* 0x000000011a00788c */ /* 0x000fe2000bf05270 */
[----:B--2---:R-:W-:Y:S01]  /*1f20*/  IMAD.U32 R7, RZ, RZ, UR30 ;  /* 0x0000001eff077e24 */ /* 0x004fe2000f8e00ff */
[----:B------:R-:W0:Y:S04]  /*1f30*/  LDGDEPBAR ;  /* 0x00000000000079af */ /* 0x000e280000000000 */
[-C--:B------:R-:W-:Y:S01]  /*1f40*/  LEA R6, P2, R7, R225.reuse, 0x1 ;  /* 0x000000e107067211 */ /* 0x080fe200078408ff */
[----:B------:R-:W-:Y:S01]  /*1f50*/  STL [R1+0x38], R161 ;  /* 0x000038a101007387 */ /* 0x000fe20000100800 */
        /* <DEDUP_REMOVED lines=10> */
[-C--:B------:R-:W-:Y:S01]  /*2000*/  LEA.HI.X R9, R2, R224.reuse, R0, 0x7, P0 ;  /* 0x000000e002097211 */ /* 0x080fe200000f3c00 */
[----:B------:R-:W-:Y:S01]  /*2010*/  IMAD.U32 R3, RZ, RZ, UR19 ;  /* 0x00000013ff037e24 */ /* 0x000fe2000f8e00ff */
[C---:B------:R-:W-:Y:S01]  /*2020*/  LEA R2, P0, R10.reuse, R225, 0x1 ;  /* 0x000000e10a027211 */ /* 0x040fe200078008ff */
[----:B------:R-:W-:Y:S01]  /*2030*/  IMAD.U32 R0, RZ, RZ, UR36 ;  /* 0x00000024ff007e24 */ /* 0x000fe2000f8e00ff */
[----:B------:R-:W1:Y:S02]  /*2040*/  LDCU UR19, c[0x0][0x50c] ;  /* 0x0000a180ff1377ac */ /* 0x000e640008000800 */
[-C--:B------:R-:W-:Y:S02]  /*2050*/  LEA.HI.X R5, R11, R224.reuse, R3, 0x1, P1 ;  /* 0x000000e00b057211 */ /* 0x080fe400008f0c03 */
[----:B------:R-:W-:Y:S02]  /*2060*/  LEA.HI.X R3, R10, R224, R0, 0x1, P0 ;  /* 0x000000e00a037211 */ /* 0x000fe400000f0c00 */
[----:B------:R-:W-:-:S02]  /*2070*/  LOP3.LUT R0, R31, R133, RZ, 0xfc, !PT ;  /* 0x000000851f007212 */ /* 0x000fc400078efcff */
[----:B------:R-:W-:Y:S02]  /*2080*/  LOP3.LUT P0, RZ, R163, 0x2, RZ, 0xc0, !PT ;  /* 0x00000002a3ff7812 */ /* 0x000fe4000780c0ff */
[----:B------:R-:W-:Y:S02]  /*2090*/  LEA R21, R0, UR5, 0x1 ;  /* 0x0000000500157c11 */ /* 0x000fe4000f8e08ff */
[----:B------:R-:W-:Y:S01]  /*20a0*/  SEL R0, R134, 0xffffffe0, !P0 ;  /* 0xffffffe086007807 */ /* 0x000fe20004000000 */
[----:B------:R-:W-:Y:S01]  /*20b0*/  @!PT LDS RZ, [RZ] ;  /* 0x00000000fffff984 */ /* 0x000fe20000000800 */
[----:B------:R-:W-:Y:S01]  /*20c0*/  @!PT LDS RZ, [RZ] ;  /* 0x00000000fffff984 */ /* 0x000fe20000000800 */
[----:B------:R-:W-:Y:S01]  /*20d0*/  @!PT LDS RZ, [RZ] ;  /* 0x00000000fffff984 */ /* 0x000fe20000000800 */
[----:B------:R-:W-:Y:S04]  /*20e0*/  LDGSTS.E.BYPASS.LTC128B.128 [R20+0xc000], desc[UR24][R8.64] ;  /* 0x0c00000008147fae */ /* 0x000fe8000b981a18 */
[----:B------:R-:W-:Y:S01]  /*20f0*/  IMAD.IADD R48, R0, 0x1, R21 ;  /* 0x0000000100307824 */ /* 0x000fe200078e0215 */
[----:B------:R2:W-:Y:S04]  /*2100*/  LDGSTS.E.BYPASS.LTC128B.128 [R20+0xe000], desc[UR24][R8.64+0x80] ;  /* 0x0e00008008147fae */ /* 0x0005e8000b981a18 */
[----:B------:R-:W-:Y:S04]  /*2110*/  LDGSTS.E.BYPASS.LTC128B.128 [R20+0xc800], desc[UR24][R6.64] ;  /* 0x0c80000006147fae */ /* 0x000fe8000b981a18 */
[----:B------:R-:W-:Y:S04]  /*2120*/  LDGSTS.E.BYPASS.LTC128B.128 [R20+0xe800], desc[UR24][R6.64+0x80] ;  /* 0x0e80008006147fae */ /* 0x000fe8000b981a18 */
[----:B------:R-:W-:Y:S04]  /*2130*/  LDGSTS.E.BYPASS.LTC128B.128 [R20+0xd000], desc[UR24][R4.64] ;  /* 0x0d00000004147fae */ /* 0x000fe8000b981a18 */
[----:B------:R3:W-:Y:S04]  /*2140*/  LDGSTS.E.BYPASS.LTC128B.128 [R20+0xf000], desc[UR24][R4.64+0x80] ;  /* 0x0f00008004147fae */ /* 0x0007e8000b981a18 */
[----:B------:R-:W-:Y:S04]  /*2150*/  LDGSTS.E.BYPASS.LTC128B.128 [R20+0xd800], desc[UR24][R2.64] ;  /* 0x0d80000002147fae */ /* 0x000fe8000b981a18 */
[----:B------:R4:W-:Y:S04]  /*2160*/  LDGSTS.E.BYPASS.LTC128B.128 [R20+0xf800], desc[UR24][R2.64+0x80] ;  /* 0x0f80008002147fae */ /* 0x0009e8000b981a18 */
[----:B--2---:R-:W-:Y:S04]  /*2170*/  LDSM.16.M88.4 R8, [R21] ;  /* 0x000000001508783b */ /* 0x004fe80000000200 */
[----:B------:R-:W2:Y:S04]  /*2180*/  LDSM.16.M88.4 R12, [R132+UR5+0x8000] ;  /* 0x00800005840c783b */ /* 0x000ea80008000200 */
[----:B------:R-:W-:Y:S04]  /*2190*/  LDSM.16.M88.4 R16, [R132+UR5+0x8800] ;  /* 0x008800058410783b */ /* 0x000fe80008000200 */
[----:B------:R-:W-:Y:S04]  /*21a0*/  LDSM.16.M88.4 R24, [R132+UR5+0x9000] ;  /* 0x009000058418783b */ /* 0x000fe80008000200 */
[----:B---3--:R-:W3:Y:S04]  /*21b0*/  LDSM.16.M88.4 R4, [R21+0x2000] ;  /* 0x002000001504783b */ /* 0x008ee80000000200 */
[----:B------:R-:W5:Y:S01]  /*21c0*/  LDSM.16.M88.4 R36, [R132+UR5+0x9800] ;  /* 0x009800058424783b */ /* 0x000f620008000200 */
[----:B----4-:R-:W-:-:S03]  /*21d0*/  VIADD R2, R132, UR5 ;  /* 0x0000000584027c36 */ /* 0x010fc60008000000 */
[----:B------:R-:W0:Y:S01]  /*21e0*/  LDGDEPBAR ;  /* 0x00000000000079af */ /* 0x000e220000000000 */
[----:B------:R-:W-:-:S05]  /*21f0*/  IMAD.IADD R3, R0, 0x1, R2 ;  /* 0x0000000100037824 */ /* 0x000fca00078e0202 */
[----:B------:R-:W-:Y:S04]  /*2200*/  LDSM.16.M88.4 R40, [R3+0x8000] ;  /* 0x008000000328783b */ /* 0x000fe80000000200 */
[----:B------:R-:W-:Y:S04]  /*2210*/  LDSM.16.M88.4 R32, [R3+0x8800] ;  /* 0x008800000320783b */ /* 0x000fe80000000200 */
[----:B------:R-:W-:Y:S01]  /*2220*/  LDSM.16.M88.4 R28, [R3+0x9000] ;  /* 0x00900000031c783b */ /* 0x000fe20000000200 */
[C---:B--2---:R-:W-:Y:S08]  /*2230*/  HMMA.16816.F32.BF16 R100, R8.reuse, R12, RZ ;  /* 0x0000000c0864723c */ /* 0x044ff000000418ff */
[----:B------:R-:W-:Y:S08]  /*2240*/  HMMA.16816.F32.BF16 R108, R8, R14, RZ ;  /* 0x0000000e086c723c */ /* 0x000ff000000418ff */
[C---:B---3--:R-:W-:Y:S08]  /*2250*/  HMMA.16816.F32.BF16 R44, R4.reuse, R12, RZ ;  /* 0x0000000c042c723c */ /* 0x048ff000000418ff */
[C---:B------:R-:W-:Y:S08]  /*2260*/  HMMA.16816.F32.BF16 R92, R4.reuse, R14, RZ ;  /* 0x0000000e045c723c */ /* 0x040ff000000418ff */
[C---:B------:R-:W-:Y:S08]  /*2270*/  HMMA.16816.F32.BF16 R12, R4.reuse, R16, RZ ;  /* 0x00000010040c723c */ /* 0x040ff000000418ff */
[C---:B------:R-:W-:Y:S08]  /*2280*/  HMMA.16816.F32.BF16 R52, R4.reuse, R24, RZ ;  /* 0x000000180434723c */ /* 0x040ff000000418ff */
[C---:B-----5:R-:W-:Y:S08]  /*2290*/  HMMA.16816.F32.BF16 R80, R4.reuse, R36, RZ ;  /* 0x000000240450723c */ /* 0x060ff000000418ff */
[C---:B------:R-:W-:Y:S08]  /*22a0*/  HMMA.16816.F32.BF16 R88, R4.reuse, R18, RZ ;  /* 0x000000120458723c */ /* 0x040ff000000418ff */
[C---:B------:R-:W-:Y:S08]  /*22b0*/  HMMA.16816.F32.BF16 R84, R4.reuse, R26, RZ ;  /* 0x0000001a0454723c */ /* 0x040ff000000418ff */
[----:B------:R-:W-:Y:S01]  /*22c0*/  HMMA.16816.F32.BF16 R72, R4, R38, RZ ;  /* 0x000000260448723c */ /* 0x000fe200000418ff */
[----:B------:R-:W2:Y:S07]  /*22d0*/  LDSM.16.M88.4 R4, [R48+0x2000] ;  /* 0x002000003004783b */ /* 0x000eae0000000200 */
[C---:B------:R-:W-:Y:S08]  /*22e0*/  HMMA.16816.F32.BF16 R76, R8.reuse, R16, RZ ;  /* 0x00000010084c723c */ /* 0x040ff000000418ff */
[C---:B------:R-:W-:Y:S01]  /*22f0*/  HMMA.16816.F32.BF16 R104, R8.reuse, R18, RZ ;  /* 0x000000120868723c */ /* 0x040fe200000418ff */
[----:B------:R-:W-:Y:S07]  /*2300*/  LDSM.16.M88.4 R16, [R48] ;  /* 0x000000003010783b */ /* 0x000fee0000000200 */
[C---:B------:R-:W-:Y:S08]  /*2310*/  HMMA.16816.F32.BF16 R68, R8.reuse, R24, RZ ;  /* 0x000000180844723c */ /* 0x040ff000000418ff */
[C---:B------:R-:W-:Y:S01]  /*2320*/  HMMA.16816.F32.BF16 R96, R8.reuse, R26, RZ ;  /* 0x0000001a0860723c */ /* 0x040fe200000418ff */
[----:B------:R-:W3:Y:S07]  /*2330*/  LDSM.16.M88.4 R24, [R3+0x9800] ;  /* 0x009800000318783b */ /* 0x000eee0000000200 */
[C---:B------:R-:W-:Y:S08]  /*2340*/  HMMA.16816.F32.BF16 R64, R8.reuse, R36, RZ ;  /* 0x000000240840723c */ /* 0x040ff000000418ff */
[----:B------:R-:W-:Y:S01]  /*2350*/  HMMA.16816.F32.BF16 R112, R8, R38, RZ ;  /* 0x000000260870723c */ /* 0x000fe200000418ff */
[----:B------:R-:W-:-:S05]  /*2360*/  IMAD.MOV.U32 R9, RZ, RZ, 0x40 ;  /* 0x00000040ff097424 */ /* 0x000fca00078e00ff */
[----:B------:R-:W-:Y:S02]  /*2370*/  SEL R23, R9, 0xffffffc0, !P6 ;  /* 0xffffffc009177807 */ /* 0x000fe40007000000 */
[----:B--2---:R-:W-:Y:S03]  /*2380*/  HMMA.16816.F32.BF16 R116, R4, R40, R44 ;  /* 0x000000280474723c */ /* 0x004fe6000004182c */
[C---:B------:R-:W-:Y:S01]  /*2390*/  IMAD.IADD R22, R23.reuse, 0x1, R21 ;  /* 0x0000000117167824 */ /* 0x040fe200078e0215 */
[----:B------:R2:W-:Y:S01]  /*23a0*/  STL [R1+0x10], R23 ;  /* 0x0000101701007387 */ /* 0x0005e20000100800 */
[----:B------:R-:W-:-:S03]  /*23b0*/  IMAD.IADD R2, R23, 0x1, R2 ;  /* 0x0000000117027824 */ /* 0x000fc600078e0202 */
[----:B------:R-:W-:Y:S01]  /*23c0*/  LDSM.16.M88.4 R8, [R22+0x2000] ;  /* 0x002000001608783b */ /* 0x000fe20000000200 */
[C---:B------:R-:W-:Y:S03]  /*23d0*/  HMMA.16816.F32.BF16 R124, R4.reuse, R32, R12 ;  /* 0x00000020047c723c */ /* 0x040fe6000004180c */
[----:B------:R-:W4:Y:S04]  /*23e0*/  LDSM.16.M88.4 R44, [R2+0x8000] ;  /* 0x00800000022c783b */ /* 0x000f280000000200 */
[----:B------:R-:W5:Y:S01]  /*23f0*/  LDSM.16.M88.4 R12, [R22] ;  /* 0x00000000160c783b */ /* 0x000f620000000200 */
[C---:B------:R-:W-:Y:S03]  /*2400*/  HMMA.16816.F32.BF16 R120, R4.reuse, R28, R52 ;  /* 0x0000001c0478723c */ /* 0x040fe60000041834 */
[----:B------:R-:W-:Y:S04]  /*2410*/  LDSM.16.M88.4 R60, [R2+0x8800] ;  /* 0x00880000023c783b */ /* 0x000fe80000000200 */
[----:B------:R-:W1:Y:S01]  /*2420*/  LDSM.16.M88.4 R52, [R2+0x9800] ;  /* 0x009800000234783b */ /* 0x000e620000000200 */
[----:B------:R-:W-:Y:S03]  /*2430*/  HMMA.16816.F32.BF16 R136, R4, R42, R92 ;  /* 0x0000002a0488723c */ /* 0x000fe6000004185c */
[----:B------:R-:W1:Y:S01]  /*2440*/  LDSM.16.M88.4 R56, [R2+0x9000] ;  /* 0x009000000238783b */ /* 0x000e620000000200 */
[----:B--2---:R-:W-:-:S02]  /*2450*/  IMAD.IADD R23, R0, 0x1, R22 ;  /* 0x0000000100177824 */ /* 0x004fc400078e0216 */
[----:B------:R-:W-:Y:S02]  /*2460*/  IMAD.IADD R0, R0, 0x1, R2 ;  /* 0x0000000100007824 */ /* 0x000fe400078e0202 */
[C---:B---3--:R-:W-:Y:S08]  /*2470*/  HMMA.16816.F32.BF16 R80, R4.reuse, R24, R80 ;  /* 0x000000180450723c */ /* 0x048ff00000041850 */
[C---:B------:R-:W-:Y:S08]  /*2480*/  HMMA.16816.F32.BF16 R152, R4.reuse, R34, R88 ;  /* 0x000000220498723c */ /* 0x040ff00000041858 */
[C---:B------:R-:W-:Y:S08]  /*2490*/  HMMA.16816.F32.BF16 R148, R4.reuse, R30, R84 ;  /* 0x0000001e0494723c */ /* 0x040ff00000041854 */
[----:B------:R-:W-:Y:S01]  /*24a0*/  HMMA.16816.F32.BF16 R140, R4, R26, R72 ;  /* 0x0000001a048c723c */ /* 0x000fe20000041848 */
[----:B------:R-:W-:Y:S04]  /*24b0*/  LDSM.16.M88.4 R4, [R23+0x2000] ;  /* 0x002000001704783b */ /* 0x000fe80000000200 */
[----:B------:R-:W-:Y:S03]  /*24c0*/  LDSM.16.M88.4 R72, [R0+0x9800] ;  /* 0x009800000048783b */ /* 0x000fe60000000200 */
[C---:B------:R-:W-:Y:S08]  /*24d0*/  HMMA.16816.F32.BF16 R36, R16.reuse, R40, R100 ;  /* 0x000000281024723c */ /* 0x040ff00000041864 */
[C---:B------:R-:W-:Y:S01]  /*24e0*/  HMMA.16816.F32.BF16 R92, R16.reuse, R42, R108 ;  /* 0x0000002a105c723c */ /* 0x040fe2000004186c */
[----:B------:R-:W2:Y:S07]  /*24f0*/  LDSM.16.M88.4 R40, [R0+0x8000] ;  /* 0x008000000028783b */ /* 0x000eae0000000200 */
[C---:B------:R-:W-:Y:S01]  /*2500*/  HMMA.16816.F32.BF16 R128, R16.reuse, R32, R76 ;  /* 0x000000201080723c */ /* 0x040fe2000004184c */
[----:B------:R-:W-:Y:S07]  /*2510*/  LDSM.16.M88.4 R76, [R0+0x9000] ;  /* 0x00900000004c783b */ /* 0x000fee0000000200 */
[C---:B------:R-:W-:Y:S01]  /*2520*/  HMMA.16816.F32.BF16 R88, R16.reuse, R34, R104 ;  /* 0x000000221058723c */ /* 0x040fe20000041868 */
[----:B------:R-:W3:Y:S07]  /*2530*/  LDSM.16.M88.4 R32, [R23] ;  /* 0x000000001720783b */ /* 0x000eee0000000200 */
[C---:B------:R-:W-:Y:S08]  /*2540*/  HMMA.16816.F32.BF16 R144, R16.reuse, R28, R68 ;  /* 0x0000001c1090723c */ /* 0x040ff00000041844 */
[C---:B------:R-:W-:Y:S01]  /*2550*/  HMMA.16816.F32.BF16 R84, R16.reuse, R30, R96 ;  /* 0x0000001e1054723c */ /* 0x040fe20000041860 */
[----:B------:R-:W-:Y:S07]  /*2560*/  LDSM.16.M88.4 R96, [R132+UR5+0xa000] ;  /* 0x00a000058460783b */ /* 0x000fee0008000200 */
[C---:B------:R-:W-:Y:S01]  /*2570*/  HMMA.16816.F32.BF16 R100, R16.reuse, R24, R64 ;  /* 0x000000181064723c */ /* 0x040fe20000041840 */
[----:B------:R-:W3:Y:S07]  /*2580*/  LDSM.16.M88.4 R64, [R0+0x8800] ;  /* 0x008800000040783b */ /* 0x000eee0000000200 */
[----:B------:R-:W-:Y:S08]  /*2590*/  HMMA.16816.F32.BF16 R28, R16, R26, R112 ;  /* 0x0000001a101c723c */ /* 0x000ff00000041870 */
[-C--:B----4-:R-:W-:Y:S08]  /*25a0*/  HMMA.16816.F32.BF16 R24, R8, R44.reuse, R116 ;  /* 0x0000002c0818723c */ /* 0x090ff00000041874 */
[----:B-----5:R-:W-:Y:S01]  /*25b0*/  HMMA.16816.F32.BF16 R16, R12, R44, R36 ;  /* 0x0000002c0c10723c */ /* 0x020fe20000041824 */
[----:B------:R-:W4:Y:S07]  /*25c0*/  LDSM.16.M88.4 R36, [R21+0x4000] ;  /* 0x004000001524783b */ /* 0x000f2e0000000200 */
[C---:B-1----:R-:W-:Y:S08]  /*25d0*/  HMMA.16816.F32.BF16 R156, R8.reuse, R52, R80 ;  /* 0x00000034089c723c */ /* 0x042ff00000041850 */
[C---:B------:R-:W-:Y:S08]  /*25e0*/  HMMA.16816.F32.BF16 R104, R8.reuse, R62, R152 ;  /* 0x0000003e0868723c */ /* 0x040ff00000041898 */
[C---:B------:R-:W-:Y:S08]  /*25f0*/  HMMA.16816.F32.BF16 R68, R8.reuse, R60, R124 ;  /* 0x0000003c0844723c */ /* 0x040ff0000004187c */
[C---:B------:R-:W-:Y:S08]  /*2600*/  HMMA.16816.F32.BF16 R112, R8.reuse, R56, R120 ;  /* 0x000000380870723c */ /* 0x040ff00000041878 */
[-C--:B------:R-:W-:Y:S08]  /*2610*/  HMMA.16816.F32.BF16 R80, R8, R46.reuse, R136 ;  /* 0x0000002e0850723c */ /* 0x080ff00000041888 */
[C---:B------:R-:W-:Y:S01]  /*2620*/  HMMA.16816.F32.BF16 R116, R12.reuse, R46, R92 ;  /* 0x0000002e0c74723c */ /* 0x040fe2000004185c */
[----:B------:R-:W-:Y:S07]  /*2630*/  LDSM.16.M88.4 R44, [R132+UR5+0xa800] ;  /* 0x00a80005842c783b */ /* 0x000fee0008000200 */
[----:B------:R-:W-:Y:S08]  /*2640*/  HMMA.16816.F32.BF16 R152, R12, R56, R144 ;  /* 0x000000380c98723c */ /* 0x000ff00000041890 */
[----:B--2---:R-:W-:Y:S01]  /*2650*/  HMMA.16816.F32.BF16 R108, R4, R40, R24 ;  /* 0x00000028046c723c */ /* 0x004fe20000041818 */
[----:B------:R-:W1:Y:S07]  /*2660*/  LDSM.16.M88.4 R24, [R21+0x6000] ;  /* 0x006000001518783b */ /* 0x000e6e0000000200 */
[----:B------:R-:W-:Y:S08]  /*2670*/  HMMA.16816.F32.BF16 R120, R8, R54, R140 ;  /* 0x000000360878723c */ /* 0x000ff0000004188c */
[C---:B------:R-:W-:Y:S08]  /*2680*/  HMMA.16816.F32.BF16 R144, R12.reuse, R52, R100 ;  /* 0x000000340c90723c */ /* 0x040ff00000041864 */
[----:B------:R-:W-:Y:S01]  /*2690*/  HMMA.16816.F32.BF16 R136, R12, R54, R28 ;  /* 0x000000360c88723c */ /* 0x000fe2000004181c */
[----:B------:R-:W2:Y:S04]  /*26a0*/  LDSM.16.M88.4 R52, [R132+UR5+0xb000] ;  /* 0x00b000058434783b */ /* 0x000ea80008000200 */
[----:B------:R-:W-:Y:S03]  /*26b0*/  LDSM.16.M88.4 R28, [R48+0x4000] ;  /* 0x00400000301c783b */ /* 0x000fe60000000200 */
[----:B------:R-:W-:Y:S08]  /*26c0*/  HMMA.16816.F32.BF16 R124, R8, R58, R148 ;  /* 0x0000003a087c723c */ /* 0x000ff00000041894 */
[C---:B------:R-:W-:Y:S08]  /*26d0*/  HMMA.16816.F32.BF16 R128, R12.reuse, R60, R128 ;  /* 0x0000003c0c80723c */ /* 0x040ff00000041880 */
[----:B------:R-:W-:Y:S01]  /*26e0*/  HMMA.16816.F32.BF16 R140, R12, R62, R88 ;  /* 0x0000003e0c8c723c */ /* 0x000fe20000041858 */
[----:B------:R-:W5:Y:S07]  /*26f0*/  LDSM.16.M88.4 R60, [R3+0xa000] ;  /* 0x00a00000033c783b */ /* 0x000f6e0000000200 */
[----:B---3--:R-:W-:Y:S01]  /*2700*/  HMMA.16816.F32.BF16 R8, R32, R40, R16 ;  /* 0x000000282008723c */ /* 0x008fe20000041810 */
[----:B------:R-:W-:Y:S04]  /*2710*/  LDSM.16.M88.4 R16, [R48+0x6000] ;  /* 0x006000003010783b */ /* 0x000fe80000000200 */
[----:B------:R-:W-:Y:S03]  /*2720*/  LDSM.16.M88.4 R48, [R2+0xa000] ;  /* 0x00a000000230783b */ /* 0x000fe60000000200 */
[C---:B------:R-:W-:Y:S08]  /*2730*/  HMMA.16816.F32.BF16 R88, R4.reuse, R64, R68 ;  /* 0x000000400458723c */ /* 0x040ff00000041844 */
[C---:B------:R-:W-:Y:S08]  /*2740*/  HMMA.16816.F32.BF16 R68, R4.reuse, R76, R112 ;  /* 0x0000004c0444723c */ /* 0x040ff00000041870 */
[-C--:B------:R-:W-:Y:S08]  /*2750*/  HMMA.16816.F32.BF16 R92, R4, R42.reuse, R80 ;  /* 0x0000002a045c723c */ /* 0x080ff00000041850 */
[----:B------:R-:W-:Y:S01]  /*2760*/  HMMA.16816.F32.BF16 R112, R32, R42, R116 ;  /* 0x0000002a2070723c */ /* 0x000fe20000041874 */
[----:B------:R-:W3:Y:S07]  /*2770*/  LDSM.16.M88.4 R40, [R132+UR5+0xb800] ;  /* 0x00b800058428783b */ /* 0x000eee0008000200 */
[----:B------:R-:W-:Y:S01]  /*2780*/  HMMA.16816.F32.BF16 R148, R12, R58, R84 ;  /* 0x0000003a0c94723c */ /* 0x000fe20000041854 */
[----:B------:R-:W3:Y:S07]  /*2790*/  LDSM.16.M88.4 R12, [R22+0x4000] ;  /* 0x00400000160c783b */ /* 0x000eee0000000200 */
[----:B----4-:R-:W-:Y:S08]  /*27a0*/  HMMA.16816.F32.BF16 R8, R36, R96, R8 ;  /* 0x000000602408723c */ /* 0x010ff00000041808 */
[C---:B------:R-:W-:Y:S08]  /*27b0*/  HMMA.16816.F32.BF16 R100, R4.reuse, R74, R120 ;  /* 0x0000004a0464723c */ /* 0x040ff00000041878 */
[----:B------:R-:W-:Y:S08]  /*27c0*/  HMMA.16816.F32.BF16 R80, R4, R66, R104 ;  /* 0x000000420450723c */ /* 0x000ff00000041868 */
[----:B-1----:R-:W-:Y:S08]  /*27d0*/  HMMA.16816.F32.BF16 R120, R24, R44, R88 ;  /* 0x0000002c1878723c */ /* 0x002ff00000041858 */
[----:B------:R-:W-:Y:S08]  /*27e0*/  HMMA.16816.F32.BF16 R104, R4, R78, R124 ;  /* 0x0000004e0468723c */ /* 0x000ff0000004187c */
[----:B--2---:R-:W-:Y:S08]  /*27f0*/  HMMA.16816.F32.BF16 R88, R24, R52, R68 ;  /* 0x000000341858723c */ /* 0x004ff00000041844 */
[----:B------:R-:W-:Y:S01]  /*2800*/  HMMA.16816.F32.BF16 R124, R4, R72, R156 ;  /* 0x00000048047c723c */ /* 0x000fe2000004189c */
[----:B------:R-:W-:Y:S07]  /*2810*/  LDSM.16.M88.4 R4, [R23+0x4000] ;  /* 0x004000001704783b */ /* 0x000fee0000000200 */
[C---:B------:R-:W-:Y:S08]  /*2820*/  HMMA.16816.F32.BF16 R116, R32.reuse, R64, R128 ;  /* 0x000000402074723c */ /* 0x040ff00000041880 */
[C---:B------:R-:W-:Y:S01]  /*2830*/  HMMA.16816.F32.BF16 R84, R32.reuse, R66, R140 ;  /* 0x000000422054723c */ /* 0x040fe2000004188c */
[----:B------:R-:W-:Y:S07]  /*2840*/  LDSM.16.M88.4 R64, [R0+0xa000] ;  /* 0x00a000000040783b */ /* 0x000fee0000000200 */
[C---:B------:R-:W-:Y:S08]  /*2850*/  HMMA.16816.F32.BF16 R56, R32.reuse, R76, R152 ;  /* 0x0000004c2038723c */ /* 0x040ff00000041898 */
[C---:B------:R-:W-:Y:S08]  /*2860*/  HMMA.16816.F32.BF16 R148, R32.reuse, R78, R148 ;  /* 0x0000004e2094723c */ /* 0x040ff00000041894 */
[C---:B------:R-:W-:Y:S08]  /*2870*/  HMMA.16816.F32.BF16 R144, R32.reuse, R72, R144 ;  /* 0x000000482090723c */ /* 0x040ff00000041890 */
[----:B------:R-:W-:Y:S01]  /*2880*/  HMMA.16816.F32.BF16 R136, R32, R74, R136 ;  /* 0x0000004a2088723c */ /* 0x000fe20000041888 */
[----:B------:R-:W-:Y:S07]  /*2890*/  LDSM.16.M88.4 R72, [R3+0xb800] ;  /* 0x00b800000348783b */ /* 0x000fee0000000200 */
[----:B-----5:R-:W-:Y:S01]  /*28a0*/  HMMA.16816.F32.BF16 R68, R28, R60, R8 ;  /* 0x0000003c1c44723c */ /* 0x020fe20000041808 */
[----:B------:R-:W1:Y:S07]  /*28b0*/  LDSM.16.M88.4 R8, [R22+0x6000] ;  /* 0x006000001608783b */ /* 0x000e6e0000000200 */
[C---:B------:R-:W-:Y:S08]  /*28c0*/  HMMA.16816.F32.BF16 R32, R24.reuse, R96, R108 ;  /* 0x000000601820723c */ /* 0x040ff0000004186c */
[C---:B------:R-:W-:Y:S08]  /*28d0*/  HMMA.16816.F32.BF16 R108, R24.reuse, R46, R80 ;  /* 0x0000002e186c723c */ /* 0x040ff00000041850 */
[C---:B------:R-:W-:Y:S08]  /*28e0*/  HMMA.16816.F32.BF16 R92, R24.reuse, R98, R92 ;  /* 0x00000062185c723c */ /* 0x040ff0000004185c */
[C---:B------:R-:W-:Y:S08]  /*28f0*/  HMMA.16816.F32.BF16 R104, R24.reuse, R54, R104 ;  /* 0x000000361868723c */ /* 0x040ff00000041868 */
[C---:B---3--:R-:W-:Y:S08]  /*2900*/  HMMA.16816.F32.BF16 R80, R24.reuse, R40, R124 ;  /* 0x000000281850723c */ /* 0x048ff0000004187c */
[----:B------:R-:W-:Y:S01]  /*2910*/  HMMA.16816.F32.BF16 R100, R24, R42, R100 ;  /* 0x0000002a1864723c */ /* 0x000fe20000041864 */
[----:B------:R-:W2:Y:S07]  /*2920*/  LDSM.16.M88.4 R24, [R23+0x6000] ;  /* 0x006000001718783b */ /* 0x000eae0000000200 */
[----:B------:R-:W-:Y:S08]  /*2930*/  HMMA.16816.F32.BF16 R32, R16, R60, R32 ;  /* 0x0000003c1020723c */ /* 0x000ff00000041820 */
[C---:B------:R-:W-:Y:S08]  /*2940*/  HMMA.16816.F32.BF16 R76, R36.reuse, R98, R112 ;  /* 0x00000062244c723c */ /* 0x040ff00000041870 */
[C---:B------:R-:W-:Y:S08]  /*2950*/  HMMA.16816.F32.BF16 R116, R36.reuse, R44, R116 ;  /* 0x0000002c2474723c */ /* 0x040ff00000041874 */
[----:B------:R-:W-:Y:S08]  /*2960*/  HMMA.16816.F32.BF16 R84, R36, R46, R84 ;  /* 0x0000002e2454723c */ /* 0x000ff00000041854 */
[----:B------:R-:W-:Y:S01]  /*2970*/  HMMA.16816.F32.BF16 R44, R12, R48, R68 ;  /* 0x000000300c2c723c */ /* 0x000fe20000041844 */
[----:B------:R-:W-:Y:S07]  /*2980*/  LDSM.16.M88.4 R68, [R3+0xb000] ;  /* 0x00b000000344783b */ /* 0x000fee0000000200 */
[C---:B------:R-:W-:Y:S01]  /*2990*/  HMMA.16816.F32.BF16 R96, R36.reuse, R52, R56 ;  /* 0x000000342460723c */ /* 0x040fe20000041838 */
[----:B------:R3:W4:Y:S07]  /*29a0*/  LDSM.16.M88.4 R56, [R3+0xa800] ;  /* 0x00a800000338783b */ /* 0x00072e0000000200 */
[C---:B------:R-:W-:Y:S08]  /*29b0*/  HMMA.16816.F32.BF16 R148, R36.reuse, R54, R148 ;  /* 0x000000362494723c */ /* 0x040ff00000041894 */
[C---:B------:R-:W-:Y:S08]  /*29c0*/  HMMA.16816.F32.BF16 R144, R36.reuse, R40, R144 ;  /* 0x000000282490723c */ /* 0x040ff00000041890 */
[----:B------:R-:W-:Y:S08]  /*29d0*/  HMMA.16816.F32.BF16 R136, R36, R42, R136 ;  /* 0x0000002a2488723c */ /* 0x000ff00000041888 */
[----:B-1----:R-:W-:Y:S08]  /*29e0*/  HMMA.16816.F32.BF16 R32, R8, R48, R32 ;  /* 0x000000300820723c */ /* 0x002ff00000041820 */
[----:B------:R-:W-:Y:S08]  /*29f0*/  HMMA.16816.F32.BF16 R36, R28, R62, R76 ;  /* 0x0000003e1c24723c */ /* 0x000ff0000004184c */
[-C--:B------:R-:W-:Y:S08]  /*2a00*/  HMMA.16816.F32.BF16 R40, R4, R64.reuse, R44 ;  /* 0x000000400428723c */ /* 0x080ff0000004182c */
[----:B--2---:R-:W-:Y:S08]  /*2a10*/  HMMA.16816.F32.BF16 R52, R24, R64, R32 ;  /* 0x000000401834723c */ /* 0x004ff00000041820 */
[----:B------:R-:W-:Y:S01]  /*2a20*/  HMMA.16816.F32.BF16 R32, R12, R50, R36 ;  /* 0x000000320c20723c */ /* 0x000fe20000041824 */
[----:B------:R-:W1:Y:S02]  /*2a30*/  LDSM.16.M88.4 R36, [R2+0xa800] ;  /* 0x00a800000224783b */ /* 0x000e640000000200 */
[----:B---3--:R-:W-:-:S04]  /*2a40*/  FMUL.FTZ R3, R40, UR19 ;  /* 0x0000001328037c20 */ /* 0x008fc80008410000 */
[----:B------:R2:W3:Y:S01]  /*2a50*/  MUFU.TANH R126, R3 ;  /* 0x00000003007e7308 */ /* 0x0004e20000002400 */
[C---:B------:R-:W-:Y:S08]  /*2a60*/  HMMA.16816.F32.BF16 R44, R16.reuse, R62, R92 ;  /* 0x0000003e102c723c */ /* 0x040ff0000004185c */
[----:B----4-:R-:W-:Y:S01]  /*2a70*/  HMMA.16816.F32.BF16 R60, R16, R56, R120 ;  /* 0x00000038103c723c */ /* 0x010fe20000041878 */
[----:B--2---:R-:W-:-:S07]  /*2a80*/  FMUL.FTZ R3, R41, UR19 ;  /* 0x0000001329037c20 */ /* 0x004fce0008410000 */
[C---:B------:R-:W-:Y:S01]  /*2a90*/  HMMA.16816.F32.BF16 R76, R16.reuse, R58, R108 ;  /* 0x0000003a104c723c */ /* 0x040fe2000004186c */
[----:B------:R2:W-:Y:S07]  /*2aa0*/  MUFU.TANH R115, R3 ;  /* 0x0000000300737308 */ /* 0x0005ee0000002400 */
[C---:B------:R-:W-:Y:S08]  /*2ab0*/  HMMA.16816.F32.BF16 R88, R16.reuse, R68, R88 ;  /* 0x000000441058723c */ /* 0x040ff00000041858 */
[----:B------:R-:W-:Y:S01]  /*2ac0*/  HMMA.16816.F32.BF16 R104, R16, R70, R104 ;  /* 0x000000461068723c */ /* 0x000fe20000041868 */
[----:B--2---:R-:W-:-:S04]  /*2ad0*/  FMUL.FTZ R3, R42, UR19 ;  /* 0x000000132a037c20 */ /* 0x004fc80008410000 */
[----:B------:R2:W-:Y:S03]  /*2ae0*/  MUFU.TANH R128, R3 ;  /* 0x0000000300807308 */ /* 0x0005e60000002400 */
[C---:B------:R-:W-:Y:S08]  /*2af0*/  HMMA.16816.F32.BF16 R80, R16.reuse, R72, R80 ;  /* 0x000000481050723c */ /* 0x040ff00000041850 */
[----:B------:R-:W-:Y:S01]  /*2b00*/  HMMA.16816.F32.BF16 R100, R16, R74, R100 ;  /* 0x0000004a1064723c */ /* 0x000fe20000041864 */
[----:B--2---:R-:W-:-:S07]  /*2b10*/  FMUL.FTZ R3, R43, UR19 ;  /* 0x000000132b037c20 */ /* 0x004fce0008410000 */
[----:B------:R-:W-:Y:S01]  /*2b20*/  HMMA.16816.F32.BF16 R44, R8, R50, R44 ;  /* 0x00000032082c723c */ /* 0x000fe2000004182c */
[----:B------:R2:W-:Y:S07]  /*2b30*/  MUFU.TANH R127, R3 ;  /* 0x00000003007f7308 */ /* 0x0005ee0000002400 */
[----:B------:R-:W-:Y:S01]  /*2b40*/  HMMA.16816.F32.BF16 R40, R4, R66, R32 ;  /* 0x000000420428723c */ /* 0x000fe20000041820 */
[----:B------:R-:W4:Y:S07]  /*2b50*/  LDSM.16.M88.4 R32, [R0+0xa800] ;  /* 0x00a800000020783b */ /* 0x000f2e0000000200 */
[----:B------:R-:W-:Y:S01]  /*2b60*/  HMMA.16816.F32.BF16 R16, R28, R56, R116 ;  /* 0x000000381c10723c */ /* 0x000fe20000041874 */
[----:B--2---:R-:W-:-:S04]  /*2b70*/  FMUL.FTZ R3, R52, UR19 ;  /* 0x0000001334037c20 */ /* 0x004fc80008410000 */
[----:B------:R2:W-:Y:S03]  /*2b80*/  MUFU.TANH R124, R3 ;  /* 0x00000003007c7308 */ /* 0x0005e60000002400 */
[----:B------:R-:W-:Y:S08]  /*2b90*/  HMMA.16816.F32.BF16 R48, R24, R66, R44 ;  /* 0x000000421830723c */ /* 0x000ff0000004182c */
[----:B-1----:R-:W-:Y:S01]  /*2ba0*/  HMMA.16816.F32.BF16 R44, R8, R36, R60 ;  /* 0x00000024082c723c */ /* 0x002fe2000004183c */
[----:B--2---:R-:W-:-:S07]  /*2bb0*/  FMUL.FTZ R3, R53, UR19 ;  /* 0x0000001335037c20 */ /* 0x004fce0008410000 */
[----:B------:R-:W-:Y:S01]  /*2bc0*/  HMMA.16816.F32.BF16 R16, R12, R36, R16 ;  /* 0x000000240c10723c */ /* 0x000fe20000041810 */
[----:B------:R1:W-:Y:S07]  /*2bd0*/  MUFU.TANH R125, R3 ;  /* 0x00000003007d7308 */ /* 0x0003ee0000002400 */
[C---:B------:R-:W-:Y:S08]  /*2be0*/  HMMA.16816.F32.BF16 R56, R28.reuse, R58, R84 ;  /* 0x0000003a1c38723c */ /* 0x040ff00000041854 */
[----:B------:R-:W-:Y:S01]  /*2bf0*/  HMMA.16816.F32.BF16 R60, R28, R72, R144 ;  /* 0x000000481c3c723c */ /* 0x000fe20000041890 */
[----:B-1----:R-:W-:-:S04]  /*2c00*/  FMUL.FTZ R3, R54, UR19 ;  /* 0x0000001336037c20 */ /* 0x002fc80008410000 */
[----:B------:R1:W-:Y:S03]  /*2c10*/  MUFU.TANH R113, R3 ;  /* 0x0000000300717308 */ /* 0x0003e60000002400 */
[----:B----4-:R-:W-:Y:S08]  /*2c20*/  HMMA.16816.F32.BF16 R16, R4, R32, R16 ;  /* 0x000000200410723c */ /* 0x010ff00000041810 */
[----:B------:R-:W-:Y:S01]  /*2c30*/  HMMA.16816.F32.BF16 R72, R28, R74, R136 ;  /* 0x0000004a1c48723c */ /* 0x000fe20000041888 */
[----:B-1----:R-:W-:-:S07]  /*2c40*/  FMUL.FTZ R3, R55, UR19 ;  /* 0x0000001337037c20 */ /* 0x002fce0008410000 */
[C---:B------:R-:W-:Y:S01]  /*2c50*/  HMMA.16816.F32.BF16 R52, R28.reuse, R68, R96 ;  /* 0x000000441c34723c */ /* 0x040fe20000041860 */
[----:B------:R1:W-:Y:S07]  /*2c60*/  MUFU.TANH R114, R3 ;  /* 0x0000000300727308 */ /* 0x0003ee0000002400 */
[----:B------:R-:W-:Y:S01]  /*2c70*/  HMMA.16816.F32.BF16 R68, R28, R70, R148 ;  /* 0x000000461c44723c */ /* 0x000fe20000041894 */
[----:B------:R-:W-:Y:S01]  /*2c80*/  LDSM.16.M88.4 R28, [R0+0xb000] ;  /* 0x00b00000001c783b */ /* 0x000fe20000000200 */
[----:B-1----:R-:W-:-:S04]  /*2c90*/  FMUL.FTZ R3, R40, UR19 ;  /* 0x0000001328037c20 */ /* 0x002fc80008410000 */
[----:B------:R1:W-:Y:S02]  /*2ca0*/  MUFU.TANH R110, R3 ;  /* 0x00000003006e7308 */ /* 0x0003e40000002400 */
[----:B-1----:R-:W-:-:S06]  /*2cb0*/  FMUL.FTZ R3, R41, UR19 ;  /* 0x0000001329037c20 */ /* 0x002fcc0008410000 */
[----:B------:R1:W2:Y:S02]  /*2cc0*/  MUFU.TANH R109, R3 ;  /* 0x00000003006d7308 */ /* 0x0002a40000002400 */
[----:B-1----:R-:W-:-:S06]  /*2cd0*/  FMUL.FTZ R3, R42, UR19 ;  /* 0x000000132a037c20 */ /* 0x002fcc0008410000 */
[----:B------:R1:W-:Y:S02]  /*2ce0*/  MUFU.TANH R108, R3 ;  /* 0x00000003006c7308 */ /* 0x0003e40000002400 */
[----:B-1----:R-:W-:Y:S02]  /*2cf0*/  FMUL.FTZ R3, R43, UR19 ;  /* 0x000000132b037c20 */ /* 0x002fe40008410000 */
[----:B------:R-:W1:Y:S04]  /*2d00*/  LDSM.16.M88.4 R40, [R2+0xb000] ;  /* 0x00b000000228783b */ /* 0x000e680000000200 */
[----:B------:R4:W-:Y:S02]  /*2d10*/  MUFU.TANH R97, R3 ;  /* 0x0000000300617308 */ /* 0x0009e40000002400 */
[----:B----4-:R-:W-:-:S06]  /*2d20*/  FMUL.FTZ R3, R48, UR19 ;  /* 0x0000001330037c20 */ /* 0x010fcc0008410000 */
[----:B------:R4:W-:Y:S02]  /*2d30*/  MUFU.TANH R111, R3 ;  /* 0x00000003006f7308 */ /* 0x0009e40000002400 */
[----:B----4-:R-:W-:Y:S01]  /*2d40*/  FMUL.FTZ R3, R49, UR19 ;  /* 0x0000001331037c20 */ /* 0x010fe20008410000 */
[----:B-1----:R-:W-:Y:S05]  /*2d50*/  HMMA.16816.F32.BF16 R52, R12, R40, R52 ;  /* 0x000000280c34723c */ /* 0x002fea0000041834 */
[----:B------:R1:W-:Y:S02]  /*2d60*/  MUFU.TANH R112, R3 ;  /* 0x0000000300707308 */ /* 0x0003e40000002400 */
[----:B-1----:R-:W-:-:S13]  /*2d70*/  FMUL.FTZ R3, R50, UR19 ;  /* 0x0000001332037c20 */ /* 0x002fda0008410000 */
[----:B------:R-:W-:Y:S01]  /*2d80*/  HMMA.16816.F32.BF16 R52, R4, R28, R52 ;  /* 0x0000001c0434723c */ /* 0x000fe20000041834 */
[----:B------:R1:W-:Y:S02]  /*2d90*/  MUFU.TANH R99, R3 ;  /* 0x0000000300637308 */ /* 0x0003e40000002400 */
[----:B-1----:R-:W-:-:S05]  /*2da0*/  FMUL.FTZ R3, R51, UR19 ;  /* 0x0000001333037c20 */ /* 0x002fca0008410000 */
[----:B------:R-:W-:Y:S01]  /*2db0*/  HMMA.16816.F32.BF16 R48, R24, R32, R44 ;  /* 0x000000201830723c */ /* 0x000fe2000004182c */
[----:B------:R1:W-:Y:S07]  /*2dc0*/  MUFU.TANH R98, R3 ;  /* 0x0000000300627308 */ /* 0x0003ee0000002400 */
[-C--:B------:R-:W-:Y:S08]  /*2dd0*/  HMMA.16816.F32.BF16 R44, R12, R38.reuse, R56 ;  /* 0x000000260c2c723c */ /* 0x080ff00000041838 */
[----:B------:R-:W-:Y:S01]  /*2de0*/  HMMA.16816.F32.BF16 R36, R8, R38, R76 ;  /* 0x000000260824723c */ /* 0x000fe2000004184c */
[----:B-1----:R-:W-:-:S04]  /*2df0*/  FMUL.FTZ R3, R16, UR19 ;  /* 0x0000001310037c20 */ /* 0x002fc80008410000 */
[----:B------:R1:W4:Y:S03]  /*2e00*/  MUFU.TANH R123, R3 ;  /* 0x00000003007b7308 */ /* 0x0003260000002400 */
[----:B------:R-:W-:Y:S08]  /*2e10*/  HMMA.16816.F32.BF16 R56, R8, R40, R88 ;  /* 0x000000280838723c */ /* 0x000ff00000041858 */
[----:B------:R-:W-:Y:S01]  /*2e20*/  HMMA.16816.F32.BF16 R44, R4, R34, R44 ;  /* 0x00000022042c723c */ /* 0x000fe2000004182c */
[----:B-1----:R-:W-:-:S07]  /*2e30*/  FMUL.FTZ R3, R17, UR19 ;  /* 0x0000001311037c20 */ /* 0x002fce0008410000 */
[----:B------:R-:W-:Y:S01]  /*2e40*/  HMMA.16816.F32.BF16 R36, R24, R34, R36 ;  /* 0x000000221824723c */ /* 0x000fe20000041824 */
[----:B------:R1:W5:Y:S02]  /*2e50*/  MUFU.TANH R141, R3 ;  /* 0x00000003008d7308 */ /* 0x0003640000002400 */
[----:B-1----:R-:W-:-:S06]  /*2e60*/  FMUL.FTZ R3, R18, UR19 ;  /* 0x0000001312037c20 */ /* 0x002fcc0008410000 */
[----:B------:R1:W-:Y:S02]  /*2e70*/  MUFU.TANH R122, R3 ;  /* 0x00000003007a7308 */ /* 0x0003e40000002400 */
[----:B-1----:R-:W-:Y:S02]  /*2e80*/  FMUL.FTZ R3, R19, UR19 ;  /* 0x0000001313037c20 */ /* 0x002fe40008410000 */
[----:B------:R1:W3:Y:S04]  /*2e90*/  LDSM.16.M88.4 R16, [R2+0xb800] ;  /* 0x00b800000210783b */ /* 0x0002e80000000200 */
[----:B------:R2:W-:Y:S02]  /*2ea0*/  MUFU.TANH R121, R3 ;  /* 0x0000000300797308 */ /* 0x0005e40000002400 */
[----:B--2---:R-:W-:-:S02]  /*2eb0*/  IMAD.U32 R3, RZ, RZ, UR32 ;  /* 0x00000020ff037e24 */ /* 0x004fc4000f8e00ff */
[----:B-1----:R-:W-:-:S04]  /*2ec0*/  FMUL.FTZ R2, R48, UR19 ;  /* 0x0000001330027c20 */ /* 0x002fc80008410000 */
[----:B------:R1:W-:Y:S01]  /*2ed0*/  MUFU.TANH R78, R2 ;  /* 0x00000002004e7308 */ /* 0x0003e20000002400 */
[----:B---3--:R-:W-:Y:S01]  /*2ee0*/  HMMA.16816.F32.BF16 R32, R12, R16, R60 ;  /* 0x000000100c20723c */ /* 0x008fe2000004183c */
[----:B-1----:R-:W-:-:S06]  /*2ef0*/  FMUL.FTZ R2, R49, UR19 ;  /* 0x0000001331027c20 */ /* 0x002fcc0008410000 */
[----:B------:R1:W-:Y:S01]  /*2f00*/  MUFU.TANH R79, R2 ;  /* 0x00000002004f7308 */ /* 0x0003e20000002400 */
[C---:B------:R-:W-:Y:S08]  /*2f10*/  HMMA.16816.F32.BF16 R80, R8.reuse, R16, R80 ;  /* 0x000000100850723c */ /* 0x040ff00000041850 */
[----:B------:R-:W-:Y:S01]  /*2f20*/  HMMA.16816.F32.BF16 R84, R8, R18, R100 ;  /* 0x000000120854723c */ /* 0x000fe20000041864 */
[----:B-1----:R-:W-:-:S04]  /*2f30*/  FMUL.FTZ R2, R50, UR19 ;  /* 0x0000001332027c20 */ /* 0x002fc80008410000 */
[----:B------:R1:W-:Y:S02]  /*2f40*/  MUFU.TANH R92, R2 ;  /* 0x00000002005c7308 */ /* 0x0003e40000002400 */
[----:B-1----:R-:W-:Y:S02]  /*2f50*/  FMUL.FTZ R2, R51, UR19 ;  /* 0x0000001333027c20 */ /* 0x002fe40008410000 */
[-C--:B------:R-:W-:Y:S04]  /*2f60*/  HMMA.16816.F32.BF16 R48, R8, R42.reuse, R104 ;  /* 0x0000002a0830723c */ /* 0x080fe80000041868 */
[----:B------:R1:W-:Y:S04]  /*2f70*/  MUFU.TANH R93, R2 ;  /* 0x00000002005d7308 */ /* 0x0003e80000002400 */
[C---:B------:R-:W-:Y:S08]  /*2f80*/  HMMA.16816.F32.BF16 R40, R12.reuse, R42, R68 ;  /* 0x0000002a0c28723c */ /* 0x040ff00000041844 */
[----:B------:R-:W-:Y:S01]  /*2f90*/  HMMA.16816.F32.BF16 R12, R12, R18, R72 ;  /* 0x000000120c0c723c */ /* 0x000fe20000041848 */
[----:B-1----:R-:W-:-:S04]  /*2fa0*/  FMUL.FTZ R2, R44, UR19 ;  /* 0x000000132c027c20 */ /* 0x002fc80008410000 */
[----:B------:R1:W-:Y:S03]  /*2fb0*/  MUFU.TANH R142, R2 ;  /* 0x00000002008e7308 */ /* 0x0003e60000002400 */
[----:B------:R-:W-:Y:S08]  /*2fc0*/  HMMA.16816.F32.BF16 R8, R24, R28, R56 ;  /* 0x0000001c1808723c */ /* 0x000ff00000041838 */
[----:B------:R-:W-:Y:S01]  /*2fd0*/  HMMA.16816.F32.BF16 R56, R4, R30, R40 ;  /* 0x0000001e0438723c */ /* 0x000fe20000041828 */
[----:B-1----:R-:W-:-:S04]  /*2fe0*/  FMUL.FTZ R2, R45, UR19 ;  /* 0x000000132d027c20 */ /* 0x002fc80008410000 */
[----:B------:R1:W-:Y:S02]  /*2ff0*/  MUFU.TANH R168, R2 ;  /* 0x0000000200a87308 */ /* 0x0003e40000002400 */
[----:B-1----:R-:W-:-:S06]  /*3000*/  FMUL.FTZ R2, R46, UR19 ;  /* 0x000000132e027c20 */ /* 0x002fcc0008410000 */
[----:B------:R1:W-:Y:S02]  /*3010*/  MUFU.TANH R120, R2 ;  /* 0x0000000200787308 */ /* 0x0003e40000002400 */
[----:B-1----:R-:W-:Y:S02]  /*3020*/  FMUL.FTZ R2, R47, UR19 ;  /* 0x000000132f027c20 */ /* 0x002fe40008410000 */
[----:B------:R1:W2:Y:S01]  /*3030*/  LDSM.16.M88.4 R44, [R0+0xb800] ;  /* 0x00b80000002c783b */ /* 0x0002a20000000200 */
[----:B------:R-:W-:-:S04]  /*3040*/  DEPBAR.LE SB0, 0x0 ;  /* 0x000080000000791a */ /* 0x000fc80000000000 */
[----:B------:R3:W-:Y:S02]  /*3050*/  MUFU.TANH R77, R2 ;  /* 0x00000002004d7308 */ /* 0x0007e40000002400 */
[----:B---3--:R-:W-:Y:S01]  /*3060*/  LOP3.LUT R2, R135, 0x1f0, RZ, 0xc0, !PT ;  /* 0x000001f087027812 */ /* 0x008fe200078ec0ff */
[----:B-1----:R-:W-:Y:S01]  /*3070*/  FMUL.FTZ R0, R36, UR19 ;  /* 0x0000001324007c20 */ /* 0x002fe20008410000 */
[----:B------:R-:W-:Y:S02]  /*3080*/  FMUL.FTZ R36, R11, UR19 ;  /* 0x000000130b247c20 */ /* 0x000fe40008410000 */
[----:B------:R-:W-:Y:S02]  /*3090*/  IADD3 R3, PT, PT, R2, 0x1, R3 ;  /* 0x0000000102037810 */ /* 0x000fe40007ffe003 */
[----:B------:R1:W-:Y:S01]  /*30a0*/  MUFU.TANH R71, R0 ;  /* 0x0000000000477308 */ /* 0x0003e20000002400 */
[----:B------:R-:W-:Y:S01]  /*30b0*/  IMAD.SHL.U32 R2, R163, 0x2, RZ ;  /* 0x00000002a3027824 */ /* 0x000fe200078e00ff */
[----:B--2---:R-:W-:Y:S01]  /*30c0*/  HMMA.16816.F32.BF16 R64, R4, R44, R32 ;  /* 0x0000002c0440723c */ /* 0x004fe20000041820 */
[----:B-1----:R-:W-:-:S05]  /*30d0*/  FMUL.FTZ R0, R37, UR19 ;  /* 0x0000001325007c20 */ /* 0x002fca0008410000 */
[----:B------:R1:W-:Y:S02]  /*30e0*/  MUFU.TANH R70, R0 ;  /* 0x0000000000467308 */ /* 0x0003e40000002400 */
[----:B------:R-:W-:Y:S01]  /*30f0*/  HMMA.16816.F32.BF16 R60, R4, R46, R12 ;  /* 0x0000002e043c723c */ /* 0x000fe2000004180c */
[----:B------:R-:W-:Y:S01]  /*3100*/  SHF.R.U32.HI R6, RZ, 0x2, R163 ;  /* 0x00000002ff067819 */ /* 0x000fe200000116a3 */
[----:B------:R-:W-:Y:S01]  /*3110*/  IMAD.U32 R7, RZ, RZ, UR33 ;  /* 0x00000021ff077e24 */ /* 0x000fe2000f8e00ff */
[----:B------:R-:W-:Y:S01]  /*3120*/  LOP3.LUT R4, R2, 0x6, RZ, 0xc0, !PT ;  /* 0x0000000602047812 */ /* 0x000fe200078ec0ff */
[----:B------:R-:W-:Y:S01]  /*3130*/  FMUL.FTZ R2, R8, UR19 ;  /* 0x0000001308027c20 */ /* 0x000fe20008410000 */
[----:B------:R-:W-:Y:S01]  /*3140*/  LOP3.LUT R6, R6, 0x7, RZ, 0xc0, !PT ;  /* 0x0000000706067812 */ /* 0x000fe200078ec0ff */
[----:B------:R-:W-:Y:S02]  /*3150*/  FMUL.FTZ R8, R56, UR19 ;  /* 0x0000001338087c20 */ /* 0x000fe40008410000 */
[----:B------:R2:W-:Y:S01]  /*3160*/  MUFU.TANH R69, R2 ;  /* 0x0000000200457308 */ /* 0x0005e20000002400 */
[----:B------:R-:W-:Y:S01]  /*3170*/  IADD3 R6, PT, PT, R3, -UR29, R6 ;  /* 0x8000001d03067c10 */ /* 0x000fe2000fffe006 */
[----:B------:R-:W-:Y:S01]  /*3180*/  HMMA.16816.F32.BF16 R32, R24, R30, R48 ;  /* 0x0000001e1820723c */ /* 0x000fe20000041830 */
[----:B------:R-:W-:-:S02]  /*3190*/  FMUL.FTZ R31, R10, UR19 ;  /* 0x000000130a1f7c20 */ /* 0x000fc40008410000 */
[--C-:B------:R-:W-:Y:S01]  /*31a0*/  IADD3 R6, PT, PT, R6, UR28, R7.reuse ;  /* 0x0000001c06067c10 */ /* 0x100fe2000fffe007 */
[----:B-1----:R-:W-:Y:S02]  /*31b0*/  FMUL.FTZ R0, R38, UR19 ;  /* 0x0000001326007c20 */ /* 0x002fe40008410000 */
[----:B------:R1:W-:Y:S01]  /*31c0*/  MUFU.TANH R11, R8 ;  /* 0x00000008000b7308 */ /* 0x0003e20000002400 */
[C---:B------:R-:W-:Y:S02]  /*31d0*/  VIMNMX R13, PT, PT, R6.reuse, UR33, PT ;  /* 0x00000021060d7c48 */ /* 0x040fe4000bfe0100 */
[C-C-:B------:R-:W-:Y:S02]  /*31e0*/  VIADDMNMX R28, R6.reuse, 0x8, R7.reuse, PT ;  /* 0x00000008061c7846 */ /* 0x140fe40003800107 */
[C-C-:B------:R-:W-:Y:S02]  /*31f0*/  VIADDMNMX R15, R6.reuse, 0x40, R7.reuse, PT ;  /* 0x00000040060f7846 */ /* 0x140fe40003800107 */
[----:B------:R-:W-:Y:S01]  /*3200*/  VIADDMNMX R14, R6, 0x48, R7, PT ;  /* 0x00000048060e7846 */ /* 0x000fe20003800107 */
[----:B------:R3:W-:Y:S01]  /*3210*/  MUFU.TANH R95, R0 ;  /* 0x00000000005f7308 */ /* 0x0007e20000002400 */
[----:B--2---:R-:W-:Y:S01]  /*3220*/  FMUL.FTZ R2, R9, UR19 ;  /* 0x0000001309027c20 */ /* 0x004fe20008410000 */
[----:B------:R-:W-:-:S03]  /*3230*/  FMUL.FTZ R6, R65, UR19 ;  /* 0x0000001341067c20 */ /* 0x000fc60008410000 */
[----:B------:R-:W-:-:S03]  /*3240*/  FMUL.FTZ R35, R35, UR19 ;  /* 0x0000001323237c20 */ /* 0x000fc60008410000 */
[----:B------:R-:W-:Y:S01]  /*3250*/  MUFU.TANH R49, R31 ;  /* 0x0000001f00317308 */ /* 0x000fe20000002400 */
[----:B-1----:R-:W-:-:S07]  /*3260*/  FMUL.FTZ R8, R57, UR19 ;  /* 0x0000001339087c20 */ /* 0x002fce0008410000 */
[----:B------:R1:W-:Y:S01]  /*3270*/  MUFU.TANH R10, R8 ;  /* 0x00000008000a7308 */ /* 0x0003e20000002400 */
[----:B---3--:R-:W-:-:S07]  /*3280*/  FMUL.FTZ R0, R39, UR19 ;  /* 0x0000001327007c20 */ /* 0x008fce0008410000 */
[----:B------:R2:W-:Y:S08]  /*3290*/  MUFU.TANH R94, R0 ;  /* 0x00000000005e7308 */ /* 0x0005f00000002400 */
[----:B------:R-:W-:Y:S01]  /*32a0*/  MUFU.TANH R48, R36 ;  /* 0x0000002400307308 */ /* 0x000fe20000002400 */
[----:B-1----:R-:W-:-:S07]  /*32b0*/  FMUL.FTZ R8, R64, UR19 ;  /* 0x0000001340087c20 */ /* 0x002fce0008410000 */
[----:B------:R-:W-:Y:S01]  /*32c0*/  MUFU.TANH R9, R8 ;  /* 0x0000000800097308 */ /* 0x000fe20000002400 */
[----:B--2---:R-:W-:-:S07]  /*32d0*/  FMUL.FTZ R0, R52, UR19 ;  /* 0x0000001334007c20 */ /* 0x004fce0008410000 */
[----:B------:R1:W2:Y:S08]  /*32e0*/  MUFU.TANH R38, R0 ;  /* 0x0000000000267308 */ /* 0x0002b00000002400 */
[----:B------:R3:W-:Y:S08]  /*32f0*/  MUFU.TANH R8, R6 ;  /* 0x0000000600087308 */ /* 0x0007f00000002400 */
[----:B------:R-:W-:Y:S01]  /*3300*/  MUFU.TANH R35, R35 ;  /* 0x0000002300237308 */ /* 0x000fe20000002400 */
[----:B-1----:R-:W-:-:S07]  /*3310*/  FMUL.FTZ R0, R53, UR19 ;  /* 0x0000001335007c20 */ /* 0x002fce0008410000 */
[----:B------:R1:W2:Y:S01]  /*3320*/  MUFU.TANH R37, R0 ;  /* 0x0000000000257308 */ /* 0x0002a20000002400 */
[----:B---3--:R-:W-:-:S07]  /*3330*/  FMUL.FTZ R6, R60, UR19 ;  /* 0x000000133c067c20 */ /* 0x008fce0008410000 */
[----:B------:R3:W2:Y:S01]  /*3340*/  MUFU.TANH R7, R6 ;  /* 0x0000000600077308 */ /* 0x0006a20000002400 */
[----:B-1----:R-:W-:-:S07]  /*3350*/  FMUL.FTZ R0, R54, UR19 ;  /* 0x0000001336007c20 */ /* 0x002fce0008410000 */
[----:B------:R-:W-:Y:S01]  /*3360*/  MUFU.TANH R54, R2 ;  /* 0x0000000200367308 */ /* 0x000fe20000002400 */
[----:B---3--:R-:W-:-:S07]  /*3370*/  FMUL.FTZ R6, R61, UR19 ;  /* 0x000000133d067c20 */ /* 0x008fce0008410000 */
[----:B------:R1:W-:Y:S08]  /*3380*/  MUFU.TANH R68, R0 ;  /* 0x0000000000447308 */ /* 0x0003f00000002400 */
[----:B------:R-:W3:Y:S01]  /*3390*/  MUFU.TANH R6, R6 ;  /* 0x0000000600067308 */ /* 0x000ee20000002400 */
[----:B-1----:R-:W-:-:S04]  /*33a0*/  IMAD.U32 R0, RZ, RZ, UR4 ;  /* 0x00000004ff007e24 */ /* 0x002fc8000f8e00ff */
[----:B------:R-:W-:-:S04]  /*33b0*/  IMAD R0, R0, 0x40, R4 ;  /* 0x0000004000007824 */ /* 0x000fc800078e0204 */
[C---:B------:R-:W-:Y:S01]  /*33c0*/  VIADD R3, R0.reuse, 0x9 ;  /* 0x0000000900037836 */ /* 0x040fe20000000000 */
[CC--:B------:R-:W-:Y:S01]  /*33d0*/  ISETP.GE.AND P3, PT, R0.reuse, R13.reuse, PT ;  /* 0x0000000d0000720c */ /* 0x0c0fe20003f66270 */
[C---:B------:R-:W-:Y:S02]  /*33e0*/  VIADD R2, R0.reuse, 0x10 ;  /* 0x0000001000027836 */ /* 0x040fe40000000000 */
[----:B------:R-:W-:Y:S01]  /*33f0*/  VIADD R12, R0, 0x11 ;  /* 0x00000011000c7836 */ /* 0x000fe20000000000 */
[----:B------:R-:W-:Y:S01]  /*3400*/  FSEL R52, R126, -INF , !P3 ;  /* 0xff8000007e347808 */ /* 0x000fe20005800000 */
[C---:B------:R-:W-:Y:S01]  /*3410*/  VIADD R5, R0.reuse, 0x1 ;  /* 0x0000000100057836 */ /* 0x040fe20000000000 */
[-C--:B------:R-:W-:Y:S01]  /*3420*/  ISETP.GE.AND P2, PT, R3, R13.reuse, PT ;  /* 0x0000000d0300720c */ /* 0x080fe20003f46270 */
[----:B------:R-:W-:Y:S01]  /*3430*/  VIADD R4, R0, 0x8 ;  /* 0x0000000800047836 */ /* 0x000fe20000000000 */
[-C--:B------:R-:W-:Y:S01]  /*3440*/  ISETP.GE.AND P1, PT, R2, R13.reuse, PT ;  /* 0x0000000d0200720c */ /* 0x080fe20003f26270 */
[----:B------:R-:W-:Y:S01]  /*3450*/  VIADD R18, R0, 0x20 ;  /* 0x0000002000127836 */ /* 0x000fe20000000000 */
[-C--:B------:R-:W-:Y:S01]  /*3460*/  ISETP.GE.AND P3, PT, R12, R13.reuse, PT ;  /* 0x0000000d0c00720c */ /* 0x080fe20003f66270 */
[C---:B------:R-:W-:Y:S01]  /*3470*/  VIADD R19, R0.reuse, 0x21 ;  /* 0x0000002100137836 */ /* 0x040fe20000000000 */
[-C--:B------:R-:W-:Y:S01]  /*3480*/  ISETP.GE.AND P4, PT, R5, R13.reuse, PT ;  /* 0x0000000d0500720c */ /* 0x080fe20003f86270 */
[----:B------:R-:W-:Y:S01]  /*3490*/  VIADD R23, R0, 0x28 ;  /* 0x0000002800177836 */ /* 0x000fe20000000000 */
[-C--:B------:R-:W-:Y:S01]  /*34a0*/  ISETP.GE.AND P5, PT, R4, R13.reuse, PT ;  /* 0x0000000d0400720c */ /* 0x080fe20003fa6270 */
[C---:B------:R-:W-:Y:S01]  /*34b0*/  VIADD R16, R0.reuse, 0x18 ;  /* 0x0000001800107836 */ /* 0x040fe20000000000 */
[----:B------:R-:W-:Y:S01]  /*34c0*/  FSEL R96, R109, -INF , !P2 ;  /* 0xff8000006d607808 */ /* 0x000fe20005000000 */
[C---:B------:R-:W-:Y:S01]  /*34d0*/  VIADD R17, R0.reuse, 0x19 ;  /* 0x0000001900117836 */ /* 0x040fe20000000000 */
[----:B----4-:R-:W-:Y:S01]  /*34e0*/  FSEL R123, R123, -INF , !P1 ;  /* 0xff8000007b7b7808 */ /* 0x010fe20004800000 */
[C---:B------:R-:W-:Y:S01]  /*34f0*/  VIADD R22, R0.reuse, 0x29 ;  /* 0x0000002900167836 */ /* 0x040fe20000000000 */
[----:B-----5:R-:W-:Y:S01]  /*3500*/  FSEL R141, R141, -INF , !P3 ;  /* 0xff8000008d8d7808 */ /* 0x020fe20005800000 */
[----:B------:R-:W-:Y:S01]  /*3510*/  VIADD R21, R0, 0x30 ;  /* 0x0000003000157836 */ /* 0x000fe20000000000 */
[-C--:B------:R-:W-:Y:S01]  /*3520*/  ISETP.GE.AND P2, PT, R18, R13.reuse, PT ;  /* 0x0000000d1200720c */ /* 0x080fe20003f46270 */
[C---:B------:R-:W-:Y:S01]  /*3530*/  VIADD R29, R0.reuse, 0x31 ;  /* 0x00000031001d7836 */ /* 0x040fe20000000000 */
[----:B------:R-:W-:Y:S01]  /*3540*/  BAR.SYNC.DEFER_BLOCKING 0x0 ;  /* 0x0000000000007b1d */ /* 0x000fe20000010000 */
[-C--:B------:R-:W-:Y:S01]  /*3550*/  ISETP.GE.AND P1, PT, R19, R13.reuse, PT ;  /* 0x0000000d1300720c */ /* 0x080fe20003f26270 */
[C---:B------:R-:W-:Y:S01]  /*3560*/  VIADD R30, R0.reuse, 0x38 ;  /* 0x00000038001e7836 */ /* 0x040fe20000000000 */
[----:B------:R-:W-:Y:S01]  /*3570*/  ISETP.GE.AND P3, PT, R23, R13, PT ;  /* 0x0000000d1700720c */ /* 0x000fe20003f66270 */
[----:B------:R-:W-:Y:S01]  /*3580*/  VIADD R31, R0, 0x39 ;  /* 0x00000039001f7836 */ /* 0x000fe20000000000 */
[----:B------:R-:W-:-:S02]  /*3590*/  FSEL R53, R115, -INF , !P4 ;  /* 0xff80000073357808 */ /* 0x000fc40006000000 */
[----:B------:R-:W-:Y:S02]  /*35a0*/  FSEL R76, R110, -INF , !P5 ;  /* 0xff8000006e4c7808 */ /* 0x000fe40006800000 */
[-C--:B------:R-:W-:Y:S02]  /*35b0*/  ISETP.GE.AND P4, PT, R16, R13.reuse, PT ;  /* 0x0000000d1000720c */ /* 0x080fe40003f86270 */
[----:B------:R-:W-:Y:S02]  /*35c0*/  ISETP.GE.AND P5, PT, R17, R13, PT ;  /* 0x0000000d1100720c */ /* 0x000fe40003fa6270 */
[----:B--2---:R-:W-:Y:S02]  /*35d0*/  FSEL R188, R38, -INF , !P2 ;  /* 0xff80000026bc7808 */ /* 0x004fe40005000000 */
[----:B------:R-:W-:Y:S02]  /*35e0*/  FSEL R179, R37, -INF , !P1 ;  /* 0xff80000025b37808 */ /* 0x000fe40004800000 */
[----:B------:R-:W-:-:S02]  /*35f0*/  FSEL R178, R11, -INF , !P3 ;  /* 0xff8000000bb27808 */ /* 0x000fc40005800000 */
[C---:B------:R-:W-:Y:S02]  /*3600*/  ISETP.GE.AND P2, PT, R0.reuse, R28, PT ;  /* 0x0000001c0000720c */ /* 0x040fe40003f46270 */
[C---:B------:R-:W-:Y:S02]  /*3610*/  ISETP.GE.AND P1, PT, R0.reuse, R15, PT ;  /* 0x0000000f0000720c */ /* 0x040fe40003f26270 */
[----:B------:R-:W-:Y:S01]  /*3620*/  ISETP.GE.AND P3, PT, R0, R14, PT ;  /* 0x0000000e0000720c */ /* 0x000fe20003f66270 */
[----:B------:R-:W-:Y:S01]  /*3630*/  FMUL.FTZ R0, R32, UR19 ;  /* 0x0000001320007c20 */ /* 0x000fe20008410000 */
[----:B------:R-:W-:Y:S02]  /*3640*/  FSEL R142, R142, -INF , !P4 ;  /* 0xff8000008e8e7808 */ /* 0x000fe40006000000 */
[----:B------:R-:W-:Y:S01]  /*3650*/  FSEL R168, R168, -INF , !P5 ;  /* 0xff800000a8a87808 */ /* 0x000fe20006800000 */
[----:B------:R1:W2:Y:S01]  /*3660*/  MUFU.TANH R43, R0 ;  /* 0x00000000002b7308 */ /* 0x0002a20000002400 */
[----:B------:R-:W-:-:S02]  /*3670*/  ISETP.GE.AND P4, PT, R22, R13, PT ;  /* 0x0000000d1600720c */ /* 0x000fc40003f86270 */
[-C--:B------:R-:W-:Y:S02]  /*3680*/  ISETP.GE.AND P5, PT, R21, R13.reuse, PT ;  /* 0x0000000d1500720c */ /* 0x080fe40003fa6270 */
[----:B------:R-:W-:Y:S02]  /*3690*/  FSEL R65, R128, -INF , !P2 ;  /* 0xff80000080417808 */ /* 0x000fe40005000000 */
[----:B------:R-:W-:Y:S02]  /*36a0*/  ISETP.GE.AND P2, PT, R5, R14, PT ;  /* 0x0000000e0500720c */ /* 0x000fe40003f46270 */
[----:B------:R-:W-:Y:S02]  /*36b0*/  FSEL R177, R10, -INF , !P4 ;  /* 0xff8000000ab17808 */ /* 0x000fe40006000000 */
[----:B------:R-:W-:Y:S02]  /*36c0*/  FSEL R249, R9, -INF , !P5 ;  /* 0xff80000009f97808 */ /* 0x000fe40006800000 */
[----:B------:R-:W-:-:S02]  /*36d0*/  ISETP.GE.AND P4, PT, R29, R13, PT ;  /* 0x0000000d1d00720c */ /* 0x000fc40003f86270 */
[----:B------:R-:W-:Y:S01]  /*36e0*/  ISETP.GE.AND P5, PT, R30, R13, PT ;  /* 0x0000000d1e00720c */ /* 0x000fe20003fa6270 */
[----:B-1----:R-:W-:Y:S01]  /*36f0*/  FMUL.FTZ R0, R33, UR19 ;  /* 0x0000001321007c20 */ /* 0x002fe20008410000 */
[----:B------:R-:W-:Y:S02]  /*3700*/  FSEL R33, R124, -INF , !P1 ;  /* 0xff8000007c217808 */ /* 0x000fe40004800000 */
[-C--:B------:R-:W-:Y:S01]  /*3710*/  ISETP.GE.AND P1, PT, R4, R15.reuse, PT ;  /* 0x0000000f0400720c */ /* 0x080fe20003f26270 */
[----:B------:R1:W-:Y:S01]  /*3720*/  MUFU.TANH R42, R0 ;  /* 0x00000000002a7308 */ /* 0x0003e20000002400 */
[----:B------:R-:W-:Y:S02]  /*3730*/  FSEL R41, R114, -INF , !P2 ;  /* 0xff80000072297808 */ /* 0x000fe40005000000 */
[----:B------:R-:W-:Y:S02]  /*3740*/  ISETP.GE.AND P2, PT, R3, R15, PT ;  /* 0x0000000f0300720c */ /* 0x000fe40003f46270 */
[----:B------:R-:W-:-:S02]  /*3750*/  FSEL R248, R8, -INF , !P4 ;  /* 0xff80000008f87808 */ /* 0x000fc40006000000 */
[----:B------:R-:W-:Y:S01]  /*3760*/  FSEL R247, R7, -INF , !P5 ;  /* 0xff80000007f77808 */ /* 0x000fe20006800000 */
[----:B------:R-:W-:Y:S01]  /*3770*/  HMMA.16816.F32.BF16 R8, R24, R44, R80 ;  /* 0x0000002c1808723c */ /* 0x000fe20000041850 */
[----:B------:R-:W-:Y:S02]  /*3780*/  ISETP.GE.AND P4, PT, R31, R13, PT ;  /* 0x0000000d1f00720c */ /* 0x000fe40003f86270 */
[----:B------:R-:W-:Y:S02]  /*3790*/  ISETP.GE.AND P5, PT, R5, R28, PT ;  /* 0x0000001c0500720c */ /* 0x000fe40003fa6270 */
[----:B------:R-:W-:Y:S02]  /*37a0*/  FSEL R36, R112, -INF , !P2 ;  /* 0xff80000070247808 */ /* 0x000fe40005000000 */
[----:B------:R-:W-:Y:S01]  /*37b0*/  ISETP.GE.AND P2, PT, R2, R15, PT ;  /* 0x0000000f0200720c */ /* 0x000fe20003f46270 */
[----:B-1----:R-:W-:Y:S01]  /*37c0*/  FMUL.FTZ R0, R34, UR19 ;  /* 0x0000001322007c20 */ /* 0x002fe20008410000 */
[----:B------:R-:W-:-:S02]  /*37d0*/  FSEL R34, R111, -INF , !P1 ;  /* 0xff8000006f227808 */ /* 0x000fc40004800000 */
[-C--:B------:R-:W-:Y:S01]  /*37e0*/  ISETP.GE.AND P1, PT, R3, R14.reuse, PT ;  /* 0x0000000e0300720c */ /* 0x080fe20003f26270 */
[----:B------:R1:W4:Y:S01]  /*37f0*/  MUFU.TANH R37, R0 ;  /* 0x0000000000257308 */ /* 0x0003220000002400 */
[----:B---3--:R-:W-:Y:S02]  /*3800*/  FSEL R246, R6, -INF , !P4 ;  /* 0xff80000006f67808 */ /* 0x008fe40006000000 */
[----:B------:R-:W-:Y:S02]  /*3810*/  FSEL R39, R98, -INF , !P1 ;  /* 0xff80000062277808 */ /* 0x000fe40004800000 */
[----:B------:R-:W-:Y:S02]  /*3820*/  FSEL R64, R127, -INF , !P5 ;  /* 0xff8000007f407808 */ /* 0x000fe40006800000 */
[----:B------:R-:W-:Y:S01]  /*3830*/  FMUL.FTZ R8, R8, UR19 ;  /* 0x0000001308087c20 */ /* 0x000fe20008410000 */
[----:B------:R-:W-:Y:S01]  /*3840*/  FSEL R40, R113, -INF , !P3 ;  /* 0xff80000071287808 */ /* 0x000fe20005800000 */
[----:B------:R-:W-:Y:S01]  /*3850*/  FMUL.FTZ R9, R9, UR19 ;  /* 0x0000001309097c20 */ /* 0x000fe20008410000 */
[----:B------:R-:W-:Y:S01]  /*3860*/  ISETP.GE.AND P1, PT, R2, R14, PT ;  /* 0x0000000e0200720c */ /* 0x000fe20003f26270 */
[----:B------:R-:W-:Y:S01]  /*3870*/  FMUL.FTZ R10, R10, UR19 ;  /* 0x000000130a0a7c20 */ /* 0x000fe20008410000 */
[----:B------:R-:W-:Y:S01]  /*3880*/  ISETP.GE.AND P4, PT, R5, R15, PT ;  /* 0x0000000f0500720c */ /* 0x000fe20003f86270 */
[----:B------:R-:W3:Y:S01]  /*3890*/  MUFU.TANH R8, R8 ;  /* 0x0000000800087308 */ /* 0x000ee20000002400 */
[----:B------:R-:W-:-:S02]  /*38a0*/  ISETP.GE.AND P5, PT, R4, R28, PT ;  /* 0x0000001c0400720c */ /* 0x000fc40003fa6270 */
[-C--:B------:R-:W-:Y:S02]  /*38b0*/  ISETP.GE.AND P3, PT, R4, R14.reuse, PT ;  /* 0x0000000e0400720c */ /* 0x080fe40003f66270 */
[----:B------:R-:W-:Y:S01]  /*38c0*/  HMMA.16816.F32.BF16 R4, R24, R46, R84 ;  /* 0x0000002e1804723c */ /* 0x000fe20000041854 */
[----:B------:R-:W-:Y:S01]  /*38d0*/  FSEL R61, R78, -INF , !P2 ;  /* 0xff8000004e3d7808 */ /* 0x000fe20005000000 */
[----:B-1----:R-:W-:Y:S01]  /*38e0*/  FMUL.FTZ R0, R11, UR19 ;  /* 0x000000130b007c20 */ /* 0x002fe20008410000 */
[----:B------:R-:W-:Y:S01]  /*38f0*/  ISETP.GE.AND P2, PT, R12, R15, PT ;  /* 0x0000000f0c00720c */ /* 0x000fe20003f46270 */
[----:B------:R-:W1:Y:S01]  /*3900*/  MUFU.TANH R9, R9 ;  /* 0x0000000900097308 */ /* 0x000e620000002400 */
[----:B------:R-:W-:Y:S02]  /*3910*/  FSEL R92, R92, -INF , !P1 ;  /* 0xff8000005c5c7808 */ /* 0x000fe40004800000 */
[----:B------:R-:W-:Y:S02]  /*3920*/  ISETP.GE.AND P1, PT, R12, R14, PT ;  /* 0x0000000e0c00720c */ /* 0x000fe40003f26270 */
[----:B------:R-:W-:-:S02]  /*3930*/  FSEL R60, R79, -INF , !P2 ;  /* 0xff8000004f3c7808 */ /* 0x000fc40005000000 */
[CC--:B------:R-:W-:Y:S01]  /*3940*/  ISETP.GE.AND P2, PT, R16.reuse, R15.reuse, PT ;  /* 0x0000000f1000720c */ /* 0x0c0fe20003f46270 */
[----:B------:R5:W-:Y:S01]  /*3950*/  MUFU.TANH R27, R0 ;  /* 0x00000000001b7308 */ /* 0x000be20000002400 */
[----:B------:R-:W-:Y:S02]  /*3960*/  FSEL R93, R93, -INF , !P1 ;  /* 0xff8000005d5d7808 */ /* 0x000fe40004800000 */
[-C--:B------:R-:W-:Y:S02]  /*3970*/  ISETP.GE.AND P1, PT, R16, R14.reuse, PT ;  /* 0x0000000e1000720c */ /* 0x080fe40003f26270 */
[----:B------:R-:W-:Y:S02]  /*3980*/  FSEL R51, R71, -INF , !P2 ;  /* 0xff80000047337808 */ /* 0x000fe40005000000 */
[-C--:B------:R-:W-:Y:S01]  /*3990*/  ISETP.GE.AND P2, PT, R17, R15.reuse, PT ;  /* 0x0000000f1100720c */ /* 0x080fe20003f46270 */
[----:B------:R-:W-:Y:S01]  /*39a0*/  FMUL.FTZ R4, R4, UR19 ;  /* 0x0000001304047c20 */ /* 0x000fe20008410000 */
[----:B------:R-:W-:Y:S01]  /*39b0*/  FSEL R95, R95, -INF , !P1 ;  /* 0xff8000005f5f7808 */ /* 0x000fe20004800000 */
[----:B------:R-:W-:Y:S01]  /*39c0*/  FMUL.FTZ R5, R5, UR19 ;  /* 0x0000001305057c20 */ /* 0x000fe20008410000 */
[----:B------:R-:W-:Y:S01]  /*39d0*/  ISETP.GE.AND P1, PT, R17, R14, PT ;  /* 0x0000000e1100720c */ /* 0x000fe20003f26270 */
[----:B------:R-:W-:Y:S01]  /*39e0*/  MUFU.TANH R26, R10 ;  /* 0x0000000a001a7308 */ /* 0x000fe20000002400 */
[----:B------:R-:W-:Y:S01]  /*39f0*/  FSEL R50, R70, -INF , !P2 ;  /* 0xff80000046327808 */ /* 0x000fe20005000000 */
[----:B------:R-:W-:Y:S01]  /*3a00*/  FMUL.FTZ R24, R6, UR19 ;  /* 0x0000001306187c20 */ /* 0x000fe20008410000 */
[----:B------:R-:W-:Y:S01]  /*3a10*/  ISETP.GE.AND P2, PT, R18, R15, PT ;  /* 0x0000000f1200720c */ /* 0x000fe20003f46270 */
[----:B------:R-:W-:Y:S01]  /*3a20*/  FMUL.FTZ R25, R7, UR19 ;  /* 0x0000001307197c20 */ /* 0x000fe20008410000 */
[----:B------:R-:W-:-:S02]  /*3a30*/  FSEL R94, R94, -INF , !P1 ;  /* 0xff8000005e5e7808 */ /* 0x000fc40004800000 */
[----:B------:R-:W-:Y:S01]  /*3a40*/  FSEL R32, R125, -INF , !P4 ;  /* 0xff8000007d207808 */ /* 0x000fe20006000000 */
[----:B------:R-:W1:Y:S01]  /*3a50*/  MUFU.TANH R4, R4 ;  /* 0x0000000400047308 */ /* 0x000e620000002400 */
[----:B------:R-:W-:Y:S02]  /*3a60*/  ISETP.GE.AND P1, PT, R18, R14, PT ;  /* 0x0000000e1200720c */ /* 0x000fe40003f26270 */
[----:B------:R-:W-:Y:S02]  /*3a70*/  FSEL R172, R69, -INF , !P2 ;  /* 0xff80000045ac7808 */ /* 0x000fe40005000000 */
[----:B------:R-:W-:Y:S02]  /*3a80*/  ISETP.GE.AND P2, PT, R19, R15, PT ;  /* 0x0000000f1300720c */ /* 0x000fe40003f46270 */
[----:B------:R-:W-:Y:S01]  /*3a90*/  FSEL R174, R49, -INF , !P1 ;  /* 0xff80000031ae7808 */ /* 0x000fe20004800000 */
[----:B------:R1:W1:Y:S01]  /*3aa0*/  MUFU.TANH R11, R5 ;  /* 0x00000005000b7308 */ /* 0x0002620000002400 */
[----:B-----5:R-:W-:-:S02]  /*3ab0*/  FMNMX3.FTZ R0, R33, R32, R34, !PT ;  /* 0x0000002021007276 */ /* 0x020fc40007810022 */
[----:B------:R-:W-:Y:S02]  /*3ac0*/  ISETP.GE.AND P1, PT, R19, R14, PT ;  /* 0x0000000e1300720c */ /* 0x000fe40003f26270 */
[----:B------:R-:W-:Y:S02]  /*3ad0*/  FSEL R170, R54, -INF , !P2 ;  /* 0xff80000036aa7808 */ /* 0x000fe40005000000 */
[----:B------:R-:W-:Y:S02]  /*3ae0*/  FMNMX3.FTZ R0, R0, R36, R61, !PT ;  /* 0x0000002400007276 */ /* 0x000fe4000781003d */
[C---:B------:R-:W-:Y:S02]  /*3af0*/  ISETP.GE.AND P2, PT, R23.reuse, R15, PT ;  /* 0x0000000f1700720c */ /* 0x040fe40003f46270 */
[----:B------:R-:W-:Y:S02]  /*3b00*/  FSEL R175, R48, -INF , !P1 ;  /* 0xff80000030af7808 */ /* 0x000fe40004800000 */
[----:B------:R-:W-:-:S02]  /*3b10*/  ISETP.GE.AND P1, PT, R23, R14, PT ;  /* 0x0000000e1700720c */ /* 0x000fc40003f26270 */
[----:B------:R-:W-:Y:S02]  /*3b20*/  FMNMX3.FTZ R0, R0, R60, R51, !PT ;  /* 0x0000003c00007276 */ /* 0x000fe40007810033 */
[----:B--2---:R-:W-:Y:S02]  /*3b30*/  FSEL R171, R43, -INF , !P2 ;  /* 0xff8000002bab7808 */ /* 0x004fe40005000000 */
[-C--:B------:R-:W-:Y:S02]  /*3b40*/  ISETP.GE.AND P2, PT, R22, R15.reuse, PT ;  /* 0x0000000f1600720c */ /* 0x080fe40003f46270 */
[----:B----4-:R-:W-:Y:S02]  /*3b50*/  FSEL R176, R37, -INF , !P1 ;  /* 0xff80000025b07808 */ /* 0x010fe40004800000 */
[----:B------:R-:W-:Y:S02]  /*3b60*/  ISETP.GE.AND P1, PT, R21, R15, PT ;  /* 0x0000000f1500720c */ /* 0x000fe40003f26270 */
[----:B------:R-:W-:-:S02]  /*3b70*/  FMNMX3.FTZ R0, R0, R50, R172, !PT ;  /* 0x0000003200007276 */ /* 0x000fc400078100ac */
[----:B------:R-:W-:Y:S02]  /*3b80*/  FSEL R173, R42, -INF , !P2 ;  /* 0xff8000002aad7808 */ /* 0x000fe40005000000 */
[-C--:B------:R-:W-:Y:S02]  /*3b90*/  ISETP.GE.AND P2, PT, R29, R15.reuse, PT ;  /* 0x0000000f1d00720c */ /* 0x080fe40003f46270 */
[----:B---3--:R-:W-:Y:S02]  /*3ba0*/  FSEL R241, R8, -INF , !P1 ;  /* 0xff80000008f17808 */ /* 0x008fe40004800000 */
[----:B------:R-:W-:Y:S02]  /*3bb0*/  ISETP.GE.AND P1, PT, R30, R15, PT ;  /* 0x0000000f1e00720c */ /* 0x000fe40003f26270 */
[----:B------:R-:W-:Y:S02]  /*3bc0*/  FMNMX3.FTZ R0, R0, R170, R171, !PT ;  /* 0x000000aa00007276 */ /* 0x000fe400078100ab */
[----:B------:R-:W-:-:S02]  /*3bd0*/  FSEL R38, R99, -INF , !P3 ;  /* 0xff80000063267808 */ /* 0x000fc40005800000 */
[----:B-1----:R-:W-:Y:S02]  /*3be0*/  FSEL R240, R9, -INF , !P2 ;  /* 0xff80000009f07808 */ /* 0x002fe40005000000 */
[-C--:B------:R-:W-:Y:S02]  /*3bf0*/  ISETP.GE.AND P4, PT, R3, R28.reuse, PT ;  /* 0x0000001c0300720c */ /* 0x080fe40003f86270 */
[----:B------:R-:W-:Y:S02]  /*3c00*/  ISETP.GE.AND P3, PT, R2, R28, PT ;  /* 0x0000001c0200720c */ /* 0x000fe40003f66270 */
[----:B------:R-:W-:Y:S02]  /*3c10*/  ISETP.GE.AND P2, PT, R31, R15, PT ;  /* 0x0000000f1f00720c */ /* 0x000fe40003f46270 */
[----:B------:R-:W-:Y:S02]  /*3c20*/  FSEL R242, R4, -INF , !P1 ;  /* 0xff80000004f27808 */ /* 0x000fe40004800000 */
[----:B------:R-:W-:Y:S01]  /*3c30*/  FMNMX3.FTZ R10, R0, R173, R241, !PT ;  /* 0x000000ad000a7276 */ /* 0x000fe200078100f1 */
[----:B------:R-:W-:Y:S08]  /*3c40*/  BRA.U !UP0, `(.L_x_43) ;  /* 0x00000001089c7547 */ /* 0x000ff0000b800000 */
[----:B------:R-:W-:-:S04]  /*3c50*/  UIADD3 UR20, UPT, UPT, UR26, -0x2, URZ ;  /* 0xfffffffe1a147890 */ /* 0x000fc8000fffe0ff */
[----:B------:R-:W-:Y:S02]  /*3c60*/  UIMAD.WIDE.U32 UR28, UR14, UR20, URZ ;  /* 0x000000140e1c72a5 */ /* 0x000fe4000f8e00ff */
[----:B------:R-:W-:Y:S02]  /*3c70*/  UIMAD UR10, UR10, UR20, URZ ;  /* 0x000000140a0a72a4 */ /* 0x000fe4000f8e02ff */
[----:B------:R-:W-:Y:S02]  /*3c80*/  UIADD3 UR14, UP0, UPT, UR16, UR28, URZ ;  /* 0x0000001c100e7290 */ /* 0x000fe4000ff1e0ff */
[----:B------:R-:W-:Y:S01]  /*3c90*/  UIADD3 UR10, UPT, UPT, UR29, UR10, URZ ;  /* 0x0000000a1d0a7290 */ /* 0x000fe2000fffe0ff */
[----:B------:R-:W-:Y:S01]  /*3ca0*/  IMAD.U32 R2, RZ, RZ, UR28 ;  /* 0x0000001cff027e24 */ /* 0x000fe2000f8e00ff */
[----:B------:R-:W-:Y:S01]  /*3cb0*/  UIADD3 UR16, UP1, UPT, UR14, UR16, URZ ;  /* 0x000000100e107290 */ /* 0x000fe2000ff3e0ff */
[----:B------:R-:W-:Y:S02]  /*3cc0*/  IMAD.U32 R3, RZ, RZ, UR29 ;  /* 0x0000001dff037e24 */ /* 0x000fe4000f8e00ff */
[----:B------:R-:W-:Y:S01]  /*3cd0*/  IMAD.U32 R3, RZ, RZ, UR14 ;  /* 0x0000000eff037e24 */ /* 0x000fe2000f8e00ff */
[----:B------:R-:W-:Y:S01]  /*3ce0*/  LEA R8, P1, R2, R162, 0x1 ;  /* 0x000000a202087211 */ /* 0x000fe200078208ff */
[----:B------:R-:W-:Y:S01]  /*3cf0*/  IMAD.U32 R0, RZ, RZ, UR10 ;  /* 0x0000000aff007e24 */ /* 0x000fe2000f8e00ff */
[----:B------:R-:W-:-:S02]  /*3d00*/  UIADD3.X UR10, UPT, UPT, UR10, UR15, URZ, UP0, !UPT ;  /* 0x0000000f0a0a7290 */ /* 0x000fc400087fe4ff */
[----:B------:R-:W-:Y:S02]  /*3d10*/  UIADD3 UR14, UP0, UPT, UR14, UR18, URZ ;  /* 0x000000120e0e7290 */ /* 0x000fe4000ff1e0ff */
[-C--:B------:R-:W-:Y:S01]  /*3d20*/  LEA.HI.X R9, R2, R161.reuse, R0, 0x1, P1 ;  /* 0x000000a102097211 */ /* 0x080fe200008f0c00 */
[----:B------:R-:W-:Y:S01]  /*3d30*/  UIADD3.X UR15, UPT, UPT, UR10, UR15, URZ, UP1, !UPT ;  /* 0x0000000f0a0f7290 */ /* 0x000fe20008ffe4ff */
[CC--:B------:R-:W-:Y:S01]  /*3d40*/  LEA R6, P1, R3.reuse, R162.reuse, 0x1 ;  /* 0x000000a203067211 */ /* 0x0c0fe200078208ff */
[----:B------:R-:W-:Y:S01]  /*3d50*/  IMAD.U32 R2, RZ, RZ, UR16 ;  /* 0x00000010ff027e24 */ /* 0x000fe2000f8e00ff */
[----:B------:R-:W-:Y:S01]  /*3d60*/  MOV R0, UR10 ;  /* 0x0000000a00007c02 */ /* 0x000fe20008000f00 */
[----:B------:R-:W-:Y:S01]  /*3d70*/  UIADD3.X UR10, UPT, UPT, UR10, UR17, URZ, UP0, !UPT ;  /* 0x000000110a0a7290 */ /* 0x000fe200087fe4ff */
[----:B------:R-:W-:Y:S01]  /*3d80*/  @!PT LDS RZ, [RZ] ;  /* 0x00000000fffff984 */ /* 0x000fe20000000800 */
[----:B------:R-:W-:Y:S01]  /*3d90*/  @!PT LDS RZ, [RZ] ;  /* 0x00000000fffff984 */ /* 0x000fe20000000800 */
[----:B------:R-:W-:Y:S01]  /*3da0*/  @!PT LDS RZ, [RZ] ;  /* 0x00000000fffff984 */ /* 0x000fe20000000800 */
[----:B------:R1:W-:Y:S02]  /*3db0*/  LDGSTS.E.BYPASS.LTC128B.128 [R20+0x8000], desc[UR24][R8.64] ;  /* 0x0800000008147fae */ /* 0x0003e4000b981a18 */
[----:B------:R-:W-:Y:S01]  /*3dc0*/  LEA.HI.X R7, R3, R161, R0, 0x1, P1 ;  /* 0x000000a103077211 */ /* 0x000fe200008f0c00 */
[----:B------:R-:W-:Y:S01]  /*3dd0*/  IMAD.U32 R0, RZ, RZ, UR15 ;  /* 0x0000000fff007e24 */ /* 0x000fe2000f8e00ff */
[----:B------:R-:W-:Y:S01]  /*3de0*/  LEA R4, P1, R2, R162, 0x1 ;  /* 0x000000a202047211 */ /* 0x000fe200078208ff */
[----:B------:R1:W-:Y:S01]  /*3df0*/  LDGSTS.E.BYPASS.LTC128B.128 [R20+0xa000], desc[UR24][R8.64+0x80] ;  /* 0x0a00008008147fae */ /* 0x0003e2000b981a18 */
[----:B------:R-:W-:-:S02]  /*3e00*/  MOV R3, UR14 ;  /* 0x0000000e00037c02 */ /* 0x000fc40008000f00 */
[-C--:B------:R-:W-:Y:S01]  /*3e10*/  LEA.HI.X R5, R2, R161.reuse, R0, 0x1, P1 ;  /* 0x000000a102057211 */ /* 0x080fe200008f0c00 */
[----:B------:R-:W-:Y:S01]  /*3e20*/  IMAD.U32 R0, RZ, RZ, UR10 ;  /* 0x0000000aff007e24 */ /* 0x000fe2000f8e00ff */
[C---:B------:R-:W-:Y:S01]  /*3e30*/  LEA R2, P1, R3.reuse, R162, 0x1 ;  /* 0x000000a203027211 */ /* 0x040fe200078208ff */
[----:B------:R1:W-:Y:S03]  /*3e40*/  LDGSTS.E.BYPASS.LTC128B.128 [R20+0x8800], desc[UR24][R6.64] ;  /* 0x0880000006147fae */ /* 0x0003e6000b981a18 */
[----:B------:R-:W-:Y:S01]  /*3e50*/  LEA.HI.X R3, R3, R161, R0, 0x1, P1 ;  /* 0x000000a103037211 */ /* 0x000fe200008f0c00 */
[----:B------:R1:W-:Y:S04]  /*3e60*/  LDGSTS.E.BYPASS.LTC128B.128 [R20+0xa800], desc[UR24][R6.64+0x80] ;  /* 0x0a80008006147fae */ /* 0x0003e8000b981a18 */
[----:B------:R1:W-:Y:S04]  /*3e70*/  LDGSTS.E.BYPASS.LTC128B.128 [R20+0x9000], desc[UR24][R4.64] ;  /* 0x0900000004147fae */ /* 0x0003e8000b981a18 */
[----:B------:R1:W-:Y:S04]  /*3e80*/  LDGSTS.E.BYPASS.LTC128B.128 [R20+0xb000], desc[UR24][R4.64+0x80] ;  /* 0x0b00008004147fae */ /* 0x0003e8000b981a18 */
[----:B------:R1:W-:Y:S04]  /*3e90*/  LDGSTS.E.BYPASS.LTC128B.128 [R20+0x9800], desc[UR24][R2.64] ;  /* 0x0980000002147fae */ /* 0x0003e8000b981a18 */
[----:B------:R1:W-:Y:S04]  /*3ea0*/  LDGSTS.E.BYPASS.LTC128B.128 [R20+0xb800], desc[UR24][R2.64+0x80] ;  /* 0x0b80008002147fae */ /* 0x0003e8000b981a18 */
[----:B------:R-:W0:Y:S02]  /*3eb0*/  LDGDEPBAR ;  /* 0x00000000000079af */ /* 0x000e240000000000 */
.L_x_43:
[----:B------:R-:W-:Y:S01]  /*3ec0*/  FSEL R189, R11, -INF , !P2 ;  /* 0xff8000000bbd7808 */ /* 0x000fe20005000000 */
[----:B-1----:R-:W1:Y:S01]  /*3ed0*/  MUFU.TANH R4, R24 ;  /* 0x0000001800047308 */ /* 0x002e620000002400 */
[----:B------:R-:W-:Y:S01]  /*3ee0*/  FMNMX3.FTZ R2, R10, R240, R242, !PT ;  /* 0x000000f00a027276 */ /* 0x000fe200078100f2 */
[----:B------:R-:W-:Y:S01]  /*3ef0*/  FMUL.FTZ R3, R58, UR19 ;  /* 0x000000133a037c20 */ /* 0x000fe20008410000 */
[----:B------:R-:W-:Y:S01]  /*3f00*/  FMNMX3.FTZ R0, R40, R41, R38, !PT ;  /* 0x0000002928007276 */ /* 0x000fe20007810026 */
[----:B------:R-:W2:Y:S01]  /*3f10*/  LDCU UR10, c[0x0][0x45c] ;  /* 0x00008b80ff0a77ac */ /* 0x000ea20008000800 */
[----:B------:R-:W-:Y:S01]  /*3f20*/  FMNMX.FTZ R8, R189, R2, !PT ;  /* 0x00000002bd087209 */ /* 0x000fe20007810000 */
[----:B------:R-:W-:Y:S01]  /*3f30*/  FMUL.FTZ R2, R55, UR19 ;  /* 0x0000001337027c20 */ /* 0x000fe20008410000 */
[----:B------:R-:W-:Y:S01]  /*3f40*/  FMNMX3.FTZ R0, R0, R39, R92, !PT ;  /* 0x0000002700007276 */ /* 0x000fe2000781005c */
[----:B------:R-:W3:Y:S01]  /*3f50*/  MUFU.TANH R5, R25 ;  /* 0x0000001900057308 */ /* 0x000ee20000002400 */
[----:B------:R-:W-:Y:S01]  /*3f60*/  ISETP.GE.AND P1, PT, R22, R14, PT ;  /* 0x0000000e1600720c */ /* 0x000fe20003f26270 */
[----:B------:R-:W4:Y:S01]  /*3f70*/  SHFL.BFLY PT, R6, R8, 0x2, 0x1f ;  /* 0x0c401f0008067f89 */ /* 0x000f2200000e0000 */
[----:B------:R-:W-:-:S02]  /*3f80*/  FMNMX3.FTZ R0, R0, R93, R95, !PT ;  /* 0x0000005d00007276 */ /* 0x000fc4000781005f */
[----:B------:R-:W-:Y:S01]  /*3f90*/  FSEL R169, R35, -INF , !P1 ;  /* 0xff80000023a97808 */ /* 0x000fe20004800000 */
[----:B------:R-:W-:Y:S01]  /*3fa0*/  STL [R1+0x78], R241 ;  /* 0x000078f101007387 */ /* 0x000fe20000100800 */
[-C--:B------:R-:W-:Y:S01]  /*3fb0*/  ISETP.GE.AND P1, PT, R29, R14.reuse, PT ;  /* 0x0000000e1d00720c */ /* 0x080fe20003f26270 */
[----:B------:R2:W-:Y:S01]  /*3fc0*/  MUFU.TANH R24, R3 ;  /* 0x0000000300187308 */ /* 0x0005e20000002400 */
[----:B------:R-:W-:Y:S01]  /*3fd0*/  ISETP.GE.AND P2, PT, R21, R14, PT ;  /* 0x0000000e1500720c */ /* 0x000fe20003f46270 */
[----:B------:R-:W-:Y:S01]  /*3fe0*/  STL [R1+0x74], R252 ;  /* 0x000074fc01007387 */ /* 0x000fe20000100800 */
[----:B------:R-:W-:Y:S02]  /*3ff0*/  FMNMX3.FTZ R0, R0, R94, R174, !PT ;  /* 0x0000005e00007276 */ /* 0x000fe400078100ae */
[----:B------:R-:W-:Y:S01]  /*4000*/  FSEL R226, R27, -INF , !P1 ;  /* 0xff8000001be27808 */ /* 0x000fe20004800000 */
[----:B------:R-:W-:Y:S01]  /*4010*/  STL [R1+0x70], R225 ;  /* 0x000070e101007387 */ /* 0x000fe20000100800 */
[----:B------:R-:W-:-:S02]  /*4020*/  ISETP.GE.AND P1, PT, R30, R14, PT ;  /* 0x0000000e1e00720c */ /* 0x000fc40003f26270 */
[----:B------:R-:W-:Y:S01]  /*4030*/  FSEL R190, R26, -INF , !P2 ;  /* 0xff8000001abe7808 */ /* 0x000fe20005000000 */
[----:B------:R-:W-:Y:S01]  /*4040*/  STL [R1+0x6c], R224 ;  /* 0x00006ce001007387 */ /* 0x000fe20000100800 */
[----:B------:R-:W-:Y:S02]  /*4050*/  FMNMX3.FTZ R0, R0, R175, R176, !PT ;  /* 0x000000af00007276 */ /* 0x000fe400078100b0 */
[----:B-1----:R-:W-:Y:S01]  /*4060*/  FSEL R227, R4, -INF , !P1 ;  /* 0xff80000004e37808 */ /* 0x002fe20004800000 */
[----:B------:R-:W-:Y:S01]  /*4070*/  STL [R1+0x68], R132 ;  /* 0x0000688401007387 */ /* 0x000fe20000100800 */
[----:B------:R-:W-:Y:S02]  /*4080*/  ISETP.GE.AND P1, PT, R31, R14, PT ;  /* 0x0000000e1f00720c */ /* 0x000fe40003f26270 */
[----:B------:R-:W-:Y:S01]  /*4090*/  FMNMX3.FTZ R0, R0, R169, R190, !PT ;  /* 0x000000a900007276 */ /* 0x000fe200078100be */
[----:B--2---:R-:W-:Y:S01]  /*40a0*/  FMUL.FTZ R3, R59, UR19 ;  /* 0x000000133b037c20 */ /* 0x004fe20008410000 */
[----:B------:R-:W-:Y:S01]  /*40b0*/  ISETP.GE.AND P2, PT, R12, R28, PT ;  /* 0x0000001c0c00720c */ /* 0x000fe20003f46270 */
[----:B------:R-:W-:Y:S01]  /*40c0*/  STL [R1+0x64], R15 ;  /* 0x0000640f01007387 */ /* 0x000fe20000100800 */
[----:B------:R1:W2:Y:S01]  /*40d0*/  MUFU.TANH R12, R2 ;  /* 0x00000002000c7308 */ /* 0x0002a20000002400 */
[----:B---3--:R-:W-:-:S02]  /*40e0*/  FSEL R191, R5, -INF , !P1 ;  /* 0xff80000005bf7808 */ /* 0x008fc40004800000 */
[----:B------:R-:W-:Y:S01]  /*40f0*/  FMNMX3.FTZ R0, R0, R226, R227, !PT ;  /* 0x000000e200007276 */ /* 0x000fe200078100e3 */
[----:B------:R-:W-:Y:S01]  /*4100*/  STL [R1+0x60], R13 ;  /* 0x0000600d01007387 */ /* 0x000fe20000100800 */
[----:B----4-:R-:W-:Y:S01]  /*4110*/  FMNMX.FTZ R8, R8, R6, !PT ;  /* 0x0000000608087209 */ /* 0x010fe20007810000 */
[----:B------:R-:W-:Y:S01]  /*4120*/  FMUL.FTZ R6, R63, UR19 ;  /* 0x000000133f067c20 */ /* 0x000fe20008410000 */
[----:B------:R-:W-:Y:S01]  /*4130*/  FMNMX.FTZ R4, R191, R0, !PT ;  /* 0x00000000bf047209 */ /* 0x000fe20007810000 */
[----:B------:R3:W4:Y:S01]  /*4140*/  MUFU.TANH R20, R3 ;  /* 0x0000000300147308 */ /* 0x0007220000002400 */
[----:B------:R-:W-:Y:S01]  /*4150*/  FSEL R10, R108, -INF , !P5 ;  /* 0xff8000006c0a7808 */ /* 0x000fe20006800000 */
[----:B------:R-:W2:Y:S01]  /*4160*/  SHFL.BFLY PT, R135, R8, 0x1, 0x1f ;  /* 0x0c201f0008877f89 */ /* 0x000ea200000e0000 */
[-C--:B------:R-:W-:Y:S02]  /*4170*/  ISETP.GE.AND P1, PT, R16, R28.reuse, PT ;  /* 0x0000001c1000720c */ /* 0x080fe40003f26270 */
[----:B------:R-:W-:Y:S01]  /*4180*/  FSEL R11, R97, -INF , !P4 ;  /* 0xff800000610b7808 */ /* 0x000fe20006000000 */
[----:B------:R-:W3:Y:S01]  /*4190*/  SHFL.BFLY PT, R5, R4, 0x2, 0x1f ;  /* 0x0c401f0004057f89 */ /* 0x000ee200000e0000 */
[----:B------:R-:W-:Y:S01]  /*41a0*/  ISETP.GE.AND P4, PT, R18, R28, PT ;  /* 0x0000001c1200720c */ /* 0x000fe20003f86270 */
[----:B------:R-:W-:Y:S01]  /*41b0*/  MUFU.TANH R6, R6 ;  /* 0x0000000600067308 */ /* 0x000fe20000002400 */
[----:B-1----:R-:W-:Y:S01]  /*41c0*/  FMNMX3.FTZ R2, R52, R53, R76, !PT ;  /* 0x0000003534027276 */ /* 0x002fe2000781004c */
[----:B------:R-:W-:Y:S01]  /*41d0*/  STL [R1+0x80], R240 ;  /* 0x000080f001007387 */ /* 0x000fe20000100800 */
[----:B------:R-:W-:-:S02]  /*41e0*/  FSEL R122, R122, -INF , !P3 ;  /* 0xff8000007a7a7808 */ /* 0x000fc40005800000 */
[----:B------:R-:W-:Y:S01]  /*41f0*/  FMNMX3.FTZ R2, R2, R96, R123, !PT ;  /* 0x0000006002027276 */ /* 0x000fe2000781007b */
[----:B------:R-:W-:Y:S01]  /*4200*/  STL [R1+0x7c], R242 ;  /* 0x00007cf201007387 */ /* 0x000fe20000100800 */
[-C--:B------:R-:W-:Y:S02]  /*4210*/  ISETP.GE.AND P5, PT, R17, R28.reuse, PT ;  /* 0x0000001c1100720c */ /* 0x080fe40003fa6270 */
[----:B------:R-:W-:Y:S02]  /*4220*/  FMNMX3.FTZ R2, R2, R141, R142, !PT ;  /* 0x0000008d02027276 */ /* 0x000fe4000781008e */
[----:B------:R-:W-:Y:S02]  /*4230*/  ISETP.GE.AND P3, PT, R19, R28, PT ;  /* 0x0000001c1300720c */ /* 0x000fe40003f66270 */
[----:B------:R-:W-:Y:S02]  /*4240*/  FMNMX3.FTZ R2, R2, R168, R188, !PT ;  /* 0x000000a802027276 */ /* 0x000fe400078100bc */
[----:B------:R-:W-:-:S02]  /*4250*/  FSEL R121, R121, -INF , !P2 ;  /* 0xff80000079797808 */ /* 0x000fc40005000000 */
[----:B------:R-:W-:Y:S01]  /*4260*/  FMNMX3.FTZ R0, R2, R179, R178, !PT ;  /* 0x000000b302007276 */ /* 0x000fe200078100b2 */
[----:B------:R-:W-:Y:S01]  /*4270*/  FMUL.FTZ R2, R66, UR19 ;  /* 0x0000001342027c20 */ /* 0x000fe20008410000 */
[----:B--2---:R-:W-:Y:S02]  /*4280*/  FMNMX.FTZ R135, R8, R135, !PT ;  /* 0x0000008708877209 */ /* 0x004fe40007810000 */
[----:B------:R-:W-:Y:S01]  /*4290*/  FMNMX3.FTZ R0, R0, R177, R249, !PT ;  /* 0x000000b100007276 */ /* 0x000fe200078100f9 */
[----:B------:R1:W2:Y:S01]  /*42a0*/  MUFU.TANH R16, R2 ;  /* 0x0000000200107308 */ /* 0x0002a20000002400 */
[----:B---3--:R-:W-:Y:S02]  /*42b0*/  FMNMX.FTZ R5, R4, R5, !PT ;  /* 0x0000000504057209 */ /* 0x008fe40007810000 */
[----:B------:R-:W-:Y:S02]  /*42c0*/  FMNMX3.FTZ R0, R0, R248, R247, !PT ;  /* 0x000000f800007276 */ /* 0x000fe400078100f7 */
[----:B------:R-:W-:Y:S01]  /*42d0*/  FSEL R120, R120, -INF , !P1 ;  /* 0xff80000078787808 */ /* 0x000fe20004800000 */
[----:B------:R-:W3:Y:S01]  /*42e0*/  SHFL.BFLY PT, R143, R5, 0x1, 0x1f ;  /* 0x0c201f00058f7f89 */ /* 0x000ee200000e0000 */
[----:B------:R-:W-:Y:S01]  /*42f0*/  FMNMX.FTZ R3, R246, R0, !PT ;  /* 0x00000000f6037209 */ /* 0x000fe20007810000 */
[----:B------:R-:W-:Y:S01]  /*4300*/  FMUL.FTZ R0, R62, UR19 ;  /* 0x000000133e007c20 */ /* 0x000fe20008410000 */
[----:B------:R-:W-:-:S02]  /*4310*/  FSEL R140, R68, -INF , !P4 ;  /* 0xff800000448c7808 */ /* 0x000fc40006000000 */
[----:B------:R-:W-:Y:S01]  /*4320*/  FSETP.NEU.FTZ.AND P4, PT, R135, -INF , PT ;  /* 0xff8000008700780b */ /* 0x000fe20003f9d000 */
[----:B------:R2:W-:Y:S01]  /*4330*/  MUFU.TANH R4, R0 ;  /* 0x0000000000047308 */ /* 0x0005e20000002400 */
[-C--:B------:R-:W-:Y:S01]  /*4340*/  ISETP.GE.AND P2, PT, R23, R28.reuse, PT ;  /* 0x0000001c1700720c */ /* 0x080fe20003f46270 */
[----:B------:R-:W3:Y:S01]  /*4350*/  SHFL.BFLY PT, R7, R3, 0x2, 0x1f ;  /* 0x0c401f0003077f89 */ /* 0x000ee200000e0000 */
[----:B------:R-:W-:Y:S01]  /*4360*/  FSEL R49, R77, -INF , !P5 ;  /* 0xff8000004d317808 */ /* 0x000fe20006800000 */
[----:B-1----:R-:W-:Y:S01]  /*4370*/  FMUL.FTZ R2, R67, UR19 ;  /* 0x0000001343027c20 */ /* 0x002fe20008410000 */
[----:B------:R-:W-:Y:S02]  /*4380*/  FSEL R230, R12, -INF , !P3 ;  /* 0xff8000000ce67808 */ /* 0x000fe40005800000 */
[-C--:B------:R-:W-:Y:S01]  /*4390*/  ISETP.GE.AND P1, PT, R22, R28.reuse, PT ;  /* 0x0000001c1600720c */ /* 0x080fe20003f26270 */
[----:B------:R1:W3:Y:S01]  /*43a0*/  MUFU.TANH R9, R2 ;  /* 0x0000000200097308 */ /* 0x0002e20000002400 */
[----:B------:R-:W-:-:S02]  /*43b0*/  ISETP.GE.AND P5, PT, R21, R28, PT ;  /* 0x0000001c1500720c */ /* 0x000fc40003fa6270 */
[----:B------:R-:W-:Y:S02]  /*43c0*/  FSEL R229, R24, -INF , !P2 ;  /* 0xff80000018e57808 */ /* 0x000fe40005000000 */
[----:B------:R-:W-:Y:S02]  /*43d0*/  ISETP.GE.AND P3, PT, R29, R28, PT ;  /* 0x0000001c1d00720c */ /* 0x000fe40003f66270 */
[----:B----4-:R-:W-:Y:S02]  /*43e0*/  FSEL R228, R20, -INF , !P1 ;  /* 0xff80000014e47808 */ /* 0x010fe40004800000 */
[----:B--2---:R-:W-:Y:S02]  /*43f0*/  FMNMX3.FTZ R0, R65, R64, R10, !PT ;  /* 0x0000004041007276 */ /* 0x004fe4000781000a */
[----:B------:R-:W-:Y:S02]  /*4400*/  FSEL R203, R16, -INF , !P5 ;  /* 0xff80000010cb7808 */ /* 0x000fe40006800000 */
[----:B------:R-:W-:-:S02]  /*4410*/  FMNMX3.FTZ R0, R0, R11, R122, !PT ;  /* 0x0000000b00007276 */ /* 0x000fc4000781007a */
[-C--:B------:R-:W-:Y:S01]  /*4420*/  ISETP.GE.AND P2, PT, R31, R28.reuse, PT ;  /* 0x0000001c1f00720c */ /* 0x080fe20003f46270 */
[----:B-1----:R-:W-:Y:S01]  /*4430*/  FMUL.FTZ R2, R135, UR10 ;  /* 0x0000000a87027c20 */ /* 0x002fe20008410000 */
[----:B------:R-:W-:Y:S02]  /*4440*/  FMNMX3.FTZ R0, R0, R121, R120, !PT ;  /* 0x0000007900007276 */ /* 0x000fe40007810078 */
[----:B---3--:R-:W-:Y:S02]  /*4450*/  FSEL R204, R9, -INF , !P3 ;  /* 0xff80000009cc7808 */ /* 0x008fe40005800000 */
[----:B------:R-:W-:Y:S02]  /*4460*/  FSEL R12, R2, RZ, P4 ;  /* 0x000000ff020c7208 */ /* 0x000fe40002000000 */
[----:B------:R-:W-:Y:S02]  /*4470*/  FMNMX3.FTZ R0, R0, R49, R140, !PT ;  /* 0x0000003100007276 */ /* 0x000fe4000781008c */
[----:B------:R-:W-:Y:S01]  /*4480*/  ISETP.GE.AND P4, PT, R30, R28, PT ;  /* 0x0000001c1e00720c */ /* 0x000fe20003f86270 */
[----:B------:R-:W-:Y:S01]  /*4490*/  FFMA.FTZ R2, R33, UR10, -R12 ;  /* 0x0000000a21027c23 */ /* 0x000fe2000801080c */
[----:B------:R-:W-:-:S02]  /*44a0*/  FMNMX3.FTZ R0, R0, R230, R229, !PT ;  /* 0x000000e600007276 */ /* 0x000fc400078100e5 */
[----:B------:R-:W-:Y:S01]  /*44b0*/  FSEL R205, R4, -INF , !P4 ;  /* 0xff80000004cd7808 */ /* 0x000fe20006000000 */
[----:B------:R1:W-:Y:S01]  /*44c0*/  MUFU.EX2 R192, R2 ;  /* 0x0000000200c07308 */ /* 0x0003e20000000800 */
[----:B------:R-:W-:Y:S02]  /*44d0*/  FMNMX3.FTZ R0, R0, R228, R203, !PT ;  /* 0x000000e400007276 */ /* 0x000fe400078100cb */
[----:B------:R-:W-:Y:S02]  /*44e0*/  FSEL R208, R6, -INF , !P2 ;  /* 0xff80000006d07808 */ /* 0x000fe40005000000 */
[----:B------:R-:W-:Y:S02]  /*44f0*/  FMNMX.FTZ R143, R5, R143, !PT ;  /* 0x0000008f058f7209 */ /* 0x000fe40007810000 */
[----:B------:R-:W-:Y:S02]  /*4500*/  FMNMX.FTZ R7, R3, R7, !PT ;  /* 0x0000000703077209 */ /* 0x000fe40007810000 */
[----:B------:R-:W-:-:S02]  /*4510*/  LOP3.LUT R3, R133, 0x200, R160, 0xf8, !PT ;  /* 0x0000020085037812 */ /* 0x000fc400078ef8a0 */
[----:B------:R-:W-:Y:S02]  /*4520*/  FSETP.NEU.FTZ.AND P1, PT, R143, -INF , PT ;  /* 0xff8000008f00780b */ /* 0x000fe40003f3d000 */
[----:B------:R-:W-:Y:S02]  /*4530*/  LEA R48, R3, UR5, 0x1 ;  /* 0x0000000503307c11 */ /* 0x000fe4000f8e08ff */
[----:B------:R-:W-:Y:S01]  /*4540*/  SEL R6, R134, 0xffffffe0, !P0 ;  /* 0xffffffe086067807 */ /* 0x000fe20004000000 */
[--C-:B-1----:R-:W-:Y:S01]  /*4550*/  FFMA.FTZ R2, R32, UR10, -R12.reuse ;  /* 0x0000000a20027c23 */ /* 0x102fe2000801080c */
[----:B------:R-:W-:Y:S01]  /*4560*/  IADD3 R29, PT, PT, R48, 0xc040, RZ ;  /* 0x0000c040301d7810 */ /* 0x000fe20007ffe0ff */
[----:B------:R-:W-:Y:S01]  /*4570*/  LDSM.16.MT88.4 R68, [R48+0xc000] ;  /* 0x00c000003044783b */ /* 0x000fe20000004200 */
[----:B------:R-:W-:Y:S01]  /*4580*/  IADD3 R30, PT, PT, R6, R48, RZ ;  /* 0x00000030061e7210 */ /* 0x000fe20007ffe0ff */
[----:B------:R1:W2:Y:S02]  /*4590*/  MUFU.EX2 R195, R2 ;  /* 0x0000000200c37308 */ /* 0x0002a40000000800 */
[----:B------:R-:W-:Y:S04]  /*45a0*/  LDSM.16.MT88.4 R80, [R48+0xe000] ;  /* 0x00e000003050783b */ /* 0x000fe80000004200 */
[----:B------:R-:W-:Y:S04]  /*45b0*/  LDSM.16.MT88.4 R16, [R30+0xc000] ;  /* 0x00c000001e10783b */ /* 0x000fe80000004200 */
[----:B------:R-:W-:Y:S04]  /*45c0*/  LDSM.16.MT88.4 R56, [R30+0xe000] ;  /* 0x00e000001e38783b */ /* 0x000fe80000004200 */
[----:B------:R-:W-:Y:S01]  /*45d0*/  LDSM.16.MT88.4 R20, [R30+0xc800] ;  /* 0x00c800001e14783b */ /* 0x000fe20000004200 */
[----:B-1----:R-:W-:Y:S01]  /*45e0*/  FMNMX3.FTZ R2, R0, R204, R205, !PT ;  /* 0x000000cc00027276 */ /* 0x002fe200078100cd */
[----:B------:R-:W-:-:S02]  /*45f0*/  FFMA.FTZ R0, R34, UR10, -R12 ;  /* 0x0000000a22007c23 */ /* 0x000fc4000801080c */
[----:B------:R-:W-:Y:S01]  /*4600*/  LDSM.16.MT88.4 R32, [R30+0xe800] ;  /* 0x00e800001e20783b */ /* 0x000fe20000004200 */
[----:B------:R-:W-:Y:S01]  /*4610*/  FMNMX.FTZ R4, R208, R2, !PT ;  /* 0x00000002d0047209 */ /* 0x000fe20007810000 */
[----:B------:R1:W-:Y:S01]  /*4620*/  MUFU.EX2 R206, R0 ;  /* 0x0000000000ce7308 */ /* 0x0003e20000000800 */
[----:B------:R-:W-:-:S03]  /*4630*/  FFMA.FTZ R2, R36, UR10, -R12 ;  /* 0x0000000a24027c23 */ /* 0x000fc6000801080c */
[----:B------:R-:W3:Y:S04]  /*4640*/  SHFL.BFLY PT, R5, R4, 0x2, 0x1f ;  /* 0x0c401f0004057f89 */ /* 0x000ee800000e0000 */
[----:B------:R4:W-:Y:S01]  /*4650*/  MUFU.EX2 R231, R2 ;  /* 0x0000000200e77308 */ /* 0x0009e20000000800 */
[----:B-1----:R-:W-:-:S05]  /*4660*/  FMUL.FTZ R0, R143, UR10 ;  /* 0x0000000a8f007c20 */ /* 0x002fca0008410000 */
[----:B------:R-:W-:Y:S01]  /*4670*/  FSEL R3, R0, RZ, P1 ;  /* 0x000000ff00037208 */ /* 0x000fe20000800000 */
[----:B----4-:R-:W1:Y:S04]  /*4680*/  SHFL.BFLY PT, R2, R7, 0x1, 0x1f ;  /* 0x0c201f0007027f89 */ /* 0x010e6800000e0000 */
[--C-:B------:R-:W-:Y:S01]  /*4690*/  FFMA.FTZ R0, R40, UR10, -R3.reuse ;  /* 0x0000000a28007c23 */ /* 0x100fe20008010803 */
[----:B---3--:R-:W-:Y:S02]  /*46a0*/  FMNMX.FTZ R8, R4, R5, !PT ;  /* 0x0000000504087209 */ /* 0x008fe40007810000 */
[----:B--2---:R-:W-:Y:S01]  /*46b0*/  F2FP.BF16.F32.PACK_AB R4, R195, R192 ;  /* 0x000000c0c304723e */ /* 0x004fe200000010ff */
[----:B------:R2:W-:Y:S02]  /*46c0*/  MUFU.EX2 R207, R0 ;  /* 0x0000000000cf7308 */ /* 0x0005e40000000800 */
[----:B------:R-:W3:Y:S01]  /*46d0*/  SHFL.BFLY PT, R9, R8, 0x1, 0x1f ;  /* 0x0c201f0008097f89 */ /* 0x000ee200000e0000 */
[----:B--2---:R-:W-:Y:S01]  /*46e0*/  FFMA.FTZ R0, R41, UR10, -R3 ;  /* 0x0000000a29007c23 */ /* 0x004fe20008010803 */
[----:B-1----:R-:W-:-:S04]  /*46f0*/  FMNMX.FTZ R134, R7, R2, !PT ;  /* 0x0000000207867209 */ /* 0x002fc80007810000 */
[----:B------:R1:W2:Y:S01]  /*4700*/  MUFU.EX2 R201, R0 ;  /* 0x0000000000c97308 */ /* 0x0002a20000000800 */
[----:B------:R-:W-:Y:S02]  /*4710*/  FSETP.NEU.FTZ.AND P1, PT, R134, -INF , PT ;  /* 0xff8000008600780b */ /* 0x000fe40003f3d000 */
[----:B---3--:R-:W-:Y:S01]  /*4720*/  FMNMX.FTZ R133, R8, R9, !PT ;  /* 0x0000000908857209 */ /* 0x008fe20007810000 */
[----:B-1----:R-:W-:Y:S01]  /*4730*/  FFMA.FTZ R0, R38, UR10, -R3 ;  /* 0x0000000a26007c23 */ /* 0x002fe20008010803 */
[----:B--2---:R-:W-:-:S03]  /*4740*/  F2FP.BF16.F32.PACK_AB R5, R201, R207 ;  /* 0x000000cfc905723e */ /* 0x004fc600000010ff */
[----:B------:R1:W-:Y:S02]  /*4750*/  MUFU.EX2 R15, R0 ;  /* 0x00000000000f7308 */ /* 0x0003e40000000800 */
[----:B-1----:R-:W-:-:S06]  /*4760*/  FFMA.FTZ R0, R39, UR10, -R3 ;  /* 0x0000000a27007c23 */ /* 0x002fcc0008010803 */
[----:B------:R1:W2:Y:S02]  /*4770*/  MUFU.EX2 R202, R0 ;  /* 0x0000000000ca7308 */ /* 0x0002a40000000800 */
[----:B-1----:R-:W-:Y:S01]  /*4780*/  VIADD R0, R48, 0xc000 ;  /* 0x0000c00030007836 */ /* 0x002fe20000000000 */
[----:B--2---:R-:W-:-:S03]  /*4790*/  F2FP.BF16.F32.PACK_AB R7, R202, R15 ;  /* 0x0000000fca07723e */ /* 0x004fc600000010ff */
[----:B------:R-:W-:Y:S02]  /*47a0*/  @P6 VIADD R29, R0, 0xffffffc0 ;  /* 0xffffffc0001d6836 */ /* 0x000fe40000000000 */
[----:B------:R-:W-:-:S03]  /*47b0*/  FMUL.FTZ R0, R134, UR10 ;  /* 0x0000000a86007c20 */ /* 0x000fc60008410000 */
[----:B------:R-:W-:Y:S01]  /*47c0*/  IADD3 R31, PT, PT, R6, R29, RZ ;  /* 0x0000001d061f7210 */ /* 0x000fe20007ffe0ff */
[----:B------:R-:W1:Y:S01]  /*47d0*/  LDSM.16.MT88.4 R88, [R29] ;  /* 0x000000001d58783b */ /* 0x000e620000004200 */
[----:B------:R-:W-:Y:S02]  /*47e0*/  FSEL R2, R0, RZ, P1 ;  /* 0x000000ff00027208 */ /* 0x000fe40000800000 */
[----:B------:R-:W-:Y:S01]  /*47f0*/  FSETP.NEU.FTZ.AND P1, PT, R133, -INF , PT ;  /* 0xff8000008500780b */ /* 0x000fe20003f3d000 */
[----:B------:R-:W2:Y:S01]  /*4800*/  LDSM.16.MT88.4 R72, [R31] ;  /* 0x000000001f48783b */ /* 0x000ea20000004200 */
[----:B------:R-:W-:Y:S01]  /*4810*/  F2FP.BF16.F32.PACK_AB R6, R231, R206 ;  /* 0x000000cee706723e */ /* 0x000fe200000010ff */
[--C-:B------:R-:W-:Y:S01]  /*4820*/  FFMA.FTZ R0, R52, UR10, -R2.reuse ;  /* 0x0000000a34007c23 */ /* 0x100fe20008010802 */
[--C-:B------:R-:W-:Y:S01]  /*4830*/  FFMA.FTZ R8, R76, UR10, -R2.reuse ;  /* 0x0000000a4c087c23 */ /* 0x100fe20008010802 */
[----:B------:R-:W-:Y:S02]  /*4840*/  LDSM.16.MT88.4 R84, [R31+0x2000] ;  /* 0x002000001f54783b */ /* 0x000fe40000004200 */
[----:B------:R3:W-:Y:S02]  /*4850*/  MUFU.EX2 R240, R0 ;  /* 0x0000000000f07308 */ /* 0x0007e40000000800 */
[----:B------:R-:W4:Y:S01]  /*4860*/  LDSM.16.MT88.4 R76, [R29+0x2000] ;  /* 0x002000001d4c783b */ /* 0x000f220000004200 */
[C---:B------:R-:W-:Y:S03]  /*4870*/  HMMA.16816.F32.BF16 R44, R4.reuse, R16, RZ ;  /* 0x00000010042c723c */ /* 0x040fe600000418ff */
[----:B------:R-:W4:Y:S02]  /*4880*/  LDSM.16.MT88.4 R36, [R29+0x800] ;  /* 0x000800001d24783b */ /* 0x000f240000004200 */
[----:B------:R1:W-:Y:S02]  /*4890*/  MUFU.EX2 R209, R8 ;  /* 0x0000000800d17308 */ /* 0x0003e40000000800 */
[----:B------:R-:W-:Y:S01]  /*48a0*/  LDSM.16.MT88.4 R40, [R31+0x800] ;  /* 0x000800001f28783b */ /* 0x000fe20000004200 */
[----:B------:R-:W-:Y:S01]  /*48b0*/  HMMA.16816.F32.BF16 R152, R4, R56, RZ ;  /* 0x000000380498723c */ /* 0x000fe200000418ff */
[----:B---3--:R-:W-:-:S07]  /*48c0*/  FFMA.FTZ R0, R53, UR10, -R2 ;  /* 0x0000000a35007c23 */ /* 0x008fce0008010802 */
[----:B------:R-:W-:Y:S01]  /*48d0*/  HMMA.16816.F32.BF16 R52, R4, R18, RZ ;  /* 0x000000120434723c */ /* 0x000fe200000418ff */
[----:B------:R3:W-:Y:S01]  /*48e0*/  MUFU.EX2 R200, R0 ;  /* 0x0000000000c87308 */ /* 0x0007e20000000800 */
[----:B-1----:R-:W-:-:S06]  /*48f0*/  FFMA.FTZ R8, R96, UR10, -R2 ;  /* 0x0000000a60087c23 */ /* 0x002fcc0008010802 */
[C---:B------:R-:W-:Y:S01]  /*4900*/  HMMA.16816.F32.BF16 R164, R4.reuse, R58, RZ ;  /* 0x0000003a04a4723c */ /* 0x040fe200000418ff */
[----:B------:R1:W4:Y:S07]  /*4910*/  MUFU.EX2 R252, R8 ;  /* 0x0000000800fc7308 */ /* 0x00032e0000000800 */
[----:B------:R-:W-:Y:S01]  /*4920*/  HMMA.16816.F32.BF16 R160, R4, R68, RZ ;  /* 0x0000004404a0723c */ /* 0x000fe200000418ff */
[----:B---3--:R-:W-:-:S05]  /*4930*/  FMUL.FTZ R0, R133, UR10 ;  /* 0x0000000a85007c20 */ /* 0x008fca0008410000 */
[----:B------:R-:W-:Y:S02]  /*4940*/  FSEL R0, R0, RZ, P1 ;  /* 0x000000ff00007208 */ /* 0x000fe40000800000 */
[----:B------:R-:W-:Y:S03]  /*4950*/  HMMA.16816.F32.BF16 R156, R4, R88, RZ ;  /* 0x00000058049c723c */ /* 0x000fe600000418ff */
[----:B-1----:R-:W-:-:S04]  /*4960*/  FFMA.FTZ R8, R65, UR10, -R0 ;  /* 0x0000000a41087c23 */ /* 0x002fc80008010800 */
[----:B------:R1:W-:Y:S01]  /*4970*/  MUFU.EX2 R224, R8 ;  /* 0x0000000800e07308 */ /* 0x0003e20000000800 */
[C---:B--2---:R-:W-:Y:S08]  /*4980*/  HMMA.16816.F32.BF16 R148, R4.reuse, R72, RZ ;  /* 0x000000480494723c */ /* 0x044ff000000418ff */
[----:B------:R-:W-:Y:S01]  /*4990*/  HMMA.16816.F32.BF16 R144, R4, R80, RZ ;  /* 0x000000500490723c */ /* 0x000fe200000418ff */
[----:B-1----:R-:W-:-:S07]  /*49a0*/  FFMA.FTZ R8, R64, UR10, -R0 ;  /* 0x0000000a40087c23 */ /* 0x002fce0008010800 */
[C---:B----4-:R-:W-:Y:S01]  /*49b0*/  HMMA.16816.F32.BF16 R136, R4.reuse, R76, RZ ;  /* 0x0000004c0488723c */ /* 0x050fe200000418ff */
[----:B------:R1:W2:Y:S07]  /*49c0*/  MUFU.EX2 R225, R8 ;  /* 0x0000000800e17308 */ /* 0x0002ae0000000800 */
[C---:B------:R-:W-:Y:S08]  /*49d0*/  HMMA.16816.F32.BF16 R128, R4.reuse, R84, RZ ;  /* 0x000000540480723c */ /* 0x040ff000000418ff */
[----:B------:R-:W-:Y:S01]  /*49e0*/  HMMA.16816.F32.BF16 R124, R4, R70, RZ ;  /* 0x00000046047c723c */ /* 0x000fe200000418ff */
[----:B-1----:R-:W-:Y:S01]  /*49f0*/  FFMA.FTZ R8, R10, UR10, -R0 ;  /* 0x0000000a0a087c23 */ /* 0x002fe20008010800 */
[----:B------:R-:W-:-:S02]  /*4a00*/  F2FP.BF16.F32.PACK_AB R10, R252, R209 ;  /* 0x000000d1fc0a723e */ /* 0x000fc400000010ff */
[----:B--2---:R-:W-:Y:S01]  /*4a10*/  F2FP.BF16.F32.PACK_AB R9, R225, R224 ;  /* 0x000000e0e109723e */ /* 0x004fe200000010ff */
[----:B------:R1:W-:Y:S03]  /*4a20*/  MUFU.EX2 R250, R8 ;  /* 0x0000000800fa7308 */ /* 0x0003e60000000800 */
[C---:B------:R-:W-:Y:S08]  /*4a30*/  HMMA.16816.F32.BF16 R116, R4.reuse, R90, RZ ;  /* 0x0000005a0474723c */ /* 0x040ff000000418ff */
[----:B------:R-:W-:Y:S01]  /*4a40*/  HMMA.16816.F32.BF16 R112, R4, R74, RZ ;  /* 0x0000004a0470723c */ /* 0x000fe200000418ff */
[----:B-1----:R-:W-:-:S07]  /*4a50*/  FFMA.FTZ R8, R11, UR10, -R0 ;  /* 0x0000000a0b087c23 */ /* 0x002fce0008010800 */
[C---:B------:R-:W-:Y:S01]  /*4a60*/  HMMA.16816.F32.BF16 R108, R4.reuse, R82, RZ ;  /* 0x00000052046c723c */ /* 0x040fe200000418ff */
[----:B------:R1:W2:Y:S07]  /*4a70*/  MUFU.EX2 R251, R8 ;  /* 0x0000000800fb7308 */ /* 0x0002ae0000000800 */
[----:B------:R-:W-:Y:S01]  /*4a80*/  HMMA.16816.F32.BF16 R104, R4, R78, RZ ;  /* 0x0000004e0468723c */ /* 0x000fe200000418ff */
[----:B-1----:R-:W-:Y:S01]  /*4a90*/  FFMA.FTZ R8, R61, UR10, -R12 ;  /* 0x0000000a3d087c23 */ /* 0x002fe2000801080c */
[----:B--2---:R-:W-:-:S03]  /*4aa0*/  F2FP.BF16.F32.PACK_AB R11, R251, R250 ;  /* 0x000000fafb0b723e */ /* 0x004fc600000010ff */
[----:B------:R1:W-:Y:S02]  /*4ab0*/  MUFU.EX2 R236, R8 ;  /* 0x0000000800ec7308 */ /* 0x0003e40000000800 */
[--C-:B-1----:R-:W-:Y:S02]  /*4ac0*/  FFMA.FTZ R8, R60, UR10, -R12.reuse ;  /* 0x0000000a3c087c23 */ /* 0x102fe4000801080c */
[----:B------:R-:W-:Y:S04]  /*4ad0*/  LDSM.16.MT88.4 R60, [R31+0x2800] ;  /* 0x002800001f3c783b */ /* 0x000fe80000004200 */
[----:B------:R1:W2:Y:S02]  /*4ae0*/  MUFU.EX2 R193, R8 ;  /* 0x0000000800c17308 */ /* 0x0002a40000000800 */
[----:B-1----:R-:W-:-:S06]  /*4af0*/  FFMA.FTZ R8, R51, UR10, -R12 ;  /* 0x0000000a33087c23 */ /* 0x002fcc000801080c */
[----:B------:R1:W-:Y:S02]  /*4b00*/  MUFU.EX2 R194, R8 ;  /* 0x0000000800c27308 */ /* 0x0003e40000000800 */
[----:B-1----:R-:W-:-:S06]  /*4b10*/  FFMA.FTZ R8, R50, UR10, -R12 ;  /* 0x0000000a32087c23 */ /* 0x002fcc000801080c */
[----:B------:R1:W3:Y:S02]  /*4b20*/  MUFU.EX2 R211, R8 ;  /* 0x0000000800d37308 */ /* 0x0002e40000000800 */
[----:B-1----:R-:W-:-:S06]  /*4b30*/  FFMA.FTZ R8, R92, UR10, -R3 ;  /* 0x0000000a5c087c23 */ /* 0x002fcc0008010803 */
[----:B------:R1:W-:Y:S02]  /*4b40*/  MUFU.EX2 R13, R8 ;  /* 0x00000008000d7308 */ /* 0x0003e40000000800 */
[----:B-1----:R-:W-:-:S06]  /*4b50*/  FFMA.FTZ R8, R93, UR10, -R3 ;  /* 0x0000000a5d087c23 */ /* 0x002fcc0008010803 */
[----:B------:R1:W4:Y:S02]  /*4b60*/  MUFU.EX2 R241, R8 ;  /* 0x0000000800f17308 */ /* 0x0003240000000800 */
[----:B-1----:R-:W-:-:S06]  /*4b70*/  FFMA.FTZ R8, R95, UR10, -R3 ;  /* 0x0000000a5f087c23 */ /* 0x002fcc0008010803 */
[----:B------:R1:W-:Y:S02]  /*4b80*/  MUFU.EX2 R210, R8 ;  /* 0x0000000800d27308 */ /* 0x0003e40000000800 */
[----:B-1----:R-:W-:Y:S02]  /*4b90*/  FFMA.FTZ R8, R94, UR10, -R3 ;  /* 0x0000000a5e087c23 */ /* 0x002fe40008010803 */
[----:B------:R-:W-:Y:S01]  /*4ba0*/  HMMA.16816.F32.BF16 R92, R4, R86, RZ ;  /* 0x00000056045c723c */ /* 0x000fe200000418ff */
[----:B--2---:R-:W-:-:S03]  /*4bb0*/  F2FP.BF16.F32.PACK_AB R4, R193, R236 ;  /* 0x000000ecc104723e */ /* 0x004fc600000010ff */
[----:B------:R1:W2:Y:S01]  /*4bc0*/  MUFU.EX2 R24, R8 ;  /* 0x0000000800187308 */ /* 0x0002a20000000800 */
[----:B---3--:R-:W-:Y:S02]  /*4bd0*/  F2FP.BF16.F32.PACK_AB R6, R211, R194 ;  /* 0x000000c2d306723e */ /* 0x008fe400000010ff */
[----:B----4-:R-:W-:Y:S02]  /*4be0*/  F2FP.BF16.F32.PACK_AB R5, R241, R13 ;  /* 0x0000000df105723e */ /* 0x010fe400000010ff */
[----:B-1----:R-:W-:-:S07]  /*4bf0*/  F2FP.BF16.F32.PACK_AB R8, R200, R240 ;  /* 0x000000f0c808723e */ /* 0x002fce00000010ff */
[C---:B------:R-:W-:Y:S01]  /*4c00*/  HMMA.16816.F32.BF16 R100, R8.reuse, R16, RZ ;  /* 0x000000100864723c */ /* 0x040fe200000418ff */
[----:B--2---:R-:W-:Y:S02]  /*4c10*/  IMAD.MOV.U32 R17, RZ, RZ, R24 ;  /* 0x000000ffff117224 */ /* 0x004fe400078e0018 */
[----:B------:R-:W-:Y:S01]  /*4c20*/  FFMA.FTZ R16, R123, UR10, -R2 ;  /* 0x0000000a7b107c23 */ /* 0x000fe20008010802 */
[----:B------:R-:W-:Y:S02]  /*4c30*/  LDSM.16.MT88.4 R24, [R48+0xc800] ;  /* 0x00c800003018783b */ /* 0x000fe40000004200 */
[----:B------:R-:W-:Y:S01]  /*4c40*/  F2FP.BF16.F32.PACK_AB R7, R17, R210 ;  /* 0x000000d21107723e */ /* 0x000fe200000010ff */
[----:B------:R1:W-:Y:S01]  /*4c50*/  MUFU.EX2 R132, R16 ;  /* 0x0000001000847308 */ /* 0x0003e20000000800 */
[----:B------:R-:W-:Y:S01]  /*4c60*/  HMMA.16816.F32.BF16 R96, R8, R18, RZ ;  /* 0x000000120860723c */ /* 0x000fe200000418ff */
[----:B------:R-:W-:Y:S01]  /*4c70*/  IMAD.MOV.U32 R18, RZ, RZ, R203 ;  /* 0x000000ffff127224 */ /* 0x000fe200078e00cb */
[----:B------:R-:W-:-:S06]  /*4c80*/  MOV R19, R202 ;  /* 0x000000ca00137202 */ /* 0x000fcc0000000f00 */
[----:B------:R-:W-:Y:S01]  /*4c90*/  HMMA.16816.F32.BF16 R184, R4, R20, R44 ;  /* 0x0000001404b8723c */ /* 0x000fe2000004182c */
[----:B------:R-:W2:Y:S01]  /*4ca0*/  LDSM.16.MT88.4 R44, [R48+0xe800] ;  /* 0x00e80000302c783b */ /* 0x000ea20000004200 */
[----:B-1----:R-:W-:-:S06]  /*4cb0*/  FFMA.FTZ R16, R141, UR10, -R2 ;  /* 0x0000000a8d107c23 */ /* 0x002fcc0008010802 */
[----:B------:R-:W-:Y:S01]  /*4cc0*/  HMMA.16816.F32.BF16 R180, R4, R22, R52 ;  /* 0x0000001604b4723c */ /* 0x000fe20000041834 */
[----:B------:R-:W1:Y:S01]  /*4cd0*/  LDSM.16.MT88.4 R52, [R29+0x2800] ;  /* 0x002800001d34783b */ /* 0x000e620000004200 */
[----:B------:R-:W-:Y:S01]  /*4ce0*/  IMAD.MOV.U32 R141, RZ, RZ, R207 ;  /* 0x000000ffff8d7224 */ /* 0x000fe200078e00cf */
[----:B------:R3:W-:Y:S05]  /*4cf0*/  MUFU.EX2 R242, R16 ;  /* 0x0000001000f27308 */ /* 0x0007ea0000000800 */
[----:B------:R-:W-:Y:S01]  /*4d00*/  HMMA.16816.F32.BF16 R64, R8, R56, RZ ;  /* 0x000000380840723c */ /* 0x000fe200000418ff */
[----:B------:R-:W-:Y:S01]  /*4d10*/  IMAD.MOV.U32 R56, RZ, RZ, R205 ;  /* 0x000000ffff387224 */ /* 0x000fe200078e00cd */
[----:B------:R-:W-:-:S06]  /*4d20*/  MOV R57, R204 ;  /* 0x000000cc00397202 */ /* 0x000fcc0000000f00 */
[----:B------:R-:W-:Y:S01]  /*4d30*/  HMMA.16816.F32.BF16 R232, R4, R34, R164 ;  /* 0x0000002204e8723c */ /* 0x000fe200000418a4 */
[----:B------:R-:W-:Y:S01]  /*4d40*/  MOV R164, R211 ;  /* 0x000000d300a47202 */ /* 0x000fe20000000f00 */
[----:B------:R-:W-:Y:S01]  /*4d50*/  IMAD.MOV.U32 R166, RZ, RZ, R209 ;  /* 0x000000ffffa67224 */ /* 0x000fe200078e00d1 */
[----:B------:R-:W-:Y:S01]  /*4d60*/  MOV R165, R210 ;  /* 0x000000d200a57202 */ /* 0x000fe20000000f00 */
[----:B---3--:R-:W-:Y:S01]  /*4d70*/  FFMA.FTZ R16, R142, UR10, -R2 ;  /* 0x0000000a8e107c23 */ /* 0x008fe20008010802 */
[----:B------:R-:W-:-:S03]  /*4d80*/  MOV R167, R208 ;  /* 0x000000d000a77202 */ /* 0x000fc60000000f00 */
[----:B------:R3:W4:Y:S01]  /*4d90*/  MUFU.EX2 R51, R16 ;  /* 0x0000001000337308 */ /* 0x0007220000000800 */
[C---:B------:R-:W-:Y:S08]  /*4da0*/  HMMA.16816.F32.BF16 R216, R4.reuse, R36, R156 ;  /* 0x0000002404d8723c */ /* 0x040ff0000004189c */
[----:B--2---:R-:W-:Y:S01]  /*4db0*/  HMMA.16816.F32.BF16 R212, R4, R44, R144 ;  /* 0x0000002c04d4723c */ /* 0x004fe20000041890 */
[----:B------:R-:W-:Y:S01]  /*4dc0*/  IMAD.MOV.U32 R144, RZ, RZ, R236 ;  /* 0x000000ffff907224 */ /* 0x000fe200078e00ec */
[----:B------:R-:W-:Y:S01]  /*4dd0*/  MOV R146, R166 ;  /* 0x000000a600927202 */ /* 0x000fe20000000f00 */
[----:B------:R-:W-:Y:S01]  /*4de0*/  IMAD.MOV.U32 R166, RZ, RZ, R18 ;  /* 0x000000ffffa67224 */ /* 0x000fe200078e0012 */
[----:B------:R-:W-:Y:S01]  /*4df0*/  MOV R147, R141 ;  /* 0x0000008d00937202 */ /* 0x000fe20000000f00 */
[----:B------:R-:W-:-:S02]  /*4e00*/  IMAD.MOV.U32 R141, RZ, RZ, R17 ;  /* 0x000000ffff8d7224 */ /* 0x000fc400078e0011 */
[----:B---3--:R-:W-:Y:S01]  /*4e10*/  FFMA.FTZ R16, R168, UR10, -R2 ;  /* 0x0000000aa8107c23 */ /* 0x008fe20008010802 */
[----:B----4-:R-:W-:Y:S01]  /*4e20*/  MOV R145, R51 ;  /* 0x0000003300917202 */ /* 0x010fe20000000f00 */
[C---:B------:R-:W-:Y:S01]  /*4e30*/  HMMA.16816.F32.BF16 R236, R4.reuse, R60, R128 ;  /* 0x0000003c04ec723c */ /* 0x040fe20000041880 */
[----:B------:R-:W-:Y:S01]  /*4e40*/  MOV R51, R206 ;  /* 0x000000ce00337202 */ /* 0x000fe20000000f00 */
[----:B------:R2:W3:Y:S01]  /*4e50*/  MUFU.EX2 R50, R16 ;  /* 0x0000001000327308 */ /* 0x0004e20000000800 */
[----:B------:R-:W-:Y:S01]  /*4e60*/  MOV R131, R194 ;  /* 0x000000c200837202 */ /* 0x000fe20000000f00 */
[----:B------:R-:W-:Y:S01]  /*4e70*/  IMAD.MOV.U32 R130, RZ, RZ, R193 ;  /* 0x000000ffff827224 */ /* 0x000fe200078e00c1 */
[----:B------:R-:W-:Y:S01]  /*4e80*/  MOV R129, R192 ;  /* 0x000000c000817202 */ /* 0x000fe20000000f00 */
[----:B------:R-:W-:Y:S02]  /*4e90*/  IMAD.MOV.U32 R168, RZ, RZ, R56 ;  /* 0x000000ffffa87224 */ /* 0x000fe400078e0038 */
[----:B------:R-:W-:Y:S01]  /*4ea0*/  HMMA.16816.F32.BF16 R204, R4, R26, R124 ;  /* 0x0000001a04cc723c */ /* 0x000fe2000004187c */
[----:B------:R-:W-:Y:S01]  /*4eb0*/  MOV R127, R200 ;  /* 0x000000c8007f7202 */ /* 0x000fe20000000f00 */
[----:B------:R-:W-:-:S06]  /*4ec0*/  IMAD.MOV.U32 R126, RZ, RZ, R195 ;  /* 0x000000ffff7e7224 */ /* 0x000fcc00078e00c3 */
[----:B------:R-:W-:Y:S01]  /*4ed0*/  HMMA.16816.F32.BF16 R196, R4, R40, R148 ;  /* 0x0000002804c4723c */ /* 0x000fe20000041894 */
[----:B--2---:R-:W-:-:S04]  /*4ee0*/  FFMA.FTZ R16, R122, UR10, -R0 ;  /* 0x0000000a7a107c23 */ /* 0x004fc80008010800 */
[----:B------:R2:W-:Y:S03]  /*4ef0*/  MUFU.EX2 R244, R16 ;  /* 0x0000001000f47308 */ /* 0x0005e60000000800 */
[C---:B------:R-:W-:Y:S08]  /*4f00*/  HMMA.16816.F32.BF16 R152, R4.reuse, R32, R152 ;  /* 0x000000200498723c */ /* 0x040ff00000041898 */
[----:B------:R-:W-:Y:S01]  /*4f10*/  HMMA.16816.F32.BF16 R220, R4, R24, R160 ;  /* 0x0000001804dc723c */ /* 0x000fe200000418a0 */
[----:B--2---:R-:W-:-:S07]  /*4f20*/  FFMA.FTZ R16, R121, UR10, -R0 ;  /* 0x0000000a79107c23 */ /* 0x004fce0008010800 */
[C---:B-1----:R-:W-:Y:S01]  /*4f30*/  HMMA.16816.F32.BF16 R136, R4.reuse, R52, R136 ;  /* 0x000000340488723c */ /* 0x042fe20000041888 */
[----:B------:R1:W2:Y:S07]  /*4f40*/  MUFU.EX2 R245, R16 ;  /* 0x0000001000f57308 */ /* 0x0002ae0000000800 */
[C---:B------:R-:W-:Y:S08]  /*4f50*/  HMMA.16816.F32.BF16 R192, R4.reuse, R38, R116 ;  /* 0x0000002604c0723c */ /* 0x040ff00000041874 */
[----:B------:R-:W-:Y:S01]  /*4f60*/  HMMA.16816.F32.BF16 R156, R4, R46, R108 ;  /* 0x0000002e049c723c */ /* 0x000fe2000004186c */
[----:B-1----:R-:W-:-:S04]  /*4f70*/  FFMA.FTZ R16, R120, UR10, -R0 ;  /* 0x0000000a78107c23 */ /* 0x002fc80008010800 */
[----:B------:R1:W-:Y:S03]  /*4f80*/  MUFU.EX2 R243, R16 ;  /* 0x0000001000f37308 */ /* 0x0003e60000000800 */
[C---:B------:R-:W-:Y:S08]  /*4f90*/  HMMA.16816.F32.BF16 R148, R4.reuse, R54, R104 ;  /* 0x000000360494723c */ /* 0x040ff00000041868 */
[----:B------:R-:W-:Y:S01]  /*4fa0*/  HMMA.16816.F32.BF16 R208, R4, R62, R92 ;  /* 0x0000003e04d0723c */ /* 0x000fe2000004185c */
[----:B-1----:R-:W-:Y:S01]  /*4fb0*/  FFMA.FTZ R16, R49, UR10, -R0 ;  /* 0x0000000a31107c23 */ /* 0x002fe20008010800 */
[----:B---3--:R-:W-:-:S06]  /*4fc0*/  IMAD.MOV.U32 R49, RZ, RZ, R50 ;  /* 0x000000ffff317224 */ /* 0x008fcc00078e0032 */
[----:B------:R-:W-:Y:S01]  /*4fd0*/  HMMA.16816.F32.BF16 R92, R8, R88, RZ ;  /* 0x00000058085c723c */ /* 0x000fe200000418ff */
[----:B------:R-:W-:Y:S01]  /*4fe0*/  IMAD.MOV.U32 R50, RZ, RZ, R201 ;  /* 0x000000ffff327224 */ /* 0x000fe200078e00c9 */
[----:B------:R-:W1:Y:S06]  /*4ff0*/  MUFU.EX2 R142, R16 ;  /* 0x00000010008e7308 */ /* 0x000e6c0000000800 */
[----:B------:R-:W-:Y:S01]  /*5000*/  HMMA.16816.F32.BF16 R200, R4, R42, R112 ;  /* 0x0000002a04c8723c */ /* 0x000fe20000041870 */
[----:B------:R-:W-:Y:S02]  /*5010*/  F2FP.BF16.F32.PACK_AB R4, R242, R132 ;  /* 0x00000084f204723e */ /* 0x000fe400000010ff */
[----:B--2---:R-:W-:-:S02]  /*5020*/  F2FP.BF16.F32.PACK_AB R5, R245, R244 ;  /* 0x000000f4f505723e */ /* 0x004fc400000010ff */
[----:B------:R-:W-:-:S03]  /*5030*/  F2FP.BF16.F32.PACK_AB R6, R49, R145 ;  /* 0x000000913106723e */ /* 0x000fc600000010ff */
[----:B------:R-:W-:Y:S01]  /*5040*/  HMMA.16816.F32.BF16 R88, R8, R90, RZ ;  /* 0x0000005a0858723c */ /* 0x000fe200000418ff */
[----:B-1----:R-:W-:-:S07]  /*5050*/  F2FP.BF16.F32.PACK_AB R7, R142, R243 ;  /* 0x000000f38e07723e */ /* 0x002fce00000010ff */
[C---:B------:R-:W-:Y:S08]  /*5060*/  HMMA.16816.F32.BF16 R160, R4.reuse, R20, R100 ;  /* 0x0000001404a0723c */ /* 0x040ff00000041864 */
[----:B------:R-:W-:Y:S08]  /*5070*/  HMMA.16816.F32.BF16 R120, R4, R22, R96 ;  /* 0x000000160478723c */ /* 0x000ff00000041860 */
[----:B------:R-:W-:Y:S08]  /*5080*/  HMMA.16816.F32.BF16 R20, R8, R76, RZ ;  /* 0x0000004c0814723c */ /* 0x000ff000000418ff */
[----:B------:R-:W-:Y:S01]  /*5090*/  HMMA.16816.F32.BF16 R116, R4, R32, R64 ;  /* 0x000000200474723c */ /* 0x000fe20000041840 */
[----:B------:R-:W-:Y:S01]  /*50a0*/  IMAD.MOV.U32 R33, RZ, RZ, R165 ;  /* 0x000000ffff217224 */ /* 0x000fe200078e00a5 */
[----:B------:R-:W-:Y:S01]  /*50b0*/  MOV R165, R57 ;  /* 0x0000003900a57202 */ /* 0x000fe20000000f00 */
[----:B------:R-:W-:Y:S01]  /*50c0*/  IMAD.MOV.U32 R32, RZ, RZ, R167 ;  /* 0x000000ffff207224 */ /* 0x000fe200078e00a7 */
[----:B------:R-:W-:-:S04]  /*50d0*/  MOV R167, R19 ;  /* 0x0000001300a77202 */ /* 0x000fc80000000f00 */
        /* <DEDUP_REMOVED lines=12> */
[----:B------:R-:W-:Y:S01]  /*51a0*/  IMAD.MOV.U32 R10, RZ, RZ, R130 ;  /* 0x000000ffff0a7224 */ /* 0x000fe200078e0082 */
[----:B------:R-:W-:-:S04]  /*51b0*/  MOV R9, R131 ;  /* 0x0000008300097202 */ /* 0x000fc80000000f00 */
[----:B------:R-:W-:Y:S01]  /*51c0*/  HMMA.16816.F32.BF16 R104, R4, R36, R92 ;  /* 0x000000240468723c */ /* 0x000fe2000004185c */
[----:B------:R1:W-:Y:S01]  /*51d0*/  MUFU.EX2 R36, R8 ;  /* 0x0000000800247308 */ /* 0x0003e20000000800 */
[----:B------:R-:W-:-:S06]  /*51e0*/  IMAD.MOV.U32 R37, RZ, RZ, R147 ;  /* 0x000000ffff257224 */ /* 0x000fcc00078e0093 */
[----:B------:R-:W-:Y:S01]  /*51f0*/  HMMA.16816.F32.BF16 R108, R4, R52, R20 ;  /* 0x00000034046c723c */ /* 0x000fe20000041814 */
[----:B------:R-:W-:Y:S01]  /*5200*/  IMAD.MOV.U32 R21, RZ, RZ, R10 ;  /* 0x000000ffff157224 */ /* 0x000fe200078e000a */
[----:B------:R-:W-:-:S06]  /*5210*/  MOV R10, R33 ;  /* 0x00000021000a7202 */ /* 0x000fcc0000000f00 */
[C---:B------:R-:W-:Y:S01]  /*5220*/  HMMA.16816.F32.BF16 R112, R4.reuse, R24, R96 ;  /* 0x000000180470723c */ /* 0x040fe20000041860 */
[----:B------:R-:W-:Y:S02]  /*5230*/  IMAD.MOV.U32 R25, RZ, RZ, R145 ;  /* 0x000000ffff197224 */ /* 0x000fe400078e0091 */
[----:B-1----:R-:W-:Y:S01]  /*5240*/  FFMA.FTZ R8, R179, UR10, -R2 ;  /* 0x0000000ab3087c23 */ /* 0x002fe20008010802 */
[----:B------:R-:W-:Y:S02]  /*5250*/  MOV R145, R166 ;  /* 0x000000a600917202 */ /* 0x000fe40000000f00 */
[----:B------:R-:W-:Y:S01]  /*5260*/  MOV R166, R51 ;  /* 0x0000003300a67202 */ /* 0x000fe20000000f00 */
[----:B------:R1:W2:Y:S01]  /*5270*/  MUFU.EX2 R23, R8 ;  /* 0x0000000800177308 */ /* 0x0002a20000000800 */
[----:B------:R-:W-:Y:S01]  /*5280*/  MOV R24, R146 ;  /* 0x0000009200187202 */ /* 0x000fe20000000f00 */
[----:B------:R-:W-:Y:S01]  /*5290*/  HMMA.16816.F32.BF16 R96, R4, R44, R56 ;  /* 0x0000002c0460723c */ /* 0x000fe20000041838 */
[----:B------:R-:W-:-:S02]  /*52a0*/  IMAD.MOV.U32 R44, RZ, RZ, R50 ;  /* 0x000000ffff2c7224 */ /* 0x000fc400078e0032 */
[----:B------:R-:W-:Y:S02]  /*52b0*/  IMAD.MOV.U32 R146, RZ, RZ, R167 ;  /* 0x000000ffff927224 */ /* 0x000fe400078e00a7 */
[----:B------:R-:W-:Y:S02]  /*52c0*/  IMAD.MOV.U32 R167, RZ, RZ, R15 ;  /* 0x000000ffffa77224 */ /* 0x000fe400078e000f */
[----:B------:R-:W-:Y:S01]  /*52d0*/  IMAD.MOV.U32 R20, RZ, RZ, R25 ;  /* 0x000000ffff147224 */ /* 0x000fe200078e0019 */
[----:B------:R-:W-:Y:S01]  /*52e0*/  HMMA.16816.F32.BF16 R128, R4, R34, R100 ;  /* 0x000000220480723c */ /* 0x000fe20000041864 */
[----:B------:R-:W-:Y:S01]  /*52f0*/  IMAD.MOV.U32 R35, RZ, RZ, R126 ;  /* 0x000000ffff237224 */ /* 0x000fe200078e007e */
[----:B------:R-:W-:Y:S02]  /*5300*/  MOV R34, R127 ;  /* 0x0000007f00227202 */ /* 0x000fe40000000f00 */
[----:B------:R-:W-:Y:S01]  /*5310*/  MOV R25, R9 ;  /* 0x0000000900197202 */ /* 0x000fe20000000f00 */
[----:B------:R-:W-:-:S02]  /*5320*/  IMAD.MOV.U32 R9, RZ, RZ, R32 ;  /* 0x000000ffff097224 */ /* 0x000fc400078e0020 */
[--C-:B-1----:R-:W-:Y:S01]  /*5330*/  FFMA.FTZ R8, R178, UR10, -R2.reuse ;  /* 0x0000000ab2087c23 */ /* 0x102fe20008010802 */
[C---:B------:R-:W-:Y:S01]  /*5340*/  HMMA.16816.F32.BF16 R100, R4.reuse, R40, R64 ;  /* 0x000000280464723c */ /* 0x040fe20000041840 */
[----:B------:R-:W-:Y:S01]  /*5350*/  IMAD.MOV.U32 R40, RZ, RZ, R165 ;  /* 0x000000ffff287224 */ /* 0x000fe200078e00a5 */
[----:B------:R-:W-:Y:S01]  /*5360*/  MOV R165, R141 ;  /* 0x0000008d00a57202 */ /* 0x000fe20000000f00 */
[----:B------:R1:W-:Y:S01]  /*5370*/  MUFU.EX2 R45, R8 ;  /* 0x00000008002d7308 */ /* 0x0003e20000000800 */
[----:B------:R-:W-:Y:S02]  /*5380*/  MOV R41, R168 ;  /* 0x000000a800297202 */ /* 0x000fe40000000f00 */
[----:B------:R-:W-:Y:S02]  /*5390*/  MOV R179, R9 ;  /* 0x0000000900b37202 */ /* 0x000fe40000000f00 */
[C---:B------:R-:W-:Y:S01]  /*53a0*/  HMMA.16816.F32.BF16 R124, R4.reuse, R60, R16 ;  /* 0x0000003c047c723c */ /* 0x040fe20000041810 */
[----:B------:R-:W3:Y:S07]  /*53b0*/  LDSM.16.MT88.4 R16, [R30+0xd000] ;  /* 0x00d000001e10783b */ /* 0x000eee0000004200 */
[----:B------:R-:W-:Y:S01]  /*53c0*/  HMMA.16816.F32.BF16 R56, R4, R38, R88 ;  /* 0x000000260438723c */ /* 0x000fe20000041858 */
[----:B-1----:R-:W-:-:S04]  /*53d0*/  FFMA.FTZ R8, R177, UR10, -R2 ;  /* 0x0000000ab1087c23 */ /* 0x002fc80008010802 */
[----:B------:R1:W4:Y:S03]  /*53e0*/  MUFU.EX2 R188, R8 ;  /* 0x0000000800bc7308 */ /* 0x0003260000000800 */
        /* <DEDUP_REMOVED lines=9> */
[----:B--2---:R-:W-:Y:S01]  /*5480*/  IMAD.MOV.U32 R82, RZ, RZ, R23 ;  /* 0x000000ffff527224 */ /* 0x004fe200078e0017 */
[----:B------:R-:W-:Y:S01]  /*5490*/  MOV R23, R44 ;  /* 0x0000002c00177202 */ /* 0x000fe20000000f00 */
[----:B------:R-:W2:Y:S01]  /*54a0*/  LDSM.16.MT88.4 R32, [R30+0xf000] ;  /* 0x00f000001e20783b */ /* 0x000ea20000004200 */
[----:B------:R-:W-:Y:S01]  /*54b0*/  IMAD.MOV.U32 R81, RZ, RZ, R164 ;  /* 0x000000ffff517224 */ /* 0x000fe200078e00a4 */
[----:B------:R-:W-:-:S02]  /*54c0*/  MOV R80, R165 ;  /* 0x000000a500507202 */ /* 0x000fc40000000f00 */
[----:B------:R-:W-:Y:S01]  /*54d0*/  MOV R178, R27 ;  /* 0x0000001b00b27202 */ /* 0x000fe20000000f00 */
[----:B-1----:R-:W-:Y:S01]  /*54e0*/  FFMA.FTZ R8, R140, UR10, -R0 ;  /* 0x0000000a8c087c23 */ /* 0x002fe20008010800 */
[C---:B------:R-:W-:Y:S01]  /*54f0*/  HMMA.16816.F32.BF16 R60, R4.reuse, R62, R84 ;  /* 0x0000003e043c723c */ /* 0x040fe20000041854 */
[----:B------:R-:W-:Y:S01]  /*5500*/  IMAD.MOV.U32 R84, RZ, RZ, R37 ;  /* 0x000000ffff547224 */ /* 0x000fe200078e0025 */
[----:B------:R-:W-:Y:S01]  /*5510*/  MOV R85, R24 ;  /* 0x0000001800557202 */ /* 0x000fe20000000f00 */
[----:B------:R1:W-:Y:S01]  /*5520*/  MUFU.EX2 R50, R8 ;  /* 0x0000000800327308 */ /* 0x0003e20000000800 */
[----:B----4-:R-:W-:Y:S02]  /*5530*/  IMAD.MOV.U32 R86, RZ, RZ, R188 ;  /* 0x000000ffff567224 */ /* 0x010fe400078e00bc */
[----:B------:R-:W-:Y:S02]  /*5540*/  IMAD.MOV.U32 R188, RZ, RZ, R10 ;  /* 0x000000ffffbc7224 */ /* 0x000fe400078e000a */
[----:B------:R-:W-:Y:S01]  /*5550*/  HMMA.16816.F32.BF16 R64, R4, R42, R72 ;  /* 0x0000002a0440723c */ /* 0x000fe20000041848 */
[----:B------:R-:W-:-:S07]  /*5560*/  F2FP.BF16.F32.PACK_AB R10, R86, R45 ;  /* 0x0000002d560a723e */ /* 0x000fce00000010ff */
[----:B------:R-:W-:Y:S01]  /*5570*/  HMMA.16816.F32.BF16 R52, R4, R54, R76 ;  /* 0x000000360434723c */ /* 0x000fe2000004184c */
[----:B-1----:R-:W-:-:S04]  /*5580*/  FFMA.FTZ R8, R230, UR10, -R0 ;  /* 0x0000000ae6087c23 */ /* 0x002fc80008010800 */
[----:B------:R1:W4:Y:S02]  /*5590*/  MUFU.EX2 R51, R8 ;  /* 0x0000000800337308 */ /* 0x0003240000000800 */
[----:B-1----:R-:W-:Y:S01]  /*55a0*/  FFMA.FTZ R8, R229, UR10, -R0 ;  /* 0x0000000ae5087c23 */ /* 0x002fe20008010800 */
[----:B----4-:R-:W-:-:S05]  /*55b0*/  F2FP.BF16.F32.PACK_AB R9, R51, R50 ;  /* 0x000000323309723e */ /* 0x010fca00000010ff */
[----:B------:R1:W-:Y:S02]  /*55c0*/  MUFU.EX2 R140, R8 ;  /* 0x00000008008c7308 */ /* 0x0003e40000000800 */
[----:B-1----:R-:W-:-:S06]  /*55d0*/  FFMA.FTZ R8, R228, UR10, -R0 ;  /* 0x0000000ae4087c23 */ /* 0x002fcc0008010800 */
[----:B------:R1:W-:Y:S02]  /*55e0*/  MUFU.EX2 R141, R8 ;  /* 0x00000008008d7308 */ /* 0x0003e40000000800 */
[----:B-1----:R-:W-:Y:S01]  /*55f0*/  FFMA.FTZ R8, R172, UR10, -R12 ;  /* 0x0000000aac087c23 */ /* 0x002fe2000801080c */
[----:B------:R-:W-:-:S05]  /*5600*/  IMAD.MOV.U32 R172, RZ, RZ, R20 ;  /* 0x000000ffffac7224 */ /* 0x000fca00078e0014 */
[----:B------:R1:W-:Y:S02]  /*5610*/  MUFU.EX2 R168, R8 ;  /* 0x0000000800a87308 */ /* 0x0003e40000000800 */
[----:B-1----:R-:W-:-:S06]  /*5620*/  FFMA.FTZ R8, R170, UR10, -R12 ;  /* 0x0000000aaa087c23 */ /* 0x002fcc000801080c */
[----:B------:R1:W4:Y:S02]  /*5630*/  MUFU.EX2 R22, R8 ;  /* 0x0000000800167308 */ /* 0x0003240000000800 */
[----:B-1----:R-:W-:Y:S01]  /*5640*/  FFMA.FTZ R8, R171, UR10, -R12 ;  /* 0x0000000aab087c23 */ /* 0x002fe2000801080c */
[----:B----4-:R-:W-:Y:S02]  /*5650*/  MOV R46, R22 ;  /* 0x00000016002e7202 */ /* 0x010fe40000000f00 */
[----:B------:R-:W-:-:S03]  /*5660*/  MOV R22, R11 ;  /* 0x0000000b00167202 */ /* 0x000fc60000000f00 */
[----:B------:R1:W-:Y:S01]  /*5670*/  MUFU.EX2 R147, R8 ;  /* 0x0000000800937308 */ /* 0x0003e20000000800 */
[----:B------:R-:W-:Y:S01]  /*5680*/  IMAD.MOV.U32 R11, RZ, RZ, R49 ;  /* 0x000000ffff0b7224 */ /* 0x000fe200078e0031 */
[----:B------:R-:W-:Y:S01]  /*5690*/  F2FP.BF16.F32.PACK_AB R4, R46, R168 ;  /* 0x000000a82e04723e */ /* 0x000fe200000010ff */
[----:B------:R-:W-:-:S03]  /*56a0*/  IMAD.MOV.U32 R47, RZ, RZ, R22 ;  /* 0x000000ffff2f7224 */ /* 0x000fc600078e0016 */
[----:B------:R-:W-:Y:S02]  /*56b0*/  MOV R83, R11 ;  /* 0x0000000b00537202 */ /* 0x000fe40000000f00 */
[----:B------:R-:W-:Y:S01]  /*56c0*/  F2FP.BF16.F32.PACK_AB R11, R141, R140 ;  /* 0x0000008c8d0b723e */ /* 0x000fe200000010ff */
[----:B-1----:R-:W-:Y:S01]  /*56d0*/  FFMA.FTZ R8, R173, UR10, -R12 ;  /* 0x0000000aad087c23 */ /* 0x002fe2000801080c */
[----:B------:R-:W-:-:S03]  /*56e0*/  MOV R173, R21 ;  /* 0x0000001500ad7202 */ /* 0x000fc60000000f00 */
[----:B------:R1:W4:Y:S02]  /*56f0*/  MUFU.EX2 R15, R8 ;  /* 0x00000008000f7308 */ /* 0x0003240000000800 */
[----:B-1----:R-:W-:Y:S01]  /*5700*/  FFMA.FTZ R8, R174, UR10, -R3 ;  /* 0x0000000aae087c23 */ /* 0x002fe20008010803 */
[----:B----4-:R-:W-:Y:S02]  /*5710*/  F2FP.BF16.F32.PACK_AB R6, R15, R147 ;  /* 0x000000930f06723e */ /* 0x010fe400000010ff */
[----:B------:R-:W-:-:S03]  /*5720*/  MOV R174, R167 ;  /* 0x000000a700ae7202 */ /* 0x000fc60000000f00 */
[----:B------:R1:W4:Y:S02]  /*5730*/  MUFU.EX2 R38, R8 ;  /* 0x0000000800267308 */ /* 0x0003240000000800 */
[----:B-1----:R-:W-:Y:S01]  /*5740*/  FFMA.FTZ R8, R175, UR10, -R3 ;  /* 0x0000000aaf087c23 */ /* 0x002fe20008010803 */
[----:B------:R-:W-:Y:S02]  /*5750*/  MOV R175, R144 ;  /* 0x0000009000af7202 */ /* 0x000fe40000000f00 */
[----:B----4-:R-:W-:-:S03]  /*5760*/  MOV R87, R38 ;  /* 0x0000002600577202 */ /* 0x010fc60000000f00 */
[----:B------:R1:W4:Y:S02]  /*5770*/  MUFU.EX2 R44, R8 ;  /* 0x00000008002c7308 */ /* 0x0003240000000800 */
[----:B-1----:R-:W-:Y:S01]  /*5780*/  FFMA.FTZ R8, R176, UR10, -R3 ;  /* 0x0000000ab0087c23 */ /* 0x002fe20008010803 */
[----:B----4-:R-:W-:Y:S01]  /*5790*/  F2FP.BF16.F32.PACK_AB R5, R44, R87 ;  /* 0x000000572c05723e */ /* 0x010fe200000010ff */
[----:B------:R-:W-:-:S04]  /*57a0*/  IMAD.MOV.U32 R176, RZ, RZ, R166 ;  /* 0x000000ffffb07224 */ /* 0x000fc800078e00a6 */
[----:B------:R1:W-:Y:S02]  /*57b0*/  MUFU.EX2 R144, R8 ;  /* 0x0000000800907308 */ /* 0x0003e40000000800 */
[----:B-1----:R-:W-:-:S06]  /*57c0*/  FFMA.FTZ R8, R169, UR10, -R3 ;  /* 0x0000000aa9087c23 */ /* 0x002fcc0008010803 */
[----:B------:R-:W1:Y:S02]  /*57d0*/  MUFU.EX2 R49, R8 ;  /* 0x0000000800317308 */ /* 0x000e640000000800 */
[----:B-1----:R-:W-:Y:S02]  /*57e0*/  F2FP.BF16.F32.PACK_AB R7, R49, R144 ;  /* 0x000000903107723e */ /* 0x002fe400000010ff */
[----:B------:R-:W-:-:S05]  /*57f0*/  F2FP.BF16.F32.PACK_AB R8, R82, R36 ;  /* 0x000000245208723e */ /* 0x000fca00000010ff */
[C---:B---3--:R-:W-:Y:S01]  /*5800*/  HMMA.16816.F32.BF16 R164, R4.reuse, R16, R184 ;  /* 0x0000001004a4723c */ /* 0x048fe200000418b8 */
[----:B------:R-:W-:Y:S01]  /*5810*/  IMAD.MOV.U32 R184, RZ, RZ, R23 ;  /* 0x000000ffffb87224 */ /* 0x000fe200078e0017 */
[----:B------:R-:W-:Y:S01]  /*5820*/  MOV R187, R36 ;  /* 0x0000002400bb7202 */ /* 0x000fe20000000f00 */
[----:B------:R-:W1:Y:S01]  /*5830*/  LDSM.16.MT88.4 R20, [R48+0xd000] ;  /* 0x00d000003014783b */ /* 0x000e620000004200 */
[----:B------:R-:W-:Y:S01]  /*5840*/  MOV R185, R168 ;  /* 0x000000a800b97202 */ /* 0x000fe20000000f00 */
[----:B------:R-:W-:Y:S02]  /*5850*/  IMAD.MOV.U32 R186, RZ, RZ, R231 ;  /* 0x000000ffffba7224 */ /* 0x000fe400078e00e7 */
[----:B------:R-:W3:Y:S01]  /*5860*/  LDSM.16.MT88.4 R36, [R48+0xf000] ;  /* 0x00f000003024783b */ /* 0x000ee20000004200 */
[----:B--2---:R-:W-:Y:S01]  /*5870*/  HMMA.16816.F32.BF16 R76, R4, R34, R232 ;  /* 0x00000022044c723c */ /* 0x004fe200000418e8 */
[----:B------:R-:W-:Y:S01]  /*5880*/  IMAD.MOV.U32 R233, RZ, RZ, R176 ;  /* 0x000000ffffe97224 */ /* 0x000fe200078e00b0 */
[----:B------:R-:W-:Y:S01]  /*5890*/  MOV R176, R145 ;  /* 0x0000009100b07202 */ /* 0x000fe20000000f00 */
[----:B------:R-:W-:Y:S01]  /*58a0*/  IMAD.MOV.U32 R235, RZ, RZ, R144 ;  /* 0x000000ffffeb7224 */ /* 0x000fe200078e0090 */
[----:B------:R-:W-:Y:S01]  /*58b0*/  MOV R234, R184 ;  /* 0x000000b800ea7202 */ /* 0x000fe20000000f00 */
[----:B------:R-:W-:-:S03]  /*58c0*/  IMAD.MOV.U32 R232, RZ, RZ, R185 ;  /* 0x000000ffffe87224 */ /* 0x000fc600078e00b9 */
[----:B------:R-:W-:Y:S08]  /*58d0*/  HMMA.16816.F32.BF16 R160, R8, R16, R160 ;  /* 0x0000001008a0723c */ /* 0x000ff000000418a0 */
[-C--:B------:R-:W-:Y:S08]  /*58e0*/  HMMA.16816.F32.BF16 R168, R4, R18.reuse, R180 ;  /* 0x0000001204a8723c */ /* 0x080ff000000418b4 */
[----:B------:R-:W-:Y:S01]  /*58f0*/  HMMA.16816.F32.BF16 R72, R8, R18, R120 ;  /* 0x000000120848723c */ /* 0x000fe20000041878 */
[----:B------:R-:W2:Y:S07]  /*5900*/  LDSM.16.MT88.4 R16, [R29+0x1000] ;  /* 0x001000001d10783b */ /* 0x000eae0000004200 */
[C---:B------:R-:W-:Y:S08]  /*5910*/  HMMA.16816.F32.BF16 R88, R4.reuse, R32, R152 ;  /* 0x000000200458723c */ /* 0x040ff00000041898 */
[----:B-1----:R-:W-:Y:S01]  /*5920*/  HMMA.16816.F32.BF16 R152, R4, R22, R204 ;  /* 0x000000160498723c */ /* 0x002fe200000418cc */
[----:B------:R-:W-:Y:S01]  /*5930*/  IMAD.MOV.U32 R206, RZ, RZ, R233 ;  /* 0x000000ffffce7224 */ /* 0x000fe200078e00e9 */
[----:B------:R-:W-:Y:S01]  /*5940*/  MOV R207, R174 ;  /* 0x000000ae00cf7202 */ /* 0x000fe20000000f00 */
[----:B------:R-:W-:Y:S01]  /*5950*/  IMAD.MOV.U32 R233, RZ, RZ, R44 ;  /* 0x000000ffffe97224 */ /* 0x000fe200078e002c */
[----:B------:R-:W-:-:S04]  /*5960*/  MOV R174, R47 ;  /* 0x0000002f00ae7202 */ /* 0x000fc80000000f00 */
[----:B------:R-:W-:Y:S01]  /*5970*/  HMMA.16816.F32.BF16 R228, R8, R32, R116 ;  /* 0x0000002008e4723c */ /* 0x000fe20000041874 */
[----:B------:R-:W-:Y:S01]  /*5980*/  MOV R118, R40 ;  /* 0x0000002800767202 */ /* 0x000fe20000000f00 */
[----:B------:R-:W-:Y:S01]  /*5990*/  IMAD.MOV.U32 R117, RZ, RZ, R41 ;  /* 0x000000ffff757224 */ /* 0x000fe200078e0029 */
[----:B------:R-:W-:Y:S01]  /*59a0*/  MOV R32, R147 ;  /* 0x0000009300207202 */ /* 0x000fe20000000f00 */
[----:B------:R-:W-:Y:S01]  /*59b0*/  IMAD.MOV.U32 R116, RZ, RZ, R25 ;  /* 0x000000ffff747224 */ /* 0x000fe200078e0019 */
[----:B------:R-:W1:Y:S01]  /*59c0*/  LDSM.16.MT88.4 R40, [R29+0x3000] ;  /* 0x003000001d28783b */ /* 0x000e620000004200 */
[----:B------:R-:W-:Y:S01]  /*59d0*/  IMAD.MOV.U32 R33, RZ, RZ, R146 ;  /* 0x000000ffff217224 */ /* 0x000fe200078e0092 */
[----:B------:R-:W-:Y:S01]  /*59e0*/  MOV R119, R186 ;  /* 0x000000ba00777202 */ /* 0x000fe20000000f00 */
[C---:B---3--:R-:W-:Y:S01]  /*59f0*/  HMMA.16816.F32.BF16 R120, R4.reuse, R38, R156 ;  /* 0x000000260478723c */ /* 0x048fe2000004189c */
[----:B------:R-:W-:Y:S01]  /*5a00*/  IMAD.MOV.U32 R157, RZ, RZ, R46 ;  /* 0x000000ffff9d7224 */ /* 0x000fe200078e002e */
[----:B------:R-:W-:Y:S01]  /*5a10*/  MOV R156, R45 ;  /* 0x0000002d009c7202 */ /* 0x000fe20000000f00 */
[----:B------:R-:W3:Y:S04]  /*5a20*/  LDSM.16.MT88.4 R24, [R31+0x1000] ;  /* 0x001000001f18783b */ /* 0x000ee80000004200 */
[----:B------:R-:W4:Y:S01]  /*5a30*/  LDSM.16.MT88.4 R44, [R31+0x3000] ;  /* 0x003000001f2c783b */ /* 0x000f220000004200 */
[----:B------:R-:W-:Y:S01]  /*5a40*/  HMMA.16816.F32.BF16 R144, R4, R20, R220 ;  /* 0x000000140490723c */ /* 0x000fe200000418dc */
[----:B------:R-:W-:Y:S01]  /*5a50*/  IMAD.MOV.U32 R221, RZ, RZ, R84 ;  /* 0x000000ffffdd7224 */ /* 0x000fe200078e0054 */
[----:B------:R-:W-:Y:S01]  /*5a60*/  MOV R222, R85 ;  /* 0x0000005500de7202 */ /* 0x000fe20000000f00 */
[----:B------:R-:W-:Y:S01]  /*5a70*/  IMAD.MOV.U32 R223, RZ, RZ, R86 ;  /* 0x000000ffffdf7224 */ /* 0x000fe200078e0056 */
[----:B------:R-:W-:Y:S01]  /*5a80*/  MOV R220, R187 ;  /* 0x000000bb00dc7202 */ /* 0x000fe20000000f00 */
[----:B------:R-:W-:Y:S01]  /*5a90*/  IMAD.MOV.U32 R204, RZ, RZ, R221 ;  /* 0x000000ffffcc7224 */ /* 0x000fe200078e00dd */
[----:B------:R-:W-:-:S02]  /*5aa0*/  MOV R205, R222 ;  /* 0x000000de00cd7202 */ /* 0x000fc40000000f00 */
[----:B--2---:R-:W-:Y:S01]  /*5ab0*/  HMMA.16816.F32.BF16 R180, R4, R16, R216 ;  /* 0x0000001004b4723c */ /* 0x004fe200000418d8 */
[----:B------:R-:W-:Y:S02]  /*5ac0*/  MOV R219, R87 ;  /* 0x0000005700db7202 */ /* 0x000fe40000000f00 */
[----:B------:R-:W-:-:S03]  /*5ad0*/  MOV R159, R220 ;  /* 0x000000dc009f7202 */ /* 0x000fc60000000f00 */
[----:B------:R-:W-:Y:S02]  /*5ae0*/  IMAD.MOV.U32 R158, RZ, RZ, R219 ;  /* 0x000000ffff9e7224 */ /* 0x000fe400078e00db */
[C---:B------:R-:W-:Y:S08]  /*5af0*/  HMMA.16816.F32.BF16 R84, R4.reuse, R36, R212 ;  /* 0x000000240454723c */ /* 0x040ff000000418d4 */
[C---:B------:R-:W-:Y:S08]  /*5b00*/  HMMA.16816.F32.BF16 R184, R4.reuse, R18, R192 ;  /* 0x0000001204b8723c */ /* 0x040ff000000418c0 */
[C---:B-1----:R-:W-:Y:S08]  /*5b10*/  HMMA.16816.F32.BF16 R136, R4.reuse, R40, R136 ;  /* 0x000000280488723c */ /* 0x042ff00000041888 */
[C---:B---3--:R-:W-:Y:S08]  /*5b20*/  HMMA.16816.F32.BF16 R196, R4.reuse, R24, R196 ;  /* 0x0000001804c4723c */ /* 0x048ff000000418c4 */
[C---:B------:R-:W-:Y:S08]  /*5b30*/  HMMA.16816.F32.BF16 R200, R4.reuse, R26, R200 ;  /* 0x0000001a04c8723c */ /* 0x040ff000000418c8 */
[C---:B------:R-:W-:Y:S08]  /*5b40*/  HMMA.16816.F32.BF16 R148, R4.reuse, R42, R148 ;  /* 0x0000002a0494723c */ /* 0x040ff00000041894 */
[----:B----4-:R-:W-:Y:S01]  /*5b50*/  HMMA.16816.F32.BF16 R212, R4, R44, R236 ;  /* 0x0000002c04d4723c */ /* 0x010fe200000418ec */
[----:B------:R-:W-:-:S07]  /*5b60*/  IMAD.MOV.U32 R239, RZ, RZ, R223 ;  /* 0x000000ffffef7224 */ /* 0x000fce00078e00df */
[----:B------:R-:W-:Y:S01]  /*5b70*/  HMMA.16816.F32.BF16 R208, R4, R46, R208 ;  /* 0x0000002e04d0723c */ /* 0x000fe200000418d0 */
[----:B------:R-:W-:Y:S01]  /*5b80*/  FFMA.FTZ R4, R249, UR10, -R2 ;  /* 0x0000000af9047c23 */ /* 0x000fe20008010802 */
[----:B------:R-:W-:Y:S01]  /*5b90*/  IMAD.MOV.U32 R6, RZ, RZ, R32 ;  /* 0x000000ffff067224 */ /* 0x000fe200078e0020 */
[----:B------:R-:W-:Y:S02]  /*5ba0*/  MOV R7, R33 ;  /* 0x0000002100077202 */ /* 0x000fe40000000f00 */
[----:B------:R1:W-:Y:S01]  /*5bb0*/  MUFU.EX2 R236, R4 ;  /* 0x0000000400ec7308 */ /* 0x0003e20000000800 */
[----:B------:R-:W-:Y:S02]  /*5bc0*/  MOV R5, R235 ;  /* 0x000000eb00057202 */ /* 0x000fe40000000f00 */
[----:B------:R-:W-:Y:S01]  /*5bd0*/  HMMA.16816.F32.BF16 R32, R8, R34, R128 ;  /* 0x000000220820723c */ /* 0x000fe20000041880 */
[----:B------:R-:W-:Y:S01]  /*5be0*/  IMAD.MOV.U32 R128, RZ, RZ, R176 ;  /* 0x000000ffff807224 */ /* 0x000fe200078e00b0 */
[----:B------:R-:W-:Y:S01]  /*5bf0*/  MOV R129, R177 ;  /* 0x000000b100817202 */ /* 0x000fe20000000f00 */
[----:B------:R-:W-:Y:S01]  /*5c00*/  IMAD.MOV.U32 R130, RZ, RZ, R178 ;  /* 0x000000ffff827224 */ /* 0x000fe200078e00b2 */
[----:B------:R-:W-:-:S04]  /*5c10*/  MOV R131, R179 ;  /* 0x000000b300837202 */ /* 0x000fc80000000f00 */
[----:B------:R-:W-:Y:S01]  /*5c20*/  HMMA.16816.F32.BF16 R220, R8, R20, R112 ;  /* 0x0000001408dc723c */ /* 0x000fe20000041870 */
[----:B-1----:R-:W-:-:S07]  /*5c30*/  FFMA.FTZ R4, R248, UR10, -R2 ;  /* 0x0000000af8047c23 */ /* 0x002fce0008010802 */
[C---:B------:R-:W-:Y:S01]  /*5c40*/  HMMA.16816.F32.BF16 R216, R8.reuse, R22, R92 ;  /* 0x0000001608d8723c */ /* 0x040fe2000004185c */
[----:B------:R1:W2:Y:S07]  /*5c50*/  MUFU.EX2 R237, R4 ;  /* 0x0000000400ed7308 */ /* 0x0002ae0000000800 */
[C---:B------:R-:W-:Y:S08]  /*5c60*/  HMMA.16816.F32.BF16 R56, R8.reuse, R18, R56 ;  /* 0x000000120838723c */ /* 0x040ff00000041838 */
[----:B------:R-:W-:Y:S01]  /*5c70*/  HMMA.16816.F32.BF16 R176, R8, R16, R104 ;  /* 0x0000001008b0723c */ /* 0x000fe20000041868 */
[--C-:B-1----:R-:W-:Y:S01]  /*5c80*/  FFMA.FTZ R4, R247, UR10, -R2.reuse ;  /* 0x0000000af7047c23 */ /* 0x102fe20008010802 */
[----:B------:R-:W-:-:S03]  /*5c90*/  FFMA.FTZ R2, R246, UR10, -R2 ;  /* 0x0000000af6027c23 */ /* 0x000fc60008010802 */
[----:B------:R-:W-:Y:S03]  /*5ca0*/  MUFU.EX2 R238, R4 ;  /* 0x0000000400ee7308 */ /* 0x000fe60000000800 */
[----:B------:R-:W-:Y:S05]  /*5cb0*/  HMMA.16816.F32.BF16 R192, R8, R24, R100 ;  /* 0x0000001808c0723c */ /* 0x000fea0000041864 */
[----:B------:R1:W-:Y:S02]  /*5cc0*/  MUFU.EX2 R235, R2 ;  /* 0x0000000200eb7308 */ /* 0x0003e40000000800 */
[----:B-1----:R-:W-:Y:S01]  /*5cd0*/  FFMA.FTZ R2, R128, UR10, -R0 ;  /* 0x0000000a80027c23 */ /* 0x002fe20008010800 */
[----:B------:R-:W-:Y:S01]  /*5ce0*/  IMAD.MOV.U32 R128, RZ, RZ, R129 ;  /* 0x000000ffff807224 */ /* 0x000fe200078e0081 */
[----:B------:R-:W-:Y:S01]  /*5cf0*/  MOV R129, R130 ;  /* 0x0000008200817202 */ /* 0x000fe20000000f00 */
[----:B------:R-:W-:Y:S01]  /*5d00*/  IMAD.MOV.U32 R130, RZ, RZ, R131 ;  /* 0x000000ffff827224 */ /* 0x000fe200078e0083 */
[----:B------:R-:W-:Y:S01]  /*5d10*/  MOV R131, R5 ;  /* 0x0000000500837202 */ /* 0x000fe20000000f00 */
[----:B------:R-:W-:Y:S01]  /*5d20*/  IMAD.MOV.U32 R5, RZ, RZ, R6 ;  /* 0x000000ffff057224 */ /* 0x000fe200078e0006 */
[----:B------:R-:W-:Y:S01]  /*5d30*/  MOV R6, R7 ;  /* 0x0000000700067202 */ /* 0x000fe20000000f00 */
[----:B------:R1:W-:Y:S01]  /*5d40*/  MUFU.EX2 R20, R2 ;  /* 0x0000000200147308 */ /* 0x0003e20000000800 */
        /* <DEDUP_REMOVED lines=8> */
[----:B------:R-:W-:-:S02]  /*5dd0*/  IMAD.MOV.U32 R175, RZ, RZ, R240 ;  /* 0x000000ffffaf7224 */ /* 0x000fc400078e00f0 */
[----:B------:R-:W3:Y:S01]  /*5de0*/  LDL.LU R240, [R1+0x80] ;  /* 0x0000800001f07983 */ /* 0x000ee20000300800 */
[----:B-1----:R-:W-:Y:S01]  /*5df0*/  FFMA.FTZ R2, R128, UR10, -R0 ;  /* 0x0000000a80027c23 */ /* 0x002fe20008010800 */
[----:B------:R-:W-:Y:S01]  /*5e00*/  MOV R128, R129 ;  /* 0x0000008100807202 */ /* 0x000fe20000000f00 */
[----:B------:R-:W-:Y:S01]  /*5e10*/  IMAD.MOV.U32 R129, RZ, RZ, R130 ;  /* 0x000000ffff817224 */ /* 0x000fe200078e0082 */
[----:B------:R-:W-:Y:S01]  /*5e20*/  MOV R130, R131 ;  /* 0x0000008300827202 */ /* 0x000fe20000000f00 */
[----:B------:R-:W-:Y:S01]  /*5e30*/  IMAD.MOV.U32 R131, RZ, RZ, R5 ;  /* 0x000000ffff837224 */ /* 0x000fe200078e0005 */
[----:B------:R-:W-:Y:S01]  /*5e40*/  MOV R5, R6 ;  /* 0x0000000600057202 */ /* 0x000fe20000000f00 */
[----:B------:R-:W-:Y:S01]  /*5e50*/  IMAD.MOV.U32 R6, RZ, RZ, R7 ;  /* 0x000000ffff067224 */ /* 0x000fe200078e0007 */
[----:B------:R1:W4:Y:S01]  /*5e60*/  MUFU.EX2 R22, R2 ;  /* 0x0000000200167308 */ /* 0x0003220000000800 */
        /* <DEDUP_REMOVED lines=9> */
[----:B------:R-:W3:Y:S01]  /*5f00*/  LDL.LU R242, [R1+0x7c] ;  /* 0x00007c0001f27983 */ /* 0x000ee20000300800 */
[----:B-1----:R-:W-:Y:S01]  /*5f10*/  FFMA.FTZ R2, R128, UR10, -R0 ;  /* 0x0000000a80027c23 */ /* 0x002fe20008010800 */
        /* <DEDUP_REMOVED lines=16> */
[----:B------:R-:W-:Y:S01]  /*6020*/  FFMA.FTZ R0, R128, UR10, -R0 ;  /* 0x0000000a80007c23 */ /* 0x000fe20008010800 */
[----:B------:R-:W-:Y:S01]  /*6030*/  IMAD.MOV.U32 R246, RZ, RZ, R5 ;  /* 0x000000fffff67224 */ /* 0x000fe200078e0005 */
[----:B------:R-:W-:Y:S01]  /*6040*/  MOV R5, R6 ;  /* 0x0000000600057202 */ /* 0x000fe20000000f00 */
[----:B------:R-:W-:Y:S01]  /*6050*/  IMAD.MOV.U32 R6, RZ, RZ, R232 ;  /* 0x000000ffff067224 */ /* 0x000fe200078e00e8 */
[----:B------:R-:W-:Y:S01]  /*6060*/  MUFU.EX2 R21, R0 ;  /* 0x0000000000157308 */ /* 0x000fe20000000800 */
        /* <DEDUP_REMOVED lines=11> */
[C---:B------:R-:W-:Y:S01]  /*6120*/  HMMA.16816.F32.BF16 R64, R8.reuse, R26, R64 ;  /* 0x0000001a0840723c */ /* 0x040fe20000041840 */
[----:B------:R-:W-:Y:S01]  /*6130*/  MOV R174, R173 ;  /* 0x000000ad00ae7202 */ /* 0x000fe20000000f00 */
[----:B------:R-:W-:Y:S01]  /*6140*/  IMAD.MOV.U32 R173, RZ, RZ, R172 ;  /* 0x000000ffffad7224 */ /* 0x000fe200078e00ac */
[----:B------:R-:W-:Y:S01]  /*6150*/  MOV R129, R118 ;  /* 0x0000007600817202 */ /* 0x000fe20000000f00 */
[----:B------:R-:W-:Y:S01]  /*6160*/  IMAD.MOV.U32 R128, RZ, RZ, R117 ;  /* 0x000000ffff807224 */ /* 0x000fe200078e0075 */
[----:B------:R-:W-:Y:S01]  /*6170*/  MOV R172, R252 ;  /* 0x000000fc00ac7202 */ /* 0x000fe20000000f00 */
[----:B------:R-:W-:Y:S01]  /*6180*/  IMAD.MOV.U32 R95, RZ, RZ, R113 ;  /* 0x000000ffff5f7224 */ /* 0x000fe200078e0071 */
[----:B------:R1:W4:Y:S01]  /*6190*/  MUFU.EX2 R23, R2 ;  /* 0x0000000200177308 */ /* 0x0003220000000800 */
[----:B------:R-:W-:Y:S01]  /*61a0*/  HMMA.16816.F32.BF16 R24, R8, R36, R96 ;  /* 0x000000240818723c */ /* 0x000fe20000041860 */
[----:B------:R-:W-:Y:S01]  /*61b0*/  MOV R94, R114 ;  /* 0x00000072005e7202 */ /* 0x000fe20000000f00 */
[----:B------:R-:W-:Y:S01]  /*61c0*/  LDSM.16.MT88.4 R96, [R30+0xf800] ;  /* 0x00f800001e60783b */ /* 0x000fe20000004200 */
[----:B------:R-:W-:Y:S01]  /*61d0*/  MOV R93, R115 ;  /* 0x00000073005d7202 */ /* 0x000fe20000000f00 */
[----:B------:R-:W-:-:S04]  /*61e0*/  IMAD.MOV.U32 R248, RZ, RZ, R130 ;  /* 0x000000fffff87224 */ /* 0x000fc800078e0082 */
[----:B------:R-:W-:Y:S01]  /*61f0*/  HMMA.16816.F32.BF16 R52, R8, R42, R52 ;  /* 0x0000002a0834723c */ /* 0x000fe20000041834 */
[----:B------:R-:W-:-:S07]  /*6200*/  MOV R6, R172 ;  /* 0x000000ac00067202 */ /* 0x000fce0000000f00 */
[----:B------:R-:W-:Y:S01]  /*6210*/  HMMA.16816.F32.BF16 R60, R8, R46, R60 ;  /* 0x0000002e083c723c */ /* 0x000fe2000004183c */
[----:B------:R-:W-:Y:S02]  /*6220*/  MOV R4, R82 ;  /* 0x0000005200047202 */ /* 0x000fe40000000f00 */
[----:B------:R-:W-:-:S05]  /*6230*/  MOV R247, R131 ;  /* 0x0000008300f77202 */ /* 0x000fca0000000f00 */
[C---:B------:R-:W-:Y:S01]  /*6240*/  HMMA.16816.F32.BF16 R100, R8.reuse, R40, R108 ;  /* 0x000000280864723c */ /* 0x040fe2000004186c */
[----:B------:R-:W-:Y:S01]  /*6250*/  MOV R107, R129 ;  /* 0x00000081006b7202 */ /* 0x000fe20000000f00 */
[----:B------:R-:W-:Y:S01]  /*6260*/  IMAD.MOV.U32 R92, RZ, RZ, R128 ;  /* 0x000000ffff5c7224 */ /* 0x000fe200078e0080 */
[----:B------:R3:W5:Y:S01]  /*6270*/  LDL.LU R252, [R1+0x74] ;  /* 0x0000740001fc7983 */ /* 0x0007620000300800 */
[----:B-1----:R-:W-:Y:S01]  /*6280*/  MOV R2, R6 ;  /* 0x0000000600027202 */ /* 0x002fe20000000f00 */
[----:B------:R-:W-:Y:S01]  /*6290*/  IMAD.MOV.U32 R6, RZ, RZ, R188 ;  /* 0x000000ffff067224 */ /* 0x000fe200078e00bc */
[----:B------:R-:W-:Y:S01]  /*62a0*/  MOV R111, R80 ;  /* 0x00000050006f7202 */ /* 0x000fe20000000f00 */
[----:B------:R-:W-:Y:S01]  /*62b0*/  IMAD.MOV.U32 R130, RZ, RZ, R175 ;  /* 0x000000ffff827224 */ /* 0x000fe200078e00af */
[----:B------:R-:W-:Y:S01]  /*62c0*/  HMMA.16816.F32.BF16 R36, R8, R38, R68 ;  /* 0x000000260824723c */ /* 0x000fe20000041844 */
        /* <DEDUP_REMOVED lines=10> */
[----:B------:R-:W1:Y:S01]  /*6370*/  LDSM.16.MT88.4 R204, [R31+0x1800] ;  /* 0x001800001fcc783b */ /* 0x000e620000004200 */
[----:B--2---:R-:W-:Y:S02]  /*6380*/  F2FP.BF16.F32.PACK_AB R128, R237, R236 ;  /* 0x000000eced80723e */ /* 0x004fe400000010ff */
[----:B----4-:R-:W-:Y:S02]  /*6390*/  F2FP.BF16.F32.PACK_AB R129, R22, R20 ;  /* 0x000000141681723e */ /* 0x010fe400000010ff */
[----:B------:R-:W-:Y:S02]  /*63a0*/  F2FP.BF16.F32.PACK_AB R130, R235, R238 ;  /* 0x000000eeeb82723e */ /* 0x000fe400000010ff */
[----:B------:R-:W-:Y:S02]  /*63b0*/  F2FP.BF16.F32.PACK_AB R131, R21, R23 ;  /* 0x000000171583723e */ /* 0x000fe400000010ff */
[----:B------:R-:W-:-:S02]  /*63c0*/  MOV R108, R157 ;  /* 0x0000009d006c7202 */ /* 0x000fc40000000f00 */
[----:B------:R-:W-:Y:S02]  /*63d0*/  MOV R109, R158 ;  /* 0x0000009e006d7202 */ /* 0x000fe40000000f00 */
[----:B------:R-:W-:Y:S01]  /*63e0*/  MOV R43, R111 ;  /* 0x0000006f002b7202 */ /* 0x000fe20000000f00 */
[----:B------:R-:W-:Y:S01]  /*63f0*/  LDSM.16.MT88.4 R156, [R48+0xd800] ;  /* 0x00d80000309c783b */ /* 0x000fe20000004200 */
[----:B------:R-:W-:Y:S01]  /*6400*/  MOV R40, R108 ;  /* 0x0000006c00287202 */ /* 0x000fe20000000f00 */
[----:B------:R-:W-:Y:S01]  /*6410*/  UISETP.NE.AND UP0, UPT, UR4, URZ, UPT ;  /* 0x000000ff0400728c */ /* 0x000fe2000bf05270 */
[----:B-1----:R-:W-:Y:S02]  /*6420*/  HMMA.16816.F32.BF16 R192, R128, R204, R192 ;  /* 0x000000cc80c0723c */ /* 0x002fe400000418c0 */
[----:B------:R-:W-:Y:S01]  /*6430*/  UMOV UR4, 0xffffffff ;  /* 0xffffffff00047882 */ /* 0x000fe20000000000 */
[----:B---3--:R-:W-:Y:S01]  /*6440*/  FFMA.FTZ R0, R241, UR10, -R12 ;  /* 0x0000000af1007c23 */ /* 0x008fe2000801080c */
[----:B------:R-:W-:-:S03]  /*6450*/  IMAD.MOV.U32 R241, RZ, RZ, R233 ;  /* 0x000000fffff17224 */ /* 0x000fc600078e00e9 */
[----:B------:R1:W-:Y:S02]  /*6460*/  MUFU.EX2 R233, R0 ;  /* 0x0000000000e97308 */ /* 0x0003e40000000800 */
[----:B-1----:R-:W-:Y:S01]  /*6470*/  FFMA.FTZ R0, R240, UR10, -R12 ;  /* 0x0000000af0007c23 */ /* 0x002fe2000801080c */
[----:B------:R-:W-:Y:S01]  /*6480*/  MOV R240, R5 ;  /* 0x0000000500f07202 */ /* 0x000fe20000000f00 */
[----:B------:R-:W-:-:S04]  /*6490*/  IMAD.MOV.U32 R5, RZ, RZ, R173 ;  /* 0x000000ffff057224 */ /* 0x000fc800078e00ad */
[----:B------:R1:W2:Y:S01]  /*64a0*/  MUFU.EX2 R234, R0 ;  /* 0x0000000000ea7308 */ /* 0x0002a20000000800 */
[----:B------:R3:W4:Y:S01]  /*64b0*/  LDSM.16.MT88.4 R172, [R30+0xd800] ;  /* 0x00d800001eac783b */ /* 0x0007220000004200 */
[----:B------:R-:W-:Y:S02]  /*64c0*/  MOV R104, R5 ;  /* 0x0000000500687202 */ /* 0x000fe40000000f00 */
[----:B------:R-:W-:-:S03]  /*64d0*/  MOV R5, R83 ;  /* 0x0000005300057202 */ /* 0x000fc60000000f00 */
[----:B------:R-:W-:Y:S02]  /*64e0*/  IMAD.MOV.U32 R47, RZ, RZ, R104 ;  /* 0x000000ffff2f7224 */ /* 0x000fe400078e0068 */
[----:B-1----:R-:W-:Y:S01]  /*64f0*/  FFMA.FTZ R0, R242, UR10, -R12 ;  /* 0x0000000af2007c23 */ /* 0x002fe2000801080c */
[----:B------:R-:W-:Y:S02]  /*6500*/  IMAD.MOV.U32 R242, RZ, RZ, R81 ;  /* 0x000000fffff27224 */ /* 0x000fe400078e0051 */
[----:B------:R-:W-:Y:S01]  /*6510*/  LDSM.16.MT88.4 R80, [R48+0xf800] ;  /* 0x00f800003050783b */ /* 0x000fe20000004200 */
[----:B------:R1:W-:Y:S01]  /*6520*/  MUFU.EX2 R232, R0 ;  /* 0x0000000000e87308 */ /* 0x0003e20000000800 */
[----:B------:R-:W-:Y:S01]  /*6530*/  IMAD.MOV.U32 R42, RZ, RZ, R242 ;  /* 0x000000ffff2a7224 */ /* 0x000fe200078e00f2 */
[----:B------:R-:W-:Y:S01]  /*6540*/  MOV R242, R4 ;  /* 0x0000000400f27202 */ /* 0x000fe20000000f00 */
[----:B---3--:R-:W-:Y:S02]  /*6550*/  IMAD.MOV.U32 R30, RZ, RZ, R94 ;  /* 0x000000ffff1e7224 */ /* 0x008fe400078e005e */
[----:B-1----:R-:W-:Y:S01]  /*6560*/  FFMA.FTZ R0, R189, UR10, -R12 ;  /* 0x0000000abd007c23 */ /* 0x002fe2000801080c */
[----:B----4-:R-:W-:Y:S03]  /*6570*/  HMMA.16816.F32.BF16 R160, R128, R172, R160 ;  /* 0x000000ac80a0723c */ /* 0x010fe600000418a0 */
[----:B------:R1:W3:Y:S02]  /*6580*/  MUFU.EX2 R19, R0 ;  /* 0x0000000000137308 */ /* 0x0002e40000000800 */
[----:B-1----:R-:W-:-:S06]  /*6590*/  FFMA.FTZ R0, R190, UR10, -R3 ;  /* 0x0000000abe007c23 */ /* 0x002fcc0008010803 */
[----:B------:R1:W-:Y:S02]  /*65a0*/  MUFU.EX2 R17, R0 ;  /* 0x0000000000117308 */ /* 0x0003e40000000800 */
[----:B-1----:R-:W-:Y:S01]  /*65b0*/  FFMA.FTZ R0, R226, UR10, -R3 ;  /* 0x0000000ae2007c23 */ /* 0x002fe20008010803 */
[----:B------:R-:W-:-:S05]  /*65c0*/  MOV R226, R110 ;  /* 0x0000006e00e27202 */ /* 0x000fca0000000f00 */
[----:B------:R1:W4:Y:S02]  /*65d0*/  MUFU.EX2 R18, R0 ;  /* 0x0000000000127308 */ /* 0x0003240000000800 */
[--C-:B-1----:R-:W-:Y:S01]  /*65e0*/  FFMA.FTZ R0, R227, UR10, -R3.reuse ;  /* 0x0000000ae3007c23 */ /* 0x102fe20008010803 */
[----:B------:R-:W-:Y:S01]  /*65f0*/  FFMA.FTZ R3, R191, UR10, -R3 ;  /* 0x0000000abf037c23 */ /* 0x000fe20008010803 */
[----:B------:R-:W-:Y:S01]  /*6600*/  MOV R227, R5 ;  /* 0x0000000500e37202 */ /* 0x000fe20000000f00 */
[----:B------:R-:W-:Y:S03]  /*6610*/  LDSM.16.MT88.4 R188, [R29+0x1800] ;  /* 0x001800001dbc783b */ /* 0x000fe60000004200 */
[----:B------:R1:W-:Y:S08]  /*6620*/  MUFU.EX2 R16, R0 ;  /* 0x0000000000107308 */ /* 0x0003f00000000800 */
[----:B------:R-:W4:Y:S01]  /*6630*/  MUFU.EX2 R12, R3 ;  /* 0x00000003000c7308 */ /* 0x000f220000000800 */
[----:B-1----:R-:W-:-:S02]  /*6640*/  IMAD.MOV.U32 R0, RZ, RZ, R119 ;  /* 0x000000ffff007224 */ /* 0x002fc400078e0077 */
[----:B------:R-:W-:Y:S01]  /*6650*/  HMMA.16816.F32.BF16 R116, R8, R44, R124 ;  /* 0x0000002c0874723c */ /* 0x000fe2000004187c */
[----:B------:R-:W-:Y:S01]  /*6660*/  MOV R9, R112 ;  /* 0x0000007000097202 */ /* 0x000fe20000000f00 */
[----:B------:R-:W-:Y:S01]  /*6670*/  IMAD.MOV.U32 R45, RZ, RZ, R6 ;  /* 0x000000ffff2d7224 */ /* 0x000fe200078e0006 */
[----:B------:R1:W1:Y:S01]  /*6680*/  LDSM.16.MT88.4 R112, [R29+0x3800] ;  /* 0x003800001d70783b */ /* 0x0002620000004200 */
[----:B------:R-:W-:Y:S01]  /*6690*/  MOV R44, R7 ;  /* 0x00000007002c7202 */ /* 0x000fe20000000f00 */
[----:B------:R-:W-:Y:S01]  /*66a0*/  IMAD.MOV.U32 R10, RZ, RZ, R107 ;  /* 0x000000ffff0a7224 */ /* 0x000fe200078e006b */
[----:B--2---:R-:W-:Y:S01]  /*66b0*/  F2FP.BF16.F32.PACK_AB R124, R234, R233 ;  /* 0x000000e9ea7c723e */ /* 0x004fe200000010ff */
[----:B------:R2:W2:Y:S01]  /*66c0*/  LDSM.16.MT88.4 R4, [R31+0x3800] ;  /* 0x003800001f04783b */ /* 0x0004a20000004200 */
[----:B---3--:R-:W-:Y:S02]  /*66d0*/  F2FP.BF16.F32.PACK_AB R126, R19, R232 ;  /* 0x000000e8137e723e */ /* 0x008fe400000010ff */
[----:B----4-:R-:W-:-:S02]  /*66e0*/  F2FP.BF16.F32.PACK_AB R125, R18, R17 ;  /* 0x00000011127d723e */ /* 0x010fc400000010ff */
[----:B------:R-:W-:Y:S02]  /*66f0*/  F2FP.BF16.F32.PACK_AB R127, R12, R16 ;  /* 0x000000100c7f723e */ /* 0x000fe400000010ff */
[----:B------:R-:W-:Y:S02]  /*6700*/  MOV R11, R106 ;  /* 0x0000006a000b7202 */ /* 0x000fe40000000f00 */
[----:B------:R-:W-:Y:S02]  /*6710*/  MOV R3, R93 ;  /* 0x0000005d00037202 */ /* 0x000fe40000000f00 */
[----:B------:R-:W-:Y:S01]  /*6720*/  MOV R8, R95 ;  /* 0x0000005f00087202 */ /* 0x000fe20000000f00 */
[----:B------:R-:W-:Y:S01]  /*6730*/  HMMA.16816.F32.BF16 R164, R124, R172, R164 ;  /* 0x000000ac7ca4723c */ /* 0x000fe200000418a4 */
[----:B-1----:R-:W-:Y:S01]  /*6740*/  MOV R29, R41 ;  /* 0x00000029001d7202 */ /* 0x002fe20000000f00 */
[----:B------:R-:W-:-:S06]  /*6750*/  IMAD.MOV.U32 R41, RZ, RZ, R109 ;  /* 0x000000ffff297224 */ /* 0x000fcc00078e006d */
[----:B------:R-:W-:Y:S01]  /*6760*/  HMMA.16816.F32.BF16 R168, R124, R174, R168 ;  /* 0x000000ae7ca8723c */ /* 0x000fe200000418a8 */
[----:B--2---:R-:W-:Y:S02]  /*6770*/  MOV R31, R2 ;  /* 0x00000002001f7202 */ /* 0x004fe40000000f00 */
[----:B------:R-:W-:-:S05]  /*6780*/  MOV R2, R92 ;  /* 0x0000005c00027202 */ /* 0x000fca0000000f00 */
[C---:B------:R-:W-:Y:S08]  /*6790*/  HMMA.16816.F32.BF16 R92, R124.reuse, R98, R76 ;  /* 0x000000627c5c723c */ /* 0x040ff0000004184c */
[----:B------:R-:W-:Y:S01]  /*67a0*/  HMMA.16816.F32.BF16 R104, R124, R112, R136 ;  /* 0x000000707c68723c */ /* 0x000fe20000041888 */
[----:B------:R-:W-:Y:S01]  /*67b0*/  MOV R136, R68 ;  /* 0x0000004400887202 */ /* 0x000fe20000000f00 */
[----:B------:R-:W-:Y:S01]  /*67c0*/  IMAD.MOV.U32 R137, RZ, RZ, R69 ;  /* 0x000000ffff897224 */ /* 0x000fe200078e0045 */
[----:B------:R-:W-:-:S02]  /*67d0*/  MOV R138, R70 ;  /* 0x00000046008a7202 */ /* 0x000fc40000000f00 */
[----:B------:R-:W-:Y:S01]  /*67e0*/  MOV R139, R71 ;  /* 0x00000047008b7202 */ /* 0x000fe20000000f00 */
[----:B------:R-:W-:Y:S01]  /*67f0*/  FADD.FTZ R3, R3, R136 ;  /* 0x0000008803037221 */ /* 0x000fe20000010000 */
[----:B------:R-:W-:Y:S01]  /*6800*/  IMAD.MOV.U32 R136, RZ, RZ, R137 ;  /* 0x000000ffff887224 */ /* 0x000fe200078e0089 */
[----:B------:R-:W-:Y:S01]  /*6810*/  MOV R137, R138 ;  /* 0x0000008a00897202 */ /* 0x000fe20000000f00 */
[----:B------:R-:W-:Y:S01]  /*6820*/  HMMA.16816.F32.BF16 R76, R124, R82, R120 ;  /* 0x000000527c4c723c */ /* 0x000fe20000041878 */
[----:B------:R-:W-:Y:S01]  /*6830*/  MOV R138, R139 ;  /* 0x0000008b008a7202 */ /* 0x000fe20000000f00 */
[----:B------:R-:W-:Y:S01]  /*6840*/  IMAD.MOV.U32 R139, RZ, RZ, R31 ;  /* 0x000000ffff8b7224 */ /* 0x000fe200078e001f */
[----:B------:R-:W-:Y:S02]  /*6850*/  MOV R31, R29 ;  /* 0x0000001d001f7202 */ /* 0x000fe40000000f00 */
[----:B------:R-:W-:Y:S01]  /*6860*/  MOV R29, R9 ;  /* 0x00000009001d7202 */ /* 0x000fe20000000f00 */
[----:B------:R-:W-:-:S02]  /*6870*/  IMAD.MOV.U32 R9, RZ, RZ, R0 ;  /* 0x000000ffff097224 */ /* 0x000fc400078e0000 */
[----:B------:R-:W-:Y:S01]  /*6880*/  FADD.FTZ R0, R224, R225 ;  /* 0x000000e1e0007221 */ /* 0x000fe20000010000 */
[----:B------:R-:W-:Y:S01]  /*6890*/  HMMA.16816.F32.BF16 R120, R124, R4, R212 ;  /* 0x000000047c78723c */ /* 0x000fe200000418d4 */
[----:B------:R-:W-:Y:S01]  /*68a0*/  MOV R213, R136 ;  /* 0x0000008800d57202 */ /* 0x000fe20000000f00 */
[----:B------:R1:W5:Y:S01]  /*68b0*/  LDL.LU R225, [R1+0x70] ;  /* 0x0000700001e17983 */ /* 0x0003620000300800 */
[----:B------:R-:W-:Y:S01]  /*68c0*/  MOV R214, R31 ;  /* 0x0000001f00d67202 */ /* 0x000fe20000000f00 */
[----:B------:R-:W-:Y:S01]  /*68d0*/  IMAD.MOV.U32 R215, RZ, RZ, R29 ;  /* 0x000000ffffd77224 */ /* 0x000fe200078e001d */
[----:B------:R-:W-:Y:S01]  /*68e0*/  MOV R136, R137 ;  /* 0x0000008900887202 */ /* 0x000fe20000000f00 */
[----:B------:R-:W-:Y:S02]  /*68f0*/  IMAD.MOV.U32 R137, RZ, RZ, R138 ;  /* 0x000000ffff897224 */ /* 0x000fe400078e008a */
[----:B------:R-:W-:Y:S01]  /*6900*/  FADD.FTZ R2, R2, R213 ;  /* 0x000000d502027221 */ /* 0x000fe20000010000 */
[----:B------:R-:W-:Y:S01]  /*6910*/  MOV R138, R139 ;  /* 0x0000008b008a7202 */ /* 0x000fe20000000f00 */
[----:B------:R-:W-:Y:S01]  /*6920*/  FADD.FTZ R8, R8, R214 ;  /* 0x000000d608087221 */ /* 0x000fe20000010000 */
[----:B------:R-:W-:Y:S01]  /*6930*/  FADD.FTZ R3, R215, R3 ;  /* 0x00000003d7037221 */ /* 0x000fe20000010000 */
[----:B------:R-:W-:Y:S01]  /*6940*/  MOV R139, R9 ;  /* 0x00000009008b7202 */ /* 0x000fe20000000f00 */
[----:B------:R-:W-:Y:S01]  /*6950*/  FADD.FTZ R0, R250, R0 ;  /* 0x00000000fa007221 */ /* 0x000fe20000010000 */
[----:B------:R-:W-:Y:S01]  /*6960*/  MOV R31, R247 ;  /* 0x000000f7001f7202 */ /* 0x000fe20000000f00 */
[----:B------:R-:W-:Y:S01]  /*6970*/  FADD.FTZ R2, R136, R2 ;  /* 0x0000000288027221 */ /* 0x000fe20000010000 */
[----:B------:R-:W-:Y:S01]  /*6980*/  FADD.FTZ R8, R137, R8 ;  /* 0x0000000889087221 */ /* 0x000fe20000010000 */
[----:B------:R-:W-:-:S02]  /*6990*/  IMAD.MOV.U32 R29, RZ, RZ, R132 ;  /* 0x000000ffff1d7224 */ /* 0x000fc400078e0084 */
[----:B------:R-:W-:Y:S01]  /*69a0*/  FADD.FTZ R3, R138, R3 ;  /* 0x000000038a037221 */ /* 0x000fe20000010000 */
[----:B------:R-:W-:Y:S01]  /*69b0*/  FADD.FTZ R0, R251, R0 ;  /* 0x00000000fb007221 */ /* 0x000fe20000010000 */
[----:B------:R-:W-:Y:S01]  /*69c0*/  MOV R9, R13 ;  /* 0x0000000d00097202 */ /* 0x000fe20000000f00 */
        /* <DEDUP_REMOVED lines=28> */
[----:B------:R-:W-:Y:S01]  /*6b90*/  MOV R249, R239 ;  /* 0x000000ef00f97202 */ /* 0x000fe20000000f00 */
[----:B------:R-:W-:Y:S01]  /*6ba0*/  FADD.FTZ R0, R241, R0 ;  /* 0x00000000f1007221 */ /* 0x000fe20000010000 */
        /* <DEDUP_REMOVED lines=27> */
[----:B------:R-:W-:Y:S03]  /*6d60*/  HMMA.16816.F32.BF16 R172, R128, R174, R72 ;  /* 0x000000ae80ac723c */ /* 0x000fe60000041848 */
[----:B------:R1:W5:Y:S04]  /*6d70*/  LDL.LU R15, [R1+0x64] ;  /* 0x00006400010f7983 */ /* 0x0003680000300800 */
[----:B------:R1:W5:Y:S01]  /*6d80*/  LDL.LU R13, [R1+0x60] ;  /* 0x00006000010d7983 */ /* 0x0003620000300800 */
[C---:B------:R-:W-:Y:S03]  /*6d90*/  HMMA.16816.F32.BF16 R72, R124.reuse, R80, R84 ;  /* 0x000000507c48723c */ /* 0x040fe60000041854 */
[----:B------:R1:W-:Y:S04]  /*6da0*/  STL [R1+0x58], R4 ;  /* 0x0000580401007387 */ /* 0x0003e80000100800 */
[----:B------:R1:W-:Y:S01]  /*6db0*/  STL [R1+0x5c], R3 ;  /* 0x00005c0301007387 */ /* 0x0003e20000100800 */
[C---:B------:R-:W-:Y:S03]  /*6dc0*/  HMMA.16816.F32.BF16 R108, R124.reuse, R114, R148 ;  /* 0x000000727c6c723c */ /* 0x040fe60000041894 */
[----:B------:R1:W-:Y:S04]  /*6dd0*/  STL [R1+0x50], R2 ;  /* 0x0000500201007387 */ /* 0x0003e80000100800 */
[----:B------:R1:W-:Y:S01]  /*6de0*/  STL [R1+0x54], R0 ;  /* 0x0000540001007387 */ /* 0x0003e20000100800 */
[C---:B------:R-:W-:Y:S08]  /*6df0*/  HMMA.16816.F32.BF16 R88, R124.reuse, R96, R88 ;  /* 0x000000607c58723c */ /* 0x040ff00000041858 */
[C---:B------:R-:W-:Y:S08]  /*6e00*/  HMMA.16816.F32.BF16 R144, R124.reuse, R156, R144 ;  /* 0x0000009c7c90723c */ /* 0x040ff00000041890 */
[C---:B------:R-:W-:Y:S08]  /*6e10*/  HMMA.16816.F32.BF16 R152, R124.reuse, R158, R152 ;  /* 0x0000009e7c98723c */ /* 0x040ff00000041898 */
[C---:B------:R-:W-:Y:S08]  /*6e20*/  HMMA.16816.F32.BF16 R180, R124.reuse, R188, R180 ;  /* 0x000000bc7cb4723c */ /* 0x040ff000000418b4 */
[C---:B------:R-:W-:Y:S08]  /*6e30*/  HMMA.16816.F32.BF16 R184, R124.reuse, R190, R184 ;  /* 0x000000be7cb8723c */ /* 0x040ff000000418b8 */
[C---:B------:R-:W-:Y:S08]  /*6e40*/  HMMA.16816.F32.BF16 R196, R124.reuse, R204, R196 ;  /* 0x000000cc7cc4723c */ /* 0x040ff000000418c4 */
        /* <DEDUP_REMOVED lines=14> */
[----:B------:R-:W-:-:S04]  /*6f30*/  NOP ;  /* 0x0000000000007918 */ /* 0x000fc80000000000 */
[----:B-1----:R-:W-:-:S15]  /*6f40*/  BRA.U !UP0, `(.L_x_44) ;  /* 0x0000005d089c7547 */ /* 0x002fde000b800000 */
[----:B------:R-:W-:Y:S01]  /*6f50*/  STL.64 [R1+0x68], R70 ;  /* 0x0000684601007387 */ /* 0x000fe20000100a00 */
[----:B------:R-:W1:Y:S01]  /*6f60*/  LDCU.64 UR12, c[0x0][0x3c0] ;  /* 0x00007800ff0c77ac */ /* 0x000e620008000a00 */
[----:B------:R-:W-:-:S04]  /*6f70*/  DEPBAR.LE SB0, 0x0 ;  /* 0x000080000000791a */ /* 0x000fc80000000000 */
[----:B------:R-:W-:Y:S01]  /*6f80*/  STL.64 [R1+0x60], R68 ;  /* 0x0000604401007387 */ /* 0x000fe20000100a00 */
[----:B------:R-:W-:-:S03]  /*6f90*/  UIADD3 UR10, UPT, UPT, UR26, -0x2, URZ ;  /* 0xfffffffe1a0a7890 */ /* 0x000fc6000fffe0ff */
[----:B------:R-:W2:Y:S01]  /*6fa0*/  LDL.LU R31, [R1+0x10] ;  /* 0x00001000011f7983 */ /* 0x000ea20000300800 */
[----:B------:R-:W3:Y:S01]  /*6fb0*/  S2R R239, SR_TID.X ;  /* 0x0000000000ef7919 */ /* 0x000ee20000002100 */
[----:B------:R-:W4:Y:S01]  /*6fc0*/  S2R R249, SR_TID.X ;  /* 0x0000000000f97919 */ /* 0x000f220000002100 */
[----:B-1----:R-:W-:Y:S02]  /*6fd0*/  UIMAD.WIDE.U32 UR18, UR10, UR12, URZ ;  /* 0x0000000c0a1272a5 */ /* 0x002fe4000f8e00ff */
[----:B------:R-:W-:Y:S02]  /*6fe0*/  UIMAD UR10, UR10, UR13, URZ ;  /* 0x0000000d0a0a72a4 */ /* 0x000fe4000f8e02ff */
[----:B------:R-:W-:Y:S02]  /*6ff0*/  USHF.L.U32 UR16, UR12, 0x4, URZ ;  /* 0x000000040c107899 */ /* 0x000fe400080006ff */
[----:B------:R-:W-:Y:S01]  /*7000*/  USHF.L.U64.HI UR4, UR12, 0x4, UR13 ;  /* 0x000000040c047899 */ /* 0x000fe2000801020d */
[----:B------:R-:W-:Y:S01]  /*7010*/  IMAD.U32 R10, RZ, RZ, UR18 ;  /* 0x00000012ff0a7e24 */ /* 0x000fe2000f8e00ff */
[----:B------:R-:W-:Y:S01]  /*7020*/  UIADD3 UR10, UPT, UPT, UR19, UR10, URZ ;  /* 0x0000000a130a7290 */ /* 0x000fe2000fffe0ff */
[----:B------:R-:W-:Y:S01]  /*7030*/  IMAD.U32 R11, RZ, RZ, UR19 ;  /* 0x00000013ff0b7e24 */ /* 0x000fe2000f8e00ff */
[----:B------:R-:W-:-:S04]  /*7040*/  ULEA UR15, UP0, UR18, UR16, 0x6 ;  /* 0x00000010120f7291 */ /* 0x000fc8000f8030ff */
[----:B------:R-:W-:Y:S02]  /*7050*/  ULEA.HI.X UR14, UR18, UR4, UR10, 0x6, UP0 ;  /* 0x00000004120e7291 */ /* 0x000fe400080f340a */
[----:B------:R-:W-:Y:S01]  /*7060*/  UIADD3 UR16, UP1, UPT, UR15, UR16, URZ ;  /* 0x000000100f107290 */ /* 0x000fe2000ff3e0ff */
[----:B---3--:R-:W-:Y:S02]  /*7070*/  IMAD.SHL.U32 R239, R239, 0x40, RZ ;  /* 0x00000040efef7824 */ /* 0x008fe400078e00ff */
[----:B----4-:R-:W-:-:S03]  /*7080*/  IMAD.SHL.U32 R2, R249, 0x20, RZ ;  /* 0x00000020f9027824 */ /* 0x010fc600078e00ff */
[----:B------:R-:W-:Y:S02]  /*7090*/  LOP3.LUT R0, R239, 0x200, RZ, 0xc0, !PT ;  /* 0x00000200ef007812 */ /* 0x000fe400078ec0ff */
[--C-:B------:R-:W-:Y:S02]  /*70a0*/  SHF.R.U32.HI R12, RZ, 0x1, R249.reuse ;  /* 0x00000001ff0c7819 */ /* 0x100fe400000116f9 */
[----:B------:R-:W-:Y:S02]  /*70b0*/  SHF.L.U32 R239, R249, 0x3, RZ ;  /* 0x00000003f9ef7819 */ /* 0x000fe400000006ff */
[----:B------:R-:W-:Y:S02]  /*70c0*/  LOP3.LUT R0, R0, 0x7c00, R2, 0xf8, !PT ;  /* 0x00007c0000007812 */ /* 0x000fe400078ef802 */
[----:B-----5:R-:W-:Y:S02]  /*70d0*/  LOP3.LUT R12, R252, 0x8, R12, 0x78, !PT ;  /* 0x00000008fc0c7812 */ /* 0x020fe400078e780c */
[----:B------:R-:W-:Y:S01]  /*70e0*/  LOP3.LUT R2, R239, 0x1f8, RZ, 0xc0, !PT ;  /* 0x000001f8ef027812 */ /* 0x000fe200078ec0ff */
[----:B------:R-:W-:Y:S01]  /*70f0*/  UIADD3.X UR4, UPT, UPT, UR14, UR4, URZ, UP1, !UPT ;  /* 0x000000040e047290 */ /* 0x000fe20008ffe4ff */
[----:B------:R-:W-:Y:S01]  /*7100*/  LOP3.LUT R12, R0, R12, RZ, 0xfc, !PT ;  /* 0x0000000c000c7212 */ /* 0x000fe200078efcff */
[----:B------:R-:W-:Y:S01]  /*7110*/  IMAD.U32 R9, RZ, RZ, UR16 ;  /* 0x00000010ff097e24 */ /* 0x000fe2000f8e00ff */
[----:B------:R-:W-:Y:S01]  /*7120*/  LOP3.LUT R0, R2, 0x38, R249, 0x78, !PT ;  /* 0x0000003802007812 */ /* 0x000fe200078e78f9 */
[----:B------:R-:W-:Y:S01]  /*7130*/  ULEA UR17, UP0, UR12, UR15, 0x5 ;  /* 0x0000000f0c117291 */ /* 0x000fe2000f8028ff */
[----:B------:R-:W-:-:S02]  /*7140*/  IMAD.U32 R16, RZ, RZ, UR15 ;  /* 0x0000000fff107e24 */ /* 0x000fc4000f8e00ff */
[----:B------:R-:W-:Y:S01]  /*7150*/  LOP3.LUT R11, R0, 0x1e00, R239, 0xf8, !PT ;  /* 0x00001e00000b7812 */ /* 0x000fe200078ef8ef */
[----:B------:R-:W-:Y:S01]  /*7160*/  IMAD.U32 R0, RZ, RZ, UR4 ;  /* 0x00000004ff007e24 */ /* 0x000fe2000f8e00ff */
[----:B------:R-:W-:Y:S01]  /*7170*/  MOV R5, UR10 ;  /* 0x0000000a00057c02 */ /* 0x000fe20008000f00 */
[----:B------:R-:W-:Y:S01]  /*7180*/  ULEA.HI.X UR10, UR12, UR14, UR13, 0x5, UP0 ;  /* 0x0000000e0c0a7291 */ /* 0x000fe200080f2c0d */
[-C--:B------:R-:W-:Y:S01]  /*7190*/  LEA R8, P2, R9, R225.reuse, 0x1 ;  /* 0x000000e109087211 */ /* 0x080fe200078408ff */
[----:B------:R-:W-:Y:S01]  /*71a0*/  IMAD.U32 R3, RZ, RZ, UR14 ;  /* 0x0000000eff037e24 */ /* 0x000fe2000f8e00ff */
[----:B------:R-:W-:Y:S01]  /*71b0*/  BAR.SYNC.DEFER_BLOCKING 0x0 ;  /* 0x0000000000007b1d */ /* 0x000fe20000010000 */
[-C--:B------:R-:W-:Y:S02]  /*71c0*/  LEA R4, P4, R10, R225.reuse, 0x7 ;  /* 0x000000e10a047211 */ /* 0x080fe400078838ff */
[----:B------:R-:W-:Y:S02]  /*71d0*/  MOV R7, UR17 ;  /* 0x0000001100077c02 */ /* 0x000fe40008000f00 */
[----:B------:R-:W-:-:S02]  /*71e0*/  LEA R2, P3, R16, R225, 0x1 ;  /* 0x000000e110027211 */ /* 0x000fc400078608ff */
[-C--:B------:R-:W-:Y:S02]  /*71f0*/  LEA.HI.X R9, R9, R224.reuse, R0, 0x1, P2 ;  /* 0x000000e009097211 */ /* 0x080fe400010f0c00 */
[-C--:B------:R-:W-:Y:S02]  /*7200*/  LEA.HI.X R5, R10, R224.reuse, R5, 0x7, P4 ;  /* 0x000000e00a057211 */ /* 0x080fe400020f3c05 */
[----:B------:R-:W-:Y:S02]  /*7210*/  LEA R0, R11, UR5, 0x1 ;  /* 0x000000050b007c11 */ /* 0x000fe4000f8e08ff */
[----:B------:R-:W-:Y:S02]  /*7220*/  LEA R6, P1, R7, R225, 0x1 ;  /* 0x000000e107067211 */ /* 0x000fe400078208ff */
[----:B------:R-:W-:Y:S01]  /*7230*/  MOV R17, UR10 ;  /* 0x0000000a00117c02 */ /* 0x000fe20008000f00 */
[----:B------:R-:W1:Y:S01]  /*7240*/  LDCU UR10, c[0x0][0x50c] ;  /* 0x0000a180ff0a77ac */ /* 0x000e620008000800 */
[----:B------:R-:W-:-:S02]  /*7250*/  LEA.HI.X R3, R16, R224, R3, 0x1, P3 ;  /* 0x000000e010037211 */ /* 0x000fc400018f0c03 */
[----:B------:R-:W-:Y:S02]  /*7260*/  LEA.HI.X R7, R7, R224, R17, 0x1, P1 ;  /* 0x000000e007077211 */ /* 0x000fe400008f0c11 */
[----:B------:R-:W-:Y:S01]  /*7270*/  LEA R12, R12, UR5, 0x1 ;  /* 0x000000050c0c7c11 */ /* 0x000fe2000f8e08ff */
[----:B------:R-:W-:Y:S01]  /*7280*/  @!PT LDS RZ, [RZ] ;  /* 0x00000000fffff984 */ /* 0x000fe20000000800 */
[----:B------:R-:W-:Y:S01]  /*7290*/  @!PT LDS RZ, [RZ] ;  /* 0x00000000fffff984 */ /* 0x000fe20000000800 */
[----:B------:R-:W-:Y:S01]  /*72a0*/  @!PT LDS RZ, [RZ] ;  /* 0x00000000fffff984 */ /* 0x000fe20000000800 */
[----:B------:R-:W-:Y:S04]  /*72b0*/  LDGSTS.E.BYPASS.LTC128B.128 [R0+0xc000], desc[UR24][R4.64] ;  /* 0x0c00000004007fae */ /* 0x000fe8000b981a18 */
[----:B------:R-:W-:Y:S04]  /*72c0*/  LDGSTS.E.BYPASS.LTC128B.128 [R0+0xe000], desc[UR24][R4.64+0x80] ;  /* 0x0e00008004007fae */ /* 0x000fe8000b981a18 */
[----:B------:R-:W-:Y:S04]  /*72d0*/  LDGSTS.E.BYPASS.LTC128B.128 [R0+0xc800], desc[UR24][R2.64] ;  /* 0x0c80000002007fae */ /* 0x000fe8000b981a18 */
[----:B------:R3:W-:Y:S04]  /*72e0*/  LDGSTS.E.BYPASS.LTC128B.128 [R0+0xe800], desc[UR24][R2.64+0x80] ;  /* 0x0e80008002007fae */ /* 0x0007e8000b981a18 */
[----:B------:R-:W-:Y:S04]  /*72f0*/  LDGSTS.E.BYPASS.LTC128B.128 [R0+0xd000], desc[UR24][R8.64] ;  /* 0x0d00000008007fae */ /* 0x000fe8000b981a18 */
[----:B------:R4:W-:Y:S04]  /*7300*/  LDGSTS.E.BYPASS.LTC128B.128 [R0+0xf000], desc[UR24][R8.64+0x80] ;  /* 0x0f00008008007fae */ /* 0x0009e8000b981a18 */
[----:B------:R-:W-:Y:S04]  /*7310*/  LDGSTS.E.BYPASS.LTC128B.128 [R0+0xd800], desc[UR24][R6.64] ;  /* 0x0d80000006007fae */ /* 0x000fe8000b981a18 */
[----:B------:R1:W-:Y:S04]  /*7320*/  LDGSTS.E.BYPASS.LTC128B.128 [R0+0xf800], desc[UR24][R6.64+0x80] ;  /* 0x0f80008006007fae */ /* 0x0003e8000b981a18 */
[----:B------:R-:W-:Y:S04]  /*7330*/  LDSM.16.M88.4 R52, [R132+UR5+0x8000] ;  /* 0x008000058434783b */ /* 0x000fe80008000200 */
[----:B------:R-:W-:Y:S01]  /*7340*/  LDSM.16.M88.4 R44, [R132+UR5+0x8800] ;  /* 0x00880005842c783b */ /* 0x000fe20008000200 */
[----:B---3--:R-:W-:-:S03]  /*7350*/  IMAD.MOV.U32 R3, RZ, RZ, 0x20 ;  /* 0x00000020ff037424 */ /* 0x008fc600078e00ff */
[----:B------:R-:W-:Y:S04]  /*7360*/  LDSM.16.M88.4 R40, [R132+UR5+0x9000] ;  /* 0x009000058428783b */ /* 0x000fe80008000200 */
[----:B------:R-:W-:Y:S04]  /*7370*/  LDSM.16.M88.4 R36, [R132+UR5+0x9800] ;  /* 0x009800058424783b */ /* 0x000fe80008000200 */
[----:B----4-:R-:W3:Y:S01]  /*7380*/  LDSM.16.M88.4 R8, [R12+0x2000] ;  /* 0x002000000c08783b */ /* 0x010ee20000000200 */
[----:B------:R-:W-:-:S03]  /*7390*/  SEL R3, R3, 0xffffffe0, !P0 ;  /* 0xffffffe003037807 */ /* 0x000fc60004000000 */
[----:B------:R-:W-:Y:S01]  /*73a0*/  LDSM.16.M88.4 R16, [R12] ;  /* 0x000000000c10783b */ /* 0x000fe20000000200 */
[----:B-1----:R-:W-:-:S03]  /*73b0*/  VIADD R0, R132, UR5 ;  /* 0x0000000584007c36 */ /* 0x002fc60008000000 */
[----:B------:R-:W0:Y:S01]  /*73c0*/  LDGDEPBAR ;  /* 0x00000000000079af */ /* 0x000e220000000000 */
[C---:B------:R-:W-:Y:S01]  /*73d0*/  IMAD.IADD R26, R3.reuse, 0x1, R12 ;  /* 0x00000001031a7824 */ /* 0x040fe200078e020c */
[----:B------:R-:W-:-:S04]  /*73e0*/  IADD3 R2, PT, PT, R3, R0, RZ ;  /* 0x0000000003027210 */ /* 0x000fc80007ffe0ff */
[----:B------:R-:W-:Y:S04]  /*73f0*/  LDSM.16.M88.4 R4, [R26+0x2000] ;  /* 0x002000001a04783b */ /* 0x000fe80000000200 */
[----:B------:R-:W1:Y:S04]  /*7400*/  LDSM.16.M88.4 R32, [R2+0x8000] ;  /* 0x008000000220783b */ /* 0x000e680000000200 */
[----:B------:R-:W4:Y:S04]  /*7410*/  LDSM.16.M88.4 R56, [R2+0x8800] ;  /* 0x008800000238783b */ /* 0x000f280000000200 */
[----:B------:R-:W4:Y:S04]  /*7420*/  LDSM.16.M88.4 R64, [R2+0x9000] ;  /* 0x009000000240783b */ /* 0x000f280000000200 */
[----:B------:R-:W4:Y:S04]  /*7430*/  LDSM.16.M88.4 R60, [R2+0x9800] ;  /* 0x00980000023c783b */ /* 0x000f280000000200 */
[----:B------:R-:W2:Y:S01]  /*7440*/  LDSM.16.M88.4 R20, [R26] ;  /* 0x000000001a14783b */ /* 0x000ea20000000200 */
[C---:B---3--:R-:W-:Y:S08]  /*7450*/  HMMA.16816.F32.BF16 R228, R8.reuse, R52, RZ ;  /* 0x0000003408e4723c */ /* 0x048ff000000418ff */
[----:B------:R-:W-:-:S12]  /*7460*/  HMMA.16816.F32.BF16 R220, R8, R44, RZ ;  /* 0x0000002c08dc723c */ /* 0x000fd800000418ff */
[----:B-1----:R-:W-:Y:S08]  /*7470*/  HMMA.16816.F32.BF16 R68, R4, R32, R228 ;  /* 0x000000200444723c */ /* 0x002ff000000418e4 */
[C---:B------:R-:W-:Y:S08]  /*7480*/  HMMA.16816.F32.BF16 R212, R8.reuse, R40, RZ ;  /* 0x0000002808d4723c */ /* 0x040ff000000418ff */
        /* <DEDUP_REMOVED lines=8> */
[----:B------:R-:W-:Y:S08]  /*7510*/  HMMA.16816.F32.BF16 R8, R8, R38, RZ ;  /* 0x000000260808723c */ /* 0x000ff000000418ff */
[C---:B----4-:R-:W-:Y:S08]  /*7520*/  HMMA.16816.F32.BF16 R68, R4.reuse, R56, R220 ;  /* 0x000000380444723c */ /* 0x050ff000000418dc */
[C---:B------:R-:W-:Y:S08]  /*7530*/  HMMA.16816.F32.BF16 R248, R4.reuse, R64, R212 ;  /* 0x0000004004f8723c */ /* 0x040ff000000418d4 */
[----:B------:R-:W-:Y:S03]  /*7540*/  HMMA.16816.F32.BF16 R244, R4, R60, R136 ;  /* 0x0000003c04f4723c */ /* 0x000fe60000041888 */
[----:B------:R-:W-:Y:S01]  /*7550*/  MOV R29, R68 ;  /* 0x00000044001d7202 */ /* 0x000fe20000000f00 */
[----:B------:R-:W-:Y:S01]  /*7560*/  IMAD.MOV.U32 R27, RZ, RZ, R69 ;  /* 0x000000ffff1b7224 */ /* 0x000fe200078e0045 */
[----:B------:R-:W-:Y:S01]  /*7570*/  MOV R24, R71 ;  /* 0x0000004700187202 */ /* 0x000fe20000000f00 */
[----:B------:R-:W-:-:S02]  /*7580*/  IMAD.MOV.U32 R25, RZ, RZ, R70 ;  /* 0x000000ffff197224 */ /* 0x000fc400078e0046 */
[C---:B------:R-:W-:Y:S08]  /*7590*/  HMMA.16816.F32.BF16 R68, R4.reuse, R34, R224 ;  /* 0x000000220444723c */ /* 0x040ff000000418e0 */
[C---:B------:R-:W-:Y:S08]  /*75a0*/  HMMA.16816.F32.BF16 R240, R4.reuse, R58, R216 ;  /* 0x0000003a04f0723c */ /* 0x040ff000000418d8 */
[C---:B------:R-:W-:Y:S08]  /*75b0*/  HMMA.16816.F32.BF16 R236, R4.reuse, R66, R208 ;  /* 0x0000004204ec723c */ /* 0x040ff000000418d0 */
[----:B------:R-:W-:Y:S08]  /*75c0*/  HMMA.16816.F32.BF16 R232, R4, R62, R8 ;  /* 0x0000003e04e8723c */ /* 0x000ff00000041808 */
[C---:B------:R-:W-:Y:S08]  /*75d0*/  HMMA.16816.F32.BF16 R4, R16.reuse, R36, RZ ;  /* 0x000000241004723c */ /* 0x040ff000000418ff */
[C---:B------:R-:W-:Y:S08]  /*75e0*/  HMMA.16816.F32.BF16 R208, R16.reuse, R52, RZ ;  /* 0x0000003410d0723c */ /* 0x040ff000000418ff */
[C---:B------:R-:W-:Y:S08]  /*75f0*/  HMMA.16816.F32.BF16 R136, R16.reuse, R54, RZ ;  /* 0x000000361088723c */ /* 0x040ff000000418ff */
[C---:B------:R-:W-:Y:S08]  /*7600*/  HMMA.16816.F32.BF16 R52, R16.reuse, R44, RZ ;  /* 0x0000002c1034723c */ /* 0x040ff000000418ff */
[----:B------:R-:W-:Y:S08]  /*7610*/  HMMA.16816.F32.BF16 R44, R16, R46, RZ ;  /* 0x0000002e102c723c */ /* 0x000ff000000418ff */
[----:B--2---:R-:W-:Y:S01]  /*7620*/  HMMA.16816.F32.BF16 R4, R20, R60, R4 ;  /* 0x0000003c1404723c */ /* 0x004fe20000041804 */
[----:B------:R-:W-:-:S07]  /*7630*/  IMAD.IADD R0, R31, 0x1, R0 ;  /* 0x000000011f007824 */ /* 0x000fce00078e0200 */
[C---:B------:R-:W-:Y:S01]  /*7640*/  HMMA.16816.F32.BF16 R224, R20.reuse, R56, R52 ;  /* 0x0000003814e0723c */ /* 0x040fe20000041834 */
[----:B------:R-:W-:Y:S02]  /*7650*/  IMAD.MOV.U32 R55, RZ, RZ, R24 ;  /* 0x000000ffff377224 */ /* 0x000fe400078e0018 */
[----:B------:R-:W-:Y:S01]  /*7660*/  IMAD.IADD R24, R31, 0x1, R12 ;  /* 0x000000011f187824 */ /* 0x000fe200078e020c */
[----:B------:R-:W-:Y:S01]  /*7670*/  MOV R53, R27 ;  /* 0x0000001b00357202 */ /* 0x000fe20000000f00 */
[----:B------:R-:W-:Y:S02]  /*7680*/  IMAD.MOV.U32 R52, RZ, RZ, R29 ;  /* 0x000000ffff347224 */ /* 0x000fe400078e001d */
[----:B------:R-:W-:Y:S01]  /*7690*/  IMAD.MOV.U32 R54, RZ, RZ, R25 ;  /* 0x000000ffff367224 */ /* 0x000fe200078e0019 */
[----:B------:R-:W-:Y:S01]  /*76a0*/  HMMA.16816.F32.BF16 R228, R20, R32, R208 ;  /* 0x0000002014e4723c */ /* 0x000fe200000418d0 */
[----:B------:R-:W-:Y:S02]  /*76b0*/  IMAD.MOV.U32 R211, RZ, RZ, R30 ;  /* 0x000000ffffd37224 */ /* 0x000fe400078e001e */
[----:B------:R-:W-:Y:S01]  /*76c0*/  MOV R30, R4 ;  /* 0x00000004001e7202 */ /* 0x000fe20000000f00 */
[----:B------:R-:W-:Y:S01]  /*76d0*/  IMAD.MOV.U32 R29, RZ, RZ, R5 ;  /* 0x000000ffff1d7224 */ /* 0x000fe200078e0005 */
[----:B------:R-:W-:Y:S01]  /*76e0*/  MOV R25, R7 ;  /* 0x0000000700197202 */ /* 0x000fe20000000f00 */
[----:B------:R-:W-:-:S02]  /*76f0*/  IMAD.MOV.U32 R27, RZ, RZ, R6 ;  /* 0x000000ffff1b7224 */ /* 0x000fc400078e0006 */
[C---:B------:R-:W-:Y:S01]  /*7700*/  HMMA.16816.F32.BF16 R8, R16.reuse, R40, RZ ;  /* 0x000000281008723c */ /* 0x040fe200000418ff */
[----:B------:R-:W-:Y:S07]  /*7710*/  LDSM.16.M88.4 R4, [R24+0x2000] ;  /* 0x002000001804783b */ /* 0x000fee0000000200 */
[C---:B------:R-:W-:Y:S08]  /*7720*/  HMMA.16816.F32.BF16 R216, R16.reuse, R42, RZ ;  /* 0x0000002a10d8723c */ /* 0x040ff000000418ff */
[----:B------:R-:W-:Y:S01]  /*7730*/  HMMA.16816.F32.BF16 R212, R16, R38, RZ ;  /* 0x0000002610d4723c */ /* 0x000fe200000418ff */
[----:B------:R-:W1:Y:S04]  /*7740*/  LDSM.16.M88.4 R16, [R0+0x8800] ;  /* 0x008800000010783b */ /* 0x000e680000000200 */
[----:B------:R-:W-:Y:S03]  /*7750*/  LDSM.16.M88.4 R36, [R0+0x9000] ;  /* 0x009000000024783b */ /* 0x000fe60000000200 */
[C---:B------:R-:W-:Y:S01]  /*7760*/  HMMA.16816.F32.BF16 R56, R20.reuse, R58, R44 ;  /* 0x0000003a1438723c */ /* 0x040fe2000004182c */
[----:B------:R-:W2:Y:S07]  /*7770*/  LDSM.16.M88.4 R44, [R0+0x9800] ;  /* 0x00980000002c783b */ /* 0x000eae0000000200 */
[C---:B------:R-:W-:Y:S01]  /*7780*/  HMMA.16816.F32.BF16 R40, R20.reuse, R34, R136 ;  /* 0x000000221428723c */ /* 0x040fe20000041888 */
[----:B------:R-:W3:Y:S07]  /*7790*/  LDSM.16.M88.4 R32, [R0+0x8000] ;  /* 0x008000000020783b */ /* 0x000eee0000000200 */
[C---:B------:R-:W-:Y:S01]  /*77a0*/  HMMA.16816.F32.BF16 R220, R20.reuse, R64, R8 ;  /* 0x0000004014dc723c */ /* 0x040fe20000041808 */
[----:B------:R-:W4:Y:S07]  /*77b0*/  LDSM.16.M88.4 R8, [R24] ;  /* 0x000000001808783b */ /* 0x000f2e0000000200 */
[----:B------:R-:W-:Y:S08]  /*77c0*/  HMMA.16816.F32.BF16 R212, R20, R62, R212 ;  /* 0x0000003e14d4723c */ /* 0x000ff000000418d4 */
[C---:B-1----:R-:W-:Y:S08]  /*77d0*/  HMMA.16816.F32.BF16 R60, R4.reuse, R16, R52 ;  /* 0x00000010043c723c */ /* 0x042ff00000041834 */
[C---:B--2---:R-:W-:Y:S08]  /*77e0*/  HMMA.16816.F32.BF16 R52, R4.reuse, R44, R244 ;  /* 0x0000002c0434723c */ /* 0x044ff000000418f4 */
[C---:B---3--:R-:W-:Y:S08]  /*77f0*/  HMMA.16816.F32.BF16 R136, R4.reuse, R34, R68 ;  /* 0x000000220488723c */ /* 0x048ff00000041844 */
[----:B------:R-:W-:Y:S01]  /*7800*/  HMMA.16816.F32.BF16 R68, R4, R38, R236 ;  /* 0x000000260444723c */ /* 0x000fe200000418ec */
[----:B------:R-:W-:Y:S01]  /*7810*/  IMAD.MOV.U32 R208, RZ, RZ, R51 ;  /* 0x000000ffffd07224 */ /* 0x000fe200078e0033 */
[----:B------:R-:W-:Y:S01]  /*7820*/  MOV R210, R49 ;  /* 0x0000003100d27202 */ /* 0x000fe20000000f00 */
[----:B------:R-:W-:-:S05]  /*7830*/  IMAD.MOV.U32 R209, RZ, RZ, R50 ;  /* 0x000000ffffd17224 */ /* 0x000fca00078e0032 */
[----:B------:R-:W-:Y:S01]  /*7840*/  HMMA.16816.F32.BF16 R64, R20, R66, R216 ;  /* 0x000000421440723c */ /* 0x000fe200000418d8 */
[----:B------:R-:W-:Y:S01]  /*7850*/  MOV R23, R52 ;  /* 0x0000003400177202 */ /* 0x000fe20000000f00 */
[----:B------:R-:W-:Y:S01]  /*7860*/  IMAD.MOV.U32 R22, RZ, RZ, R53 ;  /* 0x000000ffff167224 */ /* 0x000fe200078e0035 */
[----:B------:R-:W-:Y:S01]  /*7870*/  MOV R20, R55 ;  /* 0x0000003700147202 */ /* 0x000fe20000000f00 */
[----:B------:R-:W-:-:S04]  /*7880*/  IMAD.MOV.U32 R21, RZ, RZ, R54 ;  /* 0x000000ffff157224 */ /* 0x000fc800078e0036 */
[C---:B------:R-:W-:Y:S03]  /*7890*/  HMMA.16816.F32.BF16 R208, R4.reuse, R32, R208 ;  /* 0x0000002004d0723c */ /* 0x040fe600000418d0 */
[----:B------:R-:W-:Y:S01]  /*78a0*/  IMAD.MOV.U32 R237, RZ, RZ, R68 ;  /* 0x000000ffffed7224 */ /* 0x000fe200078e0044 */
[----:B------:R-:W-:Y:S01]  /*78b0*/  MOV R236, R69 ;  /* 0x0000004500ec7202 */ /* 0x000fe20000000f00 */
[----:B------:R-:W-:Y:S02]  /*78c0*/  IMAD.MOV.U32 R142, RZ, RZ, R70 ;  /* 0x000000ffff8e7224 */ /* 0x000fe400078e0046 */
[----:B------:R-:W-:Y:S01]  /*78d0*/  IMAD.MOV.U32 R141, RZ, RZ, R71 ;  /* 0x000000ffff8d7224 */ /* 0x000fe200078e0047 */
[C---:B------:R-:W-:Y:S08]  /*78e0*/  HMMA.16816.F32.BF16 R216, R4.reuse, R36, R248 ;  /* 0x0000002404d8723c */ /* 0x040ff000000418f8 */
[C---:B------:R-:W-:Y:S08]  /*78f0*/  HMMA.16816.F32.BF16 R52, R4.reuse, R18, R240 ;  /* 0x000000120434723c */ /* 0x040ff000000418f0 */
[----:B------:R-:W-:Y:S08]  /*7900*/  HMMA.16816.F32.BF16 R4, R4, R46, R232 ;  /* 0x0000002e0404723c */ /* 0x000ff000000418e8 */
[----:B----4-:R-:W-:Y:S01]  /*7910*/  HMMA.16816.F32.BF16 R68, R8, R32, R228 ;  /* 0x000000200844723c */ /* 0x010fe200000418e4 */
[----:B------:R-:W-:Y:S01]  /*7920*/  IMAD.MOV.U32 R247, RZ, RZ, R25 ;  /* 0x000000fffff77224 */ /* 0x000fe200078e0019 */
[C---:B------:R-:W-:Y:S01]  /*7930*/  IADD3 R25, PT, PT, R3.reuse, R24, RZ ;  /* 0x0000001803197210 */ /* 0x040fe20007ffe0ff */
[----:B------:R-:W-:-:S05]  /*7940*/  IMAD.IADD R3, R3, 0x1, R0 ;  /* 0x0000000103037824 */ /* 0x000fca00078e0200 */
[C---:B------:R-:W-:Y:S03]  /*7950*/  HMMA.16816.F32.BF16 R240, R8.reuse, R16, R224 ;  /* 0x0000001008f0723c */ /* 0x040fe600000418e0 */
[----:B------:R-:W-:Y:S01]  /*7960*/  MOV R140, R4 ;  /* 0x00000004008c7202 */ /* 0x000fe20000000f00 */
[----:B------:R-:W-:Y:S01]  /*7970*/  IMAD.MOV.U32 R51, RZ, RZ, R5 ;  /* 0x000000ffff337224 */ /* 0x000fe200078e0005 */
[----:B------:R-:W-:Y:S01]  /*7980*/  MOV R49, R7 ;  /* 0x0000000700317202 */ /* 0x000fe20000000f00 */
[----:B------:R-:W-:Y:S02]  /*7990*/  IMAD.MOV.U32 R50, RZ, RZ, R6 ;  /* 0x000000ffff327224 */ /* 0x000fe400078e0006 */
[----:B------:R-:W-:Y:S01]  /*79a0*/  HMMA.16816.F32.BF16 R224, R8, R18, R56 ;  /* 0x0000001208e0723c */ /* 0x000fe20000041838 */
[----:B------:R-:W-:Y:S02]  /*79b0*/  LDSM.16.M88.4 R16, [R3+0x8800] ;  /* 0x008800000310783b */ /* 0x000fe40000000200 */
[----:B------:R-:W-:Y:S01]  /*79c0*/  IMAD.MOV.U32 R7, RZ, RZ, R68 ;  /* 0x000000ffff077224 */ /* 0x000fe200078e0044 */
[----:B------:R-:W-:Y:S01]  /*79d0*/  MOV R5, R70 ;  /* 0x0000004600057202 */ /* 0x000fe20000000f00 */
[----:B------:R-:W-:-:S02]  /*79e0*/  IMAD.MOV.U32 R6, RZ, RZ, R69 ;  /* 0x000000ffff067224 */ /* 0x000fc400078e0045 */
[----:B------:R-:W-:Y:S01]  /*79f0*/  IMAD.MOV.U32 R4, RZ, RZ, R71 ;  /* 0x000000ffff047224 */ /* 0x000fe200078e0047 */
[C---:B------:R-:W-:Y:S01]  /*7a00*/  HMMA.16816.F32.BF16 R56, R8.reuse, R36, R220 ;  /* 0x000000240838723c */ /* 0x040fe200000418dc */
[----:B------:R-:W-:Y:S01]  /*7a10*/  IMAD.MOV.U32 R220, RZ, RZ, R7 ;  /* 0x000000ffffdc7224 */ /* 0x000fe200078e0007 */
[----:B------:R-:W-:Y:S01]  /*7a20*/  MOV R221, R6 ;  /* 0x0000000600dd7202 */ /* 0x000fe20000000f00 */
[----:B------:R-:W-:Y:S02]  /*7a30*/  IMAD.MOV.U32 R222, RZ, RZ, R5 ;  /* 0x000000ffffde7224 */ /* 0x000fe400078e0005 */
[----:B------:R-:W-:Y:S02]  /*7a40*/  IMAD.MOV.U32 R223, RZ, RZ, R4 ;  /* 0x000000ffffdf7224 */ /* 0x000fe400078e0004 */
[----:B------:R-:W-:Y:S01]  /*7a50*/  LDSM.16.M88.4 R4, [R25+0x2000] ;  /* 0x002000001904783b */ /* 0x000fe20000000200 */
[C---:B------:R-:W-:Y:S03]  /*7a60*/  HMMA.16816.F32.BF16 R248, R8.reuse, R34, R40 ;  /* 0x0000002208f8723c */ /* 0x040fe60000041828 */
[----:B------:R-:W1:Y:S04]  /*7a70*/  LDSM.16.M88.4 R32, [R3+0x8000] ;  /* 0x008000000320783b */ /* 0x000e680000000200 */
[----:B------:R-:W-:Y:S01]  /*7a80*/  LDSM.16.M88.4 R40, [R3+0x9800] ;  /* 0x009800000328783b */ /* 0x000fe20000000200 */
[----:B------:R-:W-:Y:S01]  /*7a90*/  HMMA.16816.F32.BF16 R68, R8, R38, R64 ;  /* 0x000000260844723c */ /* 0x000fe20000041840 */
[----:B------:R-:W-:Y:S01]  /*7aa0*/  IMAD.MOV.U32 R64, RZ, RZ, R23 ;  /* 0x000000ffff407224 */ /* 0x000fe200078e0017 */
[----:B------:R-:W-:Y:S01]  /*7ab0*/  MOV R65, R22 ;  /* 0x0000001600417202 */ /* 0x000fe20000000f00 */
[----:B------:R-:W-:Y:S01]  /*7ac0*/  IMAD.MOV.U32 R66, RZ, RZ, R21 ;  /* 0x000000ffff427224 */ /* 0x000fe200078e0015 */
[----:B------:R-:W2:Y:S01]  /*7ad0*/  LDSM.16.M88.4 R36, [R3+0x9000] ;  /* 0x009000000324783b */ /* 0x000ea20000000200 */
[----:B------:R-:W-:-:S03]  /*7ae0*/  IMAD.MOV.U32 R67, RZ, RZ, R20 ;  /* 0x000000ffff437224 */ /* 0x000fc600078e0014 */
[----:B------:R-:W3:Y:S01]  /*7af0*/  LDSM.16.M88.4 R20, [R25] ;  /* 0x000000001914783b */ /* 0x000ee20000000200 */
[----:B------:R-:W-:Y:S01]  /*7b00*/  IMAD.MOV.U32 R244, RZ, RZ, R30 ;  /* 0x000000fffff47224 */ /* 0x000fe200078e001e */
[----:B------:R-:W-:Y:S01]  /*7b10*/  MOV R246, R27 ;  /* 0x0000001b00f67202 */ /* 0x000fe20000000f00 */
[----:B------:R-:W-:-:S07]  /*7b20*/  IMAD.MOV.U32 R245, RZ, RZ, R29 ;  /* 0x000000fffff57224 */ /* 0x000fce00078e001d */
[----:B------:R-:W-:Y:S01]  /*7b30*/  HMMA.16816.F32.BF16 R228, R8, R44, R244 ;  /* 0x0000002c08e4723c */ /* 0x000fe200000418f4 */
[----:B------:R-:W-:Y:S01]  /*7b40*/  IMAD.MOV.U32 R44, RZ, RZ, R140 ;  /* 0x000000ffff2c7224 */ /* 0x000fe200078e008c */
[----:B------:R-:W-:-:S06]  /*7b50*/  MOV R45, R51 ;  /* 0x00000033002d7202 */ /* 0x000fcc0000000f00 */
[----:B------:R-:W-:Y:S01]  /*7b60*/  HMMA.16816.F32.BF16 R244, R8, R46, R212 ;  /* 0x0000002e08f4723c */ /* 0x000fe200000418d4 */
[----:B------:R-:W-:Y:S01]  /*7b70*/  IMAD.MOV.U32 R8, RZ, RZ, R237 ;  /* 0x000000ffff087224 */ /* 0x000fe200078e00ed */
[----:B------:R-:W-:Y:S01]  /*7b80*/  MOV R10, R142 ;  /* 0x0000008e000a7202 */ /* 0x000fe20000000f00 */
[----:B------:R-:W-:Y:S02]  /*7b90*/  IMAD.MOV.U32 R9, RZ, RZ, R236 ;  /* 0x000000ffff097224 */ /* 0x000fe400078e00ec */
[----:B------:R-:W-:Y:S02]  /*7ba0*/  IMAD.MOV.U32 R11, RZ, RZ, R141 ;  /* 0x000000ffff0b7224 */ /* 0x000fe400078e008d */
[----:B------:R-:W-:Y:S02]  /*7bb0*/  IMAD.MOV.U32 R46, RZ, RZ, R50 ;  /* 0x000000ffff2e7224 */ /* 0x000fe400078e0032 */
[----:B------:R-:W-:Y:S01]  /*7bc0*/  IMAD.MOV.U32 R47, RZ, RZ, R49 ;  /* 0x000000ffff2f7224 */ /* 0x000fe200078e0031 */
[----:B-1----:R-:W-:Y:S01]  /*7bd0*/  HMMA.16816.F32.BF16 R236, R4, R32, R208 ;  /* 0x0000002004ec723c */ /* 0x002fe200000418d0 */
[----:B------:R-:W-:Y:S01]  /*7be0*/  MOV R31, R228 ;  /* 0x000000e4001f7202 */ /* 0x000fe20000000f00 */
[----:B------:R-:W-:Y:S01]  /*7bf0*/  IMAD.MOV.U32 R30, RZ, RZ, R229 ;  /* 0x000000ffff1e7224 */ /* 0x000fe200078e00e5 */
[----:B------:R-:W-:Y:S01]  /*7c00*/  MOV R27, R231 ;  /* 0x000000e7001b7202 */ /* 0x000fe20000000f00 */
[----:B------:R-:W-:-:S04]  /*7c10*/  IMAD.MOV.U32 R29, RZ, RZ, R230 ;  /* 0x000000ffff1d7224 */ /* 0x000fc800078e00e6 */
[C---:B------:R-:W-:Y:S08]  /*7c20*/  HMMA.16816.F32.BF16 R232, R4.reuse, R34, R136 ;  /* 0x0000002204e8723c */ /* 0x040ff00000041888 */
[C---:B------:R-:W-:Y:S08]  /*7c30*/  HMMA.16816.F32.BF16 R228, R4.reuse, R16, R60 ;  /* 0x0000001004e4723c */ /* 0x040ff0000004183c */
[C---:B------:R-:W-:Y:S01]  /*7c40*/  HMMA.16816.F32.BF16 R212, R4.reuse, R18, R52 ;  /* 0x0000001204d4723c */ /* 0x040fe20000041834 */
[----:B------:R-:W-:Y:S07]  /*7c50*/  LDSM.16.M88.4 R52, [R132+UR5+0xb800] ;  /* 0x00b800058434783b */ /* 0x000fee0008000200 */
[C---:B--2---:R-:W-:Y:S08]  /*7c60*/  HMMA.16816.F32.BF16 R208, R4.reuse, R36, R216 ;  /* 0x0000002404d0723c */ /* 0x044ff000000418d8 */
[C---:B------:R-:W-:Y:S01]  /*7c70*/  HMMA.16816.F32.BF16 R136, R4.reuse, R38, R8 ;  /* 0x000000260488723c */ /* 0x040fe20000041808 */
[----:B------:R-:W-:Y:S07]  /*7c80*/  LDSM.16.M88.4 R8, [R132+UR5+0xa800] ;  /* 0x00a800058408783b */ /* 0x000fee0008000200 */
[C---:B------:R-:W-:Y:S08]  /*7c90*/  HMMA.16816.F32.BF16 R64, R4.reuse, R40, R64 ;  /* 0x000000280440723c */ /* 0x040ff00000041840 */
[----:B------:R-:W-:Y:S08]  /*7ca0*/  HMMA.16816.F32.BF16 R60, R4, R42, R44 ;  /* 0x0000002a043c723c */ /* 0x000ff0000004182c */
[C---:B---3--:R-:W-:Y:S01]  /*7cb0*/  HMMA.16816.F32.BF16 R4, R20.reuse, R36, R56 ;  /* 0x000000241404723c */ /* 0x048fe20000041838 */
[----:B------:R-:W-:Y:S07]  /*7cc0*/  LDSM.16.M88.4 R56, [R132+UR5+0xb000] ;  /* 0x00b000058438783b */ /* 0x000fee0008000200 */
[----:B------:R-:W-:Y:S01]  /*7cd0*/  HMMA.16816.F32.BF16 R216, R20, R34, R248 ;  /* 0x0000002214d8723c */ /* 0x000fe200000418f8 */
[----:B------:R-:W-:-:S07]  /*7ce0*/  MOV R248, R31 ;  /* 0x0000001f00f87202 */ /* 0x000fce0000000f00 */
[C---:B------:R-:W-:Y:S01]  /*7cf0*/  HMMA.16816.F32.BF16 R44, R20.reuse, R32, R220 ;  /* 0x00000020142c723c */ /* 0x040fe200000418dc */
[----:B------:R-:W-:Y:S02]  /*7d00*/  LDSM.16.M88.4 R32, [R132+UR5+0xa000] ;  /* 0x00a000058420783b */ /* 0x000fe40008000200 */
[----:B------:R-:W-:Y:S01]  /*7d10*/  IMAD.MOV.U32 R49, RZ, RZ, R4 ;  /* 0x000000ffff317224 */ /* 0x000fe200078e0004 */
[----:B------:R-:W-:Y:S01]  /*7d20*/  MOV R36, R6 ;  /* 0x0000000600247202 */ /* 0x000fe20000000f00 */
[----:B------:R-:W-:Y:S02]  /*7d30*/  IMAD.MOV.U32 R37, RZ, RZ, R5 ;  /* 0x000000ffff257224 */ /* 0x000fe400078e0005 */
[----:B------:R-:W-:Y:S02]  /*7d40*/  IMAD.MOV.U32 R31, RZ, RZ, R7 ;  /* 0x000000ffff1f7224 */ /* 0x000fe400078e0007 */
[----:B------:R-:W1:Y:S01]  /*7d50*/  LDSM.16.M88.4 R4, [R12+0x6000] ;  /* 0x006000000c04783b */ /* 0x000e620000000200 */
[C---:B------:R-:W-:Y:S08]  /*7d60*/  HMMA.16816.F32.BF16 R220, R20.reuse, R16, R240 ;  /* 0x0000001014dc723c */ /* 0x040ff000000418f0 */
[----:B------:R-:W-:Y:S01]  /*7d70*/  HMMA.16816.F32.BF16 R224, R20, R18, R224 ;  /* 0x0000001214e0723c */ /* 0x000fe200000418e0 */
[----:B------:R2:W3:Y:S01]  /*7d80*/  LDSM.16.M88.4 R16, [R12+0x4000] ;  /* 0x004000000c10783b */ /* 0x0004e20000000200 */
[----:B------:R-:W-:Y:S01]  /*7d90*/  IMAD.MOV.U32 R249, RZ, RZ, R30 ;  /* 0x000000fffff97224 */ /* 0x000fe200078e001e */
[----:B------:R-:W-:Y:S01]  /*7da0*/  MOV R251, R27 ;  /* 0x0000001b00fb7202 */ /* 0x000fe20000000f00 */
[----:B------:R-:W-:-:S07]  /*7db0*/  IMAD.MOV.U32 R250, RZ, RZ, R29 ;  /* 0x000000fffffa7224 */ /* 0x000fce00078e001d */
[C---:B------:R-:W-:Y:S08]  /*7dc0*/  HMMA.16816.F32.BF16 R240, R20.reuse, R40, R248 ;  /* 0x0000002814f0723c */ /* 0x040ff000000418f8 */
[----:B------:R-:W-:Y:S08]  /*7dd0*/  HMMA.16816.F32.BF16 R40, R20, R42, R244 ;  /* 0x0000002a1428723c */ /* 0x000ff000000418f4 */
[----:B-1----:R-:W-:Y:S03]  /*7de0*/  HMMA.16816.F32.BF16 R236, R4, R32, R236 ;  /* 0x0000002004ec723c */ /* 0x002fe600000418ec */
[----:B------:R-:W-:Y:S01]  /*7df0*/  IMAD.MOV.U32 R30, RZ, RZ, R240 ;  /* 0x000000ffff1e7224 */ /* 0x000fe200078e00f0 */
[----:B------:R-:W-:-:S04]  /*7e00*/  MOV R29, R241 ;  /* 0x000000f1001d7202 */ /* 0x000fc80000000f00 */
[----:B------:R-:W-:Y:S03]  /*7e10*/  HMMA.16816.F32.BF16 R68, R20, R38, R68 ;  /* 0x000000261444723c */ /* 0x000fe60000041844 */
[----:B------:R-:W-:Y:S02]  /*7e20*/  IMAD.MOV.U32 R22, RZ, RZ, R41 ;  /* 0x000000ffff167224 */ /* 0x000fe400078e0029 */
[----:B------:R-:W-:Y:S01]  /*7e30*/  IMAD.MOV.U32 R21, RZ, RZ, R42 ;  /* 0x000000ffff157224 */ /* 0x000fe200078e002a */
[----:B------:R-:W-:Y:S01]  /*7e40*/  MOV R42, R36 ;  /* 0x00000024002a7202 */ /* 0x000fe20000000f00 */
[----:B------:R-:W-:Y:S01]  /*7e50*/  IMAD.MOV.U32 R41, RZ, RZ, R37 ;  /* 0x000000ffff297224 */ /* 0x000fe200078e0025 */
[----:B------:R-:W-:Y:S01]  /*7e60*/  MOV R20, R43 ;  /* 0x0000002b00147202 */ /* 0x000fe20000000f00 */
[----:B------:R-:W-:Y:S01]  /*7e70*/  IMAD.MOV.U32 R27, RZ, RZ, R242 ;  /* 0x000000ffff1b7224 */ /* 0x000fe200078e00f2 */
[----:B------:R-:W-:Y:S01]  /*7e80*/  HMMA.16816.F32.BF16 R248, R4, R34, R232 ;  /* 0x0000002204f8723c */ /* 0x000fe200000418e8 */
[----:B------:R-:W-:Y:S01]  /*7e90*/  IMAD.MOV.U32 R38, RZ, RZ, R236 ;  /* 0x000000ffff267224 */ /* 0x000fe200078e00ec */
[----:B------:R-:W-:Y:S01]  /*7ea0*/  MOV R37, R237 ;  /* 0x000000ed00257202 */ /* 0x000fe20000000f00 */
[----:B------:R-:W-:-:S02]  /*7eb0*/  IMAD.MOV.U32 R36, RZ, RZ, R238 ;  /* 0x000000ffff247224 */ /* 0x000fc400078e00ee */
[----:B--2---:R-:W-:-:S03]  /*7ec0*/  IMAD.MOV.U32 R12, RZ, RZ, R243 ;  /* 0x000000ffff0c7224 */ /* 0x004fc600078e00f3 */
[----:B------:R-:W-:Y:S01]  /*7ed0*/  HMMA.16816.F32.BF16 R232, R4, R58, R136 ;  /* 0x0000003a04e8723c */ /* 0x000fe20000041888 */
[----:B------:R-:W-:Y:S02]  /*7ee0*/  IMAD.MOV.U32 R43, RZ, RZ, R31 ;  /* 0x000000ffff2b7224 */ /* 0x000fe400078e001f */
[----:B------:R-:W-:-:S05]  /*7ef0*/  IMAD.MOV.U32 R31, RZ, RZ, R239 ;  /* 0x000000ffff1f7224 */ /* 0x000fca00078e00ef */
[C---:B------:R-:W-:Y:S08]  /*7f00*/  HMMA.16816.F32.BF16 R244, R4.reuse, R8, R228 ;  /* 0x0000000804f4723c */ /* 0x040ff000000418e4 */
[----:B------:R-:W-:Y:S08]  /*7f10*/  HMMA.16816.F32.BF16 R240, R4, R10, R212 ;  /* 0x0000000a04f0723c */ /* 0x000ff000000418d4 */
[----:B---3--:R-:W-:Y:S01]  /*7f20*/  HMMA.16816.F32.BF16 R136, R16, R34, R216 ;  /* 0x000000221088723c */ /* 0x008fe200000418d8 */
[----:B------:R-:W-:Y:S01]  /*7f30*/  MOV R216, R38 ;  /* 0x0000002600d87202 */ /* 0x000fe20000000f00 */
[----:B------:R-:W-:-:S02]  /*7f40*/  IMAD.MOV.U32 R217, RZ, RZ, R37 ;  /* 0x000000ffffd97224 */ /* 0x000fc400078e0025 */
[----:B------:R-:W-:Y:S02]  /*7f50*/  IMAD.MOV.U32 R218, RZ, RZ, R36 ;  /* 0x000000ffffda7224 */ /* 0x000fe400078e0024 */
[----:B------:R-:W-:Y:S02]  /*7f60*/  LDSM.16.M88.4 R36, [R2+0xb000] ;  /* 0x00b000000224783b */ /* 0x000fe40000000200 */
[C---:B------:R-:W-:Y:S08]  /*7f70*/  HMMA.16816.F32.BF16 R236, R4.reuse, R56, R208 ;  /* 0x0000003804ec723c */ /* 0x040ff000000418d0 */
[C---:B------:R-:W-:Y:S08]  /*7f80*/  HMMA.16816.F32.BF16 R228, R4.reuse, R52, R64 ;  /* 0x0000003404e4723c */ /* 0x040ff00000041840 */
[----:B------:R-:W-:Y:S01]  /*7f90*/  HMMA.16816.F32.BF16 R212, R4, R54, R60 ;  /* 0x0000003604d4723c */ /* 0x000fe2000004183c */
[----:B------:R-:W1:Y:S01]  /*7fa0*/  LDSM.16.M88.4 R4, [R26+0x6000] ;  /* 0x006000001a04783b */ /* 0x000e620000000200 */
[----:B------:R-:W-:-:S06]  /*7fb0*/  MOV R23, R40 ;  /* 0x0000002800177202 */ /* 0x000fcc0000000f00 */
[C---:B------:R-:W-:Y:S01]  /*7fc0*/  HMMA.16816.F32.BF16 R64, R16.reuse, R8, R220 ;  /* 0x000000081040723c */ /* 0x040fe200000418dc */
[----:B------:R-:W-:Y:S01]  /*7fd0*/  IMAD.MOV.U32 R220, RZ, RZ, R23 ;  /* 0x000000ffffdc7224 */ /* 0x000fe200078e0017 */
[----:B------:R-:W-:Y:S01]  /*7fe0*/  MOV R222, R21 ;  /* 0x0000001500de7202 */ /* 0x000fe20000000f00 */
[----:B------:R-:W-:Y:S02]  /*7ff0*/  IMAD.MOV.U32 R221, RZ, RZ, R22 ;  /* 0x000000ffffdd7224 */ /* 0x000fe400078e0016 */
[----:B------:R-:W-:Y:S02]  /*8000*/  IMAD.MOV.U32 R223, RZ, RZ, R20 ;  /* 0x000000ffffdf7224 */ /* 0x000fe400078e0014 */
[----:B------:R-:W-:Y:S01]  /*8010*/  LDSM.16.M88.4 R20, [R2+0xa800] ;  /* 0x00a800000214783b */ /* 0x000fe20000000200 */
[C---:B------:R-:W-:Y:S03]  /*8020*/  HMMA.16816.F32.BF16 R208, R16.reuse, R32, R44 ;  /* 0x0000002010d0723c */ /* 0x040fe6000004182c */
[----:B------:R-:W2:Y:S04]  /*8030*/  LDSM.16.M88.4 R32, [R2+0xa000] ;  /* 0x00a000000220783b */ /* 0x000ea80000000200 */
[----:B------:R-:W3:Y:S01]  /*8040*/  LDSM.16.M88.4 R44, [R2+0xb800] ;  /* 0x00b80000022c783b */ /* 0x000ee20000000200 */
[----:B------:R-:W-:Y:S01]  /*8050*/  IMAD.MOV.U32 R40, RZ, RZ, R49 ;  /* 0x000000ffff287224 */ /* 0x000fe200078e0031 */
[C---:B------:R-:W-:Y:S01]  /*8060*/  HMMA.16816.F32.BF16 R60, R16.reuse, R10, R224 ;  /* 0x0000000a103c723c */ /* 0x040fe200000418e0 */
[----:B------:R-:W-:Y:S01]  /*8070*/  IMAD.MOV.U32 R224, RZ, RZ, R30 ;  /* 0x000000ffffe07224 */ /* 0x000fe200078e001e */
[----:B------:R-:W-:Y:S01]  /*8080*/  MOV R225, R29 ;  /* 0x0000001d00e17202 */ /* 0x000fe20000000f00 */
[----:B------:R-:W-:Y:S01]  /*8090*/  IMAD.MOV.U32 R226, RZ, RZ, R27 ;  /* 0x000000ffffe27224 */ /* 0x000fe200078e001b */
[----:B------:R-:W-:Y:S01]  /*80a0*/  MOV R219, R31 ;  /* 0x0000001f00db7202 */ /* 0x000fe20000000f00 */
[----:B------:R-:W-:Y:S01]  /*80b0*/  IMAD.MOV.U32 R227, RZ, RZ, R12 ;  /* 0x000000ffffe37224 */ /* 0x000fe200078e000c */
[----:B------:R4:W4:Y:S02]  /*80c0*/  LDSM.16.M88.4 R8, [R26+0x4000] ;  /* 0x004000001a08783b */ /* 0x0009240000000200 */
[C---:B------:R-:W-:Y:S08]  /*80d0*/  HMMA.16816.F32.BF16 R40, R16.reuse, R56, R40 ;  /* 0x000000381028723c */ /* 0x040ff00000041828 */
[C---:B------:R-:W-:Y:S01]  /*80e0*/  HMMA.16816.F32.BF16 R56, R16.reuse, R58, R68 ;  /* 0x0000003a1038723c */ /* 0x040fe20000041844 */
[----:B------:R1:W5:Y:S04]  /*80f0*/  LDL.LU.64 R70, [R1+0x68] ;  /* 0x0000680001467983 */ /* 0x0003680000300a00 */
[----:B------:R2:W5:Y:S03]  /*8100*/  LDL.LU.64 R68, [R1+0x60] ;  /* 0x0000600001447983 */ /* 0x0005660000300a00 */
[C---:B------:R-:W-:Y:S08]  /*8110*/  HMMA.16816.F32.BF16 R224, R16.reuse, R52, R224 ;  /* 0x0000003410e0723c */ /* 0x040ff000000418e0 */
[----:B------:R-:W-:Y:S01]  /*8120*/  HMMA.16816.F32.BF16 R220, R16, R54, R220 ;  /* 0x0000003610dc723c */ /* 0x000fe200000418dc */
[----:B------:R-:W-:Y:S07]  /*8130*/  LDSM.16.M88.4 R52, [R0+0xb000] ;  /* 0x00b000000034783b */ /* 0x000fee0000000200 */
[C---:B-1----:R-:W-:Y:S08]  /*8140*/  HMMA.16816.F32.BF16 R16, R4.reuse, R38, R232 ;  /* 0x000000260410723c */ /* 0x042ff000000418e8 */
[C---:B--2---:R-:W-:Y:S08]  /*8150*/  HMMA.16816.F32.BF16 R216, R4.reuse, R32, R216 ;  /* 0x0000002004d8723c */ /* 0x044ff000000418d8 */
[----:B------:R-:W-:Y:S03]  /*8160*/  HMMA.16816.F32.BF16 R248, R4, R34, R248 ;  /* 0x0000002204f8723c */ /* 0x000fe600000418f8 */
[----:B------:R-:W-:Y:S01]  /*8170*/  IMAD.MOV.U32 R140, RZ, RZ, R16 ;  /* 0x000000ffff8c7224 */ /* 0x000fe200078e0010 */
[----:B------:R-:W-:Y:S01]  /*8180*/  MOV R51, R18 ;  /* 0x0000001200337202 */ /* 0x000fe20000000f00 */
[----:B------:R-:W-:-:S02]  /*8190*/  IMAD.MOV.U32 R132, RZ, RZ, R17 ;  /* 0x000000ffff847224 */ /* 0x000fc400078e0011 */
[----:B------:R-:W-:Y:S01]  /*81a0*/  IMAD.MOV.U32 R50, RZ, RZ, R19 ;  /* 0x000000ffff327224 */ /* 0x000fe200078e0013 */
[C---:B------:R-:W-:Y:S08]  /*81b0*/  HMMA.16816.F32.BF16 R244, R4.reuse, R20, R244 ;  /* 0x0000001404f4723c */ /* 0x040ff000000418f4 */
[C---:B------:R-:W-:Y:S08]  /*81c0*/  HMMA.16816.F32.BF16 R240, R4.reuse, R22, R240 ;  /* 0x0000001604f0723c */ /* 0x040ff000000418f0 */
[C---:B------:R-:W-:Y:S08]  /*81d0*/  HMMA.16816.F32.BF16 R236, R4.reuse, R36, R236 ;  /* 0x0000002404ec723c */ /* 0x040ff000000418ec */
[C---:B---3--:R-:W-:Y:S08]  /*81e0*/  HMMA.16816.F32.BF16 R16, R4.reuse, R44, R228 ;  /* 0x0000002c0410723c */ /* 0x048ff000000418e4 */
[----:B------:R-:W-:Y:S01]  /*81f0*/  HMMA.16816.F32.BF16 R4, R4, R46, R212 ;  /* 0x0000002e0404723c */ /* 0x000fe200000418d4 */
[----:B------:R-:W-:Y:S01]  /*8200*/  MOV R2, R216 ;  /* 0x000000d800027202 */ /* 0x000fe20000000f00 */
[----:B------:R-:W-:-:S15]  /*8210*/  IMAD.MOV.U32 R29, RZ, RZ, R217 ;  /* 0x000000ffff1d7224 */ /* 0x000fde00078e00d9 */
[----:B------:R-:W-:-:S02]  /*8220*/  NOP ;  /* 0x0000000000007918 */ /* 0x000fc40000000000 */
[----:B------:R-:W-:Y:S01]  /*8230*/  IMAD.MOV.U32 R252, RZ, RZ, R4 ;  /* 0x000000fffffc7224 */ /* 0x000fe200078e0004 */
[----:B------:R-:W-:Y:S01]  /*8240*/  MOV R31, R6 ;  /* 0x00000006001f7202 */ /* 0x000fe20000000f00 */
[----:B------:R-:W-:Y:S02]  /*8250*/  IMAD.MOV.U32 R49, RZ, RZ, R5 ;  /* 0x000000ffff317224 */ /* 0x000fe400078e0005 */
[----:B------:R-:W-:Y:S02]  /*8260*/  IMAD.MOV.U32 R12, RZ, RZ, R7 ;  /* 0x000000ffff0c7224 */ /* 0x000fe400078e0007 */
[----:B------:R-:W1:Y:S01]  /*8270*/  LDSM.16.M88.4 R4, [R24+0x4000] ;  /* 0x004000001804783b */ /* 0x000e620000000200 */
[----:B------:R-:W-:Y:S01]  /*8280*/  IMAD.MOV.U32 R235, RZ, RZ, R2 ;  /* 0x000000ffffeb7224 */ /* 0x000fe200078e0002 */
[----:B------:R-:W-:Y:S01]  /*8290*/  MOV R2, R16 ;  /* 0x0000001000027202 */ /* 0x000fe20000000f00 */
[----:B------:R-:W-:Y:S01]  /*82a0*/  IMAD.MOV.U32 R142, RZ, RZ, R17 ;  /* 0x000000ffff8e7224 */ /* 0x000fe200078e0011 */
[----:B------:R-:W-:Y:S01]  /*82b0*/  MOV R30, R19 ;  /* 0x00000013001e7202 */ /* 0x000fe20000000f00 */
[----:B------:R-:W-:Y:S01]  /*82c0*/  IMAD.MOV.U32 R141, RZ, RZ, R18 ;  /* 0x000000ffff8d7224 */ /* 0x000fe200078e0012 */
[----:B----4-:R-:W-:Y:S01]  /*82d0*/  MOV R26, R219 ;  /* 0x000000db001a7202 */ /* 0x010fe20000000f00 */
[----:B------:R-:W-:Y:S01]  /*82e0*/  IMAD.MOV.U32 R27, RZ, RZ, R218 ;  /* 0x000000ffff1b7224 */ /* 0x000fe200078e00da */
[C---:B------:R-:W-:Y:S01]  /*82f0*/  HMMA.16816.F32.BF16 R16, R8.reuse, R36, R40 ;  /* 0x000000240810723c */ /* 0x040fe20000041828 */
[----:B------:R-:W2:Y:S07]  /*8300*/  LDSM.16.M88.4 R40, [R0+0xa000] ;  /* 0x00a000000028783b */ /* 0x000eae0000000200 */
[C---:B------:R-:W-:Y:S08]  /*8310*/  HMMA.16816.F32.BF16 R216, R8.reuse, R32, R208 ;  /* 0x0000002008d8723c */ /* 0x040ff000000418d0 */
[C---:B------:R-:W-:Y:S01]  /*8320*/  HMMA.16816.F32.BF16 R212, R8.reuse, R34, R136 ;  /* 0x0000002208d4723c */ /* 0x040fe20000041888 */
[----:B------:R-:W3:Y:S07]  /*8330*/  LDSM.16.M88.4 R32, [R0+0xa800] ;  /* 0x00a800000020783b */ /* 0x000eee0000000200 */
[C---:B------:R-:W-:Y:S01]  /*8340*/  HMMA.16816.F32.BF16 R136, R8.reuse, R38, R56 ;  /* 0x000000260888723c */ /* 0x040fe20000041838 */
[----:B------:R-:W4:Y:S07]  /*8350*/  LDSM.16.M88.4 R36, [R0+0xb800] ;  /* 0x00b800000024783b */ /* 0x000f2e0000000200 */
[C---:B------:R-:W-:Y:S08]  /*8360*/  HMMA.16816.F32.BF16 R60, R8.reuse, R22, R60 ;  /* 0x00000016083c723c */ /* 0x040ff0000004183c */
[C---:B------:R-:W-:Y:S08]  /*8370*/  HMMA.16816.F32.BF16 R56, R8.reuse, R44, R224 ;  /* 0x0000002c0838723c */ /* 0x040ff000000418e0 */
[C---:B------:R-:W-:Y:S08]  /*8380*/  HMMA.16816.F32.BF16 R44, R8.reuse, R46, R220 ;  /* 0x0000002e082c723c */ /* 0x040ff000000418dc */
[----:B------:R-:W-:Y:S01]  /*8390*/  HMMA.16816.F32.BF16 R208, R8, R20, R64 ;  /* 0x0000001408d0723c */ /* 0x000fe20000041840 */
[----:B------:R-:W-:Y:S04]  /*83a0*/  LDSM.16.M88.4 R8, [R24+0x6000] ;  /* 0x006000001808783b */ /* 0x000fe80000000200 */
[----:B------:R-:W-:Y:S03]  /*83b0*/  LDSM.16.M88.4 R20, [R3+0xa000] ;  /* 0x00a000000314783b */ /* 0x000fe60000000200 */
[C---:B-1----:R-:W-:Y:S01]  /*83c0*/  HMMA.16816.F32.BF16 R220, R4.reuse, R52, R16 ;  /* 0x0000003404dc723c */ /* 0x042fe20000041810 */
[----:B------:R-:W1:Y:S07]  /*83d0*/  LDSM.16.M88.4 R16, [R25+0x4000] ;  /* 0x004000001910783b */ /* 0x000e6e0000000200 */
[C---:B--2---:R-:W-:Y:S08]  /*83e0*/  HMMA.16816.F32.BF16 R64, R4.reuse, R40, R216 ;  /* 0x000000280440723c */ /* 0x044ff000000418d8 */
[----:B---3--:R-:W-:Y:S01]  /*83f0*/  HMMA.16816.F32.BF16 R216, R4, R34, R60 ;  /* 0x0000002204d8723c */ /* 0x008fe2000004183c */
[----:B------:R-:W-:-:S07]  /*8400*/  IMAD.MOV.U32 R60, RZ, RZ, R235 ;  /* 0x000000ffff3c7224 */ /* 0x000fce00078e00eb */
[C---:B------:R-:W-:Y:S08]  /*8410*/  HMMA.16816.F32.BF16 R212, R4.reuse, R42, R212 ;  /* 0x0000002a04d4723c */ /* 0x040ff000000418d4 */
[C---:B------:R-:W-:Y:S08]  /*8420*/  HMMA.16816.F32.BF16 R208, R4.reuse, R32, R208 ;  /* 0x0000002004d0723c */ /* 0x040ff000000418d0 */
[C---:B------:R-:W-:Y:S08]  /*8430*/  HMMA.16816.F32.BF16 R224, R4.reuse, R54, R136 ;  /* 0x0000003604e0723c */ /* 0x040ff00000041888 */
[C---:B----4-:R-:W-:Y:S08]  /*8440*/  HMMA.16816.F32.BF16 R232, R4.reuse, R36, R56 ;  /* 0x0000002404e8723c */ /* 0x050ff00000041838 */
[----:B------:R-:W-:Y:S01]  /*8450*/  HMMA.16816.F32.BF16 R228, R4, R38, R44 ;  /* 0x0000002604e4723c */ /* 0x000fe2000004182c */
[----:B------:R2:W3:Y:S01]  /*8460*/  LDSM.16.M88.4 R4, [R25+0x6000] ;  /* 0x006000001904783b */ /* 0x0004e20000000200 */
[----:B------:R-:W-:Y:S01]  /*8470*/  MOV R61, R29 ;  /* 0x0000001d003d7202 */ /* 0x000fe20000000f00 */
[----:B------:R-:W-:-:S02]  /*8480*/  IMAD.MOV.U32 R62, RZ, RZ, R27 ;  /* 0x000000ffff3e7224 */ /* 0x000fc400078e001b */
[----:B------:R-:W-:-:S03]  /*8490*/  IMAD.MOV.U32 R63, RZ, RZ, R26 ;  /* 0x000000ffff3f7224 */ /* 0x000fc600078e001a */
[----:B-1----:R-:W-:Y:S08]  /*84a0*/  HMMA.16816.F32.BF16 R56, R16, R20, R64 ;  /* 0x000000141038723c */ /* 0x002ff00000041840 */
[C---:B--2---:R-:W-:Y:S11]  /*84b0*/  HMMA.16816.F32.BF16 R24, R8.reuse, R40, R60 ;  /* 0x000000280818723c */ /* 0x044ff6000004183c */
[----:B------:R-:W-:Y:S01]  /*84c0*/  FMUL.FTZ R0, R56, UR10 ;  /* 0x0000000a38007c20 */ /* 0x000fe20008410000 */
[C---:B------:R-:W-:Y:S08]  /*84d0*/  HMMA.16816.F32.BF16 R40, R8.reuse, R42, R248 ;  /* 0x0000002a0828723c */ /* 0x040ff000000418f8 */
[----:B------:R-:W-:Y:S01]  /*84e0*/  HMMA.16816.F32.BF16 R64, R8, R32, R244 ;  /* 0x000000200840723c */ /* 0x000fe200000418f4 */
[----:B------:R1:W-:Y:S07]  /*84f0*/  MUFU.TANH R246, R0 ;  /* 0x0000000000f67308 */ /* 0x0003ee0000002400 */
[----:B---3--:R-:W-:Y:S01]  /*8500*/  HMMA.16816.F32.BF16 R44, R4, R20, R24 ;  /* 0x00000014042c723c */ /* 0x008fe20000041818 */
[----:B-1----:R-:W-:-:S04]  /*8510*/  FMUL.FTZ R0, R57, UR10 ;  /* 0x0000000a39007c20 */ /* 0x002fc80008410000 */
[----:B------:R1:W-:Y:S03]  /*8520*/  MUFU.TANH R29, R0 ;  /* 0x00000000001d7308 */ /* 0x0003e60000002400 */
[----:B------:R-:W-:Y:S01]  /*8530*/  HMMA.16816.F32.BF16 R40, R4, R22, R40 ;  /* 0x000000160428723c */ /* 0x000fe20000041828 */
[----:B------:R-:W-:Y:S01]  /*8540*/  MOV R139, R2 ;  /* 0x00000002008b7202 */ /* 0x000fe20000000f00 */
[----:B-1----:R-:W-:-:S04]  /*8550*/  FMUL.FTZ R0, R58, UR10 ;  /* 0x0000000a3a007c20 */ /* 0x002fc80008410000 */
[----:B------:R1:W-:Y:S02]  /*8560*/  MUFU.TANH R250, R0 ;  /* 0x0000000000fa7308 */ /* 0x0003e40000002400 */
[----:B------:R-:W-:Y:S01]  /*8570*/  HMMA.16816.F32.BF16 R24, R16, R22, R212 ;  /* 0x000000161018723c */ /* 0x000fe200000418d4 */
[----:B------:R-:W2:Y:S01]  /*8580*/  LDSM.16.M88.4 R20, [R3+0xa800] ;  /* 0x00a800000314783b */ /* 0x000ea20000000200 */
[----:B-1----:R-:W-:-:S04]  /*8590*/  FMUL.FTZ R0, R59, UR10 ;  /* 0x0000000a3b007c20 */ /* 0x002fc80008410000 */
[----:B------:R1:W-:Y:S01]  /*85a0*/  MUFU.TANH R247, R0 ;  /* 0x0000000000f77308 */ /* 0x0003e20000002400 */
[----:B------:R-:W-:Y:S01]  /*85b0*/  IMAD.MOV.U32 R59, RZ, RZ, R12 ;  /* 0x000000ffff3b7224 */ /* 0x000fe200078e000c */
[----:B------:R-:W-:Y:S01]  /*85c0*/  MOV R56, R252 ;  /* 0x000000fc00387202 */ /* 0x000fe20000000f00 */
[----:B-1----:R-:W-:-:S05]  /*85d0*/  FMUL.FTZ R0, R44, UR10 ;  /* 0x0000000a2c007c20 */ /* 0x002fca0008410000 */
[----:B------:R1:W3:Y:S01]  /*85e0*/  MUFU.TANH R2, R0 ;  /* 0x0000000000027308 */ /* 0x0002e20000002400 */
[----:B------:R-:W-:Y:S02]  /*85f0*/  IMAD.MOV.U32 R57, RZ, RZ, R49 ;  /* 0x000000ffff397224 */ /* 0x000fe400078e0031 */
[----:B-1----:R-:W-:-:S05]  /*8600*/  FMUL.FTZ R0, R45, UR10 ;  /* 0x0000000a2d007c20 */ /* 0x002fca0008410000 */
[----:B------:R1:W-:Y:S01]  /*8610*/  MUFU.TANH R12, R0 ;  /* 0x00000000000c7308 */ /* 0x0003e20000002400 */
[----:B------:R-:W-:Y:S01]  /*8620*/  HMMA.16816.F32.BF16 R60, R8, R34, R240 ;  /* 0x00000022083c723c */ /* 0x000fe200000418f0 */
[----:B-1----:R-:W-:-:S06]  /*8630*/  FMUL.FTZ R0, R46, UR10 ;  /* 0x0000000a2e007c20 */ /* 0x002fcc0008410000 */
[----:B------:R1:W-:Y:S01]  /*8640*/  MUFU.TANH R252, R0 ;  /* 0x0000000000fc7308 */ /* 0x0003e20000002400 */
[----:B------:R-:W-:Y:S01]  /*8650*/  MOV R58, R31 ;  /* 0x0000001f003a7202 */ /* 0x000fe20000000f00 */
[----:B-1----:R-:W-:-:S06]  /*8660*/  FMUL.FTZ R0, R47, UR10 ;  /* 0x0000000a2f007c20 */ /* 0x002fcc0008410000 */
[----:B------:R1:W4:Y:S02]  /*8670*/  MUFU.TANH R49, R0 ;  /* 0x0000000000317308 */ /* 0x0003240000002400 */
[----:B-1----:R-:W-:-:S06]  /*8680*/  FMUL.FTZ R0, R24, UR10 ;  /* 0x0000000a18007c20 */ /* 0x002fcc0008410000 */
[----:B------:R1:W-:Y:S02]  /*8690*/  MUFU.TANH R241, R0 ;  /* 0x0000000000f17308 */ /* 0x0003e40000002400 */
[----:B-1----:R-:W-:-:S06]  /*86a0*/  FMUL.FTZ R0, R25, UR10 ;  /* 0x0000000a19007c20 */ /* 0x002fcc0008410000 */
[----:B------:R1:W4:Y:S02]  /*86b0*/  MUFU.TANH R31, R0 ;  /* 0x00000000001f7308 */ /* 0x0003240000002400 */
[----:B-1----:R-:W-:-:S06]  /*86c0*/  FMUL.FTZ R0, R26, UR10 ;  /* 0x0000000a1a007c20 */ /* 0x002fcc0008410000 */
[----:B------:R1:W-:Y:S02]  /*86d0*/  MUFU.TANH R245, R0 ;  /* 0x0000000000f57308 */ /* 0x0003e40000002400 */
[----:B-1----:R-:W-:Y:S02]  /*86e0*/  FMUL.FTZ R0, R27, UR10 ;  /* 0x0000000a1b007c20 */ /* 0x002fe40008410000 */
[----:B--2---:R-:W-:Y:S04]  /*86f0*/  HMMA.16816.F32.BF16 R24, R16, R20, R208 ;  /* 0x000000141018723c */ /* 0x004fe800000418d0 */
[----:B------:R1:W-:Y:S02]  /*8700*/  MUFU.TANH R244, R0 ;  /* 0x0000000000f47308 */ /* 0x0003e40000002400 */
[----:B-1----:R-:W-:-:S06]  /*8710*/  FMUL.FTZ R0, R40, UR10 ;  /* 0x0000000a28007c20 */ /* 0x002fcc0008410000 */
[----:B------:R1:W-:Y:S01]  /*8720*/  MUFU.TANH R249, R0 ;  /* 0x0000000000f97308 */ /* 0x0003e20000002400 */
[----:B------:R-:W-:Y:S01]  /*8730*/  HMMA.16816.F32.BF16 R32, R4, R20, R64 ;  /* 0x000000140420723c */ /* 0x000fe20000041840 */
[----:B-1----:R-:W-:-:S06]  /*8740*/  FMUL.FTZ R0, R41, UR10 ;  /* 0x0000000a29007c20 */ /* 0x002fcc0008410000 */
[----:B------:R1:W-:Y:S02]  /*8750*/  MUFU.TANH R251, R0 ;  /* 0x0000000000fb7308 */ /* 0x0003e40000002400 */
[----:B-1----:R-:W-:-:S06]  /*8760*/  FMUL.FTZ R0, R42, UR10 ;  /* 0x0000000a2a007c20 */ /* 0x002fcc0008410000 */
[----:B------:R1:W-:Y:S01]  /*8770*/  MUFU.TANH R248, R0 ;  /* 0x0000000000f87308 */ /* 0x0003e20000002400 */
[----:B------:R-:W-:Y:S01]  /*8780*/  MOV R67, R30 ;  /* 0x0000001e00437202 */ /* 0x000fe20000000f00 */
[----:B-1----:R-:W-:-:S06]  /*8790*/  FMUL.FTZ R0, R43, UR10 ;  /* 0x0000000a2b007c20 */ /* 0x002fcc0008410000 */
[----:B------:R1:W-:Y:S02]  /*87a0*/  MUFU.TANH R213, R0 ;  /* 0x0000000000d57308 */ /* 0x0003e40000002400 */
[----:B-1----:R-:W-:-:S06]  /*87b0*/  FMUL.FTZ R0, R24, UR10 ;  /* 0x0000000a18007c20 */ /* 0x002fcc0008410000 */
[----:B------:R1:W-:Y:S01]  /*87c0*/  MUFU.TANH R212, R0 ;  /* 0x0000000000d47308 */ /* 0x0003e20000002400 */
[----:B------:R-:W-:Y:S01]  /*87d0*/  HMMA.16816.F32.BF16 R44, R4, R22, R60 ;  /* 0x00000016042c723c */ /* 0x000fe2000004183c */
[----:B-1----:R-:W-:-:S06]  /*87e0*/  FMUL.FTZ R0, R25, UR10 ;  /* 0x0000000a19007c20 */ /* 0x002fcc0008410000 */
[----:B------:R1:W2:Y:S01]  /*87f0*/  MUFU.TANH R30, R0 ;  /* 0x00000000001e7308 */ /* 0x0002a20000002400 */
[----:B------:R-:W-:Y:S01]  /*8800*/  HMMA.16816.F32.BF16 R20, R16, R22, R216 ;  /* 0x000000161014723c */ /* 0x000fe200000418d8 */
[----:B------:R-:W-:Y:S02]  /*8810*/  IMAD.MOV.U32 R60, RZ, RZ, R140 ;  /* 0x000000ffff3c7224 */ /* 0x000fe400078e008c */
[----:B-1----:R-:W-:-:S04]  /*8820*/  FMUL.FTZ R0, R26, UR10 ;  /* 0x0000000a1a007c20 */ /* 0x002fc80008410000 */
[----:B------:R1:W-:Y:S01]  /*8830*/  MUFU.TANH R240, R0 ;  /* 0x0000000000f07308 */ /* 0x0003e20000002400 */
[----:B------:R-:W-:Y:S01]  /*8840*/  MOV R65, R142 ;  /* 0x0000008e00417202 */ /* 0x000fe20000000f00 */
[----:B-1----:R-:W-:Y:S02]  /*8850*/  FMUL.FTZ R0, R27, UR10 ;  /* 0x0000000a1b007c20 */ /* 0x002fe40008410000 */
[----:B------:R-:W1:Y:S04]  /*8860*/  LDSM.16.M88.4 R24, [R3+0xb000] ;  /* 0x00b000000318783b */ /* 0x000e680000000200 */
[----:B------:R3:W-:Y:S01]  /*8870*/  MUFU.TANH R210, R0 ;  /* 0x0000000000d27308 */ /* 0x0007e20000002400 */
[----:B------:R-:W-:Y:S02]  /*8880*/  IMAD.MOV.U32 R64, RZ, RZ, R139 ;  /* 0x000000ffff407224 */ /* 0x000fe400078e008b */
[----:B---3--:R-:W-:-:S05]  /*8890*/  FMUL.FTZ R0, R32, UR10 ;  /* 0x0000000a20007c20 */ /* 0x008fca0008410000 */
[----:B------:R3:W-:Y:S01]  /*88a0*/  MUFU.TANH R140, R0 ;  /* 0x00000000008c7308 */ /* 0x0007e20000002400 */
[----:B------:R-:W-:Y:S02]  /*88b0*/  IMAD.MOV.U32 R66, RZ, RZ, R141 ;  /* 0x000000ffff427224 */ /* 0x000fe400078e008d */
[----:B---3--:R-:W-:-:S05]  /*88c0*/  FMUL.FTZ R0, R33, UR10 ;  /* 0x0000000a21007c20 */ /* 0x008fca0008410000 */
[----:B------:R3:W-:Y:S02]  /*88d0*/  MUFU.TANH R142, R0 ;  /* 0x00000000008e7308 */ /* 0x0007e40000002400 */
[----:B---3--:R-:W-:-:S06]  /*88e0*/  FMUL.FTZ R0, R34, UR10 ;  /* 0x0000000a22007c20 */ /* 0x008fcc0008410000 */
[----:B------:R3:W-:Y:S02]  /*88f0*/  MUFU.TANH R139, R0 ;  /* 0x00000000008b7308 */ /* 0x0007e40000002400 */
[----:B---3--:R-:W-:Y:S02]  /*8900*/  FMUL.FTZ R0, R35, UR10 ;  /* 0x0000000a23007c20 */ /* 0x008fe40008410000 */
[----:B------:R3:W4:Y:S01]  /*8910*/  LDSM.16.M88.4 R32, [R3+0xb800] ;  /* 0x00b800000320783b */ /* 0x0007220000000200 */
[----:B------:R-:W-:Y:S03]  /*8920*/  HMMA.16816.F32.BF16 R40, R8, R52, R236 ;  /* 0x000000340828723c */ /* 0x000fe600000418ec */
[----:B------:R2:W-:Y:S01]  /*8930*/  MUFU.TANH R141, R0 ;  /* 0x00000000008d7308 */ /* 0x0005e20000002400 */
[----:B------:R-:W-:Y:S01]  /*8940*/  MOV R61, R132 ;  /* 0x00000084003d7202 */ /* 0x000fe20000000f00 */
[----:B------:R-:W-:Y:S01]  /*8950*/  IMAD.MOV.U32 R62, RZ, RZ, R51 ;  /* 0x000000ffff3e7224 */ /* 0x000fe200078e0033 */
[----:B------:R-:W-:Y:S01]  /*8960*/  MOV R63, R50 ;  /* 0x00000032003f7202 */ /* 0x000fe20000000f00 */
[----:B------:R-:W-:-:S04]  /*8970*/  DEPBAR.LE SB0, 0x0 ;  /* 0x000080000000791a */ /* 0x000fc80000000000 */
[----:B--2---:R-:W-:-:S04]  /*8980*/  FMUL.FTZ R0, R20, UR10 ;  /* 0x0000000a14007c20 */ /* 0x004fc80008410000 */
[----:B------:R2:W4:Y:S02]  /*8990*/  MUFU.TANH R215, R0 ;  /* 0x0000000000d77308 */ /* 0x0005240000002400 */
[----:B--2---:R-:W-:-:S06]  /*89a0*/  FMUL.FTZ R0, R21, UR10 ;  /* 0x0000000a15007c20 */ /* 0x004fcc0008410000 */
[----:B------:R2:W-:Y:S02]  /*89b0*/  MUFU.TANH R214, R0 ;  /* 0x0000000000d67308 */ /* 0x0005e40000002400 */
[----:B--2---:R-:W-:-:S06]  /*89c0*/  FMUL.FTZ R0, R22, UR10 ;  /* 0x0000000a16007c20 */ /* 0x004fcc0008410000 */
[----:B------:R2:W-:Y:S02]  /*89d0*/  MUFU.TANH R209, R0 ;  /* 0x0000000000d17308 */ /* 0x0005e40000002400 */
[----:B--2---:R-:W-:Y:S02]  /*89e0*/  FMUL.FTZ R0, R23, UR10 ;  /* 0x0000000a17007c20 */ /* 0x004fe40008410000 */
[----:B-1----:R-:W-:Y:S04]  /*89f0*/  HMMA.16816.F32.BF16 R20, R16, R24, R220 ;  /* 0x000000181014723c */ /* 0x002fe800000418dc */
[----:B------:R1:W-:Y:S01]  /*8a00*/  MUFU.TANH R211, R0 ;  /* 0x0000000000d37308 */ /* 0x0003e20000002400 */
[----:B------:R-:W3:Y:S01]  /*8a10*/  S2R R223, SR_TID.X ;  /* 0x0000000000df7919 */ /* 0x000ee20000002100 */
[----:B-1----:R-:W-:-:S06]  /*8a20*/  FMUL.FTZ R0, R44, UR10 ;  /* 0x0000000a2c007c20 */ /* 0x002fcc0008410000 */
[----:B------:R1:W-:Y:S02]  /*8a30*/  MUFU.TANH R138, R0 ;  /* 0x00000000008a7308 */ /* 0x0003e40000002400 */
[----:B-1----:R-:W-:-:S06]  /*8a40*/  FMUL.FTZ R0, R45, UR10 ;  /* 0x0000000a2d007c20 */ /* 0x002fcc0008410000 */
[----:B------:R1:W-:Y:S01]  /*8a50*/  MUFU.TANH R137, R0 ;  /* 0x0000000000897308 */ /* 0x0003e20000002400 */
[----:B------:R-:W-:Y:S01]  /*8a60*/  HMMA.16816.F32.BF16 R60, R8, R54, R60 ;  /* 0x00000036083c723c */ /* 0x000fe2000004183c */
        /* <DEDUP_REMOVED lines=9> */
[----:B---3--:R-:W-:Y:S01]  /*8b00*/  SHF.L.U32 R3, R223, 0x1, RZ ;  /* 0x00000001df037819 */ /* 0x008fe200000006ff */
[----:B-1----:R-:W-:-:S05]  /*8b10*/  FMUL.FTZ R0, R21, UR10 ;  /* 0x0000000a15007c20 */ /* 0x002fca0008410000 */
[----:B------:R1:W-:Y:S01]  /*8b20*/  MUFU.TANH R51, R0 ;  /* 0x0000000000337308 */ /* 0x0003e20000002400 */
[----:B------:R-:W-:Y:S01]  /*8b30*/  HMMA.16816.F32.BF16 R56, R8, R38, R56 ;  /* 0x000000260838723c */ /* 0x000fe20000041838 */
[----:B------:R-:W-:-:S07]  /*8b40*/  LOP3.LUT R3, R3, 0x6, RZ, 0xc0, !PT ;  /* 0x0000000603037812 */ /* 0x000fce00078ec0ff */
[----:B----4-:R-:W-:Y:S01]  /*8b50*/  HMMA.16816.F32.BF16 R36, R16, R32, R232 ;  /* 0x000000201024723c */ /* 0x010fe200000418e8 */
[----:B-1----:R-:W-:-:S04]  /*8b60*/  FMUL.FTZ R0, R22, UR10 ;  /* 0x0000000a16007c20 */ /* 0x002fc80008410000 */
[----:B------:R1:W-:Y:S03]  /*8b70*/  MUFU.TANH R218, R0 ;  /* 0x0000000000da7308 */ /* 0x0003e60000002400 */
[----:B------:R-:W-:Y:S01]  /*8b80*/  HMMA.16816.F32.BF16 R40, R16, R34, R228 ;  /* 0x000000221028723c */ /* 0x000fe200000418e4 */
[----:B------:R-:W-:Y:S02]  /*8b90*/  IMAD.MOV.U32 R220, RZ, RZ, R2 ;  /* 0x000000ffffdc7224 */ /* 0x000fe400078e0002 */
[----:B------:R-:W-:Y:S01]  /*8ba0*/  FMUL.FTZ R2, R52, UR10 ;  /* 0x0000000a34027c20 */ /* 0x000fe20008410000 */
[----:B-1----:R-:W-:-:S04]  /*8bb0*/  FMUL.FTZ R0, R23, UR10 ;  /* 0x0000000a17007c20 */ /* 0x002fc80008410000 */
[----:B------:R1:W-:Y:S01]  /*8bc0*/  MUFU.TANH R217, R0 ;  /* 0x0000000000d97308 */ /* 0x0003e20000002400 */
[----:B------:R-:W-:Y:S01]  /*8bd0*/  FMUL.FTZ R45, R45, UR10 ;  /* 0x0000000a2d2d7c20 */ /* 0x000fe20008410000 */
[----:B------:R-:W-:Y:S01]  /*8be0*/  IMAD.MOV.U32 R222, RZ, RZ, R49 ;  /* 0x000000ffffde7224 */ /* 0x000fe200078e0031 */
[----:B------:R-:W-:-:S05]  /*8bf0*/  MOV R221, R12 ;  /* 0x0000000c00dd7202 */ /* 0x000fca0000000f00 */
[----:B------:R2:W-:Y:S01]  /*8c00*/  MUFU.TANH R52, R2 ;  /* 0x0000000200347308 */ /* 0x0005e20000002400 */
[----:B-1----:R-:W-:-:S05]  /*8c10*/  IMAD.U32 R0, RZ, RZ, UR26 ;  /* 0x0000001aff007e24 */ /* 0x002fca000f8e00ff */
[----:B------:R-:W-:Y:S01]  /*8c20*/  LEA R0, R0, R3, 0x6 ;  /* 0x0000000300007211 */ /* 0x000fe200078e30ff */
[----:B--2---:R-:W-:-:S03]  /*8c30*/  FMUL.FTZ R2, R44, UR10 ;  /* 0x0000000a2c027c20 */ /* 0x004fc60008410000 */
[C---:B------:R-:W-:Y:S01]  /*8c40*/  IADD3 R18, PT, PT, R0.reuse, -0x77, RZ ;  /* 0xffffff8900127810 */ /* 0x040fe20007ffe0ff */
[C---:B------:R-:W-:Y:S01]  /*8c50*/  VIADD R21, R0.reuse, 0xffffff80 ;  /* 0xffffff8000157836 */ /* 0x040fe20000000000 */
[----:B------:R-:W-:Y:S01]  /*8c60*/  IADD3 R20, PT, PT, R0, -0x7f, RZ ;  /* 0xffffff8100147810 */ /* 0x000fe20007ffe0ff */
[----:B------:R1:W-:Y:S01]  /*8c70*/  MUFU.TANH R49, R2 ;  /* 0x0000000200317308 */ /* 0x0003e20000002400 */
[----:B------:R-:W-:Y:S01]  /*8c80*/  ISETP.GE.AND P1, PT, R18, R13, PT ;  /* 0x0000000d1200720c */ /* 0x000fe20003f26270 */
[C---:B------:R-:W-:Y:S01]  /*8c90*/  VIADD R19, R0.reuse, 0xffffff88 ;  /* 0xffffff8800137836 */ /* 0x040fe20000000000 */
[C---:B------:R-:W-:Y:S01]  /*8ca0*/  IADD3 R16, PT, PT, R0.reuse, -0x6f, RZ ;  /* 0xffffff9100107810 */ /* 0x040fe20007ffe0ff */
[C---:B------:R-:W-:Y:S01]  /*8cb0*/  VIADD R17, R0.reuse, 0xffffff90 ;  /* 0xffffff9000117836 */ /* 0x040fe20000000000 */
[C---:B------:R-:W-:Y:S01]  /*8cc0*/  IADD3 R9, PT, PT, R0.reuse, -0x67, RZ ;  /* 0xffffff9900097810 */ /* 0x040fe20007ffe0ff */
[C---:B------:R-:W-:Y:S01]  /*8cd0*/  VIADD R10, R0.reuse, 0xffffff98 ;  /* 0xffffff98000a7836 */ /* 0x040fe20000000000 */
[C---:B------:R-:W-:Y:S01]  /*8ce0*/  IADD3 R3, PT, PT, R0.reuse, -0x5f, RZ ;  /* 0xffffffa100037810 */ /* 0x040fe20007ffe0ff */
[----:B------:R-:W2:Y:S01]  /*8cf0*/  MUFU.TANH R45, R45 ;  /* 0x0000002d002d7308 */ /* 0x000ea20000002400 */
[C---:B------:R-:W-:Y:S01]  /*8d00*/  VIADD R8, R0.reuse, 0xffffffa0 ;  /* 0xffffffa000087836 */ /* 0x040fe20000000000 */
[C---:B------:R-:W-:Y:S01]  /*8d10*/  IADD3 R24, PT, PT, R0.reuse, -0x57, RZ ;  /* 0xffffffa900187810 */ /* 0x040fe20007ffe0ff */
[C---:B------:R-:W-:Y:S01]  /*8d20*/  VIADD R23, R0.reuse, 0xffffffb0 ;  /* 0xffffffb000177836 */ /* 0x040fe20000000000 */
[C---:B------:R-:W-:Y:S01]  /*8d30*/  IADD3 R11, PT, PT, R0.reuse, -0x4f, RZ ;  /* 0xffffffb1000b7810 */ /* 0x040fe20007ffe0ff */
[C---:B------:R-:W-:Y:S01]  /*8d40*/  VIADD R22, R0.reuse, 0xffffffb8 ;  /* 0xffffffb800167836 */ /* 0x040fe20000000000 */
[----:B------:R-:W-:-:S02]  /*8d50*/  IADD3 R12, PT, PT, R0, -0x47, RZ ;  /* 0xffffffb9000c7810 */ /* 0x000fc40007ffe0ff */
[-C--:B------:R-:W-:Y:S01]  /*8d60*/  ISETP.GE.AND P5, PT, R21, R13.reuse, PT ;  /* 0x0000000d1500720c */ /* 0x080fe20003fa6270 */
[----:B-1----:R-:W-:Y:S02]  /*8d70*/  VIADD R2, R0, 0xffffffa8 ;  /* 0xffffffa800027836 */ /* 0x002fe40000000000 */
[----:B------:R-:W-:Y:S01]  /*8d80*/  FMUL.FTZ R0, R37, UR10 ;  /* 0x0000000a25007c20 */ /* 0x000fe20008410000 */
[----:B------:R-:W-:Y:S01]  /*8d90*/  FSEL R37, R31, -INF , !P1 ;  /* 0xff8000001f257808 */ /* 0x000fe20004800000 */
[----:B------:R-:W-:Y:S01]  /*8da0*/  FMUL.FTZ R31, R40, UR10 ;  /* 0x0000000a281f7c20 */ /* 0x000fe20008410000 */
[-C--:B------:R-:W-:Y:S02]  /*8db0*/  ISETP.GE.AND P3, PT, R20, R13.reuse, PT ;  /* 0x0000000d1400720c */ /* 0x080fe40003f66270 */
[----:B------:R-:W-:Y:S02]  /*8dc0*/  FSEL R25, R246, -INF , !P5 ;  /* 0xff800000f6197808 */ /* 0x000fe40006800000 */
[----:B------:R-:W-:-:S02]  /*8dd0*/  ISETP.GE.AND P5, PT, R16, R13, PT ;  /* 0x0000000d1000720c */ /* 0x000fc40003fa6270 */
[----:B------:R-:W-:Y:S01]  /*8de0*/  FSEL R29, R29, -INF , !P3 ;  /* 0xff8000001d1d7808 */ /* 0x000fe20005800000 */
[----:B------:R-:W-:Y:S01]  /*8df0*/  FMUL.FTZ R36, R36, UR10 ;  /* 0x0000000a24247c20 */ /* 0x000fe20008410000 */
[-C--:B------:R-:W-:Y:S01]  /*8e00*/  ISETP.GE.AND P3, PT, R10, R13.reuse, PT ;  /* 0x0000000d0a00720c */ /* 0x080fe20003f66270 */
[----:B------:R-:W1:Y:S01]  /*8e10*/  MUFU.TANH R31, R31 ;  /* 0x0000001f001f7308 */ /* 0x000e620000002400 */
[----:B------:R-:W-:Y:S01]  /*8e20*/  FSEL R216, R30, -INF , !P5 ;  /* 0xff8000001ed87808 */ /* 0x000fe20006800000 */
[----:B------:R-:W-:Y:S01]  /*8e30*/  FMUL.FTZ R30, R41, UR10 ;  /* 0x0000000a291e7c20 */ /* 0x000fe20008410000 */
[-C--:B------:R-:W-:Y:S01]  /*8e40*/  ISETP.GE.AND P2, PT, R19, R13.reuse, PT ;  /* 0x0000000d1300720c */ /* 0x080fe20003f46270 */
[----:B------:R-:W-:Y:S01]  /*8e50*/  FMUL.FTZ R46, R46, UR10 ;  /* 0x0000000a2e2e7c20 */ /* 0x000fe20008410000 */
[-C--:B------:R-:W-:Y:S02]  /*8e60*/  ISETP.GE.AND P4, PT, R17, R13.reuse, PT ;  /* 0x0000000d1100720c */ /* 0x080fe40003f86270 */
[----:B------:R-:W-:Y:S01]  /*8e70*/  FSEL R215, R215, -INF , !P3 ;  /* 0xff800000d7d77808 */ /* 0x000fe20005800000 */
[----:B------:R-:W3:Y:S01]  /*8e80*/  MUFU.TANH R0, R0 ;  /* 0x0000000000007308 */ /* 0x000ee20000002400 */
[----:B------:R-:W-:Y:S01]  /*8e90*/  ISETP.GE.AND P3, PT, R24, R13, PT ;  /* 0x0000000d1800720c */ /* 0x000fe20003f66270 */
[----:B------:R-:W-:Y:S01]  /*8ea0*/  FMUL.FTZ R42, R42, UR10 ;  /* 0x0000000a2a2a7c20 */ /* 0x000fe20008410000 */
[----:B------:R-:W-:Y:S01]  /*8eb0*/  FMUL.FTZ R43, R43, UR10 ;  /* 0x0000000a2b2b7c20 */ /* 0x000fe20008410000 */
[----:B------:R-:W-:-:S04]  /*8ec0*/  FSEL R212, R212, -INF , !P4 ;  /* 0xff800000d4d47808 */ /* 0x000fc80006000000 */
[----:B------:R4:W3:Y:S01]  /*8ed0*/  MUFU.TANH R44, R36 ;  /* 0x00000024002c7308 */ /* 0x0008e20000002400 */
[-C--:B------:R-:W-:Y:S02]  /*8ee0*/  ISETP.GE.AND P1, PT, R8, R13.reuse, PT ;  /* 0x0000000d0800720c */ /* 0x080fe40003f26270 */
[-C--:B------:R-:W-:Y:S02]  /*8ef0*/  ISETP.GE.AND P4, PT, R3, R13.reuse, PT ;  /* 0x0000000d0300720c */ /* 0x080fe40003f86270 */
[----:B------:R-:W-:Y:S02]  /*8f00*/  ISETP.GE.AND P5, PT, R2, R13, PT ;  /* 0x0000000d0200720c */ /* 0x000fe40003fa6270 */
[----:B--2---:R-:W-:Y:S01]  /*8f10*/  FSEL R239, R45, -INF , !P3 ;  /* 0xff8000002def7808 */ /* 0x004fe20005800000 */
[----:B------:R-:W2:Y:S01]  /*8f20*/  MUFU.TANH R30, R30 ;  /* 0x0000001e001e7308 */ /* 0x000ea20000002400 */
[----:B------:R-:W-:Y:S02]  /*8f30*/  FSEL R243, R208, -INF , !P1 ;  /* 0xff800000d0f37808 */ /* 0x000fe40004800000 */
[----:B------:R-:W-:-:S02]  /*8f40*/  FSEL R242, R51, -INF , !P4 ;  /* 0xff80000033f27808 */ /* 0x000fc40006000000 */
[----:B----4-:R-:W-:-:S03]  /*8f50*/  FSEL R36, R241, -INF , !P2 ;  /* 0xff800000f1247808 */ /* 0x010fc60005000000 */
[----:B------:R-:W4:Y:S01]  /*8f60*/  MUFU.TANH R50, R46 ;  /* 0x0000002e00327308 */ /* 0x000f220000002400 */
[----:B------:R-:W-:Y:S02]  /*8f70*/  ISETP.GE.AND P2, PT, R9, R13, PT ;  /* 0x0000000d0900720c */ /* 0x000fe40003f46270 */
[----:B------:R-:W-:Y:S02]  /*8f80*/  FSEL R241, R49, -INF , !P5 ;  /* 0xff80000031f17808 */ /* 0x000fe40006800000 */
[----:B------:R-:W-:-:S03]  /*8f90*/  FSEL R214, R214, -INF , !P2 ;  /* 0xff800000d6d67808 */ /* 0x000fc60005000000 */
[----:B------:R-:W-:Y:S01]  /*8fa0*/  MUFU.TANH R45, R42 ;  /* 0x0000002a002d7308 */ /* 0x000fe20000002400 */
[-C--:B------:R-:W-:Y:S02]  /*8fb0*/  ISETP.GE.AND P2, PT, R23, R13.reuse, PT ;  /* 0x0000000d1700720c */ /* 0x080fe40003f46270 */
[-C--:B------:R-:W-:Y:S02]  /*8fc0*/  ISETP.GE.AND P1, PT, R11, R13.reuse, PT ;  /* 0x0000000d0b00720c */ /* 0x080fe40003f26270 */
[----:B------:R-:W-:-:S03]  /*8fd0*/  ISETP.GE.AND P4, PT, R22, R13, PT ;  /* 0x0000000d1600720c */ /* 0x000fc60003f86270 */
[----:B------:R3:W-:Y:S01]  /*8fe0*/  MUFU.TANH R46, R43 ;  /* 0x0000002b002e7308 */ /* 0x0007e20000002400 */
[----:B------:R-:W-:Y:S01]  /*8ff0*/  ISETP.GE.AND P5, PT, R12, R13, PT ;  /* 0x0000000d0c00720c */ /* 0x000fe20003fa6270 */
[----:B------:R-:W-:Y:S01]  /*9000*/  FMUL.FTZ R13, R47, UR10 ;  /* 0x0000000a2f0d7c20 */ /* 0x000fe20008410000 */
[----:B------:R-:W-:Y:S01]  /*9010*/  ISETP.GE.AND P3, PT, R21, R28, PT ;  /* 0x0000001c1500720c */ /* 0x000fe20003f66270 */
[----:B------:R-:W-:Y:S01]  /*9020*/  FMUL.FTZ R38, R38, UR10 ;  /* 0x0000000a26267c20 */ /* 0x000fe20008410000 */
[----:B-1----:R-:W-:Y:S01]  /*9030*/  FSEL R234, R31, -INF , !P4 ;  /* 0xff8000001fea7808 */ /* 0x002fe20006000000 */
[----:B------:R-:W-:Y:S01]  /*9040*/  FMUL.FTZ R39, R39, UR10 ;  /* 0x0000000a27277c20 */ /* 0x000fe20008410000 */
[----:B------:R-:W-:Y:S01]  /*9050*/  FSEL R31, R250, -INF , !P3 ;  /* 0xff800000fa1f7808 */ /* 0x000fe20005800000 */
[----:B------:R-:W1:Y:S01]  /*9060*/  MUFU.TANH R13, R13 ;  /* 0x0000000d000d7308 */ /* 0x000e620000002400 */
[----:B---3--:R-:W-:Y:S01]  /*9070*/  HMMA.16816.F32.BF16 R40, R4, R26, R60 ;  /* 0x0000001a0428723c */ /* 0x008fe2000004183c */
[----:B------:R-:W-:-:S02]  /*9080*/  FSEL R232, R0, -INF , !P1 ;  /* 0xff80000000e87808 */ /* 0x000fc40004800000 */
[----:B------:R-:W-:-:S04]  /*9090*/  ISETP.GE.AND P3, PT, R16, R28, PT ;  /* 0x0000001c1000720c */ /* 0x000fc80003f66270 */
[----:B------:R3:W1:Y:S01]  /*90a0*/  MUFU.TANH R0, R38 ;  /* 0x0000002600007308 */ /* 0x0006620000002400 */
[----:B------:R-:W-:Y:S02]  /*90b0*/  FSEL R219, R44, -INF , !P2 ;  /* 0xff8000002cdb7808 */ /* 0x000fe40005000000 */
[-C--:B------:R-:W-:Y:S02]  /*90c0*/  ISETP.GE.AND P2, PT, R20, R28.reuse, PT ;  /* 0x0000001c1400720c */ /* 0x080fe40003f46270 */
[-C--:B------:R-:W-:Y:S02]  /*90d0*/  ISETP.GE.AND P1, PT, R19, R28.reuse, PT ;  /* 0x0000001c1300720c */ /* 0x080fe40003f26270 */
[----:B------:R-:W-:Y:S01]  /*90e0*/  FSEL R210, R210, -INF , !P3 ;  /* 0xff800000d2d27808 */ /* 0x000fe20005800000 */
[----:B------:R1:W1:Y:S01]  /*90f0*/  MUFU.TANH R44, R39 ;  /* 0x00000027002c7308 */ /* 0x0002620000002400 */
[----:B--2---:R-:W-:Y:S02]  /*9100*/  FSEL R225, R30, -INF , !P5 ;  /* 0xff8000001ee17808 */ /* 0x004fe40006800000 */
[----:B------:R-:W-:-:S02]  /*9110*/  ISETP.GE.AND P3, PT, R2, R28, PT ;  /* 0x0000001c0200720c */ /* 0x000fc40003f66270 */
[-C--:B------:R-:W-:Y:S02]  /*9120*/  ISETP.GE.AND P4, PT, R18, R28.reuse, PT ;  /* 0x0000001c1200720c */ /* 0x080fe40003f86270 */
[-C--:B------:R-:W-:Y:S02]  /*9130*/  ISETP.GE.AND P5, PT, R17, R28.reuse, PT ;  /* 0x0000001c1100720c */ /* 0x080fe40003fa6270 */
[----:B------:R-:W-:Y:S02]  /*9140*/  FSEL R30, R247, -INF , !P2 ;  /* 0xff800000f71e7808 */ /* 0x000fe40005000000 */
[-C--:B------:R-:W-:Y:S02]  /*9150*/  ISETP.GE.AND P2, PT, R10, R28.reuse, PT ;  /* 0x0000001c0a00720c */ /* 0x080fe40003f46270 */
[----:B---3--:R-:W-:Y:S01]  /*9160*/  FSEL R38, R245, -INF , !P1 ;  /* 0xff800000f5267808 */ /* 0x008fe20004800000 */
[----:B------:R-:W-:Y:S01]  /*9170*/  FMUL.FTZ R51, R53, UR10 ;  /* 0x0000000a35337c20 */ /* 0x000fe20008410000 */
[-C--:B------:R-:W-:Y:S01]  /*9180*/  ISETP.GE.AND P1, PT, R9, R28.reuse, PT ;  /* 0x0000001c0900720c */ /* 0x080fe20003f26270 */
[----:B------:R-:W-:Y:S01]  /*9190*/  FMUL.FTZ R49, R54, UR10 ;  /* 0x0000000a36317c20 */ /* 0x000fe20008410000 */
[----:B----4-:R-:W-:Y:S01]  /*91a0*/  FSEL R236, R50, -INF , !P3 ;  /* 0xff80000032ec7808 */ /* 0x010fe20005800000 */
[----:B------:R-:W-:Y:S01]  /*91b0*/  FMUL.FTZ R50, R55, UR10 ;  /* 0x0000000a37327c20 */ /* 0x000fe20008410000 */
[----:B-1----:R-:W-:Y:S01]  /*91c0*/  FSEL R39, R244, -INF , !P4 ;  /* 0xff800000f4277808 */ /* 0x002fe20006000000 */
[----:B------:R-:W-:Y:S01]  /*91d0*/  FMUL.FTZ R40, R40, UR10 ;  /* 0x0000000a28287c20 */ /* 0x000fe20008410000 */
[----:B------:R-:W-:Y:S01]  /*91e0*/  FSEL R208, R240, -INF , !P5 ;  /* 0xff800000f0d07808 */ /* 0x000fe20006800000 */
[----:B------:R-:W-:Y:S01]  /*91f0*/  HMMA.16816.F32.BF16 R56, R4, R34, R56 ;  /* 0x000000220438723c */ /* 0x000fe20000041838 */
[----:B------:R-:W-:-:S02]  /*9200*/  ISETP.GE.AND P4, PT, R8, R28, PT ;  /* 0x0000001c0800720c */ /* 0x000fc40003f86270 */
[-C--:B------:R-:W-:Y:S02]  /*9210*/  ISETP.GE.AND P5, PT, R3, R28.reuse, PT ;  /* 0x0000001c0300720c */ /* 0x080fe40003fa6270 */
[----:B------:R-:W-:Y:S02]  /*9220*/  FSEL R209, R209, -INF , !P2 ;  /* 0xff800000d1d17808 */ /* 0x000fe40005000000 */
[-C--:B------:R-:W-:Y:S02]  /*9230*/  ISETP.GE.AND P2, PT, R24, R28.reuse, PT ;  /* 0x0000001c1800720c */ /* 0x080fe40003f46270 */
[----:B------:R-:W-:Y:S02]  /*9240*/  FSEL R211, R211, -INF , !P1 ;  /* 0xff800000d3d37808 */ /* 0x000fe40004800000 */
[----:B------:R-:W-:Y:S01]  /*9250*/  ISETP.GE.AND P1, PT, R23, R28, PT ;  /* 0x0000001c1700720c */ /* 0x000fe20003f26270 */
[----:B------:R-:W1:Y:S01]  /*9260*/  MUFU.TANH R51, R51 ;  /* 0x0000003300337308 */ /* 0x000e620000002400 */
[----:B------:R-:W-:-:S02]  /*9270*/  FSEL R238, R218, -INF , !P4 ;  /* 0xff800000daee7808 */ /* 0x000fc40006000000 */
[----:B------:R-:W-:Y:S01]  /*9280*/  FSEL R237, R217, -INF , !P5 ;  /* 0xff800000d9ed7808 */ /* 0x000fe20006800000 */
[----:B------:R-:W-:Y:S01]  /*9290*/  UISETP.GE.U32.AND UP0, UPT, UR26, 0x3, UPT ;  /* 0x000000031a00788c */ /* 0x000fe2000bf06070 */
[-C--:B------:R-:W-:Y:S02]  /*92a0*/  ISETP.GE.AND P4, PT, R11, R28.reuse, PT ;  /* 0x0000001c0b00720c */ /* 0x080fe40003f86270 */
[-C--:B------:R-:W-:Y:S01]  /*92b0*/  ISETP.GE.AND P5, PT, R22, R28.reuse, PT ;  /* 0x0000001c1600720c */ /* 0x080fe20003fa6270 */
[----:B------:R-:W2:Y:S01]  /*92c0*/  MUFU.TANH R49, R49 ;  /* 0x0000003100317308 */ /* 0x000ea20000002400 */
[----:B------:R-:W-:Y:S02]  /*92d0*/  FSEL R217, R13, -INF , !P2 ;  /* 0xff8000000dd97808 */ /* 0x000fe40005000000 */
[----:B------:R-:W-:Y:S02]  /*92e0*/  ISETP.GE.AND P3, PT, R12, R28, PT ;  /* 0x0000001c0c00720c */ /* 0x000fe40003f66270 */
[----:B------:R-:W-:-:S03]  /*92f0*/  ISETP.GE.AND P2, PT, R21, R15, PT ;  /* 0x0000000f1500720c */ /* 0x000fc60003f46270 */
[----:B------:R-:W3:Y:S01]  /*9300*/  MUFU.TANH R50, R50 ;  /* 0x0000003200327308 */ /* 0x000ee20000002400 */
[----:B------:R-:W-:Y:S01]  /*9310*/  FSEL R250, R0, -INF , !P1 ;  /* 0xff80000000fa7808 */ /* 0x000fe20004800000 */
[----:B------:R-:W-:Y:S01]  /*9320*/  BAR.SYNC.DEFER_BLOCKING 0x0 ;  /* 0x0000000000007b1d */ /* 0x000fe20000010000 */
[----:B------:R-:W-:-:S05]  /*9330*/  ISETP.GE.AND P1, PT, R21, R14, PT ;  /* 0x0000000e1500720c */ /* 0x000fca0003f26270 */
[----:B------:R-:W4:Y:S01]  /*9340*/  MUFU.TANH R40, R40 ;  /* 0x0000002800287308 */ /* 0x000f220000002400 */
[----:B------:R-:W-:Y:S02]  /*9350*/  FSEL R247, R44, -INF , !P4 ;  /* 0xff8000002cf77808 */ /* 0x000fe40006000000 */
[----:B------:R-:W-:Y:S02]  /*9360*/  FSEL R246, R45, -INF , !P5 ;  /* 0xff8000002df67808 */ /* 0x000fe40006800000 */
[C---:B------:R-:W-:Y:S02]  /*9370*/  ISETP.GE.AND P4, PT, R20.reuse, R15, PT ;  /* 0x0000000f1400720c */ /* 0x040fe40003f86270 */
[----:B------:R-:W-:Y:S02]  /*9380*/  ISETP.GE.AND P5, PT, R20, R14, PT ;  /* 0x0000000e1400720c */ /* 0x000fe40003fa6270 */
[----:B------:R-:W-:Y:S02]  /*9390*/  FSEL R245, R46, -INF , !P3 ;  /* 0xff8000002ef57808 */ /* 0x000fe40005800000 */
[----:B------:R-:W-:-:S02]  /*93a0*/  FSEL R20, R220, -INF , !P2 ;  /* 0xff800000dc147808 */ /* 0x000fc40005000000 */
[CC--:B------:R-:W-:Y:S02]  /*93b0*/  ISETP.GE.AND P3, PT, R19.reuse, R15.reuse, PT ;  /* 0x0000000f1300720c */ /* 0x0c0fe40003f66270 */
[----:B------:R-:W-:Y:S02]  /*93c0*/  ISETP.GE.AND P2, PT, R19, R14, PT ;  /* 0x0000000e1300720c */ /* 0x000fe40003f46270 */
[----:B------:R-:W-:Y:S02]  /*93d0*/  FSEL R27, R252, -INF , !P1 ;  /* 0xff800000fc1b7808 */ /* 0x000fe40004800000 */
[----:B------:R-:W-:Y:S01]  /*93e0*/  ISETP.GE.AND P1, PT, R18, R15, PT ;  /* 0x0000000f1200720c */ /* 0x000fe20003f26270 */
[----:B------:R-:W-:Y:S01]  /*93f0*/  HMMA.16816.F32.BF16 R44, R4, R32, R64 ;  /* 0x00000020042c723c */ /* 0x000fe20000041840 */
[----:B------:R-:W-:Y:S01]  /*9400*/  FSEL R13, R221, -INF , !P4 ;  /* 0xff800000dd0d7808 */ /* 0x000fe20006000000 */
[----:B------:R-:W-:Y:S01]  /*9410*/  FMUL.FTZ R33, R41, UR10 ;  /* 0x0000000a29217c20 */ /* 0x000fe20008410000 */
[----:B------:R-:W-:-:S02]  /*9420*/  FSEL R21, R222, -INF , !P5 ;  /* 0xff800000de157808 */ /* 0x000fc40006800000 */
[----:B------:R-:W-:Y:S02]  /*9430*/  FSEL R26, R249, -INF , !P3 ;  /* 0xff800000f91a7808 */ /* 0x000fe40005800000 */
[----:B------:R-:W-:Y:S02]  /*9440*/  FSEL R32, R248, -INF , !P2 ;  /* 0xff800000f8207808 */ /* 0x000fe40005000000 */
[-C--:B------:R-:W-:Y:S02]  /*9450*/  ISETP.GE.AND P4, PT, R18, R14.reuse, PT ;  /* 0x0000000e1200720c */ /* 0x080fe40003f86270 */
[CC--:B------:R-:W-:Y:S02]  /*9460*/  ISETP.GE.AND P6, PT, R17.reuse, R15.reuse, PT ;  /* 0x0000000f1100720c */ /* 0x0c0fe40003fc6270 */
[----:B------:R-:W-:Y:S02]  /*9470*/  ISETP.GE.AND P3, PT, R17, R14, PT ;  /* 0x0000000e1100720c */ /* 0x000fe40003f66270 */
[----:B------:R-:W-:-:S02]  /*9480*/  ISETP.GE.AND P5, PT, R16, R15, PT ;  /* 0x0000000f1000720c */ /* 0x000fc40003fa6270 */
[----:B------:R-:W-:Y:S02]  /*9490*/  FSEL R28, R251, -INF , !P1 ;  /* 0xff800000fb1c7808 */ /* 0x000fe40004800000 */
[----:B------:R-:W-:Y:S01]  /*94a0*/  ISETP.GE.AND P2, PT, R16, R14, PT ;  /* 0x0000000e1000720c */ /* 0x000fe20003f46270 */
[----:B-1234-:R-:W-:-:S12]  /*94b0*/  BRA.U !UP0, `(.L_x_45) ;  /* 0x0000000108d87547 */ /* 0x01efd8000b800000 */
[----:B------:R-:W2:Y:S04]  /*94c0*/  LDL R221, [R1+0x3c] ;  /* 0x00003c0001dd7983 */ /* 0x000ea80000100800 */
[----:B------:R-:W3:Y:S01]  /*94d0*/  LDL R222, [R1+0x38] ;  /* 0x0000380001de7983 */ /* 0x000ee20000100800 */
[----:B------:R-:W-:Y:S02]  /*94e0*/  UIADD3 UR14, UPT, UPT, UR26, -0x3, URZ ;  /* 0xfffffffd1a0e7890 */ /* 0x000fe4000fffe0ff */
[----:B------:R-:W-:Y:S01]  /*94f0*/  USHF.L.U32 UR5, UR6, 0x4, URZ ;  /* 0x0000000406057899 */ /* 0x000fe200080006ff */
[----:B------:R-:W1:Y:S01]  /*9500*/  S2R R34, SR_TID.X ;  /* 0x0000000000227919 */ /* 0x000e620000002100 */
[----:B------:R-:W-:Y:S02]  /*9510*/  UIMAD.WIDE.U32 UR16, UR14, UR6, URZ ;  /* 0x000000060e1072a5 */ /* 0x000fe4000f8e00ff */
[----:B------:R-:W-:-:S02]  /*9520*/  USHF.L.U64.HI UR4, UR6, 0x4, UR7 ;  /* 0x0000000406047899 */ /* 0x000fc40008010207 */
[----:B------:R-:W-:Y:S02]  /*9530*/  UIMAD UR14, UR14, UR7, UR17 ;  /* 0x000000070e0e72a4 */ /* 0x000fe4000f8e0211 */
[----:B------:R-:W-:Y:S01]  /*9540*/  ULEA UR15, UP0, UR16, UR5, 0x6 ;  /* 0x00000005100f7291 */ /* 0x000fe2000f8030ff */
[----:B------:R-:W-:Y:S02]  /*9550*/  IMAD.U32 R0, RZ, RZ, UR16 ;  /* 0x00000010ff007e24 */ /* 0x000fe4000f8e00ff */
[----:B------:R-:W-:Y:S02]  /*9560*/  IMAD.U32 R5, RZ, RZ, UR16 ;  /* 0x00000010ff057e24 */ /* 0x000fe4000f8e00ff */
[----:B------:R-:W-:Y:S01]  /*9570*/  IMAD.U32 R4, RZ, RZ, UR14 ;  /* 0x0000000eff047e24 */ /* 0x000fe2000f8e00ff */
[----:B------:R-:W-:Y:S01]  /*9580*/  ULEA.HI.X UR14, UR16, UR4, UR14, 0x6, UP0 ;  /* 0x00000004100e7291 */ /* 0x000fe200080f340e */
[----:B------:R-:W-:Y:S01]  /*9590*/  IMAD.U32 R16, RZ, RZ, UR15 ;  /* 0x0000000fff107e24 */ /* 0x000fe2000f8e00ff */
[----:B------:R-:W-:-:S04]  /*95a0*/  UIADD3 UR5, UP0, UPT, UR15, UR5, URZ ;  /* 0x000000050f057290 */ /* 0x000fc8000ff1e0ff */
[----:B------:R-:W-:Y:S02]  /*95b0*/  UIADD3.X UR4, UPT, UPT, UR14, UR4, URZ, UP0, !UPT ;  /* 0x000000040e047290 */ /* 0x000fe400087fe4ff */
[----:B------:R-:W-:Y:S01]  /*95c0*/  MOV R6, UR5 ;  /* 0x0000000500067c02 */ /* 0x000fe20008000f00 */
[----:B-1----:R-:W-:Y:S01]  /*95d0*/  IMAD.SHL.U32 R34, R34, 0x8, RZ ;  /* 0x0000000822227824 */ /* 0x002fe200078e00ff */
[----:B--2---:R-:W-:Y:S01]  /*95e0*/  LEA R18, P1, R0, R221, 0x7 ;  /* 0x000000dd00127211 */ /* 0x004fe200078238ff */
[----:B------:R-:W-:-:S03]  /*95f0*/  IMAD.U32 R0, RZ, RZ, UR14 ;  /* 0x0000000eff007e24 */ /* 0x000fc6000f8e00ff */
[----:B---3--:R-:W-:Y:S01]  /*9600*/  LEA.HI.X R19, R5, R222, R4, 0x7, P1 ;  /* 0x000000de05137211 */ /* 0x008fe200008f3c04 */
[----:B------:R-:W-:Y:S01]  /*9610*/  IMAD.U32 R4, RZ, RZ, UR15 ;  /* 0x0000000fff047e24 */ /* 0x000fe2000f8e00ff */
[----:B------:R-:W-:Y:S01]  /*9620*/  LEA R16, P1, R16, R221, 0x1 ;  /* 0x000000dd10107211 */ /* 0x000fe200078208ff */
[----:B------:R-:W-:-:S03]  /*9630*/  ULEA UR15, UP0, UR6, UR15, 0x5 ;  /* 0x0000000f060f7291 */ /* 0x000fc6000f8028ff */
[-C--:B------:R-:W-:Y:S01]  /*9640*/  LEA.HI.X R17, R4, R222.reuse, R0, 0x1, P1 ;  /* 0x000000de04117211 */ /* 0x080fe200008f0c00 */
[----:B------:R-:W-:Y:S01]  /*9650*/  IMAD.U32 R0, RZ, RZ, UR4 ;  /* 0x00000004ff007e24 */ /* 0x000fe2000f8e00ff */
[----:B------:R-:W1:Y:S01]  /*9660*/  S2UR UR4, SR_CgaCtaId ;  /* 0x00000000000479c3 */ /* 0x000e620000008800 */
[----:B------:R-:W-:Y:S01]  /*9670*/  IMAD.U32 R4, RZ, RZ, UR5 ;  /* 0x00000005ff047e24 */ /* 0x000fe2000f8e00ff */
[----:B------:R-:W-:Y:S01]  /*9680*/  LEA R6, P1, R6, R221, 0x1 ;  /* 0x000000dd06067211 */ /* 0x000fe200078208ff */
[----:B------:R-:W-:Y:S01]  /*9690*/  ULEA.HI.X UR6, UR6, UR14, UR7, 0x5, UP0 ;  /* 0x0000000e06067291 */ /* 0x000fe200080f2c07 */
[----:B------:R-:W-:Y:S01]  /*96a0*/  MOV R5, UR15 ;  /* 0x0000000f00057c02 */ /* 0x000fe20008000f00 */
[----:B------:R-:W-:Y:S01]  /*96b0*/  UMOV UR5, 0x400 ;  /* 0x0000040000057882 */ /* 0x000fe20000000000 */
[----:B------:R-:W-:Y:S01]  /*96c0*/  LEA.HI.X R7, R4, R222, R0, 0x1, P1 ;  /* 0x000000de04077211 */ /* 0x000fe200008f0c00 */
[----:B------:R-:W-:Y:S02]  /*96d0*/  IMAD.U32 R4, RZ, RZ, UR15 ;  /* 0x0000000fff047e24 */ /* 0x000fe4000f8e00ff */
[----:B------:R-:W-:-:S03]  /*96e0*/  IMAD.U32 R0, RZ, RZ, UR6 ;  /* 0x00000006ff007e24 */ /* 0x000fc6000f8e00ff */
[----:B------:R-:W-:-:S04]  /*96f0*/  LEA R4, P1, R4, R221, 0x1 ;  /* 0x000000dd04047211 */ /* 0x000fc800078208ff */
[----:B------:R-:W-:Y:S02]  /*9700*/  LEA.HI.X R5, R5, R222, R0, 0x1, P1 ;  /* 0x000000de05057211 */ /* 0x000fe400008f0c00 */
[----:B------:R-:W-:-:S04]  /*9710*/  LOP3.LUT R0, R34, 0x1f8, RZ, 0xc0, !PT ;  /* 0x000001f822007812 */ /* 0x000fc800078ec0ff */
[----:B------:R-:W-:Y:S01]  /*9720*/  LOP3.LUT R0, R0, 0x38, R223, 0x78, !PT ;  /* 0x0000003800007812 */ /* 0x000fe200078e78df */
[----:B-1----:R-:W-:-:S03]  /*9730*/  ULEA UR4, UR4, UR5, 0x18 ;  /* 0x0000000504047291 */ /* 0x002fc6000f8ec0ff */
[----:B------:R-:W-:-:S04]  /*9740*/  LOP3.LUT R0, R0, 0x1e00, R34, 0xf8, !PT ;  /* 0x00001e0000007812 */ /* 0x000fc800078ef822 */
[----:B------:R-:W-:-:S05]  /*9750*/  LEA R0, R0, UR4, 0x1 ;  /* 0x0000000400007c11 */ /* 0x000fca000f8e08ff */
        /* <DEDUP_REMOVED lines=12> */
.L_x_45:
[----:B-1----:R-:W-:Y:S01]  /*9820*/  FMNMX3.FTZ R0, R134, R25, R29, !PT ;  /* 0x0000001986007276 */ /* 0x002fe2000781001d */
[----:B------:R-:W2:Y:S01]  /*9830*/  LDL.LU R66, [R1+0x58] ;  /* 0x0000580001427983 */ /* 0x000ea20000300800 */
[----:B------:R-:W-:Y:S01]  /*9840*/  FSEL R4, R213, -INF , !P4 ;  /* 0xff800000d5047808 */ /* 0x000fe20006000000 */
[----:B------:R-:W-:Y:S01]  /*9850*/  FMUL.FTZ R5, R42, UR10 ;  /* 0x0000000a2a057c20 */ /* 0x000fe20008410000 */
[----:B------:R-:W-:Y:S01]  /*9860*/  FMNMX3.FTZ R0, R0, R36, R37, !PT ;  /* 0x0000002400007276 */ /* 0x000fe20007810025 */
[----:B------:R-:W1:Y:S01]  /*9870*/  MUFU.TANH R16, R33 ;  /* 0x0000002100107308 */ /* 0x000e620000002400 */
[----:B------:R-:W-:Y:S01]  /*9880*/  ISETP.GE.AND P1, PT, R10, R15, PT ;  /* 0x0000000f0a00720c */ /* 0x000fe20003f26270 */
[----:B------:R-:W-:Y:S01]  /*9890*/  FMUL.FTZ R6, R47, UR10 ;  /* 0x0000000a2f067c20 */ /* 0x000fe20008410000 */
[----:B------:R-:W-:Y:S01]  /*98a0*/  FMNMX3.FTZ R0, R0, R212, R216, !PT ;  /* 0x000000d400007276 */ /* 0x000fe200078100d8 */
[----:B------:R-:W3:Y:S01]  /*98b0*/  LDCU UR4, c[0x0][0x45c] ;  /* 0x00008b80ff0477ac */ /* 0x000ee20008000800 */
[----:B------:R-:W-:-:S02]  /*98c0*/  FSEL R62, R139, -INF , !P3 ;  /* 0xff8000008b3e7808 */ /* 0x000fc40005800000 */
[----:B------:R-:W-:Y:S01]  /*98d0*/  FMNMX3.FTZ R0, R0, R215, R214, !PT ;  /* 0x000000d700007276 */ /* 0x000fe200078100d6 */
[----:B------:R4:W-:Y:S01]  /*98e0*/  MUFU.TANH R33, R5 ;  /* 0x0000000500217308 */ /* 0x0009e20000002400 */
[----:B------:R-:W-:Y:S02]  /*98f0*/  ISETP.GE.AND P4, PT, R10, R14, PT ;  /* 0x0000000e0a00720c */ /* 0x000fe40003f86270 */
[----:B------:R-:W-:Y:S02]  /*9900*/  FMNMX3.FTZ R0, R0, R243, R242, !PT ;  /* 0x000000f300007276 */ /* 0x000fe400078100f2 */
[----:B------:R-:W-:Y:S02]  /*9910*/  ISETP.GE.AND P3, PT, R9, R15, PT ;  /* 0x0000000f0900720c */ /* 0x000fe40003f66270 */
[----:B------:R-:W-:Y:S02]  /*9920*/  FMNMX3.FTZ R0, R0, R241, R239, !PT ;  /* 0x000000f100007276 */ /* 0x000fe400078100ef */
[----:B------:R-:W-:-:S02]  /*9930*/  FSEL R60, R138, -INF , !P1 ;  /* 0xff8000008a3c7808 */ /* 0x000fc40004800000 */
[----:B------:R-:W-:Y:S02]  /*9940*/  FMNMX3.FTZ R0, R0, R219, R232, !PT ;  /* 0x000000db00007276 */ /* 0x000fe400078100e8 */
[----:B------:R-:W-:Y:S02]  /*9950*/  FSEL R138, R132, -INF , !P4 ;  /* 0xff800000848a7808 */ /* 0x000fe40006000000 */
[----:B------:R-:W-:Y:S02]  /*9960*/  FMNMX3.FTZ R0, R0, R234, R225, !PT ;  /* 0x000000ea00007276 */ /* 0x000fe400078100e1 */
[----:B------:R-:W-:Y:S01]  /*9970*/  FSEL R61, R137, -INF , !P3 ;  /* 0xff800000893d7808 */ /* 0x000fe20005800000 */
[----:B----4-:R-:W-:Y:S01]  /*9980*/  FMUL.FTZ R5, R43, UR10 ;  /* 0x0000000a2b057c20 */ /* 0x010fe20008410000 */
[CC--:B------:R-:W-:Y:S01]  /*9990*/  ISETP.GE.AND P4, PT, R3.reuse, R15.reuse, PT ;  /* 0x0000000f0300720c */ /* 0x0c0fe20003f86270 */
[----:B------:R-:W4:Y:S01]  /*99a0*/  SHFL.BFLY PT, R7, R0, 0x2, 0x1f ;  /* 0x0c401f0000077f89 */ /* 0x000f2200000e0000 */
[----:B------:R-:W-:Y:S01]  /*99b0*/  ISETP.GE.AND P3, PT, R3, R14, PT ;  /* 0x0000000e0300720c */ /* 0x000fe20003f66270 */
[----:B------:R-:W-:Y:S01]  /*99c0*/  FMUL.FTZ R3, R45, UR10 ;  /* 0x0000000a2d037c20 */ /* 0x000fe20008410000 */
[----:B------:R-:W-:Y:S01]  /*99d0*/  FSEL R63, R141, -INF , !P2 ;  /* 0xff8000008d3f7808 */ /* 0x000fe20005000000 */
[----:B------:R1:W-:Y:S01]  /*99e0*/  MUFU.TANH R19, R5 ;  /* 0x0000000500137308 */ /* 0x0003e20000002400 */
[----:B------:R-:W-:-:S02]  /*99f0*/  ISETP.GE.AND P2, PT, R8, R15, PT ;  /* 0x0000000f0800720c */ /* 0x000fc40003f46270 */
[-C--:B------:R-:W-:Y:S02]  /*9a00*/  ISETP.GE.AND P1, PT, R8, R14.reuse, PT ;  /* 0x0000000e0800720c */ /* 0x080fe40003f26270 */
[----:B------:R-:W-:Y:S02]  /*9a10*/  FSEL R54, R142, -INF , !P5 ;  /* 0xff8000008e367808 */ /* 0x000fe40006800000 */
[----:B------:R-:W-:Y:S01]  /*9a20*/  ISETP.GE.AND P5, PT, R9, R14, PT ;  /* 0x0000000e0900720c */ /* 0x000fe20003fa6270 */
[----:B------:R3:W4:Y:S01]  /*9a30*/  MUFU.TANH R8, R3 ;  /* 0x0000000300087308 */ /* 0x0007220000002400 */
[----:B------:R-:W-:Y:S02]  /*9a40*/  FSEL R139, R52, -INF , !P2 ;  /* 0xff800000348b7808 */ /* 0x000fe40005000000 */
[----:B------:R-:W-:Y:S02]  /*9a50*/  FSEL R132, R136, -INF , !P5 ;  /* 0xff80000088847808 */ /* 0x000fe40006800000 */
[----:B------:R-:W-:-:S02]  /*9a60*/  ISETP.GE.AND P5, PT, R2, R15, PT ;  /* 0x0000000f0200720c */ /* 0x000fc40003fa6270 */
[----:B------:R-:W-:Y:S01]  /*9a70*/  ISETP.GE.AND P2, PT, R2, R14, PT ;  /* 0x0000000e0200720c */ /* 0x000fe20003f46270 */
[----:B------:R-:W-:Y:S01]  /*9a80*/  FMUL.FTZ R2, R46, UR10 ;  /* 0x0000000a2e027c20 */ /* 0x000fe20008410000 */
[----:B-1----:R-:W-:Y:S01]  /*9a90*/  FMUL.FTZ R5, R44, UR10 ;  /* 0x0000000a2c057c20 */ /* 0x002fe20008410000 */
[----:B------:R-:W-:Y:S02]  /*9aa0*/  FSEL R233, R49, -INF , !P1 ;  /* 0xff80000031e97808 */ /* 0x000fe40004800000 */
[----:B------:R1:W-:Y:S01]  /*9ab0*/  MUFU.TANH R18, R2 ;  /* 0x0000000200127308 */ /* 0x0003e20000002400 */
[----:B------:R-:W-:Y:S02]  /*9ac0*/  ISETP.GE.AND P1, PT, R24, R15, PT ;  /* 0x0000000f1800720c */ /* 0x000fe40003f26270 */
[----:B------:R-:W-:Y:S02]  /*9ad0*/  FSEL R231, R50, -INF , !P3 ;  /* 0xff80000032e77808 */ /* 0x000fe40005800000 */
[----:B---3--:R-:W-:-:S02]  /*9ae0*/  FMNMX3.FTZ R3, R133, R31, R30, !PT ;  /* 0x0000001f85037276 */ /* 0x008fc4000781001e */
[----:B------:R-:W-:Y:S01]  /*9af0*/  FSEL R251, R16, -INF , !P1 ;  /* 0xff80000010fb7808 */ /* 0x000fe20004800000 */
[----:B------:R3:W3:Y:S01]  /*9b00*/  MUFU.TANH R10, R5 ;  /* 0x00000005000a7308 */ /* 0x0006e20000002400 */
[----:B------:R-:W-:Y:S02]  /*9b10*/  FMNMX3.FTZ R3, R3, R38, R39, !PT ;  /* 0x0000002603037276 */ /* 0x000fe40007810027 */
[----:B------:R-:W-:Y:S02]  /*9b20*/  ISETP.GE.AND P1, PT, R11, R15, PT ;  /* 0x0000000f0b00720c */ /* 0x000fe40003f26270 */
[----:B------:R-:W-:Y:S02]  /*9b30*/  FMNMX3.FTZ R3, R3, R208, R210, !PT ;  /* 0x000000d003037276 */ /* 0x000fe400078100d2 */
[----:B----4-:R-:W-:Y:S01]  /*9b40*/  FSEL R240, R8, -INF , !P1 ;  /* 0xff80000008f07808 */ /* 0x010fe20004800000 */
[----:B------:R4:W-:Y:S01]  /*9b50*/  MUFU.TANH R16, R6 ;  /* 0x0000000600107308 */ /* 0x0009e20000002400 */
[----:B------:R-:W-:Y:S01]  /*9b60*/  FMNMX3.FTZ R3, R3, R209, R211, !PT ;  /* 0x000000d103037276 */ /* 0x000fe200078100d3 */
[----:B-1----:R-:W-:Y:S01]  /*9b70*/  FMUL.FTZ R2, R56, UR10 ;  /* 0x0000000a38027c20 */ /* 0x002fe20008410000 */
[----:B------:R-:W-:-:S02]  /*9b80*/  FSEL R55, R140, -INF , !P6 ;  /* 0xff8000008c377808 */ /* 0x000fc40007000000 */
[----:B------:R-:W-:Y:S02]  /*9b90*/  FMNMX3.FTZ R3, R3, R238, R237, !PT ;  /* 0x000000ee03037276 */ /* 0x000fe400078100ed */
[-C--:B------:R-:W-:Y:S01]  /*9ba0*/  ISETP.GE.AND P3, PT, R23, R15.reuse, PT ;  /* 0x0000000f1700720c */ /* 0x080fe20003f66270 */
[----:B------:R1:W1:Y:S01]  /*9bb0*/  MUFU.TANH R17, R2 ;  /* 0x0000000200117308 */ /* 0x0002620000002400 */
[----:B---3--:R-:W-:Y:S01]  /*9bc0*/  FMUL.FTZ R5, R57, UR10 ;  /* 0x0000000a39057c20 */ /* 0x008fe20008410000 */
[----:B------:R-:W-:Y:S02]  /*9bd0*/  FMNMX3.FTZ R3, R3, R236, R217, !PT ;  /* 0x000000ec03037276 */ /* 0x000fe400078100d9 */
[----:B------:R-:W-:Y:S02]  /*9be0*/  FSEL R67, R10, -INF , !P3 ;  /* 0xff8000000a437808 */ /* 0x000fe40005800000 */
[----:B------:R-:W-:Y:S02]  /*9bf0*/  FSEL R137, R51, -INF , !P4 ;  /* 0xff80000033897808 */ /* 0x000fe40006000000 */
[----:B------:R3:W3:Y:S01]  /*9c00*/  MUFU.TANH R9, R5 ;  /* 0x0000000500097308 */ /* 0x0006e20000002400 */
[----:B------:R-:W-:Y:S01]  /*9c10*/  ISETP.GE.AND P1, PT, R12, R15, PT ;  /* 0x0000000f0c00720c */ /* 0x000fe20003f26270 */
[----:B----4-:R-:W-:Y:S01]  /*9c20*/  FMUL.FTZ R6, R59, UR10 ;  /* 0x0000000a3b067c20 */ /* 0x010fe20008410000 */
[----:B------:R-:W-:-:S02]  /*9c30*/  FSEL R136, R40, -INF , !P5 ;  /* 0xff80000028887808 */ /* 0x000fc40006800000 */
[----:B------:R-:W-:Y:S02]  /*9c40*/  ISETP.GE.AND P3, PT, R22, R15, PT ;  /* 0x0000000f1600720c */ /* 0x000fe40003f66270 */
[----:B------:R-:W-:Y:S02]  /*9c50*/  ISETP.GE.AND P4, PT, R24, R14, PT ;  /* 0x0000000e1800720c */ /* 0x000fe40003f86270 */
[----:B-1----:R-:W-:Y:S02]  /*9c60*/  FMNMX.FTZ R2, R0, R7, !PT ;  /* 0x0000000700027209 */ /* 0x002fe40007810000 */
[----:B------:R-:W-:Y:S02]  /*9c70*/  FMNMX3.FTZ R0, R135, R20, R13, !PT ;  /* 0x0000001487007276 */ /* 0x000fe4000781000d */
[----:B------:R-:W-:Y:S01]  /*9c80*/  FSEL R218, R17, -INF , !P3 ;  /* 0xff80000011da7808 */ /* 0x000fe20005800000 */
[----:B------:R-:W1:Y:S01]  /*9c90*/  SHFL.BFLY PT, R8, R2, 0x1, 0x1f ;  /* 0x0c201f0002087f89 */ /* 0x000e6200000e0000 */
[----:B------:R-:W-:-:S02]  /*9ca0*/  ISETP.GE.AND P5, PT, R23, R14, PT ;  /* 0x0000000e1700720c */ /* 0x000fc40003fa6270 */
[----:B---3--:R-:W-:Y:S02]  /*9cb0*/  FMNMX3.FTZ R5, R3, R250, R247, !PT ;  /* 0x000000fa03057276 */ /* 0x008fe400078100f7 */
[----:B------:R-:W-:Y:S02]  /*9cc0*/  FMNMX3.FTZ R3, R0, R26, R28, !PT ;  /* 0x0000001a00037276 */ /* 0x000fe4000781001c */
[----:B------:R-:W-:Y:S01]  /*9cd0*/  FMNMX3.FTZ R0, R5, R246, R245, !PT ;  /* 0x000000f605007276 */ /* 0x000fe200078100f5 */
[----:B------:R-:W-:Y:S01]  /*9ce0*/  FMUL.FTZ R5, R58, UR10 ;  /* 0x0000000a3a057c20 */ /* 0x000fe20008410000 */
[----:B------:R-:W-:Y:S02]  /*9cf0*/  FMNMX3.FTZ R3, R3, R55, R54, !PT ;  /* 0x0000003703037276 */ /* 0x000fe40007810036 */
[----:B------:R-:W-:Y:S01]  /*9d00*/  FSEL R235, R9, -INF , !P1 ;  /* 0xff80000009eb7808 */ /* 0x000fe20004800000 */
[----:B------:R-:W3:Y:S01]  /*9d10*/  SHFL.BFLY PT, R7, R0, 0x2, 0x1f ;  /* 0x0c401f0000077f89 */ /* 0x000ee200000e0000 */
[----:B------:R4:W3:Y:S01]  /*9d20*/  MUFU.TANH R10, R5 ;  /* 0x00000005000a7308 */ /* 0x0008e20000002400 */
[----:B------:R-:W-:-:S02]  /*9d30*/  FMNMX3.FTZ R3, R3, R60, R61, !PT ;  /* 0x0000003c03037276 */ /* 0x000fc4000781003d */
[----:B------:R-:W-:Y:S02]  /*9d40*/  ISETP.GE.AND P3, PT, R11, R14, PT ;  /* 0x0000000e0b00720c */ /* 0x000fe40003f66270 */
[----:B------:R-:W-:Y:S02]  /*9d50*/  FMNMX3.FTZ R3, R3, R139, R137, !PT ;  /* 0x0000008b03037276 */ /* 0x000fe40007810089 */
[----:B------:R-:W-:Y:S01]  /*9d60*/  FSEL R249, R33, -INF , !P2 ;  /* 0xff80000021f97808 */ /* 0x000fe20005000000 */
[----:B------:R3:W3:Y:S01]  /*9d70*/  MUFU.TANH R9, R6 ;  /* 0x0000000600097308 */ /* 0x0006e20000002400 */
[----:B------:R-:W-:Y:S02]  /*9d80*/  FMNMX3.FTZ R3, R3, R136, R251, !PT ;  /* 0x0000008803037276 */ /* 0x000fe400078100fb */
[----:B-1----:R-:W-:Y:S02]  /*9d90*/  FMNMX.FTZ R213, R2, R8, !PT ;  /* 0x0000000802d57209 */ /* 0x002fe40007810000 */
[----:B------:R-:W-:-:S02]  /*9da0*/  FMNMX3.FTZ R3, R3, R67, R240, !PT ;  /* 0x0000004303037276 */ /* 0x000fc400078100f0 */
[----:B------:R-:W-:Y:S01]  /*9db0*/  FSEL R248, R19, -INF , !P4 ;  /* 0xff80000013f87808 */ /* 0x000fe20006000000 */
[----:B------:R-:W-:Y:S01]  /*9dc0*/  FMUL.FTZ R40, R213, UR4 ;  /* 0x00000004d5287c20 */ /* 0x000fe20008410000 */
[----:B----4-:R-:W-:Y:S02]  /*9dd0*/  FMNMX3.FTZ R5, R143, R27, R21, !PT ;  /* 0x0000001b8f057276 */ /* 0x010fe40007810015 */
[----:B------:R-:W-:Y:S02]  /*9de0*/  FMNMX3.FTZ R3, R3, R218, R235, !PT ;  /* 0x000000da03037276 */ /* 0x000fe400078100eb */
[----:B------:R-:W-:Y:S02]  /*9df0*/  FMNMX3.FTZ R5, R5, R32, R4, !PT ;  /* 0x0000002005057276 */ /* 0x000fe40007810004 */
[----:B------:R-:W-:Y:S02]  /*9e00*/  ISETP.GE.AND P1, PT, R22, R14, PT ;  /* 0x0000000e1600720c */ /* 0x000fe40003f26270 */
[----:B------:R-:W-:Y:S01]  /*9e10*/  FMNMX3.FTZ R5, R5, R62, R63, !PT ;  /* 0x0000003e05057276 */ /* 0x000fe2000781003f */
[----:B---3--:R-:W1:Y:S01]  /*9e20*/  SHFL.BFLY PT, R6, R3, 0x2, 0x1f ;  /* 0x0c401f0003067f89 */ /* 0x008e6200000e0000 */
[----:B------:R-:W-:-:S02]  /*9e30*/  ISETP.GE.AND P2, PT, R12, R14, PT ;  /* 0x0000000e0c00720c */ /* 0x000fc40003f46270 */
[----:B------:R-:W-:Y:S02]  /*9e40*/  FMNMX3.FTZ R5, R5, R138, R132, !PT ;  /* 0x0000008a05057276 */ /* 0x000fe40007810084 */
[----:B------:R-:W-:Y:S02]  /*9e50*/  FSEL R252, R18, -INF , !P5 ;  /* 0xff80000012fc7808 */ /* 0x000fe40006800000 */
[----:B------:R-:W-:Y:S02]  /*9e60*/  FMNMX3.FTZ R2, R5, R233, R231, !PT ;  /* 0x000000e905027276 */ /* 0x000fe400078100e7 */
[----:B------:R-:W-:Y:S02]  /*9e70*/  FSEL R227, R16, -INF , !P3 ;  /* 0xff80000010e37808 */ /* 0x000fe40005800000 */
[----:B------:R-:W-:Y:S02]  /*9e80*/  FMNMX3.FTZ R2, R2, R249, R248, !PT ;  /* 0x000000f902027276 */ /* 0x000fe400078100f8 */
[----:B------:R-:W-:-:S02]  /*9e90*/  FMNMX.FTZ R0, R0, R7, !PT ;  /* 0x0000000700007209 */ /* 0x000fc40007810000 */
[----:B------:R-:W-:Y:S02]  /*9ea0*/  FSEL R226, R10, -INF , !P1 ;  /* 0xff8000000ae27808 */ /* 0x000fe40004800000 */
[----:B------:R-:W-:Y:S01]  /*9eb0*/  FSEL R224, R9, -INF , !P2 ;  /* 0xff80000009e07808 */ /* 0x000fe20005000000 */
[----:B------:R-:W3:Y:S01]  /*9ec0*/  SHFL.BFLY PT, R7, R0, 0x1, 0x1f ;  /* 0x0c201f0000077f89 */ /* 0x000ee200000e0000 */
[----:B------:R-:W-:Y:S02]  /*9ed0*/  FMNMX3.FTZ R2, R2, R252, R227, !PT ;  /* 0x000000fc02027276 */ /* 0x000fe400078100e3 */
[----:B------:R-:W-:Y:S02]  /*9ee0*/  FSETP.NEU.FTZ.AND P3, PT, R213, -INF , PT ;  /* 0xff800000d500780b */ /* 0x000fe40003f7d000 */
[----:B------:R-:W-:Y:S02]  /*9ef0*/  FMNMX3.FTZ R2, R2, R226, R224, !PT ;  /* 0x000000e202027276 */ /* 0x000fe400078100e0 */
[----:B------:R-:W-:-:S02]  /*9f00*/  FSEL R40, R40, RZ, P3 ;  /* 0x000000ff28287208 */ /* 0x000fc40001800000 */
[----:B-1----:R-:W-:Y:S01]  /*9f10*/  FMNMX.FTZ R3, R3, R6, !PT ;  /* 0x0000000603037209 */ /* 0x002fe20007810000 */
[----:B------:R-:W-:Y:S01]  /*9f20*/  SHFL.BFLY PT, R5, R2, 0x2, 0x1f ;  /* 0x0c401f0002057f89 */ /* 0x000fe200000e0000 */
[----:B------:R-:W-:Y:S01]  /*9f30*/  MOV R16, 0x20 ;  /* 0x0000002000107802 */ /* 0x000fe20000000f00 */
[--C-:B------:R-:W-:Y:S01]  /*9f40*/  FFMA.FTZ R25, R25, UR4, -R40.reuse ;  /* 0x0000000419197c23 */ /* 0x100fe20008010828 */
[--C-:B------:R-:W-:Y:S01]  /*9f50*/  FFMA.FTZ R29, R29, UR4, -R40.reuse ;  /* 0x000000041d1d7c23 */ /* 0x100fe20008010828 */
[----:B------:R-:W1:Y:S01]  /*9f60*/  SHFL.BFLY PT, R6, R3, 0x1, 0x1f ;  /* 0x0c201f0003067f89 */ /* 0x000e6200000e0000 */
[----:B------:R-:W-:Y:S01]  /*9f70*/  FFMA.FTZ R36, R36, UR4, -R40 ;  /* 0x0000000424247c23 */ /* 0x000fe20008010828 */
[----:B------:R-:W-:Y:S01]  /*9f80*/  MUFU.EX2 R229, R25 ;  /* 0x0000001900e57308 */ /* 0x000fe20000000800 */
[----:B------:R-:W-:-:S04]  /*9f90*/  SEL R16, R16, 0xffffffe0, !P0 ;  /* 0xffffffe010107807 */ /* 0x000fc80004000000 */
[----:B------:R-:W-:Y:S02]  /*9fa0*/  IADD3 R52, PT, PT, R16, R48, RZ ;  /* 0x0000003010347210 */ /* 0x000fe40007ffe0ff */
[----:B---3--:R-:W-:Y:S01]  /*9fb0*/  FMNMX.FTZ R142, R0, R7, !PT ;  /* 0x00000007008e7209 */ /* 0x008fe20007810000 */
[----:B------:R-:W-:Y:S01]  /*9fc0*/  FFMA.FTZ R0, R37, UR4, -R40 ;  /* 0x0000000425007c23 */ /* 0x000fe20008010828 */
[----:B------:R-:W3:Y:S02]  /*9fd0*/  MUFU.EX2 R220, R29 ;  /* 0x0000001d00dc7308 */ /* 0x000ee40000000800 */
[C---:B------:R-:W-:Y:S01]  /*9fe0*/  FSETP.NEU.FTZ.AND P4, PT, R142.reuse, -INF , PT ;  /* 0xff8000008e00780b */ /* 0x040fe20003f9d000 */
[----:B------:R-:W-:-:S05]  /*9ff0*/  FMUL.FTZ R41, R142, UR4 ;  /* 0x000000048e297c20 */ /* 0x000fca0008410000 */
[----:B------:R4:W-:Y:S01]  /*a000*/  MUFU.EX2 R228, R0 ;  /* 0x0000000000e47308 */ /* 0x0009e20000000800 */
[----:B------:R-:W-:Y:S02]  /*a010*/  FSEL R41, R41, RZ, P4 ;  /* 0x000000ff29297208 */ /* 0x000fe40002000000 */
[----:B-1----:R-:W-:-:S03]  /*a020*/  FMNMX.FTZ R141, R3, R6, !PT ;  /* 0x00000006038d7209 */ /* 0x002fc60007810000 */
[--C-:B------:R-:W-:Y:S01]  /*a030*/  FFMA.FTZ R3, R38, UR4, -R41.reuse ;  /* 0x0000000426037c23 */ /* 0x100fe20008010829 */
[--C-:B------:R-:W-:Y:S01]  /*a040*/  FFMA.FTZ R31, R31, UR4, -R41.reuse ;  /* 0x000000041f1f7c23 */ /* 0x100fe20008010829 */
[C---:B------:R-:W-:Y:S01]  /*a050*/  FSETP.NEU.FTZ.AND P2, PT, R141.reuse, -INF , PT ;  /* 0xff8000008d00780b */ /* 0x040fe20003f5d000 */
[----:B------:R-:W-:Y:S01]  /*a060*/  FFMA.FTZ R30, R30, UR4, -R41 ;  /* 0x000000041e1e7c23 */ /* 0x000fe20008010829 */
[----:B------:R1:W-:Y:S01]  /*a070*/  MUFU.EX2 R221, R3 ;  /* 0x0000000300dd7308 */ /* 0x0003e20000000800 */
[----:B---3--:R-:W-:Y:S02]  /*a080*/  F2FP.BF16.F32.PACK_AB R8, R220, R229 ;  /* 0x000000e5dc08723e */ /* 0x008fe400000010ff */
[----:B----4-:R-:W-:Y:S01]  /*a090*/  FMNMX.FTZ R0, R2, R5, !PT ;  /* 0x0000000502007209 */ /* 0x010fe20007810000 */
[----:B------:R-:W-:-:S04]  /*a0a0*/  FMUL.FTZ R2, R141, UR4 ;  /* 0x000000048d027c20 */ /* 0x000fc80008410000 */
[----:B------:R-:W3:Y:S01]  /*a0b0*/  MUFU.EX2 R46, R31 ;  /* 0x0000001f002e7308 */ /* 0x000ee20000000800 */
[----:B------:R-:W4:Y:S01]  /*a0c0*/  SHFL.BFLY PT, R5, R0, 0x1, 0x1f ;  /* 0x0c201f0000057f89 */ /* 0x000f2200000e0000 */
[----:B------:R-:W-:Y:S01]  /*a0d0*/  FSEL R2, R2, RZ, P2 ;  /* 0x000000ff02027208 */ /* 0x000fe20001000000 */
[----:B-1----:R-:W-:-:S04]  /*a0e0*/  FFMA.FTZ R3, R39, UR4, -R41 ;  /* 0x0000000427037c23 */ /* 0x002fc80008010829 */
[--C-:B------:R-:W-:Y:S01]  /*a0f0*/  FFMA.FTZ R20, R20, UR4, -R2.reuse ;  /* 0x0000000414147c23 */ /* 0x100fe20008010802 */
[--C-:B------:R-:W-:Y:S01]  /*a100*/  FFMA.FTZ R13, R13, UR4, -R2.reuse ;  /* 0x000000040d0d7c23 */ /* 0x100fe20008010802 */
[----:B------:R-:W-:Y:S01]  /*a110*/  MUFU.EX2 R34, R30 ;  /* 0x0000001e00227308 */ /* 0x000fe20000000800 */
[----:B---3--:R-:W-:Y:S07]  /*a120*/  STL [R1+0x28], R46 ;  /* 0x0000282e01007387 */ /* 0x008fee0000100800 */
[----:B------:R1:W3:Y:S01]  /*a130*/  MUFU.EX2 R230, R3 ;  /* 0x0000000300e67308 */ /* 0x0002e20000000800 */
[----:B----4-:R-:W-:Y:S01]  /*a140*/  FMNMX.FTZ R140, R0, R5, !PT ;  /* 0x00000005008c7209 */ /* 0x010fe20007810000 */
[----:B------:R-:W-:-:S06]  /*a150*/  FFMA.FTZ R0, R26, UR4, -R2 ;  /* 0x000000041a007c23 */ /* 0x000fcc0008010802 */
[----:B------:R-:W4:Y:S01]  /*a160*/  MUFU.EX2 R45, R20 ;  /* 0x00000014002d7308 */ /* 0x000f220000000800 */
[----:B------:R-:W-:Y:S02]  /*a170*/  FSEL R5, R213, RZ, P3 ;  /* 0x000000ffd5057208 */ /* 0x000fe40001800000 */
[----:B------:R-:W-:-:S03]  /*a180*/  FSETP.NEU.FTZ.AND P1, PT, R140, -INF , PT ;  /* 0xff8000008c00780b */ /* 0x000fc60003f3d000 */
[----:B------:R-:W-:Y:S01]  /*a190*/  FADD.FTZ R5, R134, -R5 ;  /* 0x8000000586057221 */ /* 0x000fe20000010000 */
[----:B-1----:R-:W-:Y:S01]  /*a1a0*/  FMUL.FTZ R3, R140, UR4 ;  /* 0x000000048c037c20 */ /* 0x002fe20008410000 */
[----:B------:R1:W-:Y:S01]  /*a1b0*/  MUFU.EX2 R65, R0 ;  /* 0x0000000000417308 */ /* 0x0003e20000000800 */
[----:B---3--:R-:W-:Y:S01]  /*a1c0*/  F2FP.BF16.F32.PACK_AB R11, R230, R221 ;  /* 0x000000dde60b723e */ /* 0x008fe200000010ff */
[----:B------:R-:W-:Y:S01]  /*a1d0*/  FMUL.FTZ R5, R5, UR4 ;  /* 0x0000000405057c20 */ /* 0x000fe20008410000 */
[----:B------:R-:W-:Y:S02]  /*a1e0*/  MOV R134, R224 ;  /* 0x000000e000867202 */ /* 0x000fe40000000f00 */
[----:B------:R-:W-:-:S03]  /*a1f0*/  FSEL R3, R3, RZ, P1 ;  /* 0x000000ff03037208 */ /* 0x000fc60000800000 */
[----:B------:R3:W-:Y:S01]  /*a200*/  MUFU.EX2 R53, R13 ;  /* 0x0000000d00357308 */ /* 0x0007e20000000800 */
[----:B----4-:R-:W-:Y:S01]  /*a210*/  STL [R1+0x18], R45 ;  /* 0x0000182d01007387 */ /* 0x010fe20000100800 */
[----:B------:R-:W-:-:S06]  /*a220*/  FFMA.FTZ R4, R4, UR4, -R3 ;  /* 0x0000000404047c23 */ /* 0x000fcc0008010803 */
[----:B------:R-:W-:Y:S01]  /*a230*/  MUFU.EX2 R244, R4 ;  /* 0x0000000400f47308 */ /* 0x000fe20000000800 */
[----:B-1----:R-:W-:-:S07]  /*a240*/  FFMA.FTZ R0, R28, UR4, -R2 ;  /* 0x000000041c007c23 */ /* 0x002fce0008010802 */
[----:B------:R1:W4:Y:S01]  /*a250*/  MUFU.EX2 R222, R0 ;  /* 0x0000000000de7308 */ /* 0x0003220000000800 */
[----:B---3--:R-:W3:Y:S07]  /*a260*/  LDSM.16.MT88.4 R12, [R48+0xc000] ;  /* 0x00c00000300c783b */ /* 0x008eee0000004200 */
[----:B------:R-:W2:Y:S08]  /*a270*/  MUFU.EX2 R51, R5 ;  /* 0x0000000500337308 */ /* 0x000eb00000000800 */
[----:B------:R-:W2:Y:S01]  /*a280*/  MUFU.EX2 R42, R36 ;  /* 0x00000024002a7308 */ /* 0x000ea20000000800 */
[----:B-1----:R-:W-:Y:S01]  /*a290*/  FFMA.FTZ R0, R27, UR4, -R3 ;  /* 0x000000041b007c23 */ /* 0x002fe20008010803 */
[----:B----4-:R-:W-:-:S06]  /*a2a0*/  F2FP.BF16.F32.PACK_AB R6, R222, R65 ;  /* 0x00000041de06723e */ /* 0x010fcc00000010ff */
[----:B------:R1:W4:Y:S01]  /*a2b0*/  MUFU.EX2 R44, R0 ;  /* 0x00000000002c7308 */ /* 0x0003220000000800 */
[-C--:B--2---:R-:W-:Y:S01]  /*a2c0*/  FMUL.FTZ R148, R148, R51.reuse ;  /* 0x0000003394947220 */ /* 0x084fe20000410000 */
[-C--:B------:R-:W-:Y:S01]  /*a2d0*/  FMUL.FTZ R149, R149, R51.reuse ;  /* 0x0000003395957220 */ /* 0x080fe20000410000 */
[-C--:B------:R-:W-:Y:S01]  /*a2e0*/  FMUL.FTZ R156, R156, R51.reuse ;  /* 0x000000339c9c7220 */ /* 0x080fe20000410000 */
[-C--:B------:R-:W-:Y:S01]  /*a2f0*/  FMUL.FTZ R157, R157, R51.reuse ;  /* 0x000000339d9d7220 */ /* 0x080fe20000410000 */
[-C--:B------:R-:W-:Y:S01]  /*a300*/  FMUL.FTZ R192, R192, R51.reuse ;  /* 0x00000033c0c07220 */ /* 0x080fe20000410000 */
[-C--:B------:R-:W-:Y:S01]  /*a310*/  FMUL.FTZ R193, R193, R51.reuse ;  /* 0x00000033c1c17220 */ /* 0x080fe20000410000 */
[-C--:B------:R-:W-:Y:S01]  /*a320*/  FMUL.FTZ R160, R160, R51.reuse ;  /* 0x00000033a0a07220 */ /* 0x080fe20000410000 */
[-C--:B------:R-:W-:Y:S01]  /*a330*/  FMUL.FTZ R161, R161, R51.reuse ;  /* 0x00000033a1a17220 */ /* 0x080fe20000410000 */
[----:B------:R-:W-:Y:S01]  /*a340*/  F2FP.BF16.F32.PACK_AB R10, R228, R42 ;  /* 0x0000002ae40a723e */ /* 0x000fe200000010ff */
[-C--:B------:R-:W-:Y:S01]  /*a350*/  FMUL.FTZ R204, R204, R51.reuse ;  /* 0x00000033cccc7220 */ /* 0x080fe20000410000 */
[-C--:B------:R-:W-:Y:S01]  /*a360*/  FMUL.FTZ R205, R205, R51.reuse ;  /* 0x00000033cdcd7220 */ /* 0x080fe20000410000 */
[-C--:B------:R-:W-:Y:S01]  /*a370*/  FMUL.FTZ R188, R188, R51.reuse ;  /* 0x00000033bcbc7220 */ /* 0x080fe20000410000 */
[-C--:B------:R-:W-:Y:S01]  /*a380*/  FMUL.FTZ R189, R189, R51.reuse ;  /* 0x00000033bdbd7220 */ /* 0x080fe20000410000 */
[-C--:B------:R-:W-:Y:S01]  /*a390*/  FMUL.FTZ R172, R172, R51.reuse ;  /* 0x00000033acac7220 */ /* 0x080fe20000410000 */
[-C--:B------:R-:W-:Y:S01]  /*a3a0*/  FMUL.FTZ R173, R173, R51.reuse ;  /* 0x00000033adad7220 */ /* 0x080fe20000410000 */
[-C--:B------:R-:W-:Y:S01]  /*a3b0*/  FMUL.FTZ R176, R176, R51.reuse ;  /* 0x00000033b0b07220 */ /* 0x080fe20000410000 */
[--C-:B-1----:R-:W-:Y:S01]  /*a3c0*/  FFMA.FTZ R0, R21, UR4, -R3.reuse ;  /* 0x0000000415007c23 */ /* 0x102fe20008010803 */
[----:B----4-:R1:W-:Y:S01]  /*a3d0*/  STL [R1+0x14], R44 ;  /* 0x0000142c01007387 */ /* 0x0103e20000100800 */
[-C--:B------:R-:W-:Y:S01]  /*a3e0*/  FMUL.FTZ R177, R177, R51.reuse ;  /* 0x00000033b1b17220 */ /* 0x080fe20000410000 */
[-C--:B------:R-:W-:Y:S01]  /*a3f0*/  FMUL.FTZ R80, R80, R51.reuse ;  /* 0x0000003350507220 */ /* 0x080fe20000410000 */
[----:B------:R2:W4:Y:S01]  /*a400*/  MUFU.EX2 R223, R0 ;  /* 0x0000000000df7308 */ /* 0x0005220000000800 */
[----:B------:R-:W3:Y:S01]  /*a410*/  LDSM.16.MT88.4 R20, [R48+0xe000] ;  /* 0x00e000003014783b */ /* 0x000ee20000004200 */
[-C--:B------:R-:W-:Y:S01]  /*a420*/  FMUL.FTZ R81, R81, R51.reuse ;  /* 0x0000003351517220 */ /* 0x080fe20000410000 */
[-C--:B------:R-:W-:Y:S01]  /*a430*/  FMUL.FTZ R116, R116, R51.reuse ;  /* 0x0000003374747220 */ /* 0x080fe20000410000 */
[-C--:B------:R-:W-:Y:S01]  /*a440*/  FMUL.FTZ R117, R117, R51.reuse ;  /* 0x0000003375757220 */ /* 0x080fe20000410000 */
[-C--:B------:R-:W-:Y:S01]  /*a450*/  FMUL.FTZ R96, R96, R51.reuse ;  /* 0x0000003360607220 */ /* 0x080fe20000410000 */
[-C--:B------:R-:W-:Y:S01]  /*a460*/  FMUL.FTZ R97, R97, R51.reuse ;  /* 0x0000003361617220 */ /* 0x080fe20000410000 */
[-C--:B------:R-:W-:Y:S01]  /*a470*/  FMUL.FTZ R128, R128, R51.reuse ;  /* 0x0000003380807220 */ /* 0x080fe20000410000 */
[-C--:B------:R-:W-:Y:S01]  /*a480*/  FMUL.FTZ R129, R129, R51.reuse ;  /* 0x0000003381817220 */ /* 0x080fe20000410000 */
[-C--:B-----5:R-:W-:Y:S01]  /*a490*/  FMUL.FTZ R68, R68, R51.reuse ;  /* 0x0000003344447220 */ /* 0x0a0fe20000410000 */
[-C--:B------:R-:W-:Y:S01]  /*a4a0*/  FMUL.FTZ R69, R69, R51.reuse ;  /* 0x0000003345457220 */ /* 0x080fe20000410000 */
[-C--:B------:R-:W-:Y:S01]  /*a4b0*/  FMUL.FTZ R84, R84, R51.reuse ;  /* 0x0000003354547220 */ /* 0x080fe20000410000 */
[-C--:B------:R-:W-:Y:S01]  /*a4c0*/  FMUL.FTZ R85, R85, R51.reuse ;  /* 0x0000003355557220 */ /* 0x080fe20000410000 */
[-C--:B------:R-:W-:Y:S01]  /*a4d0*/  FMUL.FTZ R100, R100, R51.reuse ;  /* 0x0000003364647220 */ /* 0x080fe20000410000 */
[-C--:B------:R-:W-:Y:S01]  /*a4e0*/  FMUL.FTZ R101, R101, R51.reuse ;  /* 0x0000003365657220 */ /* 0x080fe20000410000 */
[-C--:B------:R-:W-:Y:S01]  /*a4f0*/  FMUL.FTZ R112, R112, R51.reuse ;  /* 0x0000003370707220 */ /* 0x080fe20000410000 */
[----:B------:R-:W-:Y:S01]  /*a500*/  FMUL.FTZ R113, R113, R51 ;  /* 0x0000003371717220 */ /* 0x000fe20000410000 */
[----:B--2---:R-:W-:Y:S01]  /*a510*/  FFMA.FTZ R0, R32, UR4, -R3 ;  /* 0x0000000420007c23 */ /* 0x004fe20008010803 */
[----:B----4-:R-:W-:-:S03]  /*a520*/  F2FP.BF16.F32.PACK_AB R5, R223, R44 ;  /* 0x0000002cdf05723e */ /* 0x010fc600000010ff */
[----:B------:R2:W4:Y:S01]  /*a530*/  MUFU.EX2 R64, R0 ;  /* 0x0000000000407308 */ /* 0x0005220000000800 */
[----:B-1----:R-:W1:Y:S01]  /*a540*/  S2R R44, SR_TID.X ;  /* 0x00000000002c7919 */ /* 0x002e620000002100 */
[----:B--2---:R-:W-:Y:S02]  /*a550*/  FSEL R0, R142, RZ, P4 ;  /* 0x000000ff8e007208 */ /* 0x004fe40002000000 */
[----:B----4-:R-:W-:-:S03]  /*a560*/  F2FP.BF16.F32.PACK_AB R7, R244, R64 ;  /* 0x00000040f407723e */ /* 0x010fc600000010ff */
[----:B------:R-:W-:Y:S01]  /*a570*/  FADD.FTZ R4, R133, -R0 ;  /* 0x8000000085047221 */ /* 0x000fe20000010000 */
[----:B------:R-:W-:Y:S02]  /*a580*/  FSEL R0, R141, RZ, P2 ;  /* 0x000000ff8d007208 */ /* 0x000fe40001000000 */
[----:B------:R-:W-:Y:S01]  /*a590*/  MOV R133, R225 ;  /* 0x000000e100857202 */ /* 0x000fe20000000f00 */
[----:B------:R-:W-:Y:S02]  /*a5a0*/  FMUL.FTZ R50, R4, UR4 ;  /* 0x0000000404327c20 */ /* 0x000fe40008410000 */
[----:B------:R-:W-:Y:S01]  /*a5b0*/  FADD.FTZ R4, R135, -R0 ;  /* 0x8000000087047221 */ /* 0x000fe20000010000 */
[----:B------:R-:W-:Y:S02]  /*a5c0*/  FSEL R0, R140, RZ, P1 ;  /* 0x000000ff8c007208 */ /* 0x000fe40000800000 */
[----:B------:R-:W-:Y:S01]  /*a5d0*/  MOV R135, R226 ;  /* 0x000000e200877202 */ /* 0x000fe20000000f00 */
[----:B------:R-:W-:Y:S01]  /*a5e0*/  FMUL.FTZ R4, R4, UR4 ;  /* 0x0000000404047c20 */ /* 0x000fe20008410000 */
[----:B------:R-:W2:Y:S01]  /*a5f0*/  MUFU.EX2 R50, R50 ;  /* 0x0000003200327308 */ /* 0x000ea20000000800 */
[----:B------:R-:W-:Y:S01]  /*a600*/  FADD.FTZ R0, R143, -R0 ;  /* 0x800000008f007221 */ /* 0x000fe20000010000 */
[----:B------:R-:W-:-:S02]  /*a610*/  MOV R143, R34 ;  /* 0x00000022008f7202 */ /* 0x000fc40000000f00 */
[----:B-1----:R-:W-:Y:S01]  /*a620*/  LOP3.LUT P6, RZ, R44, 0x4, RZ, 0xc0, !PT ;  /* 0x000000042cff7812 */ /* 0x002fe200078cc0ff */
[----:B------:R-:W-:Y:S01]  /*a630*/  FMUL.FTZ R0, R0, UR4 ;  /* 0x0000000400007c20 */ /* 0x000fe20008410000 */
[----:B------:R-:W-:Y:S01]  /*a640*/  F2FP.BF16.F32.PACK_AB R9, R143, R46 ;  /* 0x0000002e8f09723e */ /* 0x000fe200000010ff */
[----:B------:R-:W-:Y:S01]  /*a650*/  LDSM.16.MT88.4 R32, [R52+0xc000] ;  /* 0x00c000003420783b */ /* 0x000fe20000004200 */
[----:B------:R1:W4:Y:S08]  /*a660*/  MUFU.EX2 R49, R4 ;  /* 0x0000000400317308 */ /* 0x0003300000000800 */
[----:B------:R-:W3:Y:S01]  /*a670*/  MUFU.EX2 R43, R0 ;  /* 0x00000000002b7308 */ /* 0x000ee20000000800 */
[-C--:B--2---:R-:W-:Y:S01]  /*a680*/  FMUL.FTZ R150, R150, R50.reuse ;  /* 0x0000003296967220 */ /* 0x084fe20000410000 */
[-C--:B------:R-:W-:Y:S01]  /*a690*/  FMUL.FTZ R151, R151, R50.reuse ;  /* 0x0000003297977220 */ /* 0x080fe20000410000 */
[-C--:B------:R-:W-:Y:S01]  /*a6a0*/  FMUL.FTZ R158, R158, R50.reuse ;  /* 0x000000329e9e7220 */ /* 0x080fe20000410000 */
[-C--:B------:R-:W-:Y:S01]  /*a6b0*/  FMUL.FTZ R159, R159, R50.reuse ;  /* 0x000000329f9f7220 */ /* 0x080fe20000410000 */
[-C--:B------:R-:W-:Y:S01]  /*a6c0*/  FMUL.FTZ R194, R194, R50.reuse ;  /* 0x00000032c2c27220 */ /* 0x080fe20000410000 */
[-C--:B------:R-:W-:Y:S01]  /*a6d0*/  FMUL.FTZ R195, R195, R50.reuse ;  /* 0x00000032c3c37220 */ /* 0x080fe20000410000 */
[-C--:B------:R-:W-:Y:S01]  /*a6e0*/  FMUL.FTZ R162, R162, R50.reuse ;  /* 0x00000032a2a27220 */ /* 0x080fe20000410000 */
[----:B------:R-:W-:Y:S01]  /*a6f0*/  FMUL.FTZ R163, R163, R50 ;  /* 0x00000032a3a37220 */ /* 0x000fe20000410000 */
[----:B-1----:R-:W-:Y:S01]  /*a700*/  F2FP.BF16.F32.PACK_AB R4, R53, R45 ;  /* 0x0000002d3504723e */ /* 0x002fe200000010ff */
[-C--:B----4-:R-:W-:Y:S01]  /*a710*/  FMUL.FTZ R144, R144, R49.reuse ;  /* 0x0000003190907220 */ /* 0x090fe20000410000 */
[-C--:B------:R-:W-:Y:S01]  /*a720*/  FMUL.FTZ R145, R145, R49.reuse ;  /* 0x0000003191917220 */ /* 0x080fe20000410000 */
[-C--:B------:R-:W-:Y:S01]  /*a730*/  FMUL.FTZ R152, R152, R49.reuse ;  /* 0x0000003198987220 */ /* 0x080fe20000410000 */
[-C--:B------:R-:W-:Y:S01]  /*a740*/  FMUL.FTZ R153, R153, R49.reuse ;  /* 0x0000003199997220 */ /* 0x080fe20000410000 */
[C---:B---3--:R-:W-:Y:S01]  /*a750*/  HMMA.16816.F32.BF16 R56, R8.reuse, R12, R148 ;  /* 0x0000000c0838723c */ /* 0x048fe20000041894 */
[----:B------:R-:W-:Y:S01]  /*a760*/  MOV R151, R42 ;  /* 0x0000002a00977202 */ /* 0x000fe20000000f00 */
[----:B------:R-:W-:Y:S01]  /*a770*/  FMUL.FTZ R72, R72, R49 ;  /* 0x0000003148487220 */ /* 0x000fe20000410000 */
[-C--:B------:R-:W-:Y:S01]  /*a780*/  FMUL.FTZ R146, R146, R43.reuse ;  /* 0x0000002b92927220 */ /* 0x080fe20000410000 */
[-C--:B------:R-:W-:Y:S01]  /*a790*/  FMUL.FTZ R147, R147, R43.reuse ;  /* 0x0000002b93937220 */ /* 0x080fe20000410000 */
[-C--:B------:R-:W-:Y:S01]  /*a7a0*/  FMUL.FTZ R154, R154, R43.reuse ;  /* 0x0000002b9a9a7220 */ /* 0x080fe20000410000 */
[----:B------:R-:W-:Y:S01]  /*a7b0*/  FMUL.FTZ R155, R155, R43 ;  /* 0x0000002b9b9b7220 */ /* 0x000fe20000410000 */
[C---:B------:R-:W-:Y:S01]  /*a7c0*/  IADD3 R0, PT, PT, R48.reuse, 0xc000, RZ ;  /* 0x0000c00030007810 */ /* 0x040fe20007ffe0ff */
[----:B------:R-:W-:Y:S01]  /*a7d0*/  HMMA.16816.F32.BF16 R36, R8, R14, R156 ;  /* 0x0000000e0824723c */ /* 0x000fe2000004189c */
[----:B------:R-:W-:Y:S01]  /*a7e0*/  IADD3 R42, PT, PT, R48, 0xc040, RZ ;  /* 0x0000c040302a7810 */ /* 0x000fe20007ffe0ff */
[----:B------:R-:W-:Y:S01]  /*a7f0*/  FMUL.FTZ R73, R73, R49 ;  /* 0x0000003149497220 */ /* 0x000fe20000410000 */
[----:B------:R-:W-:Y:S01]  /*a800*/  @P6 IADD3 R42, PT, PT, R0, -0x40, RZ ;  /* 0xffffffc0002a6810 */ /* 0x000fe20007ffe0ff */
[----:B------:R-:W-:Y:S01]  /*a810*/  FMUL.FTZ R74, R74, R43 ;  /* 0x0000002b4a4a7220 */ /* 0x000fe20000410000 */
[----:B------:R-:W-:Y:S01]  /*a820*/  MOV R0, R53 ;  /* 0x0000003500007202 */ /* 0x000fe20000000f00 */
[----:B------:R-:W-:Y:S01]  /*a830*/  FMUL.FTZ R75, R75, R43 ;  /* 0x0000002b4b4b7220 */ /* 0x000fe20000410000 */
[----:B------:R-:W-:Y:S01]  /*a840*/  IADD3 R53, PT, PT, R16, R42, RZ ;  /* 0x0000002a10357210 */ /* 0x000fe20007ffe0ff */
[C---:B------:R-:W-:Y:S01]  /*a850*/  HMMA.16816.F32.BF16 R144, R4.reuse, R12, R144 ;  /* 0x0000000c0490723c */ /* 0x040fe20000041890 */
[----:B------:R-:W-:Y:S01]  /*a860*/  LDSM.16.MT88.4 R28, [R42] ;  /* 0x000000002a1c783b */ /* 0x000fe20000004200 */
[-C--:B------:R-:W-:Y:S01]  /*a870*/  FMUL.FTZ R88, R88, R49.reuse ;  /* 0x0000003158587220 */ /* 0x080fe20000410000 */
[----:B------:R-:W-:Y:S01]  /*a880*/  FMUL.FTZ R89, R89, R49 ;  /* 0x0000003159597220 */ /* 0x000fe20000410000 */
[-C--:B------:R-:W-:Y:S01]  /*a890*/  FMUL.FTZ R90, R90, R43.reuse ;  /* 0x0000002b5a5a7220 */ /* 0x080fe20000410000 */
[----:B------:R-:W-:Y:S01]  /*a8a0*/  LDSM.16.MT88.4 R24, [R53] ;  /* 0x000000003518783b */ /* 0x000fe20000004200 */
[----:B------:R-:W-:Y:S01]  /*a8b0*/  FMUL.FTZ R91, R91, R43 ;  /* 0x0000002b5b5b7220 */ /* 0x000fe20000410000 */
[----:B------:R-:W-:Y:S01]  /*a8c0*/  MOV R150, R227 ;  /* 0x000000e300967202 */ /* 0x000fe20000000f00 */
[C---:B------:R-:W-:Y:S01]  /*a8d0*/  HMMA.16816.F32.BF16 R152, R4.reuse, R14, R152 ;  /* 0x0000000e0498723c */ /* 0x040fe20000041898 */
[----:B------:R-:W1:Y:S01]  /*a8e0*/  LDSM.16.MT88.4 R12, [R52+0xe000] ;  /* 0x00e00000340c783b */ /* 0x000e620000004200 */
[-C--:B------:R-:W-:Y:S01]  /*a8f0*/  FMUL.FTZ R92, R92, R49.reuse ;  /* 0x000000315c5c7220 */ /* 0x080fe20000410000 */
[----:B------:R-:W-:Y:S01]  /*a900*/  FMUL.FTZ R93, R93, R49 ;  /* 0x000000315d5d7220 */ /* 0x000fe20000410000 */
[-C--:B------:R-:W-:Y:S01]  /*a910*/  FMUL.FTZ R94, R94, R43.reuse ;  /* 0x0000002b5e5e7220 */ /* 0x080fe20000410000 */
[----:B------:R-:W2:Y:S01]  /*a920*/  LDSM.16.MT88.4 R16, [R42+0x2000] ;  /* 0x002000002a10783b */ /* 0x000ea20000004200 */
[----:B------:R-:W-:Y:S01]  /*a930*/  FMUL.FTZ R95, R95, R43 ;  /* 0x0000002b5f5f7220 */ /* 0x000fe20000410000 */
[----:B------:R-:W-:Y:S01]  /*a940*/  IMAD.MOV.U32 R148, RZ, RZ, R222 ;  /* 0x000000ffff947224 */ /* 0x000fe200078e00de */
[C---:B------:R-:W-:Y:S01]  /*a950*/  HMMA.16816.F32.BF16 R224, R4.reuse, R20, R72 ;  /* 0x0000001404e0723c */ /* 0x040fe20000041848 */
[----:B------:R-:W3:Y:S01]  /*a960*/  LDSM.16.MT88.4 R44, [R53+0x2000] ;  /* 0x00200000352c783b */ /* 0x000ee20000004200 */
[----:B------:R-:W-:Y:S01]  /*a970*/  MOV R75, R221 ;  /* 0x000000dd004b7202 */ /* 0x000fe20000000f00 */
[----:B------:R-:W-:Y:S01]  /*a980*/  IMAD.MOV.U32 R73, RZ, RZ, R0 ;  /* 0x000000ffff497224 */ /* 0x000fe200078e0000 */
[----:B------:R-:W-:Y:S01]  /*a990*/  MOV R149, R223 ;  /* 0x000000df00957202 */ /* 0x000fe20000000f00 */
[-C--:B------:R-:W-:Y:S01]  /*a9a0*/  FMUL.FTZ R164, R164, R49.reuse ;  /* 0x00000031a4a47220 */ /* 0x080fe20000410000 */
[----:B------:R-:W-:Y:S01]  /*a9b0*/  MOV R0, R150 ;  /* 0x0000009600007202 */ /* 0x000fe20000000f00 */
[-C--:B------:R-:W-:Y:S01]  /*a9c0*/  FMUL.FTZ R165, R165, R49.reuse ;  /* 0x00000031a5a57220 */ /* 0x080fe20000410000 */
[----:B------:R-:W-:Y:S01]  /*a9d0*/  MOV R74, R148 ;  /* 0x00000094004a7202 */ /* 0x000fe20000000f00 */
[----:B------:R-:W-:Y:S01]  /*a9e0*/  FMUL.FTZ R168, R168, R49 ;  /* 0x00000031a8a87220 */ /* 0x000fe20000410000 */
[-C--:B------:R-:W-:Y:S01]  /*a9f0*/  FMUL.FTZ R166, R166, R43.reuse ;  /* 0x0000002ba6a67220 */ /* 0x080fe20000410000 */
[----:B------:R-:W-:Y:S01]  /*aa00*/  FMUL.FTZ R167, R167, R43 ;  /* 0x0000002ba7a77220 */ /* 0x000fe20000410000 */
        /* <DEDUP_REMOVED lines=21> */
[C---:B-1----:R-:W-:Y:S01]  /*ab60*/  HMMA.16816.F32.BF16 R156, R4.reuse, R12, R88 ;  /* 0x0000000c049c723c */ /* 0x042fe20000041858 */
[----:B------:R-:W-:Y:S01]  /*ab70*/  MOV R89, R75 ;  /* 0x0000004b00597202 */ /* 0x000fe20000000f00 */
[----:B------:R-:W-:Y:S01]  /*ab80*/  FMUL.FTZ R78, R78, R43 ;  /* 0x0000002b4e4e7220 */ /* 0x000fe20000410000 */
[----:B------:R-:W-:Y:S01]  /*ab90*/  MOV R75, R149 ;  /* 0x00000095004b7202 */ /* 0x000fe20000000f00 */
[----:B------:R-:W-:Y:S01]  /*aba0*/  FMUL.FTZ R79, R79, R43 ;  /* 0x0000002b4f4f7220 */ /* 0x000fe20000410000 */
[----:B------:R-:W-:Y:S01]  /*abb0*/  MOV R88, R151 ;  /* 0x0000009700587202 */ /* 0x000fe20000000f00 */
[-C--:B------:R-:W-:Y:S01]  /*abc0*/  FMUL.FTZ R104, R104, R49.reuse ;  /* 0x0000003168687220 */ /* 0x080fe20000410000 */
[----:B------:R-:W-:Y:S01]  /*abd0*/  FMUL.FTZ R105, R105, R49 ;  /* 0x0000003169697220 */ /* 0x000fe20000410000 */
[----:B------:R-:W-:Y:S01]  /*abe0*/  HMMA.16816.F32.BF16 R148, R4, R14, R92 ;  /* 0x0000000e0494723c */ /* 0x000fe2000004185c */
[----:B------:R-:W-:-:S02]  /*abf0*/  IMAD.MOV.U32 R92, RZ, RZ, R0 ;  /* 0x000000ffff5c7224 */ /* 0x000fc400078e0000 */
[--C-:B------:R-:W-:Y:S01]  /*ac00*/  FFMA.FTZ R0, R212, UR4, -R40.reuse ;  /* 0x00000004d4007c23 */ /* 0x100fe20008010828 */
[-C--:B------:R-:W-:Y:S01]  /*ac10*/  FMUL.FTZ R106, R106, R43.reuse ;  /* 0x0000002b6a6a7220 */ /* 0x080fe20000410000 */
[----:B------:R-:W-:Y:S01]  /*ac20*/  FMUL.FTZ R107, R107, R43 ;  /* 0x0000002b6b6b7220 */ /* 0x000fe20000410000 */
[-C--:B------:R-:W-:Y:S01]  /*ac30*/  FMUL.FTZ R108, R108, R49.reuse ;  /* 0x000000316c6c7220 */ /* 0x080fe20000410000 */
[----:B------:R1:W-:Y:S01]  /*ac40*/  MUFU.EX2 R91, R0 ;  /* 0x00000000005b7308 */ /* 0x0003e20000000800 */
        /* <DEDUP_REMOVED lines=11> */
[----:B------:R-:W-:Y:S01]  /*ad00*/  MOV R94, R218 ;  /* 0x000000da005e7202 */ /* 0x000fe20000000f00 */
[C---:B------:R-:W-:Y:S01]  /*ad10*/  HMMA.16816.F32.BF16 R164, R4.reuse, R32, R164 ;  /* 0x0000002004a4723c */ /* 0x040fe200000418a4 */
[----:B------:R-:W-:Y:S01]  /*ad20*/  MOV R72, R220 ;  /* 0x000000dc00487202 */ /* 0x000fe20000000f00 */
[-C--:B------:R-:W-:Y:S01]  /*ad30*/  FMUL.FTZ R206, R206, R50.reuse ;  /* 0x00000032cece7220 */ /* 0x080fe20000410000 */
[-C--:B------:R-:W-:Y:S01]  /*ad40*/  FMUL.FTZ R207, R207, R50.reuse ;  /* 0x00000032cfcf7220 */ /* 0x080fe20000410000 */
[--C-:B-1----:R-:W-:Y:S01]  /*ad50*/  FFMA.FTZ R0, R216, UR4, -R40.reuse ;  /* 0x00000004d8007c23 */ /* 0x102fe20008010828 */
[-C--:B------:R-:W-:Y:S01]  /*ad60*/  FMUL.FTZ R190, R190, R50.reuse ;  /* 0x00000032bebe7220 */ /* 0x080fe20000410000 */
[-C--:B------:R-:W-:Y:S01]  /*ad70*/  FMUL.FTZ R191, R191, R50.reuse ;  /* 0x00000032bfbf7220 */ /* 0x080fe20000410000 */
[----:B------:R-:W-:Y:S01]  /*ad80*/  MOV R93, R235 ;  /* 0x000000eb005d7202 */ /* 0x000fe20000000f00 */
[----:B------:R1:W-:Y:S01]  /*ad90*/  MUFU.EX2 R218, R0 ;  /* 0x0000000000da7308 */ /* 0x0003e20000000800 */
[C---:B------:R-:W-:Y:S01]  /*ada0*/  HMMA.16816.F32.BF16 R168, R4.reuse, R34, R168 ;  /* 0x0000002204a8723c */ /* 0x040fe200000418a8 */
[-C--:B------:R-:W-:Y:S01]  /*adb0*/  FMUL.FTZ R174, R174, R50.reuse ;  /* 0x00000032aeae7220 */ /* 0x080fe20000410000 */
[-C--:B------:R-:W-:Y:S01]  /*adc0*/  FMUL.FTZ R175, R175, R50.reuse ;  /* 0x00000032afaf7220 */ /* 0x080fe20000410000 */
[-C--:B------:R-:W-:Y:S01]  /*add0*/  FMUL.FTZ R178, R178, R50.reuse ;  /* 0x00000032b2b27220 */ /* 0x080fe20000410000 */
[-C--:B------:R-:W-:Y:S01]  /*ade0*/  FMUL.FTZ R179, R179, R50.reuse ;  /* 0x00000032b3b37220 */ /* 0x080fe20000410000 */
[-C--:B------:R-:W-:Y:S01]  /*adf0*/  FMUL.FTZ R82, R82, R50.reuse ;  /* 0x0000003252527220 */ /* 0x080fe20000410000 */
[----:B------:R-:W-:Y:S01]  /*ae00*/  FMUL.FTZ R83, R83, R50 ;  /* 0x0000003253537220 */ /* 0x000fe20000410000 */
[----:B------:R-:W-:Y:S01]  /*ae10*/  MOV R95, R72 ;  /* 0x00000048005f7202 */ /* 0x000fe20000000f00 */
        /* <DEDUP_REMOVED lines=8> */
[----:B-1----:R-:W-:Y:S01]  /*aea0*/  FFMA.FTZ R0, R215, UR4, -R40 ;  /* 0x00000004d7007c23 */ /* 0x002fe20008010828 */
[C---:B------:R-:W-:Y:S01]  /*aeb0*/  HMMA.16816.F32.BF16 R184, R4.reuse, R30, R184 ;  /* 0x0000001e04b8723c */ /* 0x040fe200000418b8 */
[-C--:B------:R-:W-:Y:S01]  /*aec0*/  FMUL.FTZ R71, R71, R50.reuse ;  /* 0x0000003247477220 */ /* 0x080fe20000410000 */
[-C--:B------:R-:W-:Y:S01]  /*aed0*/  FMUL.FTZ R86, R86, R50.reuse ;  /* 0x0000003256567220 */ /* 0x080fe20000410000 */
[-C--:B------:R-:W-:Y:S01]  /*aee0*/  FMUL.FTZ R87, R87, R50.reuse ;  /* 0x0000003257577220 */ /* 0x080fe20000410000 */
[-C--:B------:R-:W-:Y:S01]  /*aef0*/  FMUL.FTZ R102, R102, R50.reuse ;  /* 0x0000003266667220 */ /* 0x080fe20000410000 */
[-C--:B------:R-:W-:Y:S01]  /*af00*/  FMUL.FTZ R103, R103, R50.reuse ;  /* 0x0000003267677220 */ /* 0x080fe20000410000 */
[-C--:B------:R-:W-:Y:S01]  /*af10*/  FMUL.FTZ R114, R114, R50.reuse ;  /* 0x0000003272727220 */ /* 0x080fe20000410000 */
[----:B------:R-:W-:Y:S01]  /*af20*/  FMUL.FTZ R115, R115, R50 ;  /* 0x0000003273737220 */ /* 0x000fe20000410000 */
[C---:B------:R-:W-:Y:S08]  /*af30*/  HMMA.16816.F32.BF16 R196, R4.reuse, R24, R196 ;  /* 0x0000001804c4723c */ /* 0x040ff000000418c4 */
[C---:B------:R-:W-:Y:S08]  /*af40*/  HMMA.16816.F32.BF16 R200, R4.reuse, R26, R200 ;  /* 0x0000001a04c8723c */ /* 0x040ff000000418c8 */
[C---:B------:R-:W-:Y:S08]  /*af50*/  HMMA.16816.F32.BF16 R220, R4.reuse, R22, R76 ;  /* 0x0000001604dc723c */ /* 0x040ff0000004184c */
[C---:B--2---:R-:W-:Y:S08]  /*af60*/  HMMA.16816.F32.BF16 R104, R4.reuse, R16, R104 ;  /* 0x000000100468723c */ /* 0x044ff00000041868 */
[C---:B------:R-:W-:Y:S08]  /*af70*/  HMMA.16816.F32.BF16 R108, R4.reuse, R18, R108 ;  /* 0x00000012046c723c */ /* 0x040ff0000004186c */
[C---:B---3--:R-:W-:Y:S08]  /*af80*/  HMMA.16816.F32.BF16 R120, R4.reuse, R44, R120 ;  /* 0x0000002c0478723c */ /* 0x048ff00000041878 */
[----:B------:R-:W-:Y:S01]  /*af90*/  HMMA.16816.F32.BF16 R124, R4, R46, R124 ;  /* 0x0000002e047c723c */ /* 0x000fe2000004187c */
[----:B------:R1:W2:Y:S01]  /*afa0*/  MUFU.EX2 R4, R0 ;  /* 0x0000000000047308 */ /* 0x0002a20000000800 */
[----:B------:R-:W-:-:S02]  /*afb0*/  MOV R5, R73 ;  /* 0x0000004900057202 */ /* 0x000fc40000000f00 */
[----:B------:R-:W-:Y:S02]  /*afc0*/  MOV R6, R74 ;  /* 0x0000004a00067202 */ /* 0x000fe40000000f00 */
[----:B------:R-:W-:Y:S02]  /*afd0*/  MOV R7, R75 ;  /* 0x0000004b00077202 */ /* 0x000fe40000000f00 */
[C---:B------:R-:W-:Y:S08]  /*afe0*/  HMMA.16816.F32.BF16 R192, R8.reuse, R24, R192 ;  /* 0x0000001808c0723c */ /* 0x040ff000000418c0 */
[----:B------:R-:W-:Y:S01]  /*aff0*/  HMMA.16816.F32.BF16 R160, R8, R32, R160 ;  /* 0x0000002008a0723c */ /* 0x000fe200000418a0 */
[----:B------:R-:W-:Y:S01]  /*b000*/  MOV R32, R89 ;  /* 0x0000005900207202 */ /* 0x000fe20000000f00 */
[----:B-1----:R-:W-:Y:S01]  /*b010*/  FFMA.FTZ R0, R214, UR4, -R40 ;  /* 0x00000004d6007c23 */ /* 0x002fe20008010828 */
[----:B------:R-:W-:-:S03]  /*b020*/  MOV R89, R64 ;  /* 0x0000004000597202 */ /* 0x000fc60000000f00 */
[----:B------:R1:W3:Y:S02]  /*b030*/  MUFU.EX2 R24, R0 ;  /* 0x0000000000187308 */ /* 0x0002e40000000800 */
[C---:B------:R-:W-:Y:S08]  /*b040*/  HMMA.16816.F32.BF16 R204, R8.reuse, R26, R204 ;  /* 0x0000001a08cc723c */ /* 0x040ff000000418cc */
[----:B------:R-:W-:Y:S01]  /*b050*/  HMMA.16816.F32.BF16 R188, R8, R30, R188 ;  /* 0x0000001e08bc723c */ /* 0x000fe200000418bc */
[----:B------:R-:W-:-:S02]  /*b060*/  MOV R31, R234 ;  /* 0x000000ea001f7202 */ /* 0x000fc40000000f00 */
[----:B------:R-:W-:Y:S01]  /*b070*/  MOV R30, R66 ;  /* 0x00000042001e7202 */ /* 0x000fe20000000f00 */
[----:B-1----:R-:W-:-:S04]  /*b080*/  FFMA.FTZ R0, R208, UR4, -R41 ;  /* 0x00000004d0007c23 */ /* 0x002fc80008010829 */
[C---:B------:R-:W-:Y:S01]  /*b090*/  HMMA.16816.F32.BF16 R172, R8.reuse, R34, R172 ;  /* 0x0000002208ac723c */ /* 0x040fe200000418ac */
[----:B------:R-:W-:Y:S01]  /*b0a0*/  MOV R35, R232 ;  /* 0x000000e800237202 */ /* 0x000fe20000000f00 */
[----:B------:R-:W-:Y:S01]  /*b0b0*/  IMAD.MOV.U32 R34, RZ, RZ, R230 ;  /* 0x000000ffff227224 */ /* 0x000fe200078e00e6 */
[----:B------:R1:W-:Y:S05]  /*b0c0*/  MUFU.EX2 R90, R0 ;  /* 0x00000000005a7308 */ /* 0x0003ea0000000800 */
[----:B------:R-:W-:Y:S01]  /*b0d0*/  HMMA.16816.F32.BF16 R176, R8, R28, R176 ;  /* 0x0000001c08b0723c */ /* 0x000fe200000418b0 */
[----:B------:R-:W-:Y:S02]  /*b0e0*/  MOV R29, R229 ;  /* 0x000000e5001d7202 */ /* 0x000fe40000000f00 */
[----:B------:R-:W-:-:S05]  /*b0f0*/  MOV R28, R67 ;  /* 0x00000043001c7202 */ /* 0x000fca0000000f00 */
[C---:B------:R-:W-:Y:S01]  /*b100*/  HMMA.16816.F32.BF16 R72, R8.reuse, R22, R80 ;  /* 0x000000160848723c */ /* 0x040fe20000041850 */
[----:B--2---:R-:W-:Y:S02]  /*b110*/  MOV R80, R4 ;  /* 0x0000000400507202 */ /* 0x004fe40000000f00 */
[----:B------:R-:W-:Y:S01]  /*b120*/  MOV R4, R95 ;  /* 0x0000005f00047202 */ /* 0x000fe20000000f00 */
[--C-:B-1----:R-:W-:Y:S01]  /*b130*/  FFMA.FTZ R0, R210, UR4, -R41.reuse ;  /* 0x00000004d2007c23 */ /* 0x102fe20008010829 */
[----:B------:R-:W-:Y:S02]  /*b140*/  MOV R95, R65 ;  /* 0x00000041005f7202 */ /* 0x000fe40000000f00 */
[----:B------:R-:W-:Y:S01]  /*b150*/  MOV R83, R89 ;  /* 0x0000005900537202 */ /* 0x000fe20000000f00 */
[----:B------:R1:W-:Y:S01]  /*b160*/  MUFU.EX2 R25, R0 ;  /* 0x0000000000197308 */ /* 0x0003e20000000800 */
[C---:B------:R-:W-:Y:S08]  /*b170*/  HMMA.16816.F32.BF16 R116, R8.reuse, R44, R116 ;  /* 0x0000002c0874723c */ /* 0x040ff00000041874 */
[----:B------:R-:W-:Y:S01]  /*b180*/  HMMA.16816.F32.BF16 R64, R8, R14, R96 ;  /* 0x0000000e0840723c */ /* 0x000fe20000041860 */
[----:B-1----:R-:W-:-:S07]  /*b190*/  FFMA.FTZ R0, R209, UR4, -R41 ;  /* 0x00000004d1007c23 */ /* 0x002fce0008010829 */
[C---:B------:R-:W-:Y:S01]  /*b1a0*/  HMMA.16816.F32.BF16 R44, R8.reuse, R46, R128 ;  /* 0x0000002e082c723c */ /* 0x040fe20000041880 */
[----:B---3--:R-:W-:Y:S01]  /*b1b0*/  IMAD.MOV.U32 R129, RZ, RZ, R24 ;  /* 0x000000ffff817224 */ /* 0x008fe200078e0018 */
[----:B------:R-:W-:Y:S01]  /*b1c0*/  MOV R209, R95 ;  /* 0x0000005f00d17202 */ /* 0x000fe20000000f00 */
[----:B------:R1:W2:Y:S05]  /*b1d0*/  MUFU.EX2 R33, R0 ;  /* 0x0000000000217308 */ /* 0x0002aa0000000800 */
[C---:B------:R-:W-:Y:S01]  /*b1e0*/  HMMA.16816.F32.BF16 R76, R8.reuse, R20, R68 ;  /* 0x00000014084c723c */ /* 0x040fe20000041844 */
[----:B------:R-:W-:Y:S07]  /*b1f0*/  LDSM.16.MT88.4 R20, [R52+0xc800] ;  /* 0x00c800003414783b */ /* 0x000fee0000004200 */
[----:B------:R-:W-:Y:S01]  /*b200*/  HMMA.16816.F32.BF16 R68, R8, R12, R84 ;  /* 0x0000000c0844723c */ /* 0x000fe20000041854 */
[----:B------:R-:W3:Y:S01]  /*b210*/  LDSM.16.MT88.4 R12, [R48+0xc800] ;  /* 0x00c80000300c783b */ /* 0x000ee20000004200 */
[----:B-1----:R-:W-:Y:S01]  /*b220*/  FFMA.FTZ R0, R211, UR4, -R41 ;  /* 0x00000004d3007c23 */ /* 0x002fe20008010829 */
[----:B--2---:R-:W-:-:S02]  /*b230*/  MOV R81, R33 ;  /* 0x0000002100517202 */ /* 0x004fc40000000f00 */
[----:B------:R-:W-:Y:S01]  /*b240*/  MOV R33, R88 ;  /* 0x0000005800217202 */ /* 0x000fe20000000f00 */
[----:B------:R1:W2:Y:S01]  /*b250*/  MUFU.EX2 R27, R0 ;  /* 0x00000000001b7308 */ /* 0x0002a20000000800 */
[----:B------:R-:W-:Y:S01]  /*b260*/  MOV R88, R219 ;  /* 0x000000db00587202 */ /* 0x000fe20000000f00 */
[----:B------:R-:W-:Y:S03]  /*b270*/  HMMA.16816.F32.BF16 R100, R8, R16, R100 ;  /* 0x000000100864723c */ /* 0x000fe60000041864 */
[----:B------:R-:W-:-:S05]  /*b280*/  MOV R211, R88 ;  /* 0x0000005800d37202 */ /* 0x000fca0000000f00 */
[----:B------:R-:W-:Y:S01]  /*b290*/  HMMA.16816.F32.BF16 R112, R8, R18, R112 ;  /* 0x000000120870723c */ /* 0x000fe20000041870 */
[----:B------:R-:W-:Y:S01]  /*b2a0*/  F2FP.BF16.F32.PACK_AB R10, R129, R80 ;  /* 0x00000050810a723e */ /* 0x000fe200000010ff */
[----:B------:R-:W-:Y:S01]  /*b2b0*/  LDSM.16.MT88.4 R16, [R42+0x800] ;  /* 0x000800002a10783b */ /* 0x000fe20000004200 */
[----:B-1----:R-:W-:Y:S01]  /*b2c0*/  FFMA.FTZ R0, R55, UR4, -R2 ;  /* 0x0000000437007c23 */ /* 0x002fe20008010802 */
[----:B--2---:R-:W-:-:S03]  /*b2d0*/  MOV R128, R27 ;  /* 0x0000001b00807202 */ /* 0x004fc60000000f00 */
[----:B------:R1:W-:Y:S01]  /*b2e0*/  MUFU.EX2 R235, R0 ;  /* 0x0000000000eb7308 */ /* 0x0003e20000000800 */
[----:B------:R-:W-:Y:S01]  /*b2f0*/  F2FP.BF16.F32.PACK_AB R11, R128, R81 ;  /* 0x00000051800b723e */ /* 0x000fe200000010ff */
[----:B-1----:R-:W-:-:S06]  /*b300*/  FFMA.FTZ R0, R54, UR4, -R2 ;  /* 0x0000000436007c23 */ /* 0x002fcc0008010802 */
[----:B------:R1:W2:Y:S02]  /*b310*/  MUFU.EX2 R234, R0 ;  /* 0x0000000000ea7308 */ /* 0x0002a40000000800 */
[----:B-1----:R-:W-:-:S06]  /*b320*/  FFMA.FTZ R0, R60, UR4, -R2 ;  /* 0x000000043c007c23 */ /* 0x002fcc0008010802 */
[----:B------:R1:W-:Y:S02]  /*b330*/  MUFU.EX2 R232, R0 ;  /* 0x0000000000e87308 */ /* 0x0003e40000000800 */
[----:B-1----:R-:W-:-:S06]  /*b340*/  FFMA.FTZ R0, R61, UR4, -R2 ;  /* 0x000000043d007c23 */ /* 0x002fcc0008010802 */
[----:B------:R1:W-:Y:S02]  /*b350*/  MUFU.EX2 R230, R0 ;  /* 0x0000000000e67308 */ /* 0x0003e40000000800 */
[----:B-1----:R-:W-:-:S06]  /*b360*/  FFMA.FTZ R0, R62, UR4, -R3 ;  /* 0x000000043e007c23 */ /* 0x002fcc0008010803 */
[----:B------:R1:W-:Y:S02]  /*b370*/  MUFU.EX2 R229, R0 ;  /* 0x0000000000e57308 */ /* 0x0003e40000000800 */
[----:B-1----:R-:W-:-:S06]  /*b380*/  FFMA.FTZ R0, R63, UR4, -R3 ;  /* 0x000000043f007c23 */ /* 0x002fcc0008010803 */
[----:B------:R1:W4:Y:S02]  /*b390*/  MUFU.EX2 R219, R0 ;  /* 0x0000000000db7308 */ /* 0x0003240000000800 */
[----:B-1----:R-:W-:Y:S01]  /*b3a0*/  FFMA.FTZ R0, R138, UR4, -R3 ;  /* 0x000000048a007c23 */ /* 0x002fe20008010803 */
[----:B------:R-:W-:Y:S01]  /*b3b0*/  MOV R138, R25 ;  /* 0x00000019008a7202 */ /* 0x000fe20000000f00 */
[----:B------:R-:W-:Y:S01]  /*b3c0*/  IMAD.MOV.U32 R25, RZ, RZ, R30 ;  /* 0x000000ffff197224 */ /* 0x000fe200078e001e */
[----:B------:R-:W-:Y:S02]  /*b3d0*/  MOV R30, R31 ;  /* 0x0000001f001e7202 */ /* 0x000fe40000000f00 */
[----:B------:R-:W-:Y:S02]  /*b3e0*/  MOV R31, R28 ;  /* 0x0000001c001f7202 */ /* 0x000fe40000000f00 */
[----:B------:R-:W-:Y:S02]  /*b3f0*/  MOV R28, R29 ;  /* 0x0000001d001c7202 */ /* 0x000fe40000000f00 */
[----:B------:R-:W-:-:S02]  /*b400*/  MOV R29, R34 ;  /* 0x00000022001d7202 */ /* 0x000fc40000000f00 */
[----:B------:R-:W-:Y:S02]  /*b410*/  MOV R34, R35 ;  /* 0x0000002300227202 */ /* 0x000fe40000000f00 */
[----:B------:R-:W-:Y:S02]  /*b420*/  MOV R35, R32 ;  /* 0x0000002000237202 */ /* 0x000fe40000000f00 */
[----:B------:R-:W-:Y:S02]  /*b430*/  MOV R32, R33 ;  /* 0x0000002100207202 */ /* 0x000fe40000000f00 */
[----:B------:R-:W-:Y:S01]  /*b440*/  MOV R33, R4 ;  /* 0x0000000400217202 */ /* 0x000fe20000000f00 */
[----:B------:R-:W-:Y:S01]  /*b450*/  IMAD.MOV.U32 R4, RZ, RZ, R5 ;  /* 0x000000ffff047224 */ /* 0x000fe200078e0005 */
[----:B------:R-:W-:Y:S02]  /*b460*/  MOV R5, R6 ;  /* 0x0000000600057202 */ /* 0x000fe40000000f00 */
[----:B------:R-:W-:Y:S01]  /*b470*/  MOV R6, R7 ;  /* 0x0000000700067202 */ /* 0x000fe20000000f00 */
[----:B------:R-:W-:Y:S01]  /*b480*/  IMAD.MOV.U32 R55, RZ, RZ, R4 ;  /* 0x000000ffff377224 */ /* 0x000fe200078e0004 */
[----:B------:R-:W-:-:S02]  /*b490*/  MOV R7, R92 ;  /* 0x0000005c00077202 */ /* 0x000fc40000000f00 */
[----:B------:R-:W-:Y:S02]  /*b4a0*/  MOV R92, R93 ;  /* 0x0000005d005c7202 */ /* 0x000fe40000000f00 */
[----:B------:R-:W-:Y:S02]  /*b4b0*/  MOV R93, R94 ;  /* 0x0000005e005d7202 */ /* 0x000fe40000000f00 */
[----:B------:R-:W-:Y:S02]  /*b4c0*/  MOV R94, R228 ;  /* 0x000000e4005e7202 */ /* 0x000fe40000000f00 */
[----:B------:R1:W-:Y:S01]  /*b4d0*/  MUFU.EX2 R228, R0 ;  /* 0x0000000000e47308 */ /* 0x0003e20000000800 */
[----:B------:R-:W-:Y:S02]  /*b4e0*/  MOV R130, R31 ;  /* 0x0000001f00827202 */ /* 0x000fe40000000f00 */
[----:B------:R-:W-:Y:S02]  /*b4f0*/  MOV R99, R28 ;  /* 0x0000001c00637202 */ /* 0x000fe40000000f00 */
[----:B------:R-:W-:-:S02]  /*b500*/  MOV R98, R29 ;  /* 0x0000001d00627202 */ /* 0x000fc40000000f00 */
[----:B------:R-:W-:Y:S02]  /*b510*/  MOV R82, R25 ;  /* 0x0000001900527202 */ /* 0x000fe40000000f00 */
[----:B------:R-:W3:Y:S01]  /*b520*/  LDSM.16.MT88.4 R24, [R48+0xe800] ;  /* 0x00e800003018783b */ /* 0x000ee20000004200 */
[----:B------:R-:W-:Y:S02]  /*b530*/  MOV R212, R5 ;  /* 0x0000000500d47202 */ /* 0x000fe40000000f00 */
[----:B------:R-:W-:Y:S02]  /*b540*/  MOV R216, R6 ;  /* 0x0000000600d87202 */ /* 0x000fe40000000f00 */
[----:B------:R-:W-:Y:S02]  /*b550*/  MOV R215, R7 ;  /* 0x0000000700d77202 */ /* 0x000fe40000000f00 */
[----:B--2---:R-:W-:Y:S01]  /*b560*/  F2FP.BF16.F32.PACK_AB R4, R234, R235 ;  /* 0x000000ebea04723e */ /* 0x004fe200000010ff */
[----:B-1----:R-:W-:Y:S01]  /*b570*/  FFMA.FTZ R0, R132, UR4, -R3 ;  /* 0x0000000484007c23 */ /* 0x002fe20008010803 */
[----:B------:R-:W-:-:S02]  /*b580*/  MOV R132, R218 ;  /* 0x000000da00847202 */ /* 0x000fc40000000f00 */
[----:B----4-:R-:W-:Y:S01]  /*b590*/  F2FP.BF16.F32.PACK_AB R5, R219, R229 ;  /* 0x000000e5db05723e */ /* 0x010fe200000010ff */
[----:B------:R1:W2:Y:S01]  /*b5a0*/  MUFU.EX2 R218, R0 ;  /* 0x0000000000da7308 */ /* 0x0002a20000000800 */
[----:B------:R-:W-:Y:S02]  /*b5b0*/  F2FP.BF16.F32.PACK_AB R6, R230, R232 ;  /* 0x000000e8e606723e */ /* 0x000fe400000010ff */
[----:B------:R-:W-:Y:S02]  /*b5c0*/  F2FP.BF16.F32.PACK_AB R8, R132, R91 ;  /* 0x0000005b8408723e */ /* 0x000fe400000010ff */
[----:B------:R-:W-:Y:S02]  /*b5d0*/  F2FP.BF16.F32.PACK_AB R9, R138, R90 ;  /* 0x0000005a8a09723e */ /* 0x000fe400000010ff */
[----:B------:R-:W-:Y:S02]  /*b5e0*/  MOV R214, R92 ;  /* 0x0000005c00d67202 */ /* 0x000fe40000000f00 */
[----:B------:R-:W-:-:S02]  /*b5f0*/  MOV R208, R93 ;  /* 0x0000005d00d07202 */ /* 0x000fc40000000f00 */
[----:B------:R-:W-:Y:S01]  /*b600*/  MOV R210, R94 ;  /* 0x0000005e00d27202 */ /* 0x000fe20000000f00 */
[C---:B---3--:R-:W-:Y:S01]  /*b610*/  HMMA.16816.F32.BF16 R56, R8.reuse, R12, R56 ;  /* 0x0000000c0838723c */ /* 0x048fe20000041838 */
[----:B------:R-:W-:Y:S02]  /*b620*/  MOV R97, R34 ;  /* 0x0000002200617202 */ /* 0x000fe40000000f00 */
[----:B------:R-:W-:Y:S02]  /*b630*/  MOV R96, R35 ;  /* 0x0000002300607202 */ /* 0x000fe40000000f00 */
[----:B-1----:R-:W-:Y:S02]  /*b640*/  MOV R0, R30 ;  /* 0x0000001e00007202 */ /* 0x002fe40000000f00 */
[----:B------:R-:W1:Y:S01]  /*b650*/  LDSM.16.MT88.4 R28, [R52+0xe800] ;  /* 0x00e80000341c783b */ /* 0x000e620000004200 */
[----:B--2---:R-:W-:Y:S01]  /*b660*/  F2FP.BF16.F32.PACK_AB R7, R218, R228 ;  /* 0x000000e4da07723e */ /* 0x004fe200000010ff */
[----:B------:R-:W-:Y:S01]  /*b670*/  HMMA.16816.F32.BF16 R60, R8, R14, R36 ;  /* 0x0000000e083c723c */ /* 0x000fe20000041824 */
[----:B------:R-:W-:Y:S01]  /*b680*/  MOV R131, R32 ;  /* 0x0000002000837202 */ /* 0x000fe20000000f00 */
[----:B------:R-:W-:Y:S01]  /*b690*/  LDSM.16.MT88.4 R36, [R53+0x2800] ;  /* 0x002800003524783b */ /* 0x000fe20000004200 */
[----:B------:R-:W-:-:S03]  /*b6a0*/  MOV R54, R33 ;  /* 0x0000002100367202 */ /* 0x000fc60000000f00 */
[----:B------:R-:W-:Y:S02]  /*b6b0*/  LDSM.16.MT88.4 R32, [R42+0x2800] ;  /* 0x002800002a20783b */ /* 0x000fe40000004200 */
[C---:B------:R-:W-:Y:S08]  /*b6c0*/  HMMA.16816.F32.BF16 R144, R4.reuse, R12, R144 ;  /* 0x0000000c0490723c */ /* 0x040ff00000041890 */
[C---:B------:R-:W-:Y:S01]  /*b6d0*/  HMMA.16816.F32.BF16 R152, R4.reuse, R14, R152 ;  /* 0x0000000e0498723c */ /* 0x040fe20000041898 */
[----:B------:R-:W2:Y:S07]  /*b6e0*/  LDSM.16.MT88.4 R12, [R53+0x800] ;  /* 0x00080000350c783b */ /* 0x000eae0000004200 */
[----:B------:R-:W-:Y:S01]  /*b6f0*/  HMMA.16816.F32.BF16 R84, R4, R24, R224 ;  /* 0x000000180454723c */ /* 0x000fe200000418e0 */
[----:B------:R-:W-:Y:S01]  /*b700*/  IMAD.MOV.U32 R226, RZ, RZ, R90 ;  /* 0x000000ffffe27224 */ /* 0x000fe200078e005a */
[----:B------:R-:W-:-:S06]  /*b710*/  MOV R227, R91 ;  /* 0x0000005b00e37202 */ /* 0x000fcc0000000f00 */
[C---:B------:R-:W-:Y:S01]  /*b720*/  HMMA.16816.F32.BF16 R88, R4.reuse, R26, R220 ;  /* 0x0000001a0458723c */ /* 0x040fe200000418dc */
[----:B------:R-:W-:Y:S02]  /*b730*/  MOV R223, R131 ;  /* 0x0000008300df7202 */ /* 0x000fe40000000f00 */
[----:B------:R-:W-:Y:S02]  /*b740*/  MOV R222, R96 ;  /* 0x0000006000de7202 */ /* 0x000fe40000000f00 */
[----:B------:R-:W-:Y:S02]  /*b750*/  MOV R221, R97 ;  /* 0x0000006100dd7202 */ /* 0x000fe40000000f00 */
[----:B------:R-:W-:Y:S01]  /*b760*/  MOV R220, R98 ;  /* 0x0000006200dc7202 */ /* 0x000fe20000000f00 */
[----:B-1----:R-:W-:Y:S01]  /*b770*/  HMMA.16816.F32.BF16 R92, R4, R28, R156 ;  /* 0x0000001c045c723c */ /* 0x002fe2000004189c */
[----:B------:R-:W-:Y:S02]  /*b780*/  IMAD.MOV.U32 R159, RZ, RZ, R0 ;  /* 0x000000ffff9f7224 */ /* 0x000fe400078e0000 */
[----:B------:R-:W-:Y:S01]  /*b790*/  FFMA.FTZ R0, R243, UR4, -R40 ;  /* 0x00000004f3007c23 */ /* 0x000fe20008010828 */
[----:B------:R-:W-:-:S02]  /*b7a0*/  MOV R157, R226 ;  /* 0x000000e2009d7202 */ /* 0x000fc40000000f00 */
[----:B------:R-:W-:Y:S01]  /*b7b0*/  MOV R156, R227 ;  /* 0x000000e3009c7202 */ /* 0x000fe20000000f00 */
[----:B------:R1:W-:Y:S01]  /*b7c0*/  MUFU.EX2 R243, R0 ;  /* 0x0000000000f37308 */ /* 0x0003e20000000800 */
[----:B------:R-:W-:Y:S01]  /*b7d0*/  MOV R131, R99 ;  /* 0x0000006300837202 */ /* 0x000fe20000000f00 */
        /* <DEDUP_REMOVED lines=8> */
[----:B------:R1:W3:Y:S07]  /*b860*/  MUFU.EX2 R242, R0 ;  /* 0x0000000000f27308 */ /* 0x0002ee0000000800 */
[C---:B------:R-:W-:Y:S08]  /*b870*/  HMMA.16816.F32.BF16 R184, R4.reuse, R18, R184 ;  /* 0x0000001204b8723c */ /* 0x040ff000000418b8 */
[----:B--2---:R-:W-:Y:S01]  /*b880*/  HMMA.16816.F32.BF16 R196, R4, R12, R196 ;  /* 0x0000000c04c4723c */ /* 0x004fe200000418c4 */
[----:B-1----:R-:W-:-:S04]  /*b890*/  FFMA.FTZ R0, R241, UR4, -R40 ;  /* 0x00000004f1007c23 */ /* 0x002fc80008010828 */
[----:B------:R1:W-:Y:S03]  /*b8a0*/  MUFU.EX2 R241, R0 ;  /* 0x0000000000f17308 */ /* 0x0003e60000000800 */
[C---:B------:R-:W-:Y:S08]  /*b8b0*/  HMMA.16816.F32.BF16 R200, R4.reuse, R14, R200 ;  /* 0x0000000e04c8723c */ /* 0x040ff000000418c8 */
[----:B------:R-:W-:Y:S01]  /*b8c0*/  HMMA.16816.F32.BF16 R96, R4, R30, R148 ;  /* 0x0000001e0460723c */ /* 0x000fe20000041894 */
[----:B------:R-:W-:-:S02]  /*b8d0*/  MOV R150, R138 ;  /* 0x0000008a00967202 */ /* 0x000fc40000000f00 */
[----:B------:R-:W-:Y:S01]  /*b8e0*/  MOV R138, R209 ;  /* 0x000000d1008a7202 */ /* 0x000fe20000000f00 */
[----:B------:R-:W-:Y:S01]  /*b8f0*/  IMAD.MOV.U32 R209, RZ, RZ, R208 ;  /* 0x000000ffffd17224 */ /* 0x000fe200078e00d0 */
[----:B------:R-:W-:Y:S02]  /*b900*/  MOV R208, R215 ;  /* 0x000000d700d07202 */ /* 0x000fe40000000f00 */
[----:B------:R-:W-:Y:S01]  /*b910*/  MOV R151, R130 ;  /* 0x0000008200977202 */ /* 0x000fe20000000f00 */
[----:B-1----:R-:W-:Y:S01]  /*b920*/  FFMA.FTZ R0, R239, UR4, -R40 ;  /* 0x00000004ef007c23 */ /* 0x002fe20008010828 */
[----:B------:R-:W-:Y:S01]  /*b930*/  HMMA.16816.F32.BF16 R104, R4, R32, R104 ;  /* 0x000000200468723c */ /* 0x000fe20000041868 */
[----:B------:R-:W-:Y:S02]  /*b940*/  MOV R149, R80 ;  /* 0x0000005000957202 */ /* 0x000fe40000000f00 */
[----:B------:R1:W-:Y:S01]  /*b950*/  MUFU.EX2 R239, R0 ;  /* 0x0000000000ef7308 */ /* 0x0003e20000000800 */
[----:B------:R-:W-:-:S02]  /*b960*/  MOV R148, R81 ;  /* 0x0000005100947202 */ /* 0x000fc40000000f00 */
[----:B------:R-:W-:Y:S02]  /*b970*/  MOV R130, R82 ;  /* 0x0000005200827202 */ /* 0x000fe40000000f00 */
[C---:B------:R-:W-:Y:S08]  /*b980*/  HMMA.16816.F32.BF16 R108, R4.reuse, R34, R108 ;  /* 0x00000022046c723c */ /* 0x040ff0000004186c */
[----:B------:R-:W-:Y:S01]  /*b990*/  HMMA.16816.F32.BF16 R120, R4, R36, R120 ;  /* 0x000000240478723c */ /* 0x000fe20000041878 */
[----:B-1----:R-:W-:Y:S01]  /*b9a0*/  FFMA.FTZ R0, R238, UR4, -R41 ;  /* 0x00000004ee007c23 */ /* 0x002fe20008010829 */
[----:B------:R-:W-:-:S03]  /*b9b0*/  MOV R238, R54 ;  /* 0x0000003600ee7202 */ /* 0x000fc60000000f00 */
[----:B------:R1:W-:Y:S03]  /*b9c0*/  MUFU.EX2 R224, R0 ;  /* 0x0000000000e07308 */ /* 0x0003e60000000800 */
[----:B------:R-:W-:Y:S01]  /*b9d0*/  HMMA.16816.F32.BF16 R124, R4, R38, R124 ;  /* 0x00000026047c723c */ /* 0x000fe2000004187c */
[----:B------:R-:W-:Y:S02]  /*b9e0*/  MOV R6, R216 ;  /* 0x000000d800067202 */ /* 0x000fe40000000f00 */
[----:B------:R-:W-:Y:S02]  /*b9f0*/  MOV R5, R212 ;  /* 0x000000d400057202 */ /* 0x000fe40000000f00 */
[----:B------:R-:W-:-:S03]  /*ba00*/  MOV R7, R83 ;  /* 0x0000005300077202 */ /* 0x000fc60000000f00 */
[----:B------:R-:W-:Y:S01]  /*ba10*/  HMMA.16816.F32.BF16 R192, R8, R12, R192 ;  /* 0x0000000c08c0723c */ /* 0x000fe200000418c0 */
[----:B-1----:R-:W-:-:S07]  /*ba20*/  FFMA.FTZ R0, R237, UR4, -R41 ;  /* 0x00000004ed007c23 */ /* 0x002fce0008010829 */
[C---:B------:R-:W-:Y:S01]  /*ba30*/  HMMA.16816.F32.BF16 R204, R8.reuse, R14, R204 ;  /* 0x0000000e08cc723c */ /* 0x040fe200000418cc */
[----:B------:R-:W1:Y:S01]  /*ba40*/  LDSM.16.MT88.4 R12, [R48+0xd000] ;  /* 0x00d00000300c783b */ /* 0x000e620000004200 */
[----:B------:R-:W-:Y:S01]  /*ba50*/  MOV R237, R143 ;  /* 0x0000008f00ed7202 */ /* 0x000fe20000000f00 */
[----:B------:R2:W4:Y:S05]  /*ba60*/  MUFU.EX2 R225, R0 ;  /* 0x0000000000e17308 */ /* 0x00052a0000000800 */
[C---:B------:R-:W-:Y:S08]  /*ba70*/  HMMA.16816.F32.BF16 R160, R8.reuse, R20, R160 ;  /* 0x0000001408a0723c */ /* 0x040ff000000418a0 */
[----:B------:R-:W-:Y:S01]  /*ba80*/  HMMA.16816.F32.BF16 R172, R8, R22, R172 ;  /* 0x0000001608ac723c */ /* 0x000fe200000418ac */
[----:B------:R-:W-:Y:S01]  /*ba90*/  LDSM.16.MT88.4 R20, [R48+0xf000] ;  /* 0x00f000003014783b */ /* 0x000fe20000004200 */
[----:B--2---:R-:W-:Y:S01]  /*baa0*/  FFMA.FTZ R0, R236, UR4, -R41 ;  /* 0x00000004ec007c23 */ /* 0x004fe20008010829 */
[----:B------:R-:W-:-:S03]  /*bab0*/  MOV R236, R220 ;  /* 0x000000dc00ec7202 */ /* 0x000fc60000000f00 */
[----:B------:R2:W-:Y:S02]  /*bac0*/  MUFU.EX2 R226, R0 ;  /* 0x0000000000e27308 */ /* 0x0005e40000000800 */
[C---:B------:R-:W-:Y:S08]  /*bad0*/  HMMA.16816.F32.BF16 R176, R8.reuse, R16, R176 ;  /* 0x0000001008b0723c */ /* 0x040ff000000418b0 */
[----:B------:R-:W-:Y:S01]  /*bae0*/  HMMA.16816.F32.BF16 R188, R8, R18, R188 ;  /* 0x0000001208bc723c */ /* 0x000fe200000418bc */
[----:B------:R-:W1:Y:S01]  /*baf0*/  LDSM.16.MT88.4 R16, [R42+0x1000] ;  /* 0x001000002a10783b */ /* 0x000e620000004200 */
[----:B--2---:R-:W-:-:S06]  /*bb00*/  FFMA.FTZ R0, R217, UR4, -R41 ;  /* 0x00000004d9007c23 */ /* 0x004fcc0008010829 */
[C---:B------:R-:W-:Y:S01]  /*bb10*/  HMMA.16816.F32.BF16 R80, R8.reuse, R24, R76 ;  /* 0x000000180850723c */ /* 0x040fe2000004184c */
[----:B------:R-:W-:Y:S01]  /*bb20*/  IMAD.MOV.U32 R79, RZ, RZ, R148 ;  /* 0x000000ffff4f7224 */ /* 0x000fe200078e0094 */
[----:B------:R-:W-:Y:S01]  /*bb30*/  MOV R78, R149 ;  /* 0x00000095004e7202 */ /* 0x000fe20000000f00 */
[----:B------:R2:W4:Y:S01]  /*bb40*/  MUFU.EX2 R227, R0 ;  /* 0x0000000000e37308 */ /* 0x0005220000000800 */
[----:B------:R-:W-:Y:S02]  /*bb50*/  MOV R77, R150 ;  /* 0x00000096004d7202 */ /* 0x000fe40000000f00 */
[----:B------:R-:W-:Y:S02]  /*bb60*/  MOV R76, R151 ;  /* 0x00000097004c7202 */ /* 0x000fe40000000f00 */
[C---:B------:R-:W-:Y:S01]  /*bb70*/  HMMA.16816.F32.BF16 R72, R8.reuse, R26, R72 ;  /* 0x0000001a0848723c */ /* 0x040fe20000041848 */
[----:B------:R-:W1:Y:S07]  /*bb80*/  LDSM.16.MT88.4 R24, [R52+0xd000] ;  /* 0x00d000003418783b */ /* 0x000e6e0000004200 */
[----:B------:R-:W-:Y:S01]  /*bb90*/  HMMA.16816.F32.BF16 R68, R8, R28, R68 ;  /* 0x0000001c0844723c */ /* 0x000fe20000041844 */
[----:B--2---:R-:W-:Y:S01]  /*bba0*/  FFMA.FTZ R0, R139, UR4, -R2 ;  /* 0x000000048b007c23 */ /* 0x004fe20008010802 */
[----:B------:R-:W-:-:S03]  /*bbb0*/  MOV R139, R7 ;  /* 0x00000007008b7202 */ /* 0x000fc60000000f00 */
[----:B------:R2:W-:Y:S03]  /*bbc0*/  MUFU.EX2 R216, R0 ;  /* 0x0000000000d87308 */ /* 0x0005e60000000800 */
[C---:B------:R-:W-:Y:S01]  /*bbd0*/  HMMA.16816.F32.BF16 R64, R8.reuse, R30, R64 ;  /* 0x0000001e0840723c */ /* 0x040fe20000041840 */
[----:B------:R-:W-:Y:S07]  /*bbe0*/  LDSM.16.MT88.4 R28, [R52+0xf000] ;  /* 0x00f00000341c783b */ /* 0x000fee0000004200 */
[----:B------:R-:W-:Y:S01]  /*bbf0*/  HMMA.16816.F32.BF16 R100, R8, R32, R100 ;  /* 0x000000200864723c */ /* 0x000fe20000041864 */
[----:B--2---:R-:W-:-:S07]  /*bc00*/  FFMA.FTZ R0, R137, UR4, -R2 ;  /* 0x0000000489007c23 */ /* 0x004fce0008010802 */
[C---:B------:R-:W-:Y:S01]  /*bc10*/  HMMA.16816.F32.BF16 R112, R8.reuse, R34, R112 ;  /* 0x000000220870723c */ /* 0x040fe20000041870 */
[----:B------:R-:W-:Y:S01]  /*bc20*/  MOV R137, R221 ;  /* 0x000000dd00897202 */ /* 0x000fe20000000f00 */
[----:B------:R-:W-:Y:S01]  /*bc30*/  LDSM.16.MT88.4 R32, [R42+0x3000] ;  /* 0x003000002a20783b */ /* 0x000fe20000004200 */
[----:B------:R2:W1:Y:S05]  /*bc40*/  MUFU.EX2 R217, R0 ;  /* 0x0000000000d97308 */ /* 0x00046a0000000800 */
[C---:B------:R-:W-:Y:S08]  /*bc50*/  HMMA.16816.F32.BF16 R116, R8.reuse, R36, R116 ;  /* 0x000000240874723c */ /* 0x040ff00000041874 */
[----:B------:R-:W-:Y:S01]  /*bc60*/  HMMA.16816.F32.BF16 R44, R8, R38, R44 ;  /* 0x00000026082c723c */ /* 0x000fe2000004182c */
[----:B---3--:R-:W-:Y:S01]  /*bc70*/  F2FP.BF16.F32.PACK_AB R8, R242, R243 ;  /* 0x000000f3f208723e */ /* 0x008fe200000010ff */
[----:B------:R-:W3:Y:S01]  /*bc80*/  LDSM.16.MT88.4 R36, [R53+0x3000] ;  /* 0x003000003524783b */ /* 0x000ee20000004200 */
[----:B----4-:R-:W-:Y:S01]  /*bc90*/  F2FP.BF16.F32.PACK_AB R9, R225, R224 ;  /* 0x000000e0e109723e */ /* 0x010fe200000010ff */
[----:B--2---:R-:W-:Y:S01]  /*bca0*/  FFMA.FTZ R0, R136, UR4, -R2 ;  /* 0x0000000488007c23 */ /* 0x004fe20008010802 */
[----:B------:R-:W-:-:S02]  /*bcb0*/  F2FP.BF16.F32.PACK_AB R10, R239, R241 ;  /* 0x000000f1ef0a723e */ /* 0x000fc400000010ff */
[----:B------:R-:W-:Y:S01]  /*bcc0*/  F2FP.BF16.F32.PACK_AB R11, R227, R226 ;  /* 0x000000e2e30b723e */ /* 0x000fe200000010ff */
[----:B------:R2:W-:Y:S01]  /*bcd0*/  MUFU.EX2 R215, R0 ;  /* 0x0000000000d77308 */ /* 0x0005e20000000800 */
[----:B-1----:R-:W-:Y:S02]  /*bce0*/  F2FP.BF16.F32.PACK_AB R4, R217, R216 ;  /* 0x000000d8d904723e */ /* 0x002fe400000010ff */
[----:B------:R-:W-:-:S03]  /*bcf0*/  MOV R136, R222 ;  /* 0x000000de00887202 */ /* 0x000fc60000000f00 */
[C---:B------:R-:W-:Y:S08]  /*bd00*/  HMMA.16816.F32.BF16 R148, R8.reuse, R12, R56 ;  /* 0x0000000c0894723c */ /* 0x040ff00000041838 */
[----:B------:R-:W-:Y:S01]  /*bd10*/  HMMA.16816.F32.BF16 R176, R8, R16, R176 ;  /* 0x0000001008b0723c */ /* 0x000fe200000418b0 */
[----:B--2---:R-:W-:Y:S01]  /*bd20*/  FFMA.FTZ R0, R251, UR4, -R2 ;  /* 0x00000004fb007c23 */ /* 0x004fe20008010802 */
[----:B------:R-:W-:-:S03]  /*bd30*/  MOV R251, R223 ;  /* 0x000000df00fb7202 */ /* 0x000fc60000000f00 */
[----:B------:R1:W-:Y:S03]  /*bd40*/  MUFU.EX2 R214, R0 ;  /* 0x0000000000d67308 */ /* 0x0003e60000000800 */
[C---:B------:R-:W-:Y:S08]  /*bd50*/  HMMA.16816.F32.BF16 R220, R8.reuse, R14, R60 ;  /* 0x0000000e08dc723c */ /* 0x040ff0000004183c */
[----:B------:R-:W-:Y:S01]  /*bd60*/  HMMA.16816.F32.BF16 R160, R8, R24, R160 ;  /* 0x0000001808a0723c */ /* 0x000fe200000418a0 */
[----:B-1----:R-:W-:Y:S01]  /*bd70*/  FFMA.FTZ R0, R233, UR4, -R3 ;  /* 0x00000004e9007c23 */ /* 0x002fe20008010803 */
[----:B------:R-:W-:-:S06]  /*bd80*/  MOV R233, R77 ;  /* 0x0000004d00e97202 */ /* 0x000fcc0000000f00 */
[C---:B---3--:R-:W-:Y:S01]  /*bd90*/  HMMA.16816.F32.BF16 R44, R8.reuse, R38, R44 ;  /* 0x00000026082c723c */ /* 0x048fe2000004182c */
[----:B------:R1:W-:Y:S07]  /*bda0*/  MUFU.EX2 R212, R0 ;  /* 0x0000000000d47308 */ /* 0x0003ee0000000800 */
[C---:B------:R-:W-:Y:S08]  /*bdb0*/  HMMA.16816.F32.BF16 R116, R8.reuse, R36, R116 ;  /* 0x000000240874723c */ /* 0x040ff00000041874 */
[----:B------:R-:W-:Y:S01]  /*bdc0*/  HMMA.16816.F32.BF16 R64, R8, R30, R64 ;  /* 0x0000001e0840723c */ /* 0x000fe20000041840 */
[----:B-1----:R-:W-:Y:S01]  /*bdd0*/  FFMA.FTZ R0, R231, UR4, -R3 ;  /* 0x00000004e7007c23 */ /* 0x002fe20008010803 */
[----:B------:R-:W-:-:S03]  /*bde0*/  MOV R231, R5 ;  /* 0x0000000500e77202 */ /* 0x000fc60000000f00 */
[----:B------:R1:W2:Y:S03]  /*bdf0*/  MUFU.EX2 R143, R0 ;  /* 0x00000000008f7308 */ /* 0x0002a60000000800 */
[----:B------:R-:W-:Y:S01]  /*be00*/  HMMA.16816.F32.BF16 R100, R8, R32, R100 ;  /* 0x000000200864723c */ /* 0x000fe20000041864 */
[--C-:B-1----:R-:W-:Y:S01]  /*be10*/  FFMA.FTZ R0, R249, UR4, -R3.reuse ;  /* 0x00000004f9007c23 */ /* 0x102fe20008010803 */
[----:B------:R-:W-:Y:S02]  /*be20*/  MOV R249, R55 ;  /* 0x0000003700f97202 */ /* 0x000fe40000000f00 */
[----:B--2---:R-:W-:Y:S01]  /*be30*/  F2FP.BF16.F32.PACK_AB R5, R143, R212 ;  /* 0x000000d48f05723e */ /* 0x004fe200000010ff */
[----:B------:R1:W-:Y:S02]  /*be40*/  MUFU.EX2 R55, R0 ;  /* 0x0000000000377308 */ /* 0x0003e40000000800 */
[----:B-1----:R-:W-:Y:S01]  /*be50*/  FFMA.FTZ R0, R248, UR4, -R3 ;  /* 0x00000004f8007c23 */ /* 0x002fe20008010803 */
[----:B------:R-:W-:-:S02]  /*be60*/  MOV R248, R6 ;  /* 0x0000000600f87202 */ /* 0x000fc40000000f00 */
[----:B------:R-:W-:-:S03]  /*be70*/  F2FP.BF16.F32.PACK_AB R6, R214, R215 ;  /* 0x000000d7d606723e */ /* 0x000fc600000010ff */
[----:B------:R-:W1:Y:S02]  /*be80*/  MUFU.EX2 R54, R0 ;  /* 0x0000000000367308 */ /* 0x000e640000000800 */
[----:B-1----:R-:W-:Y:S02]  /*be90*/  F2FP.BF16.F32.PACK_AB R7, R54, R55 ;  /* 0x000000373607723e */ /* 0x002fe400000010ff */
[----:B------:R-:W-:-:S05]  /*bea0*/  MOV R0, R76 ;  /* 0x0000004c00007202 */ /* 0x000fca0000000f00 */
[----:B------:R-:W-:Y:S01]  /*beb0*/  HMMA.16816.F32.BF16 R144, R4, R12, R144 ;  /* 0x0000000c0490723c */ /* 0x000fe20000041890 */
[----:B------:R-:W-:-:S07]  /*bec0*/  FFMA.FTZ R0, R0, UR4, -R2 ;  /* 0x0000000400007c23 */ /* 0x000fce0008010802 */
[C---:B------:R-:W-:Y:S01]  /*bed0*/  HMMA.16816.F32.BF16 R152, R4.reuse, R14, R152 ;  /* 0x0000000e0498723c */ /* 0x040fe20000041898 */
[----:B------:R-:W1:Y:S07]  /*bee0*/  LDSM.16.MT88.4 R12, [R53+0x1000] ;  /* 0x00100000350c783b */ /* 0x000e6e0000004200 */
[----:B------:R-:W-:Y:S01]  /*bef0*/  HMMA.16816.F32.BF16 R56, R4, R20, R84 ;  /* 0x000000140438723c */ /* 0x000fe20000041854 */
[----:B------:R-:W-:Y:S01]  /*bf00*/  MOV R87, R251 ;  /* 0x000000fb00577202 */ /* 0x000fe20000000f00 */
[----:B------:R-:W-:Y:S01]  /*bf10*/  IMAD.MOV.U32 R86, RZ, RZ, R136 ;  /* 0x000000ffff567224 */ /* 0x000fe200078e0088 */
[----:B------:R-:W-:-:S02]  /*bf20*/  MOV R84, R236 ;  /* 0x000000ec00547202 */ /* 0x000fc40000000f00 */
[----:B------:R-:W-:Y:S02]  /*bf30*/  MOV R251, R78 ;  /* 0x0000004e00fb7202 */ /* 0x000fe40000000f00 */
[----:B------:R-:W-:Y:S01]  /*bf40*/  MOV R236, R79 ;  /* 0x0000004f00ec7202 */ /* 0x000fe20000000f00 */
[----:B------:R-:W-:Y:S01]  /*bf50*/  HMMA.16816.F32.BF16 R184, R4, R18, R184 ;  /* 0x0000001204b8723c */ /* 0x000fe200000418b8 */
[----:B------:R-:W-:-:S07]  /*bf60*/  MOV R85, R137 ;  /* 0x0000008900557202 */ /* 0x000fce0000000f00 */
[C---:B------:R-:W-:Y:S08]  /*bf70*/  HMMA.16816.F32.BF16 R76, R4.reuse, R22, R88 ;  /* 0x00000016044c723c */ /* 0x040ff00000041858 */
[C---:B------:R-:W-:Y:S08]  /*bf80*/  HMMA.16816.F32.BF16 R88, R4.reuse, R28, R92 ;  /* 0x0000001c0458723c */ /* 0x040ff0000004185c */
[----:B------:R-:W-:Y:S01]  /*bf90*/  HMMA.16816.F32.BF16 R92, R4, R30, R96 ;  /* 0x0000001e045c723c */ /* 0x000fe20000041860 */
[----:B------:R-:W-:Y:S01]  /*bfa0*/  MOV R98, R139 ;  /* 0x0000008b00627202 */ /* 0x000fe20000000f00 */
[----:B------:R-:W-:Y:S01]  /*bfb0*/  IMAD.MOV.U32 R97, RZ, RZ, R211 ;  /* 0x000000ffff617224 */ /* 0x000fe200078e00d3 */
[----:B------:R-:W-:-:S02]  /*bfc0*/  MOV R99, R138 ;  /* 0x0000008a00637202 */ /* 0x000fc40000000f00 */
[----:B------:R-:W-:-:S03]  /*bfd0*/  MOV R96, R132 ;  /* 0x0000008400607202 */ /* 0x000fc60000000f00 */
[----:B------:R-:W-:Y:S01]  /*bfe0*/  HMMA.16816.F32.BF16 R136, R8, R18, R188 ;  /* 0x000000120888723c */ /* 0x000fe200000418bc */
[----:B------:R2:W-:Y:S01]  /*bff0*/  MUFU.EX2 R18, R0 ;  /* 0x0000000000127308 */ /* 0x0005e20000000800 */
[----:B------:R-:W-:Y:S01]  /*c000*/  IMAD.MOV.U32 R191, RZ, RZ, R96 ;  /* 0x000000ffffbf7224 */ /* 0x000fe200078e0060 */
[----:B------:R-:W-:-:S05]  /*c010*/  MOV R96, R84 ;  /* 0x0000005400607202 */ /* 0x000fca0000000f00 */
[C---:B------:R-:W-:Y:S08]  /*c020*/  HMMA.16816.F32.BF16 R164, R4.reuse, R24, R164 ;  /* 0x0000001804a4723c */ /* 0x040ff000000418a4 */
[----:B------:R-:W-:Y:S01]  /*c030*/  HMMA.16816.F32.BF16 R168, R4, R26, R168 ;  /* 0x0000001a04a8723c */ /* 0x000fe200000418a8 */
[----:B--2---:R-:W-:-:S04]  /*c040*/  FFMA.FTZ R0, R240, UR4, -R2 ;  /* 0x00000004f0007c23 */ /* 0x004fc80008010802 */
[----:B------:R2:W3:Y:S03]  /*c050*/  MUFU.EX2 R19, R0 ;  /* 0x0000000000137308 */ /* 0x0004e60000000800 */
[C---:B------:R-:W-:Y:S08]  /*c060*/  HMMA.16816.F32.BF16 R180, R4.reuse, R16, R180 ;  /* 0x0000001004b4723c */ /* 0x040ff000000418b4 */
[C---:B-1----:R-:W-:Y:S08]  /*c070*/  HMMA.16816.F32.BF16 R196, R4.reuse, R12, R196 ;  /* 0x0000000c04c4723c */ /* 0x042ff000000418c4 */
[C---:B------:R-:W-:Y:S08]  /*c080*/  HMMA.16816.F32.BF16 R200, R4.reuse, R14, R200 ;  /* 0x0000000e04c8723c */ /* 0x040ff000000418c8 */
[C---:B------:R-:W-:Y:S08]  /*c090*/  HMMA.16816.F32.BF16 R104, R4.reuse, R32, R104 ;  /* 0x000000200468723c */ /* 0x040ff00000041868 */
[C---:B------:R-:W-:Y:S08]  /*c0a0*/  HMMA.16816.F32.BF16 R108, R4.reuse, R34, R108 ;  /* 0x00000022046c723c */ /* 0x040ff0000004186c */
[C---:B------:R-:W-:Y:S08]  /*c0b0*/  HMMA.16816.F32.BF16 R120, R4.reuse, R36, R120 ;  /* 0x000000240478723c */ /* 0x040ff00000041878 */
[----:B------:R-:W-:Y:S01]  /*c0c0*/  HMMA.16816.F32.BF16 R60, R4, R38, R124 ;  /* 0x00000026043c723c */ /* 0x000fe2000004187c */
[----:B------:R-:W-:-:S02]  /*c0d0*/  MOV R6, R209 ;  /* 0x000000d100067202 */ /* 0x000fc40000000f00 */
[----:B------:R-:W-:Y:S02]  /*c0e0*/  MOV R7, R210 ;  /* 0x000000d200077202 */ /* 0x000fe40000000f00 */
[----:B------:R-:W-:Y:S01]  /*c0f0*/  MOV R124, R208 ;  /* 0x000000d0007c7202 */ /* 0x000fe20000000f00 */
[----:B--2---:R-:W-:Y:S01]  /*c100*/  FFMA.FTZ R0, R6, UR4, -R2 ;  /* 0x0000000406007c23 */ /* 0x004fe20008010802 */
[----:B------:R-:W-:Y:S01]  /*c110*/  MOV R125, R135 ;  /* 0x00000087007d7202 */ /* 0x000fe20000000f00 */
[----:B------:R-:W-:Y:S01]  /*c120*/  HMMA.16816.F32.BF16 R208, R8, R14, R204 ;  /* 0x0000000e08d0723c */ /* 0x000fe200000418cc */
[----:B------:R-:W-:Y:S01]  /*c130*/  MOV R127, R133 ;  /* 0x00000085007f7202 */ /* 0x000fe20000000f00 */
[----:B------:R1:W-:Y:S01]  /*c140*/  MUFU.EX2 R17, R0 ;  /* 0x0000000000117308 */ /* 0x0003e20000000800 */
[----:B------:R-:W-:Y:S02]  /*c150*/  MOV R126, R134 ;  /* 0x00000086007e7202 */ /* 0x000fe40000000f00 */
[----:B------:R-:W-:-:S02]  /*c160*/  MOV R206, R191 ;  /* 0x000000bf00ce7202 */ /* 0x000fc40000000f00 */
[----:B------:R-:W-:Y:S01]  /*c170*/  MOV R190, R126 ;  /* 0x0000007e00be7202 */ /* 0x000fe20000000f00 */
        /* <DEDUP_REMOVED lines=8> */
[----:B------:R-:W-:-:S02]  /*c200*/  MOV R5, R86 ;  /* 0x0000005600057202 */ /* 0x000fc40000000f00 */
[----:B------:R-:W-:Y:S01]  /*c210*/  MOV R6, R87 ;  /* 0x0000005700067202 */ /* 0x000fe20000000f00 */
[----:B------:R1:W2:Y:S02]  /*c220*/  MUFU.EX2 R16, R0 ;  /* 0x0000000000107308 */ /* 0x0002a40000000800 */
[C---:B------:R-:W-:Y:S01]  /*c230*/  HMMA.16816.F32.BF16 R24, R8.reuse, R20, R80 ;  /* 0x000000140818723c */ /* 0x040fe20000041850 */
[----:B------:R-:W-:Y:S01]  /*c240*/  MOV R81, R126 ;  /* 0x0000007e00517202 */ /* 0x000fe20000000f00 */
[----:B------:R-:W-:Y:S01]  /*c250*/  IMAD.MOV.U32 R82, RZ, RZ, R127 ;  /* 0x000000ffff527224 */ /* 0x000fe200078e007f */
[----:B------:R-:W-:Y:S01]  /*c260*/  MOV R125, R231 ;  /* 0x000000e7007d7202 */ /* 0x000fe20000000f00 */
[----:B------:R-:W-:Y:S01]  /*c270*/  IMAD.MOV.U32 R231, RZ, RZ, R158 ;  /* 0x000000ffffe77224 */ /* 0x000fe200078e009e */
[----:B------:R-:W-:Y:S01]  /*c280*/  MOV R7, R248 ;  /* 0x000000f800077202 */ /* 0x000fe20000000f00 */
[----:B------:R-:W-:Y:S01]  /*c290*/  FFMA.FTZ R2, R82, UR4, -R40 ;  /* 0x0000000452027c23 */ /* 0x000fe20008010828 */
[----:B------:R-:W-:Y:S01]  /*c2a0*/  MOV R83, R125 ;  /* 0x0000007d00537202 */ /* 0x000fe20000000f00 */
[----:B------:R-:W-:Y:S01]  /*c2b0*/  HMMA.16816.F32.BF16 R84, R8, R28, R68 ;  /* 0x0000001c0854723c */ /* 0x000fe20000041844 */
[----:B------:R-:W-:Y:S01]  /*c2c0*/  MOV R124, R249 ;  /* 0x000000f9007c7202 */ /* 0x000fe20000000f00 */
[----:B------:R-:W-:Y:S01]  /*c2d0*/  MUFU.EX2 R31, R2 ;  /* 0x00000002001f7308 */ /* 0x000fe20000000800 */
[----:B------:R-:W-:-:S02]  /*c2e0*/  MOV R240, R83 ;  /* 0x0000005300f07202 */ /* 0x000fc40000000f00 */
[----:B------:R-:W-:Y:S02]  /*c2f0*/  MOV R4, R5 ;  /* 0x0000000500047202 */ /* 0x000fe40000000f00 */
[----:B------:R-:W-:Y:S01]  /*c300*/  MOV R5, R6 ;  /* 0x0000000600057202 */ /* 0x000fe20000000f00 */
[----:B-1----:R-:W-:Y:S01]  /*c310*/  FFMA.FTZ R0, R252, UR4, -R3 ;  /* 0x00000004fc007c23 */ /* 0x002fe20008010803 */
[----:B------:R-:W-:Y:S01]  /*c320*/  MOV R6, R7 ;  /* 0x0000000700067202 */ /* 0x000fe20000000f00 */
[----:B------:R-:W-:Y:S01]  /*c330*/  HMMA.16816.F32.BF16 R32, R8, R34, R112 ;  /* 0x000000220820723c */ /* 0x000fe20000041870 */
[----:B------:R-:W-:Y:S01]  /*c340*/  MOV R7, R124 ;  /* 0x0000007c00077202 */ /* 0x000fe20000000f00 */
[----:B------:R1:W-:Y:S01]  /*c350*/  MUFU.EX2 R15, R0 ;  /* 0x00000000000f7308 */ /* 0x0003e20000000800 */
[----:B------:R-:W-:Y:S01]  /*c360*/  MOV R248, R156 ;  /* 0x0000009c00f87202 */ /* 0x000fe20000000f00 */
[----:B------:R-:W-:Y:S01]  /*c370*/  LDSM.16.MT88.4 R112, [R42+0x3800] ;  /* 0x003800002a70783b */ /* 0x000fe20000004200 */
[----:B------:R-:W-:-:S02]  /*c380*/  MOV R249, R157 ;  /* 0x0000009d00f97202 */ /* 0x000fc40000000f00 */
[----:B------:R-:W-:Y:S01]  /*c390*/  MOV R252, R96 ;  /* 0x0000006000fc7202 */ /* 0x000fe20000000f00 */
[----:B------:R-:W4:Y:S01]  /*c3a0*/  LDSM.16.MT88.4 R156, [R48+0xd800] ;  /* 0x00d80000309c783b */ /* 0x000f220000004200 */
[----:B------:R-:W-:Y:S01]  /*c3b0*/  MOV R39, R97 ;  /* 0x0000006100277202 */ /* 0x000fe20000000f00 */
[----:B------:R-:W-:Y:S01]  /*c3c0*/  HMMA.16816.F32.BF16 R20, R8, R22, R72 ;  /* 0x000000160814723c */ /* 0x000fe20000041848 */
[----:B------:R-:W-:Y:S02]  /*c3d0*/  MOV R9, R6 ;  /* 0x0000000600097202 */ /* 0x000fe40000000f00 */
[----:B------:R-:W-:Y:S02]  /*c3e0*/  MOV R10, R7 ;  /* 0x00000007000a7202 */ /* 0x000fe40000000f00 */
[----:B---3--:R-:W-:Y:S02]  /*c3f0*/  F2FP.BF16.F32.PACK_AB R124, R19, R18 ;  /* 0x00000012137c723e */ /* 0x008fe400000010ff */
[----:B--2---:R-:W-:Y:S01]  /*c400*/  F2FP.BF16.F32.PACK_AB R126, R16, R17 ;  /* 0x00000011107e723e */ /* 0x004fe200000010ff */
[----:B-1----:R-:W-:Y:S01]  /*c410*/  FFMA.FTZ R0, R174, UR4, -R3 ;  /* 0x00000004ae007c23 */ /* 0x002fe20008010803 */
[----:B------:R-:W-:-:S03]  /*c420*/  MOV R8, R130 ;  /* 0x0000008200087202 */ /* 0x000fc60000000f00 */
[----:B------:R1:W2:Y:S02]  /*c430*/  MUFU.EX2 R14, R0 ;  /* 0x00000000000e7308 */ /* 0x0002a40000000800 */
[--C-:B-1----:R-:W-:Y:S01]  /*c440*/  FFMA.FTZ R0, R175, UR4, -R3.reuse ;  /* 0x00000004af007c23 */ /* 0x102fe20008010803 */
[----:B--2---:R-:W-:Y:S01]  /*c450*/  F2FP.BF16.F32.PACK_AB R125, R14, R15 ;  /* 0x0000000f0e7d723e */ /* 0x004fe200000010ff */
[----:B------:R-:W1:Y:S04]  /*c460*/  LDSM.16.MT88.4 R172, [R52+0xd800] ;  /* 0x00d8000034ac783b */ /* 0x000e680000004200 */
[----:B------:R2:W-:Y:S02]  /*c470*/  MUFU.EX2 R13, R0 ;  /* 0x00000000000d7308 */ /* 0x0005e40000000800 */
[----:B--2---:R-:W-:-:S02]  /*c480*/  FFMA.FTZ R0, R190, UR4, -R3 ;  /* 0x00000004be007c23 */ /* 0x004fc40008010803 */
[----:B------:R-:W2:Y:S04]  /*c490*/  LDL.LU R3, [R1+0x5c] ;  /* 0x00005c0001037983 */ /* 0x000ea80000300800 */
[----:B------:R3:W4:Y:S01]  /*c4a0*/  MUFU.EX2 R12, R0 ;  /* 0x00000000000c7308 */ /* 0x0007220000000800 */
[----:B------:R-:W2:Y:S04]  /*c4b0*/  LDL.LU R2, [R1+0x50] ;  /* 0x0000500001027983 */ /* 0x000ea80000300800 */
[----:B------:R1:W1:Y:S01]  /*c4c0*/  LDSM.16.MT88.4 R188, [R42+0x1800] ;  /* 0x001800002abc783b */ /* 0x0002620000004200 */
[----:B---3--:R-:W-:Y:S01]  /*c4d0*/  FFMA.FTZ R0, R206, UR4, -R40 ;  /* 0x00000004ce007c23 */ /* 0x008fe20008010828 */
[----:B----4-:R-:W-:-:S03]  /*c4e0*/  F2FP.BF16.F32.PACK_AB R127, R12, R13 ;  /* 0x0000000d0c7f723e */ /* 0x010fc600000010ff */
[----:B------:R3:W-:Y:S04]  /*c4f0*/  MUFU.EX2 R38, R0 ;  /* 0x0000000000267308 */ /* 0x0007e80000000800 */
[----:B------:R-:W-:Y:S01]  /*c500*/  HMMA.16816.F32.BF16 R144, R124, R156, R144 ;  /* 0x0000009c7c90723c */ /* 0x000fe20000041890 */
[----:B-1----:R-:W-:-:S07]  /*c510*/  MOV R42, R5 ;  /* 0x00000005002a7202 */ /* 0x002fce0000000f00 */
[C---:B------:R-:W-:Y:S01]  /*c520*/  HMMA.16816.F32.BF16 R152, R124.reuse, R158, R152 ;  /* 0x0000009e7c98723c */ /* 0x040fe20000041898 */
[--C-:B---3--:R-:W-:Y:S02]  /*c530*/  FFMA.FTZ R0, R207, UR4, -R40.reuse ;  /* 0x00000004cf007c23 */ /* 0x108fe40008010828 */
[----:B------:R-:W-:Y:S05]  /*c540*/  LDSM.16.MT88.4 R204, [R53+0x1800] ;  /* 0x0018000035cc783b */ /* 0x000fea0000004200 */
[C---:B------:R-:W-:Y:S01]  /*c550*/  HMMA.16816.F32.BF16 R164, R124.reuse, R172, R164 ;  /* 0x000000ac7ca4723c */ /* 0x040fe200000418a4 */
[----:B------:R1:W3:Y:S07]  /*c560*/  MUFU.EX2 R37, R0 ;  /* 0x0000000000257308 */ /* 0x0002ee0000000800 */
[C---:B------:R-:W-:Y:S08]  /*c570*/  HMMA.16816.F32.BF16 R168, R124.reuse, R174, R168 ;  /* 0x000000ae7ca8723c */ /* 0x040ff000000418a8 */
[----:B------:R-:W-:Y:S01]  /*c580*/  HMMA.16816.F32.BF16 R180, R124, R188, R180 ;  /* 0x000000bc7cb4723c */ /* 0x000fe200000418b4 */
[----:B-1----:R-:W-:Y:S01]  /*c590*/  FFMA.FTZ R0, R81, UR4, -R40 ;  /* 0x0000000451007c23 */ /* 0x002fe20008010828 */
[----:B------:R-:W-:Y:S01]  /*c5a0*/  MOV R40, R98 ;  /* 0x0000006200287202 */ /* 0x000fe20000000f00 */
[----:B------:R1:W4:Y:S02]  /*c5b0*/  LDSM.16.MT88.4 R80, [R48+0xf800] ;  /* 0x00f800003050783b */ /* 0x0003240000004200 */
[----:B------:R3:W4:Y:S02]  /*c5c0*/  MUFU.EX2 R36, R0 ;  /* 0x0000000000247308 */ /* 0x0007240000000800 */
[----:B---3--:R-:W-:Y:S01]  /*c5d0*/  FFMA.FTZ R0, R250, UR4, -R41 ;  /* 0x00000004fa007c23 */ /* 0x008fe20008010829 */
[----:B------:R-:W-:-:S02]  /*c5e0*/  MOV R250, R238 ;  /* 0x000000ee00fa7202 */ /* 0x000fc40000000f00 */
[----:B------:R-:W-:-:S03]  /*c5f0*/  MOV R238, R128 ;  /* 0x0000008000ee7202 */ /* 0x000fc60000000f00 */
[----:B------:R3:W-:Y:S01]  /*c600*/  MUFU.EX2 R30, R0 ;  /* 0x00000000001e7308 */ /* 0x0007e20000000800 */
[----:B-1----:R-:W-:Y:S02]  /*c610*/  MOV R48, R99 ;  /* 0x0000006300307202 */ /* 0x002fe40000000f00 */
[----:B------:R1:W-:Y:S01]  /*c620*/  LDSM.16.MT88.4 R96, [R52+0xf800] ;  /* 0x00f800003460783b */ /* 0x0003e20000004200 */
[----:B---3--:R-:W-:-:S03]  /*c630*/  FFMA.FTZ R0, R247, UR4, -R41 ;  /* 0x00000004f7007c23 */ /* 0x008fc60008010829 */
[----:B------:R-:W3:Y:S01]  /*c640*/  LDL.LU R247, [R1+0x54] ;  /* 0x0000540001f77983 */ /* 0x000ee20000300800 */
[----:B------:R4:W4:Y:S01]  /*c650*/  MUFU.EX2 R29, R0 ;  /* 0x00000000001d7308 */ /* 0x0009220000000800 */
[----:B-1----:R-:W-:Y:S02]  /*c660*/  MOV R52, R4 ;  /* 0x0000000400347202 */ /* 0x002fe40000000f00 */
[----:B------:R1:W1:Y:S01]  /*c670*/  LDSM.16.MT88.4 R4, [R53+0x3800] ;  /* 0x003800003504783b */ /* 0x0002620000004200 */
[----:B----4-:R-:W-:-:S03]  /*c680*/  FFMA.FTZ R0, R246, UR4, -R41 ;  /* 0x00000004f6007c23 */ /* 0x010fc60008010829 */
[----:B------:R-:W3:Y:S01]  /*c690*/  LDL.LU R246, [R1+0x14] ;  /* 0x0000140001f67983 */ /* 0x000ee20000300800 */
[----:B------:R4:W-:Y:S01]  /*c6a0*/  MUFU.EX2 R28, R0 ;  /* 0x00000000001c7308 */ /* 0x0009e20000000800 */
[----:B------:R-:W-:Y:S01]  /*c6b0*/  HMMA.16816.F32.BF16 R72, R124, R80, R56 ;  /* 0x000000507c48723c */ /* 0x000fe20000041838 */
[----:B------:R-:W-:Y:S02]  /*c6c0*/  F2FP.BF16.F32.PACK_AB R128, R37, R38 ;  /* 0x000000262580723e */ /* 0x000fe400000010ff */
[----:B------:R-:W-:Y:S01]  /*c6d0*/  F2FP.BF16.F32.PACK_AB R130, R31, R36 ;  /* 0x000000241f82723e */ /* 0x000fe200000010ff */
[----:B-1----:R-:W-:Y:S02]  /*c6e0*/  IMAD.MOV.U32 R53, RZ, RZ, R237 ;  /* 0x000000ffff357224 */ /* 0x002fe400078e00ed */
[----:B----4-:R-:W-:Y:S01]  /*c6f0*/  FFMA.FTZ R0, R245, UR4, -R41 ;  /* 0x00000004f5007c23 */ /* 0x010fe20008010829 */
[----:B------:R-:W-:Y:S01]  /*c700*/  MOV R59, R131 ;  /* 0x00000083003b7202 */ /* 0x000fe20000000f00 */
[----:B------:R-:W2:Y:S01]  /*c710*/  LDL.LU R245, [R1+0x28] ;  /* 0x0000280001f57983 */ /* 0x000ea20000300800 */
[----:B------:R-:W-:-:S03]  /*c720*/  MOV R237, R129 ;  /* 0x0000008100ed7202 */ /* 0x000fc60000000f00 */
[----:B------:R-:W4:Y:S01]  /*c730*/  LDL.LU R41, [R1+0x18] ;  /* 0x0000180001297983 */ /* 0x000f220000300800 */
[----:B------:R-:W1:Y:S01]  /*c740*/  MUFU.EX2 R11, R0 ;  /* 0x00000000000b7308 */ /* 0x000e620000000800 */
[----:B------:R-:W-:Y:S01]  /*c750*/  FFMA.FTZ R8, R8, R51, R59 ;  /* 0x0000003308087223 */ /* 0x000fe2000001003b */
[----:B------:R-:W-:-:S03]  /*c760*/  F2FP.BF16.F32.PACK_AB R129, R29, R30 ;  /* 0x0000001e1d81723e */ /* 0x000fc600000010ff */
[----:B------:R-:W-:Y:S01]  /*c770*/  FADD.FTZ R8, R250, R8 ;  /* 0x00000008fa087221 */ /* 0x000fe20000010000 */
        /* <DEDUP_REMOVED lines=25> */
[----:B---3--:R-:W-:-:S04]  /*c910*/  FFMA.FTZ R0, R247, R43, R246 ;  /* 0x0000002bf7007223 */ /* 0x008fc800000100f6 */
[----:B------:R-:W-:-:S04]  /*c920*/  FADD.FTZ R9, R9, R0 ;  /* 0x0000000009097221 */ /* 0x000fc80000010000 */
[----:B------:R-:W-:Y:S01]  /*c930*/  FADD.FTZ R4, R40, R9 ;  /* 0x0000000928047221 */ /* 0x000fe20000010000 */
[----:B--2---:R-:W-:Y:S01]  /*c940*/  FFMA.FTZ R3, R3, R50, R245 ;  /* 0x0000003203037223 */ /* 0x004fe200000100f5 */
[----:B----4-:R-:W-:-:S03]  /*c950*/  FFMA.FTZ R2, R2, R49, R41 ;  /* 0x0000003102027223 */ /* 0x010fc60000010029 */
        /* <DEDUP_REMOVED lines=57> */
[----:B------:R1:W-:Y:S04]  /*ccf0*/  STL [R1+0x58], R4 ;  /* 0x0000580401007387 */ /* 0x0003e80000100800 */
[----:B------:R1:W-:Y:S01]  /*cd00*/  STL [R1+0x5c], R3 ;  /* 0x00005c0301007387 */ /* 0x0003e20000100800 */
[-C--:B------:R-:W-:Y:S03]  /*cd10*/  HMMA.16816.F32.BF16 R124, R124, R6.reuse, R60 ;  /* 0x000000067c7c723c */ /* 0x080fe6000004183c */
[----:B------:R1:W-:Y:S04]  /*cd20*/  STL [R1+0x50], R2 ;  /* 0x0000500201007387 */ /* 0x0003e80000100800 */
[----:B------:R1:W-:Y:S01]  /*cd30*/  STL [R1+0x54], R0 ;  /* 0x0000540001007387 */ /* 0x0003e20000100800 */
[----:B------:R-:W-:Y:S01]  /*cd40*/  HMMA.16816.F32.BF16 R128, R128, R6, R44 ;  /* 0x000000068080723c */ /* 0x000fe2000004182c */
[----:B------:R-:W-:Y:S01]  /*cd50*/  UISETP.NE.AND UP0, UPT, UR26, 0x2, UPT ;  /* 0x000000021a00788c */ /* 0x000fe2000bf05270 */
[----:B------:R-:W-:Y:S01]  /*cd60*/  MOV R143, R140 ;  /* 0x0000008c008f7202 */ /* 0x000fe20000000f00 */
[----:B------:R-:W-:Y:S01]  /*cd70*/  UIADD3 UR4, UPT, UPT, UR26, -0x3, URZ ;  /* 0xfffffffd1a047890 */ /* 0x000fe2000fffe0ff */
[----:B------:R-:W-:-:S02]  /*cd80*/  MOV R135, R141 ;  /* 0x0000008d00877202 */ /* 0x000fc40000000f00 */
[----:B------:R-:W-:Y:S02]  /*cd90*/  MOV R133, R142 ;  /* 0x0000008e00857202 */ /* 0x000fe40000000f00 */
[----:B------:R-:W-:Y:S01]  /*cda0*/  MOV R134, R213 ;  /* 0x000000d500867202 */ /* 0x000fe20000000f00 */
[----:B------:R-:W-:-:S12]  /*cdb0*/  USEL UR4, UR4, 0xffffffff, UP0 ;  /* 0xffffffff04047887 */ /* 0x000fd80008000000 */
.L_x_44:
[----:B------:R-:W-:-:S09]  /*cdc0*/  UISETP.GE.AND UP0, UPT, UR4, URZ, UPT ;  /* 0x000000ff0400728c */ /* 0x000fd2000bf06270 */
[----:B------:R-:W-:Y:S05]  /*cdd0*/  BRA.U !UP0, `(.L_x_46) ;  /* 0x0000004d08b07547 */ /* 0x000fea000b800000 */
[----:B------:R-:W2:Y:S01]  /*cde0*/  LDL.LU R5, [R1+0x40] ;  /* 0x0000400001057983 */ /* 0x000ea20000300800 */
[----:B------:R-:W-:Y:S01]  /*cdf0*/  UIMAD.WIDE.U32 UR6, UR11, UR22, URZ ;  /* 0x000000160b0672a5 */ /* 0x000fe2000f8e00ff */
[----:B------:R-:W-:Y:S01]  /*ce00*/  MOV R237, 0x40 ;  /* 0x0000004000ed7802 */ /* 0x000fe20000000f00 */
[----:B------:R-:W-:Y:S01]  /*ce10*/  USHF.R.S32.HI UR5, URZ, 0x1f, UR34 ;  /* 0x0000001fff057899 */ /* 0x000fe20008011422 */
[----:B------:R-:W3:Y:S01]  /*ce20*/  S2R R10, SR_TID.X ;  /* 0x00000000000a7919 */ /* 0x000ee20000002100 */
[----:B------:R-:W-:Y:S01]  /*ce30*/  UIADD3 UR23, UPT, UPT, UR23, UR7, URZ ;  /* 0x0000000717177290 */ /* 0x000fe2000fffe0ff */
[----:B------:R-:W-:Y:S01]  /*ce40*/  IMAD.MOV.U32 R246, RZ, RZ, 0x20 ;  /* 0x00000020fff67424 */ /* 0x000fe200078e00ff */
[----:B------:R-:W-:Y:S01]  /*ce50*/  UIMAD.WIDE.U32 UR14, UR4, UR12, URZ ;  /* 0x0000000c040e72a5 */ /* 0x000fe2000f8e00ff */
[----:B------:R-:W4:Y:S01]  /*ce60*/  S2R R8, SR_TID.X ;  /* 0x0000000000087919 */ /* 0x000f220000002100 */
[----:B-1----:R-:W-:Y:S01]  /*ce70*/  IMAD.U32 R3, RZ, RZ, UR7 ;  /* 0x00000007ff037e24 */ /* 0x002fe2000f8e00ff */
[----:B------:R-:W-:Y:S01]  /*ce80*/  USHF.L.U64.HI UR10, UR12, 0x5, UR13 ;  /* 0x000000050c0a7899 */ /* 0x000fe2000801020d */
[----:B------:R-:W-:Y:S01]  /*ce90*/  IMAD.U32 R2, RZ, RZ, UR6 ;  /* 0x00000006ff027e24 */ /* 0x000fe2000f8e00ff */
[----:B------:R-:W-:Y:S01]  /*cea0*/  UIMAD UR6, UR4, UR13, UR15 ;  /* 0x0000000d040672a4 */ /* 0x000fe2000f8e020f */
[----:B------:R-:W-:Y:S01]  /*ceb0*/  IMAD.U32 R3, RZ, RZ, UR23 ;  /* 0x00000017ff037e24 */ /* 0x000fe2000f8e00ff */
[----:B------:R-:W-:Y:S01]  /*cec0*/  USHF.L.U64.HI UR11, UR12, 0x7, UR13 ;  /* 0x000000070c0b7899 */ /* 0x000fe2000801020d */
[----:B------:R-:W-:Y:S01]  /*ced0*/  SEL R246, R246, 0xffffffe0, !P0 ;  /* 0xffffffe0f6f67807 */ /* 0x000fe20004000000 */
[----:B------:R-:W-:Y:S01]  /*cee0*/  USHF.L.U32 UR7, UR12, 0x5, URZ ;  /* 0x000000050c077899 */ /* 0x000fe200080006ff */
[----:B------:R-:W-:-:S02]  /*cef0*/  IMAD.MOV.U32 R136, RZ, RZ, R143 ;  /* 0x000000ffff887224 */ /* 0x000fc400078e008f */
[----:B-----5:R-:W-:Y:S02]  /*cf00*/  IMAD.MOV.U32 R132, RZ, RZ, R135 ;  /* 0x000000ffff847224 */ /* 0x020fe400078e0087 */
[----:B------:R-:W-:Y:S02]  /*cf10*/  IMAD.MOV.U32 R138, RZ, RZ, R133 ;  /* 0x000000ffff8a7224 */ /* 0x000fe400078e0085 */
[----:B------:R-:W-:Y:S01]  /*cf20*/  IMAD.MOV.U32 R137, RZ, RZ, R134 ;  /* 0x000000ffff897224 */ /* 0x000fe200078e0086 */
[--C-:B---3--:R-:W-:Y:S01]  /*cf30*/  SHF.R.U32.HI R0, RZ, 0x3, R10.reuse ;  /* 0x00000003ff007819 */ /* 0x108fe2000001160a */
[----:B------:R-:W-:Y:S01]  /*cf40*/  IMAD.SHL.U32 R236, R10, 0x40, RZ ;  /* 0x000000400aec7824 */ /* 0x000fe200078e00ff */
[----:B------:R-:W-:Y:S02]  /*cf50*/  SHF.R.U32.HI R9, RZ, 0x1, R10 ;  /* 0x00000001ff097819 */ /* 0x000fe4000001160a */
[----:B------:R-:W-:Y:S01]  /*cf60*/  IADD3 R0, P1, PT, R0, UR34, RZ ;  /* 0x0000002200007c10 */ /* 0x000fe2000ff3e0ff */
[----:B----4-:R-:W-:Y:S01]  /*cf70*/  IMAD.SHL.U32 R8, R8, 0x8, RZ ;  /* 0x0000000808087824 */ /* 0x010fe200078e00ff */
[----:B------:R-:W-:-:S02]  /*cf80*/  LOP3.LUT R6, R236, 0x1c0, RZ, 0xc0, !PT ;  /* 0x000001c0ec067812 */ /* 0x000fc400078ec0ff */
[----:B------:R-:W-:Y:S01]  /*cf90*/  LOP3.LUT R242, R236, 0x200, RZ, 0xc0, !PT ;  /* 0x00000200ecf27812 */ /* 0x000fe200078ec0ff */
[----:B------:R-:W-:Y:S01]  /*cfa0*/  IMAD.X R4, RZ, RZ, UR5, P1 ;  /* 0x00000005ff047e24 */ /* 0x000fe200088e06ff */
[----:B------:R-:W1:Y:S01]  /*cfb0*/  S2UR UR5, SR_CgaCtaId ;  /* 0x00000000000579c3 */ /* 0x000e620000008800 */
[----:B------:R-:W-:Y:S01]  /*cfc0*/  IMAD.WIDE.U32 R2, R0, UR12, R2 ;  /* 0x0000000c00027c25 */ /* 0x000fe2000f8e0002 */
[----:B------:R-:W-:Y:S02]  /*cfd0*/  LOP3.LUT R7, R8, 0x1f8, RZ, 0xc0, !PT ;  /* 0x000001f808077812 */ /* 0x000fe400078ec0ff */
[----:B------:R-:W-:Y:S01]  /*cfe0*/  LOP3.LUT P2, RZ, R10, 0x4, RZ, 0xc0, !PT ;  /* 0x000000040aff7812 */ /* 0x000fe2000784c0ff */
[----:B------:R-:W-:Y:S01]  /*cff0*/  IMAD R4, R4, UR12, RZ ;  /* 0x0000000c04047c24 */ /* 0x000fe2000f8e02ff */
[----:B------:R-:W-:Y:S02]  /*d000*/  USHF.L.U32 UR12, UR12, 0x7, URZ ;  /* 0x000000070c0c7899 */ /* 0x000fe400080006ff */
[----:B------:R-:W-:Y:S01]  /*d010*/  SEL R237, R237, 0xffffffc0, !P2 ;  /* 0xffffffc0eded7807 */ /* 0x000fe20005000000 */
[----:B------:R-:W-:Y:S01]  /*d020*/  IMAD R0, R0, UR13, R4 ;  /* 0x0000000d00007c24 */ /* 0x000fe2000f8e0204 */
[----:B------:R-:W-:Y:S01]  /*d030*/  LOP3.LUT R4, R8, 0x38, RZ, 0xc0, !PT ;  /* 0x0000003808047812 */ /* 0x000fe200078ec0ff */
[----:B------:R-:W3:Y:S02]  /*d040*/  S2UR UR13, SR_CgaCtaId ;  /* 0x00000000000d79c3 */ /* 0x000ee40000008800 */
[----:B------:R-:W-:-:S02]  /*d050*/  IMAD.IADD R3, R3, 0x1, R0 ;  /* 0x0000000103037824 */ /* 0x000fc400078e0200 */
[----:B------:R-:W-:-:S05]  /*d060*/  IMAD.SHL.U32 R0, R10, 0x20, RZ ;  /* 0x000000200a007824 */ /* 0x000fca00078e00ff */
[----:B------:R-:W-:Y:S02]  /*d070*/  LOP3.LUT R242, R242, 0x7c00, R0, 0xf8, !PT ;  /* 0x00007c00f2f27812 */ /* 0x000fe400078ef800 */
[----:B------:R-:W-:Y:S01]  /*d080*/  LOP3.LUT R0, R236, 0x400, RZ, 0xc0, !PT ;  /* 0x00000400ec007812 */ /* 0x000fe200078ec0ff */
[----:B--2---:R-:W-:-:S03]  /*d090*/  IMAD.WIDE.U32 R2, R5, UR31, R2 ;  /* 0x0000001f05027c25 */ /* 0x004fc6000f8e0002 */
[----:B------:R-:W-:Y:S01]  /*d0a0*/  IADD3 R4, P1, PT, R4, R2, RZ ;  /* 0x0000000204047210 */ /* 0x000fe20007f3e0ff */
[----:B------:R-:W-:Y:S01]  /*d0b0*/  IMAD.U32 R2, RZ, RZ, UR14 ;  /* 0x0000000eff027e24 */ /* 0x000fe2000f8e00ff */
[----:B------:R-:W-:Y:S02]  /*d0c0*/  UIADD3 UR14, UPT, UPT, UR4, 0x1, URZ ;  /* 0x00000001040e7890 */ /* 0x000fe4000fffe0ff */
[----:B------:R-:W-:Y:S01]  /*d0d0*/  IADD3.X R5, PT, PT, R3, UR35, RZ, P1, !PT ;  /* 0x0000002303057c10 */ /* 0x000fe20008ffe4ff */
[----:B------:R-:W2:Y:S01]  /*d0e0*/  LDCU UR4, c[0x0][0x45c] ;  /* 0x00008b80ff0477ac */ /* 0x000ea20008000800 */
[----:B------:R-:W-:Y:S02]  /*d0f0*/  MOV R3, UR15 ;  /* 0x0000000f00037c02 */ /* 0x000fe40008000f00 */
[----:B------:R-:W-:Y:S01]  /*d100*/  LOP3.LUT R3, R6, 0x38, R8, 0xf8, !PT ;  /* 0x0000003806037812 */ /* 0x000fe200078ef808 */
[C---:B------:R-:W-:Y:S01]  /*d110*/  IMAD.SHL.U32 R6, R4.reuse, 0x2, RZ ;  /* 0x0000000204067824 */ /* 0x040fe200078e00ff */
[----:B------:R-:W-:-:S02]  /*d120*/  SHF.L.U64.HI R5, R4, 0x1, R5 ;  /* 0x0000000104057819 */ /* 0x000fc40000010205 */
[--C-:B------:R-:W-:Y:S01]  /*d130*/  LOP3.LUT R4, R7, 0x38, R10.reuse, 0x78, !PT ;  /* 0x0000003807047812 */ /* 0x100fe200078e780a */
[----:B------:R-:W-:Y:S01]  /*d140*/  IMAD.U32 R7, RZ, RZ, UR6 ;  /* 0x00000006ff077e24 */ /* 0x000fe2000f8e00ff */
[C---:B------:R-:W-:Y:S01]  /*d150*/  LOP3.LUT R238, R3.reuse, 0x8, R10, 0x78, !PT ;  /* 0x0000000803ee7812 */ /* 0x040fe200078e780a */
[----:B------:R-:W-:Y:S01]  /*d160*/  UMOV UR6, 0x400 ;  /* 0x0000040000067882 */ /* 0x000fe20000000000 */
[----:B------:R-:W-:Y:S01]  /*d170*/  LOP3.LUT R3, R3, 0x8, R9, 0x78, !PT ;  /* 0x0000000803037812 */ /* 0x000fe200078e7809 */
[----:B-1----:R-:W-:Y:S01]  /*d180*/  ULEA UR5, UR5, UR6, 0x18 ;  /* 0x0000000605057291 */ /* 0x002fe2000f8ec0ff */
[----:B------:R-:W-:Y:S01]  /*d190*/  LEA R6, P1, R2, R6, 0x7 ;  /* 0x0000000602067211 */ /* 0x000fe200078238ff */
[----:B------:R-:W-:Y:S01]  /*d1a0*/  IMAD R238, R238, 0x2, R0 ;  /* 0x00000002eeee7824 */ /* 0x000fe200078e0200 */
[----:B------:R-:W-:Y:S01]  /*d1b0*/  LOP3.LUT R242, R242, R3, RZ, 0xfc, !PT ;  /* 0x00000003f2f27212 */ /* 0x000fe200078efcff */
[----:B------:R-:W-:Y:S01]  /*d1c0*/  UIADD3 UR6, UP0, UPT, UR7, -0x80, URZ ;  /* 0xffffff8007067890 */ /* 0x000fe2000ff1e0ff */
[----:B------:R-:W-:Y:S01]  /*d1d0*/  LEA.HI.X R2, R2, R5, R7, 0x7, P1 ;  /* 0x0000000502027211 */ /* 0x000fe200008f3c07 */
[----:B------:R-:W-:Y:S01]  /*d1e0*/  VIADD R240, R238, UR5 ;  /* 0x00000005eef07c36 */ /* 0x000fe20008000000 */
[----:B------:R-:W-:Y:S01]  /*d1f0*/  IADD3 R0, P1, PT, R6, UR8, RZ ;  /* 0x0000000806007c10 */ /* 0x000fe2000ff3e0ff */
[----:B------:R-:W-:Y:S01]  /*d200*/  UMOV UR8, 0x400 ;  /* 0x0000040000087882 */ /* 0x000fe20000000000 */
[----:B------:R-:W-:Y:S01]  /*d210*/  LEA R242, R242, UR5, 0x1 ;  /* 0x00000005f2f27c11 */ /* 0x000fe2000f8e08ff */
[----:B---3--:R-:W-:Y:S01]  /*d220*/  ULEA UR8, UR13, UR8, 0x18 ;  /* 0x000000080d087291 */ /* 0x008fe2000f8ec0ff */
[----:B------:R-:W-:Y:S01]  /*d230*/  LOP3.LUT R236, R3, 0x200, R236, 0xf8, !PT ;  /* 0x0000020003ec7812 */ /* 0x000fe200078ef8ec */
[----:B------:R1:W-:Y:S01]  /*d240*/  STL [R1+0x34], R0 ;  /* 0x0000340001007387 */ /* 0x0003e20000100800 */
[----:B------:R-:W-:Y:S01]  /*d250*/  LOP3.LUT R4, R4, 0x1e00, R8, 0xf8, !PT ;  /* 0x00001e0004047812 */ /* 0x000fe200078ef808 */
[C---:B------:R-:W-:Y:S01]  /*d260*/  IMAD.IADD R243, R237.reuse, 0x1, R242 ;  /* 0x00000001edf37824 */ /* 0x040fe200078e02f2 */
[----:B------:R-:W-:Y:S01]  /*d270*/  LEA R236, R236, UR5, 0x1 ;  /* 0x00000005ecec7c11 */ /* 0x000fe2000f8e08ff */
[--C-:B------:R-:W-:Y:S01]  /*d280*/  IMAD.IADD R237, R237, 0x1, R240.reuse ;  /* 0x00000001eded7824 */ /* 0x100fe200078e02f0 */
[----:B------:R-:W-:Y:S01]  /*d290*/  LEA R247, R4, UR5, 0x1 ;  /* 0x0000000504f77c11 */ /* 0x000fe2000f8e08ff */
[C---:B------:R-:W-:Y:S01]  /*d2a0*/  IMAD.IADD R240, R246.reuse, 0x1, R240 ;  /* 0x00000001f6f07824 */ /* 0x040fe200078e02f0 */
[C---:B------:R-:W-:Y:S01]  /*d2b0*/  IADD3 R244, PT, PT, R246.reuse, R242, RZ ;  /* 0x000000f2f6f47210 */ /* 0x040fe20007ffe0ff */
[C---:B------:R-:W-:Y:S01]  /*d2c0*/  IMAD.IADD R239, R246.reuse, 0x1, R236 ;  /* 0x00000001f6ef7824 */ /* 0x040fe200078e02ec */
[----:B------:R-:W-:Y:S01]  /*d2d0*/  UIADD3.X UR13, UPT, UPT, UR10, -0x1, URZ, UP0, !UPT ;  /* 0xffffffff0a0d7890 */ /* 0x000fe200087fe4ff */
[----:B------:R-:W-:-:S02]  /*d2e0*/  IMAD.IADD R241, R246, 0x1, R237 ;  /* 0x00000001f6f17824 */ /* 0x000fc400078e02ed */
[----:B------:R-:W-:Y:S01]  /*d2f0*/  IMAD.IADD R245, R246, 0x1, R243 ;  /* 0x00000001f6f57824 */ /* 0x000fe200078e02f3 */
[----:B-1----:R-:W-:Y:S01]  /*d300*/  IADD3.X R0, PT, PT, R2, UR9, RZ, P1, !PT ;  /* 0x0000000902007c10 */ /* 0x002fe20008ffe4ff */
[C---:B------:R-:W-:Y:S01]  /*d310*/  VIADD R2, R236.reuse, 0xc000 ;  /* 0x0000c000ec027836 */ /* 0x040fe20000000000 */
[----:B------:R-:W1:Y:S03]  /*d320*/  LDCU UR9, c[0x0][0x50c] ;  /* 0x0000a180ff0977ac */ /* 0x000e660008000800 */
[----:B------:R3:W-:Y:S02]  /*d330*/  STL [R1+0x30], R0 ;  /* 0x0000300001007387 */ /* 0x0007e40000100800 */
[----:B---3--:R-:W-:Y:S01]  /*d340*/  VIADD R0, R236, 0xc040 ;  /* 0x0000c040ec007836 */ /* 0x008fe20000000000 */
[----:B-12---:R-:W-:Y:S06]  /*d350*/  BRA `(.L_x_47) ;  /* 0x0000000000a47947 */ /* 0x006fec0003800000 */
.L_x_49:
[----:B------:R-:W3:Y:S01]  /*d360*/  LDL R37, [R1+0x3c] ;  /* 0x00003c0001257983 */ /* 0x000ee20000100800 */
[----:B------:R-:W5:Y:S01]  /*d370*/  LDC.64 R4, c[0x0][0x3b8] ;  /* 0x0000ee00ff047b82 */ /* 0x000f620000000a00 */
[----:B------:R-:W-:Y:S02]  /*d380*/  UIADD3 UR15, UPT, UPT, UR14, -0x2, URZ ;  /* 0xfffffffe0e0f7890 */ /* 0x000fe4000fffe0ff */
[----:B------:R-:W4:Y:S01]  /*d390*/  LDL R36, [R1+0x38] ;  /* 0x0000380001247983 */ /* 0x000f220000100800 */
[----:B------:R-:W1:Y:S03]  /*d3a0*/  S2R R7, SR_TID.X ;  /* 0x0000000000077919 */ /* 0x000e660000002100 */
[C---:B-----5:R-:W-:Y:S01]  /*d3b0*/  IMAD.WIDE.U32 R2, R4.reuse, UR15, RZ ;  /* 0x0000000f04027c25 */ /* 0x060fe2000f8e00ff */
[C---:B------:R-:W-:Y:S03]  /*d3c0*/  SHF.L.U64.HI R9, R4.reuse, 0x4, R5 ;  /* 0x0000000404097819 */ /* 0x040fe60000010205 */
[----:B------:R-:W-:Y:S02]  /*d3d0*/  IMAD.SHL.U32 R12, R4, 0x10, RZ ;  /* 0x00000010040c7824 */ /* 0x000fe400078e00ff */
[----:B------:R-:W-:Y:S03]  /*d3e0*/  IMAD R3, R5, UR15, R3 ;  /* 0x0000000f05037c24 */ /* 0x000fe6000f8e0203 */
[----:B------:R-:W-:Y:S04]  /*d3f0*/  LEA R6, P0, R2, R12, 0x6 ;  /* 0x0000000c02067211 */ /* 0x000fe800078030ff */
[----:B------:R-:W-:Y:S01]  /*d400*/  LEA R13, P1, R4, R6, 0x5 ;  /* 0x00000006040d7211 */ /* 0x000fe200078228ff */
[----:B-1----:R-:W-:Y:S05]  /*d410*/  IMAD.SHL.U32 R15, R7, 0x8, RZ ;  /* 0x00000008070f7824 */ /* 0x002fea00078e00ff */
[----:B------:R-:W-:Y:S04]  /*d420*/  LOP3.LUT R8, R15, 0x1f8, RZ, 0xc0, !PT ;  /* 0x000001f80f087812 */ /* 0x000fe800078ec0ff */
[----:B------:R-:W-:Y:S02]  /*d430*/  LOP3.LUT R8, R8, 0x38, R7, 0x78, !PT ;  /* 0x0000003808087812 */ /* 0x000fe400078e7807 */
[----:B------:R-:W-:Y:S02]  /*d440*/  LEA.HI.X R7, R2, R9, R3, 0x6, P0 ;  /* 0x0000000902077211 */ /* 0x000fe400000f3403 */
[----:B------:R-:W-:Y:S02]  /*d450*/  LOP3.LUT R15, R8, 0x1e00, R15, 0xf8, !PT ;  /* 0x00001e00080f7812 */ /* 0x000fe400078ef80f */
[----:B------:R-:W-:Y:S02]  /*d460*/  IADD3 R12, P0, PT, R6, R12, RZ ;  /* 0x0000000c060c7210 */ /* 0x000fe40007f1e0ff */
[----:B------:R-:W-:Y:S02]  /*d470*/  LEA R247, R15, UR8, 0x1 ;  /* 0x000000080ff77c11 */ /* 0x000fe4000f8e08ff */
[----:B------:R-:W-:Y:S02]  /*d480*/  LEA.HI.X R14, R4, R7, R5, 0x5, P1 ;  /* 0x00000007040e7211 */ /* 0x000fe400008f2c05 */
[-C--:B---3--:R-:W-:Y:S02]  /*d490*/  LEA R10, P2, R2, R37.reuse, 0x7 ;  /* 0x00000025020a7211 */ /* 0x088fe400078438ff */
[-C--:B------:R-:W-:Y:S02]  /*d4a0*/  LEA R4, P1, R12, R37.reuse, 0x1 ;  /* 0x000000250c047211 */ /* 0x080fe400078208ff */
[-C--:B----4-:R-:W-:Y:S01]  /*d4b0*/  LEA.HI.X R11, R2, R36.reuse, R3, 0x7, P2 ;  /* 0x00000024020b7211 */ /* 0x090fe200010f3c03 */
[----:B------:R-:W-:Y:S01]  /*d4c0*/  IMAD.X R3, R7, 0x1, R9, P0 ;  /* 0x0000000107037824 */ /* 0x000fe200000e0609 */
[CC--:B------:R-:W-:Y:S02]  /*d4d0*/  LEA R8, P2, R6.reuse, R37.reuse, 0x1 ;  /* 0x0000002506087211 */ /* 0x0c0fe400078408ff */
[C---:B------:R-:W-:Y:S01]  /*d4e0*/  LEA R2, P0, R13.reuse, R37, 0x1 ;  /* 0x000000250d027211 */ /* 0x040fe200078008ff */
[----:B------:R-:W-:Y:S01]  /*d4f0*/  @!PT LDS RZ, [RZ] ;  /* 0x00000000fffff984 */ /* 0x000fe20000000800 */
[----:B------:R-:W-:Y:S01]  /*d500*/  @!PT LDS RZ, [RZ] ;  /* 0x00000000fffff984 */ /* 0x000fe20000000800 */
[----:B------:R-:W-:Y:S01]  /*d510*/  @!PT LDS RZ, [RZ] ;  /* 0x00000000fffff984 */ /* 0x000fe20000000800 */
[----:B------:R3:W-:Y:S01]  /*d520*/  LDGSTS.E.BYPASS.LTC128B.128 [R247+0x8000], desc[UR24][R10.64] ;  /* 0x080000000af77fae */ /* 0x0007e2000b981a18 */
[-C--:B------:R-:W-:Y:S02]  /*d530*/  LEA.HI.X R9, R6, R36.reuse, R7, 0x1, P2 ;  /* 0x0000002406097211 */ /* 0x080fe400010f0c07 */
[-C--:B------:R-:W-:Y:S01]  /*d540*/  LEA.HI.X R5, R12, R36.reuse, R3, 0x1, P1 ;  /* 0x000000240c057211 */ /* 0x080fe200008f0c03 */
[----:B------:R3:W-:Y:S01]  /*d550*/  LDGSTS.E.BYPASS.LTC128B.128 [R247+0xa000], desc[UR24][R10.64+0x80] ;  /* 0x0a0000800af77fae */ /* 0x0007e2000b981a18 */
[----:B------:R-:W-:Y:S03]  /*d560*/  LEA.HI.X R3, R13, R36, R14, 0x1, P0 ;  /* 0x000000240d037211 */ /* 0x000fe600000f0c0e */
[----:B------:R3:W-:Y:S04]  /*d570*/  LDGSTS.E.BYPASS.LTC128B.128 [R247+0x8800], desc[UR24][R8.64] ;  /* 0x0880000008f77fae */ /* 0x0007e8000b981a18 */
[----:B------:R3:W-:Y:S04]  /*d580*/  LDGSTS.E.BYPASS.LTC128B.128 [R247+0xa800], desc[UR24][R8.64+0x80] ;  /* 0x0a80008008f77fae */ /* 0x0007e8000b981a18 */
[----:B------:R3:W-:Y:S04]  /*d590*/  LDGSTS.E.BYPASS.LTC128B.128 [R247+0x9000], desc[UR24][R4.64] ;  /* 0x0900000004f77fae */ /* 0x0007e8000b981a18 */
[----:B------:R3:W-:Y:S04]  /*d5a0*/  LDGSTS.E.BYPASS.LTC128B.128 [R247+0xb000], desc[UR24][R4.64+0x80] ;  /* 0x0b00008004f77fae */ /* 0x0007e8000b981a18 */
[----:B------:R3:W-:Y:S04]  /*d5b0*/  LDGSTS.E.BYPASS.LTC128B.128 [R247+0x9800], desc[UR24][R2.64] ;  /* 0x0980000002f77fae */ /* 0x0007e8000b981a18 */
[----:B------:R3:W-:Y:S04]  /*d5c0*/  LDGSTS.E.BYPASS.LTC128B.128 [R247+0xb800], desc[UR24][R2.64+0x80] ;  /* 0x0b80008002f77fae */ /* 0x0007e8000b981a18 */
[----:B------:R-:W0:Y:S01]  /*d5d0*/  LDGDEPBAR ;  /* 0x00000000000079af */ /* 0x000e220000000000 */
[----:B------:R-:W-:Y:S05]  /*d5e0*/  BRA `(.L_x_48) ;  /* 0x0000001400d07947 */ /* 0x000fea0003800000 */
.L_x_47:
[----:B------:R-:W2:Y:S01]  /*d5f0*/  LDL R134, [R1+0x34] ;  /* 0x0000340001867983 */ /* 0x000ea20000100800 */
[----:B------:R-:W-:Y:S04]  /*d600*/  DEPBAR.LE SB0, 0x0 ;  /* 0x000080000000791a */ /* 0x000fe80000000000 */
[----:B------:R-:W3:Y:S01]  /*d610*/  LDL R133, [R1+0x30] ;  /* 0x0000300001857983 */ /* 0x000ee20000100800 */
[----:B------:R-:W-:Y:S01]  /*d620*/  UISETP.NE.AND UP0, UPT, UR14, 0x1, UPT ;  /* 0x000000010e00788c */ /* 0x000fe2000bf05270 */
[----:B------:R-:W-:Y:S01]  /*d630*/  BAR.SYNC.DEFER_BLOCKING 0x0 ;  /* 0x0000000000007b1d */ /* 0x000fe20000010000 */
[----:B---3--:R-:W-:Y:S02]  /*d640*/  MOV R9, R133 ;  /* 0x0000008500097202 */ /* 0x008fe40000000f00 */
[----:B--2---:R-:W-:Y:S02]  /*d650*/  MOV R8, R134 ;  /* 0x0000008600087202 */ /* 0x004fe40000000f00 */
[----:B------:R-:W-:Y:S03]  /*d660*/  IADD3 R4, P0, PT, R134, UR7, RZ ;  /* 0x0000000786047c10 */ /* 0x000fe6000ff1e0ff */
[----:B------:R-:W-:Y:S01]  /*d670*/  @!PT LDS RZ, [RZ] ;  /* 0x00000000fffff984 */ /* 0x000fe20000000800 */
[----:B------:R-:W-:Y:S01]  /*d680*/  @!PT LDS RZ, [RZ] ;  /* 0x00000000fffff984 */ /* 0x000fe20000000800 */
[----:B------:R-:W-:Y:S01]  /*d690*/  @!PT LDS RZ, [RZ] ;  /* 0x00000000fffff984 */ /* 0x000fe20000000800 */
[----:B-----5:R-:W-:Y:S01]  /*d6a0*/  LDGSTS.E.BYPASS.LTC128B.128 [R247+0xc000], desc[UR24][R8.64] ;  /* 0x0c00000008f77fae */ /* 0x020fe2000b981a18 */
[----:B------:R-:W-:Y:S02]  /*d6b0*/  IADD3.X R5, PT, PT, R133, UR10, RZ, P0, !PT ;  /* 0x0000000a85057c10 */ /* 0x000fe400087fe4ff */
[----:B------:R-:W-:Y:S04]  /*d6c0*/  IADD3 R2, P0, PT, R4, UR6, RZ ;  /* 0x0000000604027c10 */ /* 0x000fe8000ff1e0ff */
[----:B-1----:R-:W-:Y:S01]  /*d6d0*/  IADD3.X R3, PT, PT, R5, UR13, RZ, P0, !PT ;  /* 0x0000000d05037c10 */ /* 0x002fe200087fe4ff */
[----:B------:R-:W-:Y:S01]  /*d6e0*/  LDGSTS.E.BYPASS.LTC128B.128 [R247+0xe000], desc[UR24][R8.64+0x80] ;  /* 0x0e00008008f77fae */ /* 0x000fe2000b981a18 */
[----:B------:R-:W-:Y:S04]  /*d6f0*/  IADD3 R6, P0, PT, R2, UR6, RZ ;  /* 0x0000000602067c10 */ /* 0x000fe8000ff1e0ff */
[----:B------:R-:W-:Y:S03]  /*d700*/  IADD3.X R7, PT, PT, R3, UR13, RZ, P0, !PT ;  /* 0x0000000d03077c10 */ /* 0x000fe600087fe4ff */
[----:B------:R-:W-:Y:S08]  /*d710*/  LDGSTS.E.BYPASS.LTC128B.128 [R247+0xc800], desc[UR24][R4.64] ;  /* 0x0c80000004f77fae */ /* 0x000ff0000b981a18 */
[----:B------:R-:W-:Y:S08]  /*d720*/  LDGSTS.E.BYPASS.LTC128B.128 [R247+0xe800], desc[UR24][R4.64+0x80] ;  /* 0x0e80008004f77fae */ /* 0x000ff0000b981a18 */
[----:B------:R-:W-:Y:S08]  /*d730*/  LDGSTS.E.BYPASS.LTC128B.128 [R247+0xd000], desc[UR24][R2.64+0x80] ;  /* 0x0d00008002f77fae */ /* 0x000ff0000b981a18 */
[----:B------:R-:W-:Y:S08]  /*d740*/  LDGSTS.E.BYPASS.LTC128B.128 [R247+0xf000], desc[UR24][R2.64+0x100] ;  /* 0x0f00010002f77fae */ /* 0x000ff0000b981a18 */
[----:B------:R-:W-:Y:S08]  /*d750*/  LDGSTS.E.BYPASS.LTC128B.128 [R247+0xd800], desc[UR24][R6.64+0x100] ;  /* 0x0d80010006f77fae */ /* 0x000ff0000b981a18 */
[----:B------:R1:W-:Y:S08]  /*d760*/  LDGSTS.E.BYPASS.LTC128B.128 [R247+0xf800], desc[UR24][R6.64+0x180] ;  /* 0x0f80018006f77fae */ /* 0x0003f0000b981a18 */
[----:B------:R-:W-:Y:S08]  /*d770*/  LDSM.16.M88.4 R64, [R242] ;  /* 0x00000000f240783b */ /* 0x000ff00000000200 */
[----:B------:R-:W1:Y:S08]  /*d780*/  LDSM.16.M88.4 R16, [R238+UR5+0x8000] ;  /* 0x00800005ee10783b */ /* 0x000e700008000200 */
[----:B------:R-:W2:Y:S08]  /*d790*/  LDSM.16.M88.4 R60, [R242+0x2000] ;  /* 0x00200000f23c783b */ /* 0x000eb00000000200 */
[----:B------:R-:W3:Y:S08]  /*d7a0*/  LDSM.16.M88.4 R32, [R238+UR5+0x8800] ;  /* 0x00880005ee20783b */ /* 0x000ef00008000200 */
[----:B------:R-:W0:Y:S08]  /*d7b0*/  LDGDEPBAR ;  /* 0x00000000000079af */ /* 0x000e300000000000 */
[----:B------:R-:W4:Y:S08]  /*d7c0*/  LDSM.16.M88.4 R48, [R238+UR5+0x9000] ;  /* 0x00900005ee30783b */ /* 0x000f300008000200 */
[----:B------:R-:W5:Y:S01]  /*d7d0*/  LDSM.16.M88.4 R140, [R238+UR5+0x9800] ;  /* 0x00980005ee8c783b */ /* 0x000f620008000200 */
[-C--:B-1----:R-:W-:Y:S07]  /*d7e0*/  HMMA.16816.F32.BF16 R4, R64, R16.reuse, RZ ;  /* 0x000000104004723c */ /* 0x082fee00000418ff */
[----:B------:R-:W-:Y:S01]  /*d7f0*/  LDSM.16.M88.4 R208, [R244] ;  /* 0x00000000f4d0783b */ /* 0x000fe20000000200 */
[C---:B--2---:R-:W-:Y:S07]  /*d800*/  HMMA.16816.F32.BF16 R8, R60.reuse, R16, RZ ;  /* 0x000000103c08723c */ /* 0x044fee00000418ff */
[----:B------:R-:W1:Y:S01]  /*d810*/  LDSM.16.M88.4 R212, [R240+0x8000] ;  /* 0x00800000f0d4783b */ /* 0x000e620000000200 */
[-C--:B------:R-:W-:Y:S07]  /*d820*/  HMMA.16816.F32.BF16 R12, R60, R18.reuse, RZ ;  /* 0x000000123c0c723c */ /* 0x080fee00000418ff */
[----:B------:R-:W2:Y:S01]  /*d830*/  LDSM.16.M88.4 R216, [R244+0x2000] ;  /* 0x00200000f4d8783b */ /* 0x000ea20000000200 */
[C---:B------:R-:W-:Y:S07]  /*d840*/  HMMA.16816.F32.BF16 R16, R64.reuse, R18, RZ ;  /* 0x000000124010723c */ /* 0x040fee00000418ff */
[----:B------:R-:W2:Y:S01]  /*d850*/  LDSM.16.M88.4 R220, [R240+0x8800] ;  /* 0x00880000f0dc783b */ /* 0x000ea20000000200 */
[-C--:B---3--:R-:W-:Y:S07]  /*d860*/  HMMA.16816.F32.BF16 R20, R64, R32.reuse, RZ ;  /* 0x000000204014723c */ /* 0x088fee00000418ff */
[----:B------:R-:W3:Y:S01]  /*d870*/  LDSM.16.M88.4 R224, [R240+0x9000] ;  /* 0x00900000f0e0783b */ /* 0x000ee20000000200 */
[C---:B------:R-:W-:Y:S07]  /*d880*/  HMMA.16816.F32.BF16 R24, R60.reuse, R32, RZ ;  /* 0x000000203c18723c */ /* 0x040fee00000418ff */
[----:B------:R-:W3:Y:S01]  /*d890*/  LDSM.16.M88.4 R228, [R240+0x9800] ;  /* 0x00980000f0e4783b */ /* 0x000ee20000000200 */
[-C--:B------:R-:W-:Y:S07]  /*d8a0*/  HMMA.16816.F32.BF16 R28, R60, R34.reuse, RZ ;  /* 0x000000223c1c723c */ /* 0x080fee00000418ff */
[----:B------:R-:W-:Y:S01]  /*d8b0*/  LDSM.16.M88.4 R232, [R237+0x9000] ;  /* 0x00900000ede8783b */ /* 0x000fe20000000200 */
[C---:B------:R-:W-:Y:S08]  /*d8c0*/  HMMA.16816.F32.BF16 R32, R64.reuse, R34, RZ ;  /* 0x000000224020723c */ /* 0x040ff000000418ff */
[-C--:B----4-:R-:W-:Y:S08]  /*d8d0*/  HMMA.16816.F32.BF16 R36, R64, R48.reuse, RZ ;  /* 0x000000304024723c */ /* 0x090ff000000418ff */
[C---:B------:R-:W-:Y:S08]  /*d8e0*/  HMMA.16816.F32.BF16 R40, R60.reuse, R48, RZ ;  /* 0x000000303c28723c */ /* 0x040ff000000418ff */
[-C--:B------:R-:W-:Y:S08]  /*d8f0*/  HMMA.16816.F32.BF16 R44, R60, R50.reuse, RZ ;  /* 0x000000323c2c723c */ /* 0x080ff000000418ff */
[C---:B------:R-:W-:Y:S08]  /*d900*/  HMMA.16816.F32.BF16 R48, R64.reuse, R50, RZ ;  /* 0x000000324030723c */ /* 0x040ff000000418ff */
[-C--:B-----5:R-:W-:Y:S08]  /*d910*/  HMMA.16816.F32.BF16 R52, R64, R140.reuse, RZ ;  /* 0x0000008c4034723c */ /* 0x0a0ff000000418ff */
[C---:B------:R-:W-:Y:S08]  /*d920*/  HMMA.16816.F32.BF16 R56, R60.reuse, R140, RZ ;  /* 0x0000008c3c38723c */ /* 0x040ff000000418ff */
[-C--:B------:R-:W-:Y:S08]  /*d930*/  HMMA.16816.F32.BF16 R60, R60, R142.reuse, RZ ;  /* 0x0000008e3c3c723c */ /* 0x080ff000000418ff */
[----:B------:R-:W-:Y:S01]  /*d940*/  HMMA.16816.F32.BF16 R64, R64, R142, RZ ;  /* 0x0000008e4040723c */ /* 0x000fe200000418ff */
[----:B------:R-:W-:Y:S07]  /*d950*/  LDSM.16.M88.4 R140, [R243] ;  /* 0x00000000f38c783b */ /* 0x000fee0000000200 */
[-C--:B-1----:R-:W-:Y:S08]  /*d960*/  HMMA.16816.F32.BF16 R4, R208, R212.reuse, R4 ;  /* 0x000000d4d004723c */ /* 0x082ff00000041804 */
[C---:B--2---:R-:W-:Y:S08]  /*d970*/  HMMA.16816.F32.BF16 R8, R216.reuse, R212, R8 ;  /* 0x000000d4d808723c */ /* 0x044ff00000041808 */
        /* <DEDUP_REMOVED lines=60> */
[----:B------:R-:W-:Y:S07]  /*dd40*/  LDSM.16.M88.4 R224, [R244+0x6000] ;  /* 0x00600000f4e0783b */ /* 0x000fee0000000200 */
[----:B------:R-:W-:Y:S01]  /*dd50*/  HMMA.16816.F32.BF16 R64, R208, R222, R64 ;  /* 0x000000ded040723c */ /* 0x000fe20000041840 */
[----:B------:R-:W4:Y:S07]  /*dd60*/  LDSM.16.M88.4 R208, [R238+UR5+0xb800] ;  /* 0x00b80005eed0783b */ /* 0x000f2e0008000200 */
        /* <DEDUP_REMOVED lines=15> */
[----:B------:R-:W-:Y:S07]  /*de60*/  LDSM.16.M88.4 R232, [R243+0x6000] ;  /* 0x00600000f3e8783b */ /* 0x000fee0000000200 */
[-C--:B----4-:R-:W-:Y:S08]  /*de70*/  HMMA.16816.F32.BF16 R52, R140, R208.reuse, R52 ;  /* 0x000000d08c34723c */ /* 0x090ff00000041834 */
[C---:B------:R-:W-:Y:S08]  /*de80*/  HMMA.16816.F32.BF16 R56, R216.reuse, R208, R56 ;  /* 0x000000d0d838723c */ /* 0x040ff00000041838 */
[-C--:B------:R-:W-:Y:S01]  /*de90*/  HMMA.16816.F32.BF16 R60, R216, R210.reuse, R60 ;  /* 0x000000d2d83c723c */ /* 0x080fe2000004183c */
[----:B------:R-:W-:Y:S07]  /*dea0*/  LDSM.16.M88.4 R216, [R243+0x4000] ;  /* 0x00400000f3d8783b */ /* 0x000fee0000000200 */
[----:B------:R-:W-:Y:S01]  /*deb0*/  HMMA.16816.F32.BF16 R64, R140, R210, R64 ;  /* 0x000000d28c40723c */ /* 0x000fe20000041840 */
[----:B------:R-:W3:Y:S07]  /*dec0*/  LDSM.16.M88.4 R140, [R240+0xb000] ;  /* 0x00b00000f08c783b */ /* 0x000eee0000000200 */
[-C--:B-1----:R-:W-:Y:S01]  /*ded0*/  HMMA.16816.F32.BF16 R4, R212, R220.reuse, R4 ;  /* 0x000000dcd404723c */ /* 0x082fe20000041804 */
[----:B------:R-:W1:Y:S07]  /*dee0*/  LDSM.16.M88.4 R208, [R240+0xb800] ;  /* 0x00b80000f0d0783b */ /* 0x000e6e0000000200 */
[C---:B------:R-:W-:Y:S08]  /*def0*/  HMMA.16816.F32.BF16 R8, R224.reuse, R220, R8 ;  /* 0x000000dce008723c */ /* 0x040ff00000041808 */
[-C--:B------:R-:W-:Y:S08]  /*df00*/  HMMA.16816.F32.BF16 R12, R224, R222.reuse, R12 ;  /* 0x000000dee00c723c */ /* 0x080ff0000004180c */
[C---:B------:R-:W-:Y:S01]  /*df10*/  HMMA.16816.F32.BF16 R16, R212.reuse, R222, R16 ;  /* 0x000000ded410723c */ /* 0x040fe20000041810 */
[----:B------:R-:W4:Y:S07]  /*df20*/  LDSM.16.M88.4 R220, [R237+0xa000] ;  /* 0x00a00000eddc783b */ /* 0x000f2e0000000200 */
[-C--:B--2---:R-:W-:Y:S08]  /*df30*/  HMMA.16816.F32.BF16 R20, R212, R228.reuse, R20 ;  /* 0x000000e4d414723c */ /* 0x084ff00000041814 */
[C---:B------:R-:W-:Y:S08]  /*df40*/  HMMA.16816.F32.BF16 R24, R224.reuse, R228, R24 ;  /* 0x000000e4e018723c */ /* 0x040ff00000041818 */
[-C--:B------:R-:W-:Y:S08]  /*df50*/  HMMA.16816.F32.BF16 R28, R224, R230.reuse, R28 ;  /* 0x000000e6e01c723c */ /* 0x080ff0000004181c */
[C---:B------:R-:W-:Y:S01]  /*df60*/  HMMA.16816.F32.BF16 R32, R212.reuse, R230, R32 ;  /* 0x000000e6d420723c */ /* 0x040fe20000041820 */
[----:B------:R-:W-:Y:S07]  /*df70*/  LDSM.16.M88.4 R228, [R241+0xa000] ;  /* 0x00a00000f1e4783b */ /* 0x000fee0000000200 */
[-C--:B---3--:R-:W-:Y:S08]  /*df80*/  HMMA.16816.F32.BF16 R36, R212, R140.reuse, R36 ;  /* 0x0000008cd424723c */ /* 0x088ff00000041824 */
[C---:B------:R-:W-:Y:S08]  /*df90*/  HMMA.16816.F32.BF16 R40, R224.reuse, R140, R40 ;  /* 0x0000008ce028723c */ /* 0x040ff00000041828 */
[-C--:B------:R-:W-:Y:S08]  /*dfa0*/  HMMA.16816.F32.BF16 R44, R224, R142.reuse, R44 ;  /* 0x0000008ee02c723c */ /* 0x080ff0000004182c */
[C---:B------:R-:W-:Y:S01]  /*dfb0*/  HMMA.16816.F32.BF16 R48, R212.reuse, R142, R48 ;  /* 0x0000008ed430723c */ /* 0x040fe20000041830 */
[----:B------:R-:W2:Y:S07]  /*dfc0*/  LDSM.16.M88.4 R140, [R237+0xa800] ;  /* 0x00a80000ed8c783b */ /* 0x000eae0000000200 */
[-C--:B-1----:R-:W-:Y:S08]  /*dfd0*/  HMMA.16816.F32.BF16 R52, R212, R208.reuse, R52 ;  /* 0x000000d0d434723c */ /* 0x082ff00000041834 */
[C---:B------:R-:W-:Y:S08]  /*dfe0*/  HMMA.16816.F32.BF16 R56, R224.reuse, R208, R56 ;  /* 0x000000d0e038723c */ /* 0x040ff00000041838 */
[-C--:B------:R-:W-:Y:S01]  /*dff0*/  HMMA.16816.F32.BF16 R60, R224, R210.reuse, R60 ;  /* 0x000000d2e03c723c */ /* 0x080fe2000004183c */
[----:B------:R-:W-:Y:S07]  /*e000*/  LDSM.16.M88.4 R224, [R245+0x4000] ;  /* 0x00400000f5e0783b */ /* 0x000fee0000000200 */
[----:B------:R-:W-:Y:S01]  /*e010*/  HMMA.16816.F32.BF16 R64, R212, R210, R64 ;  /* 0x000000d2d440723c */ /* 0x000fe20000041840 */
[----:B------:R-:W1:Y:S07]  /*e020*/  LDSM.16.M88.4 R208, [R237+0xb000] ;  /* 0x00b00000edd0783b */ /* 0x000e6e0000000200 */
[-C--:B----4-:R-:W-:Y:S01]  /*e030*/  HMMA.16816.F32.BF16 R4, R216, R220.reuse, R4 ;  /* 0x000000dcd804723c */ /* 0x090fe20000041804 */
[----:B------:R-:W3:Y:S07]  /*e040*/  LDSM.16.M88.4 R212, [R237+0xb800] ;  /* 0x00b80000edd4783b */ /* 0x000eee0000000200 */
[C---:B------:R-:W-:Y:S08]  /*e050*/  HMMA.16816.F32.BF16 R8, R232.reuse, R220, R8 ;  /* 0x000000dce808723c */ /* 0x040ff00000041808 */
[-C--:B------:R-:W-:Y:S08]  /*e060*/  HMMA.16816.F32.BF16 R12, R232, R222.reuse, R12 ;  /* 0x000000dee80c723c */ /* 0x080ff0000004180c */
[C---:B------:R-:W-:Y:S08]  /*e070*/  HMMA.16816.F32.BF16 R16, R216.reuse, R222, R16 ;  /* 0x000000ded810723c */ /* 0x040ff00000041810 */
[-C--:B--2---:R-:W-:Y:S08]  /*e080*/  HMMA.16816.F32.BF16 R20, R216, R140.reuse, R20 ;  /* 0x0000008cd814723c */ /* 0x084ff00000041814 */
[C---:B------:R-:W-:Y:S08]  /*e090*/  HMMA.16816.F32.BF16 R24, R232.reuse, R140, R24 ;  /* 0x0000008ce818723c */ /* 0x040ff00000041818 */
[-C--:B------:R-:W-:Y:S08]  /*e0a0*/  HMMA.16816.F32.BF16 R28, R232, R142.reuse, R28 ;  /* 0x0000008ee81c723c */ /* 0x080ff0000004181c */
[C---:B------:R-:W-:Y:S01]  /*e0b0*/  HMMA.16816.F32.BF16 R32, R216.reuse, R142, R32 ;  /* 0x0000008ed820723c */ /* 0x040fe20000041820 */
[----:B------:R-:W2:Y:S07]  /*e0c0*/  LDSM.16.M88.4 R140, [R245+0x6000] ;  /* 0x00600000f58c783b */ /* 0x000eae0000000200 */
[-C--:B-1----:R-:W-:Y:S08]  /*e0d0*/  HMMA.16816.F32.BF16 R36, R216, R208.reuse, R36 ;  /* 0x000000d0d824723c */ /* 0x082ff00000041824 */
[C---:B------:R-:W-:Y:S08]  /*e0e0*/  HMMA.16816.F32.BF16 R40, R232.reuse, R208, R40 ;  /* 0x000000d0e828723c */ /* 0x040ff00000041828 */
[-C--:B------:R-:W-:Y:S08]  /*e0f0*/  HMMA.16816.F32.BF16 R44, R232, R210.reuse, R44 ;  /* 0x000000d2e82c723c */ /* 0x080ff0000004182c */
[C---:B------:R-:W-:Y:S08]  /*e100*/  HMMA.16816.F32.BF16 R48, R216.reuse, R210, R48 ;  /* 0x000000d2d830723c */ /* 0x040ff00000041830 */
[-C--:B---3--:R-:W-:Y:S08]  /*e110*/  HMMA.16816.F32.BF16 R52, R216, R212.reuse, R52 ;  /* 0x000000d4d834723c */ /* 0x088ff00000041834 */
[C---:B------:R-:W-:Y:S08]  /*e120*/  HMMA.16816.F32.BF16 R56, R232.reuse, R212, R56 ;  /* 0x000000d4e838723c */ /* 0x040ff00000041838 */
[-C--:B------:R-:W-:Y:S08]  /*e130*/  HMMA.16816.F32.BF16 R60, R232, R214.reuse, R60 ;  /* 0x000000d6e83c723c */ /* 0x080ff0000004183c */
[----:B------:R-:W-:Y:S08]  /*e140*/  HMMA.16816.F32.BF16 R64, R216, R214, R64 ;  /* 0x000000d6d840723c */ /* 0x000ff00000041840 */
[-C--:B------:R-:W-:Y:S08]  /*e150*/  HMMA.16816.F32.BF16 R4, R224, R228.reuse, R4 ;  /* 0x000000e4e004723c */ /* 0x080ff00000041804 */
[C---:B--2---:R-:W-:Y:S08]  /*e160*/  HMMA.16816.F32.BF16 R8, R140.reuse, R228, R8 ;  /* 0x000000e48c08723c */ /* 0x044ff00000041808 */
[-C--:B------:R-:W-:Y:S03]  /*e170*/  HMMA.16816.F32.BF16 R12, R140, R230.reuse, R12 ;  /* 0x000000e68c0c723c */ /* 0x080fe6000004180c */
[----:B------:R-:W-:Y:S01]  /*e180*/  FMUL.FTZ R4, R4, UR9 ;  /* 0x0000000904047c20 */ /* 0x000fe20008410000 */
[----:B------:R-:W-:Y:S01]  /*e190*/  FMUL.FTZ R5, R5, UR9 ;  /* 0x0000000905057c20 */ /* 0x000fe20008410000 */
[----:B------:R-:W-:Y:S01]  /*e1a0*/  FMUL.FTZ R6, R6, UR9 ;  /* 0x0000000906067c20 */ /* 0x000fe20008410000 */
[----:B------:R-:W-:Y:S01]  /*e1b0*/  FMUL.FTZ R7, R7, UR9 ;  /* 0x0000000907077c20 */ /* 0x000fe20008410000 */
[----:B------:R-:W-:Y:S01]  /*e1c0*/  MUFU.TANH R223, R4 ;  /* 0x0000000400df7308 */ /* 0x000fe20000002400 */
[C---:B------:R-:W-:Y:S04]  /*e1d0*/  HMMA.16816.F32.BF16 R16, R224.reuse, R230, R16 ;  /* 0x000000e6e010723c */ /* 0x040fe80000041810 */
[----:B------:R-:W-:Y:S01]  /*e1e0*/  FMUL.FTZ R8, R8, UR9 ;  /* 0x0000000908087c20 */ /* 0x000fe20008410000 */
[----:B------:R-:W-:Y:S01]  /*e1f0*/  FMUL.FTZ R9, R9, UR9 ;  /* 0x0000000909097c20 */ /* 0x000fe20008410000 */
[----:B------:R-:W-:Y:S03]  /*e200*/  FMUL.FTZ R10, R10, UR9 ;  /* 0x000000090a0a7c20 */ /* 0x000fe60008410000 */
[----:B------:R-:W-:Y:S01]  /*e210*/  MUFU.TANH R222, R5 ;  /* 0x0000000500de7308 */ /* 0x000fe20000002400 */
[----:B------:R-:W-:Y:S01]  /*e220*/  FMUL.FTZ R11, R11, UR9 ;  /* 0x000000090b0b7c20 */ /* 0x000fe20008410000 */
[----:B------:R-:W-:Y:S01]  /*e230*/  FMUL.FTZ R12, R12, UR9 ;  /* 0x000000090c0c7c20 */ /* 0x000fe20008410000 */
[----:B------:R-:W-:Y:S01]  /*e240*/  FMUL.FTZ R13, R13, UR9 ;  /* 0x000000090d0d7c20 */ /* 0x000fe20008410000 */
[----:B------:R-:W-:Y:S01]  /*e250*/  FMUL.FTZ R14, R14, UR9 ;  /* 0x000000090e0e7c20 */ /* 0x000fe20008410000 */
[----:B------:R-:W-:Y:S05]  /*e260*/  FMUL.FTZ R15, R15, UR9 ;  /* 0x000000090f0f7c20 */ /* 0x000fea0008410000 */
[----:B------:R-:W-:Y:S01]  /*e270*/  MUFU.TANH R221, R6 ;  /* 0x0000000600dd7308 */ /* 0x000fe20000002400 */
[----:B------:R-:W-:Y:S01]  /*e280*/  FMUL.FTZ R18, R18, UR9 ;  /* 0x0000000912127c20 */ /* 0x000fe20008410000 */
[----:B------:R-:W-:Y:S01]  /*e290*/  FMUL.FTZ R16, R16, UR9 ;  /* 0x0000000910107c20 */ /* 0x000fe20008410000 */
[----:B------:R-:W-:Y:S07]  /*e2a0*/  FMUL.FTZ R17, R17, UR9 ;  /* 0x0000000911117c20 */ /* 0x000fee0008410000 */
[----:B------:R1:W-:Y:S10]  /*e2b0*/  MUFU.TANH R220, R7 ;  /* 0x0000000700dc7308 */ /* 0x0003f40000002400 */
[----:B------:R-:W-:Y:S10]  /*e2c0*/  MUFU.TANH R208, R8 ;  /* 0x0000000800d07308 */ /* 0x000ff40000002400 */
[----:B------:R-:W-:Y:S01]  /*e2d0*/  MUFU.TANH R212, R9 ;  /* 0x0000000900d47308 */ /* 0x000fe20000002400 */
[----:B-1----:R-:W1:Y:S09]  /*e2e0*/  LDSM.16.M88.4 R4, [R241+0xa800] ;  /* 0x00a80000f104783b */ /* 0x002e720000000200 */
[----:B------:R-:W-:Y:S10]  /*e2f0*/  MUFU.TANH R210, R10 ;  /* 0x0000000a00d27308 */ /* 0x000ff40000002400 */
[----:B------:R2:W-:Y:S10]  /*e300*/  MUFU.TANH R209, R11 ;  /* 0x0000000b00d17308 */ /* 0x0005f40000002400 */
[----:B------:R3:W-:Y:S10]  /*e310*/  MUFU.TANH R217, R18 ;  /* 0x0000001200d97308 */ /* 0x0007f40000002400 */
[----:B------:R-:W-:Y:S01]  /*e320*/  MUFU.TANH R214, R12 ;  /* 0x0000000c00d67308 */ /* 0x000fe20000002400 */
[----:B--2---:R-:W2:Y:S09]  /*e330*/  LDSM.16.M88.4 R8, [R241+0xb000] ;  /* 0x00b00000f108783b */ /* 0x004eb20000000200 */
[----:B------:R-:W-:Y:S01]  /*e340*/  MUFU.TANH R213, R13 ;  /* 0x0000000d00d57308 */ /* 0x000fe20000002400 */
[-C--:B-1----:R-:W-:Y:S03]  /*e350*/  HMMA.16816.F32.BF16 R20, R224, R4.reuse, R20 ;  /* 0x00000004e014723c */ /* 0x082fe60000041814 */
[----:B---3--:R-:W-:Y:S06]  /*e360*/  FMUL.FTZ R18, R19, UR9 ;  /* 0x0000000913127c20 */ /* 0x008fec0008410000 */
[----:B------:R-:W-:Y:S01]  /*e370*/  MUFU.TANH R215, R14 ;  /* 0x0000000e00d77308 */ /* 0x000fe20000002400 */
[C---:B------:R-:W-:Y:S09]  /*e380*/  HMMA.16816.F32.BF16 R24, R140.reuse, R4, R24 ;  /* 0x000000048c18723c */ /* 0x040ff20000041818 */
[----:B------:R-:W-:Y:S01]  /*e390*/  MUFU.TANH R219, R15 ;  /* 0x0000000f00db7308 */ /* 0x000fe20000002400 */
[-C--:B------:R-:W-:Y:S03]  /*e3a0*/  HMMA.16816.F32.BF16 R28, R140, R6.reuse, R28 ;  /* 0x000000068c1c723c */ /* 0x080fe6000004181c */
[----:B------:R-:W-:Y:S01]  /*e3b0*/  FMUL.FTZ R22, R22, UR9 ;  /* 0x0000000916167c20 */ /* 0x000fe20008410000 */
[----:B------:R-:W-:Y:S01]  /*e3c0*/  FMUL.FTZ R23, R23, UR9 ;  /* 0x0000000917177c20 */ /* 0x000fe20008410000 */
[----:B------:R-:W-:Y:S01]  /*e3d0*/  FMUL.FTZ R20, R20, UR9 ;  /* 0x0000000914147c20 */ /* 0x000fe20008410000 */
[----:B------:R-:W-:Y:S03]  /*e3e0*/  FMUL.FTZ R21, R21, UR9 ;  /* 0x0000000915157c20 */ /* 0x000fe60008410000 */
[----:B------:R-:W-:Y:S01]  /*e3f0*/  MUFU.TANH R211, R22 ;  /* 0x0000001600d37308 */ /* 0x000fe20000002400 */
[C---:B------:R-:W-:Y:S01]  /*e400*/  HMMA.16816.F32.BF16 R32, R224.reuse, R6, R32 ;  /* 0x00000006e020723c */ /* 0x040fe20000041820 */
[----:B------:R-:W1:Y:S01]  /*e410*/  LDSM.16.M88.4 R4, [R241+0xb800] ;  /* 0x00b80000f104783b */ /* 0x000e620000000200 */
[----:B------:R-:W-:Y:S04]  /*e420*/  DEPBAR.LE SB0, 0x0 ;  /* 0x000080000000791a */ /* 0x000fe80000000000 */
[----:B------:R-:W-:Y:S03]  /*e430*/  FMUL.FTZ R24, R24, UR9 ;  /* 0x0000000918187c20 */ /* 0x000fe60008410000 */
[----:B------:R-:W-:Y:S01]  /*e440*/  MUFU.TANH R2, R23 ;  /* 0x0000001700027308 */ /* 0x000fe20000002400 */
[-C--:B--2---:R-:W-:Y:S05]  /*e450*/  HMMA.16816.F32.BF16 R36, R224, R8.reuse, R36 ;  /* 0x00000008e024723c */ /* 0x084fea0000041824 */
[----:B------:R-:W-:Y:S01]  /*e460*/  FMUL.FTZ R25, R25, UR9 ;  /* 0x0000000919197c20 */ /* 0x000fe20008410000 */
[----:B------:R-:W-:Y:S03]  /*e470*/  FMUL.FTZ R26, R26, UR9 ;  /* 0x000000091a1a7c20 */ /* 0x000fe60008410000 */
[----:B------:R-:W-:Y:S01]  /*e480*/  MUFU.TANH R252, R20 ;  /* 0x0000001400fc7308 */ /* 0x000fe20000002400 */
[----:B------:R-:W-:Y:S01]  /*e490*/  BAR.SYNC.DEFER_BLOCKING 0x0 ;  /* 0x0000000000007b1d */ /* 0x000fe20000010000 */
[C---:B------:R-:W-:Y:S04]  /*e4a0*/  HMMA.16816.F32.BF16 R40, R140.reuse, R8, R40 ;  /* 0x000000088c28723c */ /* 0x040fe80000041828 */
[----:B------:R-:W-:Y:S01]  /*e4b0*/  FMUL.FTZ R33, R33, UR9 ;  /* 0x0000000921217c20 */ /* 0x000fe20008410000 */
[----:B------:R-:W-:Y:S03]  /*e4c0*/  FMUL.FTZ R32, R32, UR9 ;  /* 0x0000000920207c20 */ /* 0x000fe60008410000 */
[----:B------:R-:W-:Y:S01]  /*e4d0*/  MUFU.TANH R251, R21 ;  /* 0x0000001500fb7308 */ /* 0x000fe20000002400 */
[----:B------:R-:W-:Y:S01]  /*e4e0*/  FMUL.FTZ R27, R27, UR9 ;  /* 0x000000091b1b7c20 */ /* 0x000fe20008410000 */
[-C--:B------:R-:W-:Y:S03]  /*e4f0*/  HMMA.16816.F32.BF16 R44, R140, R10.reuse, R44 ;  /* 0x0000000a8c2c723c */ /* 0x080fe6000004182c */
[----:B------:R-:W-:Y:S01]  /*e500*/  FMUL.FTZ R36, R36, UR9 ;  /* 0x0000000924247c20 */ /* 0x000fe20008410000 */
[----:B------:R-:W-:Y:S01]  /*e510*/  FMUL.FTZ R28, R28, UR9 ;  /* 0x000000091c1c7c20 */ /* 0x000fe20008410000 */
[----:B------:R-:W-:Y:S03]  /*e520*/  FMUL.FTZ R29, R29, UR9 ;  /* 0x000000091d1d7c20 */ /* 0x000fe60008410000 */
[----:B------:R-:W-:Y:S01]  /*e530*/  MUFU.TANH R248, R33 ;  /* 0x0000002100f87308 */ /* 0x000fe20000002400 */
[----:B------:R-:W-:Y:S01]  /*e540*/  FMUL.FTZ R34, R34, UR9 ;  /* 0x0000000922227c20 */ /* 0x000fe20008410000 */
[C---:B------:R-:W-:Y:S04]  /*e550*/  HMMA.16816.F32.BF16 R48, R224.reuse, R10, R48 ;  /* 0x0000000ae030723c */ /* 0x040fe80000041830 */
[----:B------:R-:W-:Y:S01]  /*e560*/  FMUL.FTZ R43, R43, UR9 ;  /* 0x000000092b2b7c20 */ /* 0x000fe20008410000 */
[----:B------:R-:W-:Y:S03]  /*e570*/  FMUL.FTZ R41, R41, UR9 ;  /* 0x0000000929297c20 */ /* 0x000fe60008410000 */
[----:B------:R-:W-:Y:S01]  /*e580*/  MUFU.TANH R235, R32 ;  /* 0x0000002000eb7308 */ /* 0x000fe20000002400 */
[----:B------:R-:W-:Y:S01]  /*e590*/  FMUL.FTZ R42, R42, UR9 ;  /* 0x000000092a2a7c20 */ /* 0x000fe20008410000 */
[-C--:B-1----:R-:W-:Y:S03]  /*e5a0*/  HMMA.16816.F32.BF16 R52, R224, R4.reuse, R52 ;  /* 0x00000004e034723c */ /* 0x082fe60000041834 */
[----:B------:R-:W-:Y:S01]  /*e5b0*/  FMUL.FTZ R45, R45, UR9 ;  /* 0x000000092d2d7c20 */ /* 0x000fe20008410000 */
[----:B------:R-:W-:Y:S01]  /*e5c0*/  FMUL.FTZ R47, R47, UR9 ;  /* 0x000000092f2f7c20 */ /* 0x000fe20008410000 */
[----:B------:R-:W-:Y:S03]  /*e5d0*/  FMUL.FTZ R35, R35, UR9 ;  /* 0x0000000923237c20 */ /* 0x000fe60008410000 */
[----:B------:R-:W1:Y:S01]  /*e5e0*/  MUFU.TANH R135, R43 ;  /* 0x0000002b00877308 */ /* 0x000e620000002400 */
[----:B------:R-:W-:Y:S01]  /*e5f0*/  FMUL.FTZ R30, R30, UR9 ;  /* 0x000000091e1e7c20 */ /* 0x000fe20008410000 */
[C---:B------:R-:W-:Y:S04]  /*e600*/  HMMA.16816.F32.BF16 R56, R140.reuse, R4, R56 ;  /* 0x000000048c38723c */ /* 0x040fe80000041838 */
[----:B------:R-:W-:Y:S01]  /*e610*/  FMUL.FTZ R49, R49, UR9 ;  /* 0x0000000931317c20 */ /* 0x000fe20008410000 */
[----:B------:R-:W-:Y:S03]  /*e620*/  FMUL.FTZ R31, R31, UR9 ;  /* 0x000000091f1f7c20 */ /* 0x000fe60008410000 */
[----:B------:R1:W-:Y:S01]  /*e630*/  MUFU.TANH R0, R45 ;  /* 0x0000002d00007308 */ /* 0x0003e20000002400 */
[----:B------:R-:W-:Y:S01]  /*e640*/  FMUL.FTZ R40, R40, UR9 ;  /* 0x0000000928287c20 */ /* 0x000fe20008410000 */
[-C--:B------:R-:W-:Y:S03]  /*e650*/  HMMA.16816.F32.BF16 R60, R140, R6.reuse, R60 ;  /* 0x000000068c3c723c */ /* 0x080fe6000004183c */
[----:B------:R-:W-:Y:S01]  /*e660*/  FMUL.FTZ R52, R52, UR9 ;  /* 0x0000000934347c20 */ /* 0x000fe20008410000 */
[----:B------:R-:W-:Y:S01]  /*e670*/  FMUL.FTZ R53, R53, UR9 ;  /* 0x0000000935357c20 */ /* 0x000fe20008410000 */
[----:B------:R-:W-:Y:S03]  /*e680*/  FMUL.FTZ R54, R54, UR9 ;  /* 0x0000000936367c20 */ /* 0x000fe60008410000 */
[----:B------:R-:W2:Y:S01]  /*e690*/  MUFU.TANH R8, R49 ;  /* 0x0000003100087308 */ /* 0x000ea20000002400 */
[----:B------:R-:W-:Y:S01]  /*e6a0*/  FMUL.FTZ R55, R55, UR9 ;  /* 0x0000000937377c20 */ /* 0x000fe20008410000 */
[----:B------:R-:W-:Y:S04]  /*e6b0*/  HMMA.16816.F32.BF16 R64, R224, R6, R64 ;  /* 0x00000006e040723c */ /* 0x000fe80000041840 */
[----:B------:R-:W-:Y:S01]  /*e6c0*/  FMUL.FTZ R56, R56, UR9 ;  /* 0x0000000938387c20 */ /* 0x000fe20008410000 */
[----:B------:R-:W-:Y:S03]  /*e6d0*/  FMUL.FTZ R57, R57, UR9 ;  /* 0x0000000939397c20 */ /* 0x000fe60008410000 */
[----:B------:R3:W-:Y:S01]  /*e6e0*/  MUFU.TANH R33, R47 ;  /* 0x0000002f00217308 */ /* 0x0007e20000002400 */
[----:B------:R-:W-:Y:S01]  /*e6f0*/  FMUL.FTZ R44, R44, UR9 ;  /* 0x000000092c2c7c20 */ /* 0x000fe20008410000 */
[----:B-1----:R-:W-:Y:S01]  /*e700*/  MOV R45, R135 ;  /* 0x00000087002d7202 */ /* 0x002fe20000000f00 */
[----:B------:R-:W-:Y:S01]  /*e710*/  FMUL.FTZ R46, R46, UR9 ;  /* 0x000000092e2e7c20 */ /* 0x000fe20008410000 */
[----:B------:R-:W-:Y:S01]  /*e720*/  FMNMX3.FTZ R135, R132, R208, R212, !PT ;  /* 0x000000d084877276 */ /* 0x000fe200078100d4 */
[----:B------:R-:W-:Y:S01]  /*e730*/  FMUL.FTZ R60, R60, UR9 ;  /* 0x000000093c3c7c20 */ /* 0x000fe20008410000 */
[----:B------:R-:W-:Y:S01]  /*e740*/  FMUL.FTZ R37, R37, UR9 ;  /* 0x0000000925257c20 */ /* 0x000fe20008410000 */
[----:B------:R-:W-:Y:S03]  /*e750*/  FMUL.FTZ R38, R38, UR9 ;  /* 0x0000000926267c20 */ /* 0x000fe60008410000 */
[----:B------:R-:W1:Y:S01]  /*e760*/  MUFU.TANH R22, R52 ;  /* 0x0000003400167308 */ /* 0x000e620000002400 */
[----:B--2---:R2:W-:Y:S01]  /*e770*/  STL [R1], R8 ;  /* 0x0000000801007387 */ /* 0x0045e20000100800 */
[----:B------:R-:W-:Y:S01]  /*e780*/  FMUL.FTZ R39, R39, UR9 ;  /* 0x0000000927277c20 */ /* 0x000fe20008410000 */
[----:B------:R-:W-:Y:S01]  /*e790*/  FMUL.FTZ R48, R48, UR9 ;  /* 0x0000000930307c20 */ /* 0x000fe20008410000 */
[----:B------:R-:W-:Y:S01]  /*e7a0*/  FMUL.FTZ R50, R50, UR9 ;  /* 0x0000000932327c20 */ /* 0x000fe20008410000 */
[----:B------:R-:W-:Y:S01]  /*e7b0*/  FMUL.FTZ R66, R66, UR9 ;  /* 0x0000000942427c20 */ /* 0x000fe20008410000 */
[----:B------:R-:W-:Y:S01]  /*e7c0*/  FMUL.FTZ R67, R67, UR9 ;  /* 0x0000000943437c20 */ /* 0x000fe20008410000 */
[----:B------:R-:W-:Y:S03]  /*e7d0*/  FMUL.FTZ R51, R51, UR9 ;  /* 0x0000000933337c20 */ /* 0x000fe60008410000 */
[----:B------:R-:W4:Y:S01]  /*e7e0*/  MUFU.TANH R23, R53 ;  /* 0x0000003500177308 */ /* 0x000f220000002400 */
[----:B---3--:R-:W-:Y:S01]  /*e7f0*/  MOV R47, R0 ;  /* 0x00000000002f7202 */ /* 0x008fe20000000f00 */
[----:B------:R-:W-:Y:S01]  /*e800*/  FMUL.FTZ R0, R62, UR9 ;  /* 0x000000093e007c20 */ /* 0x000fe20008410000 */
[----:B------:R-:W-:Y:S01]  /*e810*/  FMUL.FTZ R58, R58, UR9 ;  /* 0x000000093a3a7c20 */ /* 0x000fe20008410000 */
[----:B------:R-:W-:Y:S01]  /*e820*/  FMUL.FTZ R59, R59, UR9 ;  /* 0x000000093b3b7c20 */ /* 0x000fe20008410000 */
[----:B------:R-:W-:Y:S01]  /*e830*/  FMUL.FTZ R61, R61, UR9 ;  /* 0x000000093d3d7c20 */ /* 0x000fe20008410000 */
[----:B------:R-:W-:Y:S01]  /*e840*/  FMUL.FTZ R64, R64, UR9 ;  /* 0x0000000940407c20 */ /* 0x000fe20008410000 */
[----:B------:R-:W-:Y:S03]  /*e850*/  FMUL.FTZ R65, R65, UR9 ;  /* 0x0000000941417c20 */ /* 0x000fe60008410000 */
[----:B------:R-:W3:Y:S01]  /*e860*/  MUFU.TANH R20, R54 ;  /* 0x0000003600147308 */ /* 0x000ee20000002400 */
[----:B-1----:R-:W-:Y:S01]  /*e870*/  STL [R1+0x20], R22 ;  /* 0x0000201601007387 */ /* 0x002fe20000100800 */
[----:B------:R-:W-:Y:S08]  /*e880*/  FMNMX3.FTZ R135, R135, R214, R213, !PT ;  /* 0x000000d687877276 */ /* 0x000ff000078100d5 */
[----:B------:R-:W1:Y:S01]  /*e890*/  MUFU.TANH R21, R55 ;  /* 0x0000003700157308 */ /* 0x000e620000002400 */
[----:B----4-:R-:W-:Y:S09]  /*e8a0*/  STL [R1+0x24], R23 ;  /* 0x0000241701007387 */ /* 0x010ff20000100800 */
[----:B------:R-:W4:Y:S01]  /*e8b0*/  MUFU.TANH R9, R56 ;  /* 0x0000003800097308 */ /* 0x000f220000002400 */
[----:B---3--:R-:W-:Y:S09]  /*e8c0*/  STL [R1+0x28], R20 ;  /* 0x0000281401007387 */ /* 0x008ff20000100800 */
[----:B------:R3:W-:Y:S01]  /*e8d0*/  MUFU.TANH R141, R0 ;  /* 0x00000000008d7308 */ /* 0x0007e20000002400 */
[----:B-1----:R-:W-:Y:S09]  /*e8e0*/  STL [R1+0x2c], R21 ;  /* 0x00002c1501007387 */ /* 0x002ff20000100800 */
[----:B------:R-:W1:Y:S01]  /*e8f0*/  MUFU.TANH R10, R57 ;  /* 0x00000039000a7308 */ /* 0x000e620000002400 */
[----:B----4-:R-:W-:Y:S09]  /*e900*/  STL [R1+0x8], R9 ;  /* 0x0000080901007387 */ /* 0x010ff20000100800 */
[----:B--2---:R-:W2:Y:S01]  /*e910*/  MUFU.TANH R8, R60 ;  /* 0x0000003c00087308 */ /* 0x004ea20000002400 */
[----:B---3--:R-:W-:Y:S09]  /*e920*/  FMUL.FTZ R0, R63, UR9 ;  /* 0x000000093f007c20 */ /* 0x008ff20008410000 */
[----:B------:R-:W3:Y:S01]  /*e930*/  MUFU.TANH R4, R66 ;  /* 0x0000004200047308 */ /* 0x000ee20000002400 */
[----:B-1----:R-:W-:Y:S09]  /*e940*/  STL [R1+0xc], R10 ;  /* 0x00000c0a01007387 */ /* 0x002ff20000100800 */
[----:B------:R1:W-:Y:S01]  /*e950*/  MUFU.TANH R142, R0 ;  /* 0x00000000008e7308 */ /* 0x0003e20000002400 */
[----:B--2---:R-:W-:Y:S09]  /*e960*/  STL [R1+0x4], R8 ;  /* 0x0000040801007387 */ /* 0x004ff20000100800 */
[----:B------:R-:W2:Y:S01]  /*e970*/  MUFU.TANH R139, R41 ;  /* 0x00000029008b7308 */ /* 0x000ea20000002400 */
[----:B---3--:R3:W-:Y:S09]  /*e980*/  STL [R1+0x18], R4 ;  /* 0x0000180401007387 */ /* 0x0087f20000100800 */
[----:B------:R2:W-:Y:S01]  /*e990*/  MUFU.TANH R32, R42 ;  /* 0x0000002a00207308 */ /* 0x0005e20000002400 */
[----:B-1----:R-:W-:Y:S04]  /*e9a0*/  FMNMX3.FTZ R0, R136, R210, R209, !PT ;  /* 0x000000d288007276 */ /* 0x002fe800078100d1 */
[----:B------:R-:W-:Y:S05]  /*e9b0*/  FMNMX3.FTZ R0, R0, R215, R219, !PT ;  /* 0x000000d700007276 */ /* 0x000fea00078100db */
[----:B------:R-:W-:Y:S10]  /*e9c0*/  MUFU.TANH R228, R24 ;  /* 0x0000001800e47308 */ /* 0x000ff40000002400 */
[----:B------:R-:W1:Y:S01]  /*e9d0*/  MUFU.TANH R229, R25 ;  /* 0x0000001900e57308 */ /* 0x000e620000002400 */
[----:B--2---:R-:W-:Y:S09]  /*e9e0*/  MOV R42, R139 ;  /* 0x0000008b002a7202 */ /* 0x004ff20000000f00 */
[----:B------:R-:W2:Y:S10]  /*e9f0*/  MUFU.TANH R19, R67 ;  /* 0x0000004300137308 */ /* 0x000eb40000002400 */
[----:B------:R-:W4:Y:S01]  /*ea00*/  MUFU.TANH R3, R36 ;  /* 0x0000002400037308 */ /* 0x000f220000002400 */
[----:B-1----:R-:W-:Y:S09]  /*ea10*/  FMNMX3.FTZ R135, R135, R228, R229, !PT ;  /* 0x000000e487877276 */ /* 0x002ff200078100e5 */
[----:B------:R-:W-:Y:S01]  /*ea20*/  MUFU.TANH R230, R26 ;  /* 0x0000001a00e67308 */ /* 0x000fe20000002400 */
[----:B--2---:R1:W-:Y:S09]  /*ea30*/  STL [R1+0x1c], R19 ;  /* 0x00001c1301007387 */ /* 0x0043f20000100800 */
[----:B------:R-:W2:Y:S01]  /*ea40*/  MUFU.TANH R231, R27 ;  /* 0x0000001b00e77308 */ /* 0x000ea20000002400 */
[----:B----4-:R-:W-:Y:S02]  /*ea50*/  MOV R41, R3 ;  /* 0x0000000300297202 */ /* 0x010fe40000000f00 */
[----:B------:R-:W-:Y:S07]  /*ea60*/  FMNMX3.FTZ R3, R137, R223, R222, !PT ;  /* 0x000000df89037276 */ /* 0x000fee00078100de */
[----:B------:R-:W-:Y:S10]  /*ea70*/  MUFU.TANH R232, R28 ;  /* 0x0000001c00e87308 */ /* 0x000ff40000002400 */
[----:B------:R-:W4:Y:S01]  /*ea80*/  MUFU.TANH R233, R29 ;  /* 0x0000001d00e97308 */ /* 0x000f220000002400 */
[----:B--2---:R-:W-:Y:S09]  /*ea90*/  FMNMX3.FTZ R0, R0, R230, R231, !PT ;  /* 0x000000e600007276 */ /* 0x004ff200078100e7 */
[----:B------:R2:W-:Y:S10]  /*eaa0*/  MUFU.TANH R250, R35 ;  /* 0x0000002300fa7308 */ /* 0x0005f40000002400 */
[----:B------:R-:W-:Y:S01]  /*eab0*/  MUFU.TANH R249, R34 ;  /* 0x0000002200f97308 */ /* 0x000fe20000002400 */
[----:B----4-:R-:W-:Y:S09]  /*eac0*/  FMNMX3.FTZ R135, R135, R232, R233, !PT ;  /* 0x000000e887877276 */ /* 0x010ff200078100e9 */
[----:B------:R-:W-:Y:S01]  /*ead0*/  MUFU.TANH R216, R16 ;  /* 0x0000001000d87308 */ /* 0x000fe20000002400 */
[----:B--2---:R-:W-:Y:S02]  /*eae0*/  MOV R35, R2 ;  /* 0x0000000200237202 */ /* 0x004fe40000000f00 */
[----:B------:R-:W-:Y:S07]  /*eaf0*/  FMNMX3.FTZ R2, R138, R221, R220, !PT ;  /* 0x000000dd8a027276 */ /* 0x000fee00078100dc */
[----:B------:R-:W2:Y:S10]  /*eb00*/  MUFU.TANH R218, R17 ;  /* 0x0000001100da7308 */ /* 0x000eb40000002400 */
[----:B------:R-:W-:Y:S10]  /*eb10*/  MUFU.TANH R234, R30 ;  /* 0x0000001e00ea7308 */ /* 0x000ff40000002400 */
[----:B------:R-:W4:Y:S01]  /*eb20*/  MUFU.TANH R24, R31 ;  /* 0x0000001f00187308 */ /* 0x000f220000002400 */
[----:B--2---:R-:W-:Y:S09]  /*eb30*/  FMNMX3.FTZ R3, R3, R216, R218, !PT ;  /* 0x000000d803037276 */ /* 0x004ff200078100da */
[----:B------:R-:W2:Y:S10]  /*eb40*/  MUFU.TANH R34, R40 ;  /* 0x0000002800227308 */ /* 0x000eb40000002400 */
[----:B------:R-:W3:Y:S01]  /*eb50*/  MUFU.TANH R18, R18 ;  /* 0x0000001200127308 */ /* 0x000ee20000002400 */
[----:B----4-:R-:W-:Y:S04]  /*eb60*/  FMNMX3.FTZ R0, R0, R234, R24, !PT ;  /* 0x000000ea00007276 */ /* 0x010fe80007810018 */
[----:B------:R-:W-:Y:S05]  /*eb70*/  FMNMX3.FTZ R0, R0, R32, R45, !PT ;  /* 0x0000002000007276 */ /* 0x000fea000781002d */
[----:B------:R-:W4:Y:S01]  /*eb80*/  MUFU.TANH R27, R44 ;  /* 0x0000002c001b7308 */ /* 0x000f220000002400 */
[----:B--2---:R-:W-:Y:S02]  /*eb90*/  FMNMX3.FTZ R135, R135, R34, R42, !PT ;  /* 0x0000002287877276 */ /* 0x004fe4000781002a */
[----:B------:R-:W-:Y:S07]  /*eba0*/  MOV R40, R211 ;  /* 0x000000d300287202 */ /* 0x000fee0000000f00 */
[----:B------:R-:W2:Y:S01]  /*ebb0*/  MUFU.TANH R26, R46 ;  /* 0x0000002e001a7308 */ /* 0x000ea20000002400 */
[----:B---3--:R-:W-:Y:S02]  /*ebc0*/  FMNMX3.FTZ R4, R2, R217, R18, !PT ;  /* 0x000000d902047276 */ /* 0x008fe40007810012 */
[----:B------:R-:W-:Y:S02]  /*ebd0*/  FMNMX3.FTZ R2, R3, R252, R251, !PT ;  /* 0x000000fc03027276 */ /* 0x000fe400078100fb */
[----:B------:R-:W-:Y:S02]  /*ebe0*/  FMNMX3.FTZ R3, R4, R40, R35, !PT ;  /* 0x0000002804037276 */ /* 0x000fe40007810023 */
[----:B------:R-:W-:Y:S03]  /*ebf0*/  FMNMX3.FTZ R2, R2, R235, R248, !PT ;  /* 0x000000eb02027276 */ /* 0x000fe600078100f8 */
[----:B------:R-:W3:Y:S01]  /*ec00*/  MUFU.TANH R31, R37 ;  /* 0x00000025001f7308 */ /* 0x000ee20000002400 */
[----:B----4-:R-:W-:Y:S02]  /*ec10*/  FMNMX3.FTZ R135, R135, R27, R47, !PT ;  /* 0x0000001b87877276 */ /* 0x010fe4000781002f */
[----:B------:R-:W-:Y:S02]  /*ec20*/  FMNMX3.FTZ R17, R3, R249, R250, !PT ;  /* 0x000000f903117276 */ /* 0x000fe400078100fa */
[----:B------:R-:W-:Y:S05]  /*ec30*/  FMNMX3.FTZ R135, R135, R9, R10, !PT ;  /* 0x0000000987877276 */ /* 0x000fea000781000a */
[----:B------:R-:W-:Y:S01]  /*ec40*/  MUFU.TANH R30, R38 ;  /* 0x00000026001e7308 */ /* 0x000fe20000002400 */
[----:B--2---:R-:W-:Y:S09]  /*ec50*/  FMNMX3.FTZ R0, R0, R26, R33, !PT ;  /* 0x0000001a00007276 */ /* 0x004ff20007810021 */
[----:B------:R-:W-:Y:S01]  /*ec60*/  MUFU.TANH R29, R39 ;  /* 0x00000027001d7308 */ /* 0x000fe20000002400 */
[----:B---3--:R-:W-:Y:S09]  /*ec70*/  FMNMX3.FTZ R16, R2, R41, R31, !PT ;  /* 0x0000002902107276 */ /* 0x008ff2000781001f */
[----:B------:R-:W-:Y:S10]  /*ec80*/  MUFU.TANH R28, R48 ;  /* 0x00000030001c7308 */ /* 0x000ff40000002400 */
[----:B------:R-:W-:Y:S10]  /*ec90*/  MUFU.TANH R46, R50 ;  /* 0x00000032002e7308 */ /* 0x000ff40000002400 */
[----:B------:R-:W-:Y:S10]  /*eca0*/  MUFU.TANH R25, R51 ;  /* 0x0000003300197308 */ /* 0x000ff40000002400 */
[----:B------:R-:W-:Y:S10]  /*ecb0*/  MUFU.TANH R139, R58 ;  /* 0x0000003a008b7308 */ /* 0x000ff40000002400 */
[----:B------:R-:W2:Y:S10]  /*ecc0*/  MUFU.TANH R140, R59 ;  /* 0x0000003b008c7308 */ /* 0x000eb40000002400 */
[----:B------:R-:W3:Y:S10]  /*ecd0*/  MUFU.TANH R225, R61 ;  /* 0x0000003d00e17308 */ /* 0x000ef40000002400 */
[----:B------:R1:W4:Y:S01]  /*ece0*/  MUFU.TANH R226, R64 ;  /* 0x0000004000e27308 */ /* 0x0003220000002400 */
[----:B--2---:R-:W-:Y:S09]  /*ecf0*/  FMNMX3.FTZ R0, R0, R139, R140, !PT ;  /* 0x0000008b00007276 */ /* 0x004ff2000781008c */
[----:B------:R1:W2:Y:S01]  /*ed00*/  MUFU.TANH R227, R65 ;  /* 0x0000004100e37308 */ /* 0x0002a20000002400 */
[----:B---3--:R-:W-:Y:S01]  /*ed10*/  FMNMX3.FTZ R135, R135, R8, R225, !PT ;  /* 0x0000000887877276 */ /* 0x008fe200078100e1 */
[----:B------:R-:W-:Y:S06]  /*ed20*/  BRA.U.ANY UP0, `(.L_x_49) ;  /* 0xffffffe5008c7547 */ /* 0x000fec000b93ffff */
.L_x_48:
[----:B------:R-:W-:Y:S01]  /*ed30*/  STL [R1+0x80], R247 ;  /* 0x000080f701007387 */ /* 0x000fe20000100800 */
[----:B------:R-:W-:Y:S01]  /*ed40*/  FMNMX3.FTZ R0, R0, R141, R142, !PT ;  /* 0x0000008d00007276 */ /* 0x000fe2000781008e */
[----:B------:R-:W-:Y:S01]  /*ed50*/  UIADD3 UR14, UPT, UPT, UR14, -0x1, URZ ;  /* 0xffffffff0e0e7890 */ /* 0x000fe2000fffe0ff */
[----:B---3--:R-:W-:Y:S01]  /*ed60*/  FMNMX3.FTZ R3, R17, R30, R29, !PT ;  /* 0x0000001e11037276 */ /* 0x008fe2000781001d */
[----:B------:R3:W-:Y:S01]  /*ed70*/  STL [R1+0x7c], R245 ;  /* 0x00007cf501007387 */ /* 0x0007e20000100800 */
[----:B------:R-:W-:Y:S01]  /*ed80*/  MOV R10, R133 ;  /* 0x00000085000a7202 */ /* 0x000fe20000000f00 */
[----:B------:R-:W-:Y:S01]  /*ed90*/  UISETP.NE.AND UP0, UPT, UR14, URZ, UPT ;  /* 0x000000ff0e00728c */ /* 0x000fe2000bf05270 */
[----:B------:R-:W-:Y:S01]  /*eda0*/  FMNMX3.FTZ R3, R3, R46, R25, !PT ;  /* 0x0000002e03037276 */ /* 0x000fe20007810019 */
[----:B------:R-:W4:Y:S01]  /*edb0*/  SHFL.BFLY PT, R6, R135, 0x2, 0x1f ;  /* 0x0c401f0087067f89 */ /* 0x000f2200000e0000 */
[----:B------:R-:W-:Y:S02]  /*edc0*/  MOV R9, R134 ;  /* 0x0000008600097202 */ /* 0x000fe40000000f00 */
[----:B------:R-:W-:Y:S05]  /*edd0*/  FMNMX3.FTZ R4, R3, R20, R21, !PT ;  /* 0x0000001403047276 */ /* 0x000fea0007810015 */
[----:B------:R-:W-:Y:S01]  /*ede0*/  LDSM.16.MT88.4 R36, [R239+0xc000] ;  /* 0x00c00000ef24783b */ /* 0x000fe20000004200 */
[----:B------:R-:W-:Y:S02]  /*edf0*/  MOV R44, R9 ;  /* 0x00000009002c7202 */ /* 0x000fe40000000f00 */
[----:B------:R-:W-:Y:S02]  /*ee00*/  MOV R43, R10 ;  /* 0x0000000a002b7202 */ /* 0x000fe40000000f00 */
[C---:B------:R-:W-:Y:S02]  /*ee10*/  IADD3 R49, PT, PT, R236.reuse, 0xc040, RZ ;  /* 0x0000c040ec317810 */ /* 0x040fe40007ffe0ff */
[----:B------:R-:W-:Y:S01]  /*ee20*/  IADD3 R48, PT, PT, R236, 0xc000, RZ ;  /* 0x0000c000ec307810 */ /* 0x000fe20007ffe0ff */
[----:B---3--:R-:W3:Y:S04]  /*ee30*/  LDL.LU R245, [R1] ;  /* 0x0000000001f57983 */ /* 0x008ee80000300800 */
[----:B------:R-:W-:Y:S04]  /*ee40*/  STL [R1+0x78], R244 ;  /* 0x000078f401007387 */ /* 0x000fe80000100800 */
[----:B------:R-:W-:Y:S04]  /*ee50*/  STL [R1+0x74], R243 ;  /* 0x000074f301007387 */ /* 0x000fe80000100800 */
[----:B------:R-:W-:Y:S04]  /*ee60*/  STL [R1+0x70], R242 ;  /* 0x000070f201007387 */ /* 0x000fe80000100800 */
[----:B------:R-:W-:Y:S04]  /*ee70*/  STL [R1+0x6c], R241 ;  /* 0x00006cf101007387 */ /* 0x000fe80000100800 */
[----:B------:R-:W-:Y:S04]  /*ee80*/  STL [R1+0x68], R240 ;  /* 0x000068f001007387 */ /* 0x000fe80000100800 */
[----:B------:R-:W-:Y:S04]  /*ee90*/  STL [R1+0x64], R238 ;  /* 0x000064ee01007387 */ /* 0x000fe80000100800 */
[----:B------:R1:W-:Y:S04]  /*eea0*/  STL [R1+0x60], R237 ;  /* 0x000060ed01007387 */ /* 0x0003e80000100800 */
[----:B------:R2:W-:Y:S01]  /*eeb0*/  STL [R1+0x94], R142 ;  /* 0x0000948e01007387 */ /* 0x0005e20000100800 */
[----:B-1----:R-:W-:Y:S03]  /*eec0*/  MOV R237, R47 ;  /* 0x0000002f00ed7202 */ /* 0x002fe60000000f00 */
[----:B--2---:R-:W2:Y:S02]  /*eed0*/  LDL.LU R142, [R1+0x18] ;  /* 0x00001800018e7983 */ /* 0x004ea40000300800 */
[----:B--2---:R-:W-:Y:S02]  /*eee0*/  FMNMX3.FTZ R4, R4, R142, R19, !PT ;  /* 0x0000008e04047276 */ /* 0x004fe40007810013 */
[----:B---3--:R-:W-:Y:S01]  /*eef0*/  FMNMX3.FTZ R2, R16, R28, R245, !PT ;  /* 0x0000001c10027276 */ /* 0x008fe200078100f5 */
[----:B------:R-:W1:Y:S01]  /*ef00*/  S2R R19, SR_TID.X ;  /* 0x0000000000137919 */ /* 0x000e620000002100 */
[----:B----4-:R-:W-:Y:S02]  /*ef10*/  FMNMX.FTZ R135, R135, R6, !PT ;  /* 0x0000000687877209 */ /* 0x010fe40007810000 */
[----:B------:R-:W-:Y:S01]  /*ef20*/  FMNMX3.FTZ R5, R2, R22, R23, !PT ;  /* 0x0000001602057276 */ /* 0x000fe20007810017 */
[----:B------:R-:W2:Y:S03]  /*ef30*/  SHFL.BFLY PT, R7, R4, 0x2, 0x1f ;  /* 0x0c401f0004077f89 */ /* 0x000ea600000e0000 */
[----:B------:R-:W-:Y:S05]  /*ef40*/  FMNMX3.FTZ R5, R5, R226, R227, !PT ;  /* 0x000000e205057276 */ /* 0x000fea00078100e3 */
[----:B------:R-:W3:Y:S08]  /*ef50*/  SHFL.BFLY PT, R2, R0, 0x2, 0x1f ;  /* 0x0c401f0000027f89 */ /* 0x000ef000000e0000 */
[----:B------:R-:W4:Y:S08]  /*ef60*/  SHFL.BFLY PT, R6, R135, 0x1, 0x1f ;  /* 0x0c201f0087067f89 */ /* 0x000f3000000e0000 */
[----:B------:R-:W4:Y:S08]  /*ef70*/  SHFL.BFLY PT, R8, R5, 0x2, 0x1f ;  /* 0x0c401f0005087f89 */ /* 0x000f3000000e0000 */
[----:B------:R-:W-:Y:S01]  /*ef80*/  LDSM.16.MT88.4 R20, [R236+0xc000] ;  /* 0x00c00000ec14783b */ /* 0x000fe20000004200 */
[----:B--2---:R-:W-:Y:S02]  /*ef90*/  FMNMX.FTZ R4, R4, R7, !PT ;  /* 0x0000000704047209 */ /* 0x004fe40007810000 */
[----:B---3--:R-:W-:Y:S05]  /*efa0*/  FMNMX.FTZ R3, R0, R2, !PT ;  /* 0x0000000200037209 */ /* 0x008fea0007810000 */
[----:B------:R-:W2:Y:S01]  /*efb0*/  SHFL.BFLY PT, R133, R4, 0x1, 0x1f ;  /* 0x0c201f0004857f89 */ /* 0x000ea200000e0000 */
[----:B-1----:R-:W-:Y:S02]  /*efc0*/  LOP3.LUT P1, RZ, R19, 0x4, RZ, 0xc0, !PT ;  /* 0x0000000413ff7812 */ /* 0x002fe4000782c0ff */
[----:B----4-:R-:W-:Y:S05]  /*efd0*/  FMNMX.FTZ R135, R135, R6, !PT ;  /* 0x0000000687877209 */ /* 0x010fea0007810000 */
[----:B------:R-:W1:Y:S01]  /*efe0*/  SHFL.BFLY PT, R2, R3, 0x1, 0x1f ;  /* 0x0c201f0003027f89 */ /* 0x000e6200000e0000 */
[C---:B------:R-:W-:Y:S01]  /*eff0*/  FSETP.NEU.FTZ.AND P0, PT, R135.reuse, -INF , PT ;  /* 0xff8000008700780b */ /* 0x040fe20003f1d000 */
[----:B------:R-:W-:Y:S06]  /*f000*/  FADD.FTZ R0, -R135, R132 ;  /* 0x0000008487007221 */ /* 0x000fec0000010100 */
[----:B------:R-:W-:Y:S01]  /*f010*/  STL [R1+0x84], R135 ;  /* 0x0000848701007387 */ /* 0x000fe20000100800 */
[----:B------:R-:W-:Y:S05]  /*f020*/  FMNMX.FTZ R5, R5, R8, !PT ;  /* 0x0000000805057209 */ /* 0x000fea0007810000 */
[----:B------:R-:W3:Y:S01]  /*f030*/  SHFL.BFLY PT, R134, R5, 0x1, 0x1f ;  /* 0x0c201f0005867f89 */ /* 0x000ee200000e0000 */
[----:B--2---:R-:W-:Y:S02]  /*f040*/  FMNMX.FTZ R133, R4, R133, !PT ;  /* 0x0000008504857209 */ /* 0x004fe40007810000 */
[----:B-1----:R-:W-:Y:S01]  /*f050*/  FMNMX.FTZ R143, R3, R2, !PT ;  /* 0x00000002038f7209 */ /* 0x002fe20007810000 */
[----:B------:R-:W-:Y:S04]  /*f060*/  FMUL.FTZ R2, R0, UR4 ;  /* 0x0000000400027c20 */ /* 0x000fe80008410000 */
[----:B------:R-:W-:Y:S01]  /*f070*/  FADD.FTZ R0, -R143, R136 ;  /* 0x000000888f007221 */ /* 0x000fe20000010100 */
[----:B------:R-:W-:Y:S01]  /*f080*/  FMUL.FTZ R136, R135, UR4 ;  /* 0x0000000487887c20 */ /* 0x000fe20008410000 */
[----:B------:R-:W-:Y:S01]  /*f090*/  STL [R1+0x88], R143 ;  /* 0x0000888f01007387 */ /* 0x000fe20000100800 */
[C---:B------:R-:W-:Y:S01]  /*f0a0*/  FMUL.FTZ R211, R143.reuse, UR4 ;  /* 0x000000048fd37c20 */ /* 0x040fe20008410000 */
[----:B------:R1:W2:Y:S02]  /*f0b0*/  MUFU.EX2 R132, R2 ;  /* 0x0000000200847308 */ /* 0x0002a40000000800 */
[----:B------:R-:W-:Y:S02]  /*f0c0*/  FSEL R136, R136, RZ, P0 ;  /* 0x000000ff88887208 */ /* 0x000fe40000000000 */
[----:B------:R-:W-:Y:S02]  /*f0d0*/  FSETP.NEU.FTZ.AND P0, PT, R143, -INF , PT ;  /* 0xff8000008f00780b */ /* 0x000fe40003f1d000 */
[----:B---3--:R-:W-:Y:S01]  /*f0e0*/  FMNMX.FTZ R134, R5, R134, !PT ;  /* 0x0000008605867209 */ /* 0x008fe20007810000 */
[--C-:B------:R-:W-:Y:S01]  /*f0f0*/  FFMA.FTZ R4, R208, UR4, -R136.reuse ;  /* 0x00000004d0047c23 */ /* 0x100fe20008010888 */
[----:B------:R-:W-:Y:S01]  /*f100*/  FSEL R211, R211, RZ, P0 ;  /* 0x000000ffd3d37208 */ /* 0x000fe20000000000 */
[--C-:B------:R-:W-:Y:S01]  /*f110*/  FFMA.FTZ R5, R212, UR4, -R136.reuse ;  /* 0x00000004d4057c23 */ /* 0x100fe20008010888 */
[----:B------:R-:W-:Y:S02]  /*f120*/  FSETP.NEU.FTZ.AND P0, PT, R134, -INF , PT ;  /* 0xff8000008600780b */ /* 0x000fe40003f1d000 */
[----:B------:R-:W-:Y:S01]  /*f130*/  MOV R208, R49 ;  /* 0x0000003100d07202 */ /* 0x000fe20000000f00 */
[----:B------:R-:W3:Y:S01]  /*f140*/  MUFU.EX2 R4, R4 ;  /* 0x0000000400047308 */ /* 0x000ee20000000800 */
[----:B------:R-:W-:Y:S01]  /*f150*/  @P1 IADD3 R208, PT, PT, R48, -0x40, RZ ;  /* 0xffffffc030d01810 */ /* 0x000fe20007ffe0ff */
[--C-:B------:R-:W-:Y:S01]  /*f160*/  FFMA.FTZ R141, R141, UR4, -R211.reuse ;  /* 0x000000048d8d7c23 */ /* 0x100fe200080108d3 */
[----:B------:R-:W-:Y:S01]  /*f170*/  FFMA.FTZ R139, R139, UR4, -R211 ;  /* 0x000000048b8b7c23 */ /* 0x000fe200080108d3 */
[----:B-1----:R-:W-:Y:S01]  /*f180*/  FMUL.FTZ R2, R0, UR4 ;  /* 0x0000000400027c20 */ /* 0x002fe20008410000 */
[----:B------:R-:W-:Y:S01]  /*f190*/  FADD.FTZ R0, -R134, R137 ;  /* 0x0000008986007221 */ /* 0x000fe20000010100 */
[----:B------:R-:W-:Y:S01]  /*f1a0*/  FFMA.FTZ R137, R229, UR4, -R136 ;  /* 0x00000004e5897c23 */ /* 0x000fe20008010888 */
[C---:B--2---:R-:W-:Y:S03]  /*f1b0*/  FMUL.FTZ R8, R132.reuse, R144 ;  /* 0x0000009084087220 */ /* 0x044fe60000410000 */
[----:B------:R-:W1:Y:S01]  /*f1c0*/  MUFU.EX2 R5, R5 ;  /* 0x0000000500057308 */ /* 0x000e620000000800 */
[C---:B------:R-:W-:Y:S01]  /*f1d0*/  FMUL.FTZ R12, R132.reuse, R152 ;  /* 0x00000098840c7220 */ /* 0x040fe20000410000 */
[C---:B------:R-:W-:Y:S01]  /*f1e0*/  FMUL.FTZ R13, R132.reuse, R153 ;  /* 0x00000099840d7220 */ /* 0x040fe20000410000 */
[----:B------:R-:W2:Y:S01]  /*f1f0*/  LDSM.16.MT88.4 R52, [R208] ;  /* 0x00000000d034783b */ /* 0x000ea20000004200 */
[C---:B------:R-:W-:Y:S01]  /*f200*/  FMUL.FTZ R56, R132.reuse, R196 ;  /* 0x000000c484387220 */ /* 0x040fe20000410000 */
[----:B------:R-:W-:Y:S01]  /*f210*/  FMUL.FTZ R61, R132, R201 ;  /* 0x000000c9843d7220 */ /* 0x000fe20000410000 */
[----:B------:R-:W-:Y:S01]  /*f220*/  IADD3 R224, PT, PT, R246, R208, RZ ;  /* 0x000000d0f6e07210 */ /* 0x000fe20007ffe0ff */
[C---:B------:R-:W-:Y:S03]  /*f230*/  FMUL.FTZ R57, R132.reuse, R197 ;  /* 0x000000c584397220 */ /* 0x040fe60000410000 */
[----:B------:R4:W4:Y:S01]  /*f240*/  MUFU.EX2 R3, R2 ;  /* 0x0000000200037308 */ /* 0x0009220000000800 */
[C---:B------:R-:W-:Y:S01]  /*f250*/  FMUL.FTZ R60, R132.reuse, R200 ;  /* 0x000000c8843c7220 */ /* 0x040fe20000410000 */
[C---:B------:R-:W-:Y:S01]  /*f260*/  FMUL.FTZ R72, R132.reuse, R72 ;  /* 0x0000004884487220 */ /* 0x040fe20000410000 */
[----:B---3--:R3:W-:Y:S01]  /*f270*/  STL [R1+0x44], R4 ;  /* 0x0000440401007387 */ /* 0x0087e20000100800 */
[C---:B------:R-:W-:Y:S01]  /*f280*/  FMUL.FTZ R73, R132.reuse, R73 ;  /* 0x0000004984497220 */ /* 0x040fe20000410000 */
[C---:B------:R-:W-:Y:S01]  /*f290*/  FMUL.FTZ R76, R132.reuse, R76 ;  /* 0x0000004c844c7220 */ /* 0x040fe20000410000 */
[C---:B------:R-:W-:Y:S01]  /*f2a0*/  FMUL.FTZ R77, R132.reuse, R77 ;  /* 0x0000004d844d7220 */ /* 0x040fe20000410000 */
[C---:B------:R-:W-:Y:S01]  /*f2b0*/  FMUL.FTZ R88, R132.reuse, R88 ;  /* 0x0000005884587220 */ /* 0x040fe20000410000 */
[C---:B------:R-:W-:Y:S01]  /*f2c0*/  FMUL.FTZ R89, R132.reuse, R89 ;  /* 0x0000005984597220 */ /* 0x040fe20000410000 */
[----:B-1----:R1:W-:Y:S01]  /*f2d0*/  STL [R1+0x48], R5 ;  /* 0x0000480501007387 */ /* 0x0023e20000100800 */
[C---:B------:R-:W-:Y:S01]  /*f2e0*/  FMUL.FTZ R92, R132.reuse, R92 ;  /* 0x0000005c845c7220 */ /* 0x040fe20000410000 */
[C---:B------:R-:W-:Y:S01]  /*f2f0*/  FMUL.FTZ R93, R132.reuse, R93 ;  /* 0x0000005d845d7220 */ /* 0x040fe20000410000 */
[C---:B------:R-:W-:Y:S01]  /*f300*/  FMUL.FTZ R104, R132.reuse, R104 ;  /* 0x0000006884687220 */ /* 0x040fe20000410000 */
[C---:B------:R-:W-:Y:S01]  /*f310*/  FMUL.FTZ R105, R132.reuse, R105 ;  /* 0x0000006984697220 */ /* 0x040fe20000410000 */
[C---:B------:R-:W-:Y:S01]  /*f320*/  FMUL.FTZ R108, R132.reuse, R108 ;  /* 0x0000006c846c7220 */ /* 0x040fe20000410000 */
[C---:B------:R-:W-:Y:S01]  /*f330*/  FMUL.FTZ R109, R132.reuse, R109 ;  /* 0x0000006d846d7220 */ /* 0x040fe20000410000 */
[----:B------:R-:W-:Y:S01]  /*f340*/  FMUL.FTZ R120, R132, R120 ;  /* 0x0000007884787220 */ /* 0x000fe20000410000 */
[----:B----4-:R-:W-:Y:S01]  /*f350*/  FMUL.FTZ R2, R0, UR4 ;  /* 0x0000000400027c20 */ /* 0x010fe20008410000 */
[----:B------:R-:W-:Y:S01]  /*f360*/  FADD.FTZ R0, -R133, R138 ;  /* 0x0000008a85007221 */ /* 0x000fe20000010100 */
[C---:B------:R-:W-:Y:S01]  /*f370*/  FMUL.FTZ R59, R3.reuse, R199 ;  /* 0x000000c7033b7220 */ /* 0x040fe20000410000 */
[C---:B------:R-:W-:Y:S01]  /*f380*/  FMUL.FTZ R10, R3.reuse, R146 ;  /* 0x00000092030a7220 */ /* 0x040fe20000410000 */
[----:B------:R4:W-:Y:S01]  /*f390*/  MUFU.EX2 R199, R137 ;  /* 0x0000008900c77308 */ /* 0x0009e20000000800 */
[----:B------:R-:W-:Y:S01]  /*f3a0*/  FMUL.FTZ R0, R0, UR4 ;  /* 0x0000000400007c20 */ /* 0x000fe20008410000 */
[C---:B------:R-:W-:Y:S01]  /*f3b0*/  FMUL.FTZ R11, R3.reuse, R147 ;  /* 0x00000093030b7220 */ /* 0x040fe20000410000 */
[C---:B------:R-:W-:Y:S01]  /*f3c0*/  FMUL.FTZ R14, R3.reuse, R154 ;  /* 0x0000009a030e7220 */ /* 0x040fe20000410000 */
[C---:B------:R-:W-:Y:S01]  /*f3d0*/  FMUL.FTZ R15, R3.reuse, R155 ;  /* 0x0000009b030f7220 */ /* 0x040fe20000410000 */
[----:B------:R-:W-:Y:S01]  /*f3e0*/  FMUL.FTZ R47, R3, R187 ;  /* 0x000000bb032f7220 */ /* 0x000fe20000410000 */
[----:B------:R-:W-:Y:S01]  /*f3f0*/  FFMA.FTZ R138, R228, UR4, -R136 ;  /* 0x00000004e48a7c23 */ /* 0x000fe20008010888 */
[--C-:B---3--:R-:W-:Y:S01]  /*f400*/  FFMA.FTZ R4, R210, UR4, -R211.reuse ;  /* 0x00000004d2047c23 */ /* 0x108fe200080108d3 */
[----:B------:R-:W-:Y:S02]  /*f410*/  FMUL.FTZ R210, R133, UR4 ;  /* 0x0000000485d27c20 */ /* 0x000fe40008410000 */
[----:B------:R-:W3:Y:S01]  /*f420*/  MUFU.EX2 R2, R2 ;  /* 0x0000000200027308 */ /* 0x000ee20000000800 */
[C---:B------:R-:W-:Y:S01]  /*f430*/  FMUL.FTZ R58, R3.reuse, R198 ;  /* 0x000000c6033a7220 */ /* 0x040fe20000410000 */
[----:B------:R-:W2:Y:S01]  /*f440*/  LDSM.16.MT88.4 R152, [R224] ;  /* 0x00000000e098783b */ /* 0x000ea20000004200 */
[C---:B------:R-:W-:Y:S01]  /*f450*/  FMUL.FTZ R62, R3.reuse, R202 ;  /* 0x000000ca033e7220 */ /* 0x040fe20000410000 */
[C---:B------:R-:W-:Y:S01]  /*f460*/  FMUL.FTZ R63, R3.reuse, R203 ;  /* 0x000000cb033f7220 */ /* 0x040fe20000410000 */
[C---:B------:R-:W-:Y:S01]  /*f470*/  FMUL.FTZ R74, R3.reuse, R74 ;  /* 0x0000004a034a7220 */ /* 0x040fe20000410000 */
[C---:B------:R-:W-:Y:S01]  /*f480*/  FMUL.FTZ R75, R3.reuse, R75 ;  /* 0x0000004b034b7220 */ /* 0x040fe20000410000 */
[C---:B------:R-:W-:Y:S03]  /*f490*/  FMUL.FTZ R78, R3.reuse, R78 ;  /* 0x0000004e034e7220 */ /* 0x040fe60000410000 */
[----:B------:R1:W-:Y:S01]  /*f4a0*/  MUFU.EX2 R212, R4 ;  /* 0x0000000400d47308 */ /* 0x0003e20000000800 */
[--C-:B----4-:R-:W-:Y:S01]  /*f4b0*/  FFMA.FTZ R137, R230, UR4, -R211.reuse ;  /* 0x00000004e6897c23 */ /* 0x110fe200080108d3 */
[C---:B------:R-:W-:Y:S01]  /*f4c0*/  FMUL.FTZ R79, R3.reuse, R79 ;  /* 0x0000004f034f7220 */ /* 0x040fe20000410000 */
[C---:B------:R-:W-:Y:S01]  /*f4d0*/  FMUL.FTZ R90, R3.reuse, R90 ;  /* 0x0000005a035a7220 */ /* 0x040fe20000410000 */
[C---:B------:R-:W-:Y:S01]  /*f4e0*/  FMUL.FTZ R91, R3.reuse, R91 ;  /* 0x0000005b035b7220 */ /* 0x040fe20000410000 */
[C---:B------:R-:W-:Y:S01]  /*f4f0*/  FMUL.FTZ R94, R3.reuse, R94 ;  /* 0x0000005e035e7220 */ /* 0x040fe20000410000 */
[C---:B------:R-:W-:Y:S01]  /*f500*/  FMUL.FTZ R95, R3.reuse, R95 ;  /* 0x0000005f035f7220 */ /* 0x040fe20000410000 */
[----:B------:R-:W-:Y:S03]  /*f510*/  FMUL.FTZ R106, R3, R106 ;  /* 0x0000006a036a7220 */ /* 0x000fe60000410000 */
[----:B------:R-:W4:Y:S01]  /*f520*/  MUFU.EX2 R0, R0 ;  /* 0x0000000000007308 */ /* 0x000f220000000800 */
[C---:B---3--:R-:W-:Y:S01]  /*f530*/  FMUL.FTZ R16, R2.reuse, R156 ;  /* 0x0000009c02107220 */ /* 0x048fe20000410000 */
[C---:B------:R-:W-:Y:S01]  /*f540*/  FMUL.FTZ R17, R2.reuse, R157 ;  /* 0x0000009d02117220 */ /* 0x040fe20000410000 */
[C---:B------:R-:W-:Y:S01]  /*f550*/  FMUL.FTZ R48, R2.reuse, R188 ;  /* 0x000000bc02307220 */ /* 0x040fe20000410000 */
[C---:B------:R-:W-:Y:S01]  /*f560*/  FMUL.FTZ R49, R2.reuse, R189 ;  /* 0x000000bd02317220 */ /* 0x040fe20000410000 */
[C---:B------:R-:W-:Y:S01]  /*f570*/  FMUL.FTZ R65, R2.reuse, R205 ;  /* 0x000000cd02417220 */ /* 0x040fe20000410000 */
[C---:B------:R-:W-:Y:S01]  /*f580*/  FMUL.FTZ R64, R2.reuse, R204 ;  /* 0x000000cc02407220 */ /* 0x040fe20000410000 */
[----:B------:R-:W-:Y:S03]  /*f590*/  FMUL.FTZ R68, R2, R68 ;  /* 0x0000004402447220 */ /* 0x000fe60000410000 */
[----:B------:R3:W-:Y:S01]  /*f5a0*/  MUFU.EX2 R238, R137 ;  /* 0x0000008900ee7308 */ /* 0x0007e20000000800 */
[----:B-1----:R-:W-:Y:S01]  /*f5b0*/  FFMA.FTZ R4, R209, UR4, -R211 ;  /* 0x00000004d1047c23 */ /* 0x002fe200080108d3 */
[----:B------:R-:W-:Y:S01]  /*f5c0*/  FMUL.FTZ R209, R134, UR4 ;  /* 0x0000000486d17c20 */ /* 0x000fe20008410000 */
[C---:B------:R-:W-:Y:S01]  /*f5d0*/  FMUL.FTZ R69, R2.reuse, R69 ;  /* 0x0000004502457220 */ /* 0x040fe20000410000 */
[C---:B------:R-:W-:Y:S01]  /*f5e0*/  FMUL.FTZ R80, R2.reuse, R80 ;  /* 0x0000005002507220 */ /* 0x040fe20000410000 */
[C---:B------:R-:W-:Y:S01]  /*f5f0*/  FMUL.FTZ R81, R2.reuse, R81 ;  /* 0x0000005102517220 */ /* 0x040fe20000410000 */
[----:B------:R-:W-:Y:S01]  /*f600*/  FMUL.FTZ R84, R2, R84 ;  /* 0x0000005402547220 */ /* 0x000fe20000410000 */
[----:B------:R-:W-:Y:S03]  /*f610*/  FSEL R209, R209, RZ, P0 ;  /* 0x000000ffd1d17208 */ /* 0x000fe60000000000 */
[----:B------:R-:W1:Y:S01]  /*f620*/  MUFU.EX2 R4, R4 ;  /* 0x0000000400047308 */ /* 0x000e620000000800 */
[----:B------:R-:W-:Y:S01]  /*f630*/  FSETP.NEU.FTZ.AND P0, PT, R133, -INF , PT ;  /* 0xff8000008500780b */ /* 0x000fe20003f1d000 */
[C---:B----4-:R-:W-:Y:S01]  /*f640*/  FMUL.FTZ R7, R0.reuse, R151 ;  /* 0x0000009700077220 */ /* 0x050fe20000410000 */
[----:B------:R-:W-:Y:S01]  /*f650*/  FMUL.FTZ R19, R0, R159 ;  /* 0x0000009f00137220 */ /* 0x000fe20000410000 */
[--C-:B------:R-:W-:Y:S01]  /*f660*/  FFMA.FTZ R5, R223, UR4, -R209.reuse ;  /* 0x00000004df057c23 */ /* 0x100fe200080108d1 */
[----:B------:R-:W-:Y:S01]  /*f670*/  FSEL R210, R210, RZ, P0 ;  /* 0x000000ffd2d27208 */ /* 0x000fe20000000000 */
[----:B------:R-:W-:Y:S01]  /*f680*/  FFMA.FTZ R6, R218, UR4, -R209 ;  /* 0x00000004da067c23 */ /* 0x000fe200080108d1 */
[----:B------:R-:W-:Y:S03]  /*f690*/  MOV R218, R44 ;  /* 0x0000002c00da7202 */ /* 0x000fe60000000f00 */
[----:B------:R4:W-:Y:S01]  /*f6a0*/  MUFU.EX2 R223, R5 ;  /* 0x0000000500df7308 */ /* 0x0009e20000000800 */
[----:B---3--:R-:W-:Y:S01]  /*f6b0*/  FFMA.FTZ R137, R231, UR4, -R211 ;  /* 0x00000004e7897c23 */ /* 0x008fe200080108d3 */
[----:B------:R-:W-:Y:S01]  /*f6c0*/  FFMA.FTZ R9, R217, UR4, -R210 ;  /* 0x00000004d9097c23 */ /* 0x000fe200080108d2 */
[----:B------:R-:W-:Y:S01]  /*f6d0*/  MOV R217, R30 ;  /* 0x0000001e00d97202 */ /* 0x000fe20000000f00 */
[C---:B------:R-:W-:Y:S01]  /*f6e0*/  FMUL.FTZ R30, R3.reuse, R170 ;  /* 0x000000aa031e7220 */ /* 0x040fe20000410000 */
[----:B------:R-:W-:Y:S01]  /*f6f0*/  MOV R170, R32 ;  /* 0x0000002000aa7202 */ /* 0x000fe20000000f00 */
[----:B------:R-:W-:Y:S01]  /*f700*/  FMUL.FTZ R32, R2, R172 ;  /* 0x000000ac02207220 */ /* 0x000fe20000410000 */
[----:B------:R-:W-:Y:S03]  /*f710*/  MOV R172, R42 ;  /* 0x0000002a00ac7202 */ /* 0x000fe60000000f00 */
[----:B------:R3:W-:Y:S01]  /*f720*/  MUFU.EX2 R242, R6 ;  /* 0x0000000600f27308 */ /* 0x0007e20000000800 */
[----:B-1----:R1:W-:Y:S01]  /*f730*/  STL [R1+0x4c], R4 ;  /* 0x00004c0401007387 */ /* 0x0023e20000100800 */
[----:B------:R-:W-:Y:S01]  /*f740*/  FMUL.FTZ R42, R3, R182 ;  /* 0x000000b6032a7220 */ /* 0x000fe20000410000 */
[----:B------:R-:W-:Y:S01]  /*f750*/  FMUL.FTZ R44, R132, R184 ;  /* 0x000000b8842c7220 */ /* 0x000fe20000410000 */
[C---:B------:R-:W-:Y:S01]  /*f760*/  FMUL.FTZ R50, R0.reuse, R190 ;  /* 0x000000be00327220 */ /* 0x040fe20000410000 */
[----:B------:R2:W-:Y:S01]  /*f770*/  STL [R1+0x8c], R134 ;  /* 0x00008c8601007387 */ /* 0x0005e20000100800 */
[C---:B------:R-:W-:Y:S01]  /*f780*/  FMUL.FTZ R51, R0.reuse, R191 ;  /* 0x000000bf00337220 */ /* 0x040fe20000410000 */
[----:B------:R-:W-:Y:S03]  /*f790*/  FMUL.FTZ R66, R0, R206 ;  /* 0x000000ce00427220 */ /* 0x000fe60000410000 */
[----:B------:R1:W-:Y:S01]  /*f7a0*/  MUFU.EX2 R240, R138 ;  /* 0x0000008a00f07308 */ /* 0x0003e20000000800 */
[----:B----4-:R-:W-:Y:S01]  /*f7b0*/  FMUL.FTZ R5, R2, R149 ;  /* 0x0000009502057220 */ /* 0x010fe20000410000 */
[C---:B------:R-:W-:Y:S01]  /*f7c0*/  FMUL.FTZ R67, R0.reuse, R207 ;  /* 0x000000cf00437220 */ /* 0x040fe20000410000 */
[C---:B------:R-:W-:Y:S01]  /*f7d0*/  FMUL.FTZ R70, R0.reuse, R70 ;  /* 0x0000004600467220 */ /* 0x040fe20000410000 */
[C---:B------:R-:W-:Y:S01]  /*f7e0*/  FMUL.FTZ R71, R0.reuse, R71 ;  /* 0x0000004700477220 */ /* 0x040fe20000410000 */
[C---:B------:R-:W-:Y:S01]  /*f7f0*/  FMUL.FTZ R82, R0.reuse, R82 ;  /* 0x0000005200527220 */ /* 0x040fe20000410000 */
[----:B------:R-:W-:Y:S01]  /*f800*/  FMUL.FTZ R83, R0, R83 ;  /* 0x0000005300537220 */ /* 0x000fe20000410000 */
[----:B------:R-:W-:Y:S01]  /*f810*/  FMUL.FTZ R85, R2, R85 ;  /* 0x0000005502557220 */ /* 0x000fe20000410000 */
[C---:B------:R-:W-:Y:S01]  /*f820*/  FMUL.FTZ R86, R0.reuse, R86 ;  /* 0x0000005600567220 */ /* 0x040fe20000410000 */
[C---:B---3--:R-:W-:Y:S01]  /*f830*/  FMUL.FTZ R6, R0.reuse, R150 ;  /* 0x0000009600067220 */ /* 0x048fe20000410000 */
[----:B------:R-:W-:Y:S01]  /*f840*/  FMUL.FTZ R87, R0, R87 ;  /* 0x0000005700577220 */ /* 0x000fe20000410000 */
[C---:B------:R-:W-:Y:S01]  /*f850*/  FMUL.FTZ R96, R2.reuse, R96 ;  /* 0x0000006002607220 */ /* 0x040fe20000410000 */
[----:B------:R-:W-:Y:S01]  /*f860*/  FMUL.FTZ R97, R2, R97 ;  /* 0x0000006102617220 */ /* 0x000fe20000410000 */
[C---:B------:R-:W-:Y:S01]  /*f870*/  FMUL.FTZ R98, R0.reuse, R98 ;  /* 0x0000006200627220 */ /* 0x040fe20000410000 */
[----:B------:R-:W-:Y:S01]  /*f880*/  FMUL.FTZ R99, R0, R99 ;  /* 0x0000006300637220 */ /* 0x000fe20000410000 */
[C---:B------:R-:W-:Y:S01]  /*f890*/  FMUL.FTZ R100, R2.reuse, R100 ;  /* 0x0000006402647220 */ /* 0x040fe20000410000 */
[----:B------:R-:W-:Y:S01]  /*f8a0*/  FMUL.FTZ R101, R2, R101 ;  /* 0x0000006502657220 */ /* 0x000fe20000410000 */
[----:B-1----:R-:W-:Y:S01]  /*f8b0*/  FFMA.FTZ R138, R251, UR4, -R209 ;  /* 0x00000004fb8a7c23 */ /* 0x002fe200080108d1 */
[--C-:B------:R-:W-:Y:S01]  /*f8c0*/  FFMA.FTZ R4, R214, UR4, -R136.reuse ;  /* 0x00000004d6047c23 */ /* 0x100fe20008010888 */
[C---:B------:R-:W-:Y:S01]  /*f8d0*/  FMUL.FTZ R102, R0.reuse, R102 ;  /* 0x0000006600667220 */ /* 0x040fe20000410000 */
[----:B------:R1:W-:Y:S01]  /*f8e0*/  MUFU.EX2 R214, R9 ;  /* 0x0000000900d67308 */ /* 0x0003e20000000800 */
[----:B------:R-:W-:Y:S01]  /*f8f0*/  FMUL.FTZ R103, R0, R103 ;  /* 0x0000006700677220 */ /* 0x000fe20000410000 */
[----:B--2---:R-:W2:Y:S01]  /*f900*/  LDL.LU R134, [R1+0x4c] ;  /* 0x00004c0001867983 */ /* 0x004ea20000300800 */
[C---:B------:R-:W-:Y:S01]  /*f910*/  FMUL.FTZ R107, R3.reuse, R107 ;  /* 0x0000006b036b7220 */ /* 0x040fe20000410000 */
[C---:B------:R-:W-:Y:S01]  /*f920*/  FMUL.FTZ R110, R3.reuse, R110 ;  /* 0x0000006e036e7220 */ /* 0x040fe20000410000 */
[C---:B------:R-:W-:Y:S01]  /*f930*/  FMUL.FTZ R111, R3.reuse, R111 ;  /* 0x0000006f036f7220 */ /* 0x040fe20000410000 */
[C---:B------:R-:W-:Y:S01]  /*f940*/  FMUL.FTZ R112, R2.reuse, R112 ;  /* 0x0000007002707220 */ /* 0x040fe20000410000 */
[----:B------:R-:W-:Y:S03]  /*f950*/  FMUL.FTZ R113, R2, R113 ;  /* 0x0000007102717220 */ /* 0x000fe60000410000 */
[----:B------:R3:W-:Y:S01]  /*f960*/  MUFU.EX2 R143, R4 ;  /* 0x00000004008f7308 */ /* 0x0007e20000000800 */
[C---:B------:R-:W-:Y:S01]  /*f970*/  FMUL.FTZ R114, R0.reuse, R114 ;  /* 0x0000007200727220 */ /* 0x040fe20000410000 */
[----:B------:R-:W-:Y:S01]  /*f980*/  FMUL.FTZ R115, R0, R115 ;  /* 0x0000007300737220 */ /* 0x000fe20000410000 */
[C---:B------:R-:W-:Y:S01]  /*f990*/  FMUL.FTZ R116, R2.reuse, R116 ;  /* 0x0000007402747220 */ /* 0x040fe20000410000 */
[----:B------:R-:W-:Y:S01]  /*f9a0*/  FMUL.FTZ R117, R2, R117 ;  /* 0x0000007502757220 */ /* 0x000fe20000410000 */
[C---:B------:R-:W-:Y:S01]  /*f9b0*/  FMUL.FTZ R118, R0.reuse, R118 ;  /* 0x0000007600767220 */ /* 0x040fe20000410000 */
[----:B------:R-:W-:Y:S01]  /*f9c0*/  FMUL.FTZ R119, R0, R119 ;  /* 0x0000007700777220 */ /* 0x000fe20000410000 */
[C---:B------:R-:W-:Y:S01]  /*f9d0*/  FMUL.FTZ R121, R132.reuse, R121 ;  /* 0x0000007984797220 */ /* 0x040fe20000410000 */
[C---:B------:R-:W-:Y:S01]  /*f9e0*/  FMUL.FTZ R122, R3.reuse, R122 ;  /* 0x0000007a037a7220 */ /* 0x040fe20000410000 */
[C---:B-1----:R-:W-:Y:S01]  /*f9f0*/  FMUL.FTZ R9, R132.reuse, R145 ;  /* 0x0000009184097220 */ /* 0x042fe20000410000 */
[C---:B------:R-:W-:Y:S01]  /*fa00*/  FMUL.FTZ R123, R3.reuse, R123 ;  /* 0x0000007b037b7220 */ /* 0x040fe20000410000 */
[C---:B------:R-:W-:Y:S01]  /*fa10*/  FMUL.FTZ R124, R132.reuse, R124 ;  /* 0x0000007c847c7220 */ /* 0x040fe20000410000 */
[----:B------:R-:W-:Y:S01]  /*fa20*/  FMUL.FTZ R125, R132, R125 ;  /* 0x0000007d847d7220 */ /* 0x000fe20000410000 */
[C---:B------:R-:W-:Y:S01]  /*fa30*/  FMUL.FTZ R126, R3.reuse, R126 ;  /* 0x0000007e037e7220 */ /* 0x040fe20000410000 */
[----:B------:R-:W-:Y:S01]  /*fa40*/  FMUL.FTZ R127, R3, R127 ;  /* 0x0000007f037f7220 */ /* 0x000fe20000410000 */
[C---:B------:R-:W-:Y:S01]  /*fa50*/  FMUL.FTZ R128, R2.reuse, R128 ;  /* 0x0000008002807220 */ /* 0x040fe20000410000 */
[----:B------:R-:W-:Y:S01]  /*fa60*/  FMUL.FTZ R129, R2, R129 ;  /* 0x0000008102817220 */ /* 0x000fe20000410000 */
[--C-:B---3--:R-:W-:Y:S01]  /*fa70*/  FFMA.FTZ R4, R213, UR4, -R136.reuse ;  /* 0x00000004d5047c23 */ /* 0x108fe20008010888 */
[C---:B------:R-:W-:Y:S01]  /*fa80*/  FMUL.FTZ R130, R0.reuse, R130 ;  /* 0x0000008200827220 */ /* 0x040fe20000410000 */
[----:B------:R1:W-:Y:S01]  /*fa90*/  MUFU.EX2 R213, R137 ;  /* 0x0000008900d57308 */ /* 0x0003e20000000800 */
[----:B------:R-:W-:Y:S01]  /*faa0*/  FMUL.FTZ R131, R0, R131 ;  /* 0x0000008300837220 */ /* 0x000fe20000410000 */
[----:B------:R-:W-:Y:S01]  /*fab0*/  LDSM.16.MT88.4 R188, [R208+0x1800] ;  /* 0x00180000d0bc783b */ /* 0x000fe20000004200 */
[--C-:B------:R-:W-:Y:S07]  /*fac0*/  FFMA.FTZ R140, R140, UR4, -R211.reuse ;  /* 0x000000048c8c7c23 */ /* 0x100fee00080108d3 */
[----:B------:R3:W4:Y:S01]  /*fad0*/  MUFU.EX2 R244, R4 ;  /* 0x0000000400f47308 */ /* 0x0007220000000800 */
[----:B-1----:R-:W-:Y:S01]  /*fae0*/  FFMA.FTZ R137, R232, UR4, -R136 ;  /* 0x00000004e8897c23 */ /* 0x002fe20008010888 */
[----:B---3--:R-:W-:Y:S01]  /*faf0*/  FFMA.FTZ R4, R215, UR4, -R211 ;  /* 0x00000004d7047c23 */ /* 0x008fe200080108d3 */
[----:B----4-:R-:W-:Y:S01]  /*fb00*/  F2FP.BF16.F32.PACK_AB R146, R244, R143 ;  /* 0x0000008ff492723e */ /* 0x010fe200000010ff */
[----:B------:R-:W3:Y:S06]  /*fb10*/  LDL.LU R215, [R1+0x44] ;  /* 0x0000440001d77983 */ /* 0x000eec0000300800 */
[----:B------:R1:W-:Y:S01]  /*fb20*/  MUFU.EX2 R135, R4 ;  /* 0x0000000400877308 */ /* 0x0003e20000000800 */
[----:B------:R4:W-:Y:S01]  /*fb30*/  STL [R1+0x90], R133 ;  /* 0x0000908501007387 */ /* 0x0009e20000100800 */
[--C-:B-1----:R-:W-:Y:S08]  /*fb40*/  FFMA.FTZ R4, R222, UR4, -R209.reuse ;  /* 0x00000004de047c23 */ /* 0x102ff000080108d1 */
[----:B------:R1:W-:Y:S01]  /*fb50*/  MUFU.EX2 R222, R4 ;  /* 0x0000000400de7308 */ /* 0x0003e20000000800 */
[----:B----4-:R-:W3:Y:S01]  /*fb60*/  LDL.LU R133, [R1+0x48] ;  /* 0x0000480001857983 */ /* 0x010ee20000300800 */
[--C-:B-1----:R-:W-:Y:S08]  /*fb70*/  FFMA.FTZ R4, R221, UR4, -R210.reuse ;  /* 0x00000004dd047c23 */ /* 0x102ff000080108d2 */
[----:B------:R1:W-:Y:S02]  /*fb80*/  MUFU.EX2 R221, R4 ;  /* 0x0000000400dd7308 */ /* 0x0003e40000000800 */
[--C-:B-1----:R-:W-:Y:S08]  /*fb90*/  FFMA.FTZ R4, R220, UR4, -R210.reuse ;  /* 0x00000004dc047c23 */ /* 0x102ff000080108d2 */
[----:B------:R1:W4:Y:S02]  /*fba0*/  MUFU.EX2 R220, R4 ;  /* 0x0000000400dc7308 */ /* 0x0003240000000800 */
[----:B-1----:R-:W-:Y:S01]  /*fbb0*/  FFMA.FTZ R4, R216, UR4, -R209 ;  /* 0x00000004d8047c23 */ /* 0x002fe200080108d1 */
[----:B----4-:R-:W-:Y:S02]  /*fbc0*/  F2FP.BF16.F32.PACK_AB R149, R220, R221 ;  /* 0x000000dddc95723e */ /* 0x010fe400000010ff */
[----:B------:R-:W-:Y:S05]  /*fbd0*/  MOV R216, R43 ;  /* 0x0000002b00d87202 */ /* 0x000fea0000000f00 */
[----:B------:R1:W4:Y:S01]  /*fbe0*/  MUFU.EX2 R247, R4 ;  /* 0x0000000400f77308 */ /* 0x0003220000000800 */
[----:B------:R-:W-:Y:S01]  /*fbf0*/  FMUL.FTZ R43, R3, R183 ;  /* 0x000000b7032b7220 */ /* 0x000fe20000410000 */
[----:B-1----:R-:W-:Y:S01]  /*fc00*/  FFMA.FTZ R4, R18, UR4, -R210 ;  /* 0x0000000412047c23 */ /* 0x002fe200080108d2 */
[----:B----4-:R-:W-:Y:S01]  /*fc10*/  F2FP.BF16.F32.PACK_AB R150, R242, R247 ;  /* 0x000000f7f296723e */ /* 0x010fe200000010ff */
[----:B------:R-:W-:Y:S06]  /*fc20*/  FMUL.FTZ R18, R0, R158 ;  /* 0x0000009e00127220 */ /* 0x000fec0000410000 */
[----:B------:R1:W4:Y:S01]  /*fc30*/  MUFU.EX2 R241, R4 ;  /* 0x0000000400f17308 */ /* 0x0003220000000800 */
[----:B------:R-:W3:Y:S01]  /*fc40*/  LDSM.16.MT88.4 R156, [R236+0xe000] ;  /* 0x00e00000ec9c783b */ /* 0x000ee20000004200 */
[----:B-1----:R-:W-:Y:S01]  /*fc50*/  FFMA.FTZ R4, R219, UR4, -R211 ;  /* 0x00000004db047c23 */ /* 0x002fe200080108d3 */
[----:B----4-:R-:W-:Y:S02]  /*fc60*/  F2FP.BF16.F32.PACK_AB R151, R241, R214 ;  /* 0x000000d6f197723e */ /* 0x010fe400000010ff */
[----:B------:R-:W-:Y:S05]  /*fc70*/  MOV R219, R31 ;  /* 0x0000001f00db7202 */ /* 0x000fea0000000f00 */
[----:B------:R1:W4:Y:S01]  /*fc80*/  MUFU.EX2 R243, R4 ;  /* 0x0000000400f37308 */ /* 0x0003220000000800 */
[----:B------:R-:W-:Y:S09]  /*fc90*/  FMUL.FTZ R31, R3, R171 ;  /* 0x000000ab031f7220 */ /* 0x000ff20000410000 */
[----:B------:R4:W-:Y:S01]  /*fca0*/  MUFU.EX2 R171, R138 ;  /* 0x0000008a00ab7308 */ /* 0x0009e20000000800 */
[----:B-1----:R-:W-:Y:S01]  /*fcb0*/  FMUL.FTZ R4, R2, R148 ;  /* 0x0000009402047220 */ /* 0x002fe20000410000 */
[----:B------:R-:W-:Y:S02]  /*fcc0*/  F2FP.BF16.F32.PACK_AB R148, R222, R223 ;  /* 0x000000dfde94723e */ /* 0x000fe400000010ff */
[----:B----4-:R-:W-:Y:S05]  /*fcd0*/  F2FP.BF16.F32.PACK_AB R147, R243, R135 ;  /* 0x00000087f393723e */ /* 0x010fea00000010ff */
[-C--:B------:R-:W-:Y:S05]  /*fce0*/  HMMA.16816.F32.BF16 R4, R148, R20.reuse, R4 ;  /* 0x000000149404723c */ /* 0x080fea0000041804 */
[--C-:B------:R-:W-:Y:S02]  /*fcf0*/  FFMA.FTZ R138, R235, UR4, -R209.reuse ;  /* 0x00000004eb8a7c23 */ /* 0x100fe400080108d1 */
[----:B------:R-:W-:Y:S01]  /*fd00*/  MUFU.EX2 R235, R139 ;  /* 0x0000008b00eb7308 */ /* 0x000fe20000000800 */
[----:B--2---:R-:W-:Y:S02]  /*fd10*/  F2FP.BF16.F32.PACK_AB R145, R134, R212 ;  /* 0x000000d48691723e */ /* 0x004fe400000010ff */
[----:B---3--:R-:W-:Y:S07]  /*fd20*/  F2FP.BF16.F32.PACK_AB R144, R133, R215 ;  /* 0x000000d78590723e */ /* 0x008fee00000010ff */
[C---:B------:R-:W-:Y:S04]  /*fd30*/  HMMA.16816.F32.BF16 R8, R144.reuse, R20, R8 ;  /* 0x000000149008723c */ /* 0x040fe80000041808 */
[C---:B------:R-:W-:Y:S01]  /*fd40*/  FMUL.FTZ R20, R2.reuse, R160 ;  /* 0x000000a002147220 */ /* 0x040fe20000410000 */
[----:B------:R-:W-:Y:S01]  /*fd50*/  MOV R160, R46 ;  /* 0x0000002e00a07202 */ /* 0x000fe20000000f00 */
[----:B------:R-:W-:Y:S01]  /*fd60*/  FMUL.FTZ R21, R2, R161 ;  /* 0x000000a102157220 */ /* 0x000fe20000410000 */
[----:B------:R-:W-:Y:S01]  /*fd70*/  MOV R161, R26 ;  /* 0x0000001a00a17202 */ /* 0x000fe20000000f00 */
[-C--:B------:R-:W-:Y:S03]  /*fd80*/  HMMA.16816.F32.BF16 R12, R144, R22.reuse, R12 ;  /* 0x00000016900c723c */ /* 0x080fe6000004180c */
[C---:B------:R-:W-:Y:S01]  /*fd90*/  FMUL.FTZ R26, R3.reuse, R166 ;  /* 0x000000a6031a7220 */ /* 0x040fe20000410000 */
[----:B------:R-:W-:Y:S01]  /*fda0*/  MOV R166, R27 ;  /* 0x0000001b00a67202 */ /* 0x000fe20000000f00 */
[C---:B------:R-:W-:Y:S01]  /*fdb0*/  FMUL.FTZ R27, R3.reuse, R167 ;  /* 0x000000a7031b7220 */ /* 0x040fe20000410000 */
[----:B------:R-:W-:Y:S01]  /*fdc0*/  MOV R167, R28 ;  /* 0x0000001c00a77202 */ /* 0x000fe20000000f00 */
[----:B------:R-:W-:Y:S01]  /*fdd0*/  FMUL.FTZ R28, R132, R168 ;  /* 0x000000a8841c7220 */ /* 0x000fe20000410000 */
[C---:B------:R-:W-:Y:S04]  /*fde0*/  HMMA.16816.F32.BF16 R16, R148.reuse, R22, R16 ;  /* 0x000000169410723c */ /* 0x040fe80000041810 */
[C---:B------:R-:W-:Y:S01]  /*fdf0*/  FMUL.FTZ R22, R0.reuse, R162 ;  /* 0x000000a200167220 */ /* 0x040fe20000410000 */
[----:B------:R-:W-:Y:S01]  /*fe00*/  FMUL.FTZ R23, R0, R163 ;  /* 0x000000a300177220 */ /* 0x000fe20000410000 */
[----:B------:R-:W-:Y:S01]  /*fe10*/  MOV R162, R25 ;  /* 0x0000001900a27202 */ /* 0x000fe20000000f00 */
[C---:B------:R-:W-:Y:S01]  /*fe20*/  FMUL.FTZ R25, R132.reuse, R165 ;  /* 0x000000a584197220 */ /* 0x040fe20000410000 */
[----:B------:R-:W-:Y:S01]  /*fe30*/  MOV R163, R24 ;  /* 0x0000001800a37202 */ /* 0x000fe20000000f00 */
[----:B------:R-:W-:Y:S01]  /*fe40*/  FMUL.FTZ R24, R132, R164 ;  /* 0x000000a484187220 */ /* 0x000fe20000410000 */
[----:B------:R-:W-:Y:S01]  /*fe50*/  MOV R164, R33 ;  /* 0x0000002100a47202 */ /* 0x000fe20000000f00 */
[----:B------:R-:W-:Y:S01]  /*fe60*/  FMUL.FTZ R33, R2, R173 ;  /* 0x000000ad02217220 */ /* 0x000fe20000410000 */
[-C--:B------:R-:W-:Y:S03]  /*fe70*/  HMMA.16816.F32.BF16 R20, R148, R36.reuse, R20 ;  /* 0x000000249414723c */ /* 0x080fe60000041814 */
[----:B------:R-:W-:Y:S01]  /*fe80*/  MOV R187, R163 ;  /* 0x000000a300bb7202 */ /* 0x000fe20000000f00 */
[----:B------:R-:W-:Y:S01]  /*fe90*/  FMUL.FTZ R46, R3, R186 ;  /* 0x000000ba032e7220 */ /* 0x000fe20000410000 */
[----:B------:R-:W-:Y:S01]  /*fea0*/  MOV R173, R34 ;  /* 0x0000002200ad7202 */ /* 0x000fe20000000f00 */
[----:B------:R-:W-:Y:S01]  /*feb0*/  FMUL.FTZ R34, R0, R174 ;  /* 0x000000ae00227220 */ /* 0x000fe20000410000 */
[----:B------:R-:W-:Y:S01]  /*fec0*/  MOV R174, R35 ;  /* 0x0000002300ae7202 */ /* 0x000fe20000000f00 */
[C---:B------:R-:W-:Y:S04]  /*fed0*/  HMMA.16816.F32.BF16 R24, R144.reuse, R36, R24 ;  /* 0x000000249018723c */ /* 0x040fe80000041818 */
[----:B------:R-:W-:Y:S01]  /*fee0*/  MOV R168, R29 ;  /* 0x0000001d00a87202 */ /* 0x000fe20000000f00 */
[----:B------:R-:W-:Y:S01]  /*fef0*/  FMUL.FTZ R29, R132, R169 ;  /* 0x000000a9841d7220 */ /* 0x000fe20000410000 */
[----:B------:R-:W-:Y:S01]  /*ff00*/  FMUL.FTZ R35, R0, R175 ;  /* 0x000000af00237220 */ /* 0x000fe20000410000 */
[C---:B------:R-:W-:Y:S01]  /*ff10*/  FMUL.FTZ R37, R2.reuse, R177 ;  /* 0x000000b102257220 */ /* 0x040fe20000410000 */
[----:B------:R-:W-:Y:S01]  /*ff20*/  MOV R175, R40 ;  /* 0x0000002800af7202 */ /* 0x000fe20000000f00 */
[----:B------:R-:W-:Y:S01]  /*ff30*/  FMUL.FTZ R36, R2, R176 ;  /* 0x000000b002247220 */ /* 0x000fe20000410000 */
[----:B------:R-:W-:Y:S01]  /*ff40*/  MOV R169, R45 ;  /* 0x0000002d00a97202 */ /* 0x000fe20000000f00 */
[C---:B------:R-:W-:Y:S01]  /*ff50*/  FMUL.FTZ R45, R132.reuse, R185 ;  /* 0x000000b9842d7220 */ /* 0x040fe20000410000 */
[-C--:B------:R-:W-:Y:S01]  /*ff60*/  HMMA.16816.F32.BF16 R28, R144, R38.reuse, R28 ;  /* 0x00000026901c723c */ /* 0x080fe2000004181c */
[----:B------:R1:W-:Y:S02]  /*ff70*/  MUFU.EX2 R176, R138 ;  /* 0x0000008a00b07308 */ /* 0x0003e40000000800 */
[----:B------:R-:W-:Y:S01]  /*ff80*/  MOV R182, R173 ;  /* 0x000000ad00b67202 */ /* 0x000fe20000000f00 */
[----:B------:R-:W-:Y:S01]  /*ff90*/  FMUL.FTZ R40, R132, R180 ;  /* 0x000000b484287220 */ /* 0x000fe20000410000 */
[----:B------:R-:W-:Y:S02]  /*ffa0*/  MOV R173, R237 ;  /* 0x000000ed00ad7202 */ /* 0x000fe40000000f00 */
[----:B------:R-:W-:Y:S01]  /*ffb0*/  MOV R165, R41 ;  /* 0x0000002900a57202 */ /* 0x000fe20000000f00 */
[C---:B------:R-:W-:Y:S04]  /*ffc0*/  HMMA.16816.F32.BF16 R32, R148.reuse, R38, R32 ;  /* 0x000000269420723c */ /* 0x040fe80000041820 */
[C---:B------:R-:W-:Y:S01]  /*ffd0*/  FMUL.FTZ R39, R0.reuse, R179 ;  /* 0x000000b300277220 */ /* 0x040fe20000410000 */
[----:B------:R-:W-:Y:S01]  /*ffe0*/  FMUL.FTZ R38, R0, R178 ;  /* 0x000000b200267220 */ /* 0x000fe20000410000 */
[----:B------:R2:W-:Y:S01]  /*fff0*/  MUFU.EX2 R179, R137 ;  /* 0x0000008900b37308 */ /* 0x0005e20000000800 */
[----:B------:R-:W-:Y:S01]  /*10000*/  FMUL.FTZ R41, R132, R181 ;  /* 0x000000b584297220 */ /* 0x000fe20000410000 */
[----:B------:R-:W-:Y:S02]  /*10010*/  MOV R186, R172 ;  /* 0x000000ac00ba7202 */ /* 0x000fe40000000f00 */
[----:B------:R-:W-:Y:S01]  /*10020*/  MOV R172, R161 ;  /* 0x000000a100ac7202 */ /* 0x000fe20000000f00 */
[----:B-1----:R-:W-:Y:S01]  /*10030*/  FFMA.FTZ R138, R165, UR4, -R209 ;  /* 0x00000004a58a7c23 */ /* 0x002fe200080108d1 */
[-C--:B------:R-:W-:Y:S03]  /*10040*/  HMMA.16816.F32.BF16 R36, R148, R52.reuse, R36 ;  /* 0x000000349424723c */ /* 0x080fe60000041824 */
[----:B------:R-:W-:Y:S02]  /*10050*/  MOV R165, R164 ;  /* 0x000000a400a57202 */ /* 0x000fe40000000f00 */
[----:B------:R-:W3:Y:S01]  /*10060*/  LDL.LU R164, [R1+0x8] ;  /* 0x0000080001a47983 */ /* 0x000ee20000300800 */
[----:B------:R-:W-:Y:S02]  /*10070*/  MOV R180, R170 ;  /* 0x000000aa00b47202 */ /* 0x000fe40000000f00 */
[C---:B------:R-:W-:Y:S04]  /*10080*/  HMMA.16816.F32.BF16 R40, R144.reuse, R52, R40 ;  /* 0x000000349028723c */ /* 0x040fe80000041828 */
[----:B--2---:R-:W-:Y:S01]  /*10090*/  FFMA.FTZ R137, R233, UR4, -R136 ;  /* 0x00000004e9897c23 */ /* 0x004fe20008010888 */
[C---:B------:R-:W-:Y:S01]  /*100a0*/  FMUL.FTZ R52, R2.reuse, R192 ;  /* 0x000000c002347220 */ /* 0x040fe20000410000 */
[----:B------:R-:W-:Y:S01]  /*100b0*/  MUFU.EX2 R233, R141 ;  /* 0x0000008d00e97308 */ /* 0x000fe20000000800 */
[----:B------:R-:W-:Y:S01]  /*100c0*/  FMUL.FTZ R53, R2, R193 ;  /* 0x000000c102357220 */ /* 0x000fe20000410000 */
[-C--:B------:R-:W-:Y:S03]  /*100d0*/  HMMA.16816.F32.BF16 R44, R144, R54.reuse, R44 ;  /* 0x00000036902c723c */ /* 0x080fe6000004182c */
[----:B------:R-:W-:Y:S02]  /*100e0*/  MOV R170, R168 ;  /* 0x000000a800aa7202 */ /* 0x000fe40000000f00 */
[----:B------:R-:W-:Y:S03]  /*100f0*/  MOV R168, R167 ;  /* 0x000000a700a87202 */ /* 0x000fe60000000f00 */
[----:B------:R1:W-:Y:S01]  /*10100*/  MUFU.EX2 R183, R137 ;  /* 0x0000008900b77308 */ /* 0x0003e20000000800 */
[----:B------:R-:W-:Y:S01]  /*10110*/  MOV R167, R160 ;  /* 0x000000a000a77202 */ /* 0x000fe20000000f00 */
[C---:B------:R-:W-:Y:S04]  /*10120*/  HMMA.16816.F32.BF16 R48, R148.reuse, R54, R48 ;  /* 0x000000369430723c */ /* 0x040fe80000041830 */
[C---:B------:R-:W-:Y:S01]  /*10130*/  FMUL.FTZ R54, R0.reuse, R194 ;  /* 0x000000c200367220 */ /* 0x040fe20000410000 */
[----:B------:R-:W-:Y:S03]  /*10140*/  FMUL.FTZ R55, R0, R195 ;  /* 0x000000c300377220 */ /* 0x000fe60000410000 */
[----:B------:R-:W-:Y:S04]  /*10150*/  MUFU.EX2 R192, R138 ;  /* 0x0000008a00c07308 */ /* 0x000fe80000000800 */
[-C--:B------:R-:W-:Y:S03]  /*10160*/  HMMA.16816.F32.BF16 R52, R148, R152.reuse, R52 ;  /* 0x000000989434723c */ /* 0x080fe60000041834 */
[----:B-1----:R-:W-:Y:S04]  /*10170*/  FFMA.FTZ R137, R234, UR4, -R211 ;  /* 0x00000004ea897c23 */ /* 0x002fe800080108d3 */
[----:B------:R1:W-:Y:S01]  /*10180*/  MUFU.EX2 R177, R137 ;  /* 0x0000008900b17308 */ /* 0x0003e20000000800 */
[C---:B------:R-:W-:Y:S08]  /*10190*/  HMMA.16816.F32.BF16 R56, R144.reuse, R152, R56 ;  /* 0x000000989038723c */ /* 0x040ff00000041838 */
[-C--:B------:R-:W-:Y:S08]  /*101a0*/  HMMA.16816.F32.BF16 R60, R144, R154.reuse, R60 ;  /* 0x0000009a903c723c */ /* 0x080ff0000004183c */
[C---:B------:R-:W-:Y:S01]  /*101b0*/  HMMA.16816.F32.BF16 R64, R148.reuse, R154, R64 ;  /* 0x0000009a9440723c */ /* 0x040fe20000041840 */
[----:B------:R-:W2:Y:S03]  /*101c0*/  LDSM.16.MT88.4 R152, [R239+0xe000] ;  /* 0x00e00000ef98783b */ /* 0x000ea60000004200 */
[--C-:B-1----:R-:W-:Y:S04]  /*101d0*/  FFMA.FTZ R137, R252, UR4, -R209.reuse ;  /* 0x00000004fc897c23 */ /* 0x102fe800080108d1 */
[-C--:B------:R-:W-:Y:S01]  /*101e0*/  HMMA.16816.F32.BF16 R68, R148, R156.reuse, R68 ;  /* 0x0000009c9444723c */ /* 0x080fe20000041844 */
[----:B------:R1:W-:Y:S07]  /*101f0*/  MUFU.EX2 R178, R137 ;  /* 0x0000008900b27308 */ /* 0x0003ee0000000800 */
[C---:B------:R-:W-:Y:S08]  /*10200*/  HMMA.16816.F32.BF16 R72, R144.reuse, R156, R72 ;  /* 0x0000009c9048723c */ /* 0x040ff00000041848 */
[-C--:B------:R-:W-:Y:S03]  /*10210*/  HMMA.16816.F32.BF16 R76, R144, R158.reuse, R76 ;  /* 0x0000009e904c723c */ /* 0x080fe6000004184c */
[--C-:B-1----:R-:W-:Y:S01]  /*10220*/  FFMA.FTZ R137, R175, UR4, -R210.reuse ;  /* 0x00000004af897c23 */ /* 0x102fe200080108d2 */
[----:B------:R-:W-:Y:S03]  /*10230*/  MOV R175, R169 ;  /* 0x000000a900af7202 */ /* 0x000fe60000000f00 */
[----:B------:R1:W-:Y:S01]  /*10240*/  MUFU.EX2 R185, R137 ;  /* 0x0000008900b97308 */ /* 0x0003e20000000800 */
[C---:B------:R-:W-:Y:S01]  /*10250*/  HMMA.16816.F32.BF16 R80, R148.reuse, R158, R80 ;  /* 0x0000009e9450723c */ /* 0x040fe20000041850 */
[----:B------:R-:W4:Y:S07]  /*10260*/  LDSM.16.MT88.4 R156, [R208+0x2000] ;  /* 0x00200000d09c783b */ /* 0x000f2e0000004200 */
[-C--:B--2---:R-:W-:Y:S03]  /*10270*/  HMMA.16816.F32.BF16 R84, R148, R152.reuse, R84 ;  /* 0x000000989454723c */ /* 0x084fe60000041854 */
[--C-:B-1----:R-:W-:Y:S05]  /*10280*/  FFMA.FTZ R137, R174, UR4, -R210.reuse ;  /* 0x00000004ae897c23 */ /* 0x102fea00080108d2 */
[C---:B------:R-:W-:Y:S01]  /*10290*/  HMMA.16816.F32.BF16 R88, R144.reuse, R152, R88 ;  /* 0x000000989058723c */ /* 0x040fe20000041858 */
[----:B------:R1:W2:Y:S03]  /*102a0*/  MUFU.EX2 R237, R137 ;  /* 0x0000008900ed7308 */ /* 0x0002a60000000800 */
[----:B------:R-:W-:Y:S02]  /*102b0*/  MOV R174, R166 ;  /* 0x000000a600ae7202 */ /* 0x000fe40000000f00 */
[----:B------:R-:W-:Y:S02]  /*102c0*/  MOV R166, R162 ;  /* 0x000000a200a67202 */ /* 0x000fe40000000f00 */
[-C--:B------:R-:W-:Y:S01]  /*102d0*/  HMMA.16816.F32.BF16 R92, R144, R154.reuse, R92 ;  /* 0x0000009a905c723c */ /* 0x080fe2000004185c */
[----:B------:R-:W-:Y:S07]  /*102e0*/  LDSM.16.MT88.4 R160, [R239+0xc800] ;  /* 0x00c80000efa0783b */ /* 0x000fee0000004200 */
[C---:B------:R-:W-:Y:S01]  /*102f0*/  HMMA.16816.F32.BF16 R96, R148.reuse, R154, R96 ;  /* 0x0000009a9460723c */ /* 0x040fe20000041860 */
[----:B------:R-:W2:Y:S03]  /*10300*/  LDSM.16.MT88.4 R152, [R224+0x2000] ;  /* 0x00200000e098783b */ /* 0x000ea60000004200 */
[----:B-1----:R-:W-:Y:S04]  /*10310*/  FFMA.FTZ R137, R248, UR4, -R209 ;  /* 0x00000004f8897c23 */ /* 0x002fe800080108d1 */
[-C--:B----4-:R-:W-:Y:S01]  /*10320*/  HMMA.16816.F32.BF16 R100, R148, R156.reuse, R100 ;  /* 0x0000009c9464723c */ /* 0x090fe20000041864 */
[----:B------:R1:W4:Y:S07]  /*10330*/  MUFU.EX2 R181, R137 ;  /* 0x0000008900b57308 */ /* 0x00032e0000000800 */
[C---:B------:R-:W-:Y:S08]  /*10340*/  HMMA.16816.F32.BF16 R104, R144.reuse, R156, R104 ;  /* 0x0000009c9068723c */ /* 0x040ff00000041868 */
[-C--:B------:R-:W-:Y:S03]  /*10350*/  HMMA.16816.F32.BF16 R108, R144, R158.reuse, R108 ;  /* 0x0000009e906c723c */ /* 0x080fe6000004186c */
[--C-:B-1----:R-:W-:Y:S02]  /*10360*/  FFMA.FTZ R137, R249, UR4, -R210.reuse ;  /* 0x00000004f9897c23 */ /* 0x102fe400080108d2 */
[----:B------:R-:W-:Y:S03]  /*10370*/  MUFU.EX2 R249, R140 ;  /* 0x0000008c00f97308 */ /* 0x000fe60000000800 */
[C---:B------:R-:W-:Y:S01]  /*10380*/  HMMA.16816.F32.BF16 R112, R148.reuse, R158, R112 ;  /* 0x0000009e9470723c */ /* 0x040fe20000041870 */
[----:B------:R-:W1:Y:S06]  /*10390*/  LDSM.16.MT88.4 R156, [R236+0xc800] ;  /* 0x00c80000ec9c783b */ /* 0x000e6c0000004200 */
[----:B------:R4:W-:Y:S01]  /*103a0*/  MUFU.EX2 R184, R137 ;  /* 0x0000008900b87308 */ /* 0x0009e20000000800 */
[-C--:B--2---:R-:W-:Y:S08]  /*103b0*/  HMMA.16816.F32.BF16 R116, R148, R152.reuse, R116 ;  /* 0x000000989474723c */ /* 0x084ff00000041874 */
[C---:B------:R-:W-:Y:S04]  /*103c0*/  HMMA.16816.F32.BF16 R120, R144.reuse, R152, R120 ;  /* 0x000000989078723c */ /* 0x040fe80000041878 */
[----:B----4-:R-:W-:Y:S04]  /*103d0*/  FFMA.FTZ R137, R250, UR4, -R210 ;  /* 0x00000004fa897c23 */ /* 0x010fe800080108d2 */
[-C--:B------:R-:W-:Y:S01]  /*103e0*/  HMMA.16816.F32.BF16 R124, R144, R154.reuse, R124 ;  /* 0x0000009a907c723c */ /* 0x080fe2000004187c */
[----:B------:R2:W4:Y:S02]  /*103f0*/  MUFU.EX2 R169, R137 ;  /* 0x0000008900a97308 */ /* 0x0005240000000800 */
[----:B------:R-:W-:Y:S02]  /*10400*/  F2FP.BF16.F32.PACK_AB R145, R237, R185 ;  /* 0x000000b9ed91723e */ /* 0x000fe400000010ff */
[----:B------:R-:W-:Y:S02]  /*10410*/  F2FP.BF16.F32.PACK_AB R144, R171, R178 ;  /* 0x000000b2ab90723e */ /* 0x000fe400000010ff */
[----:B------:R-:W-:Y:S01]  /*10420*/  F2FP.BF16.F32.PACK_AB R146, R181, R176 ;  /* 0x000000b0b592723e */ /* 0x000fe200000010ff */
[----:B------:R-:W-:Y:S01]  /*10430*/  HMMA.16816.F32.BF16 R128, R148, R154, R128 ;  /* 0x0000009a9480723c */ /* 0x000fe20000041880 */
[----:B------:R-:W3:Y:S03]  /*10440*/  LDSM.16.MT88.4 R152, [R208+0x800] ;  /* 0x00080000d098783b */ /* 0x000ee60000004200 */
[----:B------:R-:W-:Y:S02]  /*10450*/  F2FP.BF16.F32.PACK_AB R148, R199, R240 ;  /* 0x000000f0c794723e */ /* 0x000fe400000010ff */
[----:B------:R-:W-:Y:S02]  /*10460*/  F2FP.BF16.F32.PACK_AB R149, R213, R238 ;  /* 0x000000eed595723e */ /* 0x000fe400000010ff */
[----:B------:R-:W-:Y:S01]  /*10470*/  F2FP.BF16.F32.PACK_AB R150, R183, R179 ;  /* 0x000000b3b796723e */ /* 0x000fe200000010ff */
[--C-:B--2---:R-:W-:Y:S01]  /*10480*/  FFMA.FTZ R137, R187, UR4, -R211.reuse ;  /* 0x00000004bb897c23 */ /* 0x104fe200080108d3 */
[----:B------:R-:W-:Y:S02]  /*10490*/  MOV R187, R186 ;  /* 0x000000ba00bb7202 */ /* 0x000fe40000000f00 */
[----:B------:R-:W-:Y:S02]  /*104a0*/  MOV R186, R182 ;  /* 0x000000b600ba7202 */ /* 0x000fe40000000f00 */
[----:B------:R2:W2:Y:S01]  /*104b0*/  MUFU.EX2 R182, R137 ;  /* 0x0000008900b67308 */ /* 0x0004a20000000800 */
[----:B----4-:R-:W-:Y:S07]  /*104c0*/  F2FP.BF16.F32.PACK_AB R147, R169, R184 ;  /* 0x000000b8a993723e */ /* 0x010fee00000010ff */
[-C--:B-1----:R-:W-:Y:S05]  /*104d0*/  HMMA.16816.F32.BF16 R4, R144, R156.reuse, R4 ;  /* 0x0000009c9004723c */ /* 0x082fea0000041804 */
[--C-:B--2---:R-:W-:Y:S01]  /*104e0*/  FFMA.FTZ R137, R186, UR4, -R136.reuse ;  /* 0x00000004ba897c23 */ /* 0x104fe20008010888 */
[----:B------:R-:W-:Y:S03]  /*104f0*/  F2FP.BF16.F32.PACK_AB R151, R182, R177 ;  /* 0x000000b1b697723e */ /* 0x000fe600000010ff */
[----:B------:R1:W-:Y:S04]  /*10500*/  MUFU.EX2 R186, R137 ;  /* 0x0000008900ba7308 */ /* 0x0003e80000000800 */
[C---:B------:R-:W-:Y:S08]  /*10510*/  HMMA.16816.F32.BF16 R8, R148.reuse, R156, R8 ;  /* 0x0000009c9408723c */ /* 0x040ff00000041808 */
[-C--:B------:R-:W-:Y:S03]  /*10520*/  HMMA.16816.F32.BF16 R12, R148, R158.reuse, R12 ;  /* 0x0000009e940c723c */ /* 0x080fe6000004180c */
[--C-:B-1----:R-:W-:Y:S05]  /*10530*/  FFMA.FTZ R137, R187, UR4, -R136.reuse ;  /* 0x00000004bb897c23 */ /* 0x102fea0008010888 */
[C---:B------:R-:W-:Y:S01]  /*10540*/  HMMA.16816.F32.BF16 R16, R144.reuse, R158, R16 ;  /* 0x0000009e9010723c */ /* 0x040fe20000041810 */
[----:B------:R1:W2:Y:S01]  /*10550*/  MUFU.EX2 R194, R137 ;  /* 0x0000008900c27308 */ /* 0x0002a20000000800 */
[----:B------:R-:W4:Y:S06]  /*10560*/  LDSM.16.MT88.4 R156, [R224+0x800] ;  /* 0x00080000e09c783b */ /* 0x000f2c0000004200 */
[-C--:B------:R-:W-:Y:S08]  /*10570*/  HMMA.16816.F32.BF16 R20, R144, R160.reuse, R20 ;  /* 0x000000a09014723c */ /* 0x080ff00000041814 */
[C---:B------:R-:W-:Y:S04]  /*10580*/  HMMA.16816.F32.BF16 R24, R148.reuse, R160, R24 ;  /* 0x000000a09418723c */ /* 0x040fe80000041818 */
[--C-:B-1----:R-:W-:Y:S01]  /*10590*/  FFMA.FTZ R137, R180, UR4, -R211.reuse ;  /* 0x00000004b4897c23 */ /* 0x102fe200080108d3 */
[----:B------:R-:W-:Y:S03]  /*105a0*/  MOV R180, R214 ;  /* 0x000000d600b47202 */ /* 0x000fe60000000f00 */
[-C--:B------:R-:W-:Y:S01]  /*105b0*/  HMMA.16816.F32.BF16 R28, R148, R162.reuse, R28 ;  /* 0x000000a2941c723c */ /* 0x080fe2000004181c */
[----:B------:R1:W-:Y:S07]  /*105c0*/  MUFU.EX2 R187, R137 ;  /* 0x0000008900bb7308 */ /* 0x0003ee0000000800 */
[C---:B------:R-:W-:Y:S01]  /*105d0*/  HMMA.16816.F32.BF16 R32, R144.reuse, R162, R32 ;  /* 0x000000a29020723c */ /* 0x040fe20000041820 */
[----:B------:R-:W2:Y:S07]  /*105e0*/  LDSM.16.MT88.4 R160, [R236+0xe800] ;  /* 0x00e80000eca0783b */ /* 0x000eae0000004200 */
[-C--:B---3--:R-:W-:Y:S03]  /*105f0*/  HMMA.16816.F32.BF16 R36, R144, R152.reuse, R36 ;  /* 0x000000989024723c */ /* 0x088fe60000041824 */
[--C-:B-1----:R-:W-:Y:S04]  /*10600*/  FFMA.FTZ R137, R175, UR4, -R211.reuse ;  /* 0x00000004af897c23 */ /* 0x102fe800080108d3 */
[----:B------:R1:W3:Y:S01]  /*10610*/  MUFU.EX2 R196, R137 ;  /* 0x0000008900c47308 */ /* 0x0002e20000000800 */
[C---:B------:R-:W-:Y:S08]  /*10620*/  HMMA.16816.F32.BF16 R40, R148.reuse, R152, R40 ;  /* 0x000000989428723c */ /* 0x040ff00000041828 */
[-C--:B------:R-:W-:Y:S08]  /*10630*/  HMMA.16816.F32.BF16 R44, R148, R154.reuse, R44 ;  /* 0x0000009a942c723c */ /* 0x080ff0000004182c */
[C---:B------:R-:W-:Y:S01]  /*10640*/  HMMA.16816.F32.BF16 R48, R144.reuse, R154, R48 ;  /* 0x0000009a9030723c */ /* 0x040fe20000041830 */
[----:B------:R-:W3:Y:S03]  /*10650*/  LDSM.16.MT88.4 R152, [R239+0xe800] ;  /* 0x00e80000ef98783b */ /* 0x000ee60000004200 */
[--C-:B-1----:R-:W-:Y:S04]  /*10660*/  FFMA.FTZ R137, R174, UR4, -R136.reuse ;  /* 0x00000004ae897c23 */ /* 0x102fe80008010888 */
[-C--:B----4-:R-:W-:Y:S01]  /*10670*/  HMMA.16816.F32.BF16 R52, R144, R156.reuse, R52 ;  /* 0x0000009c9034723c */ /* 0x090fe20000041834 */
[----:B------:R1:W-:Y:S07]  /*10680*/  MUFU.EX2 R201, R137 ;  /* 0x0000008900c97308 */ /* 0x0003ee0000000800 */
[C---:B------:R-:W-:Y:S08]  /*10690*/  HMMA.16816.F32.BF16 R56, R148.reuse, R156, R56 ;  /* 0x0000009c9438723c */ /* 0x040ff00000041838 */
[-C--:B------:R-:W-:Y:S03]  /*106a0*/  HMMA.16816.F32.BF16 R60, R148, R158.reuse, R60 ;  /* 0x0000009e943c723c */ /* 0x080fe6000004183c */
[----:B-1----:R-:W-:Y:S04]  /*106b0*/  FFMA.FTZ R137, R173, UR4, -R136 ;  /* 0x00000004ad897c23 */ /* 0x002fe80008010888 */
[----:B------:R1:W4:Y:S01]  /*106c0*/  MUFU.EX2 R198, R137 ;  /* 0x0000008900c67308 */ /* 0x0003220000000800 */
[C---:B------:R-:W-:Y:S01]  /*106d0*/  HMMA.16816.F32.BF16 R64, R144.reuse, R158, R64 ;  /* 0x0000009e9040723c */ /* 0x040fe20000041840 */
[----:B------:R-:W4:Y:S07]  /*106e0*/  LDSM.16.MT88.4 R156, [R208+0x2800] ;  /* 0x00280000d09c783b */ /* 0x000f2e0000004200 */
[-C--:B--2---:R-:W-:Y:S08]  /*106f0*/  HMMA.16816.F32.BF16 R68, R144, R160.reuse, R68 ;  /* 0x000000a09044723c */ /* 0x084ff00000041844 */
[C---:B------:R-:W-:Y:S04]  /*10700*/  HMMA.16816.F32.BF16 R72, R148.reuse, R160, R72 ;  /* 0x000000a09448723c */ /* 0x040fe80000041848 */
[----:B-1----:R-:W-:Y:S04]  /*10710*/  FFMA.FTZ R137, R172, UR4, -R211 ;  /* 0x00000004ac897c23 */ /* 0x002fe800080108d3 */
[-C--:B------:R-:W-:Y:S01]  /*10720*/  HMMA.16816.F32.BF16 R76, R148, R162.reuse, R76 ;  /* 0x000000a2944c723c */ /* 0x080fe2000004184c */
[----:B------:R1:W-:Y:S07]  /*10730*/  MUFU.EX2 R202, R137 ;  /* 0x0000008900ca7308 */ /* 0x0003ee0000000800 */
[C---:B------:R-:W-:Y:S01]  /*10740*/  HMMA.16816.F32.BF16 R80, R144.reuse, R162, R80 ;  /* 0x000000a29050723c */ /* 0x040fe20000041850 */
[----:B------:R-:W2:Y:S07]  /*10750*/  LDSM.16.MT88.4 R160, [R224+0x2800] ;  /* 0x00280000e0a0783b */ /* 0x000eae0000004200 */
[-C--:B---3--:R-:W-:Y:S03]  /*10760*/  HMMA.16816.F32.BF16 R84, R144, R152.reuse, R84 ;  /* 0x000000989054723c */ /* 0x088fe60000041854 */
[--C-:B-1----:R-:W-:Y:S02]  /*10770*/  FFMA.FTZ R137, R219, UR4, -R209.reuse ;  /* 0x00000004db897c23 */ /* 0x102fe400080108d1 */
[----:B------:R-:W3:Y:S02]  /*10780*/  LDL.LU R219, [R1+0xc] ;  /* 0x00000c0001db7983 */ /* 0x000ee40000300800 */
[----:B------:R1:W2:Y:S01]  /*10790*/  MUFU.EX2 R197, R137 ;  /* 0x0000008900c57308 */ /* 0x0002a20000000800 */
[C---:B------:R-:W-:Y:S08]  /*107a0*/  HMMA.16816.F32.BF16 R88, R148.reuse, R152, R88 ;  /* 0x000000989458723c */ /* 0x040ff00000041858 */
[-C--:B------:R-:W-:Y:S08]  /*107b0*/  HMMA.16816.F32.BF16 R92, R148, R154.reuse, R92 ;  /* 0x0000009a945c723c */ /* 0x080ff0000004185c */
[C---:B------:R-:W-:Y:S01]  /*107c0*/  HMMA.16816.F32.BF16 R96, R144.reuse, R154, R96 ;  /* 0x0000009a9060723c */ /* 0x040fe20000041860 */
[----:B------:R-:W2:Y:S03]  /*107d0*/  LDSM.16.MT88.4 R152, [R236+0xd000] ;  /* 0x00d00000ec98783b */ /* 0x000ea60000004200 */
[--C-:B-1----:R-:W-:Y:S04]  /*107e0*/  FFMA.FTZ R137, R217, UR4, -R210.reuse ;  /* 0x00000004d9897c23 */ /* 0x102fe800080108d2 */
[-C--:B----4-:R-:W-:Y:S01]  /*107f0*/  HMMA.16816.F32.BF16 R100, R144, R156.reuse, R100 ;  /* 0x0000009c9064723c */ /* 0x090fe20000041864 */
[----:B------:R-:W4:Y:S01]  /*10800*/  LDL.LU R217, [R1+0x4] ;  /* 0x0000040001d97983 */ /* 0x000f220000300800 */
[----:B------:R1:W-:Y:S03]  /*10810*/  MUFU.EX2 R193, R137 ;  /* 0x0000008900c17308 */ /* 0x0003e60000000800 */
[----:B------:R-:W4:Y:S03]  /*10820*/  LDL.LU R174, [R1+0x20] ;  /* 0x0000200001ae7983 */ /* 0x000f260000300800 */
[C---:B------:R-:W-:Y:S01]  /*10830*/  HMMA.16816.F32.BF16 R104, R148.reuse, R156, R104 ;  /* 0x0000009c9468723c */ /* 0x040fe20000041868 */
[----:B------:R-:W4:Y:S04]  /*10840*/  LDL.LU R173, [R1+0x24] ;  /* 0x0000240001ad7983 */ /* 0x000f280000300800 */
[----:B------:R-:W4:Y:S03]  /*10850*/  LDL.LU R172, [R1+0x28] ;  /* 0x0000280001ac7983 */ /* 0x000f260000300800 */
[-C--:B------:R-:W-:Y:S03]  /*10860*/  HMMA.16816.F32.BF16 R108, R148, R158.reuse, R108 ;  /* 0x0000009e946c723c */ /* 0x080fe6000004186c */
[--C-:B-1----:R-:W-:Y:S04]  /*10870*/  FFMA.FTZ R137, R170, UR4, -R210.reuse ;  /* 0x00000004aa897c23 */ /* 0x102fe800080108d2 */
[----:B------:R1:W1:Y:S01]  /*10880*/  MUFU.EX2 R200, R137 ;  /* 0x0000008900c87308 */ /* 0x0002620000000800 */
[C---:B------:R-:W-:Y:S01]  /*10890*/  HMMA.16816.F32.BF16 R112, R144.reuse, R158, R112 ;  /* 0x0000009e9070723c */ /* 0x040fe20000041870 */
[----:B------:R-:W1:Y:S07]  /*108a0*/  LDSM.16.MT88.4 R156, [R239+0xd000] ;  /* 0x00d00000ef9c783b */ /* 0x000e6e0000004200 */
[-C--:B--2---:R-:W-:Y:S08]  /*108b0*/  HMMA.16816.F32.BF16 R116, R144, R160.reuse, R116 ;  /* 0x000000a09074723c */ /* 0x084ff00000041874 */
[C---:B------:R-:W-:Y:S04]  /*108c0*/  HMMA.16816.F32.BF16 R120, R148.reuse, R160, R120 ;  /* 0x000000a09478723c */ /* 0x040fe80000041878 */
[--C-:B-1----:R-:W-:Y:S04]  /*108d0*/  FFMA.FTZ R137, R168, UR4, -R209.reuse ;  /* 0x00000004a8897c23 */ /* 0x102fe800080108d1 */
[-C--:B------:R-:W-:Y:S01]  /*108e0*/  HMMA.16816.F32.BF16 R124, R148, R162.reuse, R124 ;  /* 0x000000a2947c723c */ /* 0x080fe2000004187c */
[----:B------:R1:W-:Y:S02]  /*108f0*/  MUFU.EX2 R203, R137 ;  /* 0x0000008900cb7308 */ /* 0x0003e40000000800 */
[----:B------:R-:W-:Y:S02]  /*10900*/  F2FP.BF16.F32.PACK_AB R148, R194, R186 ;  /* 0x000000bac294723e */ /* 0x000fe400000010ff */
[----:B------:R-:W-:Y:S02]  /*10910*/  F2FP.BF16.F32.PACK_AB R149, R196, R187 ;  /* 0x000000bbc495723e */ /* 0x000fe400000010ff */
[----:B------:R-:W-:Y:S01]  /*10920*/  F2FP.BF16.F32.PACK_AB R150, R198, R201 ;  /* 0x000000c9c696723e */ /* 0x000fe200000010ff */
[----:B------:R-:W-:Y:S01]  /*10930*/  HMMA.16816.F32.BF16 R128, R144, R162, R128 ;  /* 0x000000a29080723c */ /* 0x000fe20000041880 */
[----:B------:R-:W2:Y:S03]  /*10940*/  LDSM.16.MT88.4 R160, [R208+0x1000] ;  /* 0x00100000d0a0783b */ /* 0x000ea60000004200 */
[----:B------:R-:W-:Y:S02]  /*10950*/  F2FP.BF16.F32.PACK_AB R144, R197, R192 ;  /* 0x000000c0c590723e */ /* 0x000fe400000010ff */
[----:B------:R-:W-:Y:S01]  /*10960*/  F2FP.BF16.F32.PACK_AB R145, R200, R193 ;  /* 0x000000c1c891723e */ /* 0x000fe200000010ff */
[----:B-1----:R-:W-:Y:S04]  /*10970*/  FFMA.FTZ R137, R245, UR4, -R209 ;  /* 0x00000004f5897c23 */ /* 0x002fe800080108d1 */
[----:B------:R1:W1:Y:S02]  /*10980*/  MUFU.EX2 R245, R137 ;  /* 0x0000008900f57308 */ /* 0x0002640000000800 */
[--C-:B-1----:R-:W-:Y:S01]  /*10990*/  FFMA.FTZ R137, R167, UR4, -R210.reuse ;  /* 0x00000004a7897c23 */ /* 0x102fe200080108d2 */
[----:B------:R-:W-:Y:S07]  /*109a0*/  F2FP.BF16.F32.PACK_AB R146, R245, R203 ;  /* 0x000000cbf592723e */ /* 0x000fee00000010ff */
[----:B------:R1:W-:Y:S02]  /*109b0*/  MUFU.EX2 R204, R137 ;  /* 0x0000008900cc7308 */ /* 0x0003e40000000800 */
[----:B-1----:R-:W-:Y:S08]  /*109c0*/  FFMA.FTZ R137, R166, UR4, -R210 ;  /* 0x00000004a6897c23 */ /* 0x002ff000080108d2 */
[----:B------:R1:W2:Y:S02]  /*109d0*/  MUFU.EX2 R170, R137 ;  /* 0x0000008900aa7308 */ /* 0x0002a40000000800 */
[----:B-1----:R-:W-:Y:S01]  /*109e0*/  FFMA.FTZ R137, R165, UR4, -R211 ;  /* 0x00000004a5897c23 */ /* 0x002fe200080108d3 */
[----:B--2---:R-:W-:Y:S07]  /*109f0*/  F2FP.BF16.F32.PACK_AB R147, R170, R204 ;  /* 0x000000ccaa93723e */ /* 0x004fee00000010ff */
[----:B------:R-:W1:Y:S01]  /*10a00*/  MUFU.EX2 R252, R137 ;  /* 0x0000008900fc7308 */ /* 0x000e620000000800 */
[-C--:B------:R-:W-:Y:S03]  /*10a10*/  HMMA.16816.F32.BF16 R4, R144, R152.reuse, R4 ;  /* 0x000000989004723c */ /* 0x080fe60000041804 */
[----:B-1----:R-:W-:Y:S01]  /*10a20*/  F2FP.BF16.F32.PACK_AB R151, R252, R202 ;  /* 0x000000cafc97723e */ /* 0x002fe200000010ff */
[--C-:B------:R-:W-:Y:S02]  /*10a30*/  FFMA.FTZ R137, R164, UR4, -R136.reuse ;  /* 0x00000004a4897c23 */ /* 0x100fe40008010888 */
[----:B------:R-:W-:Y:S03]  /*10a40*/  LDSM.16.MT88.4 R164, [R236+0xf000] ;  /* 0x00f00000eca4783b */ /* 0x000fe60000004200 */
[----:B------:R-:W-:Y:S01]  /*10a50*/  MUFU.EX2 R251, R137 ;  /* 0x0000008900fb7308 */ /* 0x000fe20000000800 */
[C---:B------:R-:W-:Y:S08]  /*10a60*/  HMMA.16816.F32.BF16 R8, R148.reuse, R152, R8 ;  /* 0x000000989408723c */ /* 0x040ff00000041808 */
[-C--:B------:R-:W-:Y:S08]  /*10a70*/  HMMA.16816.F32.BF16 R12, R148, R154.reuse, R12 ;  /* 0x0000009a940c723c */ /* 0x080ff0000004180c */
[C---:B------:R-:W-:Y:S01]  /*10a80*/  HMMA.16816.F32.BF16 R16, R144.reuse, R154, R16 ;  /* 0x0000009a9010723c */ /* 0x040fe20000041810 */
[----:B------:R-:W1:Y:S07]  /*10a90*/  LDSM.16.MT88.4 R152, [R224+0x1000] ;  /* 0x00100000e098783b */ /* 0x000e6e0000004200 */
[-C--:B------:R-:W-:Y:S08]  /*10aa0*/  HMMA.16816.F32.BF16 R20, R144, R156.reuse, R20 ;  /* 0x0000009c9014723c */ /* 0x080ff00000041814 */
[C---:B------:R-:W-:Y:S08]  /*10ab0*/  HMMA.16816.F32.BF16 R24, R148.reuse, R156, R24 ;  /* 0x0000009c9418723c */ /* 0x040ff00000041818 */
[-C--:B------:R-:W-:Y:S08]  /*10ac0*/  HMMA.16816.F32.BF16 R28, R148, R158.reuse, R28 ;  /* 0x0000009e941c723c */ /* 0x080ff0000004181c */
[C---:B------:R-:W-:Y:S01]  /*10ad0*/  HMMA.16816.F32.BF16 R32, R144.reuse, R158, R32 ;  /* 0x0000009e9020723c */ /* 0x040fe20000041820 */
[----:B------:R-:W2:Y:S07]  /*10ae0*/  LDSM.16.MT88.4 R156, [R239+0xf000] ;  /* 0x00f00000ef9c783b */ /* 0x000eae0000004200 */
[-C--:B------:R-:W-:Y:S08]  /*10af0*/  HMMA.16816.F32.BF16 R36, R144, R160.reuse, R36 ;  /* 0x000000a09024723c */ /* 0x080ff00000041824 */
[C---:B------:R-:W-:Y:S04]  /*10b00*/  HMMA.16816.F32.BF16 R40, R148.reuse, R160, R40 ;  /* 0x000000a09428723c */ /* 0x040fe80000041828 */
[----:B------:R-:W-:Y:S02]  /*10b10*/  MOV R161, R204 ;  /* 0x000000cc00a17202 */ /* 0x000fe40000000f00 */
[----:B------:R-:W-:Y:S02]  /*10b20*/  LDSM.16.MT88.4 R204, [R224+0x1800] ;  /* 0x00180000e0cc783b */ /* 0x000fe40000004200 */
[-C--:B------:R-:W-:Y:S08]  /*10b30*/  HMMA.16816.F32.BF16 R44, R148, R162.reuse, R44 ;  /* 0x000000a2942c723c */ /* 0x080ff0000004182c */
[C---:B------:R-:W-:Y:S04]  /*10b40*/  HMMA.16816.F32.BF16 R48, R144.reuse, R162, R48 ;  /* 0x000000a29030723c */ /* 0x040fe80000041830 */
[----:B------:R-:W-:Y:S04]  /*10b50*/  MOV R163, R213 ;  /* 0x000000d500a37202 */ /* 0x000fe80000000f00 */
[-C--:B-1----:R-:W-:Y:S08]  /*10b60*/  HMMA.16816.F32.BF16 R52, R144, R152.reuse, R52 ;  /* 0x000000989034723c */ /* 0x082ff00000041834 */
[C---:B------:R-:W-:Y:S08]  /*10b70*/  HMMA.16816.F32.BF16 R56, R148.reuse, R152, R56 ;  /* 0x000000989438723c */ /* 0x040ff00000041838 */
[-C--:B------:R-:W-:Y:S08]  /*10b80*/  HMMA.16816.F32.BF16 R60, R148, R154.reuse, R60 ;  /* 0x0000009a943c723c */ /* 0x080ff0000004183c */
[C---:B------:R-:W-:Y:S01]  /*10b90*/  HMMA.16816.F32.BF16 R64, R144.reuse, R154, R64 ;  /* 0x0000009a9040723c */ /* 0x040fe20000041840 */
[----:B------:R-:W1:Y:S03]  /*10ba0*/  LDSM.16.MT88.4 R152, [R208+0x3000] ;  /* 0x00300000d098783b */ /* 0x000e660000004200 */
[--C-:B---3--:R-:W-:Y:S04]  /*10bb0*/  FFMA.FTZ R138, R219, UR4, -R136.reuse ;  /* 0x00000004db8a7c23 */ /* 0x108fe80008010888 */
[-C--:B------:R-:W-:Y:S01]  /*10bc0*/  HMMA.16816.F32.BF16 R68, R144, R164.reuse, R68 ;  /* 0x000000a49044723c */ /* 0x080fe20000041844 */
[----:B------:R-:W3:Y:S01]  /*10bd0*/  LDL.LU R219, [R1+0x2c] ;  /* 0x00002c0001db7983 */ /* 0x000ee20000300800 */
[----:B------:R-:W-:Y:S06]  /*10be0*/  MUFU.EX2 R250, R138 ;  /* 0x0000008a00fa7308 */ /* 0x000fec0000000800 */
[C---:B------:R-:W-:Y:S08]  /*10bf0*/  HMMA.16816.F32.BF16 R72, R148.reuse, R164, R72 ;  /* 0x000000a49448723c */ /* 0x040ff00000041848 */
[-C--:B------:R-:W-:Y:S08]  /*10c00*/  HMMA.16816.F32.BF16 R76, R148, R166.reuse, R76 ;  /* 0x000000a6944c723c */ /* 0x080ff0000004184c */
[C---:B------:R-:W-:Y:S04]  /*10c10*/  HMMA.16816.F32.BF16 R80, R144.reuse, R166, R80 ;  /* 0x000000a69050723c */ /* 0x040fe80000041850 */
[--C-:B----4-:R-:W-:Y:S01]  /*10c20*/  FFMA.FTZ R140, R174, UR4, -R209.reuse ;  /* 0x00000004ae8c7c23 */ /* 0x110fe200080108d1 */
[--C-:B------:R-:W-:Y:S01]  /*10c30*/  FFMA.FTZ R168, R217, UR4, -R136.reuse ;  /* 0x00000004d9a87c23 */ /* 0x100fe20008010888 */
[----:B------:R-:W-:Y:S01]  /*10c40*/  MOV R217, R218 ;  /* 0x000000da00d97202 */ /* 0x000fe20000000f00 */
[----:B------:R-:W-:Y:S01]  /*10c50*/  FFMA.FTZ R136, R225, UR4, -R136 ;  /* 0x00000004e1887c23 */ /* 0x000fe20008010888 */
[-C--:B--2---:R-:W-:Y:S01]  /*10c60*/  HMMA.16816.F32.BF16 R84, R144, R156.reuse, R84 ;  /* 0x0000009c9054723c */ /* 0x084fe20000041854 */
[----:B------:R2:W-:Y:S01]  /*10c70*/  MUFU.EX2 R232, R140 ;  /* 0x0000008c00e87308 */ /* 0x0005e20000000800 */
[----:B------:R-:W4:Y:S01]  /*10c80*/  LDL.LU R218, [R1+0x1c] ;  /* 0x00001c0001da7983 */ /* 0x000f220000300800 */
[----:B------:R-:W-:Y:S03]  /*10c90*/  MOV R195, R217 ;  /* 0x000000d900c37202 */ /* 0x000fe60000000f00 */
[----:B------:R-:W4:Y:S02]  /*10ca0*/  LDL.LU R160, [R1+0x50] ;  /* 0x0000500001a07983 */ /* 0x000f240000300800 */
[C---:B------:R-:W-:Y:S03]  /*10cb0*/  HMMA.16816.F32.BF16 R88, R148.reuse, R156, R88 ;  /* 0x0000009c9458723c */ /* 0x040fe60000041858 */
[----:B------:R1:W-:Y:S01]  /*10cc0*/  MUFU.EX2 R248, R136 ;  /* 0x0000008800f87308 */ /* 0x0003e20000000800 */
[----:B------:R-:W4:Y:S04]  /*10cd0*/  LDL.LU R141, [R1+0x54] ;  /* 0x00005400018d7983 */ /* 0x000f280000300800 */
[-C--:B------:R-:W-:Y:S05]  /*10ce0*/  HMMA.16816.F32.BF16 R92, R148, R158.reuse, R92 ;  /* 0x0000009e945c723c */ /* 0x080fea000004185c */
[----:B------:R-:W-:Y:S01]  /*10cf0*/  MUFU.EX2 R234, R168 ;  /* 0x000000a800ea7308 */ /* 0x000fe20000000800 */
[--C-:B--2---:R-:W-:Y:S02]  /*10d00*/  FFMA.FTZ R140, R173, UR4, -R209.reuse ;  /* 0x00000004ad8c7c23 */ /* 0x104fe400080108d1 */
[C---:B------:R-:W-:Y:S07]  /*10d10*/  HMMA.16816.F32.BF16 R96, R144.reuse, R158, R96 ;  /* 0x0000009e9060723c */ /* 0x040fee0000041860 */
[----:B------:R2:W2:Y:S01]  /*10d20*/  MUFU.EX2 R231, R140 ;  /* 0x0000008c00e77308 */ /* 0x0004a20000000800 */
[----:B-1----:R-:W1:Y:S01]  /*10d30*/  LDSM.16.MT88.4 R136, [R224+0x3000] ;  /* 0x00300000e088783b */ /* 0x002e620000004200 */
[-C--:B------:R-:W-:Y:S07]  /*10d40*/  HMMA.16816.F32.BF16 R100, R144, R152.reuse, R100 ;  /* 0x000000989064723c */ /* 0x080fee0000041864 */
[----:B------:R-:W4:Y:S01]  /*10d50*/  LDSM.16.MT88.4 R156, [R236+0xd800] ;  /* 0x00d80000ec9c783b */ /* 0x000f220000004200 */
[C---:B------:R-:W-:Y:S07]  /*10d60*/  HMMA.16816.F32.BF16 R104, R148.reuse, R152, R104 ;  /* 0x000000989468723c */ /* 0x040fee0000041868 */
[----:B------:R-:W4:Y:S01]  /*10d70*/  LDL.LU R153, [R1+0x58] ;  /* 0x0000580001997983 */ /* 0x000f220000300800 */
[--C-:B--2---:R-:W-:Y:S03]  /*10d80*/  FFMA.FTZ R140, R172, UR4, -R210.reuse ;  /* 0x00000004ac8c7c23 */ /* 0x104fe600080108d2 */
[----:B------:R-:W2:Y:S01]  /*10d90*/  LDL.LU R152, [R1+0x5c] ;  /* 0x00005c0001987983 */ /* 0x000ea20000300800 */
[-C--:B------:R-:W-:Y:S01]  /*10da0*/  HMMA.16816.F32.BF16 R108, R148, R154.reuse, R108 ;  /* 0x0000009a946c723c */ /* 0x080fe2000004186c */
[----:B------:R3:W-:Y:S02]  /*10db0*/  MUFU.EX2 R230, R140 ;  /* 0x0000008c00e67308 */ /* 0x0007e40000000800 */
[----:B------:R-:W2:Y:S05]  /*10dc0*/  LDSM.16.MT88.4 R172, [R239+0xd800] ;  /* 0x00d80000efac783b */ /* 0x000eaa0000004200 */
[C---:B------:R-:W-:Y:S08]  /*10dd0*/  HMMA.16816.F32.BF16 R112, R144.reuse, R154, R112 ;  /* 0x0000009a9070723c */ /* 0x040ff00000041870 */
[-C--:B-1----:R-:W-:Y:S08]  /*10de0*/  HMMA.16816.F32.BF16 R116, R144, R136.reuse, R116 ;  /* 0x000000889074723c */ /* 0x082ff00000041874 */
[C---:B------:R-:W-:Y:S04]  /*10df0*/  HMMA.16816.F32.BF16 R120, R148.reuse, R136, R120 ;  /* 0x000000889478723c */ /* 0x040fe80000041878 */
[----:B------:R-:W-:Y:S04]  /*10e00*/  F2FP.BF16.F32.PACK_AB R136, R231, R232 ;  /* 0x000000e8e788723e */ /* 0x000fe800000010ff */
[-C--:B------:R-:W-:Y:S08]  /*10e10*/  HMMA.16816.F32.BF16 R124, R148, R138.reuse, R124 ;  /* 0x0000008a947c723c */ /* 0x080ff0000004187c */
[----:B------:R-:W-:Y:S04]  /*10e20*/  HMMA.16816.F32.BF16 R128, R144, R138, R128 ;  /* 0x0000008a9080723c */ /* 0x000fe80000041880 */
[----:B---3--:R-:W-:Y:S04]  /*10e30*/  FFMA.FTZ R140, R219, UR4, -R210 ;  /* 0x00000004db8c7c23 */ /* 0x008fe800080108d2 */
[----:B------:R1:W3:Y:S02]  /*10e40*/  MUFU.EX2 R229, R140 ;  /* 0x0000008c00e57308 */ /* 0x0002e40000000800 */
[--C-:B-1----:R-:W-:Y:S01]  /*10e50*/  FFMA.FTZ R140, R226, UR4, -R209.reuse ;  /* 0x00000004e28c7c23 */ /* 0x102fe200080108d1 */
[----:B------:R-:W-:Y:S01]  /*10e60*/  FFMA.FTZ R209, R227, UR4, -R209 ;  /* 0x00000004e3d17c23 */ /* 0x000fe200080108d1 */
[----:B---3--:R-:W-:Y:S06]  /*10e70*/  F2FP.BF16.F32.PACK_AB R137, R229, R230 ;  /* 0x000000e6e589723e */ /* 0x008fec00000010ff */
[----:B------:R1:W-:Y:S10]  /*10e80*/  MUFU.EX2 R228, R140 ;  /* 0x0000008c00e47308 */ /* 0x0003f40000000800 */
[----:B------:R-:W3:Y:S01]  /*10e90*/  MUFU.EX2 R227, R209 ;  /* 0x000000d100e37308 */ /* 0x000ee20000000800 */
[----:B----4-:R-:W-:Y:S01]  /*10ea0*/  FFMA.FTZ R132, R132, R160, R215 ;  /* 0x000000a084847223 */ /* 0x010fe200000100d7 */
[----:B------:R-:W-:Y:S02]  /*10eb0*/  MOV R160, R198 ;  /* 0x000000c600a07202 */ /* 0x000fe40000000f00 */
[----:B------:R-:W-:Y:S01]  /*10ec0*/  MOV R198, R216 ;  /* 0x000000d800c67202 */ /* 0x000fe20000000f00 */
[----:B------:R-:W-:Y:S01]  /*10ed0*/  FFMA.FTZ R3, R3, R141, R212 ;  /* 0x0000008d03037223 */ /* 0x000fe200000100d4 */
[--C-:B-1----:R-:W-:Y:S01]  /*10ee0*/  FFMA.FTZ R140, R142, UR4, -R210.reuse ;  /* 0x000000048e8c7c23 */ /* 0x102fe200080108d2 */
[----:B------:R-:W-:Y:S01]  /*10ef0*/  FFMA.FTZ R210, R218, UR4, -R210 ;  /* 0x00000004dad27c23 */ /* 0x000fe200080108d2 */
[----:B------:R-:W4:Y:S01]  /*10f00*/  LDL.LU R142, [R1+0x94] ;  /* 0x00009400018e7983 */ /* 0x000f220000300800 */
[----:B------:R-:W-:Y:S01]  /*10f10*/  FADD.FTZ R3, R134, R3 ;  /* 0x0000000386037221 */ /* 0x000fe20000010000 */
[----:B------:R1:W-:Y:S02]  /*10f20*/  MUFU.EX2 R226, R140 ;  /* 0x0000008c00e27308 */ /* 0x0003e40000000800 */
[----:B------:R-:W4:Y:S01]  /*10f30*/  LDSM.16.MT88.4 R212, [R236+0xf800] ;  /* 0x00f80000ecd4783b */ /* 0x000f220000004200 */
[----:B---3--:R-:W-:Y:S02]  /*10f40*/  F2FP.BF16.F32.PACK_AB R138, R227, R228 ;  /* 0x000000e4e38a723e */ /* 0x008fe400000010ff */
[----:B------:R-:W-:Y:S05]  /*10f50*/  F2FP.BF16.F32.PACK_AB R209, R249, R235 ;  /* 0x000000ebf9d1723e */ /* 0x000fea00000010ff */
[----:B------:R-:W3:Y:S01]  /*10f60*/  MUFU.EX2 R225, R210 ;  /* 0x000000d200e17308 */ /* 0x000ee20000000800 */
[----:B------:R-:W4:Y:S01]  /*10f70*/  LDSM.16.MT88.4 R216, [R239+0xf800] ;  /* 0x00f80000efd8783b */ /* 0x000f220000004200 */
[----:B-1----:R-:W-:Y:S07]  /*10f80*/  FADD.FTZ R140, R133, R132 ;  /* 0x00000084858c7221 */ /* 0x002fee0000010000 */
[----:B------:R-:W4:Y:S04]  /*10f90*/  LDL.LU R133, [R1+0x90] ;  /* 0x0000900001857983 */ /* 0x000f280000300800 */
[----:B------:R-:W4:Y:S01]  /*10fa0*/  LDL.LU R134, [R1+0x8c] ;  /* 0x00008c0001867983 */ /* 0x000f220000300800 */
[----:B---3--:R-:W-:Y:S01]  /*10fb0*/  F2FP.BF16.F32.PACK_AB R139, R225, R226 ;  /* 0x000000e2e18b723e */ /* 0x008fe200000010ff */
[----:B------:R-:W-:Y:S01]  /*10fc0*/  FFMA.FTZ R2, R2, R153, R223 ;  /* 0x0000009902027223 */ /* 0x000fe200000100df */
[----:B------:R-:W-:Y:S03]  /*10fd0*/  F2FP.BF16.F32.PACK_AB R210, R248, R234 ;  /* 0x000000eaf8d2723e */ /* 0x000fe600000010ff */
[----:B------:R-:W-:Y:S02]  /*10fe0*/  FADD.FTZ R132, R222, R2 ;  /* 0x00000002de847221 */ /* 0x000fe40000010000 */
[-C--:B------:R-:W-:Y:S01]  /*10ff0*/  HMMA.16816.F32.BF16 R148, R136, R156.reuse, R4 ;  /* 0x0000009c8894723c */ /* 0x080fe20000041804 */
[----:B------:R-:W-:Y:S04]  /*11000*/  LDSM.16.MT88.4 R4, [R224+0x3800] ;  /* 0x00380000e004783b */ /* 0x000fe80000004200 */
[----:B------:R-:W-:Y:S01]  /*11010*/  MOV R2, R171 ;  /* 0x000000ab00027202 */ /* 0x000fe20000000f00 */
[----:B--2---:R-:W-:Y:S01]  /*11020*/  FFMA.FTZ R0, R0, R152, R221 ;  /* 0x0000009800007223 */ /* 0x004fe200000100dd */
[----:B------:R-:W-:Y:S02]  /*11030*/  MOV R171, R220 ;  /* 0x000000dc00ab7202 */ /* 0x000fe40000000f00 */
[----:B------:R1:W2:Y:S02]  /*11040*/  LDSM.16.MT88.4 R220, [R208+0x3800] ;  /* 0x00380000d0dc783b */ /* 0x0002a40000004200 */
[----:B-1----:R-:W-:Y:S01]  /*11050*/  F2FP.BF16.F32.PACK_AB R208, R250, R251 ;  /* 0x000000fbfad0723e */ /* 0x002fe200000010ff */
[----:B----4-:R-:W-:Y:S01]  /*11060*/  FFMA.FTZ R211, R142, UR4, -R211 ;  /* 0x000000048ed37c23 */ /* 0x010fe200080108d3 */
[----:B------:R-:W-:Y:S03]  /*11070*/  MOV R142, R198 ;  /* 0x000000c6008e7202 */ /* 0x000fe60000000f00 */
[----:B------:R-:W1:Y:S02]  /*11080*/  MUFU.EX2 R141, R211 ;  /* 0x000000d3008d7308 */ /* 0x000e640000000800 */
[----:B-1----:R-:W-:Y:S07]  /*11090*/  F2FP.BF16.F32.PACK_AB R211, R141, R233 ;  /* 0x000000e98dd3723e */ /* 0x002fee00000010ff */
[C---:B------:R-:W-:Y:S04]  /*110a0*/  HMMA.16816.F32.BF16 R144, R208.reuse, R156, R8 ;  /* 0x0000009cd090723c */ /* 0x040fe80000041808 */
[----:B------:R-:W-:Y:S02]  /*110b0*/  MOV R9, R170 ;  /* 0x000000aa00097202 */ /* 0x000fe40000000f00 */
[----:B------:R-:W-:Y:S02]  /*110c0*/  MOV R8, R163 ;  /* 0x000000a300087202 */ /* 0x000fe40000000f00 */
[-C--:B------:R-:W-:Y:S03]  /*110d0*/  HMMA.16816.F32.BF16 R152, R208, R158.reuse, R12 ;  /* 0x0000009ed098723c */ /* 0x080fe6000004180c */
[----:B------:R-:W-:Y:S02]  /*110e0*/  MOV R15, R195 ;  /* 0x000000c3000f7202 */ /* 0x000fe40000000f00 */
[----:B------:R-:W-:Y:S02]  /*110f0*/  MOV R10, R171 ;  /* 0x000000ab000a7202 */ /* 0x000fe40000000f00 */
[----:B------:R-:W-:Y:S01]  /*11100*/  IADD3 R15, P0, PT, R15, -UR12, RZ ;  /* 0x8000000c0f0f7c10 */ /* 0x000fe2000ff1e0ff */
[C---:B------:R-:W-:Y:S04]  /*11110*/  HMMA.16816.F32.BF16 R156, R136.reuse, R158, R16 ;  /* 0x0000009e889c723c */ /* 0x040fe80000041810 */
[----:B------:R-:W-:Y:S01]  /*11120*/  MOV R14, R160 ;  /* 0x000000a0000e7202 */ /* 0x000fe20000000f00 */
[----:B------:R-:W-:Y:S01]  /*11130*/  FADD.FTZ R10, R10, R0 ;  /* 0x000000000a0a7221 */ /* 0x000fe20000010000 */
[----:B------:R-:W-:Y:S01]  /*11140*/  MOV R13, R161 ;  /* 0x000000a1000d7202 */ /* 0x000fe20000000f00 */
[----:B------:R-:W-:Y:S01]  /*11150*/  FADD.FTZ R0, R135, R3 ;  /* 0x0000000387007221 */ /* 0x000fe20000010000 */
[-C--:B------:R-:W-:Y:S03]  /*11160*/  HMMA.16816.F32.BF16 R160, R136, R172.reuse, R20 ;  /* 0x000000ac88a0723c */ /* 0x080fe60000041814 */
[----:B------:R-:W-:Y:S01]  /*11170*/  FADD.FTZ R3, R247, R132 ;  /* 0x00000084f7037221 */ /* 0x000fe20000010000 */
[----:B------:R-:W-:Y:S01]  /*11180*/  FADD.FTZ R0, R243, R0 ;  /* 0x00000000f3007221 */ /* 0x000fe20000010000 */
[----:B------:R-:W-:Y:S02]  /*11190*/  IADD3.X R142, PT, PT, R142, ~UR11, RZ, P0, !PT ;  /* 0x8000000b8e8e7c10 */ /* 0x000fe400087fe4ff */
[----:B------:R-:W-:Y:S01]  /*111a0*/  FADD.FTZ R3, R242, R3 ;  /* 0x00000003f2037221 */ /* 0x000fe20000010000 */
[C---:B------:R-:W-:Y:S04]  /*111b0*/  HMMA.16816.F32.BF16 R164, R208.reuse, R172, R24 ;  /* 0x000000acd0a4723c */ /* 0x040fe80000041818 */
[----:B------:R-:W-:Y:S02]  /*111c0*/  MOV R24, R169 ;  /* 0x000000a900187202 */ /* 0x000fe40000000f00 */
[----:B------:R-:W-:Y:S02]  /*111d0*/  MOV R25, R185 ;  /* 0x000000b900197202 */ /* 0x000fe40000000f00 */
[-C--:B------:R-:W-:Y:S03]  /*111e0*/  HMMA.16816.F32.BF16 R168, R208, R174.reuse, R28 ;  /* 0x000000aed0a8723c */ /* 0x080fe6000004181c */
[----:B------:R-:W-:Y:S02]  /*111f0*/  MOV R23, R196 ;  /* 0x000000c400177202 */ /* 0x000fe40000000f00 */
[----:B------:R-:W-:Y:S02]  /*11200*/  MOV R16, R199 ;  /* 0x000000c700107202 */ /* 0x000fe40000000f00 */
[----:B------:R-:W-:Y:S01]  /*11210*/  MOV R12, R203 ;  /* 0x000000cb000c7202 */ /* 0x000fe20000000f00 */
[C---:B------:R-:W-:Y:S04]  /*11220*/  HMMA.16816.F32.BF16 R172, R136.reuse, R174, R32 ;  /* 0x000000ae88ac723c */ /* 0x040fe80000041820 */
[----:B------:R-:W-:Y:S02]  /*11230*/  MOV R33, R179 ;  /* 0x000000b300217202 */ /* 0x000fe40000000f00 */
[----:B------:R-:W-:Y:S02]  /*11240*/  MOV R32, R178 ;  /* 0x000000b200207202 */ /* 0x000fe40000000f00 */
[----:B------:R-:W-:Y:S02]  /*11250*/  MOV R34, R177 ;  /* 0x000000b100227202 */ /* 0x000fe40000000f00 */
[----:B------:R-:W-:Y:S02]  /*11260*/  MOV R35, R176 ;  /* 0x000000b000237202 */ /* 0x000fe40000000f00 */
[-C--:B------:R-:W-:Y:S03]  /*11270*/  HMMA.16816.F32.BF16 R176, R136, R188.reuse, R36 ;  /* 0x000000bc88b0723c */ /* 0x080fe60000041824 */
[----:B------:R-:W-:Y:S02]  /*11280*/  MOV R39, R180 ;  /* 0x000000b400277202 */ /* 0x000fe40000000f00 */
        /* <DEDUP_REMOVED lines=25> */
[----:B------:R-:W-:Y:S01]  /*11420*/  MOV R8, R2 ;  /* 0x0000000200087202 */ /* 0x000fe20000000f00 */
[----:B------:R-:W-:Y:S01]  /*11430*/  FADD.FTZ R2, R143, R140 ;  /* 0x0000008c8f027221 */ /* 0x000fe20000010000 */
[----:B------:R-:W-:Y:S01]  /*11440*/  MOV R37, R38 ;  /* 0x0000002600257202 */ /* 0x000fe20000000f00 */
[----:B------:R-:W3:Y:S01]  /*11450*/  LDL.LU R143, [R1+0x88] ;  /* 0x00008800018f7983 */ /* 0x000ee20000300800 */
[----:B------:R-:W-:Y:S01]  /*11460*/  MOV R38, R39 ;  /* 0x0000002700267202 */ /* 0x000fe20000000f00 */
[----:B------:R-:W-:Y:S01]  /*11470*/  FADD.FTZ R2, R244, R2 ;  /* 0x00000002f4027221 */ /* 0x000fe20000010000 */
[----:B------:R-:W-:Y:S01]  /*11480*/  MOV R39, R32 ;  /* 0x0000002000277202 */ /* 0x000fe20000000f00 */
[----:B------:R-:W4:Y:S01]  /*11490*/  LDL.LU R135, [R1+0x84] ;  /* 0x0000840001877983 */ /* 0x000f220000300800 */
[----:B------:R-:W-:Y:S01]  /*114a0*/  MOV R32, R23 ;  /* 0x0000001700207202 */ /* 0x000fe20000000f00 */
[----:B------:R-:W-:Y:S01]  /*114b0*/  FADD.FTZ R10, R37, R10 ;  /* 0x0000000a250a7221 */ /* 0x000fe20000010000 */
[----:B------:R-:W-:Y:S01]  /*114c0*/  MOV R23, R16 ;  /* 0x0000001000177202 */ /* 0x000fe20000000f00 */
[----:B------:R1:W5:Y:S01]  /*114d0*/  LDL.LU R247, [R1+0x80] ;  /* 0x0000800001f77983 */ /* 0x0003620000300800 */
[----:B------:R-:W-:Y:S01]  /*114e0*/  MOV R16, R17 ;  /* 0x0000001100107202 */ /* 0x000fe20000000f00 */
[----:B------:R-:W-:Y:S01]  /*114f0*/  FADD.FTZ R10, R241, R10 ;  /* 0x0000000af10a7221 */ /* 0x000fe20000010000 */
[----:B------:R-:W-:Y:S02]  /*11500*/  MOV R17, R18 ;  /* 0x0000001200117202 */ /* 0x000fe40000000f00 */
[----:B------:R-:W-:Y:S02]  /*11510*/  MOV R18, R19 ;  /* 0x0000001300127202 */ /* 0x000fe40000000f00 */
[----:B------:R-:W-:Y:S02]  /*11520*/  MOV R19, R12 ;  /* 0x0000000c00137202 */ /* 0x000fe40000000f00 */
[----:B------:R-:W-:Y:S02]  /*11530*/  MOV R12, R13 ;  /* 0x0000000d000c7202 */ /* 0x000fe40000000f00 */
[----:B------:R-:W-:Y:S02]  /*11540*/  MOV R13, R14 ;  /* 0x0000000e000d7202 */ /* 0x000fe40000000f00 */
[----:B------:R-:W-:Y:S02]  /*11550*/  MOV R14, R8 ;  /* 0x00000008000e7202 */ /* 0x000fe40000000f00 */
[----:B------:R-:W-:Y:S02]  /*11560*/  MOV R8, R245 ;  /* 0x000000f500087202 */ /* 0x000fe40000000f00 */
[----:B------:R1:W5:Y:S01]  /*11570*/  LDL.LU R245, [R1+0x7c] ;  /* 0x00007c0001f57983 */ /* 0x0003620000300800 */
[----:B------:R-:W-:Y:S02]  /*11580*/  MOV R37, R38 ;  /* 0x0000002600257202 */ /* 0x000fe40000000f00 */
[----:B------:R-:W-:Y:S01]  /*11590*/  MOV R38, R39 ;  /* 0x0000002700267202 */ /* 0x000fe20000000f00 */
        /* <DEDUP_REMOVED lines=10> */
[----:B------:R-:W-:Y:S01]  /*11640*/  MOV R8, R9 ;  /* 0x0000000900087202 */ /* 0x000fe20000000f00 */
[----:B------:R-:W-:Y:S01]  /*11650*/  FADD.FTZ R9, R240, R2 ;  /* 0x00000002f0097221 */ /* 0x000fe20000010000 */
[----:B------:R-:W-:Y:S01]  /*11660*/  MOV R38, R39 ;  /* 0x0000002700267202 */ /* 0x000fe20000000f00 */
[----:B------:R1:W5:Y:S01]  /*11670*/  LDL.LU R240, [R1+0x68] ;  /* 0x0000680001f07983 */ /* 0x0003620000300800 */
[----:B------:R-:W-:Y:S02]  /*11680*/  MOV R39, R32 ;  /* 0x0000002000277202 */ /* 0x000fe40000000f00 */
[----:B------:R-:W-:Y:S02]  /*11690*/  MOV R29, R183 ;  /* 0x000000b7001d7202 */ /* 0x000fe40000000f00 */
[----:B------:R-:W-:Y:S02]  /*116a0*/  MOV R30, R182 ;  /* 0x000000b6001e7202 */ /* 0x000fe40000000f00 */
[----:B------:R-:W-:Y:S02]  /*116b0*/  MOV R31, R181 ;  /* 0x000000b5001f7202 */ /* 0x000fe40000000f00 */
[C---:B------:R-:W-:Y:S04]  /*116c0*/  HMMA.16816.F32.BF16 R180, R208.reuse, R188, R40 ;  /* 0x000000bcd0b4723c */ /* 0x040fe80000041828 */
[----:B------:R-:W-:Y:S02]  /*116d0*/  MOV R32, R13 ;  /* 0x0000000d00207202 */ /* 0x000fe40000000f00 */
[----:B------:R-:W-:Y:S02]  /*116e0*/  MOV R13, R14 ;  /* 0x0000000e000d7202 */ /* 0x000fe40000000f00 */
[----:B------:R-:W-:Y:S01]  /*116f0*/  MOV R14, R8 ;  /* 0x00000008000e7202 */ /* 0x000fe20000000f00 */
[----:B------:R-:W-:Y:S01]  /*11700*/  FADD.FTZ R8, R238, R0 ;  /* 0x00000000ee087221 */ /* 0x000fe20000010000 */
[----:B------:R-:W-:Y:S01]  /*11710*/  MOV R43, R36 ;  /* 0x00000024002b7202 */ /* 0x000fe20000000f00 */
[----:B------:R1:W5:Y:S01]  /*11720*/  LDL.LU R238, [R1+0x64] ;  /* 0x0000640001ee7983 */ /* 0x0003620000300800 */
[----:B------:R-:W-:Y:S02]  /*11730*/  MOV R36, R37 ;  /* 0x0000002500247202 */ /* 0x000fe40000000f00 */
[----:B------:R-:W-:Y:S01]  /*11740*/  MOV R37, R38 ;  /* 0x0000002600257202 */ /* 0x000fe20000000f00 */
[----:B------:R-:W-:Y:S01]  /*11750*/  FADD.FTZ R3, R43, R3 ;  /* 0x000000032b037221 */ /* 0x000fe20000010000 */
[----:B------:R-:W-:Y:S01]  /*11760*/  MOV R38, R39 ;  /* 0x0000002700267202 */ /* 0x000fe20000000f00 */
[----:B------:R-:W-:Y:S01]  /*11770*/  FADD.FTZ R2, R36, R10 ;  /* 0x0000000a24027221 */ /* 0x000fe20000010000 */
[----:B------:R-:W-:Y:S01]  /*11780*/  MOV R39, R32 ;  /* 0x0000002000277202 */ /* 0x000fe20000000f00 */
[----:B------:R-:W-:Y:S01]  /*11790*/  FADD.FTZ R0, R37, R9 ;  /* 0x0000000925007221 */ /* 0x000fe20000010000 */
[----:B------:R-:W-:Y:S01]  /*117a0*/  MOV R32, R237 ;  /* 0x000000ed00207202 */ /* 0x000fe20000000f00 */
[----:B------:R-:W-:Y:S01]  /*117b0*/  FADD.FTZ R8, R38, R8 ;  /* 0x0000000826087221 */ /* 0x000fe20000010000 */
[----:B------:R1:W5:Y:S01]  /*117c0*/  LDL.LU R237, [R1+0x60] ;  /* 0x0000600001ed7983 */ /* 0x0003620000300800 */
[----:B------:R-:W-:Y:S01]  /*117d0*/  MOV R28, R184 ;  /* 0x000000b8001c7202 */ /* 0x000fe20000000f00 */
[----:B------:R-:W-:Y:S01]  /*117e0*/  FADD.FTZ R9, R33, R0 ;  /* 0x0000000021097221 */ /* 0x000fe20000010000 */
[-C--:B------:R-:W-:Y:S03]  /*117f0*/  HMMA.16816.F32.BF16 R184, R208, R190.reuse, R44 ;  /* 0x000000bed0b8723c */ /* 0x080fe6000004182c */
[----:B------:R-:W-:Y:S01]  /*11800*/  MOV R11, R197 ;  /* 0x000000c5000b7202 */ /* 0x000fe20000000f00 */
[----:B------:R-:W-:Y:S01]  /*11810*/  FADD.FTZ R0, R34, R8 ;  /* 0x0000000822007221 */ /* 0x000fe20000010000 */
[----:B------:R-:W-:Y:S01]  /*11820*/  FADD.FTZ R8, R29, R9 ;  /* 0x000000091d087221 */ /* 0x000fe20000010000 */
[----:B------:R-:W-:Y:S01]  /*11830*/  FADD.FTZ R2, R32, R2 ;  /* 0x0000000220027221 */ /* 0x000fe20000010000 */
[----:B------:R-:W-:Y:S01]  /*11840*/  FADD.FTZ R3, R39, R3 ;  /* 0x0000000327037221 */ /* 0x000fe20000010000 */
[C---:B------:R-:W-:Y:S04]  /*11850*/  HMMA.16816.F32.BF16 R188, R136.reuse, R190, R48 ;  /* 0x000000be88bc723c */ /* 0x040fe80000041830 */
[----:B------:R-:W-:Y:S01]  /*11860*/  FADD.FTZ R2, R28, R2 ;  /* 0x000000021c027221 */ /* 0x000fe20000010000 */
[----:B------:R-:W-:Y:S01]  /*11870*/  FADD.FTZ R0, R30, R0 ;  /* 0x000000001e007221 */ /* 0x000fe20000010000 */
[----:B------:R-:W-:Y:S02]  /*11880*/  FADD.FTZ R3, R35, R3 ;  /* 0x0000000323037221 */ /* 0x000fe40000010000 */
        /* <DEDUP_REMOVED lines=23> */
[----:B------:R-:W-:Y:S03]  /*11a00*/  FADD.FTZ R2, R14, R10 ;  /* 0x0000000a0e027221 */ /* 0x000fe60000010000 */
[C---:B------:R-:W-:Y:S04]  /*11a10*/  HMMA.16816.F32.BF16 R72, R208.reuse, R212, R72 ;  /* 0x000000d4d048723c */ /* 0x040fe80000041848 */
[----:B------:R-:W-:Y:S01]  /*11a20*/  FADD.FTZ R3, R232, R3 ;  /* 0x00000003e8037221 */ /* 0x000fe20000010000 */
[----:B------:R-:W-:Y:S03]  /*11a30*/  FADD.FTZ R2, R230, R2 ;  /* 0x00000002e6027221 */ /* 0x000fe60000010000 */
[-C--:B------:R-:W-:Y:S03]  /*11a40*/  HMMA.16816.F32.BF16 R76, R208, R214.reuse, R76 ;  /* 0x000000d6d04c723c */ /* 0x080fe6000004184c */
[----:B------:R-:W-:Y:S01]  /*11a50*/  FADD.FTZ R3, R231, R3 ;  /* 0x00000003e7037221 */ /* 0x000fe20000010000 */
[----:B------:R-:W-:Y:S03]  /*11a60*/  FADD.FTZ R2, R229, R2 ;  /* 0x00000002e5027221 */ /* 0x000fe60000010000 */
[----:B------:R-:W-:Y:S01]  /*11a70*/  FADD.FTZ R3, R228, R3 ;  /* 0x00000003e4037221 */ /* 0x000fe20000010000 */
[C---:B------:R-:W-:Y:S04]  /*11a80*/  HMMA.16816.F32.BF16 R80, R136.reuse, R214, R80 ;  /* 0x000000d68850723c */ /* 0x040fe80000041850 */
[----:B------:R-:W-:Y:S01]  /*11a90*/  FADD.FTZ R3, R227, R3 ;  /* 0x00000003e3037221 */ /* 0x000fe20000010000 */
[----:B------:R-:W-:Y:S03]  /*11aa0*/  FADD.FTZ R2, R226, R2 ;  /* 0x00000002e2027221 */ /* 0x000fe60000010000 */
[-C--:B------:R-:W-:Y:S08]  /*11ab0*/  HMMA.16816.F32.BF16 R84, R136, R216.reuse, R84 ;  /* 0x000000d88854723c */ /* 0x080ff00000041854 */
[C---:B------:R-:W-:Y:S08]  /*11ac0*/  HMMA.16816.F32.BF16 R88, R208.reuse, R216, R88 ;  /* 0x000000d8d058723c */ /* 0x040ff00000041858 */
[-C--:B------:R-:W-:Y:S08]  /*11ad0*/  HMMA.16816.F32.BF16 R92, R208, R218.reuse, R92 ;  /* 0x000000dad05c723c */ /* 0x080ff0000004185c */
[C---:B------:R-:W-:Y:S08]  /*11ae0*/  HMMA.16816.F32.BF16 R96, R136.reuse, R218, R96 ;  /* 0x000000da8860723c */ /* 0x040ff00000041860 */
[-C--:B--2---:R-:W-:Y:S08]  /*11af0*/  HMMA.16816.F32.BF16 R100, R136, R220.reuse, R100 ;  /* 0x000000dc8864723c */ /* 0x084ff00000041864 */
[C---:B------:R-:W-:Y:S08]  /*11b00*/  HMMA.16816.F32.BF16 R104, R208.reuse, R220, R104 ;  /* 0x000000dcd068723c */ /* 0x040ff00000041868 */
[-C--:B------:R-:W-:Y:S08]  /*11b10*/  HMMA.16816.F32.BF16 R108, R208, R222.reuse, R108 ;  /* 0x000000ded06c723c */ /* 0x080ff0000004186c */
[C---:B------:R-:W-:Y:S08]  /*11b20*/  HMMA.16816.F32.BF16 R112, R136.reuse, R222, R112 ;  /* 0x000000de8870723c */ /* 0x040ff00000041870 */
[-C--:B------:R-:W-:Y:S08]  /*11b30*/  HMMA.16816.F32.BF16 R116, R136, R4.reuse, R116 ;  /* 0x000000048874723c */ /* 0x080ff00000041874 */
[C---:B------:R-:W-:Y:S04]  /*11b40*/  HMMA.16816.F32.BF16 R120, R208.reuse, R4, R120 ;  /* 0x00000004d078723c */ /* 0x040fe80000041878 */
[----:B------:R-:W-:Y:S01]  /*11b50*/  FADD.FTZ R4, R235, R8 ;  /* 0x00000008eb047221 */ /* 0x000fe20000010000 */
[----:B------:R-:W-:Y:S03]  /*11b60*/  FADD.FTZ R5, R250, R0 ;  /* 0x00000000fa057221 */ /* 0x000fe60000010000 */
[----:B------:R-:W-:Y:S01]  /*11b70*/  FADD.FTZ R0, R249, R4 ;  /* 0x00000004f9007221 */ /* 0x000fe20000010000 */
[----:B------:R-:W-:Y:S01]  /*11b80*/  FADD.FTZ R4, R234, R5 ;  /* 0x00000005ea047221 */ /* 0x000fe20000010000 */
[-C--:B------:R-:W-:Y:S03]  /*11b90*/  HMMA.16816.F32.BF16 R124, R208, R6.reuse, R124 ;  /* 0x00000006d07c723c */ /* 0x080fe6000004187c */
[----:B------:R-:W-:Y:S01]  /*11ba0*/  FADD.FTZ R4, R248, R4 ;  /* 0x00000004f8047221 */ /* 0x000fe20000010000 */
[----:B------:R-:W-:Y:S04]  /*11bb0*/  FADD.FTZ R0, R233, R0 ;  /* 0x00000000e9007221 */ /* 0x000fe80000010000 */
[----:B------:R-:W-:Y:S01]  /*11bc0*/  STL [R1+0x50], R4 ;  /* 0x0000500401007387 */ /* 0x000fe20000100800 */
[----:B------:R-:W-:Y:S01]  /*11bd0*/  FADD.FTZ R0, R141, R0 ;  /* 0x000000008d007221 */ /* 0x000fe20000010000 */
[----:B------:R-:W-:Y:S04]  /*11be0*/  HMMA.16816.F32.BF16 R128, R136, R6, R128 ;  /* 0x000000068880723c */ /* 0x000fe80000041880 */
[----:B------:R2:W-:Y:S01]  /*11bf0*/  STL [R1+0x54], R0 ;  /* 0x0000540001007387 */ /* 0x0005e20000100800 */
[----:B------:R-:W-:Y:S02]  /*11c00*/  MOV R138, R133 ;  /* 0x00000085008a7202 */ /* 0x000fe40000000f00 */
[----:B------:R-:W-:Y:S01]  /*11c10*/  MOV R137, R134 ;  /* 0x0000008600897202 */ /* 0x000fe20000000f00 */
[----:B------:R1:W-:Y:S04]  /*11c20*/  STL [R1+0x34], R15 ;  /* 0x0000340f01007387 */ /* 0x0003e80000100800 */
[----:B------:R1:W-:Y:S01]  /*11c30*/  STL [R1+0x58], R3 ;  /* 0x0000580301007387 */ /* 0x0003e20000100800 */
[----:B--2---:R-:W-:Y:S05]  /*11c40*/  FADD.FTZ R0, R225, R2 ;  /* 0x00000002e1007221 */ /* 0x004fea0000010000 */
[----:B------:R1:W-:Y:S04]  /*11c50*/  STL [R1+0x5c], R0 ;  /* 0x00005c0001007387 */ /* 0x0003e80000100800 */
[----:B------:R1:W-:Y:S01]  /*11c60*/  STL [R1+0x30], R142 ;  /* 0x0000308e01007387 */ /* 0x0003e20000100800 */
[----:B---3--:R-:W-:Y:S02]  /*11c70*/  MOV R136, R143 ;  /* 0x0000008f00887202 */ /* 0x008fe40000000f00 */
[----:B----4-:R-:W-:Y:S01]  /*11c80*/  MOV R132, R135 ;  /* 0x0000008700847202 */ /* 0x010fe20000000f00 */
[----:B------:R-:W-:Y:S06]  /*11c90*/  BRA.U UP0, `(.L_x_47) ;  /* 0xffffffb900547547 */ /* 0x000fec000b83ffff */
.L_x_46:
[----:B-1----:R-:W2:Y:S01]  /*11ca0*/  LDL.LU R3, [R1+0x58] ;  /* 0x0000580001037983 */ /* 0x002ea20000300800 */
        /* <DEDUP_REMOVED lines=25> */
[----:B--2---:R-:W-:Y:S01]  /*11e40*/  FADD.FTZ R0, R0, R7 ;  /* 0x0000000700007221 */ /* 0x004fe20000010000 */
[----:B----4-:R-:W-:-:S04]  /*11e50*/  FADD.FTZ R4, R4, R6 ;  /* 0x0000000604047221 */ /* 0x010fc80000010000 */
[----:B------:R-:W2:Y:S04]  /*11e60*/  SHFL.BFLY PT, R136, R0, 0x1, 0x1f ;  /* 0x0c201f0000887f89 */ /* 0x000ea800000e0000 */
[----:B------:R-:W4:Y:S01]  /*11e70*/  SHFL.BFLY PT, R137, R4, 0x1, 0x1f ;  /* 0x0c201f0004897f89 */ /* 0x000f2200000e0000 */
[----:B-1----:R-:W-:Y:S01]  /*11e80*/  FADD.FTZ R3, R3, R5 ;  /* 0x0000000503037221 */ /* 0x002fe20000010000 */
[----:B------:R-:W-:Y:S01]  /*11e90*/  SHF.L.U32 R5, R139, 0x1, RZ ;  /* 0x000000018b057819 */ /* 0x000fe200000006ff */
[----:B---3--:R-:W-:-:S03]  /*11ea0*/  FADD.FTZ R132, R2, R132 ;  /* 0x0000008402847221 */ /* 0x008fc60000010000 */
[----:B------:R-:W1:Y:S01]  /*11eb0*/  SHFL.BFLY PT, R138, R3, 0x1, 0x1f ;  /* 0x0c201f00038a7f89 */ /* 0x000e6200000e0000 */
[----:B------:R-:W-:Y:S01]  /*11ec0*/  LOP3.LUT R6, R5, 0x6, RZ, 0xc0, !PT ;  /* 0x0000000605067812 */ /* 0x000fe200078ec0ff */
[----:B------:R-:W3:Y:S01]  /*11ed0*/  MUFU.RCP R2, R132 ;  /* 0x0000008400027308 */ /* 0x000ee20000001000 */
[----:B------:R-:W-:Y:S01]  /*11ee0*/  FSETP.NE.FTZ.AND P6, PT, R132, RZ, PT ;  /* 0x000000ff8400720b */ /* 0x000fe20003fd5000 */
[----:B--2---:R-:W-:Y:S01]  /*11ef0*/  FADD.FTZ R136, R0, R136 ;  /* 0x0000008800887221 */ /* 0x004fe20000010000 */
[----:B------:R-:W-:Y:S02]  /*11f00*/  SHF.L.U32 R0, R139, 0x4, RZ ;  /* 0x000000048b007819 */ /* 0x000fe400000006ff */
[----:B------:R-:W-:Y:S01]  /*11f10*/  LOP3.LUT R6, R6, 0x7c00, R8, 0xf8, !PT ;  /* 0x00007c0006067812 */ /* 0x000fe200078ef808 */
[----:B----4-:R-:W-:Y:S01]  /*11f20*/  FADD.FTZ R137, R4, R137 ;  /* 0x0000008904897221 */ /* 0x010fe20000010000 */
[----:B------:R-:W-:Y:S01]  /*11f30*/  LOP3.LUT R0, R0, 0x1c0, RZ, 0xc0, !PT ;  /* 0x000001c000007812 */ /* 0x000fe200078ec0ff */
[----:B------:R-:W2:Y:S01]  /*11f40*/  MUFU.RCP R7, R136 ;  /* 0x0000008800077308 */ /* 0x000ea20000001000 */
[----:B------:R-:W-:-:S02]  /*11f50*/  FSETP.NE.FTZ.AND P5, PT, R136, RZ, PT ;  /* 0x000000ff8800720b */ /* 0x000fc40003fb5000 */
[----:B------:R-:W-:Y:S02]  /*11f60*/  LOP3.LUT R5, R0, 0x38, R5, 0xf8, !PT ;  /* 0x0000003800057812 */ /* 0x000fe400078ef805 */
[----:B------:R-:W-:Y:S02]  /*11f70*/  FSETP.NE.FTZ.AND P1, PT, R137, RZ, PT ;  /* 0x000000ff8900720b */ /* 0x000fe40003f35000 */
[----:B------:R-:W-:Y:S02]  /*11f80*/  LOP3.LUT R10, R6, R5, RZ, 0xfc, !PT ;  /* 0x00000005060a7212 */ /* 0x000fe400078efcff */
[----:B---3--:R-:W-:Y:S02]  /*11f90*/  FSEL R0, R2, 1, P6 ;  /* 0x3f80000002007808 */ /* 0x008fe40003000000 */
[----:B------:R-:W3:Y:S01]  /*11fa0*/  MUFU.RCP R2, R137 ;  /* 0x0000008900027308 */ /* 0x000ee20000001000 */
        /* <DEDUP_REMOVED lines=34> */
[----:B------:R-:W-:Y:S01]  /*121d0*/  FSETP.NE.FTZ.AND P0, PT, R138, RZ, PT ;  /* 0x000000ff8a00720b */ /* 0x000fe20003f15000 */
[----:B------:R-:W1:Y:S01]  /*121e0*/  MUFU.RCP R0, R138 ;  /* 0x0000008a00007308 */ /* 0x000e620000001000 */
[----:B--2---:R-:W-:-:S02]  /*121f0*/  FSEL R3, R7, 1, P5 ;  /* 0x3f80000007037808 */ /* 0x004fc40002800000 */
[----:B------:R-:W-:Y:S02]  /*12200*/  R2P PR, R139, 0x1c ;  /* 0x0000001c8b007804 */ /* 0x000fe40000000000 */
[----:B---3--:R-:W-:Y:S01]  /*12210*/  FSEL R2, R2, 1, P1 ;  /* 0x3f80000002027808 */ /* 0x008fe20000800000 */
        /* <DEDUP_REMOVED lines=69> */
[C---:B------:R-:W-:Y:S01]  /*12670*/  FMUL.FTZ R144, R2.reuse, R144 ;  /* 0x0000009002907220 */ /* 0x040fe20000410000 */
[----:B------:R-:W-:Y:S01]  /*12680*/  F2FP.BF16.F32.PACK_AB R67, R67, R150 ;  /* 0x000000964343723e */ /* 0x000fe200000010ff */
[C---:B------:R-:W-:Y:S01]  /*12690*/  FMUL.FTZ R68, R2.reuse, R145 ;  /* 0x0000009102447220 */ /* 0x040fe20000410000 */
        /* <DEDUP_REMOVED lines=80> */
[----:B------:R3:W-:Y:S01]  /*12ba0*/  STS [R4+0x2000], R21 ;  /* 0x0020001504007388 */ /* 0x0007e20000000800 */
[----:B------:R-:W-:-:S02]  /*12bb0*/  IADD3 R6, PT, PT, R6, R8, RZ ;  /* 0x0000000806067210 */ /* 0x000fc40007ffe0ff */
        /* <DEDUP_REMOVED lines=112> */
.L_x_50:
        /* <DEDUP_REMOVED lines=71> */
.L_x_52:
[----:B------:R-:W-:Y:S05]  /*13730*/  BSYNC.RECONVERGENT B0 ;  /* 0x0000000000007941 */ /* 0x000fea0003800200 */
.L_x_51:
        /* <DEDUP_REMOVED lines=64> */
.L_x_53:
        /* <DEDUP_REMOVED lines=12> */
.L_x_1655:


//--------------------- .text._ZN5flash16flash_fwd_kernelI23Flash_fwd_kernel_traitsILi128ELi128ELi64ELi4ELb0ELb0EN7cutlass10bfloat16_tE19Flash_kernel_traitsILi128ELi128ELi64ELi4ES3_EELb0ELb1ELb0ELb0ELb0ELb1ELb0ELb0EEEvNS_16Flash_fwd_paramsE --------------------------
	.section	.text._ZN5flash16flash_fwd_kernelI23Flash_fwd_kernel_traitsILi128ELi128ELi64ELi4ELb0ELb0EN7cutlass10bfloat16_tE19Flash_kernel_traitsILi128ELi128ELi64ELi4ES3_EELb0ELb1ELb0ELb0ELb0ELb1ELb0ELb0EEEvNS_16Flash_fwd_paramsE,"ax",@progbits
	.align	128
        .global         _ZN5flash16flash_fwd_kernelI23Flash_fwd_kernel_traitsILi128ELi128ELi64ELi4ELb0ELb0EN7cutlass10bfloat16_tE19Flash_kernel_traitsILi128ELi128ELi64ELi4ES3_EELb0ELb1ELb0ELb0ELb0ELb1ELb0ELb0EEEvNS_16Flash_fwd_paramsE
        .type           _ZN5flash16flash_fwd_kernelI23Flash_fwd_kernel_traitsILi128ELi128ELi64ELi4ELb0ELb0EN7cutlass10bfloat16_tE19Flash_kernel_traitsILi128ELi128ELi64ELi4ES3_EELb0ELb1ELb0ELb0ELb0ELb1ELb0ELb0EEEvNS_16Flash_fwd_paramsE,@function
        .size           _ZN5flash16flash_fwd_kernelI23Flash_fwd_kernel_traitsILi128ELi128ELi64ELi4ELb0ELb0EN7cutlass10bfloat16_tE19Flash_kernel_traitsILi128ELi128ELi64ELi4ES3_EELb0ELb1ELb0ELb0ELb0ELb1ELb0ELb0EEEvNS_16Flash_fwd_paramsE,(.L_x_1656 - _ZN5flash16flash_fwd_kernelI23Flash_fwd_kernel_traitsILi128ELi128ELi64ELi4ELb0ELb0EN7cutlass10bfloat16_tE19Flash_kernel_traitsILi128ELi128ELi64ELi4ES3_EELb0ELb1ELb0ELb0ELb0ELb1ELb0ELb0EEEvNS_16Flash_fwd_paramsE)
        .other          _ZN5flash16flash_fwd_kernelI23Flash_fwd_kernel_traitsILi128ELi128ELi64ELi4ELb0ELb0EN7cutlass10bfloat16_tE19Flash_kernel_traitsILi128ELi128ELi64ELi4ES3_EELb0ELb1ELb0ELb0ELb0ELb1ELb0ELb0EEEvNS_16Flash_fwd_paramsE,@"STO_CUDA_ENTRY STV_DEFAULT"
_ZN5flash16flash_fwd_kernelI23Flash_fwd_kernel_traitsILi128ELi128ELi64ELi4ELb0ELb0EN7cutlass10bfloat16_tE19Flash_kernel_traitsILi128ELi128ELi64ELi4ES3_EELb0ELb1ELb0ELb0ELb0ELb1ELb0ELb0EEEvNS_16Flash_fwd_paramsE:
.text._ZN5flash16flash_fwd_kernelI23Flash_fwd_kernel_traitsILi128ELi128ELi64ELi4ELb0ELb0EN7cutlass10bfloat16_tE19Flash_kernel_traitsILi128ELi128ELi64ELi4ES3_EELb0ELb1ELb0ELb0ELb0ELb1ELb0ELb0EEEvNS_16Flash_fwd_paramsE:
[----:B------:R-:W1:Y:S01]  /*0000*/  LDC R1, c[0x0][0x37c] ;  /* 0x0000df00ff017b82 */ /* 0x000e620000000800 */
[----:B------:R-:W2:Y:S07]  /*0010*/  LDCU.64 UR10, c[0x0][0x460] ;  /* 0x00008c00ff0a77ac */ /* 0x000eae0008000a00 */
[----:B------:R-:W3:Y:S01]  /*0020*/  S2UR UR19, SR_CTAID.Y ;  /* 0x00000000001379c3 */ /* 0x000ee20000002600 */
[----:B-1----:R-:W-:Y:S01]  /*0030*/  VIADD R1, R1, 0xffffff78 ;  /* 0xffffff7801017836 */ /* 0x002fe20000000000 */
[----:B------:R-:W1:Y:S01]  /*0040*/  LDCU.64 UR8, c[0x0][0x470] ;  /* 0x00008e00ff0877ac */ /* 0x000e620008000a00 */
[----:B------:R-:W4:Y:S01]  /*0050*/  LDCU.64 UR16, c[0x0][0x460] ;  /* 0x00008c00ff1077ac */ /* 0x000f220008000a00 */
[----:B------:R-:W4:Y:S01]  /*0060*/  LDCU.U8 UR12, c[0x0][0x532] ;  /* 0x0000a640ff0c77ac */ /* 0x000f220008000000 */
[----:B------:R-:W4:Y:S01]  /*0070*/  LDCU.64 UR6, c[0x0][0x468] ;  /* 0x00008d00ff0677ac */ /* 0x000f220008000a00 */
[----:B--2---:R-:W-:Y:S01]  /*0080*/  ISETP.NE.U32.AND P4, PT, RZ, UR10, PT ;  /* 0x0000000aff007c0c */ /* 0x004fe2000bf85070 */
[----:B------:R-:W-:-:S02]  /*0090*/  UISETP.NE.U32.AND UP4, UPT, UR10, URZ, UPT ;  /* 0x000000ff0a00728c */ /* 0x000fc4000bf85070 */
[----:B-1----:R-:W-:Y:S01]  /*00a0*/  UISETP.NE.U32.AND UP3, UPT, UR8, URZ, UPT ;  /* 0x000000ff0800728c */ /* 0x002fe2000bf65070 */
[----:B------:R-:W-:Y:S01]  /*00b0*/  ISETP.NE.AND.EX P4, PT, RZ, UR11, PT, P4 ;  /* 0x0000000bff007c0c */ /* 0x000fe2000bf85340 */
[----:B------:R-:W1:Y:S01]  /*00c0*/  LDCU.64 UR4, c[0x0][0x478] ;  /* 0x00008f00ff0477ac */ /* 0x000e620008000a00 */
[----:B------:R-:W-:Y:S02]  /*00d0*/  UISETP.NE.AND.EX UP4, UPT, UR11, URZ, UPT, UP4 ;  /* 0x000000ff0b00728c */ /* 0x000fe4000bf85340 */
[----:B------:R-:W-:Y:S01]  /*00e0*/  UISETP.NE.AND.EX UP3, UPT, UR9, URZ, UPT, UP3 ;  /* 0x000000ff0900728c */ /* 0x000fe2000bf65330 */
[----:B------:R-:W2:Y:S03]  /*00f0*/  LDCU.64 UR14, c[0x0][0x358] ;  /* 0x00006b00ff0e77ac */ /* 0x000ea60008000a00 */
[----:B------:R-:W-:Y:S01]  /*0100*/  PLOP3.LUT P2, PT, PT, PT, UP4, 0x80, 0x8 ;  /* 0x000000000008781c */ /* 0x000fe20003f4f048 */
[----:B---3--:R-:W-:-:S02]  /*0110*/  USHF.L.U32 UR11, UR19, 0x2, URZ ;  /* 0x00000002130b7899 */ /* 0x008fc400080006ff */
[----:B----4-:R-:W-:Y:S02]  /*0120*/  UIMAD.WIDE.U32 UR16, UR19, 0x4, UR16 ;  /* 0x00000004131078a5 */ /* 0x010fe4000f8e0010 */
[----:B------:R-:W-:Y:S02]  /*0130*/  UISETP.NE.AND UP5, UPT, UR12, URZ, UPT ;  /* 0x000000ff0c00728c */ /* 0x000fe4000bfa5270 */
[----:B------:R-:W-:Y:S02]  /*0140*/  UISETP.EQ.U32.AND UP2, UPT, UR6, URZ, UPT ;  /* 0x000000ff0600728c */ /* 0x000fe4000bf42070 */
[----:B------:R-:W-:Y:S01]  /*0150*/  USHF.R.U32.HI UR10, URZ, 0x1e, UR19 ;  /* 0x0000001eff0a7899 */ /* 0x000fe20008011613 */
[----:B------:R-:W-:Y:S01]  /*0160*/  PLOP3.LUT P1, PT, PT, PT, UP3, 0x80, 0x8 ;  /* 0x000000000008781c */ /* 0x000fe20003f2f038 */
[----:B------:R-:W-:Y:S01]  /*0170*/  @UP3 UIADD3 UR12, UP1, UPT, UR11, UR8, URZ ;  /* 0x000000080b0c3290 */ /* 0x000fe2000ff3e0ff */
[----:B------:R-:W-:Y:S01]  /*0180*/  IMAD.U32 R2, RZ, RZ, UR16 ;  /* 0x00000010ff027e24 */ /* 0x000fe2000f8e00ff */
[----:B------:R-:W-:Y:S01]  /*0190*/  UISETP.EQ.OR.EX UP2, UPT, UR7, URZ, !UP5, UP2 ;  /* 0x000000ff0700728c */ /* 0x000fe2000ef42720 */
[----:B------:R-:W-:Y:S01]  /*01a0*/  IMAD.U32 R3, RZ, RZ, UR17 ;  /* 0x00000011ff037e24 */ /* 0x000fe2000f8e00ff */
[----:B-1----:R-:W-:-:S02]  /*01b0*/  UISETP.NE.U32.AND UP0, UPT, UR4, URZ, UPT ;  /* 0x000000ff0400728c */ /* 0x002fc4000bf05070 */
[----:B------:R-:W-:Y:S02]  /*01c0*/  @UP3 UIADD3.X UR13, UPT, UPT, UR10, UR9, URZ, UP1, !UPT ;  /* 0x000000090a0d3290 */ /* 0x000fe40008ffe4ff */
[----:B------:R-:W-:Y:S01]  /*01d0*/  UIADD3 UR8, UP1, UPT, UR11, UR6, URZ ;  /* 0x000000060b087290 */ /* 0x000fe2000ff3e0ff */
[----:B--2---:R-:W2:Y:S01]  /*01e0*/  @P4 LDG.E R8, desc[UR14][R2.64] ;  /* 0x0000000e02084981 */ /* 0x004ea2000c1e1900 */
[----:B------:R-:W-:Y:S01]  /*01f0*/  UISETP.NE.AND.EX UP0, UPT, UR5, URZ, UPT, UP0 ;  /* 0x000000ff0500728c */ /* 0x000fe2000bf05300 */
[----:B------:R-:W-:Y:S02]  /*0200*/  PLOP3.LUT P3, PT, PT, PT, UP2, 0x80, 0x8 ;  /* 0x000000000008781c */ /* 0x000fe40003f6f028 */
[----:B------:R1:W3:Y:S01]  /*0210*/  @P2 LDG.E R7, desc[UR14][R2.64+0x4] ;  /* 0x0000040e02072981 */ /* 0x0002e2000c1e1900 */
[----:B------:R-:W-:Y:S02]  /*0220*/  UIADD3.X UR9, UPT, UPT, UR10, UR7, URZ, UP1, !UPT ;  /* 0x000000070a097290 */ /* 0x000fe40008ffe4ff */
[----:B------:R-:W-:-:S05]  /*0230*/  PLOP3.LUT P0, PT, PT, PT, UP0, 0x80, 0x8 ;  /* 0x000000000008781c */ /* 0x000fca0003f0f008 */
[----:B------:R-:W-:-:S04]  /*0240*/  @UP0 UIADD3 UR4, UP1, UPT, UR11, UR4, URZ ;  /* 0x000000040b040290 */ /* 0x000fc8000ff3e0ff */
[----:B------:R-:W-:Y:S01]  /*0250*/  @UP0 UIADD3.X UR5, UPT, UPT, UR10, UR5, URZ, UP1, !UPT ;  /* 0x000000050a050290 */ /* 0x000fe20008ffe4ff */
[----:B-1----:R-:W-:Y:S02]  /*0260*/  IMAD.U32 R2, RZ, RZ, UR12 ;  /* 0x0000000cff027e24 */ /* 0x002fe4000f8e00ff */
[----:B------:R-:W-:-:S05]  /*0270*/  IMAD.U32 R3, RZ, RZ, UR13 ;  /* 0x0000000dff037e24 */ /* 0x000fca000f8e00ff */
[----:B------:R1:W4:Y:S01]  /*0280*/  @P1 LDG.E R0, desc[UR14][R2.64] ;  /* 0x0000000e02001981 */ /* 0x000322000c1e1900 */
[----:B------:R-:W-:Y:S02]  /*0290*/  IMAD.U32 R4, RZ, RZ, UR4 ;  /* 0x00000004ff047e24 */ /* 0x000fe4000f8e00ff */
[----:B------:R-:W-:Y:S01]  /*02a0*/  IMAD.U32 R5, RZ, RZ, UR5 ;  /* 0x00000005ff057e24 */ /* 0x000fe2000f8e00ff */
[----:B------:R-:W1:Y:S01]  /*02b0*/  S2UR UR30, SR_CTAID.X ;  /* 0x00000000001e79c3 */ /* 0x000e620000002500 */
[----:B------:R-:W3:Y:S03]  /*02c0*/  @!UP4 LDCU UR23, c[0x0][0x434] ;  /* 0x00008680ff17c7ac */ /* 0x000ee60008000800 */
[----:B------:R2:W5:Y:S01]  /*02d0*/  @P0 LDG.E R4, desc[UR14][R4.64] ;  /* 0x0000000e04040981 */ /* 0x000562000c1e1900 */
[----:B------:R-:W-:Y:S01]  /*02e0*/  UMOV UR13, 0xffffffff ;  /* 0xffffffff000d7882 */ /* 0x000fe20000000000 */
[----:B------:R-:W4:Y:S01]  /*02f0*/  @!UP0 LDCU.64 UR4, c[0x0][0x488] ;  /* 0x00009100ff0487ac */ /* 0x000f220008000a00 */
[----:B-1----:R-:W-:-:S02]  /*0300*/  IMAD.U32 R2, RZ, RZ, UR8 ;  /* 0x00000008ff027e24 */ /* 0x002fc4000f8e00ff */
[----:B------:R-:W-:-:S05]  /*0310*/  IMAD.U32 R3, RZ, RZ, UR9 ;  /* 0x00000009ff037e24 */ /* 0x000fca000f8e00ff */
[----:B------:R-:W4:Y:S01]  /*0320*/  @!P3 LDG.E R6, desc[UR14][R2.64] ;  /* 0x0000000e0206b981 */ /* 0x000f22000c1e1900 */
[----:B------:R-:W-:Y:S01]  /*0330*/  UISETP.NE.U32.AND UP1, UPT, UR6, URZ, UPT ;  /* 0x000000ff0600728c */ /* 0x000fe2000bf25070 */
[----:B------:R-:W-:Y:S01]  /*0340*/  UMOV UR20, 0xffffffff ;  /* 0xffffffff00147882 */ /* 0x000fe20000000000 */
[----:B------:R-:W-:Y:S02]  /*0350*/  USHF.L.U32 UR21, UR30, 0x7, URZ ;  /* 0x000000071e157899 */ /* 0x000fe400080006ff */
[----:B------:R-:W-:Y:S01]  /*0360*/  UISETP.NE.AND.EX UP1, UPT, UR7, URZ, UPT, UP1 ;  /* 0x000000ff0700728c */ /* 0x000fe2000bf25310 */
[----:B------:R-:W-:Y:S01]  /*0370*/  UMOV UR12, URZ ;  /* 0x000000ff000c7c82 */ /* 0x000fe20008000000 */
[----:B------:R-:W1:Y:S01]  /*0380*/  @!UP0 LDCU UR6, c[0x0][0x43c] ;  /* 0x00008780ff0687ac */ /* 0x000e620008000800 */
[----:B--2---:R-:W-:Y:S02]  /*0390*/  @P4 R2UR UR13, R8 ;  /* 0x00000000080d42ca */ /* 0x004fe400000e0000 */
[----:B---3--:R-:W-:-:S13]  /*03a0*/  @P2 R2UR UR8, R7 ;  /* 0x00000000070822ca */ /* 0x008fda00000e0000 */
[----:B------:R-:W-:-:S04]  /*03b0*/  @UP4 UIADD3 UR23, UPT, UPT, UR8, -UR13, URZ ;  /* 0x8000000d08174290 */ /* 0x000fc8000fffe0ff */
[----:B------:R-:W-:Y:S01]  /*03c0*/  UISETP.GT.AND UP2, UPT, UR23, UR21, UPT ;  /* 0x000000151700728c */ /* 0x000fe2000bf44270 */
[----:B----4-:R-:W-:-:S05]  /*03d0*/  @P1 R2UR UR12, R0 ;  /* 0x00000000000c12ca */ /* 0x010fca00000e0000 */
[----:B------:R-:W-:Y:S01]  /*03e0*/  PLOP3.LUT P1, PT, PT, PT, UP2, 0x80, 0x8 ;  /* 0x000000000008781c */ /* 0x000fe20003f2f028 */
[----:B------:R-:W-:Y:S01]  /*03f0*/  @!UP0 UISETP.NE.U32.AND UP2, UPT, UR4, URZ, UPT ;  /* 0x000000ff0400828c */ /* 0x000fe2000bf45070 */
[----:B------:R-:W2:Y:S01]  /*0400*/  @!UP1 LDCU UR4, c[0x0][0x438] ;  /* 0x00008700ff0497ac */ /* 0x000ea20008000800 */
[----:B------:R-:W-:Y:S01]  /*0410*/  @!P3 R2UR UR20, R6 ;  /* 0x000000000614b2ca */ /* 0x000fe200000e0000 */
[----:B-12---:R-:W-:-:S14]  /*0420*/  BRA.U !UP1, `(.L_x_54) ;  /* 0x0000000109187547 */ /* 0x006fdc000b800000 */
[----:B------:R-:W-:-:S13]  /*0430*/  PLOP3.LUT P2, PT, PT, PT, UP5, 0x80, 0x8 ;  /* 0x000000000008781c */ /* 0x000fda0003f4f058 */
[----:B------:R-:W2:Y:S04]  /*0440*/  @P2 LDG.E R0, desc[UR14][R2.64+0x4] ;  /* 0x0000040e02002981 */ /* 0x000ea8000c1e1900 */
[----:B------:R-:W3:Y:S01]  /*0450*/  @!P2 LDG.E R2, desc[UR14][R2.64] ;  /* 0x0000000e0202a981 */ /* 0x000ee2000c1e1900 */
[----:B--2---:R-:W-:-:S13]  /*0460*/  @P2 R2UR UR4, R0 ;  /* 0x00000000000422ca */ /* 0x004fda00000e0000 */
[----:B------:R-:W-:-:S07]  /*0470*/  @UP5 UIADD3 UR4, UPT, UPT, UR4, -UR20, URZ ;  /* 0x8000001404045290 */ /* 0x000fce000fffe0ff */
[----:B---3--:R-:W-:Y:S02]  /*0480*/  @!P2 R2UR UR4, R2 ;  /* 0x000000000204a2ca */ /* 0x008fe400000e0000 */
.L_x_54:
[----:B-----5:R-:W-:Y:S01]  /*0490*/  @P0 R2UR UR22, R4 ;  /* 0x00000000041602ca */ /* 0x020fe200000e0000 */
[----:B------:R-:W-:Y:S01]  /*04a0*/  @!UP0 UISETP.NE.AND.EX UP2, UPT, UR5, URZ, UPT, UP2 ;  /* 0x000000ff0500828c */ /* 0x000fe2000bf45320 */
[----:B------:R-:W-:-:S13]  /*04b0*/  @!P1 EXIT ;  /* 0x000000000000994d */ /* 0x000fda0003800000 */
[----:B------:R-:W1:Y:S01]  /*04c0*/  LDCU UR18, c[0x0][0x508] ;  /* 0x0000a100ff1277ac */ /* 0x000e620008000800 */
[----:B------:R-:W2:Y:S01]  /*04d0*/  S2R R160, SR_TID.X ;  /* 0x0000000000a07919 */ /* 0x000ea20000002100 */
[----:B------:R-:W-:Y:S02]  /*04e0*/  @!UP0 USEL UR6, UR6, URZ, UP2 ;  /* 0x000000ff06068287 */ /* 0x000fe40009000000 */
[----:B------:R-:W-:Y:S02]  /*04f0*/  @UP0 UIADD3 UR22, UPT, UPT, UR22, -UR12, URZ ;  /* 0x8000000c16160290 */ /* 0x000fe4000fffe0ff */
[----:B------:R-:W-:Y:S02]  /*0500*/  @!UP0 UIADD3 UR22, UPT, UPT, UR6, UR4, -UR12 ;  /* 0x0000000406168290 */ /* 0x000fe4000fffe80c */
[----:B------:R-:W-:Y:S02]  /*0510*/  UIADD3 UR5, UPT, UPT, UR30, 0x1, URZ ;  /* 0x000000011e057890 */ /* 0x000fe4000fffe0ff */
[----:B------:R-:W-:-:S02]  /*0520*/  UIADD3 UR7, UPT, UPT, UR22, 0x3f, URZ ;  /* 0x0000003f16077890 */ /* 0x000fc4000fffe0ff */
[----:B------:R-:W-:Y:S02]  /*0530*/  ULEA UR5, UR5, -UR23, 0x7 ;  /* 0x8000001705057291 */ /* 0x000fe4000f8e38ff */
[----:B------:R-:W-:Y:S02]  /*0540*/  USHF.R.S32.HI UR6, URZ, 0x1f, UR7 ;  /* 0x0000001fff067899 */ /* 0x000fe40008011407 */
[----:B-1----:R-:W-:Y:S02]  /*0550*/  UIADD3 UR5, UPT, UPT, UR7, UR18, UR5 ;  /* 0x0000001207057290 */ /* 0x002fe4000fffe005 */
[----:B------:R-:W-:Y:S02]  /*0560*/  ULEA.HI UR6, UR6, UR7, URZ, 0x6 ;  /* 0x0000000706067291 */ /* 0x000fe4000f8f30ff */
[----:B------:R-:W-:Y:S01]  /*0570*/  USHF.R.S32.HI UR4, URZ, 0x1f, UR5 ;  /* 0x0000001fff047899 */ /* 0x000fe20008011405 */
[----:B------:R-:W1:Y:S01]  /*0580*/  S2UR UR7, SR_CTAID.Z ;  /* 0x00000000000779c3 */ /* 0x000e620000002700 */
[----:B------:R-:W-:-:S02]  /*0590*/  USHF.R.S32.HI UR6, URZ, 0x6, UR6 ;  /* 0x00000006ff067899 */ /* 0x000fc40008011406 */
[----:B------:R-:W-:-:S04]  /*05a0*/  ULEA.HI UR4, UR4, UR5, URZ, 0x6 ;  /* 0x0000000504047291 */ /* 0x000fc8000f8f30ff */
[----:B------:R-:W-:-:S04]  /*05b0*/  USHF.R.S32.HI UR4, URZ, 0x6, UR4 ;  /* 0x00000006ff047899 */ /* 0x000fc80008011404 */
[----:B------:R-:W-:-:S04]  /*05c0*/  UISETP.LT.AND UP0, UPT, UR6, UR4, UPT ;  /* 0x000000040600728c */ /* 0x000fc8000bf01270 */
[----:B------:R-:W-:-:S04]  /*05d0*/  USEL UR17, UR6, UR4, UP0 ;  /* 0x0000000406117287 */ /* 0x000fc80008000000 */
[----:B------:R-:W-:-:S09]  /*05e0*/  UISETP.GT.AND UP0, UPT, UR17, URZ, UPT ;  /* 0x000000ff1100728c */ /* 0x000fd2000bf04270 */
[----:B-12---:R-:W-:Y:S05]  /*05f0*/  BRA.U UP0, `(.L_x_55) ;  /* 0x0000001100cc7547 */ /* 0x006fea000b800000 */
[----:B------:R-:W1:Y:S01]  /*0600*/  LDCU.U8 UR4, c[0x0][0x549] ;  /* 0x0000a920ff0477ac */ /* 0x000e620008000000 */
[----:B------:R-:W-:Y:S01]  /*0610*/  UISETP.NE.AND UP0, UPT, UR13, -0x1, UPT ;  /* 0xffffffff0d00788c */ /* 0x000fe2000bf05270 */
[----:B------:R-:W2:Y:S10]  /*0620*/  LDCU.U8 UR12, c[0x0][0x548] ;  /* 0x0000a900ff0c77ac */ /* 0x000eb40008000000 */
[----:B------:R-:W3:Y:S01]  /*0630*/  @!UP0 LDCU.64 UR10, c[0x0][0x400] ;  /* 0x00008000ff0a87ac */ /* 0x000ee20008000a00 */
[----:B-1----:R-:W-:Y:S01]  /*0640*/  UISETP.NE.AND UP1, UPT, UR4, URZ, UPT ;  /* 0x000000ff0400728c */ /* 0x002fe2000bf25270 */
[----:B------:R-:W1:Y:S10]  /*0650*/  @UP0 LDCU.64 UR8, c[0x0][0x408] ;  /* 0x00008100ff0807ac */ /* 0x000e740008000a00 */
[----:B------:R-:W4:Y:S01]  /*0660*/  @UP1 LDCU.64 UR4, c[0x0][0x430] ;  /* 0x00008600ff0417ac */ /* 0x000f220008000a00 */
[----:B---3--:R-:W-:-:S04]  /*0670*/  @!UP0 UIMAD.WIDE.U32 UR26, UR19, UR10, URZ ;  /* 0x0000000a131a82a5 */ /* 0x008fc8000f8e00ff */
[----:B------:R-:W-:Y:S02]  /*0680*/  @!UP0 UIMAD UR11, UR19, UR11, UR27 ;  /* 0x0000000b130b82a4 */ /* 0x000fe4000f8e021b */
[----:B-1----:R-:W-:Y:S01]  /*0690*/  @UP0 UIMAD.WIDE.U32 UR24, UR13, UR8, URZ ;  /* 0x000000080d1802a5 */ /* 0x002fe2000f8e00ff */
[----:B------:R-:W-:Y:S01]  /*06a0*/  @!UP0 UMOV UR10, UR26 ;  /* 0x0000001a000a8c82 */ /* 0x000fe20008000000 */
[----:B------:R-:W1:Y:S02]  /*06b0*/  @UP1 LDCU UR8, c[0x0][0x430] ;  /* 0x00008600ff0817ac */ /* 0x000e640008000800 */
[----:B------:R-:W-:Y:S02]  /*06c0*/  @UP0 UIMAD UR11, UR13, UR9, UR25 ;  /* 0x000000090d0b02a4 */ /* 0x000fe4000f8e0219 */
[----:B----4-:R-:W-:Y:S01]  /*06d0*/  @UP1 UIMAD UR16, UR4, UR5, URZ ;  /* 0x00000005041012a4 */ /* 0x010fe2000f8e02ff */
[----:B------:R-:W-:Y:S01]  /*06e0*/  @UP1 UMOV UR9, 0x1 ;  /* 0x0000000100091882 */ /* 0x000fe20000000000 */
[----:B------:R-:W-:Y:S01]  /*06f0*/  @UP0 UMOV UR10, UR24 ;  /* 0x00000018000a0c82 */ /* 0x000fe20008000000 */
[----:B--2---:R-:W-:Y:S09]  /*0700*/  BRA.U UP1, `(.L_x_56) ;  /* 0x0000000101287547 */ /* 0x004ff2000b800000 */
[----:B------:R-:W-:Y:S01]  /*0710*/  UISETP.NE.AND UP0, UPT, UR12, URZ, UPT ;  /* 0x000000ff0c00728c */ /* 0x000fe2000bf05270 */
[----:B------:R-:W2:Y:S10]  /*0720*/  LDCU UR5, c[0x0][0x3e0] ;  /* 0x00007c00ff0577ac */ /* 0x000eb40008000800 */
[----:B------:R-:W2:Y:S01]  /*0730*/  @UP0 LDCU UR9, c[0x0][0x454] ;  /* 0x00008a80ff0907ac */ /* 0x000ea20008000800 */
[----:B------:R-:W3:Y:S01]  /*0740*/  @!UP0 LDCU UR4, c[0x0][0x434] ;  /* 0x00008680ff0487ac */ /* 0x000ee20008000800 */
[----:B------:R-:W4:Y:S01]  /*0750*/  @UP0 LDCU UR16, c[0x0][0x454] ;  /* 0x00008a80ff1007ac */ /* 0x000f220008000800 */
[----:B-1----:R-:W-:Y:S01]  /*0760*/  @UP0 UMOV UR8, 0x1 ;  /* 0x0000000100080882 */ /* 0x002fe20000000000 */
[----:B----4-:R-:W4:Y:S01]  /*0770*/  @!UP0 LDCU UR16, c[0x0][0x434] ;  /* 0x00008680ff1087ac */ /* 0x010f220008000800 */
[----:B------:R-:W-:Y:S01]  /*0780*/  @!UP0 UMOV UR8, 0x1 ;  /* 0x0000000100088882 */ /* 0x000fe20000000000 */
[----:B--2---:R-:W-:-:S02]  /*0790*/  @UP0 UIMAD UR9, UR9, UR5, URZ ;  /* 0x00000005090902a4 */ /* 0x004fc4000f8e02ff */
[----:B---3--:R-:W-:-:S12]  /*07a0*/  @!UP0 UIMAD UR9, UR4, UR5, URZ ;  /* 0x00000005040982a4 */ /* 0x008fd8000f8e02ff */
.L_x_56:
[----:B------:R-:W2:Y:S01]  /*07b0*/  LDCU.64 UR4, c[0x0][0x410] ;  /* 0x00008200ff0477ac */ /* 0x000ea20008000a00 */
[----:B------:R-:W-:Y:S01]  /*07c0*/  IMAD.SHL.U32 R2, R160, 0x8, RZ ;  /* 0x00000008a0027824 */ /* 0x000fe200078e00ff */
[----:B------:R-:W-:Y:S01]  /*07d0*/  SHF.R.U32.HI R11, RZ, 0x3, R160 ;  /* 0x00000003ff0b7819 */ /* 0x000fe200000116a0 */
[----:B------:R-:W-:Y:S01]  /*07e0*/  BSSY.RECONVERGENT B0, `(.L_x_57) ;  /* 0x0000036000007945 */ /* 0x000fe20003800200 */
[----:B------:R-:W3:Y:S02]  /*07f0*/  LDCU UR6, c[0x0][0x434] ;  /* 0x00008680ff0677ac */ /* 0x000ee40008000800 */
[----:B------:R-:W-:Y:S01]  /*0800*/  LOP3.LUT R2, R2, 0x38, RZ, 0xc0, !PT ;  /* 0x0000003802027812 */ /* 0x000fe200078ec0ff */
[C---:B------:R-:W-:Y:S01]  /*0810*/  VIADD R13, R11.reuse, 0x10 ;  /* 0x000000100b0d7836 */ /* 0x040fe20000000000 */
[----:B------:R-:W-:Y:S01]  /*0820*/  UISETP.NE.AND UP1, UPT, UR12, URZ, !UP1 ;  /* 0x000000ff0c00728c */ /* 0x000fe2000cf25270 */
[C---:B------:R-:W-:Y:S01]  /*0830*/  VIADD R14, R11.reuse, 0x20 ;  /* 0x000000200b0e7836 */ /* 0x040fe20000000000 */
[----:B----4-:R-:W-:Y:S01]  /*0840*/  UIMAD UR16, UR7, UR16, URZ ;  /* 0x00000010071072a4 */ /* 0x010fe2000f8e02ff */
[----:B------:R-:W-:Y:S01]  /*0850*/  IADD3 R2, P1, PT, R2, UR10, RZ ;  /* 0x0000000a02027c10 */ /* 0x000fe2000ff3e0ff */
[----:B------:R-:W-:Y:S01]  /*0860*/  UISETP.NE.AND UP0, UPT, UR13, -0x1, UPT ;  /* 0xffffffff0d00788c */ /* 0x000fe2000bf05270 */
[C---:B------:R-:W-:Y:S01]  /*0870*/  VIADD R16, R11.reuse, 0x40 ;  /* 0x000000400b107836 */ /* 0x040fe20000000000 */
[----:B------:R-:W-:Y:S01]  /*0880*/  UIMAD.WIDE.U32 UR30, UR30, 0x80, URZ ;  /* 0x000000801e1e78a5 */ /* 0x000fe2000f8e00ff */
[----:B------:R-:W-:Y:S01]  /*0890*/  IADD3.X R3, PT, PT, RZ, UR11, RZ, P1, !PT ;  /* 0x0000000bff037c10 */ /* 0x000fe20008ffe4ff */
[C---:B------:R-:W-:Y:S01]  /*08a0*/  VIADD R17, R11.reuse, 0x50 ;  /* 0x000000500b117836 */ /* 0x040fe20000000000 */
[C---:B------:R-:W-:Y:S01]  /*08b0*/  IADD3 R15, PT, PT, R11.reuse, 0x30, RZ ;  /* 0x000000300b0f7810 */ /* 0x040fe20007ffe0ff */
[----:B--2---:R-:W-:Y:S01]  /*08c0*/  IMAD.U32 R4, RZ, RZ, UR4 ;  /* 0x00000004ff047e24 */ /* 0x004fe2000f8e00ff */
[----:B-1----:R-:W-:Y:S01]  /*08d0*/  UIMAD UR4, UR21, UR8, URZ ;  /* 0x00000008150472a4 */ /* 0x002fe2000f8e02ff */
[----:B------:R-:W-:Y:S01]  /*08e0*/  IMAD.U32 R0, RZ, RZ, UR5 ;  /* 0x00000005ff007e24 */ /* 0x000fe2000f8e00ff */
[----:B------:R-:W-:Y:S01]  /*08f0*/  UIADD3 UR21, UPT, UPT, -UR21, UR23, URZ ;  /* 0x0000001715157290 */ /* 0x000fe2000fffe1ff */
[----:B------:R-:W-:Y:S01]  /*0900*/  IMAD.WIDE.U32 R8, R4, UR7, R2 ;  /* 0x0000000704087c25 */ /* 0x000fe2000f8e0002 */
[----:B---3--:R-:W-:Y:S01]  /*0910*/  UIMAD UR6, UR19, UR6, URZ ;  /* 0x00000006130672a4 */ /* 0x008fe2000f8e02ff */
[C---:B------:R-:W-:Y:S01]  /*0920*/  LOP3.LUT R12, R11.reuse, UR30, RZ, 0xfc, !PT ;  /* 0x0000001e0b0c7c12 */ /* 0x040fe2000f8efcff */
[----:B------:R-:W-:Y:S01]  /*0930*/  @!UP1 UIMAD UR16, UR19, UR9, UR16 ;  /* 0x00000009131092a4 */ /* 0x000fe2000f8e0210 */
[C---:B------:R-:W-:Y:S01]  /*0940*/  VIADD R18, R11.reuse, 0x60 ;  /* 0x000000600b127836 */ /* 0x040fe20000000000 */
[----:B------:R-:W-:Y:S01]  /*0950*/  USEL UR9, UR6, UR13, !UP0 ;  /* 0x0000000d06097287 */ /* 0x000fe2000c000000 */
[----:B------:R-:W-:Y:S01]  /*0960*/  ISETP.GE.AND P0, PT, R11, UR21, PT ;  /* 0x000000150b007c0c */ /* 0x000fe2000bf06270 */
[----:B------:R-:W-:Y:S01]  /*0970*/  USHF.R.S32.HI UR10, URZ, 0x1f, UR4 ;  /* 0x0000001fff0a7899 */ /* 0x000fe20008011404 */
[----:B------:R-:W-:Y:S01]  /*0980*/  ISETP.GE.AND P2, PT, R13, UR21, PT ;  /* 0x000000150d007c0c */ /* 0x000fe2000bf46270 */
[----:B------:R-:W-:Y:S01]  /*0990*/  USHF.R.S32.HI UR5, URZ, 0x1f, UR9 ;  /* 0x0000001fff057899 */ /* 0x000fe20008011409 */
[----:B------:R-:W-:Y:S01]  /*09a0*/  IMAD R7, R0, UR7, R9 ;  /* 0x0000000700077c24 */ /* 0x000fe2000f8e0209 */
[----:B------:R-:W-:Y:S01]  /*09b0*/  USEL UR9, UR9, URZ, UP1 ;  /* 0x000000ff09097287 */ /* 0x000fe20008800000 */
[----:B------:R-:W-:Y:S01]  /*09c0*/  P2R R10, PR, RZ, 0x4 ;  /* 0x00000004ff0a7803 */ /* 0x000fe20000000000 */
[----:B------:R-:W-:Y:S01]  /*09d0*/  USEL UR5, UR5, URZ, UP1 ;  /* 0x000000ff05057287 */ /* 0x000fe20008800000 */
[----:B------:R-:W-:Y:S01]  /*09e0*/  ISETP.GE.AND P6, PT, R14, UR21, PT ;  /* 0x000000150e007c0c */ /* 0x000fe2000bfc6270 */
[----:B------:R-:W-:Y:S01]  /*09f0*/  USHF.R.S32.HI UR6, URZ, 0x1f, UR16 ;  /* 0x0000001fff067899 */ /* 0x000fe20008011410 */
[----:B------:R-:W-:Y:S01]  /*0a00*/  ISETP.GE.AND P5, PT, R15, UR21, PT ;  /* 0x000000150f007c0c */ /* 0x000fe2000bfa6270 */
[----:B------:R-:W-:Y:S01]  /*0a10*/  UIADD3 UR9, UP1, UP0, UR4, UR9, UR16 ;  /* 0x0000000904097290 */ /* 0x000fe2000f83e010 */
[----:B------:R-:W-:Y:S01]  /*0a20*/  ISETP.GE.AND P4, PT, R16, UR21, PT ;  /* 0x0000001510007c0c */ /* 0x000fe2000bf86270 */
[----:B------:R-:W-:Y:S01]  /*0a30*/  VIADD R19, R11, 0x70 ;  /* 0x000000700b137836 */ /* 0x000fe20000000000 */
[----:B------:R-:W-:Y:S01]  /*0a40*/  ISETP.GE.AND P3, PT, R17, UR21, PT ;  /* 0x0000001511007c0c */ /* 0x000fe2000bf66270 */
[----:B------:R-:W-:Y:S01]  /*0a50*/  UIADD3.X UR10, UPT, UPT, UR10, UR5, UR6, UP1, UP0 ;  /* 0x000000050a0a7290 */ /* 0x000fe20008fe0406 */
[----:B------:R-:W-:Y:S01]  /*0a60*/  ISETP.GE.AND P2, PT, R18, UR21, PT ;  /* 0x0000001512007c0c */ /* 0x000fe2000bf46270 */
[----:B------:R-:W-:-:S12]  /*0a70*/  @P0 BRA `(.L_x_58) ;  /* 0x0000000000300947 */ /* 0x000fd80003800000 */
[----:B------:R-:W1:Y:S01]  /*0a80*/  LDCU.64 UR4, c[0x0][0x408] ;  /* 0x00008100ff0477ac */ /* 0x000e620008000a00 */
[----:B------:R-:W-:Y:S01]  /*0a90*/  MOV R6, R8 ;  /* 0x0000000800067202 */ /* 0x000fe20000000f00 */
[----:B------:R-:W2:Y:S01]  /*0aa0*/  LDCU.64 UR6, c[0x0][0x3f0] ;  /* 0x00007e00ff0677ac */ /* 0x000ea20008000a00 */
[----:B-1----:R-:W-:-:S03]  /*0ab0*/  UIMAD UR11, UR31, UR4, URZ ;  /* 0x000000041f0b72a4 */ /* 0x002fc6000f8e02ff */
[----:B------:R-:W-:-:S03]  /*0ac0*/  IMAD.WIDE.U32 R4, R12, UR4, R6 ;  /* 0x000000040c047c25 */ /* 0x000fc6000f8e0006 */
[----:B------:R-:W-:Y:S02]  /*0ad0*/  MOV R0, UR11 ;  /* 0x0000000b00007c02 */ /* 0x000fe40008000f00 */
[----:B--2---:R-:W-:-:S03]  /*0ae0*/  LEA R2, P0, R4, UR6, 0x1 ;  /* 0x0000000604027c11 */ /* 0x004fc6000f8008ff */
[----:B------:R-:W-:-:S05]  /*0af0*/  IMAD R0, R12, UR5, R0 ;  /* 0x000000050c007c24 */ /* 0x000fca000f8e0200 */
[----:B------:R-:W-:-:S04]  /*0b00*/  IADD3 R0, PT, PT, R5, R0, RZ ;  /* 0x0000000005007210 */ /* 0x000fc80007ffe0ff */
[----:B------:R-:W-:-:S05]  /*0b10*/  LEA.HI.X R3, R4, UR7, R0, 0x1, P0 ;  /* 0x0000000704037c11 */ /* 0x000fca00080f0c00 */
[----:B------:R1:W-:Y:S04]  /*0b20*/  STG.E.128 desc[UR14][R2.64], RZ ;  /* 0x000000ff02007986 */ /* 0x0003e8000c101d0e */
[----:B------:R1:W-:Y:S02]  /*0b30*/  STG.E.128 desc[UR14][R2.64+0x80], RZ ;  /* 0x000080ff02007986 */ /* 0x0003e4000c101d0e */
.L_x_58:
[----:B------:R-:W-:Y:S05]  /*0b40*/  BSYNC.RECONVERGENT B0 ;  /* 0x0000000000007941 */ /* 0x000fea0003800200 */
.L_x_57:
[----:B------:R-:W-:Y:S01]  /*0b50*/  ISETP.NE.AND P0, PT, R10, RZ, PT ;  /* 0x000000ff0a00720c */ /* 0x000fe20003f05270 */
[----:B------:R-:W-:-:S12]  /*0b60*/  BSSY.RECONVERGENT B0, `(.L_x_59) ;  /* 0x0000010000007945 */ /* 0x000fd80003800200 */
[----:B------:R-:W-:Y:S05]  /*0b70*/  @P0 BRA `(.L_x_60) ;  /* 0x0000000000380947 */ /* 0x000fea0003800000 */
[----:B------:R-:W2:Y:S01]  /*0b80*/  LDCU.64 UR6, c[0x0][0x408] ;  /* 0x00008100ff0677ac */ /* 0x000ea20008000a00 */
[----:B------:R-:W-:Y:S01]  /*0b90*/  IADD3 R4, P0, PT, R12, 0x10, RZ ;  /* 0x000000100c047810 */ /* 0x000fe20007f1e0ff */
[----:B-1----:R-:W-:Y:S01]  /*0ba0*/  IMAD.MOV.U32 R2, RZ, RZ, R8 ;  /* 0x000000ffff027224 */ /* 0x002fe200078e0008 */
[----:B------:R-:W-:Y:S01]  /*0bb0*/  MOV R3, R7 ;  /* 0x0000000700037202 */ /* 0x000fe20000000f00 */
[----:B------:R-:W1:Y:S02]  /*0bc0*/  LDCU.64 UR4, c[0x0][0x3f0] ;  /* 0x00007e00ff0477ac */ /* 0x000e640008000a00 */
[----:B------:R-:W-:-:S04]  /*0bd0*/  IMAD.X R0, RZ, RZ, UR31, P0 ;  /* 0x0000001fff007e24 */ /* 0x000fc800080e06ff */
[----:B--2---:R-:W-:Y:S02]  /*0be0*/  IMAD R0, R0, UR6, RZ ;  /* 0x0000000600007c24 */ /* 0x004fe4000f8e02ff */
[----:B------:R-:W-:-:S04]  /*0bf0*/  IMAD.WIDE.U32 R2, R4, UR6, R2 ;  /* 0x0000000604027c25 */ /* 0x000fc8000f8e0002 */
[----:B------:R-:W-:Y:S01]  /*0c00*/  IMAD R0, R4, UR7, R0 ;  /* 0x0000000704007c24 */ /* 0x000fe2000f8e0200 */
[----:B-1----:R-:W-:-:S04]  /*0c10*/  LEA R4, P0, R2, UR4, 0x1 ;  /* 0x0000000402047c11 */ /* 0x002fc8000f8008ff */
[----:B------:R-:W-:-:S04]  /*0c20*/  IADD3 R0, PT, PT, R3, R0, RZ ;  /* 0x0000000003007210 */ /* 0x000fc80007ffe0ff */
[----:B------:R-:W-:-:S05]  /*0c30*/  LEA.HI.X R5, R2, UR5, R0, 0x1, P0 ;  /* 0x0000000502057c11 */ /* 0x000fca00080f0c00 */
[----:B------:R2:W-:Y:S04]  /*0c40*/  STG.E.128 desc[UR14][R4.64], RZ ;  /* 0x000000ff04007986 */ /* 0x0005e8000c101d0e */
[----:B------:R2:W-:Y:S02]  /*0c50*/  STG.E.128 desc[UR14][R4.64+0x80], RZ ;  /* 0x000080ff04007986 */ /* 0x0005e4000c101d0e */
.L_x_60:
[----:B------:R-:W-:Y:S05]  /*0c60*/  BSYNC.RECONVERGENT B0 ;  /* 0x0000000000007941 */ /* 0x000fea0003800200 */
.L_x_59:
[----:B------:R-:W-:Y:S04]  /*0c70*/  BSSY.RECONVERGENT B0, `(.L_x_61) ;  /* 0x0000010000007945 */ /* 0x000fe80003800200 */
[----:B------:R-:W-:Y:S05]  /*0c80*/  @P6 BRA `(.L_x_62) ;  /* 0x0000000000386947 */ /* 0x000fea0003800000 */
[----:B------:R-:W3:Y:S01]  /*0c90*/  LDCU.64 UR6, c[0x0][0x408] ;  /* 0x00008100ff0677ac */ /* 0x000ee20008000a00 */
[----:B--2---:R-:W-:Y:S01]  /*0ca0*/  IADD3 R4, P0, PT, R12, 0x20, RZ ;  /* 0x000000200c047810 */ /* 0x004fe20007f1e0ff */
[----:B-1----:R-:W-:Y:S01]  /*0cb0*/  IMAD.MOV.U32 R2, RZ, RZ, R8 ;  /* 0x000000ffff027224 */ /* 0x002fe200078e0008 */
[----:B------:R-:W-:Y:S01]  /*0cc0*/  MOV R3, R7 ;  /* 0x0000000700037202 */ /* 0x000fe20000000f00 */
[----:B------:R-:W1:Y:S02]  /*0cd0*/  LDCU.64 UR4, c[0x0][0x3f0] ;  /* 0x00007e00ff0477ac */ /* 0x000e640008000a00 */
[----:B------:R-:W-:-:S04]  /*0ce0*/  IMAD.X R0, RZ, RZ, UR31, P0 ;  /* 0x0000001fff007e24 */ /* 0x000fc800080e06ff */
[----:B---3--:R-:W-:Y:S02]  /*0cf0*/  IMAD R0, R0, UR6, RZ ;  /* 0x0000000600007c24 */ /* 0x008fe4000f8e02ff */
[----:B------:R-:W-:-:S04]  /*0d00*/  IMAD.WIDE.U32 R2, R4, UR6, R2 ;  /* 0x0000000604027c25 */ /* 0x000fc8000f8e0002 */
[----:B------:R-:W-:Y:S01]  /*0d10*/  IMAD R0, R4, UR7, R0 ;  /* 0x0000000704007c24 */ /* 0x000fe2000f8e0200 */
[----:B-1----:R-:W-:-:S04]  /*0d20*/  LEA R4, P0, R2, UR4, 0x1 ;  /* 0x0000000402047c11 */ /* 0x002fc8000f8008ff */
[----:B------:R-:W-:-:S04]  /*0d30*/  IADD3 R0, PT, PT, R3, R0, RZ ;  /* 0x0000000003007210 */ /* 0x000fc80007ffe0ff */
[----:B------:R-:W-:-:S05]  /*0d40*/  LEA.HI.X R5, R2, UR5, R0, 0x1, P0 ;  /* 0x0000000502057c11 */ /* 0x000fca00080f0c00 */
[----:B------:R3:W-:Y:S04]  /*0d50*/  STG.E.128 desc[UR14][R4.64], RZ ;  /* 0x000000ff04007986 */ /* 0x0007e8000c101d0e */
[----:B------:R3:W-:Y:S02]  /*0d60*/  STG.E.128 desc[UR14][R4.64+0x80], RZ ;  /* 0x000080ff04007986 */ /* 0x0007e4000c101d0e */
.L_x_62:
[----:B------:R-:W-:Y:S05]  /*0d70*/  BSYNC.RECONVERGENT B0 ;  /* 0x0000000000007941 */ /* 0x000fea0003800200 */
.L_x_61:
[----:B------:R-:W-:Y:S04]  /*0d80*/  BSSY.RECONVERGENT B0, `(.L_x_63) ;  /* 0x0000010000007945 */ /* 0x000fe80003800200 */
[----:B------:R-:W-:Y:S05]  /*0d90*/  @P5 BRA `(.L_x_64) ;  /* 0x0000000000385947 */ /* 0x000fea0003800000 */
[----:B------:R-:W4:Y:S01]  /*0da0*/  LDCU.64 UR6, c[0x0][0x408] ;  /* 0x00008100ff0677ac */ /* 0x000f220008000a00 */
[----:B--23--:R-:W-:Y:S01]  /*0db0*/  IADD3 R4, P0, PT, R12, 0x30, RZ ;  /* 0x000000300c047810 */ /* 0x00cfe20007f1e0ff */
[----:B-1----:R-:W-:Y:S01]  /*0dc0*/  IMAD.MOV.U32 R2, RZ, RZ, R8 ;  /* 0x000000ffff027224 */ /* 0x002fe200078e0008 */
[----:B------:R-:W-:Y:S01]  /*0dd0*/  MOV R3, R7 ;  /* 0x0000000700037202 */ /* 0x000fe20000000f00 */
[----:B------:R-:W1:Y:S02]  /*0de0*/  LDCU.64 UR4, c[0x0][0x3f0] ;  /* 0x00007e00ff0477ac */ /* 0x000e640008000a00 */
[----:B------:R-:W-:-:S04]  /*0df0*/  IMAD.X R0, RZ, RZ, UR31, P0 ;  /* 0x0000001fff007e24 */ /* 0x000fc800080e06ff */
[----:B----4-:R-:W-:Y:S02]  /*0e00*/  IMAD R0, R0, UR6, RZ ;  /* 0x0000000600007c24 */ /* 0x010fe4000f8e02ff */
[----:B------:R-:W-:-:S04]  /*0e10*/  IMAD.WIDE.U32 R2, R4, UR6, R2 ;  /* 0x0000000604027c25 */ /* 0x000fc8000f8e0002 */
[----:B------:R-:W-:Y:S01]  /*0e20*/  IMAD R0, R4, UR7, R0 ;  /* 0x0000000704007c24 */ /* 0x000fe2000f8e0200 */
[----:B-1----:R-:W-:-:S04]  /*0e30*/  LEA R4, P0, R2, UR4, 0x1 ;  /* 0x0000000402047c11 */ /* 0x002fc8000f8008ff */
[----:B------:R-:W-:-:S04]  /*0e40*/  IADD3 R0, PT, PT, R3, R0, RZ ;  /* 0x0000000003007210 */ /* 0x000fc80007ffe0ff */
[----:B------:R-:W-:-:S05]  /*0e50*/  LEA.HI.X R5, R2, UR5, R0, 0x1, P0 ;  /* 0x0000000502057c11 */ /* 0x000fca00080f0c00 */
[----:B------:R4:W-:Y:S04]  /*0e60*/  STG.E.128 desc[UR14][R4.64], RZ ;  /* 0x000000ff04007986 */ /* 0x0009e8000c101d0e */
[----:B------:R4:W-:Y:S02]  /*0e70*/  STG.E.128 desc[UR14][R4.64+0x80], RZ ;  /* 0x000080ff04007986 */ /* 0x0009e4000c101d0e */
.L_x_64:
[----:B------:R-:W-:Y:S05]  /*0e80*/  BSYNC.RECONVERGENT B0 ;  /* 0x0000000000007941 */ /* 0x000fea0003800200 */
.L_x_63:
[----:B------:R-:W-:Y:S04]  /*0e90*/  BSSY.RECONVERGENT B0, `(.L_x_65) ;  /* 0x0000010000007945 */ /* 0x000fe80003800200 */
[----:B------:R-:W-:Y:S05]  /*0ea0*/  @P4 BRA `(.L_x_66) ;  /* 0x0000000000384947 */ /* 0x000fea0003800000 */
[----:B------:R-:W5:Y:S01]  /*0eb0*/  LDCU.64 UR6, c[0x0][0x408] ;  /* 0x00008100ff0677ac */ /* 0x000f620008000a00 */
[----:B--234-:R-:W-:Y:S01]  /*0ec0*/  IADD3 R4, P0, PT, R12, 0x40, RZ ;  /* 0x000000400c047810 */ /* 0x01cfe20007f1e0ff */
[----:B-1----:R-:W-:Y:S01]  /*0ed0*/  IMAD.MOV.U32 R2, RZ, RZ, R8 ;  /* 0x000000ffff027224 */ /* 0x002fe200078e0008 */
[----:B------:R-:W-:Y:S01]  /*0ee0*/  MOV R3, R7 ;  /* 0x0000000700037202 */ /* 0x000fe20000000f00 */
[----:B------:R-:W1:Y:S02]  /*0ef0*/  LDCU.64 UR4, c[0x0][0x3f0] ;  /* 0x00007e00ff0477ac */ /* 0x000e640008000a00 */
[----:B------:R-:W-:-:S04]  /*0f00*/  IMAD.X R0, RZ, RZ, UR31, P0 ;  /* 0x0000001fff007e24 */ /* 0x000fc800080e06ff */
[----:B-----5:R-:W-:Y:S02]  /*0f10*/  IMAD R0, R0, UR6, RZ ;  /* 0x0000000600007c24 */ /* 0x020fe4000f8e02ff */
[----:B------:R-:W-:-:S04]  /*0f20*/  IMAD.WIDE.U32 R2, R4, UR6, R2 ;  /* 0x0000000604027c25 */ /* 0x000fc8000f8e0002 */
[----:B------:R-:W-:Y:S01]  /*0f30*/  IMAD R0, R4, UR7, R0 ;  /* 0x0000000704007c24 */ /* 0x000fe2000f8e0200 */
[----:B-1----:R-:W-:-:S04]  /*0f40*/  LEA R4, P0, R2, UR4, 0x1 ;  /* 0x0000000402047c11 */ /* 0x002fc8000f8008ff */
[----:B------:R-:W-:-:S04]  /*0f50*/  IADD3 R0, PT, PT, R3, R0, RZ ;  /* 0x0000000003007210 */ /* 0x000fc80007ffe0ff */
[----:B------:R-:W-:-:S05]  /*0f60*/  LEA.HI.X R5, R2, UR5, R0, 0x1, P0 ;  /* 0x0000000502057c11 */ /* 0x000fca00080f0c00 */
[----:B------:R1:W-:Y:S04]  /*0f70*/  STG.E.128 desc[UR14][R4.64], RZ ;  /* 0x000000ff04007986 */ /* 0x0003e8000c101d0e */
[----:B------:R1:W-:Y:S02]  /*0f80*/  STG.E.128 desc[UR14][R4.64+0x80], RZ ;  /* 0x000080ff04007986 */ /* 0x0003e4000c101d0e */
.L_x_66:
[----:B------:R-:W-:Y:S05]  /*0f90*/  BSYNC.RECONVERGENT B0 ;  /* 0x0000000000007941 */ /* 0x000fea0003800200 */
.L_x_65:
[----:B------:R-:W-:Y:S04]  /*0fa0*/  BSSY.RECONVERGENT B0, `(.L_x_67) ;  /* 0x0000010000007945 */ /* 0x000fe80003800200 */
[----:B------:R-:W-:Y:S05]  /*0fb0*/  @P3 BRA `(.L_x_68) ;  /* 0x0000000000383947 */ /* 0x000fea0003800000 */
[----:B------:R-:W5:Y:S01]  /*0fc0*/  LDCU.64 UR6, c[0x0][0x408] ;  /* 0x00008100ff0677ac */ /* 0x000f620008000a00 */
[----:B-1234-:R-:W-:Y:S01]  /*0fd0*/  IADD3 R4, P0, PT, R12, 0x50, RZ ;  /* 0x000000500c047810 */ /* 0x01efe20007f1e0ff */
[----:B------:R-:W-:Y:S01]  /*0fe0*/  IMAD.MOV.U32 R2, RZ, RZ, R8 ;  /* 0x000000ffff027224 */ /* 0x000fe200078e0008 */
        /* <DEDUP_REMOVED lines=11> */
.L_x_68:
[----:B------:R-:W-:Y:S05]  /*10a0*/  BSYNC.RECONVERGENT B0 ;  /* 0x0000000000007941 */ /* 0x000fea0003800200 */
.L_x_67:
        /* <DEDUP_REMOVED lines=16> */
.L_x_70:
[----:B------:R-:W-:Y:S05]  /*11b0*/  BSYNC.RECONVERGENT B0 ;  /* 0x0000000000007941 */ /* 0x000fea0003800200 */
.L_x_69:
[----:B------:R-:W-:Y:S01]  /*11c0*/  ISETP.GE.AND P1, PT, R19, UR21, PT ;  /* 0x0000001513007c0c */ /* 0x000fe2000bf26270 */
[----:B------:R-:W-:-:S12]  /*11d0*/  BSSY.RECONVERGENT B0, `(.L_x_71) ;  /* 0x0000010000007945 */ /* 0x000fd80003800200 */
        /* <DEDUP_REMOVED lines=15> */
.L_x_72:
[----:B------:R-:W-:Y:S05]  /*12d0*/  BSYNC.RECONVERGENT B0 ;  /* 0x0000000000007941 */ /* 0x000fea0003800200 */
.L_x_71:
[----:B------:R-:W-:Y:S01]  /*12e0*/  LOP3.LUT P0, R0, R160, 0x7, RZ, 0xc0, !PT ;  /* 0x00000007a0007812 */ /* 0x000fe2000780c0ff */
[----:B------:R-:W-:Y:S01]  /*12f0*/  BSSY.RECONVERGENT B0, `(.L_x_73) ;  /* 0x0000016000007945 */ /* 0x000fe20003800200 */
[----:B-1----:R-:W-:Y:S02]  /*1300*/  P2R R2, PR, RZ, 0x2 ;  /* 0x00000002ff027803 */ /* 0x002fe40000000000 */
[----:B------:R-:W-:Y:S02]  /*1310*/  ISETP.GE.OR P0, PT, R11, UR21, P0 ;  /* 0x000000150b007c0c */ /* 0x000fe40008706670 */
[----:B------:R-:W-:Y:S02]  /*1320*/  ISETP.NE.AND P1, PT, R10, RZ, PT ;  /* 0x000000ff0a00720c */ /* 0x000fe40003f25270 */
[C---:B------:R-:W-:Y:S02]  /*1330*/  ISETP.NE.OR P6, PT, R0.reuse, RZ, P6 ;  /* 0x000000ff0000720c */ /* 0x040fe400037c5670 */
[----:B------:R-:W-:-:S02]  /*1340*/  ISETP.NE.OR P1, PT, R0, RZ, P1 ;  /* 0x000000ff0000720c */ /* 0x000fc40000f25670 */
[----:B------:R-:W-:Y:S02]  /*1350*/  ISETP.NE.OR P5, PT, R0, RZ, P5 ;  /* 0x000000ff0000720c */ /* 0x000fe40002fa5670 */
[----:B--234-:R-:W-:Y:S02]  /*1360*/  P2R R4, PR, RZ, 0x2 ;  /* 0x00000002ff047803 */ /* 0x01cfe40000000000 */
[----:B------:R-:W-:Y:S02]  /*1370*/  ISETP.NE.AND P1, PT, R2, RZ, PT ;  /* 0x000000ff0200720c */ /* 0x000fe40003f25270 */
[C---:B------:R-:W-:Y:S02]  /*1380*/  ISETP.NE.OR P4, PT, R0.reuse, RZ, P4 ;  /* 0x000000ff0000720c */ /* 0x040fe40002785670 */
[C---:B------:R-:W-:Y:S02]  /*1390*/  ISETP.NE.OR P3, PT, R0.reuse, RZ, P3 ;  /* 0x000000ff0000720c */ /* 0x040fe40001f65670 */
[----:B------:R-:W-:-:S02]  /*13a0*/  ISETP.NE.OR P2, PT, R0, RZ, P2 ;  /* 0x000000ff0000720c */ /* 0x000fc40001745670 */
[----:B------:R-:W-:Y:S01]  /*13b0*/  ISETP.NE.OR P1, PT, R0, RZ, P1 ;  /* 0x000000ff0000720c */ /* 0x000fe20000f25670 */
[----:B------:R-:W-:-:S12]  /*13c0*/  @P0 BRA `(.L_x_74) ;  /* 0x0000000000200947 */ /* 0x000fd80003800000 */
        /* <DEDUP_REMOVED lines=8> */
.L_x_74:
[----:B------:R-:W-:Y:S05]  /*1450*/  BSYNC.RECONVERGENT B0 ;  /* 0x0000000000007941 */ /* 0x000fea0003800200 */
.L_x_73:
[----:B------:R-:W-:Y:S01]  /*1460*/  ISETP.NE.AND P0, PT, R4, RZ, PT ;  /* 0x000000ff0400720c */ /* 0x000fe20003f05270 */
[----:B------:R-:W-:-:S12]  /*1470*/  BSSY.RECONVERGENT B0, `(.L_x_75) ;  /* 0x000000a000007945 */ /* 0x000fd80003800200 */
[----:B------:R-:W-:Y:S05]  /*1480*/  @P0 BRA `(.L_x_76) ;  /* 0x0000000000200947 */ /* 0x000fea0003800000 */
[----:B------:R-:W2:Y:S01]  /*1490*/  LDCU.64 UR4, c[0x0][0x420] ;  /* 0x00008400ff0477ac */ /* 0x000ea20008000a00 */
[----:B-1----:R-:W-:-:S05]  /*14a0*/  IMAD R0, R13, UR8, RZ ;  /* 0x000000080d007c24 */ /* 0x002fca000f8e02ff */
[----:B------:R-:W-:-:S04]  /*14b0*/  IADD3 R3, P0, PT, R0, UR9, RZ ;  /* 0x0000000900037c10 */ /* 0x000fc8000ff1e0ff */
[----:B------:R-:W-:Y:S02]  /*14c0*/  LEA.HI.X.SX32 R0, R0, UR10, 0x1, P0 ;  /* 0x0000000a00007c11 */ /* 0x000fe400080f0eff */
[----:B--2---:R-:W-:-:S04]  /*14d0*/  LEA R2, P0, R3, UR4, 0x2 ;  /* 0x0000000403027c11 */ /* 0x004fc8000f8010ff */
[----:B------:R-:W-:Y:S01]  /*14e0*/  LEA.HI.X R3, R3, UR5, R0, 0x2, P0 ;  /* 0x0000000503037c11 */ /* 0x000fe200080f1400 */
[----:B------:R-:W-:-:S05]  /*14f0*/  IMAD.MOV.U32 R0, RZ, RZ, 0x7f800000 ;  /* 0x7f800000ff007424 */ /* 0x000fca00078e00ff */
[----:B------:R2:W-:Y:S03]  /*1500*/  STG.E desc[UR14][R2.64], R0 ;  /* 0x0000000002007986 */ /* 0x0005e6000c10190e */
.L_x_76:
[----:B------:R-:W-:Y:S05]  /*1510*/  BSYNC.RECONVERGENT B0 ;  /* 0x0000000000007941 */ /* 0x000fea0003800200 */
.L_x_75:
[----:B------:R-:W-:Y:S04]  /*1520*/  BSSY.RECONVERGENT B0, `(.L_x_77) ;  /* 0x000000a000007945 */ /* 0x000fe80003800200 */
[----:B------:R-:W-:Y:S05]  /*1530*/  @P6 BRA `(.L_x_78) ;  /* 0x0000000000206947 */ /* 0x000fea0003800000 */
[----:B------:R-:W3:Y:S01]  /*1540*/  LDCU.64 UR4, c[0x0][0x420] ;  /* 0x00008400ff0477ac */ /* 0x000ee20008000a00 */
[----:B-12---:R-:W-:-:S05]  /*1550*/  IMAD R0, R14, UR8, RZ ;  /* 0x000000080e007c24 */ /* 0x006fca000f8e02ff */
[----:B------:R-:W-:-:S04]  /*1560*/  IADD3 R3, P0, PT, R0, UR9, RZ ;  /* 0x0000000900037c10 */ /* 0x000fc8000ff1e0ff */
[----:B------:R-:W-:Y:S02]  /*1570*/  LEA.HI.X.SX32 R0, R0, UR10, 0x1, P0 ;  /* 0x0000000a00007c11 */ /* 0x000fe400080f0eff */
[----:B---3--:R-:W-:-:S04]  /*1580*/  LEA R2, P0, R3, UR4, 0x2 ;  /* 0x0000000403027c11 */ /* 0x008fc8000f8010ff */
[----:B------:R-:W-:Y:S01]  /*1590*/  LEA.HI.X R3, R3, UR5, R0, 0x2, P0 ;  /* 0x0000000503037c11 */ /* 0x000fe200080f1400 */
[----:B------:R-:W-:-:S05]  /*15a0*/  IMAD.MOV.U32 R0, RZ, RZ, 0x7f800000 ;  /* 0x7f800000ff007424 */ /* 0x000fca00078e00ff */
[----:B------:R3:W-:Y:S03]  /*15b0*/  STG.E desc[UR14][R2.64], R0 ;  /* 0x0000000002007986 */ /* 0x0007e6000c10190e */
.L_x_78:
[----:B------:R-:W-:Y:S05]  /*15c0*/  BSYNC.RECONVERGENT B0 ;  /* 0x0000000000007941 */ /* 0x000fea0003800200 */
.L_x_77:
[----:B------:R-:W-:Y:S04]  /*15d0*/  BSSY.RECONVERGENT B0, `(.L_x_79) ;  /* 0x000000a000007945 */ /* 0x000fe80003800200 */
[----:B------:R-:W-:Y:S05]  /*15e0*/  @P5 BRA `(.L_x_80) ;  /* 0x0000000000205947 */ /* 0x000fea0003800000 */
[----:B------:R-:W4:Y:S01]  /*15f0*/  LDCU.64 UR4, c[0x0][0x420] ;  /* 0x00008400ff0477ac */ /* 0x000f220008000a00 */
[----:B-123--:R-:W-:-:S05]  /*1600*/  IMAD R0, R15, UR8, RZ ;  /* 0x000000080f007c24 */ /* 0x00efca000f8e02ff */
[----:B------:R-:W-:-:S04]  /*1610*/  IADD3 R3, P0, PT, R0, UR9, RZ ;  /* 0x0000000900037c10 */ /* 0x000fc8000ff1e0ff */
[----:B------:R-:W-:Y:S02]  /*1620*/  LEA.HI.X.SX32 R0, R0, UR10, 0x1, P0 ;  /* 0x0000000a00007c11 */ /* 0x000fe400080f0eff */
[----:B----4-:R-:W-:-:S04]  /*1630*/  LEA R2, P0, R3, UR4, 0x2 ;  /* 0x0000000403027c11 */ /* 0x010fc8000f8010ff */
[----:B------:R-:W-:Y:S01]  /*1640*/  LEA.HI.X R3, R3, UR5, R0, 0x2, P0 ;  /* 0x0000000503037c11 */ /* 0x000fe200080f1400 */
[----:B------:R-:W-:-:S05]  /*1650*/  IMAD.MOV.U32 R0, RZ, RZ, 0x7f800000 ;  /* 0x7f800000ff007424 */ /* 0x000fca00078e00ff */
[----:B------:R4:W-:Y:S03]  /*1660*/  STG.E desc[UR14][R2.64], R0 ;  /* 0x0000000002007986 */ /* 0x0009e6000c10190e */
.L_x_80:
[----:B------:R-:W-:Y:S05]  /*1670*/  BSYNC.RECONVERGENT B0 ;  /* 0x0000000000007941 */ /* 0x000fea0003800200 */
.L_x_79:
        /* <DEDUP_REMOVED lines=10> */
.L_x_82:
[----:B------:R-:W-:Y:S05]  /*1720*/  BSYNC.RECONVERGENT B0 ;  /* 0x0000000000007941 */ /* 0x000fea0003800200 */
.L_x_81:
        /* <DEDUP_REMOVED lines=10> */
.L_x_84:
[----:B------:R-:W-:Y:S05]  /*17d0*/  BSYNC.RECONVERGENT B0 ;  /* 0x0000000000007941 */ /* 0x000fea0003800200 */
.L_x_83:
        /* <DEDUP_REMOVED lines=10> */
.L_x_86:
[----:B------:R-:W-:Y:S05]  /*1880*/  BSYNC.RECONVERGENT B0 ;  /* 0x0000000000007941 */ /* 0x000fea0003800200 */
.L_x_85:
        /* <DEDUP_REMOVED lines=10> */
.L_x_55:
[----:B------:R-:W-:Y:S02]  /*1930*/  UISETP.NE.AND UP0, UPT, UR13, -0x1, UPT ;  /* 0xffffffff0d00788c */ /* 0x000fe4000bf05270 */
[----:B------:R-:W-:-:S09]  /*1940*/  UISETP.NE.AND UP1, UPT, UR20, -0x1, UPT ;  /* 0xffffffff1400788c */ /* 0x000fd2000bf25270 */
[----:B------:R-:W1:Y:S01]  /*1950*/  @!UP0 LDCU.64 UR8, c[0x0][0x398] ;  /* 0x00007300ff0887ac */ /* 0x000e620008000a00 */
[----:B------:R-:W2:Y:S01]  /*1960*/  @UP0 LDCU.64 UR4, c[0x0][0x3b0] ;  /* 0x00007600ff0407ac */ /* 0x000ea20008000a00 */
[----:B-1----:R-:W-:Y:S02]  /*1970*/  @!UP0 UIMAD.WIDE.U32 UR24, UR19, UR8, URZ ;  /* 0x00000008131882a5 */ /* 0x002fe4000f8e00ff */
[----:B--2---:R-:W-:Y:S02]  /*1980*/  @UP0 UIMAD.WIDE.U32 UR10, UR13, UR4, URZ ;  /* 0x000000040d0a02a5 */ /* 0x004fe4000f8e00ff */
[----:B------:R-:W-:Y:S02]  /*1990*/  @!UP0 UIMAD UR6, UR19, UR9, UR25 ;  /* 0x00000009130682a4 */ /* 0x000fe4000f8e0219 */
[----:B------:R-:W-:-:S03]  /*19a0*/  @UP0 UIMAD UR6, UR13, UR5, UR11 ;  /* 0x000000050d0602a4 */ /* 0x000fc6000f8e020b */
[----:B------:R-:W-:Y:S01]  /*19b0*/  @UP0 UMOV UR24, UR10 ;  /* 0x0000000a00180c82 */ /* 0x000fe20008000000 */
[----:B------:R-:W-:Y:S08]  /*19c0*/  BRA.U UP1, `(.L_x_87) ;  /* 0x00000001012c7547 */ /* 0x000ff0000b800000 */
[----:B------:R-:W1:Y:S01]  /*19d0*/  LDCU.64 UR10, c[0x0][0x3b8] ;  /* 0x00007700ff0a77ac */ /* 0x000e620008000a00 */
[----:B------:R-:W2:Y:S01]  /*19e0*/  LDCU.64 UR26, c[0x0][0x3a0] ;  /* 0x00007400ff1a77ac */ /* 0x000ea20008000a00 */
[----:B------:R-:W-:-:S04]  /*19f0*/  USHF.R.S32.HI UR4, URZ, 0x1f, UR12 ;  /* 0x0000001fff047899 */ /* 0x000fc8000801140c */
[----:B-1----:R-:W-:Y:S02]  /*1a00*/  UIMAD UR4, UR4, UR10, URZ ;  /* 0x0000000a040472a4 */ /* 0x002fe4000f8e02ff */
[----:B------:R-:W-:Y:S02]  /*1a10*/  UIMAD.WIDE.U32 UR8, UR12, UR10, URZ ;  /* 0x0000000a0c0872a5 */ /* 0x000fe4000f8e00ff */
[----:B------:R-:W-:-:S04]  /*1a20*/  UIMAD UR4, UR12, UR11, UR4 ;  /* 0x0000000b0c0472a4 */ /* 0x000fc8000f8e0204 */
[----:B------:R-:W-:-:S03]  /*1a30*/  UIADD3 UR5, UPT, UPT, UR9, UR4, URZ ;  /* 0x0000000409057290 */ /* 0x000fc6000fffe0ff */
[----:B------:R-:W-:Y:S02]  /*1a40*/  UMOV UR4, UR8 ;  /* 0x0000000800047c82 */ /* 0x000fe40008000000 */
[----:B--2---:R-:W-:-:S04]  /*1a50*/  UIMAD.WIDE.U32 UR34, UR19, UR26, UR4 ;  /* 0x0000001a132272a5 */ /* 0x004fc8000f8e0004 */
[----:B------:R-:W-:Y:S01]  /*1a60*/  UIMAD UR27, UR19, UR27, UR35 ;  /* 0x0000001b131b72a4 */ /* 0x000fe2000f8e0223 */
[----:B------:R-:W-:Y:S11]  /*1a70*/  BRA `(.L_x_88) ;  /* 0x0000000000147947 */ /* 0x000ff60003800000 */
.L_x_87:
[----:B------:R-:W1:Y:S01]  /*1a80*/  LDCU.64 UR10, c[0x0][0x3b8] ;  /* 0x00007700ff0a77ac */ /* 0x000e620008000a00 */
[----:B------:R-:W-:-:S04]  /*1a90*/  UIADD3 UR27, UPT, UPT, UR12, UR20, URZ ;  /* 0x000000140c1b7290 */ /* 0x000fc8000fffe0ff */
[----:B-1----:R-:W-:Y:S02]  /*1aa0*/  UIMAD.WIDE.U32 UR34, UR27, UR10, URZ ;  /* 0x0000000a1b2272a5 */ /* 0x002fe4000f8e00ff */
[----:B------:R-:W-:-:S04]  /*1ab0*/  UIMAD UR27, UR27, UR11, URZ ;  /* 0x0000000b1b1b72a4 */ /* 0x000fc8000f8e02ff */
[----:B------:R-:W-:Y:S02]  /*1ac0*/  UIADD3 UR27, UPT, UPT, UR35, UR27, URZ ;  /* 0x0000001b231b7290 */ /* 0x000fe4000fffe0ff */
.L_x_88:
[----:B------:R-:W1:Y:S01]  /*1ad0*/  LDCU UR4, c[0x0][0x3e8] ;  /* 0x00007d00ff0477ac */ /* 0x000e620008000800 */
[----:B------:R-:W2:Y:S01]  /*1ae0*/  S2R R2, SR_CTAID.Z ;  /* 0x0000000000027919 */ /* 0x000ea20000002700 */
[----:B------:R-:W-:Y:S01]  /*1af0*/  UMOV UR28, URZ ;  /* 0x000000ff001c7c82 */ /* 0x000fe20008000000 */
[----:B-1----:R-:W-:-:S05]  /*1b00*/  IMAD.U32 R0, RZ, RZ, UR4 ;  /* 0x00000004ff007e24 */ /* 0x002fca000f8e00ff */
[----:B------:R-:W-:-:S04]  /*1b10*/  IABS R0, R0 ;  /* 0x0000000000007213 */ /* 0x000fc80000000000 */
[----:B------:R-:W-:-:S13]  /*1b20*/  R2UR UR9, R0 ;  /* 0x00000000000972ca */ /* 0x000fda00000e0000 */
[----:B------:R-:W1:Y:S08]  /*1b30*/  I2F.RP R0, UR9 ;  /* 0x0000000900007d06 */ /* 0x000e700008209400 */
[----:B-1----:R-:W1:Y:S02]  /*1b40*/  MUFU.RCP R0, R0 ;  /* 0x0000000000007308 */ /* 0x002e640000001000 */
[----:B-1----:R-:W-:-:S06]  /*1b50*/  VIADD R0, R0, 0xffffffe ;  /* 0x0ffffffe00007836 */ /* 0x002fcc0000000000 */
[----:B------:R-:W1:Y:S02]  /*1b60*/  F2I.FTZ.U32.TRUNC.NTZ R0, R0 ;  /* 0x0000000000007305 */ /* 0x000e64000021f000 */
[----:B-1----:R-:W-:Y:S02]  /*1b70*/  R2UR UR29, R0 ;  /* 0x00000000001d72ca */ /* 0x002fe400000e0000 */
[----:B--2---:R-:W-:-:S04]  /*1b80*/  IABS R0, R2 ;  /* 0x0000000200007213 */ /* 0x004fc80000000000 */
[----:B------:R-:W-:-:S07]  /*1b90*/  R2UR UR8, R0 ;  /* 0x00000000000872ca */ /* 0x000fce00000e0000 */
[----:B------:R-:W-:-:S04]  /*1ba0*/  UIADD3 UR5, UPT, UPT, URZ, -UR29, URZ ;  /* 0x8000001dff057290 */ /* 0x000fc8000fffe0ff */
[----:B------:R-:W-:-:S04]  /*1bb0*/  UIMAD UR5, UR5, UR9, URZ ;  /* 0x00000009050572a4 */ /* 0x000fc8000f8e02ff */
[----:B------:R-:W-:-:S07]  /*1bc0*/  UIMAD.WIDE.U32 UR28, UR29, UR5, UR28 ;  /* 0x000000051d1c72a5 */ /* 0x000fce000f8e001c */
[----:B------:R-:W-:Y:S02]  /*1bd0*/  UMOV UR5, UR29 ;  /* 0x0000001d00057c82 */ /* 0x000fe40008000000 */
[----:B------:R-:W-:-:S07]  /*1be0*/  UIMAD.WIDE.U32 UR28, UR5, UR8, URZ ;  /* 0x00000008051c72a5 */ /* 0x000fce000f8e00ff */
[----:B------:R-:W-:Y:S02]  /*1bf0*/  UMOV UR16, UR29 ;  /* 0x0000001d00107c82 */ /* 0x000fe40008000000 */
[----:B------:R-:W-:-:S04]  /*1c00*/  UIADD3 UR5, UPT, UPT, -UR16, URZ, URZ ;  /* 0x000000ff10057290 */ /* 0x000fc8000fffe1ff */
[----:B------:R-:W-:-:S04]  /*1c10*/  UIMAD UR5, UR9, UR5, UR8 ;  /* 0x00000005090572a4 */ /* 0x000fc8000f8e0208 */
[----:B------:R-:W-:-:S11]  /*1c20*/  UISETP.GT.U32.AND UP0, UPT, UR9, UR5, UPT ;  /* 0x000000050900728c */ /* 0x000fd6000bf04070 */
[----:B------:R-:W-:Y:S02]  /*1c30*/  @!UP0 UIADD3 UR5, UPT, UPT, UR5, -UR9, URZ ;  /* 0x8000000905058290 */ /* 0x000fe4000fffe0ff */
[----:B------:R-:W-:Y:S02]  /*1c40*/  @!UP0 UIADD3 UR16, UPT, UPT, UR16, 0x1, URZ ;  /* 0x0000000110108890 */ /* 0x000fe4000fffe0ff */
[----:B------:R-:W-:Y:S02]  /*1c50*/  UISETP.GE.U32.AND UP2, UPT, UR5, UR9, UPT ;  /* 0x000000090500728c */ /* 0x000fe4000bf46070 */
[----:B------:R-:W-:-:S04]  /*1c60*/  ULOP3.LUT UR5, UR7, UR4, URZ, 0x3c, !UPT ;  /* 0x0000000407057292 */ /* 0x000fc8000f8e3cff */
[----:B------:R-:W-:-:S05]  /*1c70*/  UISETP.GE.AND UP0, UPT, UR5, URZ, UPT ;  /* 0x000000ff0500728c */ /* 0x000fca000bf06270 */
[----:B------:R-:W-:Y:S02]  /*1c80*/  @UP2 UIADD3 UR16, UPT, UPT, UR16, 0x1, URZ ;  /* 0x0000000110102890 */ /* 0x000fe4000fffe0ff */
[----:B------:R-:W-:-:S04]  /*1c90*/  UISETP.NE.AND UP2, UPT, UR4, URZ, UPT ;  /* 0x000000ff0400728c */ /* 0x000fc8000bf45270 */
[----:B------:R-:W-:-:S07]  /*1ca0*/  @!UP0 UIADD3 UR16, UPT, UPT, -UR16, URZ, URZ ;  /* 0x000000ff10108290 */ /* 0x000fce000fffe1ff */
[----:B------:R-:W-:Y:S01]  /*1cb0*/  @!UP2 ULOP3.LUT UR16, URZ, UR4, URZ, 0x33, !UPT ;  /* 0x00000004ff10a292 */ /* 0x000fe2000f8e33ff */
[----:B------:R-:W-:Y:S11]  /*1cc0*/  BRA.U UP1, `(.L_x_89) ;  /* 0x00000001012c7547 */ /* 0x000ff6000b800000 */
[----:B------:R-:W1:Y:S01]  /*1cd0*/  LDCU.64 UR8, c[0x0][0x3c0] ;  /* 0x00007800ff0877ac */ /* 0x000e620008000a00 */
[----:B------:R-:W2:Y:S01]  /*1ce0*/  LDCU.64 UR4, c[0x0][0x3a8] ;  /* 0x00007500ff0477ac */ /* 0x000ea20008000a00 */
[----:B------:R-:W-:-:S04]  /*1cf0*/  USHF.R.S32.HI UR20, URZ, 0x1f, UR12 ;  /* 0x0000001fff147899 */ /* 0x000fc8000801140c */
[----:B-1----:R-:W-:Y:S02]  /*1d00*/  UIMAD UR20, UR20, UR8, URZ ;  /* 0x00000008141472a4 */ /* 0x002fe4000f8e02ff */
[----:B------:R-:W-:Y:S02]  /*1d10*/  UIMAD.WIDE.U32 UR28, UR12, UR8, URZ ;  /* 0x000000080c1c72a5 */ /* 0x000fe4000f8e00ff */
[----:B------:R-:W-:-:S04]  /*1d20*/  UIMAD UR20, UR12, UR9, UR20 ;  /* 0x000000090c1472a4 */ /* 0x000fc8000f8e0214 */
[----:B------:R-:W-:-:S04]  /*1d30*/  UIADD3 UR29, UPT, UPT, UR29, UR20, URZ ;  /* 0x000000141d1d7290 */ /* 0x000fc8000fffe0ff */
[----:B--2---:R-:W-:-:S04]  /*1d40*/  UIMAD.WIDE.U32 UR28, UR19, UR4, UR28 ;  /* 0x00000004131c72a5 */ /* 0x004fc8000f8e001c */
[----:B------:R-:W-:-:S03]  /*1d50*/  UIMAD UR19, UR19, UR5, UR29 ;  /* 0x00000005131372a4 */ /* 0x000fc6000f8e021d */
[----:B------:R-:W-:Y:S01]  /*1d60*/  UMOV UR20, UR28 ;  /* 0x0000001c00147c82 */ /* 0x000fe20008000000 */
[----:B------:R-:W-:Y:S08]  /*1d70*/  BRA `(.L_x_90) ;  /* 0x0000000000187947 */ /* 0x000ff00003800000 */
.L_x_89:
[----:B------:R-:W1:Y:S01]  /*1d80*/  LDCU.64 UR8, c[0x0][0x3c0] ;  /* 0x00007800ff0877ac */ /* 0x000e620008000a00 */
[----:B------:R-:W-:-:S04]  /*1d90*/  UIADD3 UR12, UPT, UPT, UR12, UR20, URZ ;  /* 0x000000140c0c7290 */ /* 0x000fc8000fffe0ff */
[----:B-1----:R-:W-:Y:S02]  /*1da0*/  UIMAD.WIDE.U32 UR4, UR12, UR8, URZ ;  /* 0x000000080c0472a5 */ /* 0x002fe4000f8e00ff */
[----:B------:R-:W-:-:S04]  /*1db0*/  UIMAD UR12, UR12, UR9, URZ ;  /* 0x000000090c0c72a4 */ /* 0x000fc8000f8e02ff */
[----:B------:R-:W-:Y:S01]  /*1dc0*/  UIADD3 UR19, UPT, UPT, UR5, UR12, URZ ;  /* 0x0000000c05137290 */ /* 0x000fe2000fffe0ff */
[----:B------:R-:W-:-:S11]  /*1dd0*/  UMOV UR20, UR4 ;  /* 0x0000000400147c82 */ /* 0x000fd60008000000 */
.L_x_90:
[--C-:B------:R-:W-:Y:S01]  /*1de0*/  SHF.R.U32.HI R248, RZ, 0x3, R160.reuse ;  /* 0x00000003fff87819 */ /* 0x100fe200000116a0 */
[----:B------:R-:W-:Y:S01]  /*1df0*/  UIADD3 UR12, UPT, UPT, -UR21, UR23, URZ ;  /* 0x00000017150c7290 */ /* 0x000fe2000fffe1ff */
[C---:B------:R-:W-:Y:S01]  /*1e00*/  IMAD.SHL.U32 R20, R160.reuse, 0x8, RZ ;  /* 0x00000008a0147824 */ /* 0x040fe200078e00ff */
[----:B------:R-:W1:Y:S01]  /*1e10*/  LDCU.64 UR4, c[0x0][0x3c8] ;  /* 0x00007900ff0477ac */ /* 0x000e620008000a00 */
[----:B------:R-:W-:Y:S01]  /*1e20*/  IMAD.SHL.U32 R159, R160, 0x40, RZ ;  /* 0x00000040a09f7824 */ /* 0x000fe200078e00ff */
[----:B------:R-:W-:Y:S01]  /*1e30*/  SHF.R.U32.HI R158, RZ, 0x1, R160 ;  /* 0x00000001ff9e7819 */ /* 0x000fe200000116a0 */
[C---:B------:R-:W-:Y:S01]  /*1e40*/  VIADD R22, R248.reuse, 0x10 ;  /* 0x00000010f8167836 */ /* 0x040fe20000000000 */
[----:B------:R-:W-:Y:S01]  /*1e50*/  ISETP.GE.AND P5, PT, R248, UR12, PT ;  /* 0x0000000cf8007c0c */ /* 0x000fe2000bfa6270 */
[----:B------:R-:W-:Y:S01]  /*1e60*/  UIMAD.WIDE.U32 UR30, UR30, 0x80, URZ ;  /* 0x000000801e1e78a5 */ /* 0x000fe2000f8e00ff */
[----:B------:R-:W-:Y:S01]  /*1e70*/  LOP3.LUT R27, R20, 0x38, RZ, 0xc0, !PT ;  /* 0x00000038141b7812 */ /* 0x000fe200078ec0ff */
[----:B------:R-:W-:Y:S01]  /*1e80*/  VIADD R26, R248, 0x20 ;  /* 0x00000020f81a7836 */ /* 0x000fe20000000000 */
[----:B------:R-:W-:Y:S01]  /*1e90*/  ISETP.GE.AND P4, PT, R22, UR12, PT ;  /* 0x0000000c16007c0c */ /* 0x000fe2000bf86270 */
[C---:B------:R-:W-:Y:S01]  /*1ea0*/  VIADD R25, R248.reuse, 0x30 ;  /* 0x00000030f8197836 */ /* 0x040fe20000000000 */
[----:B------:R-:W-:Y:S01]  /*1eb0*/  IADD3 R2, P0, PT, R27, UR24, RZ ;  /* 0x000000181b027c10 */ /* 0x000fe2000ff1e0ff */
[----:B------:R-:W-:Y:S01]  /*1ec0*/  STL [R1+0x38], R27 ;  /* 0x0000381b01007387 */ /* 0x000fe20000100800 */
[----:B------:R-:W-:Y:S01]  /*1ed0*/  LOP3.LUT R23, R248, UR30, RZ, 0xfc, !PT ;  /* 0x0000001ef8177c12 */ /* 0x000fe2000f8efcff */
[----:B------:R-:W-:Y:S01]  /*1ee0*/  UIADD3 UR26, UPT, UPT, UR17, -0x1, URZ ;  /* 0xffffffff111a7890 */ /* 0x000fe2000fffe0ff */
[----:B------:R-:W-:Y:S01]  /*1ef0*/  ISETP.GE.AND P3, PT, R26, UR12, PT ;  /* 0x0000000c1a007c0c */ /* 0x000fe2000bf66270 */
[----:B------:R-:W-:Y:S01]  /*1f00*/  IMAD.X R3, RZ, RZ, UR6, P0 ;  /* 0x00000006ff037e24 */ /* 0x000fe200080e06ff */
[----:B------:R-:W2:Y:S01]  /*1f10*/  S2UR UR30, SR_CgaCtaId ;  /* 0x00000000001e79c3 */ /* 0x000ea20000008800 */
[----:B------:R-:W-:Y:S01]  /*1f20*/  ISETP.GE.AND P2, PT, R25, UR12, PT ;  /* 0x0000000c19007c0c */ /* 0x000fe2000bf46270 */
[----:B-1----:R-:W-:Y:S01]  /*1f30*/  IMAD.U32 R6, RZ, RZ, UR4 ;  /* 0x00000004ff067e24 */ /* 0x002fe2000f8e00ff */
[----:B------:R-:W-:Y:S01]  /*1f40*/  LOP3.LUT R18, R20, 0x1f8, RZ, 0xc0, !PT ;  /* 0x000001f814127812 */ /* 0x000fe200078ec0ff */
[----:B------:R-:W-:Y:S01]  /*1f50*/  IMAD.U32 R0, RZ, RZ, UR5 ;  /* 0x00000005ff007e24 */ /* 0x000fe2000f8e00ff */
[----:B------:R-:W-:Y:S01]  /*1f60*/  @!P4 IADD3 R4, P0, PT, R23, 0x10, RZ ;  /* 0x000000101704c810 */ /* 0x000fe20007f1e0ff */
[----:B------:R-:W-:Y:S01]  /*1f70*/  IMAD.WIDE.U32 R6, R6, UR7, R2 ;  /* 0x0000000706067c25 */ /* 0x000fe2000f8e0002 */
[----:B------:R-:W-:Y:S01]  /*1f80*/  UMOV UR4, 0x400 ;  /* 0x0000040000047882 */ /* 0x000fe20000000000 */
[----:B------:R-:W1:Y:S01]  /*1f90*/  @!P5 LDC.64 R10, c[0x0][0x3b0] ;  /* 0x0000ec00ff0adb82 */ /* 0x000e620000000a00 */
[----:B------:R-:W-:Y:S01]  /*1fa0*/  LOP3.LUT R19, R18, 0x38, R160, 0x78, !PT ;  /* 0x0000003812137812 */ /* 0x000fe200078e78a0 */
[----:B------:R-:W-:Y:S01]  /*1fb0*/  VIADD R2, R248, 0x40 ;  /* 0x00000040f8027836 */ /* 0x000fe20000000000 */
[----:B------:R-:W-:Y:S01]  /*1fc0*/  UIMAD UR24, UR26, -0x40, UR22 ;  /* 0xffffffc01a1878a4 */ /* 0x000fe2000f8e0216 */
[----:B------:R-:W-:Y:S01]  /*1fd0*/  @!P4 IMAD.X R3, RZ, RZ, UR31, P0 ;  /* 0x0000001fff03ce24 */ /* 0x000fe200080e06ff */
[----:B------:R-:W-:Y:S01]  /*1fe0*/  LOP3.LUT R24, R19, 0x1e00, R20, 0xf8, !PT ;  /* 0x00001e0013187812 */ /* 0x000fe200078ef814 */
[----:B------:R-:W-:Y:S01]  /*1ff0*/  IMAD R7, R0, UR7, R7 ;  /* 0x0000000700077c24 */ /* 0x000fe2000f8e0207 */
[----:B------:R-:W-:Y:S01]  /*2000*/  ISETP.GE.AND P1, PT, R2, UR12, PT ;  /* 0x0000000c02007c0c */ /* 0x000fe2000bf26270 */
[----:B------:R-:W3:Y:S01]  /*2010*/  @!P4 LDC.64 R8, c[0x0][0x3b0] ;  /* 0x0000ec00ff08cb82 */ /* 0x000ee20000000a00 */
[----:B------:R-:W-:Y:S01]  /*2020*/  @!P4 IMAD.MOV.U32 R2, RZ, RZ, R6 ;  /* 0x000000ffff02c224 */ /* 0x000fe200078e0006 */
[----:B------:R4:W-:Y:S01]  /*2030*/  STL [R1+0x50], R19 ;  /* 0x0000501301007387 */ /* 0x0009e20000100800 */
[----:B------:R-:W-:Y:S01]  /*2040*/  USHF.L.U32 UR29, UR10, 0x6, URZ ;  /* 0x000000060a1d7899 */ /* 0x000fe200080006ff */
[----:B------:R-:W-:Y:S01]  /*2050*/  IMAD R28, R248, UR9, RZ ;  /* 0x00000009f81c7c24 */ /* 0x000fe2000f8e02ff */
[----:B------:R-:W5:Y:S01]  /*2060*/  LDCU.64 UR6, c[0x0][0x3d0] ;  /* 0x00007a00ff0677ac */ /* 0x000f620008000a00 */
[----:B------:R-:W-:Y:S01]  /*2070*/  LOP3.LUT R165, R159, 0x400, RZ, 0xc0, !PT ;  /* 0x000004009fa57812 */ /* 0x000fe200078ec0ff */
[----:B------:R-:W-:Y:S01]  /*2080*/  IMAD.MOV.U32 R156, RZ, RZ, 0x20 ;  /* 0x00000020ff9c7424 */ /* 0x000fe200078e00ff */
[----:B------:R-:W5:Y:S01]  /*2090*/  @!P5 LDC.64 R14, c[0x0][0x380] ;  /* 0x0000e000ff0edb82 */ /* 0x000f620000000a00 */
[----:B--2---:R-:W-:Y:S01]  /*20a0*/  ULEA UR30, UR30, UR4, 0x18 ;  /* 0x000000041e1e7291 */ /* 0x004fe2000f8ec0ff */
[----:B------:R-:W-:Y:S01]  /*20b0*/  STL [R1+0x4c], R28 ;  /* 0x00004c1c01007387 */ /* 0x000fe20000100800 */
[----:B------:R-:W-:-:S02]  /*20c0*/  UIMAD.WIDE.U32 UR32, UR29, UR26, URZ ;  /* 0x0000001a1d2072a5 */ /* 0x000fc4000f8e00ff */
[----:B------:R-:W-:Y:S02]  /*20d0*/  USHF.L.U64.HI UR28, UR10, 0x6, UR11 ;  /* 0x000000060a1c7899 */ /* 0x000fe4000801020b */
[----:B------:R-:W-:Y:S01]  /*20e0*/  LEA R24, R24, UR30, 0x1 ;  /* 0x0000001e18187c11 */ /* 0x000fe2000f8e08ff */
[----:B------:R-:W2:Y:S01]  /*20f0*/  @!P4 LDC.64 R16, c[0x0][0x380] ;  /* 0x0000e000ff10cb82 */ /* 0x000ea20000000a00 */
[----:B-1----:R-:W-:Y:S01]  /*2100*/  @!P5 IMAD R5, R10, UR31, RZ ;  /* 0x0000001f0a05dc24 */ /* 0x002fe2000f8e02ff */
[----:B------:R-:W-:Y:S01]  /*2110*/  UIMAD UR25, UR28, UR26, URZ ;  /* 0x0000001a1c1972a4 */ /* 0x000fe2000f8e02ff */
[----:B------:R-:W1:Y:S02]  /*2120*/  LDCU.64 UR4, c[0x0][0x388] ;  /* 0x00007100ff0477ac */ /* 0x000e640008000a00 */
[C---:B------:R-:W-:Y:S02]  /*2130*/  @!P5 IMAD R5, R23.reuse, R11, R5 ;  /* 0x0000000b1705d224 */ /* 0x040fe400078e0205 */
[----:B------:R-:W-:Y:S01]  /*2140*/  @!P5 IMAD.WIDE.U32 R10, R23, R10, R6 ;  /* 0x0000000a170ad225 */ /* 0x000fe200078e0006 */
[----:B------:R-:W1:Y:S01]  /*2150*/  @!P3 LDC.64 R12, c[0x0][0x3b0] ;  /* 0x0000ec00ff0cbb82 */ /* 0x000e620000000a00 */
[----:B------:R-:W-:-:S02]  /*2160*/  UIADD3 UR25, UPT, UPT, UR33, UR25, URZ ;  /* 0x0000001921197290 */ /* 0x000fc4000fffe0ff */
[-C--:B---3--:R-:W-:Y:S01]  /*2170*/  @!P4 IMAD R0, R3, R8.reuse, RZ ;  /* 0x000000080300c224 */ /* 0x088fe200078e02ff */
[----:B------:R-:W-:Y:S01]  /*2180*/  USHF.L.U32 UR36, UR10, 0x4, URZ ;  /* 0x000000040a247899 */ /* 0x000fe200080006ff */
[----:B------:R-:W-:Y:S01]  /*2190*/  @!P4 IMAD.MOV.U32 R3, RZ, RZ, R7 ;  /* 0x000000ffff03c224 */ /* 0x000fe200078e0007 */
[----:B------:R-:W-:Y:S01]  /*21a0*/  UIMAD.WIDE.U32 UR38, UR10, 0x20, URZ ;  /* 0x000000200a2678a5 */ /* 0x000fe2000f8e00ff */
[C---:B------:R-:W-:Y:S01]  /*21b0*/  @!P4 IMAD R9, R4.reuse, R9, R0 ;  /* 0x000000090409c224 */ /* 0x040fe200078e0200 */
[----:B----4-:R-:W3:Y:S01]  /*21c0*/  @!P2 LDC.64 R18, c[0x0][0x380] ;  /* 0x0000e000ff12ab82 */ /* 0x010ee20000000a00 */
[----:B------:R-:W-:Y:S01]  /*21d0*/  @!P4 IMAD.WIDE.U32 R2, R4, R8, R2 ;  /* 0x000000080402c225 */ /* 0x000fe200078e0002 */
[----:B-----5:R-:W-:Y:S01]  /*21e0*/  @!P5 LEA R8, P6, R10, R14, 0x1 ;  /* 0x0000000e0a08d211 */ /* 0x020fe200078c08ff */
[----:B------:R-:W-:Y:S02]  /*21f0*/  USHF.L.U64.HI UR35, UR10, 0x4, UR11 ;  /* 0x000000040a237899 */ /* 0x000fe4000801020b */
[----:B------:R-:W-:-:S02]  /*2200*/  @!P5 IMAD.IADD R0, R11, 0x1, R5 ;  /* 0x000000010b00d824 */ /* 0x000fc400078e0205 */
[----:B------:R-:W-:Y:S01]  /*2210*/  @!P4 IMAD.IADD R3, R3, 0x1, R9 ;  /* 0x000000010303c824 */ /* 0x000fe200078e0209 */
[----:B--2---:R-:W-:Y:S01]  /*2220*/  @!P4 LEA R4, P0, R2, R16, 0x1 ;  /* 0x000000100204c211 */ /* 0x004fe200078008ff */
[----:B------:R-:W2:Y:S01]  /*2230*/  @!P1 LDC.64 R20, c[0x0][0x380] ;  /* 0x0000e000ff149b82 */ /* 0x000ea20000000a00 */
[----:B------:R-:W-:Y:S02]  /*2240*/  @!P5 LEA.HI.X R9, R10, R15, R0, 0x1, P6 ;  /* 0x0000000f0a09d211 */ /* 0x000fe400030f0c00 */
[----:B------:R-:W-:Y:S01]  /*2250*/  @!P4 LEA.HI.X R5, R2, R17, R3, 0x1, P0 ;  /* 0x000000110205c211 */ /* 0x000fe200000f0c03 */
[----:B------:R-:W-:Y:S01]  /*2260*/  VIADD R2, R248, 0x50 ;  /* 0x00000050f8027836 */ /* 0x000fe20000000000 */
[C---:B------:R-:W-:Y:S01]  /*2270*/  @!P3 IADD3 R0, P0, PT, R23.reuse, 0x20, RZ ;  /* 0x000000201700b810 */ /* 0x040fe20007f1e0ff */
[----:B------:R-:W-:Y:S01]  /*2280*/  @!PT LDS RZ, [RZ] ;  /* 0x00000000fffff984 */ /* 0x000fe20000000800 */
[----:B------:R-:W-:Y:S01]  /*2290*/  @!PT LDS RZ, [RZ] ;  /* 0x00000000fffff984 */ /* 0x000fe20000000800 */
[----:B------:R-:W-:Y:S01]  /*22a0*/  @!PT LDS RZ, [RZ] ;  /* 0x00000000fffff984 */ /* 0x000fe20000000800 */
[----:B------:R-:W-:Y:S01]  /*22b0*/  @!P5 LDGSTS.E.BYPASS.LTC128B.128 [R24], desc[UR14][R8.64] ;  /* 0x000000000818dfae */ /* 0x000fe2000b981a0e */
[----:B------:R-:W-:Y:S01]  /*22c0*/  @!P3 IMAD.MOV.U32 R3, RZ, RZ, R7 ;  /* 0x000000ffff03b224 */ /* 0x000fe200078e0007 */
[----:B------:R-:W4:Y:S01]  /*22d0*/  @!P3 LDC.64 R10, c[0x0][0x380] ;  /* 0x0000e000ff0abb82 */ /* 0x000f220000000a00 */
[----:B------:R-:W-:Y:S01]  /*22e0*/  ISETP.GE.AND P6, PT, R2, UR12, PT ;  /* 0x0000000c02007c0c */ /* 0x000fe2000bfc6270 */
[----:B------:R-:W-:Y:S01]  /*22f0*/  @!P3 IMAD.X R2, RZ, RZ, UR31, P0 ;  /* 0x0000001fff02be24 */ /* 0x000fe200080e06ff */
[----:B------:R5:W-:Y:S03]  /*2300*/  @!P5 LDGSTS.E.BYPASS.LTC128B.128 [R24+0x4000], desc[UR14][R8.64+0x80] ;  /* 0x040000800818dfae */ /* 0x000be6000b981a0e */
[----:B-1----:R-:W-:Y:S01]  /*2310*/  @!P3 IMAD R2, R2, R12, RZ ;  /* 0x0000000c0202b224 */ /* 0x002fe200078e02ff */
[----:B------:R-:W-:Y:S01]  /*2320*/  @!P4 LDGSTS.E.BYPASS.LTC128B.128 [R24+0x800], desc[UR14][R4.64] ;  /* 0x008000000418cfae */ /* 0x000fe2000b981a0e */
[----:B------:R-:W1:Y:S03]  /*2330*/  @!P2 LDC.64 R14, c[0x0][0x3b0] ;  /* 0x0000ec00ff0eab82 */ /* 0x000e660000000a00 */
[----:B------:R3:W-:Y:S05]  /*2340*/  @!P4 LDGSTS.E.BYPASS.LTC128B.128 [R24+0x4800], desc[UR14][R4.64+0x80] ;  /* 0x048000800418cfae */ /* 0x0007ea000b981a0e */
[----:B------:R-:W2:Y:S01]  /*2350*/  @!P1 LDC.64 R16, c[0x0][0x3b0] ;  /* 0x0000ec00ff109b82 */ /* 0x000ea20000000a00 */
[C---:B-----5:R-:W-:Y:S01]  /*2360*/  @!P1 IADD3 R9, P4, PT, R23.reuse, 0x40, RZ ;  /* 0x0000004017099810 */ /* 0x060fe20007f9e0ff */
[----:B---3--:R-:W-:Y:S01]  /*2370*/  @!P3 IMAD R5, R0, R13, R2 ;  /* 0x0000000d0005b224 */ /* 0x008fe200078e0202 */
[----:B------:R-:W-:Y:S01]  /*2380*/  @!P2 IADD3 R4, P0, PT, R23, 0x30, RZ ;  /* 0x000000301704a810 */ /* 0x000fe20007f1e0ff */
[----:B------:R-:W-:-:S02]  /*2390*/  @!P3 IMAD.MOV.U32 R2, RZ, RZ, R6 ;  /* 0x000000ffff02b224 */ /* 0x000fc400078e0006 */
[----:B------:R-:W-:Y:S02]  /*23a0*/  IMAD.U32 R13, RZ, RZ, UR25 ;  /* 0x00000019ff0d7e24 */ /* 0x000fe4000f8e00ff */
[----:B------:R-:W-:-:S04]  /*23b0*/  @!P3 IMAD.WIDE.U32 R2, R0, R12, R2 ;  /* 0x0000000c0002b225 */ /* 0x000fc800078e0002 */
[----:B------:R-:W-:Y:S02]  /*23c0*/  VIADD R0, R248, 0x60 ;  /* 0x00000060f8007836 */ /* 0x000fe40000000000 */
[----:B------:R-:W-:Y:S01]  /*23d0*/  @!P2 IMAD.X R8, RZ, RZ, UR31, P0 ;  /* 0x0000001fff08ae24 */ /* 0x000fe200080e06ff */
[----:B----4-:R-:W-:Y:S01]  /*23e0*/  @!P3 LEA R10, P0, R2, R10, 0x1 ;  /* 0x0000000a020ab211 */ /* 0x010fe200078008ff */
[----:B------:R-:W-:Y:S01]  /*23f0*/  @!P3 IMAD.IADD R5, R3, 0x1, R5 ;  /* 0x000000010305b824 */ /* 0x000fe200078e0205 */
[----:B------:R-:W-:Y:S01]  /*2400*/  ISETP.GE.AND P5, PT, R0, UR12, PT ;  /* 0x0000000c00007c0c */ /* 0x000fe2000bfa6270 */
[----:B------:R-:W-:Y:S02]  /*2410*/  @!P1 IMAD.X R3, RZ, RZ, UR31, P4 ;  /* 0x0000001fff039e24 */ /* 0x000fe4000a0e06ff */
[----:B-1----:R-:W-:Y:S01]  /*2420*/  @!P2 IMAD R0, R8, R14, RZ ;  /* 0x0000000e0800a224 */ /* 0x002fe200078e02ff */
[----:B------:R-:W-:Y:S01]  /*2430*/  @!P3 LEA.HI.X R11, R2, R11, R5, 0x1, P0 ;  /* 0x0000000b020bb211 */ /* 0x000fe200000f0c05 */
[----:B--2---:R-:W-:-:S02]  /*2440*/  @!P1 IMAD R8, R3, R16, RZ ;  /* 0x0000001003089224 */ /* 0x004fc400078e02ff */
[----:B------:R-:W-:Y:S02]  /*2450*/  @!P2 IMAD.MOV.U32 R2, RZ, RZ, R6 ;  /* 0x000000ffff02a224 */ /* 0x000fe400078e0006 */
[----:B------:R-:W-:Y:S01]  /*2460*/  @!P2 IMAD.MOV.U32 R3, RZ, RZ, R7 ;  /* 0x000000ffff03a224 */ /* 0x000fe200078e0007 */
[----:B------:R-:W-:Y:S01]  /*2470*/  @!P3 LDGSTS.E.BYPASS.LTC128B.128 [R24+0x1000], desc[UR14][R10.64] ;  /* 0x010000000a18bfae */ /* 0x000fe2000b981a0e */
[----:B------:R-:W-:Y:S02]  /*2480*/  VIADD R12, R248, 0x70 ;  /* 0x00000070f80c7836 */ /* 0x000fe40000000000 */
[C---:B------:R-:W-:Y:S01]  /*2490*/  @!P2 IMAD R0, R4.reuse, R15, R0 ;  /* 0x0000000f0400a224 */ /* 0x040fe200078e0200 */
[----:B------:R1:W-:Y:S01]  /*24a0*/  @!P3 LDGSTS.E.BYPASS.LTC128B.128 [R24+0x5000], desc[UR14][R10.64+0x80] ;  /* 0x050000800a18bfae */ /* 0x0003e2000b981a0e */
[----:B------:R-:W-:Y:S01]  /*24b0*/  @!P2 IMAD.WIDE.U32 R4, R4, R14, R2 ;  /* 0x0000000e0404a225 */ /* 0x000fe200078e0002 */
[----:B------:R-:W-:Y:S01]  /*24c0*/  ISETP.GE.AND P4, PT, R12, UR12, PT ;  /* 0x0000000c0c007c0c */ /* 0x000fe2000bf86270 */
[----:B------:R-:W2:Y:S01]  /*24d0*/  @!P6 LDC.64 R14, c[0x0][0x3b0] ;  /* 0x0000ec00ff0eeb82 */ /* 0x000ea20000000a00 */
[----:B------:R-:W-:Y:S01]  /*24e0*/  ISETP.GE.AND P3, PT, R22, UR24, PT ;  /* 0x0000001816007c0c */ /* 0x000fe2000bf66270 */
[----:B------:R-:W-:-:S02]  /*24f0*/  @!P1 IMAD.MOV.U32 R2, RZ, RZ, R6 ;  /* 0x000000ffff029224 */ /* 0x000fc400078e0006 */
[----:B------:R-:W-:Y:S02]  /*2500*/  @!P1 IMAD.MOV.U32 R3, RZ, RZ, R7 ;  /* 0x000000ffff039224 */ /* 0x000fe400078e0007 */
[----:B------:R-:W-:Y:S01]  /*2510*/  @!P1 IMAD R12, R9, R17, R8 ;  /* 0x00000011090c9224 */ /* 0x000fe200078e0208 */
[C---:B------:R-:W-:Y:S01]  /*2520*/  @!P2 LEA R8, P0, R4.reuse, R18, 0x1 ;  /* 0x000000120408a211 */ /* 0x040fe200078008ff */
[----:B------:R-:W-:Y:S02]  /*2530*/  @!P2 IMAD.IADD R0, R5, 0x1, R0 ;  /* 0x000000010500a824 */ /* 0x000fe400078e0200 */
[----:B------:R-:W-:Y:S02]  /*2540*/  @!P1 IMAD.WIDE.U32 R2, R9, R16, R2 ;  /* 0x0000001009029225 */ /* 0x000fe400078e0002 */
[----:B------:R-:W3:Y:S01]  /*2550*/  @!P5 LDC.64 R16, c[0x0][0x3b0] ;  /* 0x0000ec00ff10db82 */ /* 0x000ee20000000a00 */
[----:B------:R-:W-:Y:S01]  /*2560*/  @!P2 LEA.HI.X R9, R4, R19, R0, 0x1, P0 ;  /* 0x000000130409a211 */ /* 0x000fe200000f0c00 */
[----:B------:R-:W-:Y:S01]  /*2570*/  @!P1 IMAD.IADD R0, R3, 0x1, R12 ;  /* 0x0000000103009824 */ /* 0x000fe200078e020c */
[----:B------:R-:W-:Y:S01]  /*2580*/  @!P1 LEA R4, P0, R2, R20, 0x1 ;  /* 0x0000001402049211 */ /* 0x000fe200078008ff */
[----:B------:R-:W-:-:S02]  /*2590*/  VOTEU.ALL UP1, P3 ;  /* 0x0000000000ff7886 */ /* 0x000fc40001820000 */
[----:B------:R-:W-:Y:S01]  /*25a0*/  @!P2 LDGSTS.E.BYPASS.LTC128B.128 [R24+0x1800], desc[UR14][R8.64] ;  /* 0x018000000818afae */ /* 0x000fe2000b981a0e */
[----:B------:R-:W-:Y:S01]  /*25b0*/  @!P1 LEA.HI.X R5, R2, R21, R0, 0x1, P0 ;  /* 0x0000001502059211 */ /* 0x000fe200000f0c00 */
[----:B------:R-:W4:Y:S02]  /*25c0*/  @!P6 LDC.64 R18, c[0x0][0x380] ;  /* 0x0000e000ff12eb82 */ /* 0x000f240000000a00 */
[----:B------:R5:W-:Y:S01]  /*25d0*/  @!P2 LDGSTS.E.BYPASS.LTC128B.128 [R24+0x5800], desc[UR14][R8.64+0x80] ;  /* 0x058000800818afae */ /* 0x000be2000b981a0e */
[----:B------:R-:W-:Y:S01]  /*25e0*/  ISETP.GE.AND P2, PT, R25, UR24, PT ;  /* 0x0000001819007c0c */ /* 0x000fe2000bf46270 */
[----:B-1----:R-:W-:Y:S02]  /*25f0*/  IMAD R10, R248, UR11, RZ ;  /* 0x0000000bf80a7c24 */ /* 0x002fe4000f8e02ff */
[----:B------:R-:W-:Y:S02]  /*2600*/  @!P1 LDGSTS.E.BYPASS.LTC128B.128 [R24+0x2000], desc[UR14][R4.64] ;  /* 0x0200000004189fae */ /* 0x000fe4000b981a0e */
[----:B------:R-:W1:Y:S02]  /*2610*/  @!P5 LDC.64 R20, c[0x0][0x380] ;  /* 0x0000e000ff14db82 */ /* 0x000e640000000a00 */
[----:B------:R2:W-:Y:S01]  /*2620*/  @!P1 LDGSTS.E.BYPASS.LTC128B.128 [R24+0x6000], desc[UR14][R4.64+0x80] ;  /* 0x0600008004189fae */ /* 0x0005e2000b981a0e */
[----:B------:R-:W-:-:S05]  /*2630*/  @!P6 IADD3 R0, P1, PT, R23, 0x50, RZ ;  /* 0x000000501700e810 */ /* 0x000fca0007f3e0ff */
[----:B------:R-:W-:Y:S01]  /*2640*/  @!P6 IMAD.X R3, RZ, RZ, UR31, P1 ;  /* 0x0000001fff03ee24 */ /* 0x000fe200088e06ff */
[----:B------:R-:W-:Y:S01]  /*2650*/  IADD3 R2, P1, PT, R27, UR34, RZ ;  /* 0x000000221b027c10 */ /* 0x000fe2000ff3e0ff */
[----:B------:R-:W-:Y:S01]  /*2660*/  @!UP1 UIADD3 UR34, UP3, UPT, UR36, UR32, URZ ;  /* 0x0000002024229290 */ /* 0x000fe2000ff7e0ff */
[----:B-----5:R-:W-:-:S05]  /*2670*/  @!P5 IADD3 R9, P0, PT, R23, 0x60, RZ ;  /* 0x000000601709d810 */ /* 0x020fca0007f1e0ff */
[----:B------:R-:W-:Y:S01]  /*2680*/  @!P5 IMAD.X R8, RZ, RZ, UR31, P0 ;  /* 0x0000001fff08de24 */ /* 0x000fe200080e06ff */
[----:B------:R-:W-:Y:S01]  /*2690*/  ISETP.GE.AND P0, PT, R22, UR24, PT ;  /* 0x0000001816007c0c */ /* 0x000fe2000bf06270 */
[----:B--2---:R-:W-:Y:S02]  /*26a0*/  IMAD.U32 R5, RZ, RZ, UR33 ;  /* 0x00000021ff057e24 */ /* 0x004fe4000f8e00ff */
[----:B------:R-:W-:Y:S02]  /*26b0*/  IMAD.U32 R4, RZ, RZ, UR32 ;  /* 0x00000020ff047e24 */ /* 0x000fe4000f8e00ff */
[----:B------:R-:W-:Y:S02]  /*26c0*/  @!P6 IMAD R5, R3, R14, RZ ;  /* 0x0000000e0305e224 */ /* 0x000fe400078e02ff */
[----:B------:R-:W-:Y:S01]  /*26d0*/  IMAD.X R3, RZ, RZ, UR27, P1 ;  /* 0x0000001bff037e24 */ /* 0x000fe200088e06ff */
[----:B------:R-:W-:Y:S01]  /*26e0*/  USHF.R.S32.HI UR27, URZ, 0x1f, UR16 ;  /* 0x0000001fff1b7899 */ /* 0x000fe20008011410 */
[----:B------:R-:W-:-:S02]  /*26f0*/  @!P2 IMAD.MOV.U32 R12, RZ, RZ, R4 ;  /* 0x000000ffff0ca224 */ /* 0x000fc400078e0004 */
[----:B------:R-:W-:Y:S02]  /*2700*/  @!P6 IMAD R11, R0, R15, R5 ;  /* 0x0000000f000be224 */ /* 0x000fe400078e0205 */
[----:B------:R-:W-:-:S04]  /*2710*/  IMAD.WIDE.U32 R4, R248, UR10, R2 ;  /* 0x0000000af8047c25 */ /* 0x000fc8000f8e0002 */
[----:B------:R-:W-:Y:S02]  /*2720*/  @!P6 IMAD.MOV.U32 R2, RZ, RZ, R6 ;  /* 0x000000ffff02e224 */ /* 0x000fe400078e0006 */
[----:B------:R-:W-:Y:S02]  /*2730*/  @!P6 IMAD.MOV.U32 R3, RZ, RZ, R7 ;  /* 0x000000ffff03e224 */ /* 0x000fe400078e0007 */
[----:B---3--:R-:W-:Y:S02]  /*2740*/  @!P5 IMAD R8, R8, R16, RZ ;  /* 0x000000100808d224 */ /* 0x008fe400078e02ff */
[----:B------:R-:W-:-:S04]  /*2750*/  @!P6 IMAD.WIDE.U32 R2, R0, R14, R2 ;  /* 0x0000000e0002e225 */ /* 0x000fc800078e0002 */
[----:B------:R-:W-:Y:S01]  /*2760*/  IMAD.IADD R5, R5, 0x1, R10 ;  /* 0x0000000105057824 */ /* 0x000fe200078e020a */
[C---:B----4-:R-:W-:Y:S01]  /*2770*/  @!P6 LEA R10, P1, R2.reuse, R18, 0x1 ;  /* 0x00000012020ae211 */ /* 0x050fe200078208ff */
[----:B------:R-:W-:Y:S01]  /*2780*/  @!P6 IMAD.IADD R0, R3, 0x1, R11 ;  /* 0x000000010300e824 */ /* 0x000fe200078e020b */
[----:B------:R-:W-:Y:S01]  /*2790*/  LOP3.LUT R18, R27, 0x1c0, R159, 0xf8, !PT ;  /* 0x000001c01b127812 */ /* 0x000fe200078ef89f */
[C---:B------:R-:W-:Y:S02]  /*27a0*/  @!P5 IMAD R15, R9.reuse, R17, R8 ;  /* 0x00000011090fd224 */ /* 0x040fe400078e0208 */
[----:B------:R-:W-:Y:S01]  /*27b0*/  IMAD.U32 R14, RZ, RZ, UR6 ;  /* 0x00000006ff0e7e24 */ /* 0x000fe2000f8e00ff */
[----:B------:R-:W-:Y:S01]  /*27c0*/  @!P6 LEA.HI.X R11, R2, R19, R0, 0x1, P1 ;  /* 0x00000013020be211 */ /* 0x000fe200008f0c00 */
[----:B------:R-:W-:Y:S01]  /*27d0*/  @!P5 IMAD.WIDE.U32 R8, R9, R16, R6 ;  /* 0x000000100908d225 */ /* 0x000fe200078e0006 */
[----:B------:R-:W-:Y:S01]  /*27e0*/  UIMAD UR6, UR27, UR6, URZ ;  /* 0x000000061b0672a4 */ /* 0x000fe2000f8e02ff */
[----:B------:R-:W2:Y:S01]  /*27f0*/  @!P4 LDC.64 R16, c[0x0][0x380] ;  /* 0x0000e000ff10cb82 */ /* 0x000ea20000000a00 */
[----:B------:R-:W-:Y:S01]  /*2800*/  LOP3.LUT R157, R18, 0x8, R158, 0x78, !PT ;  /* 0x00000008129d7812 */ /* 0x000fe200078e789e */
[----:B------:R-:W-:Y:S01]  /*2810*/  IMAD.WIDE.U32 R2, R14, UR16, R4 ;  /* 0x000000100e027c25 */ /* 0x000fe2000f8e0004 */
[----:B-1----:R-:W-:Y:S01]  /*2820*/  @!P5 LEA R4, P1, R8, R20, 0x1 ;  /* 0x000000140804d211 */ /* 0x002fe200078208ff */
[----:B------:R-:W-:Y:S01]  /*2830*/  @!P6 LDGSTS.E.BYPASS.LTC128B.128 [R24+0x2800], desc[UR14][R10.64] ;  /* 0x028000000a18efae */ /* 0x000fe2000b981a0e */
[----:B------:R-:W-:Y:S01]  /*2840*/  UIMAD UR6, UR16, UR7, UR6 ;  /* 0x00000007100672a4 */ /* 0x000fe2000f8e0206 */
[----:B------:R-:W-:-:S02]  /*2850*/  @!P5 IMAD.IADD R0, R9, 0x1, R15 ;  /* 0x000000010900d824 */ /* 0x000fc400078e020f */
[----:B------:R-:W1:Y:S01]  /*2860*/  @!P4 LDC.64 R14, c[0x0][0x3b0] ;  /* 0x0000ec00ff0ecb82 */ /* 0x000e620000000a00 */
[----:B------:R3:W-:Y:S01]  /*2870*/  @!P6 LDGSTS.E.BYPASS.LTC128B.128 [R24+0x6800], desc[UR14][R10.64+0x80] ;  /* 0x068000800a18efae */ /* 0x0007e2000b981a0e */
[----:B------:R-:W-:Y:S01]  /*2880*/  LEA R250, P6, R2, UR4, 0x1 ;  /* 0x0000000402fa7c11 */ /* 0x000fe2000f8c08ff */
[----:B------:R-:W-:Y:S01]  /*2890*/  VIADD R3, R3, UR6 ;  /* 0x0000000603037c36 */ /* 0x000fe20008000000 */
[----:B------:R-:W-:Y:S01]  /*28a0*/  @!P5 LEA.HI.X R5, R8, R21, R0, 0x1, P1 ;  /* 0x000000150805d211 */ /* 0x000fe200008f0c00 */
[----:B------:R-:W-:Y:S01]  /*28b0*/  IMAD.U32 R0, RZ, RZ, UR10 ;  /* 0x0000000aff007e24 */ /* 0x000fe2000f8e00ff */
[----:B------:R-:W-:Y:S01]  /*28c0*/  ISETP.GE.AND P1, PT, R248, UR24, PT ;  /* 0x00000018f8007c0c */ /* 0x000fe2000bf26270 */
[----:B------:R-:W-:Y:S01]  /*28d0*/  STL [R1+0x30], R18 ;  /* 0x0000301201007387 */ /* 0x000fe20000100800 */
[----:B------:R-:W-:Y:S01]  /*28e0*/  LEA.HI.X R249, R2, UR5, R3, 0x1, P6 ;  /* 0x0000000502f97c11 */ /* 0x000fe2000b0f0c03 */
[----:B------:R-:W-:Y:S01]  /*28f0*/  @!P2 IMAD.WIDE.U32 R12, R0, 0x30, R12 ;  /* 0x00000030000ca825 */ /* 0x000fe200078e000c */
[----:B------:R-:W4:Y:S01]  /*2900*/  LDCU.64 UR4, c[0x0][0x3d8] ;  /* 0x00007b00ff0477ac */ /* 0x000f220008000a00 */
[----:B------:R-:W-:Y:S02]  /*2910*/  @!P5 LDGSTS.E.BYPASS.LTC128B.128 [R24+0x3000], desc[UR14][R4.64] ;  /* 0x030000000418dfae */ /* 0x000fe4000b981a0e */
[----:B------:R-:W-:Y:S01]  /*2920*/  IMAD.U32 R2, RZ, RZ, UR32 ;  /* 0x00000020ff027e24 */ /* 0x000fe2000f8e00ff */
[----:B------:R-:W5:Y:S01]  /*2930*/  LDCU.64 UR6, c[0x0][0x390] ;  /* 0x00007200ff0677ac */ /* 0x000f620008000a00 */
[----:B------:R5:W-:Y:S01]  /*2940*/  @!P5 LDGSTS.E.BYPASS.LTC128B.128 [R24+0x7000], desc[UR14][R4.64+0x80] ;  /* 0x070000800418dfae */ /* 0x000be2000b981a0e */
[----:B------:R-:W-:Y:S01]  /*2950*/  @!P4 IADD3 R0, P5, PT, R23, 0x70, RZ ;  /* 0x000000701700c810 */ /* 0x000fe20007fbe0ff */
[----:B------:R-:W-:Y:S01]  /*2960*/  IMAD.U32 R3, RZ, RZ, UR33 ;  /* 0x00000021ff037e24 */ /* 0x000fe2000f8e00ff */
[----:B------:R-:W-:Y:S01]  /*2970*/  USHF.L.U32 UR33, UR11, 0x5, URZ ;  /* 0x000000050b217899 */ /* 0x000fe200080006ff */
[----:B------:R-:W-:-:S02]  /*2980*/  IMAD.U32 R3, RZ, RZ, UR25 ;  /* 0x00000019ff037e24 */ /* 0x000fc4000f8e00ff */
[----:B------:R-:W-:-:S04]  /*2990*/  @!P4 IMAD.X R8, RZ, RZ, UR31, P5 ;  /* 0x0000001fff08ce24 */ /* 0x000fc8000a8e06ff */
[----:B-1----:R-:W-:Y:S01]  /*29a0*/  @!P4 IMAD R8, R8, R14, RZ ;  /* 0x0000000e0808c224 */ /* 0x002fe200078e02ff */
[----:B---3--:R-:W-:-:S03]  /*29b0*/  @!P1 LEA R10, P6, R2, R250, 0x1 ;  /* 0x000000fa020a9211 */ /* 0x008fc600078c08ff */
[----:B------:R-:W-:Y:S01]  /*29c0*/  @!P4 IMAD R8, R0, R15, R8 ;  /* 0x0000000f0008c224 */ /* 0x000fe200078e0208 */
[----:B----4-:R-:W-:Y:S01]  /*29d0*/  UIMAD UR31, UR27, UR4, URZ ;  /* 0x000000041b1f72a4 */ /* 0x010fe2000f8e02ff */
[----:B------:R-:W-:-:S03]  /*29e0*/  @!P1 LEA.HI.X R11, R2, R249, R3, 0x1, P6 ;  /* 0x000000f9020b9211 */ /* 0x000fc600030f0c03 */
[----:B------:R-:W-:Y:S01]  /*29f0*/  UIMAD UR31, UR16, UR5, UR31 ;  /* 0x00000005101f72a4 */ /* 0x000fe2000f8e021f */
[----:B-----5:R-:W-:-:S05]  /*2a00*/  IADD3 R4, P5, PT, R27, UR20, RZ ;  /* 0x000000141b047c10 */ /* 0x020fca000ffbe0ff */
[----:B------:R-:W-:Y:S01]  /*2a10*/  IMAD.X R5, RZ, RZ, UR19, P5 ;  /* 0x00000013ff057e24 */ /* 0x000fe2000a8e06ff */
[----:B------:R-:W-:Y:S01]  /*2a20*/  ISETP.GE.AND P5, PT, R26, UR24, PT ;  /* 0x000000181a007c0c */ /* 0x000fe2000bfa6270 */
[----:B------:R-:W-:-:S04]  /*2a30*/  IMAD.WIDE.U32 R2, R248, UR8, R4 ;  /* 0x00000008f8027c25 */ /* 0x000fc8000f8e0004 */
[----:B------:R-:W-:-:S04]  /*2a40*/  @!P4 IMAD.WIDE.U32 R4, R0, R14, R6 ;  /* 0x0000000e0004c225 */ /* 0x000fc800078e0006 */
[----:B------:R-:W-:Y:S01]  /*2a50*/  @!P4 IMAD.IADD R5, R5, 0x1, R8 ;  /* 0x000000010505c824 */ /* 0x000fe200078e0208 */
[----:B--2---:R-:W-:-:S03]  /*2a60*/  @!P4 LEA R6, P6, R4, R16, 0x1 ;  /* 0x000000100406c211 */ /* 0x004fc600078c08ff */
[----:B------:R-:W-:Y:S01]  /*2a70*/  VOTEU.ALL UP0, P5 ;  /* 0x0000000000ff7886 */ /* 0x000fe20002800000 */
[----:B------:R-:W-:Y:S01]  /*2a80*/  IMAD.U32 R0, RZ, RZ, UR4 ;  /* 0x00000004ff007e24 */ /* 0x000fe2000f8e00ff */
[----:B------:R-:W-:Y:S01]  /*2a90*/  LOP3.LUT R16, R159, 0x200, RZ, 0xc0, !PT ;  /* 0x000002009f107812 */ /* 0x000fe200078ec0ff */
[----:B------:R-:W-:Y:S01]  /*2aa0*/  IMAD.IADD R3, R3, 0x1, R28 ;  /* 0x0000000103037824 */ /* 0x000fe200078e021c */
[----:B------:R-:W-:Y:S01]  /*2ab0*/  @!P4 LEA.HI.X R7, R4, R17, R5, 0x1, P6 ;  /* 0x000000110407c211 */ /* 0x000fe200030f0c05 */
[----:B------:R-:W-:Y:S01]  /*2ac0*/  @!UP0 UIADD3 UR37, UP2, UPT, UR32, UR38, URZ ;  /* 0x0000002620258290 */ /* 0x000fe2000ff5e0ff */
[----:B------:R-:W-:Y:S01]  /*2ad0*/  IMAD.U32 R5, RZ, RZ, UR34 ;  /* 0x00000022ff057e24 */ /* 0x000fe2000f8e00ff */
[----:B------:R-:W-:Y:S01]  /*2ae0*/  @!UP1 UIADD3.X UR32, UPT, UPT, UR35, UR25, URZ, UP3, !UPT ;  /* 0x0000001923209290 */ /* 0x000fe20009ffe4ff */
[----:B------:R-:W-:Y:S01]  /*2af0*/  IMAD.WIDE.U32 R2, R0, UR16, R2 ;  /* 0x0000001000027c25 */ /* 0x000fe2000f8e0002 */
[----:B------:R-:W-:Y:S01]  /*2b00*/  @!UP0 UIADD3.X UR33, UPT, UPT, UR25, UR39, UR33, UP2, !UPT ;  /* 0x0000002719218290 */ /* 0x000fe200097fe421 */
[----:B------:R-:W-:Y:S01]  /*2b10*/  @!P4 LDGSTS.E.BYPASS.LTC128B.128 [R24+0x3800], desc[UR14][R6.64] ;  /* 0x038000000618cfae */ /* 0x000fe2000b981a0e */
[----:B------:R-:W-:Y:S01]  /*2b20*/  USHF.L.U64.HI UR25, UR8, 0x6, UR9 ;  /* 0x0000000608197899 */ /* 0x000fe20008010209 */
[----:B------:R-:W-:Y:S01]  /*2b30*/  IMAD.U32 R0, RZ, RZ, UR11 ;  /* 0x0000000bff007e24 */ /* 0x000fe2000f8e00ff */
[----:B------:R-:W-:Y:S01]  /*2b40*/  UIMAD.WIDE.U32 UR38, UR8, 0x20, URZ ;  /* 0x00000020082678a5 */ /* 0x000fe2000f8e00ff */
[----:B------:R1:W-:Y:S01]  /*2b50*/  @!P4 LDGSTS.E.BYPASS.LTC128B.128 [R24+0x7800], desc[UR14][R6.64+0x80] ;  /* 0x078000800618cfae */ /* 0x0003e2000b981a0e */
[----:B------:R-:W-:Y:S01]  /*2b60*/  IMAD.U32 R9, RZ, RZ, UR37 ;  /* 0x00000025ff097e24 */ /* 0x000fe2000f8e00ff */
[-C--:B------:R-:W-:Y:S01]  /*2b70*/  @!P3 LEA R4, P4, R5, R250.reuse, 0x1 ;  /* 0x000000fa0504b211 */ /* 0x080fe200078808ff */
[----:B------:R-:W-:Y:S01]  /*2b80*/  @!P2 IMAD R0, R0, 0x30, RZ ;  /* 0x000000300000a824 */ /* 0x000fe200078e02ff */
[----:B------:R-:W-:Y:S01]  /*2b90*/  @!P1 LDGSTS.E.BYPASS.LTC128B.128 [R24+0x8000], desc[UR14][R10.64] ;  /* 0x080000000a189fae */ /* 0x000fe2000b981a0e */
[----:B------:R-:W-:Y:S01]  /*2ba0*/  UIMAD UR25, UR25, UR26, URZ ;  /* 0x0000001a191972a4 */ /* 0x000fe2000f8e02ff */
[----:B------:R-:W-:Y:S01]  /*2bb0*/  @!P5 LEA R8, P6, R9, R250, 0x1 ;  /* 0x000000fa0908d211 */ /* 0x000fe200078c08ff */
[----:B------:R-:W-:Y:S01]  /*2bc0*/  @!P2 IMAD.IADD R14, R13, 0x1, R0 ;  /* 0x000000010d0ea824 */ /* 0x000fe200078e0200 */
[----:B------:R2:W-:Y:S01]  /*2bd0*/  @!P1 LDGSTS.E.BYPASS.LTC128B.128 [R24+0xa000], desc[UR14][R10.64+0x80] ;  /* 0x0a0000800a189fae */ /* 0x0005e2000b981a0e */
[----:B------:R-:W-:Y:S01]  /*2be0*/  VIADD R0, R3, UR31 ;  /* 0x0000001f03007c36 */ /* 0x000fe20008000000 */
[----:B------:R-:W-:Y:S01]  /*2bf0*/  UISETP.NE.AND UP2, UPT, UR17, 0x1, UPT ;  /* 0x000000011100788c */ /* 0x000fe2000bf45270 */
[----:B-1----:R-:W-:Y:S01]  /*2c00*/  IMAD.U32 R6, RZ, RZ, UR32 ;  /* 0x00000020ff067e24 */ /* 0x002fe2000f8e00ff */
[----:B------:R-:W-:Y:S01]  /*2c10*/  USHF.L.U32 UR32, UR8, 0x6, URZ ;  /* 0x0000000608207899 */ /* 0x000fe200080006ff */
[----:B------:R-:W-:-:S03]  /*2c20*/  IMAD.U32 R7, RZ, RZ, UR33 ;  /* 0x00000021ff077e24 */ /* 0x000fc6000f8e00ff */
[-C--:B------:R-:W-:Y:S01]  /*2c30*/  @!P3 LEA.HI.X R5, R5, R249.reuse, R6, 0x1, P4 ;  /* 0x000000f90505b211 */ /* 0x080fe200020f0c06 */
[----:B------:R-:W-:Y:S01]  /*2c40*/  UIMAD.WIDE.U32 UR32, UR32, UR26, URZ ;  /* 0x0000001a202072a5 */ /* 0x000fe2000f8e00ff */
[----:B------:R-:W-:Y:S01]  /*2c50*/  @!P2 LEA R6, P4, R12, R250, 0x1 ;  /* 0x000000fa0c06a211 */ /* 0x000fe200078808ff */
[----:B--2---:R-:W-:Y:S01]  /*2c60*/  IMAD.SHL.U32 R11, R160, 0x20, RZ ;  /* 0x00000020a00b7824 */ /* 0x004fe200078e00ff */
[-C--:B------:R-:W-:Y:S01]  /*2c70*/  @!P5 LEA.HI.X R9, R9, R249.reuse, R7, 0x1, P6 ;  /* 0x000000f90909d211 */ /* 0x080fe200030f0c07 */
[----:B------:R-:W-:Y:S01]  /*2c80*/  @!P3 LDGSTS.E.BYPASS.LTC128B.128 [R24+0x8800], desc[UR14][R4.64] ;  /* 0x088000000418bfae */ /* 0x000fe2000b981a0e */
[----:B------:R-:W-:Y:S01]  /*2c90*/  @!P2 LEA.HI.X R7, R12, R249, R14, 0x1, P4 ;  /* 0x000000f90c07a211 */ /* 0x000fe200020f0c0e */
[----:B------:R-:W-:Y:S01]  /*2ca0*/  UIADD3 UR25, UPT, UPT, UR33, UR25, URZ ;  /* 0x0000001921197290 */ /* 0x000fe2000fffe0ff */
[----:B------:R-:W-:Y:S01]  /*2cb0*/  ISETP.GE.AND P4, PT, R25, UR24, PT ;  /* 0x0000001819007c0c */ /* 0x000fe2000bf86270 */
[----:B------:R1:W-:Y:S01]  /*2cc0*/  @!P3 LDGSTS.E.BYPASS.LTC128B.128 [R24+0xa800], desc[UR14][R4.64+0x80] ;  /* 0x0a8000800418bfae */ /* 0x0003e2000b981a0e */
[----:B------:R-:W-:Y:S01]  /*2cd0*/  ISETP.GE.AND P3, PT, R26, UR24, PT ;  /* 0x000000181a007c0c */ /* 0x000fe2000bf66270 */
[----:B------:R-:W-:Y:S01]  /*2ce0*/  IMAD.U32 R3, RZ, RZ, UR33 ;  /* 0x00000021ff037e24 */ /* 0x000fe2000f8e00ff */
[C---:B------:R-:W-:Y:S01]  /*2cf0*/  LEA R13, P6, R2.reuse, UR6, 0x1 ;  /* 0x00000006020d7c11 */ /* 0x040fe2000f8c08ff */
[----:B------:R-:W-:Y:S01]  /*2d00*/  @!P5 LDGSTS.E.BYPASS.LTC128B.128 [R24+0x9000], desc[UR14][R8.64] ;  /* 0x090000000818dfae */ /* 0x000fe2000b981a0e */
[----:B------:R-:W-:Y:S01]  /*2d10*/  IMAD.U32 R3, RZ, RZ, UR25 ;  /* 0x00000019ff037e24 */ /* 0x000fe2000f8e00ff */
[----:B------:R-:W-:Y:S01]  /*2d20*/  USHF.L.U32 UR24, UR9, 0x5, URZ ;  /* 0x0000000509187899 */ /* 0x000fe200080006ff */
[----:B------:R-:W-:Y:S01]  /*2d30*/  LEA.HI.X R12, R2, UR7, R0, 0x1, P6 ;  /* 0x00000007020c7c11 */ /* 0x000fe2000b0f0c00 */
[----:B------:R2:W-:Y:S01]  /*2d40*/  @!P5 LDGSTS.E.BYPASS.LTC128B.128 [R24+0xb000], desc[UR14][R8.64+0x80] ;  /* 0x0b0000800818dfae */ /* 0x0005e2000b981a0e */
[----:B------:R-:W-:Y:S01]  /*2d50*/  IMAD.U32 R0, RZ, RZ, UR8 ;  /* 0x00000008ff007e24 */ /* 0x000fe2000f8e00ff */
[----:B------:R-:W-:Y:S01]  /*2d60*/  LOP3.LUT R16, R16, 0x7c00, R11, 0xf8, !PT ;  /* 0x00007c0010107812 */ /* 0x000fe200078ef80b */
[----:B------:R-:W-:Y:S01]  /*2d70*/  IMAD.U32 R2, RZ, RZ, UR32 ;  /* 0x00000020ff027e24 */ /* 0x000fe2000f8e00ff */
[----:B------:R-:W-:Y:S01]  /*2d80*/  @!P2 LDGSTS.E.BYPASS.LTC128B.128 [R24+0x9800], desc[UR14][R6.64] ;  /* 0x098000000618afae */ /* 0x000fe2000b981a0e */
[----:B------:R-:W-:Y:S01]  /*2d90*/  IMAD.U32 R10, RZ, RZ, UR8 ;  /* 0x00000008ff0a7e24 */ /* 0x000fe2000f8e00ff */
[----:B------:R-:W-:Y:S01]  /*2da0*/  VOTEU.ALL UP0, P3 ;  /* 0x0000000000ff7886 */ /* 0x000fe20001800000 */
[----:B------:R-:W-:Y:S01]  /*2db0*/  @!P0 LEA R14, P6, R0, UR32, 0x4 ;  /* 0x00000020000e8c11 */ /* 0x000fe2000f8c20ff */
[----:B------:R3:W-:Y:S01]  /*2dc0*/  @!P2 LDGSTS.E.BYPASS.LTC128B.128 [R24+0xb800], desc[UR14][R6.64+0x80] ;  /* 0x0b8000800618afae */ /* 0x0007e2000b981a0e */
[----:B------:R-:W-:Y:S01]  /*2dd0*/  @!P4 IMAD.WIDE.U32 R10, R10, 0x30, R2 ;  /* 0x000000300a0ac825 */ /* 0x000fe200078e0002 */
[----:B------:R-:W-:-:S02]  /*2de0*/  UIADD3 UR24, UPT, UPT, UR39, UR24, URZ ;  /* 0x0000001827187290 */ /* 0x000fc4000fffe0ff */
[----:B------:R-:W0:Y:S01]  /*2df0*/  LDGDEPBAR ;  /* 0x00000000000079af */ /* 0x000e220000000000 */
[----:B------:R-:W-:Y:S01]  /*2e00*/  @!UP0 UIADD3 UR32, UP1, UPT, UR32, UR38, URZ ;  /* 0x0000002620208290 */ /* 0x000fe2000ff3e0ff */
[----:B------:R-:W-:Y:S02]  /*2e10*/  IMAD.U32 R0, RZ, RZ, UR9 ;  /* 0x00000009ff007e24 */ /* 0x000fe4000f8e00ff */
[----:B------:R-:W-:Y:S02]  /*2e20*/  IMAD.U32 R3, RZ, RZ, UR33 ;  /* 0x00000021ff037e24 */ /* 0x000fe4000f8e00ff */
[----:B------:R-:W-:Y:S02]  /*2e30*/  IMAD.U32 R3, RZ, RZ, UR25 ;  /* 0x00000019ff037e24 */ /* 0x000fe4000f8e00ff */
[----:B-1----:R-:W-:Y:S02]  /*2e40*/  IMAD.U32 R5, RZ, RZ, UR8 ;  /* 0x00000008ff057e24 */ /* 0x002fe4000f8e00ff */
[----:B------:R-:W-:-:S02]  /*2e50*/  IMAD.U32 R4, RZ, RZ, UR9 ;  /* 0x00000009ff047e24 */ /* 0x000fc4000f8e00ff */
[----:B------:R-:W-:-:S03]  /*2e60*/  @!P4 IMAD R0, R0, 0x30, RZ ;  /* 0x000000300000c824 */ /* 0x000fc600078e02ff */
[----:B------:R-:W-:Y:S01]  /*2e70*/  @!P0 LEA.HI.X R15, R5, UR25, R4, 0x4, P6 ;  /* 0x00000019050f8c11 */ /* 0x000fe2000b0f2404 */
[----:B------:R-:W-:Y:S01]  /*2e80*/  @!UP0 UIADD3.X UR25, UPT, UPT, UR24, UR25, URZ, UP1, !UPT ;  /* 0x0000001918198290 */ /* 0x000fe20008ffe4ff */
[C---:B--2---:R-:W-:Y:S01]  /*2e90*/  @!P1 LEA R8, P2, R2.reuse, R13, 0x1 ;  /* 0x0000000d02089211 */ /* 0x044fe200078408ff */
[----:B------:R-:W-:Y:S02]  /*2ea0*/  IMAD.U32 R5, RZ, RZ, UR32 ;  /* 0x00000020ff057e24 */ /* 0x000fe4000f8e00ff */
[----:B------:R-:W-:Y:S01]  /*2eb0*/  @!P4 IMAD.IADD R0, R11, 0x1, R0 ;  /* 0x000000010b00c824 */ /* 0x000fe200078e0200 */
[----:B------:R-:W-:Y:S01]  /*2ec0*/  @!P1 LEA.HI.X R9, R2, R12, R3, 0x1, P2 ;  /* 0x0000000c02099211 */ /* 0x000fe200010f0c03 */
[----:B------:R-:W-:Y:S01]  /*2ed0*/  IMAD.U32 R11, RZ, RZ, UR25 ;  /* 0x00000019ff0b7e24 */ /* 0x000fe2000f8e00ff */
[----:B------:R-:W-:Y:S01]  /*2ee0*/  LOP3.LUT R3, R18, 0x8, R160, 0x78, !PT ;  /* 0x0000000812037812 */ /* 0x000fe200078e78a0 */
[----:B------:R-:W-:-:S04]  /*2ef0*/  DEPBAR.LE SB0, 0x0 ;  /* 0x000080000000791a */ /* 0x000fc80000000000 */
[----:B------:R-:W-:Y:S01]  /*2f00*/  BAR.SYNC.DEFER_BLOCKING 0x0 ;  /* 0x0000000000007b1d */ /* 0x000fe20000010000 */
[-C--:B---3--:R-:W-:Y:S01]  /*2f10*/  @!P0 LEA R6, P6, R14, R13.reuse, 0x1 ;  /* 0x0000000d0e068211 */ /* 0x088fe200078c08ff */
[----:B------:R-:W-:Y:S01]  /*2f20*/  IMAD R165, R3, 0x2, R165 ;  /* 0x0000000203a57824 */ /* 0x000fe200078e02a5 */
[-C--:B------:R-:W-:Y:S02]  /*2f30*/  @!P4 LEA R2, P2, R10, R13.reuse, 0x1 ;  /* 0x0000000d0a02c211 */ /* 0x080fe400078408ff */
[C---:B------:R-:W-:Y:S02]  /*2f40*/  @!P3 LEA R4, P5, R5.reuse, R13, 0x1 ;  /* 0x0000000d0504b211 */ /* 0x040fe400078a08ff */
[-C--:B------:R-:W-:Y:S02]  /*2f50*/  @!P0 LEA.HI.X R7, R14, R12.reuse, R15, 0x1, P6 ;  /* 0x0000000c0e078211 */ /* 0x080fe400030f0c0f */
[-C--:B------:R-:W-:Y:S01]  /*2f60*/  @!P4 LEA.HI.X R3, R10, R12.reuse, R0, 0x1, P2 ;  /* 0x0000000c0a03c211 */ /* 0x080fe200010f0c00 */
[----:B------:R-:W-:Y:S01]  /*2f70*/  IMAD.IADD R0, R16, 0x1, R157 ;  /* 0x0000000110007824 */ /* 0x000fe200078e029d */
[----:B------:R-:W-:-:S02]  /*2f80*/  @!P3 LEA.HI.X R5, R5, R12, R11, 0x1, P5 ;  /* 0x0000000c0505b211 */ /* 0x000fc400028f0c0b */
[----:B------:R-:W-:Y:S02]  /*2f90*/  LOP3.LUT P6, RZ, R160, 0x4, RZ, 0xc0, !PT ;  /* 0x00000004a0ff7812 */ /* 0x000fe400078cc0ff */
[----:B------:R-:W-:Y:S01]  /*2fa0*/  LEA R26, R0, UR30, 0x1 ;  /* 0x0000001e001a7c11 */ /* 0x000fe2000f8e08ff */
[----:B------:R-:W-:Y:S01]  /*2fb0*/  VIADD R0, R165, UR30 ;  /* 0x0000001ea5007c36 */ /* 0x000fe20008000000 */
[----:B------:R-:W-:Y:S01]  /*2fc0*/  @!PT LDS RZ, [RZ] ;  /* 0x00000000fffff984 */ /* 0x000fe20000000800 */
[----:B------:R-:W-:Y:S01]  /*2fd0*/  @!PT LDS RZ, [RZ] ;  /* 0x00000000fffff984 */ /* 0x000fe20000000800 */
[----:B------:R-:W-:Y:S01]  /*2fe0*/  @!PT LDS RZ, [RZ] ;  /* 0x00000000fffff984 */ /* 0x000fe20000000800 */
[----:B------:R-:W-:Y:S04]  /*2ff0*/  @!P1 LDGSTS.E.BYPASS.LTC128B.128 [R24+0xc000], desc[UR14][R8.64] ;  /* 0x0c00000008189fae */ /* 0x000fe8000b981a0e */
[----:B------:R1:W-:Y:S04]  /*3000*/  @!P1 LDGSTS.E.BYPASS.LTC128B.128 [R24+0xe000], desc[UR14][R8.64+0x80] ;  /* 0x0e00008008189fae */ /* 0x0003e8000b981a0e */
[----:B------:R-:W-:Y:S04]  /*3010*/  @P1 STS.128 [R24+0xc000], RZ ;  /* 0x00c000ff18001388 */ /* 0x000fe80000000c00 */
[----:B------:R-:W-:Y:S04]  /*3020*/  @P1 STS.128 [R24+0xe000], RZ ;  /* 0x00e000ff18001388 */ /* 0x000fe80000000c00 */
[----:B------:R-:W-:Y:S04]  /*3030*/  @P0 STS.128 [R24+0xc800], RZ ;  /* 0x00c800ff18000388 */ /* 0x000fe80000000c00 */
[----:B------:R-:W-:Y:S04]  /*3040*/  @P0 STS.128 [R24+0xe800], RZ ;  /* 0x00e800ff18000388 */ /* 0x000fe80000000c00 */
[----:B------:R-:W-:Y:S01]  /*3050*/  @!PT LDS RZ, [RZ] ;  /* 0x00000000fffff984 */ /* 0x000fe20000000800 */
[----:B------:R-:W-:Y:S01]  /*3060*/  @!PT LDS RZ, [RZ] ;  /* 0x00000000fffff984 */ /* 0x000fe20000000800 */
[----:B------:R-:W-:Y:S01]  /*3070*/  @!PT LDS RZ, [RZ] ;  /* 0x00000000fffff984 */ /* 0x000fe20000000800 */
[----:B------:R-:W-:Y:S04]  /*3080*/  @!P0 LDGSTS.E.BYPASS.LTC128B.128 [R24+0xc800], desc[UR14][R6.64] ;  /* 0x0c80000006188fae */ /* 0x000fe8000b981a0e */
[----:B------:R-:W-:Y:S01]  /*3090*/  @!P0 LDGSTS.E.BYPASS.LTC128B.128 [R24+0xe800], desc[UR14][R6.64+0x80] ;  /* 0x0e80008006188fae */ /* 0x000fe2000b981a0e */
[----:B------:R-:W-:-:S03]  /*30a0*/  LOP3.LUT P0, RZ, R160, 0x2, RZ, 0xc0, !PT ;  /* 0x00000002a0ff7812 */ /* 0x000fc6000780c0ff */
[----:B------:R-:W-:Y:S01]  /*30b0*/  @P3 STS.128 [R24+0xd000], RZ ;  /* 0x00d000ff18003388 */ /* 0x000fe20000000c00 */
[----:B------:R-:W-:-:S03]  /*30c0*/  SEL R156, R156, 0xffffffe0, !P0 ;  /* 0xffffffe09c9c7807 */ /* 0x000fc60004000000 */
[----:B------:R-:W-:Y:S02]  /*30d0*/  @P3 STS.128 [R24+0xf000], RZ ;  /* 0x00f000ff18003388 */ /* 0x000fe40000000c00 */
[--C-:B------:R-:W-:Y:S02]  /*30e0*/  IMAD.IADD R100, R26, 0x1, R156.reuse ;  /* 0x000000011a647824 */ /* 0x100fe400078e029c */
[----:B------:R-:W-:Y:S01]  /*30f0*/  @!PT LDS RZ, [RZ] ;  /* 0x00000000fffff984 */ /* 0x000fe20000000800 */
[----:B------:R-:W-:Y:S01]  /*3100*/  @!PT LDS RZ, [RZ] ;  /* 0x00000000fffff984 */ /* 0x000fe20000000800 */
[----:B------:R-:W-:Y:S01]  /*3110*/  @!PT LDS RZ, [RZ] ;  /* 0x00000000fffff984 */ /* 0x000fe20000000800 */
[----:B------:R-:W-:Y:S04]  /*3120*/  @!P3 LDGSTS.E.BYPASS.LTC128B.128 [R24+0xd000], desc[UR14][R4.64] ;  /* 0x0d0000000418bfae */ /* 0x000fe8000b981a0e */
[----:B------:R-:W-:Y:S04]  /*3130*/  @!P3 LDGSTS.E.BYPASS.LTC128B.128 [R24+0xf000], desc[UR14][R4.64+0x80] ;  /* 0x0f0000800418bfae */ /* 0x000fe8000b981a0e */
[----:B------:R-:W-:Y:S04]  /*3140*/  @P4 STS.128 [R24+0xd800], RZ ;  /* 0x00d800ff18004388 */ /* 0x000fe80000000c00 */
[----:B------:R-:W-:Y:S04]  /*3150*/  @P4 STS.128 [R24+0xf800], RZ ;  /* 0x00f800ff18004388 */ /* 0x000fe80000000c00 */
[----:B------:R-:W-:Y:S01]  /*3160*/  @!PT LDS RZ, [RZ] ;  /* 0x00000000fffff984 */ /* 0x000fe20000000800 */
[----:B------:R-:W-:Y:S01]  /*3170*/  @!PT LDS RZ, [RZ] ;  /* 0x00000000fffff984 */ /* 0x000fe20000000800 */
[----:B------:R-:W-:Y:S01]  /*3180*/  @!PT LDS RZ, [RZ] ;  /* 0x00000000fffff984 */ /* 0x000fe20000000800 */
[----:B------:R-:W-:Y:S04]  /*3190*/  @!P4 LDGSTS.E.BYPASS.LTC128B.128 [R24+0xd800], desc[UR14][R2.64] ;  /* 0x0d8000000218cfae */ /* 0x000fe8000b981a0e */
[----:B------:R2:W-:Y:S04]  /*31a0*/  @!P4 LDGSTS.E.BYPASS.LTC128B.128 [R24+0xf800], desc[UR14][R2.64+0x80] ;  /* 0x0f8000800218cfae */ /* 0x0005e8000b981a0e */
[----:B------:R-:W-:Y:S04]  /*31b0*/  LDSM.16.M88.4 R28, [R165+UR30+0x8000] ;  /* 0x0080001ea51c783b */ /* 0x000fe80008000200 */
[----:B-1----:R-:W1:Y:S04]  /*31c0*/  LDSM.16.M88.4 R8, [R26+0x2000] ;  /* 0x002000001a08783b */ /* 0x002e680000000200 */
[----:B------:R-:W3:Y:S04]  /*31d0*/  LDSM.16.M88.4 R16, [R165+UR30+0x8800] ;  /* 0x0088001ea510783b */ /* 0x000ee80008000200 */
[----:B------:R-:W4:Y:S04]  /*31e0*/  LDSM.16.M88.4 R32, [R165+UR30+0x9000] ;  /* 0x0090001ea520783b */ /* 0x000f280008000200 */
[----:B------:R-:W5:Y:S04]  /*31f0*/  LDSM.16.M88.4 R36, [R165+UR30+0x9800] ;  /* 0x0098001ea524783b */ /* 0x000f680008000200 */
[----:B------:R-:W5:Y:S01]  /*3200*/  LDSM.16.M88.4 R12, [R26] ;  /* 0x000000001a0c783b */ /* 0x000f620000000200 */
[----:B--2---:R-:W-:-:S03]  /*3210*/  IMAD.IADD R2, R0, 0x1, R156 ;  /* 0x0000000100027824 */ /* 0x004fc600078e029c */
[----:B------:R-:W-:Y:S01]  /*3220*/  LDSM.16.M88.4 R4, [R100+0x2000] ;  /* 0x002000006404783b */ /* 0x000fe20000000200 */
[----:B------:R-:W-:-:S03]  /*3230*/  IMAD.MOV.U32 R3, RZ, RZ, 0x40 ;  /* 0x00000040ff037424 */ /* 0x000fc600078e00ff */
[----:B------:R-:W2:Y:S02]  /*3240*/  LDSM.16.M88.4 R52, [R2+0x8800] ;  /* 0x008800000234783b */ /* 0x000ea40000000200 */
[----:B------:R-:W-:Y:S02]  /*3250*/  SEL R27, R3, 0xffffffc0, !P6 ;  /* 0xffffffc0031b7807 */ /* 0x000fe40007000000 */
[----:B------:R-:W-:Y:S03]  /*3260*/  LDSM.16.M88.4 R56, [R2+0x9000] ;  /* 0x009000000238783b */ /* 0x000fe60000000200 */
[--C-:B------:R-:W-:Y:S01]  /*3270*/  IMAD.IADD R25, R26, 0x1, R27.reuse ;  /* 0x000000011a197824 */ /* 0x100fe200078e021b */
[----:B------:R-:W2:Y:S01]  /*3280*/  LDSM.16.M88.4 R20, [R100] ;  /* 0x000000006414783b */ /* 0x000ea20000000200 */
[----:B------:R-:W-:-:S03]  /*3290*/  IMAD.IADD R0, R0, 0x1, R27 ;  /* 0x0000000100007824 */ /* 0x000fc600078e021b */
[----:B------:R-:W2:Y:S01]  /*32a0*/  LDSM.16.M88.4 R72, [R2+0x9800] ;  /* 0x009800000248783b */ /* 0x000ea20000000200 */
[C---:B------:R-:W-:Y:S01]  /*32b0*/  IMAD.IADD R3, R156.reuse, 0x1, R0 ;  /* 0x000000019c037824 */ /* 0x040fe200078e0200 */
[C---:B-1----:R-:W-:Y:S02]  /*32c0*/  HMMA.16816.F32.BF16 R84, R8.reuse, R28, RZ ;  /* 0x0000001c0854723c */ /* 0x042fe400000418ff */
[----:B------:R-:W1:Y:S04]  /*32d0*/  LDSM.16.M88.4 R48, [R2+0x8000] ;  /* 0x008000000230783b */ /* 0x000e680000000200 */
[----:B------:R5:W-:Y:S02]  /*32e0*/  STL [R1+0x40], R27 ;  /* 0x0000401b01007387 */ /* 0x000be40000100800 */
[C---:B------:R-:W-:Y:S02]  /*32f0*/  HMMA.16816.F32.BF16 R80, R8.reuse, R30, RZ ;  /* 0x0000001e0850723c */ /* 0x040fe400000418ff */
[----:B------:R-:W0:Y:S06]  /*3300*/  LDGDEPBAR ;  /* 0x00000000000079af */ /* 0x000e2c0000000000 */
[C---:B---3--:R-:W-:Y:S08]  /*3310*/  HMMA.16816.F32.BF16 R76, R8.reuse, R16, RZ ;  /* 0x00000010084c723c */ /* 0x048ff000000418ff */
[----:B----4-:R-:W-:Y:S01]  /*3320*/  HMMA.16816.F32.BF16 R64, R8, R32, RZ ;  /* 0x000000200840723c */ /* 0x010fe200000418ff */
[----:B-----5:R-:W-:-:S07]  /*3330*/  IMAD.IADD R27, R156, 0x1, R25 ;  /* 0x000000019c1b7824 */ /* 0x020fce00078e0219 */
[C---:B------:R-:W-:Y:S08]  /*3340*/  HMMA.16816.F32.BF16 R44, R8.reuse, R36, RZ ;  /* 0x00000024082c723c */ /* 0x040ff000000418ff */
[C---:B------:R-:W-:Y:S08]  /*3350*/  HMMA.16816.F32.BF16 R68, R8.reuse, R18, RZ ;  /* 0x000000120844723c */ /* 0x040ff000000418ff */
[C---:B------:R-:W-:Y:S08]  /*3360*/  HMMA.16816.F32.BF16 R60, R8.reuse, R34, RZ ;  /* 0x00000022083c723c */ /* 0x040ff000000418ff */
[----:B------:R-:W-:Y:S08]  /*3370*/  HMMA.16816.F32.BF16 R40, R8, R38, RZ ;  /* 0x000000260828723c */ /* 0x000ff000000418ff */
[C---:B------:R-:W-:Y:S08]  /*3380*/  HMMA.16816.F32.BF16 R8, R12.reuse, R32, RZ ;  /* 0x000000200c08723c */ /* 0x040ff000000418ff */
[C---:B------:R-:W-:Y:S08]  /*3390*/  HMMA.16816.F32.BF16 R88, R12.reuse, R28, RZ ;  /* 0x0000001c0c58723c */ /* 0x040ff000000418ff */
[C---:B------:R-:W-:Y:S08]  /*33a0*/  HMMA.16816.F32.BF16 R92, R12.reuse, R30, RZ ;  /* 0x0000001e0c5c723c */ /* 0x040ff000000418ff */
[C---:B------:R-:W-:Y:S08]  /*33b0*/  HMMA.16816.F32.BF16 R28, R12.reuse, R16, RZ ;  /* 0x000000100c1c723c */ /* 0x040ff000000418ff */
[C---:B------:R-:W-:Y:S08]  /*33c0*/  HMMA.16816.F32.BF16 R96, R12.reuse, R18, RZ ;  /* 0x000000120c60723c */ /* 0x040ff000000418ff */
[----:B------:R-:W-:Y:S01]  /*33d0*/  HMMA.16816.F32.BF16 R108, R12, R34, RZ ;  /* 0x000000220c6c723c */ /* 0x000fe200000418ff */
[----:B------:R-:W-:Y:S07]  /*33e0*/  LDSM.16.M88.4 R32, [R0+0x9800] ;  /* 0x009800000020783b */ /* 0x000fee0000000200 */
[----:B--2---:R-:W-:Y:S08]  /*33f0*/  HMMA.16816.F32.BF16 R128, R4, R52, R76 ;  /* 0x000000340480723c */ /* 0x004ff0000004184c */
[----:B------:R-:W-:Y:S01]  /*3400*/  HMMA.16816.F32.BF16 R120, R20, R56, R8 ;  /* 0x000000381478723c */ /* 0x000fe20000041808 */
[----:B------:R-:W2:Y:S07]  /*3410*/  LDSM.16.M88.4 R8, [R25+0x2000] ;  /* 0x002000001908783b */ /* 0x000eae0000000200 */
[C---:B------:R-:W-:Y:S08]  /*3420*/  HMMA.16816.F32.BF16 R16, R12.reuse, R36, RZ ;  /* 0x000000240c10723c */ /* 0x040ff000000418ff */
[----:B------:R-:W-:Y:S01]  /*3430*/  HMMA.16816.F32.BF16 R140, R12, R38, RZ ;  /* 0x000000260c8c723c */ /* 0x000fe200000418ff */
[----:B------:R-:W-:Y:S04]  /*3440*/  LDSM.16.M88.4 R36, [R0+0x9000] ;  /* 0x009000000024783b */ /* 0x000fe80000000200 */
[----:B------:R-:W-:Y:S03]  /*3450*/  LDSM.16.M88.4 R12, [R25] ;  /* 0x00000000190c783b */ /* 0x000fe60000000200 */
[C---:B------:R-:W-:Y:S01]  /*3460*/  HMMA.16816.F32.BF16 R76, R4.reuse, R72, R44 ;  /* 0x00000048044c723c */ /* 0x040fe2000004182c */
[----:B------:R-:W3:Y:S07]  /*3470*/  LDSM.16.M88.4 R44, [R0+0x8000] ;  /* 0x00800000002c783b */ /* 0x000eee0000000200 */
[C---:B------:R-:W-:Y:S01]  /*3480*/  HMMA.16816.F32.BF16 R112, R4.reuse, R74, R40 ;  /* 0x0000004a0470723c */ /* 0x040fe20000041828 */
[----:B------:R-:W4:Y:S07]  /*3490*/  LDSM.16.M88.4 R40, [R0+0x8800] ;  /* 0x008800000028783b */ /* 0x000f2e0000000200 */
[C---:B-1----:R-:W-:Y:S08]  /*34a0*/  HMMA.16816.F32.BF16 R136, R4.reuse, R48, R84 ;  /* 0x000000300488723c */ /* 0x042ff00000041854 */
[C---:B------:R-:W-:Y:S08]  /*34b0*/  HMMA.16816.F32.BF16 R64, R4.reuse, R56, R64 ;  /* 0x000000380440723c */ /* 0x040ff00000041840 */
[C---:B------:R-:W-:Y:S08]  /*34c0*/  HMMA.16816.F32.BF16 R132, R4.reuse, R50, R80 ;  /* 0x000000320484723c */ /* 0x040ff00000041850 */
[C---:B------:R-:W-:Y:S08]  /*34d0*/  HMMA.16816.F32.BF16 R68, R4.reuse, R54, R68 ;  /* 0x000000360444723c */ /* 0x040ff00000041844 */
[----:B------:R-:W-:Y:S01]  /*34e0*/  HMMA.16816.F32.BF16 R60, R4, R58, R60 ;  /* 0x0000003a043c723c */ /* 0x000fe2000004183c */
[----:B------:R-:W-:Y:S07]  /*34f0*/  LDSM.16.M88.4 R4, [R27+0x2000] ;  /* 0x002000001b04783b */ /* 0x000fee0000000200 */
[C---:B------:R-:W-:Y:S01]  /*3500*/  HMMA.16816.F32.BF16 R116, R20.reuse, R52, R28 ;  /* 0x000000341474723c */ /* 0x040fe2000004181c */
[----:B------:R-:W-:Y:S07]  /*3510*/  LDSM.16.M88.4 R28, [R3+0x8000] ;  /* 0x00800000031c783b */ /* 0x000fee0000000200 */
[C---:B------:R-:W-:Y:S01]  /*3520*/  HMMA.16816.F32.BF16 R124, R20.reuse, R72, R16 ;  /* 0x00000048147c723c */ /* 0x040fe20000041810 */
[----:B------:R-:W1:Y:S07]  /*3530*/  LDSM.16.M88.4 R16, [R27] ;  /* 0x000000001b10783b */ /* 0x000e6e0000000200 */
[C---:B------:R-:W-:Y:S08]  /*3540*/  HMMA.16816.F32.BF16 R104, R20.reuse, R48, R88 ;  /* 0x000000301468723c */ /* 0x040ff00000041858 */
[C---:B------:R-:W-:Y:S01]  /*3550*/  HMMA.16816.F32.BF16 R88, R20.reuse, R50, R92 ;  /* 0x000000321458723c */ /* 0x040fe2000004185c */
[----:B------:R-:W5:Y:S04]  /*3560*/  LDSM.16.M88.4 R48, [R3+0x8800] ;  /* 0x008800000330783b */ /* 0x000f680000000200 */
[----:B------:R-:W-:Y:S03]  /*3570*/  LDSM.16.M88.4 R92, [R3+0x9800] ;  /* 0x00980000035c783b */ /* 0x000fe60000000200 */
[C---:B------:R-:W-:Y:S08]  /*3580*/  HMMA.16816.F32.BF16 R108, R20.reuse, R58, R108 ;  /* 0x0000003a146c723c */ /* 0x040ff0000004186c */
[C---:B------:R-:W-:Y:S01]  /*3590*/  HMMA.16816.F32.BF16 R96, R20.reuse, R54, R96 ;  /* 0x000000361460723c */ /* 0x040fe20000041860 */
[----:B------:R-:W5:Y:S07]  /*35a0*/  LDSM.16.M88.4 R52, [R3+0x9000] ;  /* 0x009000000334783b */ /* 0x000f6e0000000200 */
[----:B------:R-:W-:Y:S08]  /*35b0*/  HMMA.16816.F32.BF16 R84, R20, R74, R140 ;  /* 0x0000004a1454723c */ /* 0x000ff0000004188c */
[C---:B--2---:R-:W-:Y:S08]  /*35c0*/  HMMA.16816.F32.BF16 R56, R8.reuse, R32, R76 ;  /* 0x000000200838723c */ /* 0x044ff0000004184c */
[C---:B---3--:R-:W-:Y:S08]  /*35d0*/  HMMA.16816.F32.BF16 R80, R8.reuse, R44, R136 ;  /* 0x0000002c0850723c */ /* 0x048ff00000041888 */
[C---:B----4-:R-:W-:Y:S08]  /*35e0*/  HMMA.16816.F32.BF16 R72, R8.reuse, R40, R128 ;  /* 0x000000280848723c */ /* 0x050ff00000041880 */
        /* <DEDUP_REMOVED lines=9> */
[C---:B------:R-:W-:Y:S01]  /*3680*/  HMMA.16816.F32.BF16 R108, R12.reuse, R38, R108 ;  /* 0x000000260c6c723c */ /* 0x040fe2000004186c */
[----:B------:R-:W-:Y:S07]  /*3690*/  LDSM.16.M88.4 R36, [R165+UR30+0xa800] ;  /* 0x00a8001ea524783b */ /* 0x000fee0008000200 */
[C---:B------:R-:W-:Y:S08]  /*36a0*/  HMMA.16816.F32.BF16 R152, R12.reuse, R32, R124 ;  /* 0x000000200c98723c */ /* 0x040ff0000004187c */
[----:B------:R-:W-:Y:S01]  /*36b0*/  HMMA.16816.F32.BF16 R148, R12, R34, R84 ;  /* 0x000000220c94723c */ /* 0x000fe20000041854 */
[----:B------:R-:W-:Y:S07]  /*36c0*/  LDSM.16.M88.4 R32, [R165+UR30+0xb000] ;  /* 0x00b0001ea520783b */ /* 0x000fee0008000200 */
[----:B-1----:R-:W-:Y:S01]  /*36d0*/  HMMA.16816.F32.BF16 R120, R16, R28, R8 ;  /* 0x0000001c1078723c */ /* 0x002fe20000041808 */
[----:B------:R-:W1:Y:S07]  /*36e0*/  LDSM.16.M88.4 R8, [R26+0x6000] ;  /* 0x006000001a08783b */ /* 0x000e6e0000000200 */
[----:B------:R-:W-:Y:S01]  /*36f0*/  HMMA.16816.F32.BF16 R96, R12, R42, R96 ;  /* 0x0000002a0c60723c */ /* 0x000fe20000041860 */
[----:B------:R-:W2:Y:S04]  /*3700*/  LDSM.16.M88.4 R40, [R165+UR30+0xa000] ;  /* 0x00a0001ea528783b */ /* 0x000ea80008000200 */
[----:B------:R-:W-:Y:S03]  /*3710*/  LDSM.16.M88.4 R12, [R26+0x4000] ;  /* 0x004000001a0c783b */ /* 0x000fe60000000200 */
[C---:B------:R-:W-:Y:S08]  /*3720*/  HMMA.16816.F32.BF16 R144, R4.reuse, R28, R80 ;  /* 0x0000001c0490723c */ /* 0x040ff00000041850 */
[-C--:B------:R-:W-:Y:S01]  /*3730*/  HMMA.16816.F32.BF16 R140, R4, R30.reuse, R76 ;  /* 0x0000001e048c723c */ /* 0x080fe2000004184c */
[----:B------:R-:W-:Y:S07]  /*3740*/  LDSM.16.M88.4 R76, [R2+0xa800] ;  /* 0x00a80000024c783b */ /* 0x000fee0000000200 */
[----:B------:R-:W-:Y:S01]  /*3750*/  HMMA.16816.F32.BF16 R116, R16, R30, R44 ;  /* 0x0000001e1074723c */ /* 0x000fe2000004182c */
[----:B------:R-:W3:Y:S07]  /*3760*/  LDSM.16.M88.4 R28, [R165+UR30+0xb800] ;  /* 0x00b8001ea51c783b */ /* 0x000eee0008000200 */
[C---:B-----5:R-:W-:Y:S08]  /*3770*/  HMMA.16816.F32.BF16 R136, R4.reuse, R48, R72 ;  /* 0x000000300488723c */ /* 0x060ff00000041848 */
[C---:B------:R-:W-:Y:S08]  /*3780*/  HMMA.16816.F32.BF16 R132, R4.reuse, R50, R68 ;  /* 0x000000320484723c */ /* 0x040ff00000041844 */
[C---:B------:R-:W-:Y:S08]  /*3790*/  HMMA.16816.F32.BF16 R128, R4.reuse, R52, R64 ;  /* 0x000000340480723c */ /* 0x040ff00000041840 */
[C---:B------:R-:W-:Y:S08]  /*37a0*/  HMMA.16816.F32.BF16 R124, R4.reuse, R54, R60 ;  /* 0x00000036047c723c */ /* 0x040ff0000004183c */
[C---:B------:R-:W-:Y:S01]  /*37b0*/  HMMA.16816.F32.BF16 R72, R4.reuse, R92, R56 ;  /* 0x0000005c0448723c */ /* 0x040fe20000041838 */
[----:B------:R-:W-:Y:S07]  /*37c0*/  LDSM.16.M88.4 R56, [R2+0xa000] ;  /* 0x00a000000238783b */ /* 0x000fee0000000200 */
[----:B------:R-:W-:Y:S01]  /*37d0*/  HMMA.16816.F32.BF16 R20, R4, R94, R20 ;  /* 0x0000005e0414723c */ /* 0x000fe20000041814 */
[----:B------:R-:W4:Y:S07]  /*37e0*/  LDSM.16.M88.4 R4, [R100+0x6000] ;  /* 0x006000006404783b */ /* 0x000f2e0000000200 */
[C---:B------:R-:W-:Y:S01]  /*37f0*/  HMMA.16816.F32.BF16 R112, R16.reuse, R48, R104 ;  /* 0x000000301070723c */ /* 0x040fe20000041868 */
[----:B------:R-:W5:Y:S07]  /*3800*/  LDSM.16.M88.4 R104, [R2+0xb000] ;  /* 0x00b000000268783b */ /* 0x000f6e0000000200 */
[C---:B------:R-:W-:Y:S01]  /*3810*/  HMMA.16816.F32.BF16 R84, R16.reuse, R54, R108 ;  /* 0x000000361054723c */ /* 0x040fe2000004186c */
[----:B------:R1:W5:Y:S07]  /*3820*/  LDSM.16.M88.4 R108, [R2+0xb800] ;  /* 0x00b80000026c783b */ /* 0x00036e0000000200 */
[C---:B------:R-:W-:Y:S08]  /*3830*/  HMMA.16816.F32.BF16 R96, R16.reuse, R50, R96 ;  /* 0x000000321060723c */ /* 0x040ff00000041860 */
[C---:B------:R-:W-:Y:S08]  /*3840*/  HMMA.16816.F32.BF16 R88, R16.reuse, R52, R88 ;  /* 0x000000341058723c */ /* 0x040ff00000041858 */
[----:B------:R-:W-:Y:S01]  /*3850*/  HMMA.16816.F32.BF16 R80, R16, R92, R152 ;  /* 0x0000005c1050723c */ /* 0x000fe20000041898 */
[----:B-1----:R-:W-:-:S07]  /*3860*/  IMAD.U32 R2, RZ, RZ, UR21 ;  /* 0x00000015ff027e24 */ /* 0x002fce000f8e00ff */
[----:B------:R-:W-:Y:S08]  /*3870*/  HMMA.16816.F32.BF16 R68, R16, R94, R148 ;  /* 0x0000005e1044723c */ /* 0x000ff00000041894 */
[C---:B------:R-:W-:Y:S08]  /*3880*/  HMMA.16816.F32.BF16 R52, R8.reuse, R36, R136 ;  /* 0x000000240834723c */ /* 0x040ff00000041888 */
[C---:B------:R-:W-:Y:S08]  /*3890*/  HMMA.16816.F32.BF16 R16, R8.reuse, R34, R124 ;  /* 0x000000220810723c */ /* 0x040ff0000004187c */
[C---:B------:R-:W-:Y:S08]  /*38a0*/  HMMA.16816.F32.BF16 R44, R8.reuse, R32, R128 ;  /* 0x00000020082c723c */ /* 0x040ff00000041880 */
[C---:B--2---:R-:W-:Y:S08]  /*38b0*/  HMMA.16816.F32.BF16 R64, R8.reuse, R40, R144 ;  /* 0x000000280840723c */ /* 0x044ff00000041890 */
[C---:B------:R-:W-:Y:S08]  /*38c0*/  HMMA.16816.F32.BF16 R60, R8.reuse, R42, R140 ;  /* 0x0000002a083c723c */ /* 0x040ff0000004188c */
[C---:B------:R-:W-:Y:S08]  /*38d0*/  HMMA.16816.F32.BF16 R48, R8.reuse, R38, R132 ;  /* 0x000000260830723c */ /* 0x040ff00000041884 */
[C---:B---3--:R-:W-:Y:S08]  /*38e0*/  HMMA.16816.F32.BF16 R72, R8.reuse, R28, R72 ;  /* 0x0000001c0848723c */ /* 0x048ff00000041848 */
[----:B------:R-:W-:Y:S01]  /*38f0*/  HMMA.16816.F32.BF16 R8, R8, R30, R20 ;  /* 0x0000001e0808723c */ /* 0x000fe20000041814 */
[----:B------:R1:W2:Y:S07]  /*3900*/  LDSM.16.M88.4 R20, [R100+0x4000] ;  /* 0x004000006414783b */ /* 0x0002ae0000000200 */
[----:B------:R-:W-:Y:S08]  /*3910*/  HMMA.16816.F32.BF16 R92, R12, R36, R112 ;  /* 0x000000240c5c723c */ /* 0x000ff00000041870 */
[----:B----4-:R-:W-:Y:S01]  /*3920*/  HMMA.16816.F32.BF16 R128, R4, R76, R52 ;  /* 0x0000004c0480723c */ /* 0x010fe20000041834 */
[----:B------:R-:W-:Y:S07]  /*3930*/  LDSM.16.M88.4 R52, [R0+0xb800] ;  /* 0x00b800000034783b */ /* 0x000fee0000000200 */
[----:B-1----:R-:W-:Y:S08]  /*3940*/  HMMA.16816.F32.BF16 R100, R12, R42, R116 ;  /* 0x0000002a0c64723c */ /* 0x002ff00000041874 */
[----:B-----5:R-:W-:Y:S01]  /*3950*/  HMMA.16816.F32.BF16 R112, R4, R106, R16 ;  /* 0x0000006a0470723c */ /* 0x020fe20000041810 */
[----:B------:R-:W1:Y:S07]  /*3960*/  LDSM.16.M88.4 R16, [R25+0x6000] ;  /* 0x006000001910783b */ /* 0x000e6e0000000200 */
[C---:B------:R-:W-:Y:S01]  /*3970*/  HMMA.16816.F32.BF16 R120, R12.reuse, R40, R120 ;  /* 0x000000280c78723c */ /* 0x040fe20000041878 */
[----:B------:R-:W3:Y:S07]  /*3980*/  LDSM.16.M88.4 R40, [R0+0xa000] ;  /* 0x00a000000028783b */ /* 0x000eee0000000200 */
[----:B------:R-:W-:Y:S01]  /*3990*/  HMMA.16816.F32.BF16 R96, R12, R38, R96 ;  /* 0x000000260c60723c */ /* 0x000fe20000041860 */
[----:B------:R-:W4:Y:S07]  /*39a0*/  LDSM.16.M88.4 R36, [R0+0xa800] ;  /* 0x00a800000024783b */ /* 0x000f2e0000000200 */
[----:B------:R-:W-:Y:S01]  /*39b0*/  HMMA.16816.F32.BF16 R116, R4, R104, R44 ;  /* 0x000000680474723c */ /* 0x000fe2000004182c */
[----:B------:R5:W4:Y:S07]  /*39c0*/  LDSM.16.M88.4 R44, [R0+0xb000] ;  /* 0x00b00000002c783b */ /* 0x000b2e0000000200 */
[----:B------:R-:W-:Y:S08]  /*39d0*/  HMMA.16816.F32.BF16 R144, R12, R28, R80 ;  /* 0x0000001c0c90723c */ /* 0x000ff00000041850 */
[----:B------:R-:W-:Y:S01]  /*39e0*/  HMMA.16816.F32.BF16 R80, R4, R110, R8 ;  /* 0x0000006e0450723c */ /* 0x000fe20000041808 */
[----:B------:R-:W4:Y:S07]  /*39f0*/  LDSM.16.M88.4 R8, [R25+0x4000] ;  /* 0x004000001908783b */ /* 0x000f2e0000000200 */
[----:B------:R-:W-:Y:S01]  /*3a00*/  HMMA.16816.F32.BF16 R148, R12, R32, R88 ;  /* 0x000000200c94723c */ /* 0x000fe20000041858 */
[----:B-----5:R-:W-:-:S04]  /*3a10*/  LOP3.LUT R0, R158, 0x1f0, RZ, 0xc0, !PT ;  /* 0x000001f09e007812 */ /* 0x020fc800078ec0ff */
[----:B------:R-:W-:Y:S01]  /*3a20*/  IADD3 R2, PT, PT, R0, 0x1, R2 ;  /* 0x0000000100027810 */ /* 0x000fe20007ffe002 */
[----:B------:R-:W-:Y:S02]  /*3a30*/  IMAD.U32 R0, RZ, RZ, UR17 ;  /* 0x00000011ff007e24 */ /* 0x000fe4000f8e00ff */
[C---:B------:R-:W-:Y:S01]  /*3a40*/  HMMA.16816.F32.BF16 R88, R12.reuse, R34, R84 ;  /* 0x000000220c58723c */ /* 0x040fe20000041854 */
[----:B------:R-:W-:Y:S07]  /*3a50*/  LDSM.16.M88.4 R32, [R3+0xa000] ;  /* 0x00a000000320783b */ /* 0x000fee0000000200 */
[----:B------:R-:W-:Y:S01]  /*3a60*/  HMMA.16816.F32.BF16 R140, R12, R30, R68 ;  /* 0x0000001e0c8c723c */ /* 0x000fe20000041844 */
[----:B------:R-:W-:Y:S04]  /*3a70*/  LDSM.16.M88.4 R28, [R3+0xa800] ;  /* 0x00a80000031c783b */ /* 0x000fe80000000200 */
[----:B------:R-:W-:Y:S03]  /*3a80*/  LDSM.16.M88.4 R12, [R27+0x4000] ;  /* 0x004000001b0c783b */ /* 0x000fe60000000200 */
[C---:B------:R-:W-:Y:S01]  /*3a90*/  HMMA.16816.F32.BF16 R136, R4.reuse, R56, R64 ;  /* 0x000000380488723c */ /* 0x040fe20000041840 */
[----:B------:R-:W-:Y:S07]  /*3aa0*/  LDSM.16.M88.4 R64, [R3+0xb800] ;  /* 0x00b800000340783b */ /* 0x000fee0000000200 */
[C---:B------:R-:W-:Y:S08]  /*3ab0*/  HMMA.16816.F32.BF16 R132, R4.reuse, R58, R60 ;  /* 0x0000003a0484723c */ /* 0x040ff0000004183c */
[C---:B------:R-:W-:Y:S01]  /*3ac0*/  HMMA.16816.F32.BF16 R124, R4.reuse, R78, R48 ;  /* 0x0000004e047c723c */ /* 0x040fe20000041830 */
[----:B------:R5:W-:Y:S07]  /*3ad0*/  LDSM.16.M88.4 R48, [R3+0xb000] ;  /* 0x00b000000330783b */ /* 0x000bee0000000200 */
[----:B------:R-:W-:Y:S01]  /*3ae0*/  HMMA.16816.F32.BF16 R84, R4, R108, R72 ;  /* 0x0000006c0454723c */ /* 0x000fe20000041848 */
[----:B------:R-:W4:Y:S01]  /*3af0*/  LDSM.16.M88.4 R4, [R27+0x6000] ;  /* 0x006000001b04783b */ /* 0x000f220000000200 */
[----:B------:R-:W-:-:S06]  /*3b00*/  DEPBAR.LE SB0, 0x0 ;  /* 0x000080000000791a */ /* 0x000fcc0000000000 */
[C---:B--2---:R-:W-:Y:S08]  /*3b10*/  HMMA.16816.F32.BF16 R68, R20.reuse, R56, R120 ;  /* 0x000000381444723c */ /* 0x044ff00000041878 */
[----:B------:R-:W-:Y:S01]  /*3b20*/  HMMA.16816.F32.BF16 R60, R20, R58, R100 ;  /* 0x0000003a143c723c */ /* 0x000fe20000041864 */
[----:B-----5:R-:W-:-:S04]  /*3b30*/  SHF.R.U32.HI R3, RZ, 0x2, R160 ;  /* 0x00000002ff037819 */ /* 0x020fc800000116a0 */
[----:B------:R-:W-:-:S03]  /*3b40*/  LOP3.LUT R3, R3, 0x7, RZ, 0xc0, !PT ;  /* 0x0000000703037812 */ /* 0x000fc600078ec0ff */
[----:B------:R-:W-:Y:S01]  /*3b50*/  HMMA.16816.F32.BF16 R56, R20, R76, R92 ;  /* 0x0000004c1438723c */ /* 0x000fe2000004185c */
[----:B------:R-:W-:-:S07]  /*3b60*/  IADD3 R2, PT, PT, R2, -UR23, R3 ;  /* 0x8000001702027c10 */ /* 0x000fce000fffe003 */
[C---:B------:R-:W-:Y:S08]  /*3b70*/  HMMA.16816.F32.BF16 R88, R20.reuse, R106, R88 ;  /* 0x0000006a1458723c */ /* 0x040ff00000041858 */
[C---:B------:R-:W-:Y:S08]  /*3b80*/  HMMA.16816.F32.BF16 R72, R20.reuse, R78, R96 ;  /* 0x0000004e1448723c */ /* 0x040ff00000041860 */
[C---:B------:R-:W-:Y:S08]  /*3b90*/  HMMA.16816.F32.BF16 R76, R20.reuse, R104, R148 ;  /* 0x00000068144c723c */ /* 0x040ff00000041894 */
[C---:B------:R-:W-:Y:S08]  /*3ba0*/  HMMA.16816.F32.BF16 R96, R20.reuse, R108, R144 ;  /* 0x0000006c1460723c */ /* 0x040ff00000041890 */
[----:B------:R-:W-:Y:S08]  /*3bb0*/  HMMA.16816.F32.BF16 R92, R20, R110, R140 ;  /* 0x0000006e145c723c */ /* 0x000ff0000004188c */
[C---:B-1----:R-:W-:Y:S08]  /*3bc0*/  HMMA.16816.F32.BF16 R108, R16.reuse, R52, R84 ;  /* 0x00000034106c723c */ /* 0x042ff00000041854 */
[C---:B---3--:R-:W-:Y:S08]  /*3bd0*/  HMMA.16816.F32.BF16 R100, R16.reuse, R40, R136 ;  /* 0x000000281064723c */ /* 0x048ff00000041888 */
[C---:B------:R-:W-:Y:S08]  /*3be0*/  HMMA.16816.F32.BF16 R104, R16.reuse, R42, R132 ;  /* 0x0000002a1068723c */ /* 0x040ff00000041884 */
[C---:B----4-:R-:W-:Y:S08]  /*3bf0*/  HMMA.16816.F32.BF16 R120, R16.reuse, R36, R128 ;  /* 0x000000241078723c */ /* 0x050ff00000041880 */
        /* <DEDUP_REMOVED lines=20> */
[----:B------:R-:W-:-:S05]  /*3d40*/  IMAD.SHL.U32 R4, R160, 0x2, RZ ;  /* 0x00000002a0047824 */ /* 0x000fca00078e00ff */
[----:B------:R-:W-:Y:S02]  /*3d50*/  LOP3.LUT R4, R4, 0x6, RZ, 0xc0, !PT ;  /* 0x0000000604047812 */ /* 0x000fe400078ec0ff */
[----:B------:R-:W-:Y:S01]  /*3d60*/  HMMA.16816.F32.BF16 R56, R12, R28, R56 ;  /* 0x0000001c0c38723c */ /* 0x000fe20000041838 */
[----:B------:R-:W-:Y:S02]  /*3d70*/  IMAD.U32 R28, RZ, RZ, UR22 ;  /* 0x00000016ff1c7e24 */ /* 0x000fe4000f8e00ff */
[----:B------:R-:W-:-:S03]  /*3d80*/  IMAD R0, R0, 0x40, R4 ;  /* 0x0000004000007824 */ /* 0x000fc600078e0204 */
[--C-:B------:R-:W-:Y:S01]  /*3d90*/  IADD3 R25, PT, PT, R2, UR18, R28.reuse ;  /* 0x0000001202197c10 */ /* 0x100fe2000fffe01c */
[C---:B------:R-:W-:Y:S01]  /*3da0*/  VIADD R27, R0.reuse, 0xffffffe1 ;  /* 0xffffffe1001b7836 */ /* 0x040fe20000000000 */
[C---:B------:R-:W-:Y:S01]  /*3db0*/  HMMA.16816.F32.BF16 R184, R12.reuse, R50, R20 ;  /* 0x000000320cb8723c */ /* 0x040fe20000041814 */
[C---:B------:R-:W-:Y:S01]  /*3dc0*/  VIADD R22, R0.reuse, 0xffffffc1 ;  /* 0xffffffc100167836 */ /* 0x040fe20000000000 */
[C-C-:B------:R-:W-:Y:S01]  /*3dd0*/  VIADDMNMX R20, R25.reuse, 0x40, R28.reuse, PT ;  /* 0x0000004019147846 */ /* 0x140fe2000380011c */
[C---:B------:R-:W-:Y:S01]  /*3de0*/  VIADD R23, R0.reuse, 0xffffffc0 ;  /* 0xffffffc000177836 */ /* 0x040fe20000000000 */
[----:B------:R-:W-:Y:S01]  /*3df0*/  VIADDMNMX R21, R25, 0x48, R28, PT ;  /* 0x0000004819157846 */ /* 0x000fe2000380011c */
[----:B------:R-:W-:Y:S01]  /*3e00*/  VIADD R26, R0, 0xffffffe0 ;  /* 0xffffffe0001a7836 */ /* 0x000fe20000000000 */
[-C--:B------:R-:W-:Y:S01]  /*3e10*/  ISETP.GE.AND P3, PT, R22, R20.reuse, PT ;  /* 0x000000141600720c */ /* 0x080fe20003f66270 */
[C---:B------:R-:W-:Y:S01]  /*3e20*/  VIADD R29, R0.reuse, 0xffffffe8 ;  /* 0xffffffe8001d7836 */ /* 0x040fe20000000000 */
[C---:B------:R-:W-:Y:S01]  /*3e30*/  HMMA.16816.F32.BF16 R180, R12.reuse, R48, R16 ;  /* 0x000000300cb4723c */ /* 0x040fe20000041810 */
[----:B------:R-:W-:Y:S01]  /*3e40*/  VIADD R18, R0, 0xffffffc9 ;  /* 0xffffffc900127836 */ /* 0x000fe20000000000 */
[-C--:B------:R-:W-:Y:S01]  /*3e50*/  ISETP.GE.AND P1, PT, R22, R21.reuse, PT ;  /* 0x000000151600720c */ /* 0x080fe20003f26270 */
[C---:B------:R-:W-:Y:S01]  /*3e60*/  VIADD R16, R0.reuse, 0xffffffd1 ;  /* 0xffffffd100107836 */ /* 0x040fe20000000000 */
[C---:B------:R-:W-:Y:S01]  /*3e70*/  ISETP.GE.AND P4, PT, R23.reuse, R20, PT ;  /* 0x000000141700720c */ /* 0x040fe20003f86270 */
[C---:B------:R-:W-:Y:S01]  /*3e80*/  VIADD R19, R0.reuse, 0xffffffc8 ;  /* 0xffffffc800137836 */ /* 0x040fe20000000000 */
[----:B------:R-:W-:Y:S01]  /*3e90*/  BAR.SYNC.DEFER_BLOCKING 0x0 ;  /* 0x0000000000007b1d */ /* 0x000fe20000010000 */
[C---:B------:R-:W-:Y:S01]  /*3ea0*/  VIADD R17, R0.reuse, 0xffffffd0 ;  /* 0xffffffd000117836 */ /* 0x040fe20000000000 */
[----:B------:R-:W-:Y:S01]  /*3eb0*/  HMMA.16816.F32.BF16 R100, R12, R32, R80 ;  /* 0x000000200c64723c */ /* 0x000fe20000041850 */
[----:B------:R-:W-:Y:S01]  /*3ec0*/  ISETP.GE.AND P2, PT, R23, R21, PT ;  /* 0x000000151700720c */ /* 0x000fe20003f46270 */
[----:B------:R-:W-:-:S02]  /*3ed0*/  VIADD R32, R0, 0xfffffff1 ;  /* 0xfffffff100207836 */ /* 0x000fc40000000000 */
[----:B------:R-:W-:-:S04]  /*3ee0*/  VIADD R33, R0, 0xfffffff8 ;  /* 0xfffffff800217836 */ /* 0x000fc80000000000 */
[----:B------:R-:W-:Y:S01]  /*3ef0*/  HMMA.16816.F32.BF16 R68, R12, R34, R68 ;  /* 0x000000220c44723c */ /* 0x000fe20000041844 */
[----:B------:R-:W-:-:S07]  /*3f00*/  VIADD R34, R0, 0xfffffff9 ;  /* 0xfffffff900227836 */ /* 0x000fce0000000000 */
[----:B------:R-:W-:Y:S01]  /*3f10*/  HMMA.16816.F32.BF16 R116, R12, R30, R40 ;  /* 0x0000001e0c74723c */ /* 0x000fe20000041828 */
[C---:B------:R-:W-:Y:S02]  /*3f20*/  VIADD R31, R0.reuse, 0xfffffff0 ;  /* 0xfffffff0001f7836 */ /* 0x040fe40000000000 */
[----:B------:R-:W-:-:S05]  /*3f30*/  VIADD R30, R0, 0xffffffe9 ;  /* 0xffffffe9001e7836 */ /* 0x000fca0000000000 */
[C---:B------:R-:W-:Y:S01]  /*3f40*/  HMMA.16816.F32.BF16 R188, R12.reuse, R64, R36 ;  /* 0x000000400cbc723c */ /* 0x040fe20000041824 */
[----:B------:R-:W-:Y:S02]  /*3f50*/  FSEL R38, R47, -INF , !P1 ;  /* 0xff8000002f267808 */ /* 0x000fe40004800000 */
[----:B------:R-:W-:Y:S02]  /*3f60*/  ISETP.GE.AND P1, PT, R18, R21, PT ;  /* 0x000000151200720c */ /* 0x000fe40003f26270 */
[----:B------:R-:W-:Y:S02]  /*3f70*/  FSEL R37, R46, -INF , !P2 ;  /* 0xff8000002e257808 */ /* 0x000fe40005000000 */
[----:B------:R-:W-:Y:S01]  /*3f80*/  FSEL R40, R55, -INF , !P1 ;  /* 0xff80000037287808 */ /* 0x000fe20004800000 */
[----:B------:R-:W-:Y:S01]  /*3f90*/  HMMA.16816.F32.BF16 R112, R12, R66, R8 ;  /* 0x000000420c70723c */ /* 0x000fe20000041808 */
[----:B------:R-:W-:Y:S01]  /*3fa0*/  FSEL R14, R45, -INF , !P3 ;  /* 0xff8000002d0e7808 */ /* 0x000fe20005800000 */
[----:B------:R-:W-:Y:S01]  /*3fb0*/  VIADD R11, R0, 0xffffffd9 ;  /* 0xffffffd9000b7836 */ /* 0x000fe20000000000 */
[----:B------:R-:W-:Y:S01]  /*3fc0*/  ISETP.GE.AND P3, PT, R18, R20, PT ;  /* 0x000000141200720c */ /* 0x000fe20003f66270 */
[----:B------:R-:W-:Y:S01]  /*3fd0*/  VIADD R15, R0, 0xffffffd8 ;  /* 0xffffffd8000f7836 */ /* 0x000fe20000000000 */
[----:B------:R-:W-:-:S02]  /*3fe0*/  FSEL R13, R44, -INF , !P4 ;  /* 0xff8000002c0d7808 */ /* 0x000fc40006000000 */
[----:B------:R-:W-:Y:S02]  /*3ff0*/  FSEL R36, R53, -INF , !P3 ;  /* 0xff80000035247808 */ /* 0x000fe40005800000 */
[-C--:B------:R-:W-:Y:S02]  /*4000*/  ISETP.GE.AND P3, PT, R16, R20.reuse, PT ;  /* 0x000000141000720c */ /* 0x080fe40003f66270 */
[-C--:B------:R-:W-:Y:S02]  /*4010*/  ISETP.GE.AND P4, PT, R19, R20.reuse, PT ;  /* 0x000000141300720c */ /* 0x080fe40003f86270 */
[----:B------:R-:W-:Y:S02]  /*4020*/  FSEL R43, R61, -INF , !P3 ;  /* 0xff8000003d2b7808 */ /* 0x000fe40005800000 */
[----:B------:R-:W-:Y:S02]  /*4030*/  ISETP.GE.AND P3, PT, R11, R20, PT ;  /* 0x000000140b00720c */ /* 0x000fe40003f66270 */
[----:B------:R-:W-:-:S02]  /*4040*/  FSEL R35, R52, -INF , !P4 ;  /* 0xff80000034237808 */ /* 0x000fc40006000000 */
[----:B------:R-:W-:Y:S02]  /*4050*/  FSEL R45, R73, -INF , !P3 ;  /* 0xff800000492d7808 */ /* 0x000fe40005800000 */
[-C--:B------:R-:W-:Y:S02]  /*4060*/  ISETP.GE.AND P3, PT, R27, R20.reuse, PT ;  /* 0x000000141b00720c */ /* 0x080fe40003f66270 */
[----:B------:R-:W-:Y:S02]  /*4070*/  ISETP.GE.AND P1, PT, R16, R21, PT ;  /* 0x000000151000720c */ /* 0x000fe40003f26270 */
[----:B------:R-:W-:Y:S02]  /*4080*/  FSEL R195, R77, -INF , !P3 ;  /* 0xff8000004dc37808 */ /* 0x000fe40005800000 */
[-C--:B------:R-:W-:Y:S02]  /*4090*/  ISETP.GE.AND P4, PT, R17, R20.reuse, PT ;  /* 0x000000141100720c */ /* 0x080fe40003f86270 */
[----:B------:R-:W-:-:S02]  /*40a0*/  ISETP.GE.AND P3, PT, R31, R20, PT ;  /* 0x000000141f00720c */ /* 0x000fc40003f66270 */
[-C--:B------:R-:W-:Y:S02]  /*40b0*/  ISETP.GE.AND P2, PT, R19, R21.reuse, PT ;  /* 0x000000151300720c */ /* 0x080fe40003f46270 */
[----:B------:R-:W-:Y:S02]  /*40c0*/  FSEL R47, R63, -INF , !P1 ;  /* 0xff8000003f2f7808 */ /* 0x000fe40004800000 */
[----:B------:R-:W-:Y:S02]  /*40d0*/  FSEL R41, R60, -INF , !P4 ;  /* 0xff8000003c297808 */ /* 0x000fe40006000000 */
[----:B------:R-:W-:Y:S02]  /*40e0*/  ISETP.GE.AND P1, PT, R11, R21, PT ;  /* 0x000000150b00720c */ /* 0x000fe40003f26270 */
[----:B------:R-:W-:Y:S02]  /*40f0*/  FSEL R5, R92, -INF , !P3 ;  /* 0xff8000005c057808 */ /* 0x000fe40005800000 */
[----:B------:R-:W-:-:S02]  /*4100*/  ISETP.GE.AND P4, PT, R15, R20, PT ;  /* 0x000000140f00720c */ /* 0x000fc40003f86270 */
[----:B------:R-:W-:Y:S01]  /*4110*/  ISETP.GE.AND P3, PT, R34, R20, PT ;  /* 0x000000142200720c */ /* 0x000fe20003f66270 */
[----:B------:R1:W-:Y:S01]  /*4120*/  STL [R1+0x2c], R5 ;  /* 0x00002c0501007387 */ /* 0x0003e20000100800 */
[----:B------:R-:W-:Y:S02]  /*4130*/  FSEL R39, R54, -INF , !P2 ;  /* 0xff80000036277808 */ /* 0x000fe40005000000 */
[----:B------:R-:W-:Y:S02]  /*4140*/  FMNMX3.FTZ R2, R13, R14, R35, !PT ;  /* 0x0000000e0d027276 */ /* 0x000fe40007810023 */
[----:B------:R-:W-:Y:S02]  /*4150*/  ISETP.GE.AND P2, PT, R17, R21, PT ;  /* 0x000000151100720c */ /* 0x000fe40003f46270 */
[----:B------:R-:W-:Y:S02]  /*4160*/  FSEL R50, R75, -INF , !P1 ;  /* 0xff8000004b327808 */ /* 0x000fe40004800000 */
[----:B------:R-:W-:-:S02]  /*4170*/  FSEL R44, R72, -INF , !P4 ;  /* 0xff800000482c7808 */ /* 0x000fc40006000000 */
[-C--:B------:R-:W-:Y:S02]  /*4180*/  ISETP.GE.AND P1, PT, R27, R21.reuse, PT ;  /* 0x000000151b00720c */ /* 0x080fe40003f26270 */
[----:B------:R-:W-:Y:S02]  /*4190*/  FSEL R3, R85, -INF , !P3 ;  /* 0xff80000055037808 */ /* 0x000fe40005800000 */
[----:B------:R-:W-:Y:S02]  /*41a0*/  ISETP.GE.AND P4, PT, R26, R20, PT ;  /* 0x000000141a00720c */ /* 0x000fe40003f86270 */
[----:B------:R-:W-:Y:S01]  /*41b0*/  FMNMX3.FTZ R2, R2, R36, R41, !PT ;  /* 0x0000002402027276 */ /* 0x000fe20007810029 */
[----:B------:R1:W-:Y:S01]  /*41c0*/  STL [R1+0x28], R3 ;  /* 0x0000280301007387 */ /* 0x0003e20000100800 */
[----:B------:R-:W-:Y:S02]  /*41d0*/  FSEL R46, R62, -INF , !P2 ;  /* 0xff8000003e2e7808 */ /* 0x000fe40005000000 */
[----:B------:R-:W-:-:S02]  /*41e0*/  ISETP.GE.AND P2, PT, R15, R21, PT ;  /* 0x000000150f00720c */ /* 0x000fc40003f46270 */
[----:B------:R-:W-:Y:S02]  /*41f0*/  FSEL R199, R79, -INF , !P1 ;  /* 0xff8000004fc77808 */ /* 0x000fe40004800000 */
[----:B------:R-:W-:Y:S02]  /*4200*/  FSEL R196, R76, -INF , !P4 ;  /* 0xff8000004cc47808 */ /* 0x000fe40006000000 */
[----:B------:R-:W-:Y:S02]  /*4210*/  ISETP.GE.AND P1, PT, R29, R20, PT ;  /* 0x000000141d00720c */ /* 0x000fe40003f26270 */
[----:B------:R-:W-:Y:S02]  /*4220*/  FMNMX3.FTZ R0, R2, R43, R44, !PT ;  /* 0x0000002b02007276 */ /* 0x000fe4000781002c */
[----:B------:R-:W-:Y:S02]  /*4230*/  FSEL R49, R74, -INF , !P2 ;  /* 0xff8000004a317808 */ /* 0x000fe40005000000 */
[----:B------:R-:W-:-:S02]  /*4240*/  ISETP.GE.AND P2, PT, R26, R21, PT ;  /* 0x000000151a00720c */ /* 0x000fc40003f46270 */
[-C--:B------:R-:W-:Y:S02]  /*4250*/  ISETP.GE.AND P4, PT, R30, R20.reuse, PT ;  /* 0x000000141e00720c */ /* 0x080fe40003f86270 */
[----:B------:R-:W-:Y:S02]  /*4260*/  FSEL R194, R88, -INF , !P1 ;  /* 0xff80000058c27808 */ /* 0x000fe40004800000 */
[----:B------:R-:W-:Y:S02]  /*4270*/  FMNMX3.FTZ R0, R0, R45, R196, !PT ;  /* 0x0000002d00007276 */ /* 0x000fe400078100c4 */
[----:B------:R-:W-:Y:S02]  /*4280*/  FSEL R198, R78, -INF , !P2 ;  /* 0xff8000004ec67808 */ /* 0x000fe40005000000 */
[-C--:B------:R-:W-:Y:S02]  /*4290*/  ISETP.GE.AND P2, PT, R32, R20.reuse, PT ;  /* 0x000000142000720c */ /* 0x080fe40003f46270 */
[----:B------:R-:W-:-:S02]  /*42a0*/  ISETP.GE.AND P1, PT, R33, R20, PT ;  /* 0x000000142100720c */ /* 0x000fc40003f26270 */
[----:B------:R-:W-:Y:S02]  /*42b0*/  FSEL R197, R89, -INF , !P4 ;  /* 0xff80000059c57808 */ /* 0x000fe40006000000 */
[----:B------:R-:W-:Y:S02]  /*42c0*/  FMNMX3.FTZ R0, R0, R195, R194, !PT ;  /* 0x000000c300007276 */ /* 0x000fe400078100c2 */
[----:B------:R-:W-:Y:S02]  /*42d0*/  FSEL R214, R93, -INF , !P2 ;  /* 0xff8000005dd67808 */ /* 0x000fe40005000000 */
[----:B------:R-:W-:Y:S02]  /*42e0*/  FSEL R215, R84, -INF , !P1 ;  /* 0xff80000054d77808 */ /* 0x000fe40004800000 */
[----:B------:R-:W-:Y:S02]  /*42f0*/  FMNMX3.FTZ R0, R0, R197, R5, !PT ;  /* 0x000000c500007276 */ /* 0x000fe40007810005 */
[----:B------:R-:W-:-:S02]  /*4300*/  FMNMX3.FTZ R2, R37, R38, R39, !PT ;  /* 0x0000002625027276 */ /* 0x000fc40007810027 */
[----:B------:R-:W-:Y:S02]  /*4310*/  FMNMX3.FTZ R0, R0, R214, R215, !PT ;  /* 0x000000d600007276 */ /* 0x000fe400078100d7 */
[----:B------:R-:W-:Y:S02]  /*4320*/  FMNMX3.FTZ R12, R2, R40, R46, !PT ;  /* 0x00000028020c7276 */ /* 0x000fe4000781002e */
[----:B------:R-:W-:Y:S01]  /*4330*/  FMNMX.FTZ R10, R3, R0, !PT ;  /* 0x00000000030a7209 */ /* 0x000fe20007810000 */
[----:B-1----:R-:W-:Y:S06]  /*4340*/  BRA.U !UP2, `(.L_x_91) ;  /* 0x000000010a9c7547 */ /* 0x002fec000b800000 */
        /* <DEDUP_REMOVED lines=10> */
[----:B------:R-:W-:Y:S01]  /*43f0*/  ULEA UR26, UP0, UR10, UR21, 0x5 ;  /* 0x000000150a1a7291 */ /* 0x000fe2000f8028ff */
[----:B------:R-:W-:Y:S01]  /*4400*/  IMAD.U32 R0, RZ, RZ, UR25 ;  /* 0x00000019ff007e24 */ /* 0x000fe2000f8e00ff */
[CC--:B------:R-:W-:Y:S01]  /*4410*/  LEA R8, P1, R2.reuse, R250.reuse, 0x1 ;  /* 0x000000fa02087211 */ /* 0x0c0fe200078208ff */
[----:B------:R-:W-:Y:S01]  /*4420*/  UIADD3.X UR21, UPT, UPT, UR35, UR18, URZ, UP1, !UPT ;  /* 0x0000001223157290 */ /* 0x000fe20008ffe4ff */
[----:B------:R-:W-:Y:S01]  /*4430*/  MOV R5, UR23 ;  /* 0x0000001700057c02 */ /* 0x000fe20008000f00 */
[----:B------:R-:W-:Y:S01]  /*4440*/  ULEA.HI.X UR25, UR10, UR18, UR11, 0x5, UP0 ;  /* 0x000000120a197291 */ /* 0x000fe200080f2c0b */
[----:B------:R-:W-:Y:S01]  /*4450*/  LEA.HI.X R9, R2, R249, R0, 0x1, P1 ;  /* 0x000000f902097211 */ /* 0x000fe200008f0c00 */
[----:B------:R-:W-:Y:S01]  /*4460*/  IMAD.U32 R3, RZ, RZ, UR26 ;  /* 0x0000001aff037e24 */ /* 0x000fe2000f8e00ff */
[-C--:B------:R-:W-:Y:S01]  /*4470*/  LEA R6, P3, R7, R250.reuse, 0x1 ;  /* 0x000000fa07067211 */ /* 0x080fe200078608ff */
[----:B------:R-:W-:Y:S01]  /*4480*/  IMAD.U32 R0, RZ, RZ, UR18 ;  /* 0x00000012ff007e24 */ /* 0x000fe2000f8e00ff */
[-C--:B------:R-:W-:Y:S01]  /*4490*/  LEA R4, P2, R5, R250.reuse, 0x1 ;  /* 0x000000fa05047211 */ /* 0x080fe200078408ff */
[----:B------:R-:W-:Y:S01]  /*44a0*/  IMAD.U32 R42, RZ, RZ, UR25 ;  /* 0x00000019ff2a7e24 */ /* 0x000fe2000f8e00ff */
[----:B------:R-:W-:Y:S01]  /*44b0*/  MOV R48, UR21 ;  /* 0x0000001500307c02 */ /* 0x000fe20008000f00 */
[----:B------:R-:W-:Y:S01]  /*44c0*/  @!PT LDS RZ, [RZ] ;  /* 0x00000000fffff984 */ /* 0x000fe20000000800 */
[----:B------:R-:W-:Y:S01]  /*44d0*/  @!PT LDS RZ, [RZ] ;  /* 0x00000000fffff984 */ /* 0x000fe20000000800 */
[----:B------:R-:W-:Y:S01]  /*44e0*/  @!PT LDS RZ, [RZ] ;  /* 0x00000000fffff984 */ /* 0x000fe20000000800 */
[----:B------:R1:W-:Y:S01]  /*44f0*/  LDGSTS.E.BYPASS.LTC128B.128 [R24+0x8000], desc[UR14][R8.64] ;  /* 0x0800000008187fae */ /* 0x0003e2000b981a0e */
[----:B------:R-:W-:-:S02]  /*4500*/  LEA R2, P1, R3, R250, 0x1 ;  /* 0x000000fa03027211 */ /* 0x000fc400078208ff */
        /* <DEDUP_REMOVED lines=11> */
.L_x_91:
[----:B------:R-:W-:Y:S01]  /*45c0*/  ISETP.GE.AND P2, PT, R29, R21, PT ;  /* 0x000000151d00720c */ /* 0x000fe20003f46270 */
[----:B-1----:R-:W1:Y:S01]  /*45d0*/  SHFL.BFLY PT, R3, R10, 0x2, 0x1f ;  /* 0x0c401f000a037f89 */ /* 0x002e6200000e0000 */
[----:B------:R-:W-:Y:S01]  /*45e0*/  FMNMX3.FTZ R0, R12, R47, R49, !PT ;  /* 0x0000002f0c007276 */ /* 0x000fe20007810031 */
[----:B------:R-:W2:Y:S01]  /*45f0*/  LDCU UR18, c[0x0][0x45c] ;  /* 0x00008b80ff1277ac */ /* 0x000ea20008000800 */
[-C--:B------:R-:W-:Y:S01]  /*4600*/  ISETP.GE.AND P1, PT, R30, R21.reuse, PT ;  /* 0x000000151e00720c */ /* 0x080fe20003f26270 */
[----:B------:R-:W-:Y:S01]  /*4610*/  STL [R1+0x70], R197 ;  /* 0x000070c501007387 */ /* 0x000fe20000100800 */
[----:B------:R-:W-:Y:S02]  /*4620*/  FSEL R192, R90, -INF , !P2 ;  /* 0xff8000005ac07808 */ /* 0x000fe40005000000 */
[----:B------:R-:W-:Y:S01]  /*4630*/  ISETP.GE.AND P3, PT, R31, R21, PT ;  /* 0x000000151f00720c */ /* 0x000fe20003f66270 */
[----:B------:R-:W-:Y:S01]  /*4640*/  STL [R1+0x64], R250 ;  /* 0x000064fa01007387 */ /* 0x000fe20000100800 */
[----:B------:R-:W-:-:S02]  /*4650*/  FMNMX3.FTZ R0, R0, R50, R198, !PT ;  /* 0x0000003200007276 */ /* 0x000fc400078100c6 */
[----:B------:R-:W-:Y:S01]  /*4660*/  FSEL R193, R91, -INF , !P1 ;  /* 0xff8000005bc17808 */ /* 0x000fe20004800000 */
[----:B------:R-:W-:Y:S01]  /*4670*/  STL [R1+0x60], R249 ;  /* 0x000060f901007387 */ /* 0x000fe20000100800 */
[-C--:B------:R-:W-:Y:S02]  /*4680*/  ISETP.GE.AND P2, PT, R32, R21.reuse, PT ;  /* 0x000000152000720c */ /* 0x080fe40003f46270 */
[----:B------:R-:W-:Y:S01]  /*4690*/  ISETP.GE.AND P1, PT, R33, R21, PT ;  /* 0x000000152100720c */ /* 0x000fe20003f26270 */
[----:B------:R-:W-:Y:S01]  /*46a0*/  STL [R1+0x5c], R248 ;  /* 0x00005cf801007387 */ /* 0x000fe20000100800 */
[----:B------:R-:W-:Y:S02]  /*46b0*/  FSEL R202, R94, -INF , !P3 ;  /* 0xff8000005eca7808 */ /* 0x000fe40005800000 */
[----:B------:R-:W-:Y:S01]  /*46c0*/  FMNMX3.FTZ R0, R0, R199, R192, !PT ;  /* 0x000000c700007276 */ /* 0x000fe200078100c0 */
[----:B------:R-:W-:Y:S01]  /*46d0*/  STL [R1+0x58], R165 ;  /* 0x000058a501007387 */ /* 0x000fe20000100800 */
[----:B------:R-:W-:-:S02]  /*46e0*/  FSEL R203, R95, -INF , !P2 ;  /* 0xff8000005fcb7808 */ /* 0x000fc40005000000 */
[----:B------:R-:W-:Y:S01]  /*46f0*/  ISETP.GE.AND P2, PT, R34, R21, PT ;  /* 0x000000152200720c */ /* 0x000fe20003f46270 */
[----:B------:R-:W-:Y:S01]  /*4700*/  STL [R1+0x54], R20 ;  /* 0x0000541401007387 */ /* 0x000fe20000100800 */
[----:B------:R-:W-:Y:S02]  /*4710*/  FSEL R206, R86, -INF , !P1 ;  /* 0xff80000056ce7808 */ /* 0x000fe40004800000 */
[----:B------:R-:W-:Y:S01]  /*4720*/  FMNMX3.FTZ R0, R0, R193, R202, !PT ;  /* 0x000000c100007276 */ /* 0x000fe200078100ca */
[----:B------:R-:W-:Y:S01]  /*4730*/  STL [R1+0x68], R21 ;  /* 0x0000681501007387 */ /* 0x000fe20000100800 */
[----:B------:R-:W-:Y:S02]  /*4740*/  FSEL R61, R87, -INF , !P2 ;  /* 0xff800000573d7808 */ /* 0x000fe40005000000 */
[----:B------:R-:W-:Y:S01]  /*4750*/  FMNMX3.FTZ R0, R0, R203, R206, !PT ;  /* 0x000000cb00007276 */ /* 0x000fe200078100ce */
[----:B------:R-:W-:Y:S01]  /*4760*/  STL [R1+0x6c], R202 ;  /* 0x00006cca01007387 */ /* 0x000fe20000100800 */
[----:B------:R-:W-:-:S02]  /*4770*/  LOP3.LUT R5, R157, 0x200, R159, 0xf8, !PT ;  /* 0x000002009d057812 */ /* 0x000fc400078ef89f */
[----:B------:R-:W-:Y:S02]  /*4780*/  FMNMX.FTZ R2, R61, R0, !PT ;  /* 0x000000003d027209 */ /* 0x000fe40007810000 */
[----:B-1----:R-:W-:Y:S01]  /*4790*/  FMNMX.FTZ R0, R10, R3, !PT ;  /* 0x000000030a007209 */ /* 0x002fe20007810000 */
[----:B------:R-:W-:Y:S01]  /*47a0*/  STL [R1+0x3c], R5 ;  /* 0x00003c0501007387 */ /* 0x000fe20000100800 */
[----:B------:R-:W-:-:S03]  /*47b0*/  LEA R171, R5, UR30, 0x1 ;  /* 0x0000001e05ab7c11 */ /* 0x000fc6000f8e08ff */
[----:B------:R-:W1:Y:S02]  /*47c0*/  SHFL.BFLY PT, R3, R2, 0x2, 0x1f ;  /* 0x0c401f0002037f89 */ /* 0x000e6400000e0000 */
[----:B------:R-:W-:Y:S02]  /*47d0*/  IMAD.IADD R84, R156, 0x1, R171 ;  /* 0x000000019c547824 */ /* 0x000fe400078e02ab */
[----:B------:R-:W3:Y:S04]  /*47e0*/  SHFL.BFLY PT, R4, R0, 0x1, 0x1f ;  /* 0x0c201f0000047f89 */ /* 0x000ee800000e0000 */
[----:B------:R-:W-:Y:S04]  /*47f0*/  LDSM.16.MT88.4 R76, [R84+0xc000] ;  /* 0x00c00000544c783b */ /* 0x000fe80000004200 */
[----:B------:R-:W-:Y:S04]  /*4800*/  LDSM.16.MT88.4 R80, [R84+0xe000] ;  /* 0x00e000005450783b */ /* 0x000fe80000004200 */
[----:B------:R-:W-:Y:S04]  /*4810*/  LDSM.16.MT88.4 R96, [R171+0xc000] ;  /* 0x00c00000ab60783b */ /* 0x000fe80000004200 */
[----:B------:R-:W-:Y:S01]  /*4820*/  LDSM.16.MT88.4 R128, [R171+0xe000] ;  /* 0x00e00000ab80783b */ /* 0x000fe20000004200 */
[----:B-1----:R-:W-:-:S03]  /*4830*/  FMNMX.FTZ R3, R2, R3, !PT ;  /* 0x0000000302037209 */ /* 0x002fc60007810000 */
[----:B------:R-:W-:Y:S01]  /*4840*/  LDSM.16.MT88.4 R92, [R171+0xc800] ;  /* 0x00c80000ab5c783b */ /* 0x000fe20000004200 */
[----:B---3--:R-:W-:-:S03]  /*4850*/  FMNMX.FTZ R166, R0, R4, !PT ;  /* 0x0000000400a67209 */ /* 0x008fc60007810000 */
[----:B------:R-:W1:Y:S01]  /*4860*/  SHFL.BFLY PT, R2, R3, 0x1, 0x1f ;  /* 0x0c201f0003027f89 */ /* 0x000e6200000e0000 */
[C---:B------:R-:W-:Y:S01]  /*4870*/  FSETP.NEU.FTZ.AND P1, PT, R166.reuse, -INF , PT ;  /* 0xff800000a600780b */ /* 0x040fe20003f3d000 */
[----:B--2---:R-:W-:-:S05]  /*4880*/  FMUL.FTZ R0, R166, UR18 ;  /* 0x00000012a6007c20 */ /* 0x004fca0008410000 */
[----:B------:R-:W-:-:S05]  /*4890*/  FSEL R12, R0, RZ, P1 ;  /* 0x000000ff000c7208 */ /* 0x000fca0000800000 */
[----:B------:R-:W-:Y:S01]  /*48a0*/  FFMA.FTZ R0, R13, UR18, -R12 ;  /* 0x000000120d007c23 */ /* 0x000fe2000801080c */
[----:B------:R-:W-:-:S03]  /*48b0*/  VIMNMX R13, PT, PT, R25, UR22, PT ;  /* 0x00000016190d7c48 */ /* 0x000fc6000bfe0100 */
[----:B------:R2:W-:Y:S01]  /*48c0*/  MUFU.EX2 R219, R0 ;  /* 0x0000000000db7308 */ /* 0x0005e20000000800 */
[-C--:B------:R-:W-:Y:S02]  /*48d0*/  ISETP.GE.AND P2, PT, R23, R13.reuse, PT ;  /* 0x0000000d1700720c */ /* 0x080fe40003f46270 */
[-C--:B------:R-:W-:Y:S02]  /*48e0*/  ISETP.GE.AND P4, PT, R22, R13.reuse, PT ;  /* 0x0000000d1600720c */ /* 0x080fe40003f86270 */
[----:B------:R-:W-:Y:S02]  /*48f0*/  ISETP.GE.AND P3, PT, R19, R13, PT ;  /* 0x0000000d1300720c */ /* 0x000fe40003f66270 */
[----:B-1----:R-:W-:Y:S01]  /*4900*/  FMNMX.FTZ R164, R3, R2, !PT ;  /* 0x0000000203a47209 */ /* 0x002fe20007810000 */
[----:B------:R-:W-:-:S03]  /*4910*/  FFMA.FTZ R2, R35, UR18, -R12 ;  /* 0x0000001223027c23 */ /* 0x000fc6000801080c */
[----:B------:R-:W-:Y:S01]  /*4920*/  FSETP.NEU.FTZ.AND P1, PT, R164, -INF , PT ;  /* 0xff800000a400780b */ /* 0x000fe20003f3d000 */
[----:B------:R1:W-:Y:S01]  /*4930*/  MUFU.EX2 R204, R2 ;  /* 0x0000000200cc7308 */ /* 0x0003e20000000800 */
[----:B--2---:R-:W-:Y:S01]  /*4940*/  FFMA.FTZ R0, R14, UR18, -R12 ;  /* 0x000000120e007c23 */ /* 0x004fe2000801080c */
[----:B------:R-:W-:Y:S02]  /*4950*/  VIADDMNMX R14, R25, 0x8, R28, PT ;  /* 0x00000008190e7846 */ /* 0x000fe4000380011c */
[----:B------:R-:W-:-:S04]  /*4960*/  FSEL R28, R68, -INF , !P3 ;  /* 0xff800000441c7808 */ /* 0x000fc80005800000 */
[----:B------:R2:W3:Y:S01]  /*4970*/  MUFU.EX2 R202, R0 ;  /* 0x0000000000ca7308 */ /* 0x0004e20000000800 */
[----:B------:R-:W-:Y:S02]  /*4980*/  ISETP.GE.AND P5, PT, R22, R14, PT ;  /* 0x0000000e1600720c */ /* 0x000fe40003fa6270 */
[----:B------:R-:W-:Y:S02]  /*4990*/  FSEL R22, R100, -INF , !P2 ;  /* 0xff80000064167808 */ /* 0x000fe40005000000 */
[-C--:B------:R-:W-:Y:S02]  /*49a0*/  ISETP.GE.AND P2, PT, R18, R13.reuse, PT ;  /* 0x0000000d1200720c */ /* 0x080fe40003f46270 */
[-C--:B------:R-:W-:Y:S01]  /*49b0*/  ISETP.GE.AND P3, PT, R16, R13.reuse, PT ;  /* 0x0000000d1000720c */ /* 0x080fe20003f66270 */
[----:B-1----:R-:W-:Y:S01]  /*49c0*/  FFMA.FTZ R2, R36, UR18, -R12 ;  /* 0x0000001224027c23 */ /* 0x002fe2000801080c */
[----:B------:R-:W-:Y:S02]  /*49d0*/  FSEL R35, R69, -INF , !P2 ;  /* 0xff80000045237808 */ /* 0x000fe40005000000 */
[-C--:B------:R-:W-:Y:S01]  /*49e0*/  ISETP.GE.AND P2, PT, R15, R13.reuse, PT ;  /* 0x0000000d0f00720c */ /* 0x080fe20003f46270 */
[----:B------:R1:W4:Y:S03]  /*49f0*/  MUFU.EX2 R197, R2 ;  /* 0x0000000200c57308 */ /* 0x0003260000000800 */
[----:B------:R-:W-:Y:S01]  /*4a00*/  FSEL R42, R116, -INF , !P2 ;  /* 0xff800000742a7808 */ /* 0x000fe20005000000 */
[----:B--2---:R-:W-:Y:S01]  /*4a10*/  FMUL.FTZ R0, R164, UR18 ;  /* 0x00000012a4007c20 */ /* 0x004fe20008410000 */
[----:B------:R-:W-:-:S02]  /*4a20*/  ISETP.GE.AND P2, PT, R27, R13, PT ;  /* 0x0000000d1b00720c */ /* 0x000fc40003f46270 */
[----:B---3--:R-:W-:Y:S02]  /*4a30*/  F2FP.BF16.F32.PACK_AB R4, R202, R219 ;  /* 0x000000dbca04723e */ /* 0x008fe400000010ff */
[----:B------:R-:W-:Y:S02]  /*4a40*/  FSEL R3, R0, RZ, P1 ;  /* 0x000000ff00037208 */ /* 0x000fe40000800000 */
[----:B------:R-:W-:Y:S02]  /*4a50*/  ISETP.GE.AND P1, PT, R23, R14, PT ;  /* 0x0000000e1700720c */ /* 0x000fe40003f26270 */
[----:B------:R-:W-:Y:S01]  /*4a60*/  FSEL R23, R101, -INF , !P4 ;  /* 0xff80000065177808 */ /* 0x000fe20006000000 */
[----:B------:R-:W-:Y:S01]  /*4a70*/  FFMA.FTZ R0, R37, UR18, -R3 ;  /* 0x0000001225007c23 */ /* 0x000fe20008010803 */
[----:B------:R-:W-:Y:S01]  /*4a80*/  ISETP.GE.AND P4, PT, R17, R13, PT ;  /* 0x0000000d1100720c */ /* 0x000fe20003f86270 */
[----:B-1----:R-:W-:Y:S01]  /*4a90*/  FFMA.FTZ R2, R41, UR18, -R12 ;  /* 0x0000001229027c23 */ /* 0x002fe2000801080c */
[----:B------:R-:W-:Y:S01]  /*4aa0*/  FSEL R147, R181, -INF , !P2 ;  /* 0xff800000b5937808 */ /* 0x000fe20005000000 */
[----:B------:R1:W-:Y:S01]  /*4ab0*/  MUFU.EX2 R63, R0 ;  /* 0x00000000003f7308 */ /* 0x0003e20000000800 */
[----:B------:R-:W-:-:S02]  /*4ac0*/  FSEL R36, R56, -INF , !P4 ;  /* 0xff80000038247808 */ /* 0x000fc40006000000 */
[-C--:B------:R-:W-:Y:S02]  /*4ad0*/  ISETP.GE.AND P4, PT, R11, R13.reuse, PT ;  /* 0x0000000d0b00720c */ /* 0x080fe40003f86270 */
[-C--:B------:R-:W-:Y:S02]  /*4ae0*/  ISETP.GE.AND P2, PT, R31, R13.reuse, PT ;  /* 0x0000000d1f00720c */ /* 0x080fe40003f46270 */
[----:B------:R-:W-:Y:S01]  /*4af0*/  FSEL R60, R117, -INF , !P4 ;  /* 0xff800000753c7808 */ /* 0x000fe20006000000 */
[----:B------:R2:W-:Y:S01]  /*4b00*/  MUFU.EX2 R212, R2 ;  /* 0x0000000200d47308 */ /* 0x0005e20000000800 */
[----:B------:R-:W-:Y:S02]  /*4b10*/  ISETP.GE.AND P4, PT, R29, R13, PT ;  /* 0x0000000d1d00720c */ /* 0x000fe40003f86270 */
[----:B------:R-:W-:Y:S02]  /*4b20*/  FSEL R188, R188, -INF , !P2 ;  /* 0xff800000bcbc7808 */ /* 0x000fe40005000000 */
[----:B------:R-:W-:-:S02]  /*4b30*/  FSEL R169, R184, -INF , !P4 ;  /* 0xff800000b8a97808 */ /* 0x000fc40006000000 */
[-C--:B------:R-:W-:Y:S01]  /*4b40*/  ISETP.GE.AND P4, PT, R32, R13.reuse, PT ;  /* 0x0000000d2000720c */ /* 0x080fe20003f86270 */
[----:B-1----:R-:W-:Y:S01]  /*4b50*/  FFMA.FTZ R0, R38, UR18, -R3 ;  /* 0x0000001226007c23 */ /* 0x002fe20008010803 */
[----:B------:R-:W-:Y:S02]  /*4b60*/  FSEL R38, R57, -INF , !P3 ;  /* 0xff80000039267808 */ /* 0x000fe40005800000 */
[-C--:B------:R-:W-:Y:S01]  /*4b70*/  ISETP.GE.AND P3, PT, R26, R13.reuse, PT ;  /* 0x0000000d1a00720c */ /* 0x080fe20003f66270 */
[----:B------:R1:W3:Y:S01]  /*4b80*/  MUFU.EX2 R21, R0 ;  /* 0x0000000000157308 */ /* 0x0002e20000000800 */
[-C--:B------:R-:W-:Y:S02]  /*4b90*/  ISETP.GE.AND P2, PT, R34, R13.reuse, PT ;  /* 0x0000000d2200720c */ /* 0x080fe40003f46270 */
[----:B------:R-:W-:Y:S01]  /*4ba0*/  FSEL R146, R180, -INF , !P3 ;  /* 0xff800000b4927808 */ /* 0x000fe20005800000 */
[----:B--2---:R-:W-:Y:S01]  /*4bb0*/  FFMA.FTZ R2, R43, UR18, -R12 ;  /* 0x000000122b027c23 */ /* 0x004fe2000801080c */
[----:B------:R-:W-:-:S02]  /*4bc0*/  ISETP.GE.AND P3, PT, R30, R13, PT ;  /* 0x0000000d1e00720c */ /* 0x000fc40003f66270 */
[----:B------:R-:W-:Y:S01]  /*4bd0*/  FSEL R201, R189, -INF , !P4 ;  /* 0xff800000bdc97808 */ /* 0x000fe20006000000 */
[----:B------:R2:W-:Y:S01]  /*4be0*/  MUFU.EX2 R250, R2 ;  /* 0x0000000200fa7308 */ /* 0x0005e20000000800 */
[----:B------:R-:W-:Y:S02]  /*4bf0*/  FSEL R170, R185, -INF , !P3 ;  /* 0xff800000b9aa7808 */ /* 0x000fe40005800000 */
[----:B------:R-:W-:Y:S02]  /*4c00*/  ISETP.GE.AND P3, PT, R33, R13, PT ;  /* 0x0000000d2100720c */ /* 0x000fe40003f66270 */
[----:B------:R-:W-:Y:S02]  /*4c10*/  ISETP.GE.AND P4, PT, R19, R14, PT ;  /* 0x0000000e1300720c */ /* 0x000fe40003f86270 */
[----:B------:R-:W-:Y:S01]  /*4c20*/  FSEL R200, R112, -INF , !P3 ;  /* 0xff80000070c87808 */ /* 0x000fe20005800000 */
[----:B-1----:R-:W-:Y:S01]  /*4c30*/  FFMA.FTZ R0, R39, UR18, -R3 ;  /* 0x0000001227007c23 */ /* 0x002fe20008010803 */
[----:B------:R-:W-:-:S02]  /*4c40*/  FSEL R189, R113, -INF , !P2 ;  /* 0xff80000071bd7808 */ /* 0x000fc40005000000 */
[-C--:B------:R-:W-:Y:S01]  /*4c50*/  ISETP.GE.AND P3, PT, R18, R14.reuse, PT ;  /* 0x0000000e1200720c */ /* 0x080fe20003f66270 */
[----:B------:R1:W-:Y:S01]  /*4c60*/  MUFU.EX2 R216, R0 ;  /* 0x0000000000d87308 */ /* 0x0003e20000000800 */
[-C--:B------:R-:W-:Y:S02]  /*4c70*/  ISETP.GE.AND P2, PT, R17, R14.reuse, PT ;  /* 0x0000000e1100720c */ /* 0x080fe40003f46270 */
[----:B------:R-:W-:Y:S01]  /*4c80*/  FSEL R37, R102, -INF , !P1 ;  /* 0xff80000066257808 */ /* 0x000fe20004800000 */
[----:B--2---:R-:W-:Y:S01]  /*4c90*/  FFMA.FTZ R2, R44, UR18, -R12 ;  /* 0x000000122c027c23 */ /* 0x004fe2000801080c */
[----:B------:R-:W-:Y:S02]  /*4ca0*/  FSEL R19, R103, -INF , !P5 ;  /* 0xff80000067137808 */ /* 0x000fe40006800000 */
[----:B------:R-:W-:Y:S01]  /*4cb0*/  FSEL R18, R70, -INF , !P4 ;  /* 0xff80000046127808 */ /* 0x000fe20006000000 */
[----:B------:R2:W-:Y:S01]  /*4cc0*/  MUFU.EX2 R205, R2 ;  /* 0x0000000200cd7308 */ /* 0x0005e20000000800 */
[----:B------:R-:W-:-:S02]  /*4cd0*/  ISETP.GE.AND P1, PT, R16, R14, PT ;  /* 0x0000000e1000720c */ /* 0x000fc40003f26270 */
[----:B------:R-:W-:Y:S02]  /*4ce0*/  ISETP.GE.AND P5, PT, R15, R14, PT ;  /* 0x0000000e0f00720c */ /* 0x000fe40003fa6270 */
[----:B------:R-:W-:Y:S02]  /*4cf0*/  FSEL R17, R71, -INF , !P3 ;  /* 0xff80000047117808 */ /* 0x000fe40005800000 */
[----:B------:R-:W-:Y:S01]  /*4d00*/  FSEL R39, R58, -INF , !P2 ;  /* 0xff8000003a277808 */ /* 0x000fe20005000000 */
[----:B-1----:R-:W-:Y:S01]  /*4d10*/  FFMA.FTZ R0, R40, UR18, -R3 ;  /* 0x0000001228007c23 */ /* 0x002fe20008010803 */
[----:B------:R-:W-:Y:S02]  /*4d20*/  IADD3 R40, PT, PT, R171, 0xc040, RZ ;  /* 0x0000c040ab287810 */ /* 0x000fe40007ffe0ff */
[----:B------:R-:W-:Y:S01]  /*4d30*/  FMNMX3.FTZ R8, R37, R19, R18, !PT ;  /* 0x0000001325087276 */ /* 0x000fe20007810012 */
[----:B------:R1:W3:Y:S01]  /*4d40*/  MUFU.EX2 R218, R0 ;  /* 0x0000000000da7308 */ /* 0x0002e20000000800 */
[----:B------:R-:W-:-:S02]  /*4d50*/  FSEL R41, R59, -INF , !P1 ;  /* 0xff8000003b297808 */ /* 0x000fc40004800000 */
[-C--:B------:R-:W-:Y:S01]  /*4d60*/  ISETP.GE.AND P1, PT, R29, R14.reuse, PT ;  /* 0x0000000e1d00720c */ /* 0x080fe20003f26270 */
[----:B--2---:R-:W-:Y:S01]  /*4d70*/  FFMA.FTZ R2, R45, UR18, -R12 ;  /* 0x000000122d027c23 */ /* 0x004fe2000801080c */
[-C--:B------:R-:W-:Y:S01]  /*4d80*/  ISETP.GE.AND P4, PT, R11, R14.reuse, PT ;  /* 0x0000000e0b00720c */ /* 0x080fe20003f86270 */
[----:B------:R-:W-:Y:S01]  /*4d90*/  LDSM.16.MT88.4 R56, [R84+0xc800] ;  /* 0x00c800005438783b */ /* 0x000fe20000004200 */
[----:B------:R-:W-:Y:S01]  /*4da0*/  ISETP.GE.AND P3, PT, R26, R14, PT ;  /* 0x0000000e1a00720c */ /* 0x000fe20003f66270 */
[----:B------:R2:W-:Y:S01]  /*4db0*/  MUFU.EX2 R62, R2 ;  /* 0x00000002003e7308 */ /* 0x0005e20000000800 */
[----:B------:R-:W-:Y:S02]  /*4dc0*/  FSEL R29, R118, -INF , !P5 ;  /* 0xff800000761d7808 */ /* 0x000fe40006800000 */
[----:B------:R-:W-:Y:S02]  /*4dd0*/  FMNMX3.FTZ R8, R8, R17, R39, !PT ;  /* 0x0000001108087276 */ /* 0x000fe40007810027 */
[----:B------:R-:W-:-:S02]  /*4de0*/  FSEL R43, R119, -INF , !P4 ;  /* 0xff800000772b7808 */ /* 0x000fc40006000000 */
[----:B------:R-:W-:Y:S01]  /*4df0*/  FSEL R144, R182, -INF , !P3 ;  /* 0xff800000b6907808 */ /* 0x000fe20005800000 */
[----:B-1----:R-:W-:Y:S01]  /*4e00*/  VIADD R0, R171, 0xc000 ;  /* 0x0000c000ab007836 */ /* 0x002fe20000000000 */
[----:B------:R-:W-:Y:S02]  /*4e10*/  FMNMX3.FTZ R8, R8, R41, R29, !PT ;  /* 0x0000002908087276 */ /* 0x000fe4000781001d */
[----:B------:R-:W-:Y:S01]  /*4e20*/  ISETP.GE.AND P2, PT, R27, R14, PT ;  /* 0x0000000e1b00720c */ /* 0x000fe20003f46270 */
[----:B------:R-:W-:Y:S01]  /*4e30*/  @P6 VIADD R40, R0, 0xffffffc0 ;  /* 0xffffffc000286836 */ /* 0x000fe20000000000 */
[----:B------:R-:W-:Y:S02]  /*4e40*/  FMNMX3.FTZ R0, R22, R23, R28, !PT ;  /* 0x0000001716007276 */ /* 0x000fe4000781001c */
[----:B----4-:R-:W-:Y:S01]  /*4e50*/  F2FP.BF16.F32.PACK_AB R6, R197, R204 ;  /* 0x000000ccc506723e */ /* 0x010fe200000010ff */
[----:B--2---:R-:W-:Y:S01]  /*4e60*/  FFMA.FTZ R2, R46, UR18, -R3 ;  /* 0x000000122e027c23 */ /* 0x004fe20008010803 */
[----:B------:R-:W-:Y:S01]  /*4e70*/  FMNMX3.FTZ R0, R0, R35, R36, !PT ;  /* 0x0000002300007276 */ /* 0x000fe20007810024 */
[----:B------:R-:W-:Y:S01]  /*4e80*/  IMAD.IADD R145, R156, 0x1, R40 ;  /* 0x000000019c917824 */ /* 0x000fe200078e0228 */
[----:B---3--:R-:W-:Y:S01]  /*4e90*/  F2FP.BF16.F32.PACK_AB R5, R21, R63 ;  /* 0x0000003f1505723e */ /* 0x008fe200000010ff */
[----:B------:R1:W2:Y:S01]  /*4ea0*/  MUFU.EX2 R10, R2 ;  /* 0x00000002000a7308 */ /* 0x0002a20000000800 */
[----:B------:R-:W-:Y:S01]  /*4eb0*/  FMNMX3.FTZ R0, R0, R38, R42, !PT ;  /* 0x0000002600007276 */ /* 0x000fe2000781002a */
[----:B------:R-:W-:Y:S01]  /*4ec0*/  LDSM.16.MT88.4 R120, [R40] ;  /* 0x000000002878783b */ /* 0x000fe20000004200 */
[----:B------:R-:W-:-:S02]  /*4ed0*/  F2FP.BF16.F32.PACK_AB R7, R218, R216 ;  /* 0x000000d8da07723e */ /* 0x000fc400000010ff */
[----:B------:R-:W-:Y:S01]  /*4ee0*/  FMNMX3.FTZ R0, R0, R60, R146, !PT ;  /* 0x0000003c00007276 */ /* 0x000fe20007810092 */
[----:B------:R-:W-:Y:S01]  /*4ef0*/  LDSM.16.MT88.4 R124, [R145] ;  /* 0x00000000917c783b */ /* 0x000fe20000004200 */
[-C--:B------:R-:W-:Y:S02]  /*4f00*/  ISETP.GE.AND P5, PT, R30, R14.reuse, PT ;  /* 0x0000000e1e00720c */ /* 0x080fe40003fa6270 */
[----:B------:R-:W-:Y:S01]  /*4f10*/  FMNMX3.FTZ R0, R0, R147, R169, !PT ;  /* 0x0000009300007276 */ /* 0x000fe200078100a9 */
[----:B------:R-:W-:Y:S01]  /*4f20*/  LDSM.16.MT88.4 R132, [R40+0x2000] ;  /* 0x002000002884783b */ /* 0x000fe20000004200 */
[----:B------:R-:W-:Y:S01]  /*4f30*/  ISETP.GE.AND P4, PT, R31, R14, PT ;  /* 0x0000000e1f00720c */ /* 0x000fe20003f86270 */
[----:B------:R-:W-:Y:S01]  /*4f40*/  HMMA.16816.F32.BF16 R104, R4, R76, RZ ;  /* 0x0000004c0468723c */ /* 0x000fe200000418ff */
[----:B------:R-:W-:Y:S01]  /*4f50*/  FMNMX3.FTZ R0, R0, R170, R188, !PT ;  /* 0x000000aa00007276 */ /* 0x000fe200078100bc */
[----:B------:R-:W-:Y:S01]  /*4f60*/  LDSM.16.MT88.4 R136, [R145+0x2000] ;  /* 0x002000009188783b */ /* 0x000fe20000004200 */
[----:B------:R-:W-:-:S02]  /*4f70*/  FSEL R87, R183, -INF , !P2 ;  /* 0xff800000b7577808 */ /* 0x000fc40005000000 */
[----:B------:R-:W-:Y:S01]  /*4f80*/  FMNMX3.FTZ R0, R0, R201, R200, !PT ;  /* 0x000000c900007276 */ /* 0x000fe200078100c8 */
[----:B-1----:R-:W-:Y:S01]  /*4f90*/  FFMA.FTZ R2, R47, UR18, -R3 ;  /* 0x000000122f027c23 */ /* 0x002fe20008010803 */
[----:B------:R-:W-:Y:S01]  /*4fa0*/  FSEL R86, R186, -INF , !P1 ;  /* 0xff800000ba567808 */ /* 0x000fe20004800000 */
[----:B------:R-:W-:Y:S01]  /*4fb0*/  LDSM.16.MT88.4 R88, [R40+0x800] ;  /* 0x000800002858783b */ /* 0x000fe20000004200 */
[----:B------:R-:W-:Y:S01]  /*4fc0*/  FMNMX.FTZ R0, R189, R0, !PT ;  /* 0x00000000bd007209 */ /* 0x000fe20007810000 */
[----:B------:R1:W3:Y:S01]  /*4fd0*/  MUFU.EX2 R213, R2 ;  /* 0x0000000200d57308 */ /* 0x0002e20000000800 */
[----:B------:R-:W-:Y:S01]  /*4fe0*/  FSEL R85, R187, -INF , !P5 ;  /* 0xff800000bb557808 */ /* 0x000fe20006800000 */
[----:B------:R-:W-:Y:S01]  /*4ff0*/  HMMA.16816.F32.BF16 R108, R4, R78, RZ ;  /* 0x0000004e046c723c */ /* 0x000fe200000418ff */
[-C--:B------:R-:W-:Y:S01]  /*5000*/  ISETP.GE.AND P3, PT, R32, R14.reuse, PT ;  /* 0x0000000e2000720c */ /* 0x080fe20003f66270 */
[----:B------:R-:W4:Y:S01]  /*5010*/  SHFL.BFLY PT, R9, R0, 0x2, 0x1f ;  /* 0x0c401f0000097f89 */ /* 0x000f2200000e0000 */
[----:B------:R-:W-:-:S02]  /*5020*/  ISETP.GE.AND P2, PT, R33, R14, PT ;  /* 0x0000000e2100720c */ /* 0x000fc40003f46270 */
[----:B------:R-:W-:Y:S01]  /*5030*/  FSEL R187, R190, -INF , !P4 ;  /* 0xff800000bebb7808 */ /* 0x000fe20006000000 */
[----:B------:R-:W-:Y:S01]  /*5040*/  LDSM.16.MT88.4 R100, [R145+0x800] ;  /* 0x000800009164783b */ /* 0x000fe20000004200 */
[----:B------:R-:W-:Y:S01]  /*5050*/  ISETP.GE.AND P1, PT, R34, R14, PT ;  /* 0x0000000e2200720c */ /* 0x000fe20003f26270 */
[C---:B------:R-:W-:Y:S01]  /*5060*/  HMMA.16816.F32.BF16 R160, R4.reuse, R80, RZ ;  /* 0x0000005004a0723c */ /* 0x040fe200000418ff */
[----:B------:R-:W-:Y:S01]  /*5070*/  FSEL R185, R191, -INF , !P3 ;  /* 0xff800000bfb97808 */ /* 0x000fe20005800000 */
[----:B------:R-:W-:Y:S01]  /*5080*/  LDSM.16.MT88.4 R44, [R84+0xe800] ;  /* 0x00e80000542c783b */ /* 0x000fe20000004200 */
[----:B------:R-:W-:Y:S02]  /*5090*/  FSEL R186, R114, -INF , !P2 ;  /* 0xff80000072ba7808 */ /* 0x000fe40005000000 */
[----:B------:R-:W-:Y:S02]  /*50a0*/  FSEL R184, R115, -INF , !P1 ;  /* 0xff80000073b87808 */ /* 0x000fe40004800000 */
[----:B-1----:R-:W-:Y:S01]  /*50b0*/  FMNMX3.FTZ R2, R8, R43, R144, !PT ;  /* 0x0000002b08027276 */ /* 0x002fe20007810090 */
[----:B------:R-:W-:Y:S01]  /*50c0*/  FFMA.FTZ R8, R49, UR18, -R3 ;  /* 0x0000001231087c23 */ /* 0x000fe20008010803 */
[----:B--2---:R-:W-:Y:S01]  /*50d0*/  MOV R190, R10 ;  /* 0x0000000a00be7202 */ /* 0x004fe20000000f00 */
[----:B------:R-:W-:Y:S01]  /*50e0*/  HMMA.16816.F32.BF16 R176, R4, R82, RZ ;  /* 0x0000005204b0723c */ /* 0x000fe200000418ff */
[----:B------:R-:W-:Y:S01]  /*50f0*/  FMNMX3.FTZ R2, R2, R87, R86, !PT ;  /* 0x0000005702027276 */ /* 0x000fe20007810056 */
[----:B------:R1:W-:Y:S01]  /*5100*/  MUFU.EX2 R20, R8 ;  /* 0x0000000800147308 */ /* 0x0003e20000000800 */
[----:B------:R-:W-:Y:S01]  /*5110*/  F2FP.BF16.F32.PACK_AB R10, R62, R205 ;  /* 0x000000cd3e0a723e */ /* 0x000fe200000010ff */
[----:B------:R-:W-:Y:S01]  /*5120*/  LDSM.16.MT88.4 R112, [R145+0x2800] ;  /* 0x002800009170783b */ /* 0x000fe20000004200 */
[----:B------:R-:W-:-:S02]  /*5130*/  FMNMX3.FTZ R2, R2, R85, R187, !PT ;  /* 0x0000005502027276 */ /* 0x000fc400078100bb */
[----:B----4-:R-:W-:Y:S01]  /*5140*/  FMNMX.FTZ R0, R0, R9, !PT ;  /* 0x0000000900007209 */ /* 0x010fe20007810000 */
[----:B------:R-:W-:Y:S01]  /*5150*/  HMMA.16816.F32.BF16 R172, R4, R96, RZ ;  /* 0x0000006004ac723c */ /* 0x000fe200000418ff */
[----:B------:R-:W-:Y:S02]  /*5160*/  FMNMX3.FTZ R2, R2, R185, R186, !PT ;  /* 0x000000b902027276 */ /* 0x000fe400078100ba */
[----:B---3--:R-:W-:Y:S01]  /*5170*/  F2FP.BF16.F32.PACK_AB R9, R213, R190 ;  /* 0x000000bed509723e */ /* 0x008fe200000010ff */
[----:B------:R-:W2:Y:S01]  /*5180*/  SHFL.BFLY PT, R15, R0, 0x1, 0x1f ;  /* 0x0c201f00000f7f89 */ /* 0x000ea200000e0000 */
[----:B------:R-:W-:-:S03]  /*5190*/  FMNMX.FTZ R2, R184, R2, !PT ;  /* 0x00000002b8027209 */ /* 0x000fc60007810000 */
[C---:B------:R-:W-:Y:S01]  /*51a0*/  HMMA.16816.F32.BF16 R156, R4.reuse, R120, RZ ;  /* 0x00000078049c723c */ /* 0x040fe200000418ff */
[----:B-1----:R-:W-:Y:S01]  /*51b0*/  FFMA.FTZ R8, R50, UR18, -R3 ;  /* 0x0000001232087c23 */ /* 0x002fe20008010803 */
[----:B------:R-:W1:Y:S03]  /*51c0*/  SHFL.BFLY PT, R16, R2, 0x2, 0x1f ;  /* 0x0c401f0002107f89 */ /* 0x000e6600000e0000 */
[----:B------:R3:W4:Y:S03]  /*51d0*/  MUFU.EX2 R30, R8 ;  /* 0x00000008001e7308 */ /* 0x0007260000000800 */
[C---:B------:R-:W-:Y:S08]  /*51e0*/  HMMA.16816.F32.BF16 R152, R4.reuse, R124, RZ ;  /* 0x0000007c0498723c */ /* 0x040ff000000418ff */
[----:B------:R-:W-:Y:S01]  /*51f0*/  HMMA.16816.F32.BF16 R148, R4, R128, RZ ;  /* 0x000000800494723c */ /* 0x000fe200000418ff */
[----:B--2---:R-:W-:-:S02]  /*5200*/  FMNMX.FTZ R168, R0, R15, !PT ;  /* 0x0000000f00a87209 */ /* 0x004fc40007810000 */
[----:B---3--:R-:W-:-:S05]  /*5210*/  F2FP.BF16.F32.PACK_AB R8, R250, R212 ;  /* 0x000000d4fa08723e */ /* 0x008fca00000010ff */
[----:B------:R-:W-:Y:S01]  /*5220*/  HMMA.16816.F32.BF16 R140, R4, R132, RZ ;  /* 0x00000084048c723c */ /* 0x000fe200000418ff */
[----:B----4-:R-:W-:Y:S02]  /*5230*/  F2FP.BF16.F32.PACK_AB R11, R30, R20 ;  /* 0x000000141e0b723e */ /* 0x010fe400000010ff */
[----:B------:R-:W-:Y:S02]  /*5240*/  FSETP.NEU.FTZ.AND P1, PT, R168, -INF , PT ;  /* 0xff800000a800780b */ /* 0x000fe40003f3d000 */
[----:B-1----:R-:W-:-:S03]  /*5250*/  FMNMX.FTZ R0, R2, R16, !PT ;  /* 0x0000001002007209 */ /* 0x002fc60007810000 */
[----:B------:R-:W-:Y:S01]  /*5260*/  HMMA.16816.F32.BF16 R208, R8, R56, R104 ;  /* 0x0000003808d0723c */ /* 0x000fe20000041868 */
[----:B------:R-:W-:Y:S07]  /*5270*/  LDSM.16.MT88.4 R104, [R171+0xe800] ;  /* 0x00e80000ab68783b */ /* 0x000fee0000004200 */
[C---:B------:R-:W-:Y:S08]  /*5280*/  HMMA.16816.F32.BF16 R116, R4.reuse, R136, RZ ;  /* 0x000000880474723c */ /* 0x040ff000000418ff */
[C---:B------:R-:W-:Y:S08]  /*5290*/  HMMA.16816.F32.BF16 R72, R4.reuse, R98, RZ ;  /* 0x000000620448723c */ /* 0x040ff000000418ff */
[C---:B------:R-:W-:Y:S08]  /*52a0*/  HMMA.16816.F32.BF16 R68, R4.reuse, R122, RZ ;  /* 0x0000007a0444723c */ /* 0x040ff000000418ff */
[C---:B------:R-:W-:Y:S08]  /*52b0*/  HMMA.16816.F32.BF16 R64, R4.reuse, R126, RZ ;  /* 0x0000007e0440723c */ /* 0x040ff000000418ff */
[C---:B------:R-:W-:Y:S08]  /*52c0*/  HMMA.16816.F32.BF16 R52, R4.reuse, R130, RZ ;  /* 0x000000820434723c */ /* 0x040ff000000418ff */
[C---:B------:R-:W-:Y:S08]  /*52d0*/  HMMA.16816.F32.BF16 R48, R4.reuse, R134, RZ ;  /* 0x000000860430723c */ /* 0x040ff000000418ff */
[----:B------:R-:W-:Y:S01]  /*52e0*/  HMMA.16816.F32.BF16 R24, R4, R138, RZ ;  /* 0x0000008a0418723c */ /* 0x000fe200000418ff */
[----:B------:R-:W-:Y:S01]  /*52f0*/  FMUL.FTZ R4, R168, UR18 ;  /* 0x00000012a8047c20 */ /* 0x000fe20008410000 */
[----:B------:R-:W1:Y:S04]  /*5300*/  SHFL.BFLY PT, R5, R0, 0x1, 0x1f ;  /* 0x0c201f0000057f89 */ /* 0x000e6800000e0000 */
[----:B------:R-:W-:-:S02]  /*5310*/  FSEL R2, R4, RZ, P1 ;  /* 0x000000ff04027208 */ /* 0x000fc40000800000 */
[----:B------:R-:W-:Y:S01]  /*5320*/  HMMA.16816.F32.BF16 R180, R8, R58, R108 ;  /* 0x0000003a08b4723c */ /* 0x000fe2000004186c */
[----:B------:R-:W2:Y:S02]  /*5330*/  LDSM.16.MT88.4 R108, [R40+0x2800] ;  /* 0x00280000286c783b */ /* 0x000ea40000004200 */
[----:B------:R-:W-:-:S04]  /*5340*/  FFMA.FTZ R4, R22, UR18, -R2 ;  /* 0x0000001216047c23 */ /* 0x000fc80008010802 */
[----:B------:R3:W-:Y:S01]  /*5350*/  MUFU.EX2 R15, R4 ;  /* 0x00000004000f7308 */ /* 0x0007e20000000800 */
[C---:B------:R-:W-:Y:S08]  /*5360*/  HMMA.16816.F32.BF16 R156, R8.reuse, R88, R156 ;  /* 0x00000058089c723c */ /* 0x040ff0000004189c */
[----:B------:R-:W-:Y:S01]  /*5370*/  HMMA.16816.F32.BF16 R152, R8, R100, R152 ;  /* 0x000000640898723c */ /* 0x000fe20000041898 */
[----:B-1----:R-:W-:Y:S01]  /*5380*/  FMNMX.FTZ R167, R0, R5, !PT ;  /* 0x0000000500a77209 */ /* 0x002fe20007810000 */
[----:B------:R-:W-:Y:S01]  /*5390*/  FFMA.FTZ R0, R36, UR18, -R2 ;  /* 0x0000001224007c23 */ /* 0x000fe20008010802 */
[----:B------:R-:W-:-:S02]  /*53a0*/  MOV R5, R30 ;  /* 0x0000001e00057202 */ /* 0x000fc40000000f00 */
[----:B------:R-:W-:Y:S01]  /*53b0*/  FSETP.NEU.FTZ.AND P1, PT, R167, -INF , PT ;  /* 0xff800000a700780b */ /* 0x000fe20003f3d000 */
[----:B---3--:R-:W-:Y:S02]  /*53c0*/  FFMA.FTZ R4, R23, UR18, -R2 ;  /* 0x0000001217047c23 */ /* 0x008fe40008010802 */
[C---:B------:R-:W-:Y:S03]  /*53d0*/  HMMA.16816.F32.BF16 R228, R8.reuse, R44, R160 ;  /* 0x0000002c08e4723c */ /* 0x040fe600000418a0 */
[----:B------:R-:W-:Y:S01]  /*53e0*/  IMAD.MOV.U32 R6, RZ, RZ, R157 ;  /* 0x000000ffff067224 */ /* 0x000fe200078e009d */
[----:B------:R1:W3:Y:S01]  /*53f0*/  MUFU.EX2 R248, R4 ;  /* 0x0000000400f87308 */ /* 0x0002e20000000800 */
[----:B------:R-:W-:Y:S01]  /*5400*/  MOV R7, R156 ;  /* 0x0000009c00077202 */ /* 0x000fe20000000f00 */
[----:B------:R-:W-:Y:S02]  /*5410*/  IMAD.MOV.U32 R16, RZ, RZ, R158 ;  /* 0x000000ffff107224 */ /* 0x000fe400078e009e */
[----:B------:R-:W-:Y:S03]  /*5420*/  HMMA.16816.F32.BF16 R224, R8, R46, R176 ;  /* 0x0000002e08e0723c */ /* 0x000fe600000418b0 */
[----:B------:R-:W-:Y:S01]  /*5430*/  IMAD.MOV.U32 R245, RZ, RZ, R154 ;  /* 0x000000fffff57224 */ /* 0x000fe200078e009a */
[----:B------:R-:W-:Y:S01]  /*5440*/  MOV R154, R16 ;  /* 0x00000010009a7202 */ /* 0x000fe20000000f00 */
[----:B------:R-:W-:Y:S01]  /*5450*/  IMAD.MOV.U32 R247, RZ, RZ, R152 ;  /* 0x000000fffff77224 */ /* 0x000fe200078e0098 */
[----:B------:R-:W-:Y:S01]  /*5460*/  MOV R246, R153 ;  /* 0x0000009900f67202 */ /* 0x000fe20000000f00 */
[----:B------:R-:W-:-:S02]  /*5470*/  IMAD.MOV.U32 R153, RZ, RZ, R206 ;  /* 0x000000ffff997224 */ /* 0x000fc400078e00ce */
[----:B------:R-:W-:Y:S01]  /*5480*/  IMAD.MOV.U32 R152, RZ, RZ, R205 ;  /* 0x000000ffff987224 */ /* 0x000fe200078e00cd */
[----:B------:R-:W-:Y:S01]  /*5490*/  HMMA.16816.F32.BF16 R172, R8, R92, R172 ;  /* 0x0000005c08ac723c */ /* 0x000fe200000418ac */
[----:B------:R-:W-:Y:S02]  /*54a0*/  IMAD.MOV.U32 R244, RZ, RZ, R155 ;  /* 0x000000fffff47224 */ /* 0x000fe400078e009b */
[----:B-1----:R-:W-:Y:S01]  /*54b0*/  FFMA.FTZ R4, R28, UR18, -R2 ;  /* 0x000000121c047c23 */ /* 0x002fe20008010802 */
[----:B------:R-:W-:-:S03]  /*54c0*/  IMAD.MOV.U32 R28, RZ, RZ, R159 ;  /* 0x000000ffff1c7224 */ /* 0x000fc600078e009f */
[----:B------:R1:W-:Y:S01]  /*54d0*/  MUFU.EX2 R165, R4 ;  /* 0x0000000400a57308 */ /* 0x0003e20000000800 */
[----:B------:R-:W-:Y:S01]  /*54e0*/  HMMA.16816.F32.BF16 R240, R8, R94, R72 ;  /* 0x0000005e08f0723c */ /* 0x000fe20000041848 */
[----:B------:R-:W-:-:S07]  /*54f0*/  IMAD.MOV.U32 R155, RZ, RZ, R28 ;  /* 0x000000ffff9b7224 */ /* 0x000fce00078e001c */
[----:B------:R-:W-:Y:S01]  /*5500*/  HMMA.16816.F32.BF16 R232, R8, R90, R68 ;  /* 0x0000005a08e8723c */ /* 0x000fe20000041844 */
[----:B-1----:R-:W-:-:S07]  /*5510*/  FFMA.FTZ R4, R35, UR18, -R2 ;  /* 0x0000001223047c23 */ /* 0x002fce0008010802 */
[C---:B------:R-:W-:Y:S01]  /*5520*/  HMMA.16816.F32.BF16 R220, R8.reuse, R102, R64 ;  /* 0x0000006608dc723c */ /* 0x040fe20000041840 */
[----:B------:R-:W-:Y:S01]  /*5530*/  MOV R67, R5 ;  /* 0x0000000500437202 */ /* 0x000fe20000000f00 */
[----:B------:R1:W4:Y:S06]  /*5540*/  MUFU.EX2 R159, R4 ;  /* 0x00000004009f7308 */ /* 0x00032c0000000800 */
[----:B------:R-:W-:Y:S01]  /*5550*/  HMMA.16816.F32.BF16 R32, R8, R104, R148 ;  /* 0x000000680820723c */ /* 0x000fe20000041894 */
[----:B------:R-:W-:Y:S01]  /*5560*/  IMAD.MOV.U32 R151, RZ, RZ, R204 ;  /* 0x000000ffff977224 */ /* 0x000fe200078e00cc */
[----:B------:R3:W-:Y:S03]  /*5570*/  MUFU.EX2 R148, R0 ;  /* 0x0000000000947308 */ /* 0x0007e60000000800 */
[----:B------:R-:W-:-:S03]  /*5580*/  IMAD.MOV.U32 R66, RZ, RZ, R151 ;  /* 0x000000ffff427224 */ /* 0x000fc600078e0097 */
[----:B------:R-:W-:Y:S01]  /*5590*/  HMMA.16816.F32.BF16 R176, R8, R106, R52 ;  /* 0x0000006a08b0723c */ /* 0x000fe20000041834 */
[----:B-1----:R-:W-:-:S04]  /*55a0*/  FFMA.FTZ R4, R38, UR18, -R2 ;  /* 0x0000001226047c23 */ /* 0x002fc80008010802 */
[----:B------:R1:W-:Y:S03]  /*55b0*/  MUFU.EX2 R249, R4 ;  /* 0x0000000400f97308 */ /* 0x0003e60000000800 */
[----:B--2---:R-:W-:Y:S03]  /*55c0*/  HMMA.16816.F32.BF16 R160, R8, R110, R48 ;  /* 0x0000006e08a0723c */ /* 0x004fe60000041830 */
[----:B------:R-:W-:Y:S01]  /*55d0*/  MOV R239, R32 ;  /* 0x0000002000ef7202 */ /* 0x000fe20000000f00 */
[----:B---3--:R-:W-:Y:S01]  /*55e0*/  FMUL.FTZ R0, R167, UR18 ;  /* 0x00000012a7007c20 */ /* 0x008fe20008410000 */
[----:B------:R-:W-:Y:S01]  /*55f0*/  IMAD.MOV.U32 R238, RZ, RZ, R33 ;  /* 0x000000ffffee7224 */ /* 0x000fe200078e0021 */
[----:B------:R-:W-:Y:S01]  /*5600*/  MOV R236, R35 ;  /* 0x0000002300ec7202 */ /* 0x000fe20000000f00 */
[----:B------:R-:W-:-:S02]  /*5610*/  IMAD.MOV.U32 R237, RZ, RZ, R34 ;  /* 0x000000ffffed7224 */ /* 0x000fc400078e0022 */
[----:B------:R-:W-:Y:S01]  /*5620*/  HMMA.16816.F32.BF16 R32, R8, R108, R140 ;  /* 0x0000006c0820723c */ /* 0x000fe2000004188c */
[----:B------:R-:W-:Y:S01]  /*5630*/  FSEL R0, R0, RZ, P1 ;  /* 0x000000ff00007208 */ /* 0x000fe20000800000 */
[----:B-1----:R-:W-:-:S06]  /*5640*/  FFMA.FTZ R4, R42, UR18, -R2 ;  /* 0x000000122a047c23 */ /* 0x002fcc0008010802 */
[----:B------:R-:W-:Y:S01]  /*5650*/  HMMA.16816.F32.BF16 R204, R8, R114, R24 ;  /* 0x0000007208cc723c */ /* 0x000fe20000041818 */
[----:B------:R-:W-:Y:S01]  /*5660*/  IMAD.MOV.U32 R42, RZ, RZ, R155 ;  /* 0x000000ffff2a7224 */ /* 0x000fe200078e009b */
[----:B------:R1:W-:Y:S09]  /*5670*/  MUFU.EX2 R157, R4 ;  /* 0x00000004009d7308 */ /* 0x0003f20000000800 */
[----:B------:R-:W-:Y:S01]  /*5680*/  IMAD.MOV.U32 R158, RZ, RZ, R34 ;  /* 0x000000ffff9e7224 */ /* 0x000fe200078e0022 */
[----:B------:R-:W-:Y:S01]  /*5690*/  MOV R22, R33 ;  /* 0x0000002100167202 */ /* 0x000fe20000000f00 */
[----:B------:R-:W-:-:S02]  /*56a0*/  IMAD.MOV.U32 R23, RZ, RZ, R35 ;  /* 0x000000ffff177224 */ /* 0x000fc400078e0023 */
[----:B------:R-:W-:Y:S02]  /*56b0*/  IMAD.MOV.U32 R191, RZ, RZ, R32 ;  /* 0x000000ffffbf7224 */ /* 0x000fe400078e0020 */
[----:B------:R-:W-:Y:S01]  /*56c0*/  HMMA.16816.F32.BF16 R32, R8, R112, R116 ;  /* 0x000000700820723c */ /* 0x000fe20000041874 */
[----:B------:R-:W-:Y:S02]  /*56d0*/  F2FP.BF16.F32.PACK_AB R8, R248, R15 ;  /* 0x0000000ff808723e */ /* 0x000fe400000010ff */
[----:B----4-:R-:W-:Y:S01]  /*56e0*/  F2FP.BF16.F32.PACK_AB R10, R159, R165 ;  /* 0x000000a59f0a723e */ /* 0x010fe200000010ff */
[----:B-1----:R-:W-:-:S04]  /*56f0*/  FFMA.FTZ R4, R37, UR18, -R0 ;  /* 0x0000001225047c23 */ /* 0x002fc80008010800 */
[----:B------:R1:W-:Y:S11]  /*5700*/  MUFU.EX2 R156, R4 ;  /* 0x00000004009c7308 */ /* 0x0003f60000000800 */
[----:B------:R-:W-:Y:S01]  /*5710*/  IMAD.MOV.U32 R38, RZ, RZ, R32 ;  /* 0x000000ffff267224 */ /* 0x000fe200078e0020 */
[----:B------:R-:W-:Y:S01]  /*5720*/  MOV R118, R34 ;  /* 0x0000002200767202 */ /* 0x000fe20000000f00 */
[----:B------:R-:W-:-:S02]  /*5730*/  IMAD.MOV.U32 R117, RZ, RZ, R35 ;  /* 0x000000ffff757224 */ /* 0x000fc400078e0023 */
[----:B------:R-:W-:Y:S02]  /*5740*/  IMAD.MOV.U32 R116, RZ, RZ, R33 ;  /* 0x000000ffff747224 */ /* 0x000fe400078e0021 */
[----:B-1----:R-:W-:-:S04]  /*5750*/  FFMA.FTZ R4, R19, UR18, -R0 ;  /* 0x0000001213047c23 */ /* 0x002fc80008010800 */
[----:B------:R1:W2:Y:S02]  /*5760*/  MUFU.EX2 R252, R4 ;  /* 0x0000000400fc7308 */ /* 0x0002a40000000800 */
[----:B-1----:R-:W-:Y:S01]  /*5770*/  FFMA.FTZ R4, R18, UR18, -R0 ;  /* 0x0000001212047c23 */ /* 0x002fe20008010800 */
[----:B--2---:R-:W-:-:S05]  /*5780*/  F2FP.BF16.F32.PACK_AB R9, R252, R156 ;  /* 0x0000009cfc09723e */ /* 0x004fca00000010ff */
[----:B------:R1:W-:Y:S02]  /*5790*/  MUFU.EX2 R119, R4 ;  /* 0x0000000400777308 */ /* 0x0003e40000000800 */
[----:B-1----:R-:W-:-:S06]  /*57a0*/  FFMA.FTZ R4, R17, UR18, -R0 ;  /* 0x0000001211047c23 */ /* 0x002fcc0008010800 */
[----:B------:R1:W2:Y:S02]  /*57b0*/  MUFU.EX2 R16, R4 ;  /* 0x0000000400107308 */ /* 0x0002a40000000800 */
[----:B-1----:R-:W-:Y:S01]  /*57c0*/  FFMA.FTZ R4, R60, UR18, -R2 ;  /* 0x000000123c047c23 */ /* 0x002fe20008010802 */
[----:B--2---:R-:W-:-:S05]  /*57d0*/  F2FP.BF16.F32.PACK_AB R11, R16, R119 ;  /* 0x00000077100b723e */ /* 0x004fca00000010ff */
[----:B------:R1:W2:Y:S02]  /*57e0*/  MUFU.EX2 R36, R4 ;  /* 0x0000000400247308 */ /* 0x0002a40000000800 */
[----:B------:R-:W-:Y:S01]  /*57f0*/  HMMA.16816.F32.BF16 R24, R8, R80, RZ ;  /* 0x000000500818723c */ /* 0x000fe200000418ff */
[----:B------:R-:W-:Y:S01]  /*5800*/  MOV R80, R218 ;  /* 0x000000da00507202 */ /* 0x000fe20000000f00 */
[----:B------:R-:W-:-:S06]  /*5810*/  IMAD.MOV.U32 R81, RZ, RZ, R16 ;  /* 0x000000ffff517224 */ /* 0x000fcc00078e0010 */
[----:B------:R-:W-:Y:S01]  /*5820*/  HMMA.16816.F32.BF16 R16, R8, R82, RZ ;  /* 0x000000520810723c */ /* 0x000fe200000418ff */
[----:B------:R-:W-:Y:S02]  /*5830*/  IMAD.MOV.U32 R82, RZ, RZ, R153 ;  /* 0x000000ffff527224 */ /* 0x000fe400078e0099 */
[----:B------:R-:W-:Y:S02]  /*5840*/  IMAD.MOV.U32 R83, RZ, RZ, R38 ;  /* 0x000000ffff537224 */ /* 0x000fe400078e0026 */
[----:B-1----:R-:W-:-:S03]  /*5850*/  FFMA.FTZ R4, R39, UR18, -R0 ;  /* 0x0000001227047c23 */ /* 0x002fc60008010800 */
[C---:B------:R-:W-:Y:S01]  /*5860*/  HMMA.16816.F32.BF16 R32, R8.reuse, R76, RZ ;  /* 0x0000004c0820723c */ /* 0x040fe200000418ff */
[----:B------:R1:W-:Y:S01]  /*5870*/  MUFU.EX2 R217, R4 ;  /* 0x0000000400d97308 */ /* 0x0003e20000000800 */
[----:B------:R-:W-:Y:S02]  /*5880*/  MOV R76, R6 ;  /* 0x00000006004c7202 */ /* 0x000fe40000000f00 */
[----:B--2---:R-:W-:Y:S02]  /*5890*/  F2FP.BF16.F32.PACK_AB R6, R36, R157 ;  /* 0x0000009d2406723e */ /* 0x004fe400000010ff */
[----:B------:R-:W-:Y:S02]  /*58a0*/  MOV R77, R154 ;  /* 0x0000009a004d7202 */ /* 0x000fe40000000f00 */
[----:B------:R-:W-:Y:S01]  /*58b0*/  HMMA.16816.F32.BF16 R52, R8, R96, RZ ;  /* 0x000000600834723c */ /* 0x000fe200000418ff */
[----:B------:R-:W-:Y:S02]  /*58c0*/  IMAD.MOV.U32 R96, RZ, RZ, R63 ;  /* 0x000000ffff607224 */ /* 0x000fe400078e003f */
[----:B------:R-:W-:-:S05]  /*58d0*/  IMAD.MOV.U32 R97, RZ, RZ, R62 ;  /* 0x000000ffff617224 */ /* 0x000fca00078e003e */
[C---:B------:R-:W-:Y:S01]  /*58e0*/  HMMA.16816.F32.BF16 R68, R8.reuse, R134, RZ ;  /* 0x000000860844723c */ /* 0x040fe200000418ff */
[----:B------:R-:W-:Y:S02]  /*58f0*/  IMAD.MOV.U32 R135, RZ, RZ, R66 ;  /* 0x000000ffff877224 */ /* 0x000fe400078e0042 */
[----:B-1----:R-:W-:Y:S01]  /*5900*/  FFMA.FTZ R4, R41, UR18, -R0 ;  /* 0x0000001229047c23 */ /* 0x002fe20008010800 */
[----:B------:R-:W-:Y:S02]  /*5910*/  MOV R41, R219 ;  /* 0x000000db00297202 */ /* 0x000fe40000000f00 */
[----:B------:R-:W-:Y:S01]  /*5920*/  MOV R134, R67 ;  /* 0x0000004300867202 */ /* 0x000fe20000000f00 */
[----:B------:R1:W2:Y:S01]  /*5930*/  MUFU.EX2 R251, R4 ;  /* 0x0000000400fb7308 */ /* 0x0002a20000000800 */
[C---:B------:R-:W-:Y:S08]  /*5940*/  HMMA.16816.F32.BF16 R48, R8.reuse, R98, RZ ;  /* 0x000000620830723c */ /* 0x040ff000000418ff */
[----:B------:R-:W-:Y:S01]  /*5950*/  HMMA.16816.F32.BF16 R64, R8, R138, RZ ;  /* 0x0000008a0840723c */ /* 0x000fe200000418ff */
[----:B------:R-:W-:-:S02]  /*5960*/  IMAD.MOV.U32 R139, RZ, RZ, R96 ;  /* 0x000000ffff8b7224 */ /* 0x000fc400078e0060 */
[----:B------:R-:W-:Y:S02]  /*5970*/  IMAD.MOV.U32 R138, RZ, RZ, R83 ;  /* 0x000000ffff8a7224 */ /* 0x000fe400078e0053 */
[----:B-1----:R-:W-:Y:S01]  /*5980*/  FFMA.FTZ R4, R29, UR18, -R0 ;  /* 0x000000121d047c23 */ /* 0x002fe20008010800 */
[----:B--2---:R-:W-:Y:S02]  /*5990*/  F2FP.BF16.F32.PACK_AB R5, R251, R217 ;  /* 0x000000d9fb05723e */ /* 0x004fe400000010ff */
[----:B------:R-:W-:Y:S01]  /*59a0*/  HMMA.16816.F32.BF16 R28, R8, R78, RZ ;  /* 0x0000004e081c723c */ /* 0x000fe200000418ff */
[----:B------:R-:W-:Y:S01]  /*59b0*/  IMAD.MOV.U32 R79, RZ, RZ, R7 ;  /* 0x000000ffff4f7224 */ /* 0x000fe200078e0007 */
[----:B------:R1:W-:Y:S01]  /*59c0*/  MUFU.EX2 R219, R4 ;  /* 0x0000000400db7308 */ /* 0x0003e20000000800 */
[----:B------:R-:W-:Y:S02]  /*59d0*/  IMAD.MOV.U32 R78, RZ, RZ, R152 ;  /* 0x000000ffff4e7224 */ /* 0x000fe400078e0098 */
[----:B-1----:R-:W-:Y:S01]  /*59e0*/  FFMA.FTZ R4, R43, UR18, -R0 ;  /* 0x000000122b047c23 */ /* 0x002fe20008010800 */
[----:B------:R-:W-:-:S04]  /*59f0*/  IMAD.MOV.U32 R43, RZ, RZ, R148 ;  /* 0x000000ffff2b7224 */ /* 0x000fc800078e0094 */
[----:B------:R1:W2:Y:S02]  /*5a00*/  MUFU.EX2 R218, R4 ;  /* 0x0000000400da7308 */ /* 0x0002a40000000800 */
[----:B-1----:R-:W-:Y:S02]  /*5a10*/  F2FP.BF16.F32.PACK_AB R4, R249, R43 ;  /* 0x0000002bf904723e */ /* 0x002fe400000010ff */
[----:B--2---:R-:W-:-:S07]  /*5a20*/  F2FP.BF16.F32.PACK_AB R7, R218, R219 ;  /* 0x000000dbda07723e */ /* 0x004fce00000010ff */
[C---:B------:R-:W-:Y:S08]  /*5a30*/  HMMA.16816.F32.BF16 R140, R4.reuse, R44, R24 ;  /* 0x0000002c048c723c */ /* 0x040ff00000041818 */
[----:B------:R-:W-:Y:S08]  /*5a40*/  HMMA.16816.F32.BF16 R148, R4, R46, R16 ;  /* 0x0000002e0494723c */ /* 0x000ff00000041810 */
[C---:B------:R-:W-:Y:S08]  /*5a50*/  HMMA.16816.F32.BF16 R44, R8.reuse, R120, RZ ;  /* 0x00000078082c723c */ /* 0x040ff000000418ff */
[----:B------:R-:W-:Y:S01]  /*5a60*/  HMMA.16816.F32.BF16 R24, R8, R132, RZ ;  /* 0x000000840818723c */ /* 0x000fe200000418ff */
[----:B------:R-:W-:Y:S01]  /*5a70*/  MOV R133, R61 ;  /* 0x0000003d00857202 */ /* 0x000fe20000000f00 */
[----:B------:R-:W-:-:S06]  /*5a80*/  IMAD.MOV.U32 R132, RZ, RZ, R36 ;  /* 0x000000ffff847224 */ /* 0x000fcc00078e0024 */
[C---:B------:R-:W-:Y:S08]  /*5a90*/  HMMA.16816.F32.BF16 R72, R4.reuse, R56, R32 ;  /* 0x000000380448723c */ /* 0x040ff00000041820 */
[----:B------:R-:W-:Y:S08]  /*5aa0*/  HMMA.16816.F32.BF16 R152, R4, R58, R28 ;  /* 0x0000003a0498723c */ /* 0x000ff0000004181c */
[C---:B------:R-:W-:Y:S08]  /*5ab0*/  HMMA.16816.F32.BF16 R32, R8.reuse, R124, RZ ;  /* 0x0000007c0820723c */ /* 0x040ff000000418ff */
[----:B------:R-:W-:Y:S01]  /*5ac0*/  HMMA.16816.F32.BF16 R28, R8, R128, RZ ;  /* 0x00000080081c723c */ /* 0x000fe200000418ff */
[----:B------:R-:W-:Y:S01]  /*5ad0*/  IMAD.MOV.U32 R128, RZ, RZ, R119 ;  /* 0x000000ffff807224 */ /* 0x000fe200078e0077 */
[----:B------:R-:W-:-:S06]  /*5ae0*/  MOV R129, R81 ;  /* 0x0000005100817202 */ /* 0x000fcc0000000f00 */
[----:B------:R-:W-:Y:S01]  /*5af0*/  HMMA.16816.F32.BF16 R16, R8, R136, RZ ;  /* 0x000000880810723c */ /* 0x000fe200000418ff */
[----:B------:R-:W-:Y:S01]  /*5b00*/  IMAD.MOV.U32 R136, RZ, RZ, R97 ;  /* 0x000000ffff887224 */ /* 0x000fe200078e0061 */
[----:B------:R-:W-:-:S06]  /*5b10*/  MOV R137, R82 ;  /* 0x0000005200897202 */ /* 0x000fcc0000000f00 */
[C---:B------:R-:W-:Y:S08]  /*5b20*/  HMMA.16816.F32.BF16 R36, R8.reuse, R122, RZ ;  /* 0x0000007a0824723c */ /* 0x040ff000000418ff */
[C---:B------:R-:W-:Y:S08]  /*5b30*/  HMMA.16816.F32.BF16 R56, R8.reuse, R126, RZ ;  /* 0x0000007e0838723c */ /* 0x040ff000000418ff */
[----:B------:R-:W-:Y:S01]  /*5b40*/  HMMA.16816.F32.BF16 R60, R8, R130, RZ ;  /* 0x00000082083c723c */ /* 0x000fe200000418ff */
[----:B------:R-:W-:Y:S01]  /*5b50*/  FFMA.FTZ R8, R146, UR18, -R2 ;  /* 0x0000001292087c23 */ /* 0x000fe20008010802 */
        /* <DEDUP_REMOVED lines=15> */
[----:B------:R1:W-:Y:S01]  /*5c50*/  MUFU.EX2 R213, R8 ;  /* 0x0000000800d57308 */ /* 0x0003e20000000800 */
[----:B------:R-:W-:Y:S02]  /*5c60*/  IMAD.MOV.U32 R45, RZ, RZ, R157 ;  /* 0x000000ffff2d7224 */ /* 0x000fe400078e009d */
[----:B------:R-:W-:Y:S01]  /*5c70*/  MOV R44, R47 ;  /* 0x0000002f002c7202 */ /* 0x000fe20000000f00 */
[----:B------:R-:W-:Y:S01]  /*5c80*/  IMAD.MOV.U32 R47, RZ, RZ, R54 ;  /* 0x000000ffff2f7224 */ /* 0x000fe200078e0036 */
[----:B------:R-:W-:Y:S01]  /*5c90*/  MOV R54, R139 ;  /* 0x0000008b00367202 */ /* 0x000fe20000000f00 */
[----:B------:R-:W-:Y:S01]  /*5ca0*/  IMAD.MOV.U32 R139, RZ, RZ, R134 ;  /* 0x000000ffff8b7224 */ /* 0x000fe200078e0086 */
[----:B------:R-:W-:Y:S01]  /*5cb0*/  MOV R134, R197 ;  /* 0x000000c500867202 */ /* 0x000fe20000000f00 */
[C---:B------:R-:W-:Y:S01]  /*5cc0*/  HMMA.16816.F32.BF16 R156, R4.reuse, R112, R16 ;  /* 0x00000070049c723c */ /* 0x040fe20000041810 */
[----:B------:R-:W2:Y:S01]  /*5cd0*/  LDL.LU R197, [R1+0x70] ;  /* 0x0000700001c57983 */ /* 0x000ea20000300800 */
[----:B------:R-:W-:Y:S01]  /*5ce0*/  IMAD.MOV.U32 R112, RZ, RZ, R46 ;  /* 0x000000ffff707224 */ /* 0x000fe200078e002e */
[----:B------:R-:W-:Y:S01]  /*5cf0*/  MOV R46, R53 ;  /* 0x00000035002e7202 */ /* 0x000fe20000000f00 */
[----:B------:R-:W-:Y:S01]  /*5d00*/  IMAD.MOV.U32 R53, RZ, RZ, R138 ;  /* 0x000000ffff357224 */ /* 0x000fe200078e008a */
[----:B------:R-:W-:Y:S01]  /*5d10*/  MOV R138, R135 ;  /* 0x00000087008a7202 */ /* 0x000fe20000000f00 */
[----:B------:R-:W3:Y:S01]  /*5d20*/  LDSM.16.MT88.4 R16, [R84+0xf000] ;  /* 0x00f000005410783b */ /* 0x000ee20000004200 */
[----:B------:R-:W-:Y:S01]  /*5d30*/  MOV R135, R43 ;  /* 0x0000002b00877202 */ /* 0x000fe20000000f00 */
[----:B------:R-:W-:Y:S01]  /*5d40*/  HMMA.16816.F32.BF16 R92, R4, R94, R48 ;  /* 0x0000005e045c723c */ /* 0x000fe20000041830 */
[----:B-1----:R-:W-:-:S04]  /*5d50*/  FFMA.FTZ R8, R147, UR18, -R2 ;  /* 0x0000001293087c23 */ /* 0x002fc80008010802 */
[----:B------:R1:W-:Y:S03]  /*5d60*/  MUFU.EX2 R214, R8 ;  /* 0x0000000800d67308 */ /* 0x0003e60000000800 */
[C---:B------:R-:W-:Y:S08]  /*5d70*/  HMMA.16816.F32.BF16 R80, R4.reuse, R100, R32 ;  /* 0x000000640450723c */ /* 0x040ff00000041820 */
[----:B------:R-:W-:Y:S01]  /*5d80*/  HMMA.16816.F32.BF16 R96, R4, R104, R28 ;  /* 0x000000680460723c */ /* 0x000fe2000004181c */
[----:B-1----:R-:W-:-:S07]  /*5d90*/  FFMA.FTZ R8, R169, UR18, -R2 ;  /* 0x00000012a9087c23 */ /* 0x002fce0008010802 */
[C---:B------:R-:W-:Y:S08]  /*5da0*/  HMMA.16816.F32.BF16 R124, R4.reuse, R108, R24 ;  /* 0x0000006c047c723c */ /* 0x040ff00000041818 */
[C---:B------:R-:W-:Y:S01]  /*5db0*/  HMMA.16816.F32.BF16 R88, R4.reuse, R90, R36 ;  /* 0x0000005a0458723c */ /* 0x040fe20000041824 */
[----:B------:R1:W-:Y:S07]  /*5dc0*/  MUFU.EX2 R215, R8 ;  /* 0x0000000800d77308 */ /* 0x0003ee0000000800 */
[C---:B------:R-:W-:Y:S08]  /*5dd0*/  HMMA.16816.F32.BF16 R56, R4.reuse, R102, R56 ;  /* 0x000000660438723c */ /* 0x040ff00000041838 */
[C---:B------:R-:W-:Y:S08]  /*5de0*/  HMMA.16816.F32.BF16 R60, R4.reuse, R106, R60 ;  /* 0x0000006a043c723c */ /* 0x040ff0000004183c */
[----:B------:R-:W-:Y:S01]  /*5df0*/  HMMA.16816.F32.BF16 R48, R4, R110, R68 ;  /* 0x0000006e0430723c */ /* 0x000fe20000041844 */
[----:B-1----:R-:W-:-:S07]  /*5e00*/  FFMA.FTZ R8, R170, UR18, -R2 ;  /* 0x00000012aa087c23 */ /* 0x002fce0008010802 */
[----:B------:R-:W-:Y:S01]  /*5e10*/  HMMA.16816.F32.BF16 R64, R4, R114, R64 ;  /* 0x000000720440723c */ /* 0x000fe20000041840 */
[----:B------:R1:W4:Y:S01]  /*5e20*/  MUFU.EX2 R216, R8 ;  /* 0x0000000800d87308 */ /* 0x0003220000000800 */
[----:B------:R-:W-:Y:S01]  /*5e30*/  IMAD.MOV.U32 R108, RZ, RZ, R247 ;  /* 0x000000ffff6c7224 */ /* 0x000fe200078e00f7 */
[----:B------:R-:W-:Y:S01]  /*5e40*/  MOV R109, R246 ;  /* 0x000000f6006d7202 */ /* 0x000fe20000000f00 */
[----:B------:R-:W-:Y:S01]  /*5e50*/  IMAD.MOV.U32 R104, RZ, RZ, R137 ;  /* 0x000000ffff687224 */ /* 0x000fe200078e0089 */
[----:B------:R-:W3:Y:S01]  /*5e60*/  LDSM.16.MT88.4 R24, [R84+0xd000] ;  /* 0x00d000005418783b */ /* 0x000ee20000004200 */
[----:B------:R-:W-:Y:S01]  /*5e70*/  MOV R146, R78 ;  /* 0x0000004e00927202 */ /* 0x000fe20000000f00 */
[----:B------:R-:W-:Y:S01]  /*5e80*/  IMAD.MOV.U32 R100, RZ, RZ, R79 ;  /* 0x000000ffff647224 */ /* 0x000fe200078e004f */
[----:B------:R-:W-:Y:S01]  /*5e90*/  MOV R101, R76 ;  /* 0x0000004c00657202 */ /* 0x000fe20000000f00 */
[----:B------:R-:W3:Y:S04]  /*5ea0*/  LDSM.16.MT88.4 R32, [R171+0xf000] ;  /* 0x00f00000ab20783b */ /* 0x000ee80000004200 */
[----:B------:R-:W3:Y:S04]  /*5eb0*/  LDSM.16.MT88.4 R36, [R40+0x3000] ;  /* 0x003000002824783b */ /* 0x000ee80000004200 */
[----:B------:R-:W3:Y:S01]  /*5ec0*/  LDSM.16.MT88.4 R28, [R145+0x1000] ;  /* 0x00100000911c783b */ /* 0x000ee20000004200 */
[----:B-1----:R-:W-:Y:S01]  /*5ed0*/  FFMA.FTZ R8, R144, UR18, -R0 ;  /* 0x0000001290087c23 */ /* 0x002fe20008010800 */
[----:B------:R-:W-:Y:S01]  /*5ee0*/  MOV R144, R45 ;  /* 0x0000002d00907202 */ /* 0x000fe20000000f00 */
[----:B------:R-:W-:Y:S01]  /*5ef0*/  IMAD.MOV.U32 R45, RZ, RZ, R52 ;  /* 0x000000ffff2d7224 */ /* 0x000fe200078e0034 */
[----:B------:R-:W-:Y:S01]  /*5f00*/  MOV R52, R55 ;  /* 0x0000003700347202 */ /* 0x000fe20000000f00 */
[----:B------:R-:W-:-:S02]  /*5f10*/  IMAD.MOV.U32 R55, RZ, RZ, R132 ;  /* 0x000000ffff377224 */ /* 0x000fc400078e0084 */
[----:B------:R-:W-:Y:S02]  /*5f20*/  IMAD.MOV.U32 R132, RZ, RZ, R41 ;  /* 0x000000ffff847224 */ /* 0x000fe400078e0029 */
[----:B------:R-:W3:Y:S01]  /*5f30*/  LDL.LU R41, [R1+0x2c] ;  /* 0x00002c0001297983 */ /* 0x000ee20000300800 */
[----:B------:R1:W-:Y:S02]  /*5f40*/  MUFU.EX2 R43, R8 ;  /* 0x00000008002b7308 */ /* 0x0003e40000000800 */
[----:B-1----:R-:W-:-:S06]  /*5f50*/  FFMA.FTZ R8, R87, UR18, -R0 ;  /* 0x0000001257087c23 */ /* 0x002fcc0008010800 */
[----:B------:R1:W-:Y:S01]  /*5f60*/  MUFU.EX2 R169, R8 ;  /* 0x0000000800a97308 */ /* 0x0003e20000000800 */
[----:B------:R-:W-:Y:S02]  /*5f70*/  IMAD.MOV.U32 R87, RZ, RZ, R45 ;  /* 0x000000ffff577224 */ /* 0x000fe400078e002d */
[----:B-1----:R-:W-:-:S05]  /*5f80*/  FFMA.FTZ R8, R86, UR18, -R0 ;  /* 0x0000001256087c23 */ /* 0x002fca0008010800 */
[----:B------:R1:W-:Y:S01]  /*5f90*/  MUFU.EX2 R170, R8 ;  /* 0x0000000800aa7308 */ /* 0x0003e20000000800 */
[----:B------:R-:W-:Y:S01]  /*5fa0*/  MOV R45, R46 ;  /* 0x0000002e002d7202 */ /* 0x000fe20000000f00 */
[----:B------:R-:W-:Y:S01]  /*5fb0*/  IMAD.MOV.U32 R46, RZ, RZ, R47 ;  /* 0x000000ffff2e7224 */ /* 0x000fe200078e002f */
[----:B------:R-:W-:Y:S01]  /*5fc0*/  MOV R47, R52 ;  /* 0x00000034002f7202 */ /* 0x000fe20000000f00 */
[----:B-1----:R-:W-:Y:S01]  /*5fd0*/  FFMA.FTZ R8, R85, UR18, -R0 ;  /* 0x0000001255087c23 */ /* 0x002fe20008010800 */
[----:B------:R-:W-:-:S03]  /*5fe0*/  IMAD.MOV.U32 R85, RZ, RZ, R212 ;  /* 0x000000ffff557224 */ /* 0x000fc600078e00d4 */
[----:B------:R1:W4:Y:S01]  /*5ff0*/  MUFU.EX2 R212, R8 ;  /* 0x0000000800d47308 */ /* 0x0003220000000800 */
[----:B------:R-:W-:Y:S02]  /*6000*/  IMAD.MOV.U32 R52, RZ, RZ, R53 ;  /* 0x000000ffff347224 */ /* 0x000fe400078e0035 */
[----:B------:R-:W-:Y:S01]  /*6010*/  FFMA.FTZ R4, R199, UR18, -R3 ;  /* 0x00000012c7047c23 */ /* 0x000fe20008010803 */
[----:B------:R-:W-:Y:S01]  /*6020*/  MOV R53, R54 ;  /* 0x0000003600357202 */ /* 0x000fe20000000f00 */
[----:B------:R-:W-:Y:S02]  /*6030*/  IMAD.MOV.U32 R54, RZ, RZ, R55 ;  /* 0x000000ffff367224 */ /* 0x000fe400078e0037 */
[----:B-1----:R-:W-:Y:S01]  /*6040*/  FFMA.FTZ R8, R196, UR18, -R12 ;  /* 0x00000012c4087c23 */ /* 0x002fe2000801080c */
[----:B------:R-:W-:-:S03]  /*6050*/  MOV R196, R44 ;  /* 0x0000002c00c47202 */ /* 0x000fc60000000f00 */
[----:B------:R1:W-:Y:S01]  /*6060*/  MUFU.EX2 R44, R8 ;  /* 0x00000008002c7308 */ /* 0x0003e20000000800 */
[----:B------:R-:W-:Y:S01]  /*6070*/  IMAD.MOV.U32 R114, RZ, RZ, R135 ;  /* 0x000000ffff727224 */ /* 0x000fe200078e0087 */
[----:B------:R-:W-:Y:S02]  /*6080*/  MOV R55, R191 ;  /* 0x000000bf00377202 */ /* 0x000fe40000000f00 */
[----:B------:R-:W-:-:S04]  /*6090*/  MOV R135, R132 ;  /* 0x0000008400877202 */ /* 0x000fc80000000f00 */
[----:B------:R4:W-:Y:S01]  /*60a0*/  MUFU.EX2 R132, R4 ;  /* 0x0000000400847308 */ /* 0x0009e20000000800 */
[----:B-1----:R-:W-:-:S07]  /*60b0*/  FFMA.FTZ R8, R195, UR18, -R12 ;  /* 0x00000012c3087c23 */ /* 0x002fce000801080c */
[----:B------:R1:W-:Y:S01]  /*60c0*/  MUFU.EX2 R147, R8 ;  /* 0x0000000800937308 */ /* 0x0003e20000000800 */
[----:B----4-:R-:W-:Y:S01]  /*60d0*/  FFMA.FTZ R4, R192, UR18, -R3 ;  /* 0x00000012c0047c23 */ /* 0x010fe20008010803 */
[----:B-1----:R-:W-:-:S06]  /*60e0*/  FFMA.FTZ R8, R194, UR18, -R12 ;  /* 0x00000012c2087c23 */ /* 0x002fcc000801080c */
[----:B------:R2:W-:Y:S01]  /*60f0*/  MUFU.EX2 R191, R8 ;  /* 0x0000000800bf7308 */ /* 0x0005e20000000800 */
[----:B------:R-:W-:Y:S01]  /*6100*/  MOV R103, R42 ;  /* 0x0000002a00677202 */ /* 0x000fe20000000f00 */
[----:B------:R-:W-:Y:S01]  /*6110*/  IMAD.MOV.U32 R195, RZ, RZ, R11 ;  /* 0x000000ffffc37224 */ /* 0x000fe200078e000b */
[----:B------:R-:W-:Y:S02]  /*6120*/  MOV R194, R10 ;  /* 0x0000000a00c27202 */ /* 0x000fe40000000f00 */
[----:B------:R-:W-:Y:S02]  /*6130*/  F2FP.BF16.F32.PACK_AB R10, R216, R215 ;  /* 0x000000d7d80a723e */ /* 0x000fe400000010ff */
[----:B------:R-:W-:Y:S01]  /*6140*/  F2FP.BF16.F32.PACK_AB R11, R212, R170 ;  /* 0x000000aad40b723e */ /* 0x000fe200000010ff */
[----:B------:R-:W-:Y:S01]  /*6150*/  IMAD.MOV.U32 R110, RZ, RZ, R245 ;  /* 0x000000ffff6e7224 */ /* 0x000fe200078e00f5 */
[----:B------:R-:W-:Y:S01]  /*6160*/  MOV R111, R244 ;  /* 0x000000f4006f7202 */ /* 0x000fe20000000f00 */
[----:B------:R-:W-:Y:S01]  /*6170*/  IMAD.MOV.U32 R106, RZ, RZ, R45 ;  /* 0x000000ffff6a7224 */ /* 0x000fe200078e002d */
[----:B------:R-:W-:Y:S01]  /*6180*/  MOV R107, R46 ;  /* 0x0000002e006b7202 */ /* 0x000fe20000000f00 */
[----:B------:R-:W-:Y:S01]  /*6190*/  IMAD.MOV.U32 R46, RZ, RZ, R139 ;  /* 0x000000ffff2e7224 */ /* 0x000fe200078e008b */
[----:B------:R-:W-:Y:S01]  /*61a0*/  MOV R45, R138 ;  /* 0x0000008a002d7202 */ /* 0x000fe20000000f00 */
[----:B--2---:R-:W-:-:S04]  /*61b0*/  FFMA.FTZ R8, R197, UR18, -R12 ;  /* 0x00000012c5087c23 */ /* 0x004fc8000801080c */
[----:B------:R1:W2:Y:S02]  /*61c0*/  MUFU.EX2 R113, R8 ;  /* 0x0000000800717308 */ /* 0x0002a40000000800 */
[----:B-1----:R-:W-:-:S06]  /*61d0*/  FFMA.FTZ R8, R198, UR18, -R3 ;  /* 0x00000012c6087c23 */ /* 0x002fcc0008010803 */
[----:B------:R1:W4:Y:S01]  /*61e0*/  MUFU.EX2 R105, R8 ;  /* 0x0000000800697308 */ /* 0x0003220000000800 */
[----:B--2---:R-:W-:Y:S01]  /*61f0*/  F2FP.BF16.F32.PACK_AB R6, R113, R191 ;  /* 0x000000bf7106723e */ /* 0x004fe200000010ff */
[----:B------:R-:W-:Y:S01]  /*6200*/  IMAD.MOV.U32 R197, RZ, RZ, R47 ;  /* 0x000000ffffc57224 */ /* 0x000fe200078e002f */
[----:B------:R-:W-:Y:S02]  /*6210*/  MOV R47, R136 ;  /* 0x00000088002f7202 */ /* 0x000fe40000000f00 */
[----:B-1----:R-:W-:Y:S02]  /*6220*/  F2FP.BF16.F32.PACK_AB R8, R214, R213 ;  /* 0x000000d5d608723e */ /* 0x002fe400000010ff */
[----:B----4-:R-:W-:Y:S01]  /*6230*/  F2FP.BF16.F32.PACK_AB R5, R132, R105 ;  /* 0x000000698405723e */ /* 0x010fe200000010ff */
[----:B---3--:R-:W-:Y:S02]  /*6240*/  IMAD.MOV.U32 R199, RZ, RZ, R41 ;  /* 0x000000ffffc77224 */ /* 0x008fe400078e0029 */
[----:B------:R1:W-:Y:S02]  /*6250*/  MUFU.EX2 R41, R4 ;  /* 0x0000000400297308 */ /* 0x0003e40000000800 */
[----:B-1----:R-:W-:-:S06]  /*6260*/  FFMA.FTZ R4, R193, UR18, -R3 ;  /* 0x00000012c1047c23 */ /* 0x002fcc0008010803 */
[----:B------:R1:W2:Y:S01]  /*6270*/  MUFU.EX2 R42, R4 ;  /* 0x00000004002a7308 */ /* 0x0002a20000000800 */
[----:B------:R-:W-:Y:S01]  /*6280*/  IMAD.MOV.U32 R193, RZ, RZ, R9 ;  /* 0x000000ffffc17224 */ /* 0x000fe200078e0009 */
[----:B------:R-:W-:-:S07]  /*6290*/  F2FP.BF16.F32.PACK_AB R9, R169, R43 ;  /* 0x0000002ba909723e */ /* 0x000fce00000010ff */
[----:B------:R-:W-:Y:S01]  /*62a0*/  HMMA.16816.F32.BF16 R244, R8, R16, R140 ;  /* 0x0000001008f4723c */ /* 0x000fe2000004188c */
[----:B-1----:R-:W-:Y:S02]  /*62b0*/  F2FP.BF16.F32.PACK_AB R4, R147, R44 ;  /* 0x0000002c9304723e */ /* 0x002fe400000010ff */
[----:B--2---:R-:W-:-:S07]  /*62c0*/  F2FP.BF16.F32.PACK_AB R7, R42, R41 ;  /* 0x000000292a07723e */ /* 0x004fce00000010ff */
[C---:B------:R-:W-:Y:S01]  /*62d0*/  HMMA.16816.F32.BF16 R140, R4.reuse, R18, R224 ;  /* 0x00000012048c723c */ /* 0x040fe200000418e0 */
[----:B------:R-:W-:Y:S01]  /*62e0*/  IMAD.MOV.U32 R227, RZ, RZ, R147 ;  /* 0x000000ffffe37224 */ /* 0x000fe200078e0093 */
[----:B------:R-:W-:Y:S02]  /*62f0*/  MOV R147, R202 ;  /* 0x000000ca00937202 */ /* 0x000fe40000000f00 */
[----:B------:R-:W2:Y:S04]  /*6300*/  LDL.LU R202, [R1+0x6c] ;  /* 0x00006c0001ca7983 */ /* 0x000ea80000300800 */
[----:B------:R-:W-:Y:S01]  /*6310*/  HMMA.16816.F32.BF16 R136, R4, R16, R228 ;  /* 0x000000100488723c */ /* 0x000fe200000418e4 */
[----:B------:R-:W3:Y:S01]  /*6320*/  LDL.LU R230, [R1+0x28] ;  /* 0x0000280001e67983 */ /* 0x000ee20000300800 */
[----:B------:R-:W-:Y:S01]  /*6330*/  MOV R198, R52 ;  /* 0x0000003400c67202 */ /* 0x000fe20000000f00 */
[----:B------:R-:W-:Y:S01]  /*6340*/  IMAD.MOV.U32 R86, RZ, RZ, R53 ;  /* 0x000000ffff567224 */ /* 0x000fe200078e0035 */
[----:B------:R-:W-:Y:S01]  /*6350*/  MOV R115, R54 ;  /* 0x0000003600737202 */ /* 0x000fe20000000f00 */
[----:B------:R-:W-:Y:S01]  /*6360*/  IMAD.MOV.U32 R102, RZ, RZ, R77 ;  /* 0x000000ffff667224 */ /* 0x000fe200078e004d */
[----:B------:R-:W-:-:S02]  /*6370*/  MOV R192, R55 ;  /* 0x0000003700c07202 */ /* 0x000fc40000000f00 */
[----:B------:R-:W-:Y:S01]  /*6380*/  HMMA.16816.F32.BF16 R68, R8, R24, R72 ;  /* 0x000000180844723c */ /* 0x000fe20000041848 */
[----:B------:R-:W-:-:S07]  /*6390*/  IMAD.MOV.U32 R229, RZ, RZ, R44 ;  /* 0x000000ffffe57224 */ /* 0x000fce00078e002c */
[----:B------:R-:W-:Y:S01]  /*63a0*/  HMMA.16816.F32.BF16 R72, R4, R24, R208 ;  /* 0x000000180448723c */ /* 0x000fe200000418d0 */
[----:B------:R-:W-:Y:S01]  /*63b0*/  IMAD.MOV.U32 R208, RZ, RZ, R239 ;  /* 0x000000ffffd07224 */ /* 0x000fe200078e00ef */
[----:B------:R-:W-:Y:S01]  /*63c0*/  MOV R209, R238 ;  /* 0x000000ee00d17202 */ /* 0x000fe20000000f00 */
[----:B------:R-:W-:-:S05]  /*63d0*/  IMAD.MOV.U32 R210, RZ, RZ, R237 ;  /* 0x000000ffffd27224 */ /* 0x000fca00078e00ed */
[----:B------:R-:W-:Y:S01]  /*63e0*/  HMMA.16816.F32.BF16 R76, R4, R26, R180 ;  /* 0x0000001a044c723c */ /* 0x000fe200000418b4 */
[----:B------:R-:W-:-:S07]  /*63f0*/  MOV R211, R236 ;  /* 0x000000ec00d37202 */ /* 0x000fce0000000f00 */
[C---:B------:R-:W-:Y:S01]  /*6400*/  HMMA.16816.F32.BF16 R52, R8.reuse, R26, R152 ;  /* 0x0000001a0834723c */ /* 0x040fe20000041898 */
[----:B------:R-:W1:Y:S01]  /*6410*/  LDSM.16.MT88.4 R24, [R171+0xd000] ;  /* 0x00d00000ab18783b */ /* 0x000e620000004200 */
[----:B------:R-:W-:Y:S01]  /*6420*/  MOV R152, R45 ;  /* 0x0000002d00987202 */ /* 0x000fe20000000f00 */
[----:B------:R-:W-:Y:S01]  /*6430*/  IMAD.MOV.U32 R153, RZ, RZ, R46 ;  /* 0x000000ffff997224 */ /* 0x000fe200078e002e */
[----:B------:R-:W-:Y:S02]  /*6440*/  MOV R154, R47 ;  /* 0x0000002f009a7202 */ /* 0x000fe40000000f00 */
[----:B------:R-:W-:Y:S02]  /*6450*/  LDSM.16.MT88.4 R44, [R145+0x3000] ;  /* 0x00300000912c783b */ /* 0x000fe40000004200 */
[----:B------:R-:W-:Y:S02]  /*6460*/  HMMA.16816.F32.BF16 R236, R8, R18, R148 ;  /* 0x0000001208ec723c */ /* 0x000fe40000041894 */
[----:B------:R-:W4:Y:S06]  /*6470*/  LDSM.16.MT88.4 R16, [R40+0x1000] ;  /* 0x001000002810783b */ /* 0x000f2c0000004200 */
[C---:B------:R-:W-:Y:S01]  /*6480*/  HMMA.16816.F32.BF16 R148, R4.reuse, R32, R208 ;  /* 0x000000200494723c */ /* 0x040fe200000418d0 */
        /* <DEDUP_REMOVED lines=10> */
[C---:B------:R-:W-:Y:S08]  /*6530*/  HMMA.16816.F32.BF16 R196, R4.reuse, R38, R160 ;  /* 0x0000002604c4723c */ /* 0x040ff000000418a0 */
[C---:B------:R-:W-:Y:S08]  /*6540*/  HMMA.16816.F32.BF16 R108, R4.reuse, R28, R108 ;  /* 0x0000001c046c723c */ /* 0x040ff0000004186c */
[----:B-1----:R-:W-:Y:S01]  /*6550*/  HMMA.16816.F32.BF16 R180, R4, R26, R240 ;  /* 0x0000001a04b4723c */ /* 0x002fe200000418f0 */
[----:B------:R-:W-:Y:S01]  /*6560*/  MOV R241, R135 ;  /* 0x0000008700f17202 */ /* 0x000fe20000000f00 */
[----:B------:R-:W-:Y:S01]  /*6570*/  IMAD.MOV.U32 R242, RZ, RZ, R132 ;  /* 0x000000fffff27224 */ /* 0x000fe200078e0084 */
[----:B------:R-:W-:-:S03]  /*6580*/  MOV R243, R133 ;  /* 0x0000008500f37202 */ /* 0x000fc60000000f00 */
[----:B------:R-:W-:Y:S01]  /*6590*/  IMAD.MOV.U32 R161, RZ, RZ, R241 ;  /* 0x000000ffffa17224 */ /* 0x000fe200078e00f1 */
[----:B------:R-:W-:Y:S01]  /*65a0*/  MOV R241, R242 ;  /* 0x000000f200f17202 */ /* 0x000fe20000000f00 */
[----:B------:R-:W-:Y:S01]  /*65b0*/  HMMA.16816.F32.BF16 R172, R4, R24, R172 ;  /* 0x0000001804ac723c */ /* 0x000fe200000418ac */
[----:B------:R-:W-:Y:S01]  /*65c0*/  IMAD.MOV.U32 R242, RZ, RZ, R243 ;  /* 0x000000fffff27224 */ /* 0x000fe200078e00f3 */
[----:B------:R-:W-:-:S06]  /*65d0*/  MOV R243, R224 ;  /* 0x000000e000f37202 */ /* 0x000fcc0000000f00 */
[C---:B----4-:R-:W-:Y:S08]  /*65e0*/  HMMA.16816.F32.BF16 R100, R4.reuse, R16, R100 ;  /* 0x000000100464723c */ /* 0x050ff00000041864 */
[C---:B------:R-:W-:Y:S08]  /*65f0*/  HMMA.16816.F32.BF16 R192, R4.reuse, R36, R192 ;  /* 0x0000002404c0723c */ /* 0x040ff000000418c0 */
[C---:B------:R-:W-:Y:S08]  /*6600*/  HMMA.16816.F32.BF16 R104, R4.reuse, R18, R232 ;  /* 0x000000120468723c */ /* 0x040ff000000418e8 */
[C---:B------:R-:W-:Y:S08]  /*6610*/  HMMA.16816.F32.BF16 R132, R4.reuse, R30, R220 ;  /* 0x0000001e0484723c */ /* 0x040ff000000418dc */
[C---:B------:R-:W-:Y:S08]  /*6620*/  HMMA.16816.F32.BF16 R176, R4.reuse, R34, R176 ;  /* 0x0000002204b0723c */ /* 0x040ff000000418b0 */
[C---:B------:R-:W-:Y:S08]  /*6630*/  HMMA.16816.F32.BF16 R208, R4.reuse, R44, R208 ;  /* 0x0000002c04d0723c */ /* 0x040ff000000418d0 */
[----:B------:R-:W-:Y:S01]  /*6640*/  HMMA.16816.F32.BF16 R204, R4, R46, R204 ;  /* 0x0000002e04cc723c */ /* 0x000fe200000418cc */
[----:B------:R-:W-:Y:S01]  /*6650*/  FFMA.FTZ R4, R188, UR18, -R2 ;  /* 0x00000012bc047c23 */ /* 0x000fe20008010802 */
[----:B------:R-:W-:Y:S01]  /*6660*/  MOV R7, R225 ;  /* 0x000000e100077202 */ /* 0x000fe20000000f00 */
[----:B------:R-:W-:Y:S01]  /*6670*/  IMAD.MOV.U32 R6, RZ, RZ, R226 ;  /* 0x000000ffff067224 */ /* 0x000fe200078e00e2 */
[----:B------:R-:W-:-:S04]  /*6680*/  MOV R5, R227 ;  /* 0x000000e300057202 */ /* 0x000fc80000000f00 */
[C---:B------:R-:W-:Y:S01]  /*6690*/  HMMA.16816.F32.BF16 R224, R8.reuse, R24, R120 ;  /* 0x0000001808e0723c */ /* 0x040fe20000041878 */
[----:B------:R1:W-:Y:S07]  /*66a0*/  MUFU.EX2 R24, R4 ;  /* 0x0000000400187308 */ /* 0x0003ee0000000800 */
[----:B------:R-:W-:Y:S01]  /*66b0*/  HMMA.16816.F32.BF16 R220, R8, R26, R92 ;  /* 0x0000001a08dc723c */ /* 0x000fe2000004185c */
[----:B-1----:R-:W-:-:S04]  /*66c0*/  FFMA.FTZ R4, R201, UR18, -R2 ;  /* 0x00000012c9047c23 */ /* 0x002fc80008010802 */
[----:B------:R1:W4:Y:S01]  /*66d0*/  MUFU.EX2 R26, R4 ;  /* 0x00000004001a7308 */ /* 0x0003220000000800 */
[----:B------:R-:W-:Y:S01]  /*66e0*/  MOV R162, R228 ;  /* 0x000000e400a27202 */ /* 0x000fe20000000f00 */
[----:B------:R-:W-:Y:S02]  /*66f0*/  IMAD.MOV.U32 R163, RZ, RZ, R229 ;  /* 0x000000ffffa37224 */ /* 0x000fe400078e00e5 */
[----:B------:R-:W-:Y:S02]  /*6700*/  IMAD.MOV.U32 R93, RZ, RZ, R231 ;  /* 0x000000ffff5d7224 */ /* 0x000fe400078e00e7 */
[--C-:B-1----:R-:W-:Y:S01]  /*6710*/  FFMA.FTZ R4, R200, UR18, -R2.reuse ;  /* 0x00000012c8047c23 */ /* 0x102fe20008010802 */
[----:B------:R-:W-:-:S04]  /*6720*/  FFMA.FTZ R2, R189, UR18, -R2 ;  /* 0x00000012bd027c23 */ /* 0x000fc80008010802 */
[----:B------:R1:W-:Y:S01]  /*6730*/  MUFU.EX2 R25, R2 ;  /* 0x0000000200197308 */ /* 0x0003e20000000800 */
[----:B------:R-:W-:Y:S01]  /*6740*/  IMAD.MOV.U32 R95, RZ, RZ, R22 ;  /* 0x000000ffff5f7224 */ /* 0x000fe200078e0016 */
[----:B------:R-:W-:Y:S01]  /*6750*/  MOV R94, R23 ;  /* 0x00000017005e7202 */ /* 0x000fe20000000f00 */
[----:B-1----:R-:W-:Y:S01]  /*6760*/  FFMA.FTZ R2, R187, UR18, -R0 ;  /* 0x00000012bb027c23 */ /* 0x002fe20008010800 */
[----:B------:R-:W-:Y:S01]  /*6770*/  HMMA.16816.F32.BF16 R232, R8, R16, R116 ;  /* 0x0000001008e8723c */ /* 0x000fe20000041874 */
[----:B------:R-:W-:Y:S01]  /*6780*/  IMAD.MOV.U32 R121, RZ, RZ, R243 ;  /* 0x000000ffff797224 */ /* 0x000fe200078e00f3 */
[----:B------:R-:W-:Y:S01]  /*6790*/  MOV R122, R242 ;  /* 0x000000f2007a7202 */ /* 0x000fe20000000f00 */
[----:B------:R-:W-:-:S05]  /*67a0*/  IMAD.MOV.U32 R123, RZ, RZ, R241 ;  /* 0x000000ffff7b7224 */ /* 0x000fca00078e00f1 */
[----:B------:R-:W-:Y:S01]  /*67b0*/  HMMA.16816.F32.BF16 R116, R8, R32, R96 ;  /* 0x000000200874723c */ /* 0x000fe20000041860 */
[----:B------:R-:W-:Y:S01]  /*67c0*/  MUFU.EX2 R27, R4 ;  /* 0x00000004001b7308 */ /* 0x000fe20000000800 */
[----:B------:R-:W-:Y:S01]  /*67d0*/  IMAD.MOV.U32 R160, RZ, RZ, R250 ;  /* 0x000000ffffa07224 */ /* 0x000fe200078e00fa */
[----:B------:R-:W-:-:S05]  /*67e0*/  MOV R155, R114 ;  /* 0x00000072009b7202 */ /* 0x000fca0000000f00 */
[----:B------:R-:W-:Y:S01]  /*67f0*/  HMMA.16816.F32.BF16 R240, R8, R28, R80 ;  /* 0x0000001c08f0723c */ /* 0x000fe20000041850 */
[----:B------:R-:W1:Y:S01]  /*6800*/  LDSM.16.MT88.4 R80, [R84+0xd800] ;  /* 0x00d800005450783b */ /* 0x000e620000004200 */
[----:B------:R-:W-:-:S06]  /*6810*/  IMAD.MOV.U32 R114, RZ, RZ, R115 ;  /* 0x000000ffff727224 */ /* 0x000fcc00078e0073 */
[----:B------:R-:W-:Y:S01]  /*6820*/  HMMA.16816.F32.BF16 R60, R8, R34, R60 ;  /* 0x00000022083c723c */ /* 0x000fe2000004183c */
[----:B---3--:R-:W-:-:S07]  /*6830*/  MOV R120, R230 ;  /* 0x000000e600787202 */ /* 0x008fce0000000f00 */
[C---:B------:R-:W-:Y:S01]  /*6840*/  HMMA.16816.F32.BF16 R56, R8.reuse, R30, R56 ;  /* 0x0000001e0838723c */ /* 0x040fe20000041838 */
[----:B----4-:R-:W-:Y:S01]  /*6850*/  F2FP.BF16.F32.PACK_AB R200, R26, R24 ;  /* 0x000000181ac8723e */ /* 0x010fe200000010ff */
[----:B------:R-:W3:Y:S06]  /*6860*/  LDSM.16.MT88.4 R96, [R40+0x1800] ;  /* 0x001800002860783b */ /* 0x000eec0000004200 */
[----:B------:R-:W-:Y:S01]  /*6870*/  HMMA.16816.F32.BF16 R228, R8, R18, R88 ;  /* 0x0000001208e4723c */ /* 0x000fe20000041858 */
[----:B------:R4:W-:Y:S02]  /*6880*/  MUFU.EX2 R18, R2 ;  /* 0x0000000200127308 */ /* 0x0009e40000000800 */
[----:B----4-:R-:W-:-:S06]  /*6890*/  FFMA.FTZ R2, R185, UR18, -R0 ;  /* 0x00000012b9027c23 */ /* 0x010fcc0008010800 */
[----:B------:R4:W1:Y:S02]  /*68a0*/  MUFU.EX2 R22, R2 ;  /* 0x0000000200167308 */ /* 0x0008640000000800 */
[--C-:B----4-:R-:W-:Y:S01]  /*68b0*/  FFMA.FTZ R2, R186, UR18, -R0.reuse ;  /* 0x00000012ba027c23 */ /* 0x110fe20008010800 */
[----:B------:R-:W-:Y:S01]  /*68c0*/  FFMA.FTZ R0, R184, UR18, -R0 ;  /* 0x00000012b8007c23 */ /* 0x000fe20008010800 */
[----:B------:R-:W-:Y:S01]  /*68d0*/  HMMA.16816.F32.BF16 R28, R8, R36, R124 ;  /* 0x00000024081c723c */ /* 0x000fe2000004187c */
[----:B-1----:R-:W-:-:S03]  /*68e0*/  F2FP.BF16.F32.PACK_AB R201, R22, R18 ;  /* 0x0000001216c9723e */ /* 0x002fc600000010ff */
[----:B------:R-:W-:Y:S04]  /*68f0*/  MUFU.EX2 R23, R2 ;  /* 0x0000000200177308 */ /* 0x000fe80000000800 */
[C---:B------:R-:W-:Y:S08]  /*6900*/  HMMA.16816.F32.BF16 R48, R8.reuse, R38, R48 ;  /* 0x000000260830723c */ /* 0x040ff00000041830 */
[C---:B------:R-:W-:Y:S01]  /*6910*/  HMMA.16816.F32.BF16 R156, R8.reuse, R44, R156 ;  /* 0x0000002c089c723c */ /* 0x040fe2000004189c */
[----:B------:R1:W-:Y:S07]  /*6920*/  MUFU.EX2 R19, R0 ;  /* 0x0000000000137308 */ /* 0x0003ee0000000800 */
[----:B------:R-:W-:Y:S01]  /*6930*/  HMMA.16816.F32.BF16 R64, R8, R46, R64 ;  /* 0x0000002e0840723c */ /* 0x000fe20000041840 */
[----:B------:R-:W-:Y:S01]  /*6940*/  IMAD.MOV.U32 R115, RZ, RZ, R85 ;  /* 0x000000ffff737224 */ /* 0x000fe200078e0055 */
[----:B------:R-:W4:Y:S01]  /*6950*/  LDSM.16.MT88.4 R184, [R171+0xd800] ;  /* 0x00d80000abb8783b */ /* 0x000f220000004200 */
[----:B-1----:R-:W-:Y:S01]  /*6960*/  FFMA.FTZ R0, R93, UR18, -R12 ;  /* 0x000000125d007c23 */ /* 0x002fe2000801080c */
[----:B------:R-:W-:Y:S01]  /*6970*/  MOV R93, R94 ;  /* 0x0000005e005d7202 */ /* 0x000fe20000000f00 */
[----:B------:R-:W-:-:S02]  /*6980*/  IMAD.MOV.U32 R94, RZ, RZ, R95 ;  /* 0x000000ffff5e7224 */ /* 0x000fc400078e005f */
[----:B------:R1:W-:Y:S01]  /*6990*/  MUFU.EX2 R33, R0 ;  /* 0x0000000000217308 */ /* 0x0003e20000000800 */
[----:B------:R-:W-:Y:S01]  /*69a0*/  MOV R95, R120 ;  /* 0x00000078005f7202 */ /* 0x000fe20000000f00 */
        /* <DEDUP_REMOVED lines=8> */
[----:B------:R-:W-:Y:S01]  /*6a30*/  IMAD.MOV.U32 R93, RZ, RZ, R94 ;  /* 0x000000ffff5d7224 */ /* 0x000fe200078e005e */
[----:B------:R-:W-:-:S02]  /*6a40*/  MOV R94, R95 ;  /* 0x0000005f005e7202 */ /* 0x000fc40000000f00 */
        /* <DEDUP_REMOVED lines=8> */
[----:B------:R-:W-:Y:S02]  /*6ad0*/  MOV R87, R249 ;  /* 0x000000f900577202 */ /* 0x000fe40000000f00 */
[----:B------:R-:W-:Y:S01]  /*6ae0*/  MOV R5, R6 ;  /* 0x0000000600057202 */ /* 0x000fe20000000f00 */
[----:B-1----:R-:W-:-:S04]  /*6af0*/  FFMA.FTZ R0, R93, UR18, -R12 ;  /* 0x000000125d007c23 */ /* 0x002fc8000801080c */
[----:B------:R1:W3:Y:S01]  /*6b00*/  MUFU.EX2 R2, R0 ;  /* 0x0000000000027308 */ /* 0x0002e20000000800 */
[----:B------:R-:W-:Y:S01]  /*6b10*/  IMAD.MOV.U32 R6, RZ, RZ, R7 ;  /* 0x000000ffff067224 */ /* 0x000fe200078e0007 */
[----:B------:R-:W-:Y:S01]  /*6b20*/  MOV R7, R160 ;  /* 0x000000a000077202 */ /* 0x000fe20000000f00 */
[----:B------:R-:W-:Y:S01]  /*6b30*/  IMAD.MOV.U32 R160, RZ, RZ, R161 ;  /* 0x000000ffffa07224 */ /* 0x000fe200078e00a1 */
[----:B------:R-:W-:Y:S01]  /*6b40*/  MOV R161, R87 ;  /* 0x0000005700a17202 */ /* 0x000fe20000000f00 */
[----:B------:R-:W-:Y:S02]  /*6b50*/  IMAD.MOV.U32 R87, RZ, RZ, R144 ;  /* 0x000000ffff577224 */ /* 0x000fe400078e0090 */
[----:B-1----:R-:W-:Y:S01]  /*6b60*/  FFMA.FTZ R0, R94, UR18, -R12 ;  /* 0x000000125e007c23 */ /* 0x002fe2000801080c */
[----:B------:R-:W-:Y:S01]  /*6b70*/  IMAD.MOV.U32 R94, RZ, RZ, R95 ;  /* 0x000000ffff5e7224 */ /* 0x000fe200078e005f */
[----:B------:R-:W-:Y:S01]  /*6b80*/  MOV R95, R120 ;  /* 0x00000078005f7202 */ /* 0x000fe20000000f00 */
[----:B------:R-:W-:Y:S01]  /*6b90*/  IMAD.MOV.U32 R120, RZ, RZ, R121 ;  /* 0x000000ffff787224 */ /* 0x000fe200078e0079 */
[----:B------:R-:W-:Y:S01]  /*6ba0*/  MOV R121, R122 ;  /* 0x0000007a00797202 */ /* 0x000fe20000000f00 */
[----:B------:R-:W-:Y:S01]  /*6bb0*/  IMAD.MOV.U32 R122, RZ, RZ, R123 ;  /* 0x000000ffff7a7224 */ /* 0x000fe200078e007b */
[----:B------:R2:W1:Y:S01]  /*6bc0*/  MUFU.EX2 R32, R0 ;  /* 0x0000000000207308 */ /* 0x0004620000000800 */
        /* <DEDUP_REMOVED lines=8> */
[----:B--2---:R-:W-:-:S04]  /*6c50*/  FFMA.FTZ R0, R202, UR18, -R3 ;  /* 0x00000012ca007c23 */ /* 0x004fc80008010803 */
[----:B------:R2:W-:Y:S01]  /*6c60*/  MUFU.EX2 R16, R0 ;  /* 0x0000000000107308 */ /* 0x0005e20000000800 */
[----:B------:R-:W-:Y:S02]  /*6c70*/  MOV R121, R123 ;  /* 0x0000007b00797202 */ /* 0x000fe40000000f00 */
[----:B------:R-:W-:Y:S02]  /*6c80*/  MOV R123, R6 ;  /* 0x00000006007b7202 */ /* 0x000fe40000000f00 */
[----:B------:R-:W-:Y:S02]  /*6c90*/  MOV R6, R161 ;  /* 0x000000a100067202 */ /* 0x000fe40000000f00 */
[----:B------:R-:W-:Y:S02]  /*6ca0*/  MOV R161, R163 ;  /* 0x000000a300a17202 */ /* 0x000fe40000000f00 */
[----:B------:R-:W-:Y:S01]  /*6cb0*/  MOV R163, R153 ;  /* 0x0000009900a37202 */ /* 0x000fe20000000f00 */
[----:B--2---:R-:W-:-:S04]  /*6cc0*/  FFMA.FTZ R0, R203, UR18, -R3 ;  /* 0x00000012cb007c23 */ /* 0x004fc80008010803 */
[----:B------:R2:W4:Y:S01]  /*6cd0*/  MUFU.EX2 R17, R0 ;  /* 0x0000000000117308 */ /* 0x0005220000000800 */
[----:B------:R-:W-:Y:S02]  /*6ce0*/  MOV R153, R114 ;  /* 0x0000007200997202 */ /* 0x000fe40000000f00 */
[----:B------:R-:W-:Y:S01]  /*6cf0*/  MOV R114, R15 ;  /* 0x0000000f00727202 */ /* 0x000fe20000000f00 */
[--C-:B--2---:R-:W-:Y:S01]  /*6d00*/  FFMA.FTZ R0, R94, UR18, -R3.reuse ;  /* 0x000000125e007c23 */ /* 0x104fe20008010803 */
[----:B------:R-:W-:-:S03]  /*6d10*/  FFMA.FTZ R3, R93, UR18, -R3 ;  /* 0x000000125d037c23 */ /* 0x000fc60008010803 */
[----:B------:R-:W-:Y:S01]  /*6d20*/  MUFU.EX2 R15, R0 ;  /* 0x00000000000f7308 */ /* 0x000fe20000000800 */
[----:B------:R-:W-:-:S07]  /*6d30*/  IMAD.MOV.U32 R94, RZ, RZ, R120 ;  /* 0x000000ffff5e7224 */ /* 0x000fce00078e0078 */
[----:B------:R-:W2:Y:S01]  /*6d40*/  MUFU.EX2 R12, R3 ;  /* 0x00000003000c7308 */ /* 0x000ea20000000800 */
[----:B------:R-:W-:Y:S02]  /*6d50*/  IMAD.MOV.U32 R120, RZ, RZ, R122 ;  /* 0x000000ffff787224 */ /* 0x000fe400078e007a */
[----:B------:R-:W-:Y:S02]  /*6d60*/  IMAD.MOV.U32 R122, RZ, RZ, R5 ;  /* 0x000000ffff7a7224 */ /* 0x000fe400078e0005 */
[----:B------:R-:W-:Y:S02]  /*6d70*/  IMAD.MOV.U32 R5, RZ, RZ, R160 ;  /* 0x000000ffff057224 */ /* 0x000fe400078e00a0 */
[----:B------:R-:W-:Y:S02]  /*6d80*/  IMAD.MOV.U32 R160, RZ, RZ, R162 ;  /* 0x000000ffffa07224 */ /* 0x000fe400078e00a2 */
[----:B------:R-:W-:Y:S01]  /*6d90*/  IMAD.MOV.U32 R162, RZ, RZ, R152 ;  /* 0x000000ffffa27224 */ /* 0x000fe200078e0098 */
[----:B---3--:R-:W-:Y:S01]  /*6da0*/  MOV R35, R2 ;  /* 0x0000000200237202 */ /* 0x008fe20000000f00 */
        /* <DEDUP_REMOVED lines=13> */
[----:B------:R-:W-:-:S02]  /*6e80*/  F2FP.BF16.F32.PACK_AB R202, R25, R27 ;  /* 0x0000001b19ca723e */ /* 0x000fc400000010ff */
[----:B------:R-:W-:Y:S02]  /*6e90*/  F2FP.BF16.F32.PACK_AB R203, R19, R23 ;  /* 0x0000001713cb723e */ /* 0x000fe400000010ff */
[----:B------:R-:W-:Y:S02]  /*6ea0*/  F2FP.BF16.F32.PACK_AB R160, R34, R33 ;  /* 0x0000002122a0723e */ /* 0x000fe400000010ff */
[----:B-1----:R-:W-:Y:S02]  /*6eb0*/  F2FP.BF16.F32.PACK_AB R162, R32, R35 ;  /* 0x0000002320a2723e */ /* 0x002fe400000010ff */
[----:B----4-:R-:W-:Y:S02]  /*6ec0*/  F2FP.BF16.F32.PACK_AB R161, R17, R16 ;  /* 0x0000001011a1723e */ /* 0x010fe400000010ff */
[----:B--2---:R-:W-:Y:S01]  /*6ed0*/  F2FP.BF16.F32.PACK_AB R163, R12, R15 ;  /* 0x0000000f0ca3723e */ /* 0x004fe200000010ff */
[----:B------:R-:W-:Y:S01]  /*6ee0*/  HMMA.16816.F32.BF16 R68, R200, R80, R68 ;  /* 0x00000050c844723c */ /* 0x000fe20000041844 */
[----:B------:R-:W-:Y:S01]  /*6ef0*/  IMAD.MOV.U32 R152, RZ, RZ, R154 ;  /* 0x000000ffff987224 */ /* 0x000fe200078e009a */
[----:B------:R-:W-:Y:S01]  /*6f00*/  MOV R3, R95 ;  /* 0x0000005f00037202 */ /* 0x000fe20000000f00 */
[----:B------:R-:W-:-:S02]  /*6f10*/  IMAD.MOV.U32 R154, RZ, RZ, R86 ;  /* 0x000000ffff9a7224 */ /* 0x000fc400078e0056 */
[----:B------:R-:W-:-:S03]  /*6f20*/  IMAD.MOV.U32 R95, RZ, RZ, R191 ;  /* 0x000000ffff5f7224 */ /* 0x000fc600078e00bf */
[----:B------:R-:W-:Y:S01]  /*6f30*/  HMMA.16816.F32.BF16 R72, R160, R80, R72 ;  /* 0x00000050a048723c */ /* 0x000fe20000041848 */
[----:B------:R-:W-:Y:S01]  /*6f40*/  MOV R126, R121 ;  /* 0x00000079007e7202 */ /* 0x000fe20000000f00 */
[----:B------:R-:W-:Y:S01]  /*6f50*/  IMAD.MOV.U32 R127, RZ, RZ, R122 ;  /* 0x000000ffff7f7224 */ /* 0x000fe200078e007a */
[----:B------:R-:W-:Y:S01]  /*6f60*/  MOV R88, R123 ;  /* 0x0000007b00587202 */ /* 0x000fe20000000f00 */
[----:B------:R-:W-:-:S04]  /*6f70*/  IMAD.MOV.U32 R37, RZ, RZ, R113 ;  /* 0x000000ffff257224 */ /* 0x000fc800078e0071 */
        /* <DEDUP_REMOVED lines=8> */
[----:B------:R1:W-:Y:S01]  /*7000*/  LDSM.16.MT88.4 R188, [R84+0xf800] ;  /* 0x00f8000054bc783b */ /* 0x0003e20000004200 */
[----:B------:R-:W-:Y:S01]  /*7010*/  IMAD.MOV.U32 R53, RZ, RZ, R120 ;  /* 0x000000ffff357224 */ /* 0x000fe200078e0078 */
[----:B------:R-:W-:Y:S02]  /*7020*/  MOV R94, R114 ;  /* 0x00000072005e7202 */ /* 0x000fe40000000f00 */
[----:B------:R-:W-:Y:S01]  /*7030*/  MOV R120, R130 ;  /* 0x0000008200787202 */ /* 0x000fe20000000f00 */
[----:B------:R-:W-:Y:S01]  /*7040*/  IMAD.MOV.U32 R91, RZ, RZ, R152 ;  /* 0x000000ffff5b7224 */ /* 0x000fe200078e0098 */
[----:B------:R-:W-:Y:S01]  /*7050*/  MOV R55, R93 ;  /* 0x0000005d00377202 */ /* 0x000fe20000000f00 */
[----:B------:R2:W-:Y:S01]  /*7060*/  LDSM.16.MT88.4 R128, [R171+0xf800] ;  /* 0x00f80000ab80783b */ /* 0x0005e20000004200 */
[----:B------:R-:W-:Y:S01]  /*7070*/  MOV R92, R153 ;  /* 0x00000099005c7202 */ /* 0x000fe20000000f00 */
[----:B------:R-:W-:Y:S01]  /*7080*/  IMAD.MOV.U32 R93, RZ, RZ, R154 ;  /* 0x000000ffff5d7224 */ /* 0x000fe200078e009a */
[----:B------:R-:W-:Y:S01]  /*7090*/  MOV R90, R6 ;  /* 0x00000006005a7202 */ /* 0x000fe20000000f00 */
[----:B------:R-:W-:-:S02]  /*70a0*/  IMAD.MOV.U32 R89, RZ, RZ, R5 ;  /* 0x000000ffff597224 */ /* 0x000fc400078e0005 */
[----:B-1----:R-:W-:Y:S02]  /*70b0*/  IMAD.MOV.U32 R84, RZ, RZ, R115 ;  /* 0x000000ffff547224 */ /* 0x002fe400078e0073 */
[----:B------:R-:W1:Y:S01]  /*70c0*/  LDSM.16.MT88.4 R112, [R145+0x1800] ;  /* 0x001800009170783b */ /* 0x000e620000004200 */
[----:B--2---:R-:W-:-:S03]  /*70d0*/  MOV R171, R155 ;  /* 0x0000009b00ab7202 */ /* 0x004fc60000000f00 */
[----:B------:R2:W3:Y:S02]  /*70e0*/  LDSM.16.MT88.4 R152, [R40+0x3800] ;  /* 0x003800002898783b */ /* 0x0004e40000004200 */
[----:B--2---:R-:W-:Y:S02]  /*70f0*/  IMAD.MOV.U32 R40, RZ, RZ, R7 ;  /* 0x000000ffff287224 */ /* 0x004fe400078e0007 */
[----:B------:R2:W4:Y:S01]  /*7100*/  LDSM.16.MT88.4 R4, [R145+0x3800] ;  /* 0x003800009104783b */ /* 0x0005220000004200 */
        /* <DEDUP_REMOVED lines=14> */
[----:B------:R-:W-:Y:S01]  /*71f0*/  MOV R147, R146 ;  /* 0x0000009200937202 */ /* 0x000fe20000000f00 */
[----:B------:R-:W-:-:S02]  /*7200*/  IMAD.MOV.U32 R146, RZ, RZ, R165 ;  /* 0x000000ffff927224 */ /* 0x000fc400078e00a5 */
[----:B------:R-:W-:Y:S02]  /*7210*/  IMAD.MOV.U32 R45, RZ, RZ, R127 ;  /* 0x000000ffff2d7224 */ /* 0x000fe400078e007f */
[----:B------:R-:W-:Y:S02]  /*7220*/  FADD.FTZ R2, R2, R252 ;  /* 0x000000fc02027221 */ /* 0x000fe40000010000 */
[----:B------:R-:W-:Y:S01]  /*7230*/  HMMA.16816.F32.BF16 R172, R160, R184, R172 ;  /* 0x000000b8a0ac723c */ /* 0x000fe200000418ac */
[----:B--2---:R-:W-:-:S07]  /*7240*/  MOV R145, R126 ;  /* 0x0000007e00917202 */ /* 0x004fce0000000f00 */
[C---:B------:R-:W-:Y:S01]  /*7250*/  HMMA.16816.F32.BF16 R180, R160.reuse, R186, R180 ;  /* 0x000000baa0b4723c */ /* 0x040fe200000418b4 */
[----:B------:R-:W-:Y:S01]  /*7260*/  IMAD.MOV.U32 R86, RZ, RZ, R20 ;  /* 0x000000ffff567224 */ /* 0x000fe200078e0014 */
[----:B------:R2:W5:Y:S04]  /*7270*/  LDL.LU R21, [R1+0x68] ;  /* 0x0000680001157983 */ /* 0x0005680000300800 */
[----:B------:R2:W5:Y:S02]  /*7280*/  LDL.LU R250, [R1+0x64] ;  /* 0x0000640001fa7983 */ /* 0x0005640000300800 */
[C---:B------:R-:W-:Y:S01]  /*7290*/  HMMA.16816.F32.BF16 R88, R160.reuse, R96, R100 ;  /* 0x00000060a058723c */ /* 0x040fe20000041864 */
[----:B------:R-:W-:Y:S01]  /*72a0*/  MOV R100, R120 ;  /* 0x0000007800647202 */ /* 0x000fe20000000f00 */
[----:B------:R-:W-:Y:S01]  /*72b0*/  IMAD.MOV.U32 R101, RZ, RZ, R121 ;  /* 0x000000ffff657224 */ /* 0x000fe200078e0079 */
[----:B------:R-:W-:Y:S01]  /*72c0*/  MOV R102, R122 ;  /* 0x0000007a00667202 */ /* 0x000fe20000000f00 */
[----:B------:R-:W-:Y:S01]  /*72d0*/  IMAD.MOV.U32 R103, RZ, RZ, R123 ;  /* 0x000000ffff677224 */ /* 0x000fe200078e007b */
[----:B------:R2:W5:Y:S03]  /*72e0*/  LDL.LU R249, [R1+0x60] ;  /* 0x0000600001f97983 */ /* 0x0005660000300800 */
[C---:B-1----:R-:W-:Y:S01]  /*72f0*/  HMMA.16816.F32.BF16 R104, R160.reuse, R112, R108 ;  /* 0x00000070a068723c */ /* 0x042fe2000004186c */
[----:B------:R2:W5:Y:S04]  /*7300*/  LDL.LU R248, [R1+0x5c] ;  /* 0x00005c0001f87983 */ /* 0x0005680000300800 */
[----:B------:R2:W5:Y:S03]  /*7310*/  LDL.LU R165, [R1+0x58] ;  /* 0x0000580001a57983 */ /* 0x0005660000300800 */
[C---:B------:R-:W-:Y:S01]  /*7320*/  HMMA.16816.F32.BF16 R108, R160.reuse, R114, R132 ;  /* 0x00000072a06c723c */ /* 0x040fe20000041884 */
[----:B------:R2:W5:Y:S07]  /*7330*/  LDL.LU R20, [R1+0x54] ;  /* 0x0000540001147983 */ /* 0x00056e0000300800 */
[----:B------:R-:W-:Y:S08]  /*7340*/  HMMA.16816.F32.BF16 R120, R160, R128, R148 ;  /* 0x00000080a078723c */ /* 0x000ff00000041894 */
[----:B------:R-:W-:Y:S01]  /*7350*/  HMMA.16816.F32.BF16 R132, R200, R188, R244 ;  /* 0x000000bcc884723c */ /* 0x000fe200000418f4 */
[----:B------:R-:W-:Y:S01]  /*7360*/  IMAD.MOV.U32 R244, RZ, RZ, R87 ;  /* 0x000000fffff47224 */ /* 0x000fe200078e0057 */
[----:B------:R-:W-:Y:S01]  /*7370*/  MOV R245, R144 ;  /* 0x0000009000f57202 */ /* 0x000fe20000000f00 */
[----:B------:R-:W-:Y:S01]  /*7380*/  IMAD.MOV.U32 R246, RZ, RZ, R147 ;  /* 0x000000fffff67224 */ /* 0x000fe200078e0093 */
[----:B------:R-:W-:-:S04]  /*7390*/  MOV R247, R146 ;  /* 0x0000009200f77202 */ /* 0x000fc80000000f00 */
[----:B---3--:R-:W-:Y:S01]  /*73a0*/  HMMA.16816.F32.BF16 R148, R160, R152, R192 ;  /* 0x00000098a094723c */ /* 0x008fe200000418c0 */
[----:B------:R-:W-:Y:S01]  /*73b0*/  FADD.FTZ R0, R0, R244 ;  /* 0x000000f400007221 */ /* 0x000fe20000010000 */
[----:B------:R-:W-:-:S06]  /*73c0*/  FADD.FTZ R3, R3, R245 ;  /* 0x000000f503037221 */ /* 0x000fcc0000010000 */
[----:B------:R-:W-:Y:S01]  /*73d0*/  HMMA.16816.F32.BF16 R192, R160, R154, R196 ;  /* 0x0000009aa0c0723c */ /* 0x000fe200000418c4 */
[----:B------:R-:W-:Y:S01]  /*73e0*/  FADD.FTZ R9, R9, R246 ;  /* 0x000000f609097221 */ /* 0x000fe20000010000 */
[----:B------:R-:W-:-:S06]  /*73f0*/  FADD.FTZ R0, R247, R0 ;  /* 0x00000000f7007221 */ /* 0x000fcc0000010000 */
[C---:B------:R-:W-:Y:S08]  /*7400*/  HMMA.16816.F32.BF16 R136, R160.reuse, R188, R136 ;  /* 0x000000bca088723c */ /* 0x040ff00000041888 */
[C---:B------:R-:W-:Y:S08]  /*7410*/  HMMA.16816.F32.BF16 R140, R160.reuse, R190, R140 ;  /* 0x000000bea08c723c */ /* 0x040ff0000004188c */
[C---:B------:R-:W-:Y:S08]  /*7420*/  HMMA.16816.F32.BF16 R124, R160.reuse, R130, R176 ;  /* 0x00000082a07c723c */ /* 0x040ff000000418b0 */
[----:B----4-:R-:W-:Y:S01]  /*7430*/  HMMA.16816.F32.BF16 R196, R160, R4, R208 ;  /* 0x00000004a0c4723c */ /* 0x010fe200000418d0 */
[----:B------:R-:W-:-:S07]  /*7440*/  MOV R208, R145 ;  /* 0x0000009100d07202 */ /* 0x000fce0000000f00 */
[----:B------:R-:W-:Y:S01]  /*7450*/  HMMA.16816.F32.BF16 R160, R160, R6, R204 ;  /* 0x00000006a0a0723c */ /* 0x000fe200000418cc */
[----:B------:R-:W-:Y:S01]  /*7460*/  MOV R204, R102 ;  /* 0x0000006600cc7202 */ /* 0x000fe20000000f00 */
[----:B------:R-:W-:Y:S01]  /*7470*/  IMAD.MOV.U32 R205, RZ, RZ, R101 ;  /* 0x000000ffffcd7224 */ /* 0x000fe200078e0065 */
[----:B------:R-:W-:Y:S01]  /*7480*/  MOV R206, R100 ;  /* 0x0000006400ce7202 */ /* 0x000fe20000000f00 */
[----:B------:R-:W-:Y:S02]  /*7490*/  IMAD.MOV.U32 R207, RZ, RZ, R103 ;  /* 0x000000ffffcf7224 */ /* 0x000fe400078e0067 */
[----:B------:R-:W-:Y:S01]  /*74a0*/  FADD.FTZ R8, R8, R3 ;  /* 0x0000000308087221 */ /* 0x000fe20000010000 */
[----:B------:R-:W-:Y:S01]  /*74b0*/  FADD.FTZ R2, R204, R2 ;  /* 0x00000002cc027221 */ /* 0x000fe20000010000 */
[----:B------:R-:W-:Y:S01]  /*74c0*/  IMAD.MOV.U32 R209, RZ, RZ, R40 ;  /* 0x000000ffffd17224 */ /* 0x000fe200078e0028 */
[----:B------:R-:W-:Y:S01]  /*74d0*/  MOV R210, R171 ;  /* 0x000000ab00d27202 */ /* 0x000fe20000000f00 */
[----:B------:R-:W-:Y:S01]  /*74e0*/  FADD.FTZ R9, R205, R9 ;  /* 0x00000009cd097221 */ /* 0x000fe20000010000 */
[----:B------:R-:W-:Y:S01]  /*74f0*/  FADD.FTZ R3, R206, R0 ;  /* 0x00000000ce037221 */ /* 0x000fe20000010000 */
[----:B------:R-:W-:Y:S01]  /*7500*/  FADD.FTZ R0, R207, R2 ;  /* 0x00000002cf007221 */ /* 0x000fe20000010000 */
[----:B------:R-:W-:Y:S01]  /*7510*/  IMAD.MOV.U32 R211, RZ, RZ, R84 ;  /* 0x000000ffffd37224 */ /* 0x000fe200078e0054 */
[----:B------:R-:W-:Y:S01]  /*7520*/  MOV R40, R52 ;  /* 0x0000003400287202 */ /* 0x000fe20000000f00 */
[----:B------:R-:W-:Y:S01]  /*7530*/  HMMA.16816.F32.BF16 R156, R200, R4, R156 ;  /* 0x00000004c89c723c */ /* 0x000fe2000004189c */
[----:B------:R-:W-:Y:S01]  /*7540*/  FADD.FTZ R2, R208, R8 ;  /* 0x00000008d0027221 */ /* 0x000fe20000010000 */
[----:B------:R-:W-:Y:S01]  /*7550*/  FADD.FTZ R5, R209, R9 ;  /* 0x00000009d1057221 */ /* 0x000fe20000010000 */
[----:B------:R-:W-:-:S02]  /*7560*/  IMAD.MOV.U32 R171, RZ, RZ, R53 ;  /* 0x000000ffffab7224 */ /* 0x000fc400078e0035 */
[----:B------:R-:W-:Y:S01]  /*7570*/  FADD.FTZ R3, R210, R3 ;  /* 0x00000003d2037221 */ /* 0x000fe20000010000 */
[----:B------:R-:W-:Y:S01]  /*7580*/  MOV R52, R54 ;  /* 0x0000003600347202 */ /* 0x000fe20000000f00 */
[----:B------:R-:W-:Y:S01]  /*7590*/  FADD.FTZ R0, R217, R0 ;  /* 0x00000000d9007221 */ /* 0x000fe20000010000 */
[----:B------:R-:W-:Y:S01]  /*75a0*/  FADD.FTZ R4, R211, R2 ;  /* 0x00000002d3047221 */ /* 0x000fe20000010000 */
[----:B------:R-:W-:Y:S01]  /*75b0*/  IMAD.MOV.U32 R53, RZ, RZ, R55 ;  /* 0x000000ffff357224 */ /* 0x000fe200078e0037 */
[----:B------:R-:W-:Y:S01]  /*75c0*/  MOV R54, R10 ;  /* 0x0000000a00367202 */ /* 0x000fe20000000f00 */
[----:B------:R-:W-:Y:S01]  /*75d0*/  FADD.FTZ R5, R40, R5 ;  /* 0x0000000528057221 */ /* 0x000fe20000010000 */
[----:B------:R-:W-:Y:S01]  /*75e0*/  FADD.FTZ R3, R171, R3 ;  /* 0x00000003ab037221 */ /* 0x000fe20000010000 */
        /* <DEDUP_REMOVED lines=44> */
[----:B------:R-:W-:-:S03]  /*78b0*/  FADD.FTZ R0, R12, R0 ;  /* 0x000000000c007221 */ /* 0x000fc60000010000 */
[----:B------:R2:W-:Y:S01]  /*78c0*/  STL [R1+0x14], R3 ;  /* 0x0000140301007387 */ /* 0x0005e20000100800 */
        /* <DEDUP_REMOVED lines=15> */
[----:B------:R-:W-:Y:S01]  /*79c0*/  UMOV UR18, 0xffffffff ;  /* 0xffffffff00127882 */ /* 0x000fe20000000000 */
[----:B------:R-:W-:-:S03]  /*79d0*/  NOP ;  /* 0x0000000000007918 */ /* 0x000fc60000000000 */
[----:B--2---:R-:W-:-:S15]  /*79e0*/  BRA.U !UP2, `(.L_x_92) ;  /* 0x000000ad0adc7547 */ /* 0x004fde000b800000 */
[----:B------:R-:W2:Y:S01]  /*79f0*/  LDL R34, [R1+0x38] ;  /* 0x0000380001227983 */ /* 0x000ea20000100800 */
[----:B------:R-:W1:Y:S01]  /*7a00*/  LDCU.64 UR8, c[0x0][0x3c0] ;  /* 0x00007800ff0877ac */ /* 0x000e620008000a00 */
[----:B------:R-:W-:-:S04]  /*7a10*/  DEPBAR.LE SB0, 0x0 ;  /* 0x000080000000791a */ /* 0x000fc80000000000 */
[----:B------:R-:W3:Y:S01]  /*7a20*/  LDL.LU R35, [R1+0x30] ;  /* 0x0000300001237983 */ /* 0x000ee20000300800 */
[----:B------:R-:W4:Y:S01]  /*7a30*/  LDCU.64 UR4, c[0x0][0x3d8] ;  /* 0x00007b00ff0477ac */ /* 0x000f220008000a00 */
[----:B------:R-:W4:Y:S01]  /*7a40*/  S2R R252, SR_TID.X ;  /* 0x0000000000fc7919 */ /* 0x000f220000002100 */
[----:B------:R-:W-:Y:S01]  /*7a50*/  UIADD3 UR25, UPT, UPT, UR17, -0x2, URZ ;  /* 0xfffffffe11197890 */ /* 0x000fe2000fffe0ff */
[----:B------:R-:W3:Y:S01]  /*7a60*/  LDCU.64 UR6, c[0x0][0x390] ;  /* 0x00007200ff0677ac */ /* 0x000ee20008000a00 */
[----:B------:R-:W-:Y:S02]  /*7a70*/  USHF.R.S32.HI UR27, URZ, 0x1f, UR16 ;  /* 0x0000001fff1b7899 */ /* 0x000fe40008011410 */
[----:B-1----:R-:W-:Y:S02]  /*7a80*/  UIMAD.WIDE.U32 UR28, UR25, UR8, URZ ;  /* 0x00000008191c72a5 */ /* 0x002fe4000f8e00ff */
[----:B------:R-:W-:Y:S02]  /*7a90*/  UIMAD UR25, UR25, UR9, URZ ;  /* 0x00000009191972a4 */ /* 0x000fe4000f8e02ff */
[----:B------:R-:W-:-:S02]  /*7aa0*/  USHF.L.U32 UR26, UR8, 0x4, URZ ;  /* 0x00000004081a7899 */ /* 0x000fc400080006ff */
[----:B----4-:R-:W-:Y:S02]  /*7ab0*/  UIMAD UR21, UR27, UR4, URZ ;  /* 0x000000041b1572a4 */ /* 0x010fe4000f8e02ff */
[----:B------:R-:W-:Y:S02]  /*7ac0*/  UIADD3 UR25, UPT, UPT, UR29, UR25, URZ ;  /* 0x000000191d197290 */ /* 0x000fe4000fffe0ff */
[----:B------:R-:W-:Y:S02]  /*7ad0*/  UIMAD UR21, UR16, UR5, UR21 ;  /* 0x00000005101572a4 */ /* 0x000fe4000f8e0215 */
[----:B------:R-:W-:Y:S02]  /*7ae0*/  USHF.L.U64.HI UR23, UR8, 0x4, UR9 ;  /* 0x0000000408177899 */ /* 0x000fe40008010209 */
[----:B------:R-:W-:-:S06]  /*7af0*/  ULEA UR22, UP0, UR28, UR26, 0x6 ;  /* 0x0000001a1c167291 */ /* 0x000fcc000f8030ff */
[----:B------:R-:W-:Y:S01]  /*7b00*/  IMAD.U32 R7, RZ, RZ, UR22 ;  /* 0x00000016ff077e24 */ /* 0x000fe2000f8e00ff */
[--C-:B------:R-:W-:Y:S02]  /*7b10*/  SHF.R.U32.HI R4, RZ, 0x1, R252.reuse ;  /* 0x00000001ff047819 */ /* 0x100fe400000116fc */
[----:B-----5:R-:W-:-:S05]  /*7b20*/  SHF.R.U32.HI R248, RZ, 0x3, R252 ;  /* 0x00000003fff87819 */ /* 0x020fca00000116fc */
[----:B------:R-:W-:-:S05]  /*7b30*/  IMAD R0, R248, UR9, RZ ;  /* 0x00000009f8007c24 */ /* 0x000fca000f8e02ff */
[----:B------:R1:W-:Y:S01]  /*7b40*/  STL [R1+0x4c], R0 ;  /* 0x00004c0001007387 */ /* 0x0003e20000100800 */
[----:B------:R-:W-:Y:S01]  /*7b50*/  BAR.SYNC.DEFER_BLOCKING 0x0 ;  /* 0x0000000000007b1d */ /* 0x000fe20000010000 */
[----:B--2---:R-:W-:-:S05]  /*7b60*/  IADD3 R2, P1, PT, R34, UR20, RZ ;  /* 0x0000001422027c10 */ /* 0x004fca000ff3e0ff */
[----:B------:R-:W2:Y:S01]  /*7b70*/  S2R R34, SR_TID.X ;  /* 0x0000000000227919 */ /* 0x000ea20000002100 */
[----:B------:R-:W-:Y:S01]  /*7b80*/  IMAD.X R3, RZ, RZ, UR19, P1 ;  /* 0x00000013ff037e24 */ /* 0x000fe200088e06ff */
[----:B---3--:R-:W-:Y:S02]  /*7b90*/  LOP3.LUT R4, R35, 0x8, R4, 0x78, !PT ;  /* 0x0000000823047812 */ /* 0x008fe400078e7804 */
[----:B------:R-:W3:Y:S01]  /*7ba0*/  S2R R35, SR_TID.X ;  /* 0x0000000000237919 */ /* 0x000ee20000002100 */
[----:B------:R-:W-:-:S04]  /*7bb0*/  IMAD.WIDE.U32 R2, R248, UR8, R2 ;  /* 0x00000008f8027c25 */ /* 0x000fc8000f8e0002 */
[----:B------:R-:W-:Y:S02]  /*7bc0*/  IMAD.IADD R3, R3, 0x1, R0 ;  /* 0x0000000103037824 */ /* 0x000fe400078e0200 */
[----:B-1----:R-:W-:-:S04]  /*7bd0*/  IMAD.U32 R0, RZ, RZ, UR4 ;  /* 0x00000004ff007e24 */ /* 0x002fc8000f8e00ff */
[----:B------:R-:W-:Y:S01]  /*7be0*/  IMAD.WIDE.U32 R2, R0, UR16, R2 ;  /* 0x0000001000027c25 */ /* 0x000fe2000f8e0002 */
[----:B------:R-:W-:-:S03]  /*7bf0*/  SHF.L.U32 R0, R252, 0x5, RZ ;  /* 0x00000005fc007819 */ /* 0x000fc600000006ff */
[----:B------:R-:W-:Y:S01]  /*7c00*/  VIADD R3, R3, UR21 ;  /* 0x0000001503037c36 */ /* 0x000fe20008000000 */
[----:B------:R-:W-:Y:S01]  /*7c10*/  ULEA.HI.X UR21, UR28, UR23, UR25, 0x6, UP0 ;  /* 0x000000171c157291 */ /* 0x000fe200080f3419 */
[----:B--2---:R-:W-:-:S05]  /*7c20*/  IMAD.SHL.U32 R34, R34, 0x40, RZ ;  /* 0x0000004022227824 */ /* 0x004fca00078e00ff */
[----:B------:R-:W-:Y:S01]  /*7c30*/  LOP3.LUT R5, R34, 0x200, RZ, 0xc0, !PT ;  /* 0x0000020022057812 */ /* 0x000fe200078ec0ff */
[----:B---3--:R-:W-:-:S03]  /*7c40*/  IMAD.SHL.U32 R35, R35, 0x8, RZ ;  /* 0x0000000823237824 */ /* 0x008fc600078e00ff */
[----:B------:R-:W-:Y:S02]  /*7c50*/  LOP3.LUT R5, R5, 0x7c00, R0, 0xf8, !PT ;  /* 0x00007c0005057812 */ /* 0x000fe400078ef800 */
[C---:B------:R-:W-:Y:S02]  /*7c60*/  LEA R0, P1, R2.reuse, UR6, 0x1 ;  /* 0x0000000602007c11 */ /* 0x040fe4000f8208ff */
[----:B------:R-:W-:Y:S01]  /*7c70*/  LOP3.LUT R22, R5, R4, RZ, 0xfc, !PT ;  /* 0x0000000405167212 */ /* 0x000fe200078efcff */
[----:B------:R-:W-:Y:S01]  /*7c80*/  IMAD.U32 R5, RZ, RZ, UR29 ;  /* 0x0000001dff057e24 */ /* 0x000fe2000f8e00ff */
[----:B------:R-:W-:Y:S01]  /*7c90*/  LOP3.LUT R5, R35, 0x1f8, RZ, 0xc0, !PT ;  /* 0x000001f823057812 */ /* 0x000fe200078ec0ff */
[----:B------:R-:W-:Y:S01]  /*7ca0*/  IMAD.U32 R4, RZ, RZ, UR28 ;  /* 0x0000001cff047e24 */ /* 0x000fe2000f8e00ff */
[----:B------:R-:W-:Y:S01]  /*7cb0*/  LEA.HI.X R2, R2, UR7, R3, 0x1, P1 ;  /* 0x0000000702027c11 */ /* 0x000fe200088f0c03 */
[----:B------:R-:W-:Y:S01]  /*7cc0*/  ULEA UR28, UP0, UR8, UR22, 0x5 ;  /* 0x00000016081c7291 */ /* 0x000fe2000f8028ff */
[----:B------:R-:W-:Y:S01]  /*7cd0*/  LOP3.LUT R16, R5, 0x38, R252, 0x78, !PT ;  /* 0x0000003805107812 */ /* 0x000fe200078e78fc */
[----:B------:R-:W-:Y:S01]  /*7ce0*/  IMAD.U32 R5, RZ, RZ, UR21 ;  /* 0x00000015ff057e24 */ /* 0x000fe2000f8e00ff */
[----:B------:R-:W-:Y:S01]  /*7cf0*/  MOV R3, UR25 ;  /* 0x0000001900037c02 */ /* 0x000fe20008000f00 */
[----:B------:R-:W-:Y:S01]  /*7d00*/  UIADD3 UR25, UP1, UPT, UR22, UR26, URZ ;  /* 0x0000001a16197290 */ /* 0x000fe2000ff3e0ff */
[C---:B------:R-:W-:Y:S01]  /*7d10*/  LEA R8, P1, R4.reuse, R0, 0x7 ;  /* 0x0000000004087211 */ /* 0x040fe200078238ff */
[----:B------:R-:W-:Y:S01]  /*7d20*/  STL [R1+0x50], R16 ;  /* 0x0000501001007387 */ /* 0x000fe20000100800 */
[----:B------:R-:W-:Y:S01]  /*7d30*/  ULEA.HI.X UR26, UR8, UR21, UR9, 0x5, UP0 ;  /* 0x00000015081a7291 */ /* 0x000fe200080f2c09 */
[----:B------:R-:W-:Y:S01]  /*7d40*/  IMAD.U32 R12, RZ, RZ, UR28 ;  /* 0x0000001cff0c7e24 */ /* 0x000fe2000f8e00ff */
[----:B------:R-:W-:Y:S01]  /*7d50*/  UIADD3.X UR23, UPT, UPT, UR21, UR23, URZ, UP1, !UPT ;  /* 0x0000001715177290 */ /* 0x000fe20008ffe4ff */
[----:B------:R-:W2:Y:S01]  /*7d60*/  LDL.LU R171, [R1+0x40] ;  /* 0x0000400001ab7983 */ /* 0x000ea20000300800 */
[----:B------:R-:W-:Y:S01]  /*7d70*/  IMAD.U32 R11, RZ, RZ, UR25 ;  /* 0x00000019ff0b7e24 */ /* 0x000fe2000f8e00ff */
[----:B------:R-:W-:Y:S01]  /*7d80*/  LEA.HI.X R9, R4, R2, R3, 0x7, P1 ;  /* 0x0000000204097211 */ /* 0x000fe200008f3c03 */
[----:B------:R-:W-:Y:S01]  /*7d90*/  IMAD.U32 R15, RZ, RZ, UR26 ;  /* 0x0000001aff0f7e24 */ /* 0x000fe2000f8e00ff */
[----:B------:R-:W-:-:S02]  /*7da0*/  LEA R6, P3, R7, R0, 0x1 ;  /* 0x0000000007067211 */ /* 0x000fc400078608ff */
[----:B------:R-:W-:Y:S02]  /*7db0*/  MOV R3, UR23 ;  /* 0x0000001700037c02 */ /* 0x000fe40008000f00 */
[-C--:B------:R-:W-:Y:S02]  /*7dc0*/  LEA R10, P2, R11, R0.reuse, 0x1 ;  /* 0x000000000b0a7211 */ /* 0x080fe400078408ff */
[----:B------:R-:W-:Y:S02]  /*7dd0*/  LEA R4, P1, R12, R0, 0x1 ;  /* 0x000000000c047211 */ /* 0x000fe400078208ff */
[----:B------:R-:W-:Y:S02]  /*7de0*/  LOP3.LUT R0, R16, 0x1e00, R35, 0xf8, !PT ;  /* 0x00001e0010007812 */ /* 0x000fe400078ef823 */
[-C--:B------:R-:W-:Y:S02]  /*7df0*/  LEA.HI.X R7, R7, R2.reuse, R5, 0x1, P3 ;  /* 0x0000000207077211 */ /* 0x080fe400018f0c05 */
[----:B------:R-:W-:-:S02]  /*7e00*/  LEA.HI.X R11, R11, R2, R3, 0x1, P2 ;  /* 0x000000020b0b7211 */ /* 0x000fc400010f0c03 */
[----:B------:R-:W-:Y:S02]  /*7e10*/  LEA.HI.X R5, R12, R2, R15, 0x1, P1 ;  /* 0x000000020c057211 */ /* 0x000fe400008f0c0f */
[----:B------:R-:W-:Y:S02]  /*7e20*/  LEA R2, R0, UR30, 0x1 ;  /* 0x0000001e00027c11 */ /* 0x000fe4000f8e08ff */
[----:B------:R-:W-:-:S03]  /*7e30*/  LEA R22, R22, UR30, 0x1 ;  /* 0x0000001e16167c11 */ /* 0x000fc6000f8e08ff */
[----:B------:R-:W-:Y:S01]  /*7e40*/  @!PT LDS RZ, [RZ] ;  /* 0x00000000fffff984 */ /* 0x000fe20000000800 */
[----:B------:R-:W-:Y:S01]  /*7e50*/  @!PT LDS RZ, [RZ] ;  /* 0x00000000fffff984 */ /* 0x000fe20000000800 */
[----:B------:R-:W-:Y:S01]  /*7e60*/  @!PT LDS RZ, [RZ] ;  /* 0x00000000fffff984 */ /* 0x000fe20000000800 */
[----:B------:R-:W-:Y:S04]  /*7e70*/  LDGSTS.E.BYPASS.LTC128B.128 [R2+0xc000], desc[UR14][R8.64] ;  /* 0x0c00000008027fae */ /* 0x000fe8000b981a0e */
[----:B------:R-:W-:Y:S04]  /*7e80*/  LDGSTS.E.BYPASS.LTC128B.128 [R2+0xe000], desc[UR14][R8.64+0x80] ;  /* 0x0e00008008027fae */ /* 0x000fe8000b981a0e */
[----:B------:R-:W-:Y:S04]  /*7e90*/  LDGSTS.E.BYPASS.LTC128B.128 [R2+0xc800], desc[UR14][R6.64] ;  /* 0x0c80000006027fae */ /* 0x000fe8000b981a0e */
[----:B------:R-:W-:Y:S04]  /*7ea0*/  LDGSTS.E.BYPASS.LTC128B.128 [R2+0xe800], desc[UR14][R6.64+0x80] ;  /* 0x0e80008006027fae */ /* 0x000fe8000b981a0e */
[----:B------:R-:W-:Y:S04]  /*7eb0*/  LDGSTS.E.BYPASS.LTC128B.128 [R2+0xd000], desc[UR14][R10.64] ;  /* 0x0d0000000a027fae */ /* 0x000fe8000b981a0e */
[----:B------:R-:W-:Y:S04]  /*7ec0*/  LDGSTS.E.BYPASS.LTC128B.128 [R2+0xf000], desc[UR14][R10.64+0x80] ;  /* 0x0f0000800a027fae */ /* 0x000fe8000b981a0e */
[----:B------:R-:W-:Y:S04]  /*7ed0*/  LDGSTS.E.BYPASS.LTC128B.128 [R2+0xd800], desc[UR14][R4.64] ;  /* 0x0d80000004027fae */ /* 0x000fe8000b981a0e */
[----:B------:R1:W-:Y:S04]  /*7ee0*/  LDGSTS.E.BYPASS.LTC128B.128 [R2+0xf800], desc[UR14][R4.64+0x80] ;  /* 0x0f80008004027fae */ /* 0x0003e8000b981a0e */
[----:B------:R-:W-:Y:S04]  /*7ef0*/  LDSM.16.M88.4 R52, [R165+UR30+0x8000] ;  /* 0x0080001ea534783b */ /* 0x000fe80008000200 */
[----:B------:R-:W-:Y:S04]  /*7f00*/  LDSM.16.M88.4 R48, [R165+UR30+0x8800] ;  /* 0x0088001ea530783b */ /* 0x000fe80008000200 */
[----:B------:R-:W-:Y:S04]  /*7f10*/  LDSM.16.M88.4 R44, [R165+UR30+0x9000] ;  /* 0x0090001ea52c783b */ /* 0x000fe80008000200 */
[----:B------:R-:W-:Y:S01]  /*7f20*/  LDSM.16.M88.4 R40, [R165+UR30+0x9800] ;  /* 0x0098001ea528783b */ /* 0x000fe20008000200 */
[----:B------:R-:W-:-:S02]  /*7f30*/  IMAD.MOV.U32 R12, RZ, RZ, 0x20 ;  /* 0x00000020ff0c7424 */ /* 0x000fc400078e00ff */
[----:B------:R-:W-:Y:S01]  /*7f40*/  VIADD R0, R165, UR30 ;  /* 0x0000001ea5007c36 */ /* 0x000fe20008000000 */
[----:B------:R-:W-:Y:S04]  /*7f50*/  LDSM.16.M88.4 R16, [R22] ;  /* 0x000000001610783b */ /* 0x000fe80000000200 */
[----:B------:R-:W0:Y:S04]  /*7f60*/  LDGDEPBAR ;  /* 0x00000000000079af */ /* 0x000e280000000000 */
[----:B-1----:R-:W1:Y:S01]  /*7f70*/  LDSM.16.M88.4 R4, [R22+0x2000] ;  /* 0x002000001604783b */ /* 0x002e620000000200 */
[----:B------:R-:W-:-:S04]  /*7f80*/  SEL R12, R12, 0xffffffe0, !P0 ;  /* 0xffffffe00c0c7807 */ /* 0x000fc80004000000 */
[----:B------:R-:W-:Y:S01]  /*7f90*/  IADD3 R24, PT, PT, R12, R22, RZ ;  /* 0x000000160c187210 */ /* 0x000fe20007ffe0ff */
[----:B------:R-:W-:-:S04]  /*7fa0*/  IMAD.IADD R3, R0, 0x1, R12 ;  /* 0x0000000100037824 */ /* 0x000fc800078e020c */
[----:B------:R-:W-:Y:S04]  /*7fb0*/  LDSM.16.M88.4 R8, [R24+0x2000] ;  /* 0x002000001808783b */ /* 0x000fe80000000200 */
[----:B------:R-:W3:Y:S04]  /*7fc0*/  LDSM.16.M88.4 R36, [R3+0x8000] ;  /* 0x008000000324783b */ /* 0x000ee80000000200 */
[----:B------:R-:W4:Y:S04]  /*7fd0*/  LDSM.16.M88.4 R32, [R3+0x8800] ;  /* 0x008800000320783b */ /* 0x000f280000000200 */
[----:B------:R-:W-:Y:S04]  /*7fe0*/  LDSM.16.M88.4 R28, [R3+0x9000] ;  /* 0x00900000031c783b */ /* 0x000fe80000000200 */
[----:B------:R-:W4:Y:S01]  /*7ff0*/  LDSM.16.M88.4 R56, [R3+0x9800] ;  /* 0x009800000338783b */ /* 0x000f220000000200 */
[C---:B-1----:R-:W-:Y:S08]  /*8000*/  HMMA.16816.F32.BF16 R224, R4.reuse, R52, RZ ;  /* 0x0000003404e0723c */ /* 0x042ff000000418ff */
[C---:B------:R-:W-:Y:S08]  /*8010*/  HMMA.16816.F32.BF16 R216, R4.reuse, R48, RZ ;  /* 0x0000003004d8723c */ /* 0x040ff000000418ff */
[C---:B------:R-:W-:Y:S08]  /*8020*/  HMMA.16816.F32.BF16 R64, R4.reuse, R40, RZ ;  /* 0x000000280440723c */ /* 0x040ff000000418ff */
[C---:B------:R-:W-:Y:S08]  /*8030*/  HMMA.16816.F32.BF16 R212, R4.reuse, R50, RZ ;  /* 0x0000003204d4723c */ /* 0x040ff000000418ff */
[C---:B------:R-:W-:Y:S08]  /*8040*/  HMMA.16816.F32.BF16 R204, R4.reuse, R46, RZ ;  /* 0x0000002e04cc723c */ /* 0x040ff000000418ff */
[C---:B------:R-:W-:Y:S08]  /*8050*/  HMMA.16816.F32.BF16 R208, R4.reuse, R44, RZ ;  /* 0x0000002c04d0723c */ /* 0x040ff000000418ff */
[C---:B------:R-:W-:Y:S08]  /*8060*/  HMMA.16816.F32.BF16 R220, R4.reuse, R54, RZ ;  /* 0x0000003604dc723c */ /* 0x040ff000000418ff */
[----:B------:R-:W-:Y:S01]  /*8070*/  HMMA.16816.F32.BF16 R60, R4, R42, RZ ;  /* 0x0000002a043c723c */ /* 0x000fe200000418ff */
[----:B------:R-:W1:Y:S07]  /*8080*/  LDSM.16.M88.4 R4, [R24] ;  /* 0x000000001804783b */ /* 0x000e6e0000000200 */
[C---:B---3--:R-:W-:Y:S08]  /*8090*/  HMMA.16816.F32.BF16 R236, R8.reuse, R36, R224 ;  /* 0x0000002408ec723c */ /* 0x048ff000000418e0 */
[C---:B----4-:R-:W-:Y:S08]  /*80a0*/  HMMA.16816.F32.BF16 R232, R8.reuse, R32, R216 ;  /* 0x0000002008e8723c */ /* 0x050ff000000418d8 */
[C---:B------:R-:W-:Y:S08]  /*80b0*/  HMMA.16816.F32.BF16 R224, R8.reuse, R56, R64 ;  /* 0x0000003808e0723c */ /* 0x040ff00000041840 */
[C---:B------:R-:W-:Y:S08]  /*80c0*/  HMMA.16816.F32.BF16 R244, R8.reuse, R34, R212 ;  /* 0x0000002208f4723c */ /* 0x040ff000000418d4 */
[C---:B------:R-:W-:Y:S08]  /*80d0*/  HMMA.16816.F32.BF16 R216, R8.reuse, R30, R204 ;  /* 0x0000001e08d8723c */ /* 0x040ff000000418cc */
[----:B------:R-:W-:Y:S08]  /*80e0*/  HMMA.16816.F32.BF16 R212, R8, R58, R60 ;  /* 0x0000003a08d4723c */ /* 0x000ff0000004183c */
[C---:B------:R-:W-:Y:S08]  /*80f0*/  HMMA.16816.F32.BF16 R204, R16.reuse, R52, RZ ;  /* 0x0000003410cc723c */ /* 0x040ff000000418ff */
[C---:B------:R-:W-:Y:S08]  /*8100*/  HMMA.16816.F32.BF16 R64, R16.reuse, R54, RZ ;  /* 0x000000361040723c */ /* 0x040ff000000418ff */
[C---:B------:R-:W-:Y:S08]  /*8110*/  HMMA.16816.F32.BF16 R60, R16.reuse, R48, RZ ;  /* 0x00000030103c723c */ /* 0x040ff000000418ff */
[----:B------:R-:W-:Y:S08]  /*8120*/  HMMA.16816.F32.BF16 R52, R16, R50, RZ ;  /* 0x000000321034723c */ /* 0x000ff000000418ff */
[C---:B------:R-:W-:Y:S08]  /*8130*/  HMMA.16816.F32.BF16 R228, R8.reuse, R28, R208 ;  /* 0x0000001c08e4723c */ /* 0x040ff000000418d0 */
[----:B------:R-:W-:Y:S08]  /*8140*/  HMMA.16816.F32.BF16 R220, R8, R38, R220 ;  /* 0x0000002608dc723c */ /* 0x000ff000000418dc */
[C---:B------:R-:W-:Y:S08]  /*8150*/  HMMA.16816.F32.BF16 R48, R16.reuse, R44, RZ ;  /* 0x0000002c1030723c */ /* 0x040ff000000418ff */
[C---:B------:R-:W-:Y:S08]  /*8160*/  HMMA.16816.F32.BF16 R44, R16.reuse, R46, RZ ;  /* 0x0000002e102c723c */ /* 0x040ff000000418ff */
[C---:B------:R-:W-:Y:S08]  /*8170*/  HMMA.16816.F32.BF16 R8, R16.reuse, R40, RZ ;  /* 0x000000281008723c */ /* 0x040ff000000418ff */
[----:B------:R-:W-:Y:S01]  /*8180*/  HMMA.16816.F32.BF16 R16, R16, R42, RZ ;  /* 0x0000002a1010723c */ /* 0x000fe200000418ff */
[----:B--2---:R-:W-:-:S02]  /*8190*/  IMAD.IADD R15, R171, 0x1, R22 ;  /* 0x00000001ab0f7824 */ /* 0x004fc400078e0216 */
[----:B------:R-:W-:-:S05]  /*81a0*/  IMAD.IADD R0, R0, 0x1, R171 ;  /* 0x0000000100007824 */ /* 0x000fca00078e02ab */
[C---:B-1----:R-:W-:Y:S08]  /*81b0*/  HMMA.16816.F32.BF16 R208, R4.reuse, R36, R204 ;  /* 0x0000002404d0723c */ /* 0x042ff000000418cc */
[C---:B------:R-:W-:Y:S08]  /*81c0*/  HMMA.16816.F32.BF16 R204, R4.reuse, R32, R60 ;  /* 0x0000002004cc723c */ /* 0x040ff0000004183c */
[C---:B------:R-:W-:Y:S01]  /*81d0*/  HMMA.16816.F32.BF16 R60, R4.reuse, R56, R8 ;  /* 0x00000038043c723c */ /* 0x040fe20000041808 */
[----:B------:R-:W-:Y:S07]  /*81e0*/  LDSM.16.M88.4 R8, [R15] ;  /* 0x000000000f08783b */ /* 0x000fee0000000200 */
[C---:B------:R-:W-:Y:S08]  /*81f0*/  HMMA.16816.F32.BF16 R48, R4.reuse, R28, R48 ;  /* 0x0000001c0430723c */ /* 0x040ff00000041830 */
[C---:B------:R-:W-:Y:S01]  /*8200*/  HMMA.16816.F32.BF16 R40, R4.reuse, R38, R64 ;  /* 0x000000260428723c */ /* 0x040fe20000041840 */
[----:B------:R-:W-:Y:S07]  /*8210*/  LDSM.16.M88.4 R36, [R0+0x9800] ;  /* 0x009800000024783b */ /* 0x000fee0000000200 */
[C---:B------:R-:W-:Y:S01]  /*8220*/  HMMA.16816.F32.BF16 R52, R4.reuse, R34, R52 ;  /* 0x000000220434723c */ /* 0x040fe20000041834 */
[----:B------:R-:W-:Y:S07]  /*8230*/  LDSM.16.M88.4 R32, [R0+0x8000] ;  /* 0x008000000020783b */ /* 0x000fee0000000200 */
[C---:B------:R-:W-:Y:S01]  /*8240*/  HMMA.16816.F32.BF16 R44, R4.reuse, R30, R44 ;  /* 0x0000001e042c723c */ /* 0x040fe2000004182c */
[----:B------:R-:W-:Y:S07]  /*8250*/  LDSM.16.M88.4 R28, [R0+0x8800] ;  /* 0x00880000001c783b */ /* 0x000fee0000000200 */
[----:B------:R-:W-:Y:S01]  /*8260*/  HMMA.16816.F32.BF16 R56, R4, R58, R16 ;  /* 0x0000003a0438723c */ /* 0x000fe20000041810 */
[----:B------:R-:W1:Y:S04]  /*8270*/  LDSM.16.M88.4 R4, [R15+0x2000] ;  /* 0x002000000f04783b */ /* 0x000e680000000200 */
[----:B------:R-:W2:Y:S03]  /*8280*/  LDSM.16.M88.4 R16, [R0+0x9000] ;  /* 0x009000000010783b */ /* 0x000ea60000000200 */
[C---:B-1----:R-:W-:Y:S08]  /*8290*/  HMMA.16816.F32.BF16 R224, R4.reuse, R36, R224 ;  /* 0x0000002404e0723c */ /* 0x042ff000000418e0 */
[C---:B--2---:R-:W-:Y:S08]  /*82a0*/  HMMA.16816.F32.BF16 R228, R4.reuse, R16, R228 ;  /* 0x0000001004e4723c */ /* 0x044ff000000418e4 */
[----:B------:R-:W-:Y:S03]  /*82b0*/  HMMA.16816.F32.BF16 R240, R4, R18, R216 ;  /* 0x0000001204f0723c */ /* 0x000fe600000418d8 */
[----:B------:R-:W-:-:S05]  /*82c0*/  MOV R25, R227 ;  /* 0x000000e300197202 */ /* 0x000fca0000000f00 */
[C---:B------:R-:W-:Y:S03]  /*82d0*/  HMMA.16816.F32.BF16 R64, R4.reuse, R32, R236 ;  /* 0x000000200440723c */ /* 0x040fe600000418ec */
[----:B------:R-:W-:Y:S01]  /*82e0*/  IMAD.MOV.U32 R171, RZ, RZ, R228 ;  /* 0x000000ffffab7224 */ /* 0x000fe200078e00e4 */
[----:B------:R-:W-:Y:S01]  /*82f0*/  MOV R236, R231 ;  /* 0x000000e700ec7202 */ /* 0x000fe20000000f00 */
[----:B------:R-:W-:Y:S02]  /*8300*/  IMAD.MOV.U32 R237, RZ, RZ, R230 ;  /* 0x000000ffffed7224 */ /* 0x000fe400078e00e6 */
[----:B------:R-:W-:Y:S01]  /*8310*/  IMAD.MOV.U32 R227, RZ, RZ, R171 ;  /* 0x000000ffffe37224 */ /* 0x000fe200078e00ab */
[----:B------:R-:W-:Y:S01]  /*8320*/  HMMA.16816.F32.BF16 R232, R4, R28, R232 ;  /* 0x0000001c04e8723c */ /* 0x000fe200000418e8 */
[----:B------:R-:W-:Y:S02]  /*8330*/  IMAD.MOV.U32 R23, RZ, RZ, R229 ;  /* 0x000000ffff177224 */ /* 0x000fe400078e00e5 */
[----:B------:R-:W-:Y:S01]  /*8340*/  IMAD.MOV.U32 R217, RZ, RZ, R240 ;  /* 0x000000ffffd97224 */ /* 0x000fe200078e00f0 */
[----:B------:R-:W-:Y:S01]  /*8350*/  MOV R171, R243 ;  /* 0x000000f300ab7202 */ /* 0x000fe20000000f00 */
[----:B------:R-:W-:-:S02]  /*8360*/  IMAD.MOV.U32 R216, RZ, RZ, R241 ;  /* 0x000000ffffd87224 */ /* 0x000fc400078e00f1 */
[----:B------:R-:W-:Y:S01]  /*8370*/  IMAD.MOV.U32 R251, RZ, RZ, R242 ;  /* 0x000000fffffb7224 */ /* 0x000fe200078e00f2 */
[C---:B------:R-:W-:Y:S08]  /*8380*/  HMMA.16816.F32.BF16 R228, R4.reuse, R34, R220 ;  /* 0x0000002204e4723c */ /* 0x040ff000000418dc */
[C---:B------:R-:W-:Y:S08]  /*8390*/  HMMA.16816.F32.BF16 R244, R4.reuse, R30, R244 ;  /* 0x0000001e04f4723c */ /* 0x040ff000000418f4 */
[----:B------:R-:W-:Y:S01]  /*83a0*/  HMMA.16816.F32.BF16 R240, R4, R38, R212 ;  /* 0x0000002604f0723c */ /* 0x000fe200000418d4 */
[----:B------:R-:W-:-:S02]  /*83b0*/  IMAD.MOV.U32 R4, RZ, RZ, R237 ;  /* 0x000000ffff047224 */ /* 0x000fc400078e00ed */
[----:B------:R-:W-:Y:S02]  /*83c0*/  IMAD.MOV.U32 R5, RZ, RZ, R236 ;  /* 0x000000ffff057224 */ /* 0x000fe400078e00ec */
[----:B------:R-:W-:-:S03]  /*83d0*/  IMAD.MOV.U32 R6, RZ, RZ, R217 ;  /* 0x000000ffff067224 */ /* 0x000fc600078e00d9 */
[C---:B------:R-:W-:Y:S01]  /*83e0*/  HMMA.16816.F32.BF16 R236, R8.reuse, R32, R208 ;  /* 0x0000002008ec723c */ /* 0x040fe200000418d0 */
[----:B------:R-:W-:Y:S02]  /*83f0*/  IMAD.MOV.U32 R211, RZ, RZ, R23 ;  /* 0x000000ffffd37224 */ /* 0x000fe400078e0017 */
[----:B------:R-:W-:Y:S02]  /*8400*/  IMAD.MOV.U32 R7, RZ, RZ, R216 ;  /* 0x000000ffff077224 */ /* 0x000fe400078e00d8 */
[C---:B------:R-:W-:Y:S02]  /*8410*/  IMAD.IADD R23, R12.reuse, 0x1, R15 ;  /* 0x000000010c177824 */ /* 0x040fe400078e020f */
[----:B------:R-:W-:Y:S01]  /*8420*/  IMAD.IADD R12, R12, 0x1, R0 ;  /* 0x000000010c0c7824 */ /* 0x000fe200078e0200 */
[----:B------:R-:W-:Y:S01]  /*8430*/  HMMA.16816.F32.BF16 R216, R8, R30, R52 ;  /* 0x0000001e08d8723c */ /* 0x000fe20000041834 */
[----:B------:R-:W-:Y:S01]  /*8440*/  IMAD.MOV.U32 R170, RZ, RZ, R224 ;  /* 0x000000ffffaa7224 */ /* 0x000fe200078e00e0 */
[----:B------:R-:W-:Y:S01]  /*8450*/  MOV R210, R227 ;  /* 0x000000e300d27202 */ /* 0x000fe20000000f00 */
[----:B------:R-:W-:-:S02]  /*8460*/  IMAD.MOV.U32 R27, RZ, RZ, R225 ;  /* 0x000000ffff1b7224 */ /* 0x000fc400078e00e1 */
[----:B------:R-:W-:-:S03]  /*8470*/  IMAD.MOV.U32 R26, RZ, RZ, R226 ;  /* 0x000000ffff1a7224 */ /* 0x000fc600078e00e2 */
[C---:B------:R-:W-:Y:S08]  /*8480*/  HMMA.16816.F32.BF16 R52, R8.reuse, R16, R48 ;  /* 0x000000100834723c */ /* 0x040ff00000041830 */
[C---:B------:R-:W-:Y:S01]  /*8490*/  HMMA.16816.F32.BF16 R48, R8.reuse, R18, R44 ;  /* 0x000000120830723c */ /* 0x040fe2000004182c */
[----:B------:R-:W-:Y:S07]  /*84a0*/  LDSM.16.M88.4 R16, [R12+0x9000] ;  /* 0x009000000c10783b */ /* 0x000fee0000000200 */
[----:B------:R-:W-:Y:S01]  /*84b0*/  HMMA.16816.F32.BF16 R44, R8, R36, R60 ;  /* 0x00000024082c723c */ /* 0x000fe2000004183c */
[----:B------:R-:W-:-:S02]  /*84c0*/  IMAD.MOV.U32 R36, RZ, RZ, R6 ;  /* 0x000000ffff247224 */ /* 0x000fc400078e0006 */
[----:B------:R-:W-:-:S05]  /*84d0*/  IMAD.MOV.U32 R37, RZ, RZ, R7 ;  /* 0x000000ffff257224 */ /* 0x000fca00078e0007 */
[C---:B------:R-:W-:Y:S01]  /*84e0*/  HMMA.16816.F32.BF16 R212, R8.reuse, R38, R56 ;  /* 0x0000002608d4723c */ /* 0x040fe20000041838 */
[----:B------:R-:W-:Y:S02]  /*84f0*/  IMAD.MOV.U32 R58, RZ, RZ, R4 ;  /* 0x000000ffff3a7224 */ /* 0x000fe400078e0004 */
[----:B------:R-:W-:Y:S02]  /*8500*/  IMAD.MOV.U32 R59, RZ, RZ, R5 ;  /* 0x000000ffff3b7224 */ /* 0x000fe400078e0005 */
[----:B------:R-:W-:Y:S03]  /*8510*/  LDSM.16.M88.4 R4, [R23+0x2000] ;  /* 0x002000001704783b */ /* 0x000fe60000000200 */
[C---:B------:R-:W-:Y:S01]  /*8520*/  HMMA.16816.F32.BF16 R224, R8.reuse, R34, R40 ;  /* 0x0000002208e0723c */ /* 0x040fe20000041828 */
[----:B------:R-:W1:Y:S04]  /*8530*/  LDSM.16.M88.4 R32, [R12+0x8000] ;  /* 0x008000000c20783b */ /* 0x000e680000000200 */
[----:B------:R-:W-:Y:S03]  /*8540*/  LDSM.16.M88.4 R40, [R12+0x9800] ;  /* 0x009800000c28783b */ /* 0x000fe60000000200 */
[----:B------:R-:W-:Y:S01]  /*8550*/  HMMA.16816.F32.BF16 R220, R8, R28, R204 ;  /* 0x0000001c08dc723c */ /* 0x000fe200000418cc */
[----:B------:R-:W2:Y:S01]  /*8560*/  LDSM.16.M88.4 R28, [R12+0x8800] ;  /* 0x008800000c1c783b */ /* 0x000ea20000000200 */
[----:B------:R-:W-:Y:S01]  /*8570*/  MOV R38, R251 ;  /* 0x000000fb00267202 */ /* 0x000fe20000000f00 */
[----:B------:R-:W-:Y:S01]  /*8580*/  IMAD.MOV.U32 R39, RZ, RZ, R171 ;  /* 0x000000ffff277224 */ /* 0x000fe200078e00ab */
[----:B------:R-:W-:Y:S01]  /*8590*/  MOV R57, R211 ;  /* 0x000000d300397202 */ /* 0x000fe20000000f00 */
[----:B------:R-:W-:Y:S01]  /*85a0*/  IMAD.MOV.U32 R56, RZ, RZ, R210 ;  /* 0x000000ffff387224 */ /* 0x000fe200078e00d2 */
[----:B------:R-:W3:Y:S02]  /*85b0*/  LDSM.16.M88.4 R8, [R23] ;  /* 0x000000001708783b */ /* 0x000ee40000000200 */
[C---:B-1----:R-:W-:Y:S08]  /*85c0*/  HMMA.16816.F32.BF16 R208, R4.reuse, R32, R64 ;  /* 0x0000002004d0723c */ /* 0x042ff00000041840 */
[C---:B--2---:R-:W-:Y:S08]  /*85d0*/  HMMA.16816.F32.BF16 R64, R4.reuse, R28, R232 ;  /* 0x0000001c0440723c */ /* 0x044ff000000418e8 */
[C---:B------:R-:W-:Y:S08]  /*85e0*/  HMMA.16816.F32.BF16 R232, R4.reuse, R18, R36 ;  /* 0x0000001204e8723c */ /* 0x040ff00000041824 */
[----:B------:R-:W-:Y:S01]  /*85f0*/  HMMA.16816.F32.BF16 R204, R4, R34, R228 ;  /* 0x0000002204cc723c */ /* 0x000fe200000418e4 */
[----:B------:R-:W-:Y:S01]  /*8600*/  IMAD.MOV.U32 R228, RZ, RZ, R170 ;  /* 0x000000ffffe47224 */ /* 0x000fe200078e00aa */
[----:B------:R-:W-:Y:S01]  /*8610*/  MOV R231, R25 ;  /* 0x0000001900e77202 */ /* 0x000fe20000000f00 */
[----:B------:R-:W-:-:S02]  /*8620*/  IMAD.MOV.U32 R229, RZ, RZ, R27 ;  /* 0x000000ffffe57224 */ /* 0x000fc400078e001b */
[----:B------:R-:W-:-:S06]  /*8630*/  IMAD.MOV.U32 R230, RZ, RZ, R26 ;  /* 0x000000ffffe67224 */ /* 0x000fcc00078e001a */
[----:B------:R-:W-:Y:S02]  /*8640*/  IMAD.MOV.U32 R39, RZ, RZ, R233 ;  /* 0x000000ffff277224 */ /* 0x000fe400078e00e9 */
[----:B------:R-:W-:Y:S02]  /*8650*/  IMAD.MOV.U32 R38, RZ, RZ, R234 ;  /* 0x000000ffff267224 */ /* 0x000fe400078e00ea */
[----:B------:R-:W-:Y:S02]  /*8660*/  IMAD.MOV.U32 R37, RZ, RZ, R235 ;  /* 0x000000ffff257224 */ /* 0x000fe400078e00eb */
[----:B------:R-:W-:Y:S02]  /*8670*/  IMAD.MOV.U32 R36, RZ, RZ, R232 ;  /* 0x000000ffff247224 */ /* 0x000fe400078e00e8 */
[----:B------:R-:W-:-:S15]  /*8680*/  HMMA.16816.F32.BF16 R232, R4, R40, R228 ;  /* 0x0000002804e8723c */ /* 0x000fde00000418e4 */
[----:B------:R-:W-:-:S04]  /*8690*/  NOP ;  /* 0x0000000000007918 */ /* 0x000fc80000000000 */
[----:B------:R-:W-:Y:S01]  /*86a0*/  MOV R231, R232 ;  /* 0x000000e800e77202 */ /* 0x000fe20000000f00 */
[----:B------:R-:W-:Y:S02]  /*86b0*/  IMAD.MOV.U32 R230, RZ, RZ, R233 ;  /* 0x000000ffffe67224 */ /* 0x000fe400078e00e9 */
[----:B------:R-:W-:Y:S02]  /*86c0*/  IMAD.MOV.U32 R229, RZ, RZ, R234 ;  /* 0x000000ffffe57224 */ /* 0x000fe400078e00ea */
[----:B------:R-:W-:Y:S02]  /*86d0*/  IMAD.MOV.U32 R228, RZ, RZ, R235 ;  /* 0x000000ffffe47224 */ /* 0x000fe400078e00eb */
[C---:B------:R-:W-:Y:S08]  /*86e0*/  HMMA.16816.F32.BF16 R232, R4.reuse, R42, R240 ;  /* 0x0000002a04e8723c */ /* 0x040ff000000418f0 */
[C---:B------:R-:W-:Y:S08]  /*86f0*/  HMMA.16816.F32.BF16 R60, R4.reuse, R30, R244 ;  /* 0x0000001e043c723c */ /* 0x040ff000000418f4 */
[----:B------:R-:W-:Y:S03]  /*8700*/  HMMA.16816.F32.BF16 R56, R4, R16, R56 ;  /* 0x000000100438723c */ /* 0x000fe60000041838 */
[----:B------:R-:W-:Y:S01]  /*8710*/  IMAD.MOV.U32 R7, RZ, RZ, R232 ;  /* 0x000000ffff077224 */ /* 0x000fe200078e00e8 */
[----:B------:R-:W-:Y:S01]  /*8720*/  MOV R6, R233 ;  /* 0x000000e900067202 */ /* 0x000fe20000000f00 */
[----:B------:R-:W-:-:S02]  /*8730*/  IMAD.MOV.U32 R5, RZ, RZ, R234 ;  /* 0x000000ffff057224 */ /* 0x000fc400078e00ea */
[----:B------:R-:W-:Y:S02]  /*8740*/  IMAD.MOV.U32 R4, RZ, RZ, R235 ;  /* 0x000000ffff047224 */ /* 0x000fe400078e00eb */
[C---:B---3--:R-:W-:Y:S08]  /*8750*/  HMMA.16816.F32.BF16 R232, R8.reuse, R32, R236 ;  /* 0x0000002008e8723c */ /* 0x048ff000000418ec */
[----:B------:R-:W-:Y:S01]  /*8760*/  HMMA.16816.F32.BF16 R32, R8, R34, R224 ;  /* 0x000000220820723c */ /* 0x000fe200000418e0 */
[----:B------:R-:W-:Y:S01]  /*8770*/  IMAD.MOV.U32 R224, RZ, RZ, R7 ;  /* 0x000000ffffe07224 */ /* 0x000fe200078e0007 */
[----:B------:R-:W-:Y:S01]  /*8780*/  MOV R225, R6 ;  /* 0x0000000600e17202 */ /* 0x000fe20000000f00 */
[----:B------:R-:W-:-:S02]  /*8790*/  IMAD.MOV.U32 R226, RZ, RZ, R5 ;  /* 0x000000ffffe27224 */ /* 0x000fc400078e0005 */
[----:B------:R-:W-:-:S06]  /*87a0*/  IMAD.MOV.U32 R227, RZ, RZ, R4 ;  /* 0x000000ffffe37224 */ /* 0x000fcc00078e0004 */
[----:B------:R-:W-:Y:S01]  /*87b0*/  IMAD.MOV.U32 R25, RZ, RZ, R232 ;  /* 0x000000ffff197224 */ /* 0x000fe200078e00e8 */
[----:B------:R-:W-:Y:S01]  /*87c0*/  MOV R171, R234 ;  /* 0x000000ea00ab7202 */ /* 0x000fe20000000f00 */
[----:B------:R-:W-:Y:S02]  /*87d0*/  IMAD.MOV.U32 R251, RZ, RZ, R233 ;  /* 0x000000fffffb7224 */ /* 0x000fe400078e00e9 */
[----:B------:R-:W-:-:S04]  /*87e0*/  IMAD.MOV.U32 R170, RZ, RZ, R235 ;  /* 0x000000ffffaa7224 */ /* 0x000fc800078e00eb */
[----:B------:R-:W-:Y:S01]  /*87f0*/  IMAD.MOV.U32 R235, RZ, RZ, R32 ;  /* 0x000000ffffeb7224 */ /* 0x000fe200078e0020 */
[----:B------:R-:W-:Y:S01]  /*8800*/  MOV R232, R35 ;  /* 0x0000002300e87202 */ /* 0x000fe20000000f00 */
[----:B------:R-:W-:Y:S02]  /*8810*/  IMAD.MOV.U32 R234, RZ, RZ, R33 ;  /* 0x000000ffffea7224 */ /* 0x000fe400078e0021 */
[----:B------:R-:W-:Y:S02]  /*8820*/  IMAD.MOV.U32 R233, RZ, RZ, R34 ;  /* 0x000000ffffe97224 */ /* 0x000fe400078e0022 */
[C---:B------:R-:W-:Y:S08]  /*8830*/  HMMA.16816.F32.BF16 R32, R8.reuse, R28, R220 ;  /* 0x0000001c0820723c */ /* 0x040ff000000418dc */
[----:B------:R-:W-:Y:S01]  /*8840*/  HMMA.16816.F32.BF16 R4, R8, R40, R44 ;  /* 0x000000280804723c */ /* 0x000fe2000004182c */
[----:B------:R-:W-:Y:S01]  /*8850*/  IMAD.MOV.U32 R223, RZ, RZ, R25 ;  /* 0x000000ffffdf7224 */ /* 0x000fe200078e0019 */
[----:B------:R-:W-:Y:S01]  /*8860*/  MOV R220, R39 ;  /* 0x0000002700dc7202 */ /* 0x000fe20000000f00 */
[----:B------:R-:W-:Y:S01]  /*8870*/  IMAD.MOV.U32 R221, RZ, RZ, R38 ;  /* 0x000000ffffdd7224 */ /* 0x000fe200078e0026 */
[----:B------:R-:W-:Y:S01]  /*8880*/  LDSM.16.M88.4 R44, [R165+UR30+0xb800] ;  /* 0x00b8001ea52c783b */ /* 0x000fe20008000200 */
[----:B------:R-:W-:-:S03]  /*8890*/  IMAD.MOV.U32 R222, RZ, RZ, R37 ;  /* 0x000000ffffde7224 */ /* 0x000fc600078e0025 */
[C---:B------:R-:W-:Y:S03]  /*88a0*/  HMMA.16816.F32.BF16 R236, R8.reuse, R16, R52 ;  /* 0x0000001008ec723c */ /* 0x040fe60000041834 */
[----:B------:R-:W-:Y:S02]  /*88b0*/  IMAD.MOV.U32 R27, RZ, RZ, R34 ;  /* 0x000000ffff1b7224 */ /* 0x000fe400078e0022 */
[----:B------:R-:W-:Y:S02]  /*88c0*/  IMAD.MOV.U32 R26, RZ, RZ, R35 ;  /* 0x000000ffff1a7224 */ /* 0x000fe400078e0023 */
[----:B------:R-:W-:Y:S01]  /*88d0*/  IMAD.MOV.U32 R54, RZ, RZ, R27 ;  /* 0x000000ffff367224 */ /* 0x000fe200078e001b */
[----:B------:R-:W-:Y:S01]  /*88e0*/  HMMA.16816.F32.BF16 R240, R8, R30, R216 ;  /* 0x0000001e08f0723c */ /* 0x000fe200000418d8 */
[----:B------:R-:W-:Y:S02]  /*88f0*/  IMAD.MOV.U32 R55, RZ, RZ, R26 ;  /* 0x000000ffff377224 */ /* 0x000fe400078e001a */
[----:B------:R-:W-:Y:S01]  /*8900*/  IMAD.MOV.U32 R219, RZ, RZ, R36 ;  /* 0x000000ffffdb7224 */ /* 0x000fe200078e0024 */
[----:B------:R-:W-:Y:S01]  /*8910*/  MOV R26, R6 ;  /* 0x00000006001a7202 */ /* 0x000fe20000000f00 */
[----:B------:R-:W-:Y:S01]  /*8920*/  IMAD.MOV.U32 R40, RZ, RZ, R4 ;  /* 0x000000ffff287224 */ /* 0x000fe200078e0004 */
[----:B------:R-:W-:Y:S01]  /*8930*/  LDSM.16.M88.4 R36, [R165+UR30+0xa000] ;  /* 0x00a0001ea524783b */ /* 0x000fe20008000200 */
[----:B------:R-:W-:-:S02]  /*8940*/  IMAD.MOV.U32 R27, RZ, RZ, R5 ;  /* 0x000000ffff1b7224 */ /* 0x000fc400078e0005 */
[----:B------:R-:W-:Y:S02]  /*8950*/  IMAD.MOV.U32 R25, RZ, RZ, R7 ;  /* 0x000000ffff197224 */ /* 0x000fe400078e0007 */
[----:B------:R-:W1:Y:S01]  /*8960*/  LDSM.16.M88.4 R4, [R22+0x6000] ;  /* 0x006000001604783b */ /* 0x000e620000000200 */
[----:B------:R-:W-:Y:S02]  /*8970*/  IMAD.MOV.U32 R29, RZ, RZ, R32 ;  /* 0x000000ffff1d7224 */ /* 0x000fe400078e0020 */
[----:B------:R-:W-:Y:S02]  /*8980*/  IMAD.MOV.U32 R28, RZ, RZ, R33 ;  /* 0x000000ffff1c7224 */ /* 0x000fe400078e0021 */
[----:B------:R-:W2:Y:S01]  /*8990*/  LDSM.16.M88.4 R32, [R165+UR30+0xa800] ;  /* 0x00a8001ea520783b */ /* 0x000ea20008000200 */
[----:B------:R-:W-:Y:S01]  /*89a0*/  IMAD.MOV.U32 R52, RZ, RZ, R29 ;  /* 0x000000ffff347224 */ /* 0x000fe200078e001d */
[C---:B------:R-:W-:Y:S01]  /*89b0*/  HMMA.16816.F32.BF16 R48, R8.reuse, R18, R48 ;  /* 0x000000120830723c */ /* 0x040fe20000041830 */
[----:B------:R-:W-:Y:S01]  /*89c0*/  MOV R53, R28 ;  /* 0x0000001c00357202 */ /* 0x000fe20000000f00 */
[----:B------:R-:W-:Y:S04]  /*89d0*/  LDSM.16.M88.4 R16, [R22+0x4000] ;  /* 0x004000001610783b */ /* 0x000fe80000000200 */
[----:B------:R-:W3:Y:S02]  /*89e0*/  LDSM.16.M88.4 R28, [R165+UR30+0xb000] ;  /* 0x00b0001ea51c783b */ /* 0x000ee40008000200 */
[----:B------:R-:W-:Y:S01]  /*89f0*/  HMMA.16816.F32.BF16 R244, R8, R42, R212 ;  /* 0x0000002a08f4723c */ /* 0x000fe200000418d4 */
[----:B------:R-:W-:Y:S01]  /*8a00*/  IMAD.MOV.U32 R8, RZ, RZ, R235 ;  /* 0x000000ffff087224 */ /* 0x000fe200078e00eb */
[----:B------:R-:W-:Y:S01]  /*8a10*/  MOV R11, R232 ;  /* 0x000000e8000b7202 */ /* 0x000fe20000000f00 */
[----:B------:R-:W-:-:S02]  /*8a20*/  IMAD.MOV.U32 R9, RZ, RZ, R234 ;  /* 0x000000ffff097224 */ /* 0x000fc400078e00ea */
[----:B------:R-:W-:Y:S01]  /*8a30*/  IMAD.MOV.U32 R10, RZ, RZ, R233 ;  /* 0x000000ffff0a7224 */ /* 0x000fe200078e00e9 */
[----:B------:R-:W-:Y:S01]  /*8a40*/  MOV R215, R222 ;  /* 0x000000de00d77202 */ /* 0x000fe20000000f00 */
[----:B------:R-:W-:Y:S02]  /*8a50*/  IMAD.MOV.U32 R212, RZ, RZ, R219 ;  /* 0x000000ffffd47224 */ /* 0x000fe400078e00db */
[----:B------:R-:W-:Y:S02]  /*8a60*/  IMAD.MOV.U32 R213, RZ, RZ, R220 ;  /* 0x000000ffffd57224 */ /* 0x000fe400078e00dc */
[----:B------:R-:W-:Y:S01]  /*8a70*/  IMAD.MOV.U32 R214, RZ, RZ, R221 ;  /* 0x000000ffffd67224 */ /* 0x000fe200078e00dd */
[----:B-1----:R-:W-:Y:S01]  /*8a80*/  HMMA.16816.F32.BF16 R232, R4, R36, R208 ;  /* 0x0000002404e8723c */ /* 0x002fe200000418d0 */
[----:B------:R-:W-:Y:S01]  /*8a90*/  IMAD.MOV.U32 R208, RZ, RZ, R231 ;  /* 0x000000ffffd07224 */ /* 0x000fe200078e00e7 */
[----:B------:R-:W-:Y:S01]  /*8aa0*/  MOV R211, R228 ;  /* 0x000000e400d37202 */ /* 0x000fe20000000f00 */
[----:B------:R-:W-:-:S02]  /*8ab0*/  IMAD.MOV.U32 R209, RZ, RZ, R230 ;  /* 0x000000ffffd17224 */ /* 0x000fc400078e00e6 */
[----:B------:R-:W-:-:S03]  /*8ac0*/  IMAD.MOV.U32 R210, RZ, RZ, R229 ;  /* 0x000000ffffd27224 */ /* 0x000fc600078e00e5 */
[----:B------:R-:W-:Y:S01]  /*8ad0*/  HMMA.16816.F32.BF16 R228, R4, R38, R204 ;  /* 0x0000002604e4723c */ /* 0x000fe200000418cc */
[----:B------:R-:W-:Y:S01]  /*8ae0*/  IMAD.MOV.U32 R204, RZ, RZ, R224 ;  /* 0x000000ffffcc7224 */ /* 0x000fe200078e00e0 */
[----:B------:R-:W-:Y:S01]  /*8af0*/  MOV R207, R227 ;  /* 0x000000e300cf7202 */ /* 0x000fe20000000f00 */
[----:B------:R-:W-:Y:S02]  /*8b00*/  IMAD.MOV.U32 R205, RZ, RZ, R225 ;  /* 0x000000ffffcd7224 */ /* 0x000fe400078e00e1 */
[----:B------:R-:W-:-:S03]  /*8b10*/  IMAD.MOV.U32 R206, RZ, RZ, R226 ;  /* 0x000000ffffce7224 */ /* 0x000fc600078e00e2 */
[----:B--2---:R-:W-:Y:S01]  /*8b20*/  HMMA.16816.F32.BF16 R224, R4, R32, R64 ;  /* 0x0000002004e0723c */ /* 0x004fe20000041840 */
[----:B------:R-:W-:-:S07]  /*8b30*/  IMAD.MOV.U32 R64, RZ, RZ, R223 ;  /* 0x000000ffff407224 */ /* 0x000fce00078e00df */
[C---:B------:R-:W-:Y:S08]  /*8b40*/  HMMA.16816.F32.BF16 R220, R4.reuse, R34, R60 ;  /* 0x0000002204dc723c */ /* 0x040ff0000004183c */
[C---:B---3--:R-:W-:Y:S08]  /*8b50*/  HMMA.16816.F32.BF16 R216, R4.reuse, R28, R56 ;  /* 0x0000001c04d8723c */ /* 0x048ff00000041838 */
[C---:B------:R-:W-:Y:S08]  /*8b60*/  HMMA.16816.F32.BF16 R212, R4.reuse, R30, R212 ;  /* 0x0000001e04d4723c */ /* 0x040ff000000418d4 */
[C---:B------:R-:W-:Y:S08]  /*8b70*/  HMMA.16816.F32.BF16 R208, R4.reuse, R44, R208 ;  /* 0x0000002c04d0723c */ /* 0x040ff000000418d0 */
[----:B------:R-:W-:Y:S08]  /*8b80*/  HMMA.16816.F32.BF16 R204, R4, R46, R204 ;  /* 0x0000002e04cc723c */ /* 0x000ff000000418cc */
[C---:B------:R-:W-:Y:S01]  /*8b90*/  HMMA.16816.F32.BF16 R4, R16.reuse, R30, R48 ;  /* 0x0000001e1004723c */ /* 0x040fe20000041830 */
[----:B------:R-:W-:Y:S01]  /*8ba0*/  IMAD.MOV.U32 R65, RZ, RZ, R251 ;  /* 0x000000ffff417224 */ /* 0x000fe200078e00fb */
[----:B------:R-:W-:Y:S01]  /*8bb0*/  MOV R67, R170 ;  /* 0x000000aa00437202 */ /* 0x000fe20000000f00 */
[----:B------:R-:W-:Y:S01]  /*8bc0*/  IMAD.MOV.U32 R66, RZ, RZ, R171 ;  /* 0x000000ffff427224 */ /* 0x000fe200078e00ab */
[----:B------:R-:W-:Y:S04]  /*8bd0*/  LDSM.16.M88.4 R48, [R3+0xb800] ;  /* 0x00b800000330783b */ /* 0x000fe80000000200 */
[C---:B------:R-:W-:Y:S08]  /*8be0*/  HMMA.16816.F32.BF16 R56, R16.reuse, R32, R52 ;  /* 0x000000201038723c */ /* 0x040ff00000041834 */
[----:B------:R-:W-:Y:S01]  /*8bf0*/  HMMA.16816.F32.BF16 R52, R16, R34, R240 ;  /* 0x000000221034723c */ /* 0x000fe200000418f0 */
[----:B------:R-:W-:Y:S01]  /*8c00*/  IMAD.MOV.U32 R240, RZ, RZ, R40 ;  /* 0x000000fffff07224 */ /* 0x000fe200078e0028 */
[----:B------:R-:W-:Y:S01]  /*8c10*/  MOV R243, R25 ;  /* 0x0000001900f37202 */ /* 0x000fe20000000f00 */
[----:B------:R-:W-:Y:S01]  /*8c20*/  IMAD.MOV.U32 R25, RZ, RZ, R6 ;  /* 0x000000ffff197224 */ /* 0x000fe200078e0006 */
[----:B------:R-:W-:Y:S01]  /*8c30*/  LDSM.16.M88.4 R32, [R3+0xa000] ;  /* 0x00a000000320783b */ /* 0x000fe20000000200 */
[----:B------:R-:W-:-:S03]  /*8c40*/  IMAD.MOV.U32 R22, RZ, RZ, R7 ;  /* 0x000000ffff167224 */ /* 0x000fc600078e0007 */
[----:B------:R-:W-:Y:S01]  /*8c50*/  HMMA.16816.F32.BF16 R40, R16, R28, R236 ;  /* 0x0000001c1028723c */ /* 0x000fe200000418ec */
[----:B------:R-:W-:Y:S01]  /*8c60*/  IMAD.MOV.U32 R237, RZ, RZ, R4 ;  /* 0x000000ffffed7224 */ /* 0x000fe200078e0004 */
[----:B------:R-:W-:Y:S01]  /*8c70*/  MOV R236, R5 ;  /* 0x0000000500ec7202 */ /* 0x000fe20000000f00 */
[----:B------:R-:W-:Y:S01]  /*8c80*/  IMAD.MOV.U32 R241, RZ, RZ, R27 ;  /* 0x000000fffff17224 */ /* 0x000fe200078e001b */
[----:B------:R-:W1:Y:S01]  /*8c90*/  LDSM.16.M88.4 R4, [R24+0x6000] ;  /* 0x006000001804783b */ /* 0x000e620000000200 */
[----:B------:R-:W-:-:S03]  /*8ca0*/  IMAD.MOV.U32 R242, RZ, RZ, R26 ;  /* 0x000000fffff27224 */ /* 0x000fc600078e001a */
[----:B------:R-:W2:Y:S01]  /*8cb0*/  LDSM.16.M88.4 R28, [R3+0xa800] ;  /* 0x00a80000031c783b */ /* 0x000ea20000000200 */
[C---:B------:R-:W-:Y:S08]  /*8cc0*/  HMMA.16816.F32.BF16 R64, R16.reuse, R36, R64 ;  /* 0x000000241040723c */ /* 0x040ff00000041840 */
[C---:B------:R-:W-:Y:S01]  /*8cd0*/  HMMA.16816.F32.BF16 R60, R16.reuse, R38, R8 ;  /* 0x00000026103c723c */ /* 0x040fe20000041808 */
[----:B------:R-:W3:Y:S04]  /*8ce0*/  LDSM.16.M88.4 R36, [R3+0xb000] ;  /* 0x00b000000324783b */ /* 0x000ee80000000200 */
[----:B------:R4:W4:Y:S03]  /*8cf0*/  LDSM.16.M88.4 R8, [R24+0x4000] ;  /* 0x004000001808783b */ /* 0x0009260000000200 */
[C---:B------:R-:W-:Y:S08]  /*8d00*/  HMMA.16816.F32.BF16 R240, R16.reuse, R44, R240 ;  /* 0x0000002c10f0723c */ /* 0x040ff000000418f0 */
[----:B------:R-:W-:Y:S08]  /*8d10*/  HMMA.16816.F32.BF16 R16, R16, R46, R244 ;  /* 0x0000002e1010723c */ /* 0x000ff000000418f4 */
[----:B-1----:R-:W-:Y:S11]  /*8d20*/  HMMA.16816.F32.BF16 R228, R4, R34, R228 ;  /* 0x0000002204e4723c */ /* 0x002ff600000418e4 */
[----:B------:R-:W-:Y:S01]  /*8d30*/  IMAD.MOV.U32 R45, RZ, RZ, R16 ;  /* 0x000000ffff2d7224 */ /* 0x000fe200078e0010 */
[----:B------:R-:W-:Y:S01]  /*8d40*/  MOV R26, R19 ;  /* 0x00000013001a7202 */ /* 0x000fe20000000f00 */
[----:B------:R-:W-:-:S02]  /*8d50*/  IMAD.MOV.U32 R44, RZ, RZ, R17 ;  /* 0x000000ffff2c7224 */ /* 0x000fc400078e0011 */
[----:B------:R-:W-:Y:S02]  /*8d60*/  IMAD.MOV.U32 R27, RZ, RZ, R18 ;  /* 0x000000ffff1b7224 */ /* 0x000fe400078e0012 */
[----:B------:R-:W-:Y:S01]  /*8d70*/  HMMA.16816.F32.BF16 R16, R4, R32, R232 ;  /* 0x000000200410723c */ /* 0x000fe200000418e8 */
[----:B------:R-:W-:Y:S01]  /*8d80*/  IMAD.MOV.U32 R251, RZ, RZ, R240 ;  /* 0x000000fffffb7224 */ /* 0x000fe200078e00f0 */
[----:B------:R-:W-:Y:S01]  /*8d90*/  MOV R165, R243 ;  /* 0x000000f300a57202 */ /* 0x000fe20000000f00 */
[----:B------:R-:W-:Y:S02]  /*8da0*/  IMAD.MOV.U32 R171, RZ, RZ, R241 ;  /* 0x000000ffffab7224 */ /* 0x000fe400078e00f1 */
[----:B------:R-:W-:-:S03]  /*8db0*/  IMAD.MOV.U32 R170, RZ, RZ, R242 ;  /* 0x000000ffffaa7224 */ /* 0x000fc600078e00f2 */
[C---:B--2---:R-:W-:Y:S01]  /*8dc0*/  HMMA.16816.F32.BF16 R240, R4.reuse, R28, R224 ;  /* 0x0000001c04f0723c */ /* 0x044fe200000418e0 */
[----:B------:R-:W-:Y:S02]  /*8dd0*/  IMAD.MOV.U32 R226, RZ, RZ, R237 ;  /* 0x000000ffffe27224 */ /* 0x000fe400078e00ed */
[----:B------:R-:W-:Y:S02]  /*8de0*/  IMAD.MOV.U32 R46, RZ, RZ, R25 ;  /* 0x000000ffff2e7224 */ /* 0x000fe400078e0019 */
[----:B------:R-:W-:Y:S02]  /*8df0*/  IMAD.MOV.U32 R227, RZ, RZ, R236 ;  /* 0x000000ffffe37224 */ /* 0x000fe400078e00ec */
[----:B------:R-:W-:Y:S01]  /*8e00*/  IMAD.MOV.U32 R47, RZ, RZ, R22 ;  /* 0x000000ffff2f7224 */ /* 0x000fe200078e0016 */
[----:B---3--:R-:W-:Y:S03]  /*8e10*/  HMMA.16816.F32.BF16 R236, R4, R36, R216 ;  /* 0x0000002404ec723c */ /* 0x008fe600000418d8 */
[----:B------:R-:W-:Y:S01]  /*8e20*/  IMAD.MOV.U32 R25, RZ, RZ, R16 ;  /* 0x000000ffff197224 */ /* 0x000fe200078e0010 */
[----:B----4-:R-:W-:Y:S01]  /*8e30*/  MOV R24, R17 ;  /* 0x0000001100187202 */ /* 0x010fe20000000f00 */
[----:B------:R-:W-:Y:S01]  /*8e40*/  IMAD.MOV.U32 R22, RZ, RZ, R18 ;  /* 0x000000ffff167224 */ /* 0x000fe200078e0012 */
[----:B------:R-:W-:-:S02]  /*8e50*/  MOV R16, R230 ;  /* 0x000000e600107202 */ /* 0x000fc40000000f00 */
[----:B------:R-:W-:Y:S01]  /*8e60*/  HMMA.16816.F32.BF16 R216, R4, R50, R204 ;  /* 0x0000003204d8723c */ /* 0x000fe200000418cc */
[----:B------:R-:W-:Y:S01]  /*8e70*/  MOV R204, R226 ;  /* 0x000000e200cc7202 */ /* 0x000fe20000000f00 */
[----:B------:R-:W-:Y:S02]  /*8e80*/  IMAD.MOV.U32 R205, RZ, RZ, R227 ;  /* 0x000000ffffcd7224 */ /* 0x000fe400078e00e3 */
[----:B------:R-:W-:Y:S02]  /*8e90*/  IMAD.MOV.U32 R18, RZ, RZ, R228 ;  /* 0x000000ffff127224 */ /* 0x000fe400078e00e4 */
[----:B------:R-:W-:Y:S02]  /*8ea0*/  IMAD.MOV.U32 R17, RZ, RZ, R229 ;  /* 0x000000ffff117224 */ /* 0x000fe400078e00e5 */
[----:B------:R-:W-:Y:S01]  /*8eb0*/  IMAD.MOV.U32 R3, RZ, RZ, R231 ;  /* 0x000000ffff037224 */ /* 0x000fe200078e00e7 */
[----:B------:R-:W-:Y:S01]  /*8ec0*/  HMMA.16816.F32.BF16 R224, R8, R28, R56 ;  /* 0x0000001c08e0723c */ /* 0x000fe20000041838 */
[----:B------:R-:W-:Y:S01]  /*8ed0*/  IMAD.MOV.U32 R58, RZ, RZ, R27 ;  /* 0x000000ffff3a7224 */ /* 0x000fe200078e001b */
[----:B------:R-:W-:Y:S01]  /*8ee0*/  MOV R28, R25 ;  /* 0x00000019001c7202 */ /* 0x000fe20000000f00 */
[----:B------:R-:W-:-:S02]  /*8ef0*/  IMAD.MOV.U32 R59, RZ, RZ, R26 ;  /* 0x000000ffff3b7224 */ /* 0x000fc400078e001a */
[----:B------:R-:W-:Y:S02]  /*8f00*/  IMAD.MOV.U32 R29, RZ, RZ, R24 ;  /* 0x000000ffff1d7224 */ /* 0x000fe400078e0018 */
[----:B------:R-:W-:Y:S01]  /*8f10*/  LDSM.16.M88.4 R24, [R0+0xa000] ;  /* 0x00a000000018783b */ /* 0x000fe20000000200 */
[C---:B------:R-:W-:Y:S08]  /*8f20*/  HMMA.16816.F32.BF16 R244, R4.reuse, R30, R220 ;  /* 0x0000001e04f4723c */ /* 0x040ff000000418dc */
[C---:B------:R-:W-:Y:S08]  /*8f30*/  HMMA.16816.F32.BF16 R232, R4.reuse, R38, R212 ;  /* 0x0000002604e8723c */ /* 0x040ff000000418d4 */
[----:B------:R-:W-:Y:S01]  /*8f40*/  HMMA.16816.F32.BF16 R228, R4, R48, R208 ;  /* 0x0000003004e4723c */ /* 0x000fe200000418d0 */
[----:B------:R-:W1:Y:S01]  /*8f50*/  LDSM.16.M88.4 R4, [R15+0x6000] ;  /* 0x006000000f04783b */ /* 0x000e620000000200 */
[----:B------:R-:W-:Y:S01]  /*8f60*/  IMAD.MOV.U32 R206, RZ, RZ, R46 ;  /* 0x000000ffffce7224 */ /* 0x000fe200078e002e */
[----:B------:R-:W-:-:S05]  /*8f70*/  MOV R56, R45 ;  /* 0x0000002d00387202 */ /* 0x000fca0000000f00 */
[C---:B------:R-:W-:Y:S01]  /*8f80*/  HMMA.16816.F32.BF16 R208, R8.reuse, R32, R64 ;  /* 0x0000002008d0723c */ /* 0x040fe20000041840 */
[----:B------:R-:W-:Y:S02]  /*8f90*/  IMAD.MOV.U32 R207, RZ, RZ, R47 ;  /* 0x000000ffffcf7224 */ /* 0x000fe400078e002f */
[----:B------:R-:W-:Y:S02]  /*8fa0*/  IMAD.MOV.U32 R57, RZ, RZ, R44 ;  /* 0x000000ffff397224 */ /* 0x000fe400078e002c */
[----:B------:R-:W-:Y:S03]  /*8fb0*/  LDSM.16.M88.4 R44, [R0+0xa800] ;  /* 0x00a80000002c783b */ /* 0x000fe60000000200 */
[C---:B------:R-:W-:Y:S01]  /*8fc0*/  HMMA.16816.F32.BF16 R64, R8.reuse, R34, R60 ;  /* 0x000000220840723c */ /* 0x040fe2000004183c */
[----:B------:R-:W2:Y:S07]  /*8fd0*/  LDSM.16.M88.4 R32, [R0+0xb800] ;  /* 0x00b800000020783b */ /* 0x000eae0000000200 */
[----:B------:R-:W-:Y:S01]  /*8fe0*/  HMMA.16816.F32.BF16 R220, R8, R30, R52 ;  /* 0x0000001e08dc723c */ /* 0x000fe20000041834 */
[----:B------:R-:W-:Y:S01]  /*8ff0*/  IMAD.MOV.U32 R31, RZ, RZ, R19 ;  /* 0x000000ffff1f7224 */ /* 0x000fe200078e0013 */
[----:B------:R-:W-:Y:S01]  /*9000*/  MOV R52, R18 ;  /* 0x0000001200347202 */ /* 0x000fe20000000f00 */
[----:B------:R-:W-:-:S02]  /*9010*/  IMAD.MOV.U32 R53, RZ, RZ, R17 ;  /* 0x000000ffff357224 */ /* 0x000fc400078e0011 */
[----:B------:R-:W-:Y:S02]  /*9020*/  IMAD.MOV.U32 R54, RZ, RZ, R16 ;  /* 0x000000ffff367224 */ /* 0x000fe400078e0010 */
[----:B------:R-:W-:Y:S01]  /*9030*/  LDSM.16.M88.4 R16, [R15+0x4000] ;  /* 0x004000000f10783b */ /* 0x000fe20000000200 */
[----:B------:R-:W-:Y:S03]  /*9040*/  HMMA.16816.F32.BF16 R212, R8, R36, R40 ;  /* 0x0000002408d4723c */ /* 0x000fe60000041828 */
[----:B------:R3:W4:Y:S01]  /*9050*/  LDSM.16.M88.4 R40, [R0+0xb000] ;  /* 0x00b000000028783b */ /* 0x0007220000000200 */
[----:B------:R-:W-:-:S07]  /*9060*/  IMAD.MOV.U32 R30, RZ, RZ, R22 ;  /* 0x000000ffff1e7224 */ /* 0x000fce00078e0016 */
[----:B-1----:R-:W-:Y:S01]  /*9070*/  HMMA.16816.F32.BF16 R28, R4, R24, R28 ;  /* 0x00000018041c723c */ /* 0x002fe2000004181c */
[----:B------:R-:W-:Y:S01]  /*9080*/  MOV R60, R251 ;  /* 0x000000fb003c7202 */ /* 0x000fe20000000f00 */
[----:B------:R-:W-:Y:S02]  /*9090*/  IMAD.MOV.U32 R61, RZ, RZ, R171 ;  /* 0x000000ffff3d7224 */ /* 0x000fe400078e00ab */
[----:B------:R-:W-:Y:S02]  /*90a0*/  IMAD.MOV.U32 R62, RZ, RZ, R170 ;  /* 0x000000ffff3e7224 */ /* 0x000fe400078e00aa */
[----:B------:R-:W-:Y:S02]  /*90b0*/  IMAD.MOV.U32 R63, RZ, RZ, R165 ;  /* 0x000000ffff3f7224 */ /* 0x000fe400078e00a5 */
[----:B------:R-:W-:Y:S01]  /*90c0*/  IMAD.MOV.U32 R55, RZ, RZ, R3 ;  /* 0x000000ffff377224 */ /* 0x000fe200078e0003 */
[C---:B------:R-:W-:Y:S08]  /*90d0*/  HMMA.16816.F32.BF16 R204, R8.reuse, R38, R204 ;  /* 0x0000002608cc723c */ /* 0x040ff000000418cc */
[----:B------:R-:W-:Y:S02]  /*90e0*/  HMMA.16816.F32.BF16 R60, R8, R48, R60 ;  /* 0x00000030083c723c */ /* 0x000fe4000004183c */
[----:B------:R-:W-:-:S02]  /*90f0*/  IMAD.MOV.U32 R3, RZ, RZ, R30 ;  /* 0x000000ffff037224 */ /* 0x000fc400078e001e */
[----:B---3--:R-:W-:-:S04]  /*9100*/  IMAD.MOV.U32 R0, RZ, RZ, R31 ;  /* 0x000000ffff007224 */ /* 0x008fc800078e001f */
[----:B------:R-:W-:Y:S01]  /*9110*/  HMMA.16816.F32.BF16 R56, R8, R50, R56 ;  /* 0x000000320838723c */ /* 0x000fe20000041838 */
[----:B------:R-:W-:Y:S01]  /*9120*/  MOV R9, R28 ;  /* 0x0000001c00097202 */ /* 0x000fe20000000f00 */
[----:B------:R-:W-:-:S06]  /*9130*/  IMAD.MOV.U32 R8, RZ, RZ, R29 ;  /* 0x000000ffff087224 */ /* 0x000fcc00078e001d */
[C---:B--2---:R-:W-:Y:S08]  /*9140*/  HMMA.16816.F32.BF16 R28, R4.reuse, R34, R216 ;  /* 0x00000022041c723c */ /* 0x044ff000000418d8 */
[C---:B------:R-:W-:Y:S08]  /*9150*/  HMMA.16816.F32.BF16 R52, R4.reuse, R26, R52 ;  /* 0x0000001a0434723c */ /* 0x040ff00000041834 */
[C---:B------:R-:W-:Y:S08]  /*9160*/  HMMA.16816.F32.BF16 R240, R4.reuse, R44, R240 ;  /* 0x0000002c04f0723c */ /* 0x040ff000000418f0 */
[C---:B------:R-:W-:Y:S08]  /*9170*/  HMMA.16816.F32.BF16 R244, R4.reuse, R46, R244 ;  /* 0x0000002e04f4723c */ /* 0x040ff000000418f4 */
[C---:B----4-:R-:W-:Y:S08]  /*9180*/  HMMA.16816.F32.BF16 R236, R4.reuse, R40, R236 ;  /* 0x0000002804ec723c */ /* 0x050ff000000418ec */
[C---:B------:R-:W-:Y:S08]  /*9190*/  HMMA.16816.F32.BF16 R232, R4.reuse, R42, R232 ;  /* 0x0000002a04e8723c */ /* 0x040ff000000418e8 */
[----:B------:R-:W-:Y:S08]  /*91a0*/  HMMA.16816.F32.BF16 R228, R4, R32, R228 ;  /* 0x0000002004e4723c */ /* 0x000ff000000418e4 */
[----:B------:R-:W-:Y:S01]  /*91b0*/  HMMA.16816.F32.BF16 R4, R16, R24, R208 ;  /* 0x000000181004723c */ /* 0x000fe200000418d0 */
[----:B------:R-:W-:Y:S01]  /*91c0*/  MOV R170, R28 ;  /* 0x0000001c00aa7202 */ /* 0x000fe20000000f00 */
[----:B------:R-:W-:-:S02]  /*91d0*/  IMAD.MOV.U32 R165, RZ, RZ, R29 ;  /* 0x000000ffffa57224 */ /* 0x000fc400078e001d */
[----:B------:R-:W-:Y:S02]  /*91e0*/  IMAD.MOV.U32 R22, RZ, RZ, R30 ;  /* 0x000000ffff167224 */ /* 0x000fe400078e001e */
[----:B------:R-:W-:Y:S02]  /*91f0*/  IMAD.MOV.U32 R15, RZ, RZ, R31 ;  /* 0x000000ffff0f7224 */ /* 0x000fe400078e001f */
[----:B------:R-:W-:Y:S01]  /*9200*/  HMMA.16816.F32.BF16 R36, R16, R26, R64 ;  /* 0x0000001a1024723c */ /* 0x000fe20000041840 */
[----:B------:R-:W-:Y:S01]  /*9210*/  MOV R64, R9 ;  /* 0x0000000900407202 */ /* 0x000fe20000000f00 */
[----:B------:R-:W-:Y:S01]  /*9220*/  IMAD.MOV.U32 R65, RZ, RZ, R8 ;  /* 0x000000ffff417224 */ /* 0x000fe200078e0008 */
[----:B------:R-:W-:Y:S04]  /*9230*/  LDSM.16.M88.4 R28, [R12+0xa000] ;  /* 0x00a000000c1c783b */ /* 0x000fe80000000200 */
[----:B------:R-:W1:Y:S04]  /*9240*/  LDSM.16.M88.4 R8, [R23+0x4000] ;  /* 0x004000001708783b */ /* 0x000e680000000200 */
[----:B------:R-:W-:Y:S01]  /*9250*/  MOV R218, R4 ;  /* 0x0000000400da7202 */ /* 0x000fe20000000f00 */
[----:B------:R-:W-:Y:S01]  /*9260*/  IMAD.MOV.U32 R217, RZ, RZ, R5 ;  /* 0x000000ffffd97224 */ /* 0x000fe200078e0005 */
[----:B------:R-:W-:Y:S01]  /*9270*/  LDSM.16.M88.4 R24, [R12+0xa800] ;  /* 0x00a800000c18783b */ /* 0x000fe20000000200 */
[----:B------:R-:W-:-:S02]  /*9280*/  IMAD.MOV.U32 R216, RZ, RZ, R6 ;  /* 0x000000ffffd87224 */ /* 0x000fc400078e0006 */
[----:B------:R-:W-:Y:S02]  /*9290*/  IMAD.MOV.U32 R171, RZ, RZ, R7 ;  /* 0x000000ffffab7224 */ /* 0x000fe400078e0007 */
[----:B------:R-:W2:Y:S01]  /*92a0*/  LDSM.16.M88.4 R4, [R23+0x6000] ;  /* 0x006000001704783b */ /* 0x000ea20000000200 */
[----:B------:R-:W-:Y:S01]  /*92b0*/  HMMA.16816.F32.BF16 R48, R16, R44, R224 ;  /* 0x0000002c1030723c */ /* 0x000fe200000418e0 */
[----:B------:R-:W-:Y:S01]  /*92c0*/  IMAD.MOV.U32 R66, RZ, RZ, R3 ;  /* 0x000000ffff427224 */ /* 0x000fe200078e0003 */
[----:B------:R-:W-:-:S06]  /*92d0*/  SHF.L.U32 R3, R252, 0x1, RZ ;  /* 0x00000001fc037819 */ /* 0x000fcc00000006ff */
[C---:B------:R-:W-:Y:S08]  /*92e0*/  HMMA.16816.F32.BF16 R44, R16.reuse, R46, R220 ;  /* 0x0000002e102c723c */ /* 0x040ff000000418dc */
[----:B------:R-:W-:Y:S01]  /*92f0*/  HMMA.16816.F32.BF16 R208, R16, R42, R204 ;  /* 0x0000002a10d0723c */ /* 0x000fe200000418cc */
[----:B------:R-:W-:-:S07]  /*9300*/  IMAD.MOV.U32 R67, RZ, RZ, R0 ;  /* 0x000000ffff437224 */ /* 0x000fce00078e0000 */
[----:B------:R-:W-:Y:S01]  /*9310*/  HMMA.16816.F32.BF16 R220, R16, R32, R60 ;  /* 0x0000002010dc723c */ /* 0x000fe2000004183c */
[----:B------:R-:W-:-:S07]  /*9320*/  LOP3.LUT R3, R3, 0x6, RZ, 0xc0, !PT ;  /* 0x0000000603037812 */ /* 0x000fce00078ec0ff */
[C---:B------:R-:W-:Y:S01]  /*9330*/  HMMA.16816.F32.BF16 R204, R16.reuse, R34, R56 ;  /* 0x0000002210cc723c */ /* 0x040fe20000041838 */
[----:B------:R-:W3:Y:S07]  /*9340*/  LDSM.16.M88.4 R32, [R12+0xb000] ;  /* 0x00b000000c20783b */ /* 0x000eee0000000200 */
[----:B------:R-:W-:Y:S01]  /*9350*/  HMMA.16816.F32.BF16 R212, R16, R40, R212 ;  /* 0x0000002810d4723c */ /* 0x000fe200000418d4 */
[----:B------:R4:W3:Y:S01]  /*9360*/  LDSM.16.M88.4 R16, [R12+0xb800] ;  /* 0x00b800000c10783b */ /* 0x0008e20000000200 */
[----:B------:R-:W-:-:S06]  /*9370*/  IMAD.U32 R0, RZ, RZ, UR17 ;  /* 0x00000011ff007e24 */ /* 0x000fcc000f8e00ff */
[----:B-1----:R-:W-:Y:S01]  /*9380*/  HMMA.16816.F32.BF16 R36, R8, R30, R36 ;  /* 0x0000001e0824723c */ /* 0x002fe20000041824 */
[----:B------:R-:W-:-:S07]  /*9390*/  IMAD R0, R0, 0x40, R3 ;  /* 0x0000004000007824 */ /* 0x000fce00078e0203 */
[----:B--2---:R-:W-:Y:S01]  /*93a0*/  HMMA.16816.F32.BF16 R52, R4, R30, R52 ;  /* 0x0000001e0434723c */ /* 0x004fe20000041834 */
[----:B------:R-:W-:-:S07]  /*93b0*/  IADD3 R3, PT, PT, R0, -0x77, RZ ;  /* 0xffffff8900037810 */ /* 0x000fce0007ffe0ff */
[----:B------:R-:W-:Y:S01]  /*93c0*/  HMMA.16816.F32.BF16 R60, R4, R26, R244 ;  /* 0x0000001a043c723c */ /* 0x000fe200000418f4 */
[----:B----4-:R-:W-:Y:S01]  /*93d0*/  VIADD R12, R0, 0xffffff88 ;  /* 0xffffff88000c7836 */ /* 0x010fe20000000000 */
[----:B------:R-:W-:Y:S01]  /*93e0*/  ISETP.GE.AND P2, PT, R3, R13, PT ;  /* 0x0000000d0300720c */ /* 0x000fe20003f46270 */
[----:B------:R-:W-:Y:S01]  /*93f0*/  IMAD.MOV.U32 R224, RZ, RZ, R170 ;  /* 0x000000ffffe07224 */ /* 0x000fe200078e00aa */
[----:B------:R-:W-:Y:S01]  /*9400*/  MOV R227, R15 ;  /* 0x0000000f00e37202 */ /* 0x000fe20000000f00 */
[----:B------:R-:W-:Y:S01]  /*9410*/  IMAD.MOV.U32 R225, RZ, RZ, R165 ;  /* 0x000000ffffe17224 */ /* 0x000fe200078e00a5 */
[C---:B------:R-:W-:Y:S01]  /*9420*/  ISETP.GE.AND P5, PT, R12.reuse, R13, PT ;  /* 0x0000000d0c00720c */ /* 0x040fe20003fa6270 */
[----:B------:R-:W-:Y:S01]  /*9430*/  IMAD.MOV.U32 R226, RZ, RZ, R22 ;  /* 0x000000ffffe27224 */ /* 0x000fe200078e0016 */
[----:B------:R-:W-:Y:S01]  /*9440*/  ISETP.GE.AND P1, PT, R12, R14, PT ;  /* 0x0000000e0c00720c */ /* 0x000fe20003f26270 */
[----:B------:R-:W-:Y:S01]  /*9450*/  HMMA.16816.F32.BF16 R40, R8, R24, R48 ;  /* 0x000000180828723c */ /* 0x000fe20000041830 */
[----:B------:R-:W-:Y:S01]  /*9460*/  FSEL R30, R36, -INF , !P5 ;  /* 0xff800000241e7808 */ /* 0x000fe20006800000 */
[----:B------:R-:W-:Y:S01]  /*9470*/  IMAD.MOV.U32 R56, RZ, RZ, R218 ;  /* 0x000000ffff387224 */ /* 0x000fe200078e00da */
[----:B------:R-:W-:Y:S01]  /*9480*/  FSEL R31, R37, -INF , !P2 ;  /* 0xff800000251f7808 */ /* 0x000fe20005000000 */
[----:B------:R-:W-:Y:S01]  /*9490*/  IMAD.MOV.U32 R57, RZ, RZ, R217 ;  /* 0x000000ffff397224 */ /* 0x000fe200078e00d9 */
[----:B------:R-:W-:Y:S01]  /*94a0*/  ISETP.GE.AND P4, PT, R12, R20, PT ;  /* 0x000000140c00720c */ /* 0x000fe20003f86270 */
[----:B------:R-:W-:-:S02]  /*94b0*/  IMAD.MOV.U32 R58, RZ, RZ, R216 ;  /* 0x000000ffff3a7224 */ /* 0x000fc400078e00d8 */
[----:B------:R-:W-:Y:S01]  /*94c0*/  HMMA.16816.F32.BF16 R64, R4, R28, R64 ;  /* 0x0000001c0440723c */ /* 0x000fe20000041840 */
[----:B------:R-:W-:Y:S01]  /*94d0*/  ISETP.GE.AND P5, PT, R3, R14, PT ;  /* 0x0000000e0300720c */ /* 0x000fe20003fa6270 */
[----:B------:R-:W-:-:S06]  /*94e0*/  DEPBAR.LE SB0, 0x0 ;  /* 0x000080000000791a */ /* 0x000fcc0000000000 */
[----:B------:R-:W-:Y:S01]  /*94f0*/  HMMA.16816.F32.BF16 R48, R4, R24, R240 ;  /* 0x000000180430723c */ /* 0x000fe200000418f0 */
[-C--:B------:R-:W-:Y:S02]  /*9500*/  ISETP.GE.AND P2, PT, R3, R21.reuse, PT ;  /* 0x000000150300720c */ /* 0x080fe40003f46270 */
[----:B------:R-:W-:-:S05]  /*9510*/  ISETP.GE.AND P3, PT, R12, R21, PT ;  /* 0x000000150c00720c */ /* 0x000fca0003f66270 */
[----:B------:R-:W-:Y:S01]  /*9520*/  HMMA.16816.F32.BF16 R24, R8, R26, R44 ;  /* 0x0000001a0818723c */ /* 0x000fe2000004182c */
[----:B------:R-:W-:Y:S02]  /*9530*/  FSEL R45, R38, -INF , !P1 ;  /* 0xff800000262d7808 */ /* 0x000fe40004800000 */
[----:B------:R-:W-:Y:S01]  /*9540*/  ISETP.GE.AND P1, PT, R3, R20, PT ;  /* 0x000000140300720c */ /* 0x000fe20003f26270 */
[----:B------:R-:W-:Y:S01]  /*9550*/  VIADD R3, R0, 0xffffff90 ;  /* 0xffffff9000037836 */ /* 0x000fe20000000000 */
[----:B------:R-:W-:Y:S02]  /*9560*/  FSEL R46, R52, -INF , !P4 ;  /* 0xff800000342e7808 */ /* 0x000fe40006000000 */
[----:B------:R-:W-:Y:S02]  /*9570*/  FSEL R44, R39, -INF , !P5 ;  /* 0xff800000272c7808 */ /* 0x000fe40006800000 */
[----:B------:R-:W-:Y:S02]  /*9580*/  FSEL R52, R54, -INF , !P3 ;  /* 0xff80000036347808 */ /* 0x000fe40005800000 */
[----:B------:R-:W-:-:S02]  /*9590*/  FSEL R47, R53, -INF , !P1 ;  /* 0xff800000352f7808 */ /* 0x000fc40004800000 */
[C---:B------:R-:W-:Y:S02]  /*95a0*/  ISETP.GE.AND P5, PT, R3.reuse, R13, PT ;  /* 0x0000000d0300720c */ /* 0x040fe40003fa6270 */
[C---:B------:R-:W-:Y:S02]  /*95b0*/  ISETP.GE.AND P3, PT, R3.reuse, R14, PT ;  /* 0x0000000e0300720c */ /* 0x040fe40003f66270 */
[C---:B------:R-:W-:Y:S02]  /*95c0*/  ISETP.GE.AND P4, PT, R3.reuse, R20, PT ;  /* 0x000000140300720c */ /* 0x040fe40003f86270 */
[----:B------:R-:W-:Y:S01]  /*95d0*/  ISETP.GE.AND P1, PT, R3, R21, PT ;  /* 0x000000150300720c */ /* 0x000fe20003f26270 */
[----:B------:R-:W-:Y:S01]  /*95e0*/  VIADD R3, R0, 0xffffff91 ;  /* 0xffffff9100037836 */ /* 0x000fe20000000000 */
[----:B------:R-:W-:Y:S01]  /*95f0*/  FSEL R55, R55, -INF , !P2 ;  /* 0xff80000037377808 */ /* 0x000fe20005000000 */
[----:B---3--:R-:W-:Y:S03]  /*9600*/  HMMA.16816.F32.BF16 R216, R4, R32, R236 ;  /* 0x0000002004d8723c */ /* 0x008fe600000418ec */
[----:B------:R-:W-:-:S02]  /*9610*/  ISETP.GE.AND P2, PT, R3, R13, PT ;  /* 0x0000000d0300720c */ /* 0x000fc40003f46270 */
[----:B------:R-:W-:Y:S02]  /*9620*/  FSEL R240, R40, -INF , !P5 ;  /* 0xff80000028f07808 */ /* 0x000fe40006800000 */
[----:B------:R-:W-:Y:S01]  /*9630*/  FSEL R241, R42, -INF , !P3 ;  /* 0xff8000002af17808 */ /* 0x000fe20005800000 */
[C---:B------:R-:W-:Y:S01]  /*9640*/  HMMA.16816.F32.BF16 R232, R4.reuse, R34, R232 ;  /* 0x0000002204e8723c */ /* 0x040fe200000418e8 */
[----:B------:R-:W-:Y:S02]  /*9650*/  FSEL R239, R41, -INF , !P2 ;  /* 0xff80000029ef7808 */ /* 0x000fe40005000000 */
[C---:B------:R-:W-:Y:S02]  /*9660*/  ISETP.GE.AND P5, PT, R3.reuse, R14, PT ;  /* 0x0000000e0300720c */ /* 0x040fe40003fa6270 */
[C---:B------:R-:W-:Y:S02]  /*9670*/  ISETP.GE.AND P3, PT, R3.reuse, R20, PT ;  /* 0x000000140300720c */ /* 0x040fe40003f66270 */
[----:B------:R-:W-:Y:S01]  /*9680*/  ISETP.GE.AND P2, PT, R3, R21, PT ;  /* 0x000000150300720c */ /* 0x000fe20003f46270 */
[----:B------:R-:W-:Y:S01]  /*9690*/  HMMA.16816.F32.BF16 R228, R4, R16, R228 ;  /* 0x0000001004e4723c */ /* 0x000fe200000418e4 */
[----:B------:R-:W-:-:S02]  /*96a0*/  IADD3 R3, PT, PT, R0, -0x67, RZ ;  /* 0xffffff9900037810 */ /* 0x000fc40007ffe0ff */
[----:B------:R-:W-:-:S05]  /*96b0*/  FSEL R236, R43, -INF , !P5 ;  /* 0xff8000002bec7808 */ /* 0x000fca0006800000 */
[----:B------:R-:W-:Y:S01]  /*96c0*/  HMMA.16816.F32.BF16 R224, R4, R18, R224 ;  /* 0x0000001204e0723c */ /* 0x000fe200000418e0 */
[----:B------:R-:W-:Y:S01]  /*96d0*/  VIADD R4, R0, 0xffffff98 ;  /* 0xffffff9800047836 */ /* 0x000fe20000000000 */
[----:B------:R-:W-:Y:S02]  /*96e0*/  FSEL R243, R50, -INF , !P1 ;  /* 0xff80000032f37808 */ /* 0x000fe40004800000 */
[----:B------:R-:W-:Y:S02]  /*96f0*/  FSEL R244, R51, -INF , !P2 ;  /* 0xff80000033f47808 */ /* 0x000fe40005000000 */
[CC--:B------:R-:W-:Y:S02]  /*9700*/  ISETP.GE.AND P5, PT, R4.reuse, R13.reuse, PT ;  /* 0x0000000d0400720c */ /* 0x0c0fe40003fa6270 */
[----:B------:R-:W-:Y:S02]  /*9710*/  ISETP.GE.AND P1, PT, R4, R14, PT ;  /* 0x0000000e0400720c */ /* 0x000fe40003f26270 */
[----:B------:R-:W-:Y:S01]  /*9720*/  ISETP.GE.AND P2, PT, R3, R13, PT ;  /* 0x0000000d0300720c */ /* 0x000fe20003f46270 */
[----:B------:R-:W-:Y:S01]  /*9730*/  HMMA.16816.F32.BF16 R40, R8, R32, R212 ;  /* 0x000000200828723c */ /* 0x000fe200000418d4 */
[----:B------:R-:W-:-:S02]  /*9740*/  FSEL R212, R24, -INF , !P5 ;  /* 0xff80000018d47808 */ /* 0x000fc40006800000 */
[----:B------:R-:W-:Y:S02]  /*9750*/  FSEL R214, R26, -INF , !P1 ;  /* 0xff8000001ad67808 */ /* 0x000fe40004800000 */
[----:B------:R-:W-:Y:S02]  /*9760*/  FSEL R54, R25, -INF , !P2 ;  /* 0xff80000019367808 */ /* 0x000fe40005000000 */
[----:B------:R-:W-:Y:S02]  /*9770*/  MOV R59, R171 ;  /* 0x000000ab003b7202 */ /* 0x000fe40000000f00 */
[----:B------:R-:W-:Y:S02]  /*9780*/  FSEL R238, R48, -INF , !P4 ;  /* 0xff80000030ee7808 */ /* 0x000fe40006000000 */
[----:B------:R-:W-:Y:S02]  /*9790*/  FSEL R237, R49, -INF , !P3 ;  /* 0xff80000031ed7808 */ /* 0x000fe40005800000 */
[----:B------:R-:W-:-:S02]  /*97a0*/  ISETP.GE.AND P5, PT, R3, R14, PT ;  /* 0x0000000e0300720c */ /* 0x000fc40003fa6270 */
[CC--:B------:R-:W-:Y:S02]  /*97b0*/  ISETP.GE.AND P1, PT, R3.reuse, R20.reuse, PT ;  /* 0x000000140300720c */ /* 0x0c0fe40003f26270 */
[-C--:B------:R-:W-:Y:S01]  /*97c0*/  ISETP.GE.AND P2, PT, R3, R21.reuse, PT ;  /* 0x000000150300720c */ /* 0x080fe20003f46270 */
[----:B------:R-:W-:Y:S01]  /*97d0*/  VIADD R3, R0, 0xffffff81 ;  /* 0xffffff8100037836 */ /* 0x000fe20000000000 */
[C---:B------:R-:W-:Y:S02]  /*97e0*/  ISETP.GE.AND P4, PT, R4.reuse, R20, PT ;  /* 0x000000140400720c */ /* 0x040fe40003f86270 */
[----:B------:R-:W-:Y:S02]  /*97f0*/  ISETP.GE.AND P3, PT, R4, R21, PT ;  /* 0x000000150400720c */ /* 0x000fe40003f66270 */
[----:B------:R-:W-:Y:S02]  /*9800*/  FSEL R53, R27, -INF , !P5 ;  /* 0xff8000001b357808 */ /* 0x000fe40006800000 */
[----:B------:R-:W-:-:S02]  /*9810*/  FSEL R213, R60, -INF , !P4 ;  /* 0xff8000003cd57808 */ /* 0x000fc40006000000 */
[----:B------:R-:W-:Y:S02]  /*9820*/  FSEL R242, R62, -INF , !P3 ;  /* 0xff8000003ef27808 */ /* 0x000fe40005800000 */
[----:B------:R-:W-:Y:S01]  /*9830*/  FSEL R215, R61, -INF , !P1 ;  /* 0xff8000003dd77808 */ /* 0x000fe20004800000 */
[C---:B------:R-:W-:Y:S01]  /*9840*/  HMMA.16816.F32.BF16 R36, R8.reuse, R28, R56 ;  /* 0x0000001c0824723c */ /* 0x040fe20000041838 */
[C---:B------:R-:W-:Y:S02]  /*9850*/  ISETP.GE.AND P5, PT, R3.reuse, R13, PT ;  /* 0x0000000d0300720c */ /* 0x040fe40003fa6270 */
[C---:B------:R-:W-:Y:S02]  /*9860*/  ISETP.GE.AND P4, PT, R3.reuse, R14, PT ;  /* 0x0000000e0300720c */ /* 0x040fe40003f86270 */
[C---:B------:R-:W-:Y:S02]  /*9870*/  ISETP.GE.AND P3, PT, R3.reuse, R20, PT ;  /* 0x000000140300720c */ /* 0x040fe40003f66270 */
[----:B------:R-:W-:Y:S01]  /*9880*/  ISETP.GE.AND P1, PT, R3, R21, PT ;  /* 0x000000150300720c */ /* 0x000fe20003f26270 */
[C---:B------:R-:W-:Y:S01]  /*9890*/  VIADD R3, R0.reuse, 0xffffffa0 ;  /* 0xffffffa000037836 */ /* 0x040fe20000000000 */
[----:B------:R-:W-:Y:S01]  /*98a0*/  HMMA.16816.F32.BF16 R56, R8, R34, R208 ;  /* 0x000000220838723c */ /* 0x000fe200000418d0 */
[----:B------:R-:W-:Y:S01]  /*98b0*/  FSEL R208, R63, -INF , !P2 ;  /* 0xff8000003fd07808 */ /* 0x000fe20005000000 */
[----:B------:R-:W-:-:S02]  /*98c0*/  VIADD R4, R0, 0xffffffa1 ;  /* 0xffffffa100047836 */ /* 0x000fc40000000000 */
[----:B------:R-:W-:Y:S02]  /*98d0*/  ISETP.GE.AND P2, PT, R3, R14, PT ;  /* 0x0000000e0300720c */ /* 0x000fe40003f46270 */
[----:B------:R-:W-:Y:S02]  /*98e0*/  FSEL R27, R65, -INF , !P3 ;  /* 0xff800000411b7808 */ /* 0x000fe40005800000 */
[-C--:B------:R-:W-:Y:S01]  /*98f0*/  ISETP.GE.AND P3, PT, R3, R13.reuse, PT ;  /* 0x0000000d0300720c */ /* 0x080fe20003f66270 */
[----:B------:R-:W-:Y:S01]  /*9900*/  HMMA.16816.F32.BF16 R48, R8, R16, R220 ;  /* 0x000000100830723c */ /* 0x000fe200000418dc */
[----:B------:R-:W-:Y:S02]  /*9910*/  FSEL R28, R67, -INF , !P1 ;  /* 0xff800000431c7808 */ /* 0x000fe40004800000 */
[----:B------:R-:W-:Y:S02]  /*9920*/  FSEL R247, R42, -INF , !P2 ;  /* 0xff8000002af77808 */ /* 0x000fe40005000000 */
[----:B------:R-:W-:-:S02]  /*9930*/  ISETP.GE.AND P1, PT, R4, R13, PT ;  /* 0x0000000d0400720c */ /* 0x000fc40003f26270 */
[----:B------:R-:W-:Y:S02]  /*9940*/  ISETP.GE.AND P2, PT, R4, R14, PT ;  /* 0x0000000e0400720c */ /* 0x000fe40003f46270 */
[----:B------:R-:W-:Y:S01]  /*9950*/  IADD3 R12, PT, PT, R0, -0x80, RZ ;  /* 0xffffff80000c7810 */ /* 0x000fe20007ffe0ff */
[----:B------:R-:W-:Y:S01]  /*9960*/  HMMA.16816.F32.BF16 R32, R8, R18, R204 ;  /* 0x000000120820723c */ /* 0x000fe200000418cc */
[----:B------:R-:W-:Y:S01]  /*9970*/  FSEL R246, R40, -INF , !P3 ;  /* 0xff80000028f67808 */ /* 0x000fe20005800000 */
[C---:B------:R-:W-:Y:S01]  /*9980*/  VIADD R7, R0.reuse, 0xffffffa8 ;  /* 0xffffffa800077836 */ /* 0x040fe20000000000 */
[----:B------:R-:W-:Y:S01]  /*9990*/  ISETP.GE.AND P3, PT, R3, R20, PT ;  /* 0x000000140300720c */ /* 0x000fe20003f66270 */
[----:B------:R-:W-:Y:S01]  /*99a0*/  VIADD R6, R0, 0xffffffa9 ;  /* 0xffffffa900067836 */ /* 0x000fe20000000000 */
[----:B------:R-:W-:Y:S02]  /*99b0*/  FSEL R245, R41, -INF , !P1 ;  /* 0xff80000029f57808 */ /* 0x000fe40004800000 */
[----:B------:R-:W-:Y:S01]  /*99c0*/  FSEL R221, R43, -INF , !P2 ;  /* 0xff8000002bdd7808 */ /* 0x000fe20005000000 */
[----:B------:R-:W-:Y:S01]  /*99d0*/  BAR.SYNC.DEFER_BLOCKING 0x0 ;  /* 0x0000000000007b1d */ /* 0x000fe20000010000 */
[----:B------:R-:W-:-:S02]  /*99e0*/  ISETP.GE.AND P1, PT, R3, R21, PT ;  /* 0x000000150300720c */ /* 0x000fc40003f26270 */
[-C--:B------:R-:W-:Y:S01]  /*99f0*/  ISETP.GE.AND P2, PT, R12, R13.reuse, PT ;  /* 0x0000000d0c00720c */ /* 0x080fe20003f46270 */
[----:B------:R-:W-:Y:S01]  /*9a00*/  VIADD R5, R0, 0xffffffb0 ;  /* 0xffffffb000057836 */ /* 0x000fe20000000000 */
[----:B------:R-:W-:Y:S02]  /*9a10*/  FSEL R220, R216, -INF , !P3 ;  /* 0xff800000d8dc7808 */ /* 0x000fe40005800000 */
[----:B------:R-:W-:Y:S02]  /*9a20*/  FSEL R26, R39, -INF , !P4 ;  /* 0xff800000271a7808 */ /* 0x000fe40006000000 */
[----:B------:R-:W-:Y:S02]  /*9a30*/  FSEL R25, R36, -INF , !P2 ;  /* 0xff80000024197808 */ /* 0x000fe40005000000 */
[----:B------:R-:W-:Y:S02]  /*9a40*/  ISETP.GE.AND P3, PT, R7, R13, PT ;  /* 0x0000000d0700720c */ /* 0x000fe40003f66270 */
[----:B------:R-:W-:-:S02]  /*9a50*/  FSEL R218, R218, -INF , !P1 ;  /* 0xff800000dada7808 */ /* 0x000fc40004800000 */
[C---:B------:R-:W-:Y:S02]  /*9a60*/  ISETP.GE.AND P4, PT, R4.reuse, R20, PT ;  /* 0x000000140400720c */ /* 0x040fe40003f86270 */
[----:B------:R-:W-:Y:S02]  /*9a70*/  ISETP.GE.AND P2, PT, R4, R21, PT ;  /* 0x000000150400720c */ /* 0x000fe40003f46270 */
[-C--:B------:R-:W-:Y:S02]  /*9a80*/  ISETP.GE.AND P1, PT, R6, R13.reuse, PT ;  /* 0x0000000d0600720c */ /* 0x080fe40003f26270 */
[C---:B------:R-:W-:Y:S01]  /*9a90*/  IADD3 R4, PT, PT, R0.reuse, -0x4f, RZ ;  /* 0xffffffb100047810 */ /* 0x040fe20007ffe0ff */
[----:B------:R-:W-:Y:S01]  /*9aa0*/  VIADD R3, R0, 0xffffffb8 ;  /* 0xffffffb800037836 */ /* 0x000fe20000000000 */
[----:B------:R-:W-:Y:S01]  /*9ab0*/  FSEL R216, R56, -INF , !P3 ;  /* 0xff80000038d87808 */ /* 0x000fe20005800000 */
[----:B------:R-:W-:Y:S01]  /*9ac0*/  VIADD R0, R0, 0xffffffb9 ;  /* 0xffffffb900007836 */ /* 0x000fe20000000000 */
[----:B------:R-:W-:-:S02]  /*9ad0*/  ISETP.GE.AND P3, PT, R5, R13, PT ;  /* 0x0000000d0500720c */ /* 0x000fc40003f66270 */
[----:B------:R-:W-:Y:S02]  /*9ae0*/  FSEL R210, R57, -INF , !P1 ;  /* 0xff80000039d27808 */ /* 0x000fe40004800000 */
[-C--:B------:R-:W-:Y:S02]  /*9af0*/  ISETP.GE.AND P1, PT, R4, R13.reuse, PT ;  /* 0x0000000d0400720c */ /* 0x080fe40003f26270 */
[----:B------:R-:W-:Y:S02]  /*9b00*/  FSEL R22, R37, -INF , !P5 ;  /* 0xff80000025167808 */ /* 0x000fe40006800000 */
[----:B------:R-:W-:Y:S02]  /*9b10*/  FSEL R165, R48, -INF , !P3 ;  /* 0xff80000030a57808 */ /* 0x000fe40005800000 */
[----:B------:R-:W-:Y:S02]  /*9b20*/  ISETP.GE.AND P3, PT, R3, R13, PT ;  /* 0x0000000d0300720c */ /* 0x000fe40003f66270 */
[----:B------:R-:W-:-:S02]  /*9b30*/  FSEL R170, R49, -INF , !P1 ;  /* 0xff80000031aa7808 */ /* 0x000fc40004800000 */
[----:B------:R-:W-:Y:S02]  /*9b40*/  ISETP.GE.AND P1, PT, R0, R13, PT ;  /* 0x0000000d0000720c */ /* 0x000fe40003f26270 */
[----:B------:R-:W-:Y:S02]  /*9b50*/  FMNMX3.FTZ R8, R168, R25, R22, !PT ;  /* 0x00000019a8087276 */ /* 0x000fe40007810016 */
[----:B------:R-:W-:Y:S02]  /*9b60*/  FSEL R15, R32, -INF , !P3 ;  /* 0xff800000200f7808 */ /* 0x000fe40005800000 */
[----:B------:R-:W-:Y:S02]  /*9b70*/  FSEL R23, R33, -INF , !P1 ;  /* 0xff80000021177808 */ /* 0x000fe40004800000 */
[----:B------:R-:W-:Y:S01]  /*9b80*/  FMNMX3.FTZ R8, R8, R30, R31, !PT ;  /* 0x0000001e08087276 */ /* 0x000fe2000781001f */
[----:B------:R-:W-:Y:S03]  /*9b90*/  STL [R1+0x24], R170 ;  /* 0x000024aa01007387 */ /* 0x000fe60000100800 */
[----:B------:R-:W-:Y:S01]  /*9ba0*/  FMNMX3.FTZ R8, R8, R240, R239, !PT ;  /* 0x000000f008087276 */ /* 0x000fe200078100ef */
[----:B------:R1:W-:Y:S04]  /*9bb0*/  STL [R1+0x8], R15 ;  /* 0x0000080f01007387 */ /* 0x0003e80000100800 */
[----:B------:R2:W-:Y:S01]  /*9bc0*/  STL [R1+0x4], R23 ;  /* 0x0000041701007387 */ /* 0x0005e20000100800 */
[----:B------:R-:W-:Y:S01]  /*9bd0*/  FMNMX3.FTZ R8, R8, R212, R54, !PT ;  /* 0x000000d408087276 */ /* 0x000fe20007810036 */
[----:B------:R-:W-:-:S03]  /*9be0*/  UISETP.GE.U32.AND UP1, UPT, UR17, 0x3, UPT ;  /* 0x000000031100788c */ /* 0x000fc6000bf26070 */
[----:B------:R-:W-:-:S04]  /*9bf0*/  FMNMX3.FTZ R8, R8, R246, R245, !PT ;  /* 0x000000f608087276 */ /* 0x000fc800078100f5 */
[----:B------:R-:W-:Y:S02]  /*9c00*/  FMNMX3.FTZ R8, R8, R216, R210, !PT ;  /* 0x000000d808087276 */ /* 0x000fe400078100d2 */
[-C--:B------:R-:W-:Y:S02]  /*9c10*/  ISETP.GE.AND P5, PT, R12, R14.reuse, PT ;  /* 0x0000000e0c00720c */ /* 0x080fe40003fa6270 */
[----:B------:R-:W-:Y:S02]  /*9c20*/  FMNMX3.FTZ R8, R8, R165, R170, !PT ;  /* 0x000000a508087276 */ /* 0x000fe400078100aa */
[----:B------:R-:W-:Y:S02]  /*9c30*/  FSEL R24, R38, -INF , !P5 ;  /* 0xff80000026187808 */ /* 0x000fe40006800000 */
[C---:B------:R-:W-:Y:S02]  /*9c40*/  ISETP.GE.AND P5, PT, R7.reuse, R14, PT ;  /* 0x0000000e0700720c */ /* 0x040fe40003fa6270 */
[----:B------:R-:W-:-:S02]  /*9c50*/  ISETP.GE.AND P3, PT, R7, R20, PT ;  /* 0x000000140700720c */ /* 0x000fc40003f66270 */
[----:B-1----:R-:W-:Y:S01]  /*9c60*/  FMNMX3.FTZ R15, R8, R15, R23, !PT ;  /* 0x0000000f080f7276 */ /* 0x002fe20007810017 */
[----:B------:R-:W-:Y:S10]  /*9c70*/  BRA.U !UP1, `(.L_x_93) ;  /* 0x0000000109a47547 */ /* 0x000ff4000b800000 */
[----:B------:R-:W-:-:S04]  /*9c80*/  UIADD3 UR21, UPT, UPT, UR17, -0x3, URZ ;  /* 0xfffffffd11157890 */ /* 0x000fc8000fffe0ff */
[----:B------:R-:W-:-:S04]  /*9c90*/  UIMAD.WIDE.U32 UR28, UR21, UR10, URZ ;  /* 0x0000000a151c72a5 */ /* 0x000fc8000f8e00ff */
        /* <DEDUP_REMOVED lines=9> */
[-C--:B------:R-:W-:Y:S02]  /*9d30*/  LEA.HI.X R19, R9, R249.reuse, R8, 0x7, P1 ;  /* 0x000000f909137211 */ /* 0x080fe400008f3c08 */
[----:B------:R-:W-:Y:S01]  /*9d40*/  IMAD.U32 R8, RZ, RZ, UR21 ;  /* 0x00000015ff087e24 */ /* 0x000fe2000f8e00ff */
[----:B------:R-:W-:Y:S01]  /*9d50*/  UIADD3.X UR23, UPT, UPT, UR35, UR21, URZ, UP0, !UPT ;  /* 0x0000001523177290 */ /* 0x000fe200087fe4ff */
[----:B------:R-:W-:Y:S01]  /*9d60*/  MOV R9, UR22 ;  /* 0x0000001600097c02 */ /* 0x000fe20008000f00 */
[----:B------:R-:W-:Y:S01]  /*9d70*/  IMAD.U32 R10, RZ, RZ, UR25 ;  /* 0x00000019ff0a7e24 */ /* 0x000fe2000f8e00ff */
[-C--:B------:R-:W-:Y:S01]  /*9d80*/  LEA R16, P1, R16, R250.reuse, 0x1 ;  /* 0x000000fa10107211 */ /* 0x080fe200078208ff */
[----:B------:R-:W-:Y:S01]  /*9d90*/  ULEA UR22, UP0, UR10, UR22, 0x5 ;  /* 0x000000160a167291 */ /* 0x000fe2000f8028ff */
[----:B------:R-:W-:Y:S01]  /*9da0*/  MOV R11, UR25 ;  /* 0x00000019000b7c02 */ /* 0x000fe20008000f00 */
[----:B------:R-:W-:Y:S01]  /*9db0*/  @!PT LDS RZ, [RZ] ;  /* 0x00000000fffff984 */ /* 0x000fe20000000800 */
[----:B------:R-:W-:Y:S01]  /*9dc0*/  @!PT LDS RZ, [RZ] ;  /* 0x00000000fffff984 */ /* 0x000fe20000000800 */
[----:B------:R-:W-:Y:S01]  /*9dd0*/  @!PT LDS RZ, [RZ] ;  /* 0x00000000fffff984 */ /* 0x000fe20000000800 */
[----:B------:R1:W-:Y:S01]  /*9de0*/  LDGSTS.E.BYPASS.LTC128B.128 [R2+0x8000], desc[UR14][R18.64] ;  /* 0x0800000012027fae */ /* 0x0003e2000b981a0e */
[-C--:B------:R-:W-:Y:S01]  /*9df0*/  LEA.HI.X R17, R9, R249.reuse, R8, 0x1, P1 ;  /* 0x000000f909117211 */ /* 0x080fe200008f0c08 */
[----:B------:R-:W-:Y:S01]  /*9e00*/  IMAD.U32 R9, RZ, RZ, UR23 ;  /* 0x00000017ff097e24 */ /* 0x000fe2000f8e00ff */
[----:B------:R-:W-:Y:S01]  /*9e10*/  ULEA.HI.X UR21, UR10, UR21, UR11, 0x5, UP0 ;  /* 0x000000150a157291 */ /* 0x000fe200080f2c0b */
[-C--:B------:R-:W-:Y:S01]  /*9e20*/  LEA R10, P1, R10, R250.reuse, 0x1 ;  /* 0x000000fa0a0a7211 */ /* 0x080fe200078208ff */
[----:B------:R-:W-:Y:S01]  /*9e30*/  IMAD.U32 R8, RZ, RZ, UR22 ;  /* 0x00000016ff087e24 */ /* 0x000fe2000f8e00ff */
[----:B--2---:R-:W-:Y:S01]  /*9e40*/  MOV R23, UR22 ;  /* 0x0000001600177c02 */ /* 0x004fe20008000f00 */
[----:B------:R1:W-:Y:S01]  /*9e50*/  LDGSTS.E.BYPASS.LTC128B.128 [R2+0xa000], desc[UR14][R18.64+0x80] ;  /* 0x0a00008012027fae */ /* 0x0003e2000b981a0e */
[-C--:B------:R-:W-:Y:S01]  /*9e60*/  LEA.HI.X R11, R11, R249.reuse, R9, 0x1, P1 ;  /* 0x000000f90b0b7211 */ /* 0x080fe200008f0c09 */
[----:B------:R-:W-:Y:S01]  /*9e70*/  IMAD.U32 R9, RZ, RZ, UR21 ;  /* 0x00000015ff097e24 */ /* 0x000fe2000f8e00ff */
[----:B------:R-:W-:Y:S01]  /*9e80*/  LEA R8, P1, R8, R250, 0x1 ;  /* 0x000000fa08087211 */ /* 0x000fe200078208ff */
        /* <DEDUP_REMOVED lines=8> */
.L_x_93:
[----:B------:R-:W-:Y:S01]  /*9f10*/  FSEL R217, R217, -INF , !P4 ;  /* 0xff800000d9d97808 */ /* 0x000fe20006000000 */
[----:B------:R3:W-:Y:S01]  /*9f20*/  STL [R1+0x64], R250 ;  /* 0x000064fa01007387 */ /* 0x0007e20000100800 */
[-C--:B------:R-:W-:Y:S01]  /*9f30*/  ISETP.GE.AND P4, PT, R6, R14.reuse, PT ;  /* 0x0000000e0600720c */ /* 0x080fe20003f86270 */
[----:B------:R-:W2:Y:S01]  /*9f40*/  LDCU UR22, c[0x0][0x45c] ;  /* 0x00008b80ff1677ac */ /* 0x000ea20008000800 */
[----:B------:R-:W-:Y:S01]  /*9f50*/  FSEL R209, R58, -INF , !P5 ;  /* 0xff8000003ad17808 */ /* 0x000fe20006800000 */
[----:B------:R4:W-:Y:S01]  /*9f60*/  STL [R1+0x60], R249 ;  /* 0x000060f901007387 */ /* 0x0009e20000100800 */
[----:B------:R-:W-:Y:S02]  /*9f70*/  FSEL R211, R59, -INF , !P4 ;  /* 0xff8000003bd37808 */ /* 0x000fe40006000000 */
[-C--:B------:R-:W-:Y:S01]  /*9f80*/  ISETP.GE.AND P4, PT, R4, R14.reuse, PT ;  /* 0x0000000e0400720c */ /* 0x080fe20003f86270 */
[----:B-1----:R-:W1:Y:S01]  /*9f90*/  SHFL.BFLY PT, R11, R15, 0x2, 0x1f ;  /* 0x0c401f000f0b7f89 */ /* 0x002e6200000e0000 */
[----:B------:R-:W-:-:S02]  /*9fa0*/  ISETP.GE.AND P5, PT, R5, R14, PT ;  /* 0x0000000e0500720c */ /* 0x000fc40003fa6270 */
[----:B------:R-:W-:Y:S01]  /*9fb0*/  FSEL R48, R51, -INF , !P4 ;  /* 0xff80000033307808 */ /* 0x000fe20006000000 */
[----:B------:R-:W-:Y:S01]  /*9fc0*/  STL [R1+0x5c], R248 ;  /* 0x00005cf801007387 */ /* 0x000fe20000100800 */
[----:B------:R-:W-:Y:S02]  /*9fd0*/  ISETP.GE.AND P4, PT, R12, R20, PT ;  /* 0x000000140c00720c */ /* 0x000fe40003f86270 */
[----:B------:R-:W-:Y:S01]  /*9fe0*/  FSEL R16, R50, -INF , !P5 ;  /* 0xff80000032107808 */ /* 0x000fe20006800000 */
[----:B------:R-:W-:Y:S01]  /*9ff0*/  STL [R1+0x58], R13 ;  /* 0x0000580d01007387 */ /* 0x000fe20000100800 */
[----:B------:R-:W-:Y:S02]  /*a000*/  FSEL R9, R64, -INF , !P4 ;  /* 0xff80000040097808 */ /* 0x000fe40006000000 */
[----:B------:R-:W-:Y:S01]  /*a010*/  ISETP.GE.AND P5, PT, R3, R14, PT ;  /* 0x0000000e0300720c */ /* 0x000fe20003fa6270 */
[----:B------:R-:W-:Y:S01]  /*a020*/  STL [R1+0x54], R2 ;  /* 0x0000540201007387 */ /* 0x000fe20000100800 */
[----:B------:R-:W-:-:S02]  /*a030*/  FMNMX3.FTZ R10, R166, R9, R27, !PT ;  /* 0x00000009a60a7276 */ /* 0x000fc4000781001b */
[----:B------:R-:W-:Y:S01]  /*a040*/  FMNMX3.FTZ R8, R167, R24, R26, !PT ;  /* 0x00000018a7087276 */ /* 0x000fe2000781001a */
[----:B------:R-:W-:Y:S01]  /*a050*/  STL [R1], R16 ;  /* 0x0000001001007387 */ /* 0x000fe20000100800 */
[----:B---3--:R-:W-:Y:S02]  /*a060*/  FSEL R250, R34, -INF , !P5 ;  /* 0xff80000022fa7808 */ /* 0x008fe40006800000 */
[----:B------:R-:W-:Y:S01]  /*a070*/  ISETP.GE.AND P5, PT, R0, R14, PT ;  /* 0x0000000e0000720c */ /* 0x000fe20003fa6270 */
[----:B------:R-:W-:Y:S01]  /*a080*/  STL [R1+0x68], R14 ;  /* 0x0000680e01007387 */ /* 0x000fe20000100800 */
[----:B------:R-:W-:Y:S02]  /*a090*/  FMNMX3.FTZ R10, R10, R46, R47, !PT ;  /* 0x0000002e0a0a7276 */ /* 0x000fe4000781002f */
[----:B------:R-:W-:Y:S01]  /*a0a0*/  ISETP.GE.AND P1, PT, R7, R21, PT ;  /* 0x000000150700720c */ /* 0x000fe20003f26270 */
[----:B------:R-:W-:Y:S01]  /*a0b0*/  STL [R1+0x70], R250 ;  /* 0x000070fa01007387 */ /* 0x000fe20000100800 */
[----:B------:R-:W-:-:S02]  /*a0c0*/  FMNMX3.FTZ R7, R8, R45, R44, !PT ;  /* 0x0000002d08077276 */ /* 0x000fc4000781002c */
[----:B----4-:R-:W-:Y:S02]  /*a0d0*/  FSEL R249, R35, -INF , !P5 ;  /* 0xff80000023f97808 */ /* 0x010fe40006800000 */
[----:B------:R-:W-:Y:S02]  /*a0e0*/  FMNMX3.FTZ R10, R10, R238, R237, !PT ;  /* 0x000000ee0a0a7276 */ /* 0x000fe400078100ed */
[----:B------:R-:W-:Y:S01]  /*a0f0*/  FSEL R232, R232, -INF , !P3 ;  /* 0xff800000e8e87808 */ /* 0x000fe20005800000 */
[----:B------:R-:W-:Y:S01]  /*a100*/  STL [R1+0x6c], R249 ;  /* 0x00006cf901007387 */ /* 0x000fe20000100800 */
[-C--:B------:R-:W-:Y:S02]  /*a110*/  ISETP.GE.AND P5, PT, R6, R20.reuse, PT ;  /* 0x000000140600720c */ /* 0x080fe40003fa6270 */
[----:B------:R-:W-:Y:S01]  /*a120*/  ISETP.GE.AND P3, PT, R5, R20, PT ;  /* 0x000000140500720c */ /* 0x000fe20003f66270 */
[----:B------:R-:W-:Y:S01]  /*a130*/  STL [R1+0x74], R20 ;  /* 0x0000741401007387 */ /* 0x000fe20000100800 */
[----:B------:R-:W-:-:S02]  /*a140*/  FMNMX3.FTZ R7, R7, R241, R236, !PT ;  /* 0x000000f107077276 */ /* 0x000fc400078100ec */
[----:B------:R-:W-:Y:S01]  /*a150*/  FMNMX3.FTZ R10, R10, R213, R215, !PT ;  /* 0x000000d50a0a7276 */ /* 0x000fe200078100d7 */
[----:B------:R-:W-:Y:S01]  /*a160*/  STL [R1+0x78], R21 ;  /* 0x0000781501007387 */ /* 0x000fe20000100800 */
[----:B------:R-:W-:Y:S02]  /*a170*/  FSEL R233, R233, -INF , !P5 ;  /* 0xff800000e9e97808 */ /* 0x000fe40006800000 */
[-C--:B------:R-:W-:Y:S02]  /*a180*/  ISETP.GE.AND P5, PT, R4, R20.reuse, PT ;  /* 0x000000140400720c */ /* 0x080fe40003fa6270 */
[----:B------:R-:W-:Y:S02]  /*a190*/  FSEL R29, R228, -INF , !P3 ;  /* 0xff800000e41d7808 */ /* 0x000fe40005800000 */
[----:B------:R-:W-:Y:S02]  /*a1a0*/  ISETP.GE.AND P3, PT, R3, R20, PT ;  /* 0x000000140300720c */ /* 0x000fe40003f66270 */
[----:B------:R-:W-:-:S02]  /*a1b0*/  FMNMX3.FTZ R7, R7, R214, R53, !PT ;  /* 0x000000d607077276 */ /* 0x000fc40007810035 */
[----:B------:R-:W-:Y:S02]  /*a1c0*/  FMNMX3.FTZ R10, R10, R220, R217, !PT ;  /* 0x000000dc0a0a7276 */ /* 0x000fe400078100d9 */
[----:B------:R-:W-:Y:S02]  /*a1d0*/  ISETP.GE.AND P4, PT, R12, R21, PT ;  /* 0x000000150c00720c */ /* 0x000fe40003f86270 */
[----:B------:R-:W-:Y:S02]  /*a1e0*/  FSEL R56, R229, -INF , !P5 ;  /* 0xff800000e5387808 */ /* 0x000fe40006800000 */
[----:B------:R-:W-:Y:S02]  /*a1f0*/  ISETP.GE.AND P5, PT, R0, R20, PT ;  /* 0x000000140000720c */ /* 0x000fe40003fa6270 */
[----:B------:R-:W-:Y:S02]  /*a200*/  FSEL R60, R224, -INF , !P3 ;  /* 0xff800000e03c7808 */ /* 0x000fe40005800000 */
[----:B------:R-:W-:-:S02]  /*a210*/  FMNMX3.FTZ R7, R7, R247, R221, !PT ;  /* 0x000000f707077276 */ /* 0x000fc400078100dd */
[----:B------:R-:W-:Y:S02]  /*a220*/  FMNMX3.FTZ R10, R10, R232, R233, !PT ;  /* 0x000000e80a0a7276 */ /* 0x000fe400078100e9 */
[----:B------:R-:W-:Y:S02]  /*a230*/  ISETP.GE.AND P3, PT, R6, R21, PT ;  /* 0x000000150600720c */ /* 0x000fe40003f66270 */
[----:B------:R-:W-:Y:S02]  /*a240*/  FSEL R6, R66, -INF , !P4 ;  /* 0xff80000042067808 */ /* 0x000fe40006000000 */
[----:B------:R-:W-:Y:S02]  /*a250*/  FSEL R33, R225, -INF , !P5 ;  /* 0xff800000e1217808 */ /* 0x000fe40006800000 */
[----:B------:R-:W-:Y:S02]  /*a260*/  FMNMX3.FTZ R7, R7, R209, R211, !PT ;  /* 0x000000d107077276 */ /* 0x000fe400078100d3 */
[----:B------:R-:W-:-:S02]  /*a270*/  FMNMX3.FTZ R10, R10, R29, R56, !PT ;  /* 0x0000001d0a0a7276 */ /* 0x000fc40007810038 */
[-C--:B------:R-:W-:Y:S02]  /*a280*/  ISETP.GE.AND P5, PT, R5, R21.reuse, PT ;  /* 0x000000150500720c */ /* 0x080fe40003fa6270 */
[----:B------:R-:W-:Y:S02]  /*a290*/  FMNMX3.FTZ R5, R164, R6, R28, !PT ;  /* 0x00000006a4057276 */ /* 0x000fe4000781001c */
[----:B------:R-:W-:Y:S02]  /*a2a0*/  ISETP.GE.AND P4, PT, R4, R21, PT ;  /* 0x000000150400720c */ /* 0x000fe40003f86270 */
[----:B------:R-:W-:Y:S02]  /*a2b0*/  FMNMX3.FTZ R7, R7, R16, R48, !PT ;  /* 0x0000001007077276 */ /* 0x000fe40007810030 */
[----:B------:R-:W-:Y:S02]  /*a2c0*/  FMNMX3.FTZ R4, R10, R60, R33, !PT ;  /* 0x0000003c0a047276 */ /* 0x000fe40007810021 */
[----:B------:R-:W-:-:S02]  /*a2d0*/  FMNMX3.FTZ R5, R5, R52, R55, !PT ;  /* 0x0000003405057276 */ /* 0x000fc40007810037 */
[----:B------:R-:W-:Y:S01]  /*a2e0*/  FMNMX3.FTZ R7, R7, R250, R249, !PT ;  /* 0x000000fa07077276 */ /* 0x000fe200078100f9 */
[----:B------:R-:W3:Y:S01]  /*a2f0*/  SHFL.BFLY PT, R10, R4, 0x2, 0x1f ;  /* 0x0c401f00040a7f89 */ /* 0x000ee200000e0000 */
[----:B------:R-:W-:Y:S02]  /*a300*/  FMNMX3.FTZ R5, R5, R243, R244, !PT ;  /* 0x000000f305057276 */ /* 0x000fe400078100f4 */
[----:B------:R-:W-:Y:S02]  /*a310*/  FSEL R234, R234, -INF , !P1 ;  /* 0xff800000eaea7808 */ /* 0x000fe40004800000 */
[----:B-1----:R-:W-:Y:S02]  /*a320*/  FMNMX.FTZ R8, R15, R11, !PT ;  /* 0x0000000b0f087209 */ /* 0x002fe40007810000 */
[----:B------:R-:W-:Y:S01]  /*a330*/  ISETP.GE.AND P1, PT, R0, R21, PT ;  /* 0x000000150000720c */ /* 0x000fe20003f26270 */
[----:B------:R-:W1:Y:S01]  /*a340*/  SHFL.BFLY PT, R11, R7, 0x2, 0x1f ;  /* 0x0c401f00070b7f89 */ /* 0x000e6200000e0000 */
[----:B------:R-:W-:-:S02]  /*a350*/  FSEL R219, R219, -INF , !P2 ;  /* 0xff800000dbdb7808 */ /* 0x000fc40005000000 */
[----:B------:R-:W-:Y:S01]  /*a360*/  FMNMX3.FTZ R0, R5, R242, R208, !PT ;  /* 0x000000f205007276 */ /* 0x000fe200078100d0 */
[----:B------:R-:W4:Y:S01]  /*a370*/  SHFL.BFLY PT, R12, R8, 0x1, 0x1f ;  /* 0x0c201f00080c7f89 */ /* 0x000f2200000e0000 */
[----:B------:R-:W-:Y:S02]  /*a380*/  FSEL R235, R235, -INF , !P3 ;  /* 0xff800000ebeb7808 */ /* 0x000fe40005800000 */
[----:B------:R-:W-:Y:S02]  /*a390*/  FMNMX3.FTZ R0, R0, R218, R219, !PT ;  /* 0x000000da00007276 */ /* 0x000fe400078100db */
[----:B------:R-:W-:Y:S02]  /*a3a0*/  ISETP.GE.AND P2, PT, R3, R21, PT ;  /* 0x000000150300720c */ /* 0x000fe40003f46270 */
[----:B------:R-:W-:Y:S02]  /*a3b0*/  FSEL R49, R230, -INF , !P5 ;  /* 0xff800000e6317808 */ /* 0x000fe40006800000 */
[----:B------:R-:W-:-:S02]  /*a3c0*/  FSEL R50, R231, -INF , !P4 ;  /* 0xff800000e7327808 */ /* 0x000fc40006000000 */
[----:B------:R-:W-:Y:S02]  /*a3d0*/  FMNMX3.FTZ R0, R0, R234, R235, !PT ;  /* 0x000000ea00007276 */ /* 0x000fe400078100eb */
[----:B------:R-:W-:Y:S02]  /*a3e0*/  FSEL R58, R226, -INF , !P2 ;  /* 0xff800000e23a7808 */ /* 0x000fe40005000000 */
[----:B------:R-:W-:Y:S02]  /*a3f0*/  FSEL R59, R227, -INF , !P1 ;  /* 0xff800000e33b7808 */ /* 0x000fe40004800000 */
[----:B------:R-:W-:Y:S02]  /*a400*/  FMNMX3.FTZ R0, R0, R49, R50, !PT ;  /* 0x0000003100007276 */ /* 0x000fe40007810032 */
[----:B---3--:R-:W-:Y:S02]  /*a410*/  FMNMX.FTZ R4, R4, R10, !PT ;  /* 0x0000000a04047209 */ /* 0x008fe40007810000 */
[----:B------:R-:W-:-:S02]  /*a420*/  FMNMX3.FTZ R0, R0, R58, R59, !PT ;  /* 0x0000003a00007276 */ /* 0x000fc4000781003b */
[----:B-1----:R-:W-:Y:S02]  /*a430*/  FMNMX.FTZ R3, R7, R11, !PT ;  /* 0x0000000b07037209 */ /* 0x002fe40007810000 */
[----:B------:R-:W1:Y:S01]  /*a440*/  SHFL.BFLY PT, R7, R4, 0x1, 0x1f ;  /* 0x0c201f0004077f89 */ /* 0x000e6200000e0000 */
[----:B----4-:R-:W-:-:S03]  /*a450*/  FMNMX.FTZ R224, R8, R12, !PT ;  /* 0x0000000c08e07209 */ /* 0x010fc60007810000 */
[----:B------:R-:W3:Y:S01]  /*a460*/  SHFL.BFLY PT, R5, R0, 0x2, 0x1f ;  /* 0x0c401f0000057f89 */ /* 0x000ee200000e0000 */
[C---:B------:R-:W-:Y:S01]  /*a470*/  FSETP.NEU.FTZ.AND P4, PT, R224.reuse, -INF , PT ;  /* 0xff800000e000780b */ /* 0x040fe20003f9d000 */
[----:B--2---:R-:W-:Y:S02]  /*a480*/  FMUL.FTZ R23, R224, UR22 ;  /* 0x00000016e0177c20 */ /* 0x004fe40008410000 */
[----:B------:R-:W2:Y:S03]  /*a490*/  SHFL.BFLY PT, R11, R3, 0x1, 0x1f ;  /* 0x0c201f00030b7f89 */ /* 0x000ea600000e0000 */
[----:B------:R-:W-:-:S05]  /*a4a0*/  FSEL R23, R23, RZ, P4 ;  /* 0x000000ff17177208 */ /* 0x000fca0002000000 */
[--C-:B------:R-:W-:Y:S01]  /*a4b0*/  FFMA.FTZ R22, R22, UR22, -R23.reuse ;  /* 0x0000001616167c23 */ /* 0x100fe20008010817 */
[--C-:B------:R-:W-:Y:S01]  /*a4c0*/  FFMA.FTZ R30, R30, UR22, -R23.reuse ;  /* 0x000000161e1e7c23 */ /* 0x100fe20008010817 */
[----:B------:R-:W4:Y:S01]  /*a4d0*/  S2UR UR23, SR_CgaCtaId ;  /* 0x00000000001779c3 */ /* 0x000f220000008800 */
[----:B------:R-:W-:Y:S01]  /*a4e0*/  UMOV UR21, 0x400 ;  /* 0x0000040000157882 */ /* 0x000fe20000000000 */
[----:B------:R2:W-:Y:S01]  /*a4f0*/  MUFU.EX2 R32, R22 ;  /* 0x0000001600207308 */ /* 0x0005e20000000800 */
[----:B------:R-:W-:Y:S01]  /*a500*/  FFMA.FTZ R25, R25, UR22, -R23 ;  /* 0x0000001619197c23 */ /* 0x000fe20008010817 */
[----:B-1----:R-:W-:Y:S02]  /*a510*/  FMNMX.FTZ R252, R4, R7, !PT ;  /* 0x0000000704fc7209 */ /* 0x002fe40007810000 */
[----:B---3--:R-:W-:-:S04]  /*a520*/  FMNMX.FTZ R0, R0, R5, !PT ;  /* 0x0000000500007209 */ /* 0x008fc80007810000 */
[----:B------:R-:W1:Y:S01]  /*a530*/  MUFU.EX2 R2, R30 ;  /* 0x0000001e00027308 */ /* 0x000e620000000800 */
[----:B--2---:R-:W-:Y:S01]  /*a540*/  FMNMX.FTZ R229, R3, R11, !PT ;  /* 0x0000000b03e57209 */ /* 0x004fe20007810000 */
[----:B------:R-:W2:Y:S03]  /*a550*/  SHFL.BFLY PT, R4, R0, 0x1, 0x1f ;  /* 0x0c201f0000047f89 */ /* 0x000ea600000e0000 */
[C---:B------:R-:W-:Y:S01]  /*a560*/  FSETP.NEU.FTZ.AND P3, PT, R229.reuse, -INF , PT ;  /* 0xff800000e500780b */ /* 0x040fe20003f7d000 */
[----:B------:R-:W-:Y:S01]  /*a570*/  FMUL.FTZ R22, R229, UR22 ;  /* 0x00000016e5167c20 */ /* 0x000fe20008410000 */
[----:B------:R-:W-:Y:S01]  /*a580*/  STL [R1+0xc], R229 ;  /* 0x00000ce501007387 */ /* 0x000fe20000100800 */
[C---:B------:R-:W-:Y:S01]  /*a590*/  FMUL.FTZ R12, R252.reuse, UR22 ;  /* 0x00000016fc0c7c20 */ /* 0x040fe20008410000 */
[----:B------:R-:W-:Y:S01]  /*a5a0*/  FSETP.NEU.FTZ.AND P2, PT, R252, -INF , PT ;  /* 0xff800000fc00780b */ /* 0x000fe20003f5d000 */
[----:B------:R-:W-:Y:S01]  /*a5b0*/  FFMA.FTZ R31, R31, UR22, -R23 ;  /* 0x000000161f1f7c23 */ /* 0x000fe20008010817 */
[----:B------:R-:W3:Y:S01]  /*a5c0*/  LDL.LU R16, [R1+0x3c] ;  /* 0x00003c0001107983 */ /* 0x000ee20000300800 */
[----:B------:R-:W-:Y:S01]  /*a5d0*/  FSEL R22, R22, RZ, P3 ;  /* 0x000000ff16167208 */ /* 0x000fe20001800000 */
[----:B----4-:R-:W-:Y:S01]  /*a5e0*/  ULEA UR21, UR23, UR21, 0x18 ;  /* 0x0000001517157291 */ /* 0x010fe2000f8ec0ff */
[----:B------:R-:W-:Y:S01]  /*a5f0*/  FSEL R12, R12, RZ, P2 ;  /* 0x000000ff0c0c7208 */ /* 0x000fe20001000000 */
[----:B------:R-:W-:Y:S01]  /*a600*/  MUFU.EX2 R14, R25 ;  /* 0x00000019000e7308 */ /* 0x000fe20000000800 */
[----:B--2---:R-:W-:-:S04]  /*a610*/  FMNMX.FTZ R251, R0, R4, !PT ;  /* 0x0000000400fb7209 */ /* 0x004fc80007810000 */
[C---:B------:R-:W-:Y:S01]  /*a620*/  FSETP.NEU.FTZ.AND P1, PT, R251.reuse, -INF , PT ;  /* 0xff800000fb00780b */ /* 0x040fe20003f3d000 */
[----:B------:R-:W-:Y:S01]  /*a630*/  FMUL.FTZ R15, R251, UR22 ;  /* 0x00000016fb0f7c20 */ /* 0x000fe20008410000 */
[----:B------:R-:W-:-:S04]  /*a640*/  FFMA.FTZ R3, R45, UR22, -R22 ;  /* 0x000000162d037c23 */ /* 0x000fc80008010816 */
[----:B------:R-:W-:Y:S01]  /*a650*/  FSEL R15, R15, RZ, P1 ;  /* 0x000000ff0f0f7208 */ /* 0x000fe20000800000 */
[----:B------:R2:W-:Y:S01]  /*a660*/  MUFU.EX2 R223, R3 ;  /* 0x0000000300df7308 */ /* 0x0005e20000000800 */
[----:B------:R-:W-:-:S03]  /*a670*/  FFMA.FTZ R0, R46, UR22, -R12 ;  /* 0x000000162e007c23 */ /* 0x000fc6000801080c */
[----:B------:R-:W-:-:S04]  /*a680*/  FFMA.FTZ R4, R52, UR22, -R15 ;  /* 0x0000001634047c23 */ /* 0x000fc8000801080f */
[----:B------:R4:W-:Y:S01]  /*a690*/  MUFU.EX2 R51, R0 ;  /* 0x0000000000337308 */ /* 0x0009e20000000800 */
[----:B--2---:R-:W-:-:S07]  /*a6a0*/  FFMA.FTZ R3, R44, UR22, -R22 ;  /* 0x000000162c037c23 */ /* 0x004fce0008010816 */
[----:B------:R-:W-:Y:S01]  /*a6b0*/  MUFU.EX2 R4, R4 ;  /* 0x0000000400047308 */ /* 0x000fe20000000800 */
[----:B----4-:R-:W-:-:S07]  /*a6c0*/  FFMA.FTZ R0, R47, UR22, -R12 ;  /* 0x000000162f007c23 */ /* 0x010fce000801080c */
[----:B------:R-:W2:Y:S08]  /*a6d0*/  MUFU.EX2 R11, R3 ;  /* 0x00000003000b7308 */ /* 0x000eb00000000800 */
[----:B------:R4:W-:Y:S01]  /*a6e0*/  MUFU.EX2 R34, R0 ;  /* 0x0000000000227308 */ /* 0x0009e20000000800 */
[----:B-1----:R-:W-:Y:S01]  /*a6f0*/  STL [R1+0x48], R2 ;  /* 0x0000480201007387 */ /* 0x002fe20000100800 */
[----:B----4-:R-:W-:-:S05]  /*a700*/  FSEL R0, R224, RZ, P4 ;  /* 0x000000ffe0007208 */ /* 0x010fca0002000000 */
[----:B------:R-:W-:Y:S01]  /*a710*/  FADD.FTZ R3, R168, -R0 ;  /* 0x80000000a8037221 */ /* 0x000fe20000010000 */
[----:B------:R-:W-:Y:S01]  /*a720*/  FSEL R0, R229, RZ, P3 ;  /* 0x000000ffe5007208 */ /* 0x000fe20001800000 */
[----:B--2---:R-:W-:Y:S04]  /*a730*/  STL [R1+0x44], R11 ;  /* 0x0000440b01007387 */ /* 0x004fe80000100800 */
[----:B------:R-:W-:Y:S01]  /*a740*/  FADD.FTZ R0, R167, -R0 ;  /* 0x80000000a7007221 */ /* 0x000fe20000010000 */
[----:B------:R1:W-:Y:S03]  /*a750*/  STL [R1+0x34], R4 ;  /* 0x0000340401007387 */ /* 0x0003e60000100800 */
[----:B------:R-:W-:Y:S01]  /*a760*/  FMUL.FTZ R43, R0, UR22 ;  /* 0x00000016002b7c20 */ /* 0x000fe20008410000 */
[----:B------:R2:W-:Y:S01]  /*a770*/  STL [R1+0x7c], R252 ;  /* 0x00007cfc01007387 */ /* 0x0005e20000100800 */
[----:B------:R-:W-:-:S02]  /*a780*/  FSEL R0, R251, RZ, P1 ;  /* 0x000000fffb007208 */ /* 0x000fc40000800000 */
[----:B-1----:R-:W-:Y:S02]  /*a790*/  FSEL R4, R252, RZ, P2 ;  /* 0x000000fffc047208 */ /* 0x002fe40001000000 */
[----:B--2---:R-:W2:Y:S04]  /*a7a0*/  LDL.LU R252, [R1+0x48] ;  /* 0x0000480001fc7983 */ /* 0x004ea80000300800 */
[----:B------:R1:W-:Y:S04]  /*a7b0*/  STL [R1+0x80], R251 ;  /* 0x000080fb01007387 */ /* 0x0003e80000100800 */
[----:B-1----:R-:W4:Y:S01]  /*a7c0*/  LDL.LU R251, [R1+0x34] ;  /* 0x0000340001fb7983 */ /* 0x002f220000300800 */
[----:B------:R-:W-:Y:S01]  /*a7d0*/  FMUL.FTZ R3, R3, UR22 ;  /* 0x0000001603037c20 */ /* 0x000fe20008410000 */
[----:B------:R-:W-:Y:S01]  /*a7e0*/  FADD.FTZ R0, R164, -R0 ;  /* 0x80000000a4007221 */ /* 0x000fe20000010000 */
[----:B------:R-:W-:-:S02]  /*a7f0*/  FFMA.FTZ R28, R28, UR22, -R15 ;  /* 0x000000161c1c7c23 */ /* 0x000fc4000801080f */
[----:B------:R1:W-:Y:S01]  /*a800*/  MUFU.EX2 R45, R3 ;  /* 0x00000003002d7308 */ /* 0x0003e20000000800 */
[----:B------:R-:W-:Y:S01]  /*a810*/  FMUL.FTZ R0, R0, UR22 ;  /* 0x0000001600007c20 */ /* 0x000fe20008410000 */
[--C-:B------:R-:W-:Y:S01]  /*a820*/  FFMA.FTZ R24, R24, UR22, -R22.reuse ;  /* 0x0000001618187c23 */ /* 0x100fe20008010816 */
[----:B------:R-:W-:Y:S01]  /*a830*/  FFMA.FTZ R26, R26, UR22, -R22 ;  /* 0x000000161a1a7c23 */ /* 0x000fe20008010816 */
[--C-:B------:R-:W-:Y:S01]  /*a840*/  FFMA.FTZ R9, R9, UR22, -R12.reuse ;  /* 0x0000001609097c23 */ /* 0x100fe2000801080c */
[----:B------:R-:W-:Y:S01]  /*a850*/  FFMA.FTZ R27, R27, UR22, -R12 ;  /* 0x000000161b1b7c23 */ /* 0x000fe2000801080c */
[----:B------:R-:W-:Y:S02]  /*a860*/  FFMA.FTZ R6, R6, UR22, -R15 ;  /* 0x0000001606067c23 */ /* 0x000fe4000801080f */
[----:B------:R1:W-:Y:S02]  /*a870*/  MUFU.EX2 R41, R0 ;  /* 0x0000000000297308 */ /* 0x0003e40000000800 */
[----:B-1----:R-:W-:-:S06]  /*a880*/  FADD.FTZ R3, R166, -R4 ;  /* 0x80000004a6037221 */ /* 0x002fcc0000010000 */
[----:B------:R-:W1:Y:S01]  /*a890*/  MUFU.EX2 R8, R28 ;  /* 0x0000001c00087308 */ /* 0x000e620000000800 */
[----:B------:R-:W-:Y:S01]  /*a8a0*/  FMUL.FTZ R3, R3, UR22 ;  /* 0x0000001603037c20 */ /* 0x000fe20008410000 */
[----:B------:R-:W-:-:S06]  /*a8b0*/  FFMA.FTZ R0, R55, UR22, -R15 ;  /* 0x0000001637007c23 */ /* 0x000fcc000801080f */
[----:B------:R-:W-:Y:S08]  /*a8c0*/  MUFU.EX2 R57, R31 ;  /* 0x0000001f00397308 */ /* 0x000ff00000000800 */
[----:B------:R-:W-:Y:S08]  /*a8d0*/  MUFU.EX2 R248, R24 ;  /* 0x0000001800f87308 */ /* 0x000ff00000000800 */
[----:B------:R-:W1:Y:S08]  /*a8e0*/  MUFU.EX2 R20, R26 ;  /* 0x0000001a00147308 */ /* 0x000e700000000800 */
[----:B------:R1:W-:Y:S08]  /*a8f0*/  MUFU.EX2 R13, R9 ;  /* 0x00000009000d7308 */ /* 0x0003f00000000800 */
[----:B------:R-:W-:Y:S08]  /*a900*/  MUFU.EX2 R21, R27 ;  /* 0x0000001b00157308 */ /* 0x000ff00000000800 */
[----:B------:R-:W-:Y:S08]  /*a910*/  MUFU.EX2 R2, R6 ;  /* 0x0000000600027308 */ /* 0x000ff00000000800 */
[----:B------:R-:W1:Y:S08]  /*a920*/  MUFU.EX2 R43, R43 ;  /* 0x0000002b002b7308 */ /* 0x000e700000000800 */
[----:B------:R1:W1:Y:S08]  /*a930*/  MUFU.EX2 R42, R3 ;  /* 0x00000003002a7308 */ /* 0x0002700000000800 */
[----:B------:R3:W4:Y:S01]  /*a940*/  MUFU.EX2 R35, R0 ;  /* 0x0000000000237308 */ /* 0x0007220000000800 */
[----:B-1----:R-:W-:Y:S01]  /*a950*/  MOV R52, R8 ;  /* 0x0000000800347202 */ /* 0x002fe20000000f00 */
[-C--:B------:R-:W-:Y:S01]  /*a960*/  FMUL.FTZ R176, R176, R45.reuse ;  /* 0x0000002db0b07220 */ /* 0x080fe20000410000 */
[----:B------:R-:W-:Y:S01]  /*a970*/  F2FP.BF16.F32.PACK_AB R8, R32, R14 ;  /* 0x0000000e2008723e */ /* 0x000fe200000010ff */
[----:B------:R-:W-:Y:S01]  /*a980*/  FMUL.FTZ R177, R177, R45 ;  /* 0x0000002db1b17220 */ /* 0x000fe20000410000 */
[----:B------:R-:W-:-:S02]  /*a990*/  F2FP.BF16.F32.PACK_AB R9, R20, R248 ;  /* 0x000000f81409723e */ /* 0x000fc400000010ff */
[----:B------:R-:W-:Y:S01]  /*a9a0*/  MOV R3, 0x20 ;  /* 0x0000002000037802 */ /* 0x000fe20000000f00 */
[----:B------:R-:W-:Y:S01]  /*a9b0*/  FMUL.FTZ R178, R178, R43 ;  /* 0x0000002bb2b27220 */ /* 0x000fe20000410000 */
[----:B------:R-:W-:Y:S01]  /*a9c0*/  F2FP.BF16.F32.PACK_AB R4, R21, R13 ;  /* 0x0000000d1504723e */ /* 0x000fe200000010ff */
[----:B------:R-:W-:Y:S01]  /*a9d0*/  FMUL.FTZ R179, R179, R43 ;  /* 0x0000002bb3b37220 */ /* 0x000fe20000410000 */
[----:B------:R-:W-:Y:S01]  /*a9e0*/  SEL R3, R3, 0xffffffe0, !P0 ;  /* 0xffffffe003037807 */ /* 0x000fe20004000000 */
[-C--:B------:R-:W-:Y:S01]  /*a9f0*/  FMUL.FTZ R172, R172, R42.reuse ;  /* 0x0000002aacac7220 */ /* 0x080fe20000410000 */
[----:B------:R-:W-:Y:S01]  /*aa00*/  F2FP.BF16.F32.PACK_AB R11, R11, R223 ;  /* 0x000000df0b0b723e */ /* 0x000fe200000010ff */
[----:B------:R-:W-:Y:S01]  /*aa10*/  FMUL.FTZ R173, R173, R42 ;  /* 0x0000002aadad7220 */ /* 0x000fe20000410000 */
[----:B------:R-:W-:Y:S01]  /*aa20*/  F2FP.BF16.F32.PACK_AB R6, R34, R51 ;  /* 0x000000332206723e */ /* 0x000fe200000010ff */
[-C--:B------:R-:W-:Y:S01]  /*aa30*/  FMUL.FTZ R174, R174, R41.reuse ;  /* 0x00000029aeae7220 */ /* 0x080fe20000410000 */
[----:B------:R-:W-:Y:S01]  /*aa40*/  F2FP.BF16.F32.PACK_AB R5, R52, R2 ;  /* 0x000000023405723e */ /* 0x000fe200000010ff */
[----:B------:R-:W-:Y:S01]  /*aa50*/  FMUL.FTZ R175, R175, R41 ;  /* 0x00000029afaf7220 */ /* 0x000fe20000410000 */
[----:B---3--:R-:W-:-:S05]  /*aa60*/  LEA R44, R16, UR21, 0x1 ;  /* 0x00000015102c7c11 */ /* 0x008fca000f8e08ff */
[----:B------:R-:W1:Y:S01]  /*aa70*/  LDSM.16.MT88.4 R16, [R44+0xc000] ;  /* 0x00c000002c10783b */ /* 0x000e620000004200 */
[----:B------:R-:W-:Y:S02]  /*aa80*/  VIADD R0, R44, 0xc000 ;  /* 0x0000c0002c007836 */ /* 0x000fe40000000000 */
        /* <DEDUP_REMOVED lines=8> */
[----:B------:R-:W-:-:S02]  /*ab10*/  IADD3 R40, PT, PT, R44, 0xc040, RZ ;  /* 0x0000c0402c287810 */ /* 0x000fc40007ffe0ff */
[----:B------:R-:W-:Y:S02]  /*ab20*/  @P6 IADD3 R40, PT, PT, R0, -0x40, RZ ;  /* 0xffffffc000286810 */ /* 0x000fe40007ffe0ff */
[----:B------:R-:W-:-:S05]  /*ab30*/  IADD3 R47, PT, PT, R3, R44, RZ ;  /* 0x0000002c032f7210 */ /* 0x000fca0007ffe0ff */
        /* <DEDUP_REMOVED lines=21> */
[----:B------:R-:W-:Y:S01]  /*ac90*/  FFMA.FTZ R0, R240, UR22, -R23 ;  /* 0x00000016f0007c23 */ /* 0x000fe20008010817 */
        /* <DEDUP_REMOVED lines=9> */
[----:B------:R-:W-:-:S02]  /*ad30*/  IADD3 R46, PT, PT, R3, R40, RZ ;  /* 0x00000028032e7210 */ /* 0x000fc40007ffe0ff */
[----:B------:R-:W-:Y:S02]  /*ad40*/  MOV R55, R33 ;  /* 0x0000002100377202 */ /* 0x000fe40000000f00 */
[----:B--2---:R-:W-:-:S07]  /*ad50*/  F2FP.BF16.F32.PACK_AB R10, R57, R252 ;  /* 0x000000fc390a723e */ /* 0x004fce00000010ff */
[C---:B-1----:R-:W-:Y:S08]  /*ad60*/  HMMA.16816.F32.BF16 R176, R8.reuse, R16, R176 ;  /* 0x0000001008b0723c */ /* 0x042ff000000418b0 */
[----:B------:R-:W-:Y:S01]  /*ad70*/  HMMA.16816.F32.BF16 R184, R8, R18, R184 ;  /* 0x0000001208b8723c */ /* 0x000fe200000418b8 */
[----:B----4-:R-:W-:-:S07]  /*ad80*/  F2FP.BF16.F32.PACK_AB R7, R35, R251 ;  /* 0x000000fb2307723e */ /* 0x010fce00000010ff */
[C---:B------:R-:W-:Y:S08]  /*ad90*/  HMMA.16816.F32.BF16 R204, R4.reuse, R16, R172 ;  /* 0x0000001004cc723c */ /* 0x040ff000000418ac */
[----:B------:R-:W-:Y:S01]  /*ada0*/  HMMA.16816.F32.BF16 R180, R4, R18, R180 ;  /* 0x0000001204b4723c */ /* 0x000fe200000418b4 */
[----:B------:R-:W1:Y:S01]  /*adb0*/  LDSM.16.MT88.4 R16, [R40] ;  /* 0x000000002810783b */ /* 0x000e620000004200 */
[----:B---3--:R-:W-:-:S06]  /*adc0*/  FFMA.FTZ R0, R239, UR22, -R23 ;  /* 0x00000016ef007c23 */ /* 0x008fcc0008010817 */
[----:B------:R-:W-:Y:S08]  /*add0*/  HMMA.16816.F32.BF16 R36, R4, R24, R72 ;  /* 0x000000180424723c */ /* 0x000ff00000041848 */
[C---:B------:R-:W-:Y:S01]  /*ade0*/  HMMA.16816.F32.BF16 R72, R8.reuse, R26, R80 ;  /* 0x0000001a0848723c */ /* 0x040fe20000041850 */
[----:B------:R-:W-:Y:S02]  /*adf0*/  MOV R83, R59 ;  /* 0x0000003b00537202 */ /* 0x000fe40000000f00 */
[----:B------:R-:W-:Y:S01]  /*ae00*/  MOV R81, R58 ;  /* 0x0000003a00517202 */ /* 0x000fe20000000f00 */
[----:B------:R2:W-:Y:S04]  /*ae10*/  MUFU.EX2 R80, R0 ;  /* 0x0000000000507308 */ /* 0x0005e80000000800 */
[----:B------:R-:W-:Y:S08]  /*ae20*/  HMMA.16816.F32.BF16 R172, R8, R24, R68 ;  /* 0x0000001808ac723c */ /* 0x000ff00000041844 */
[----:B-1----:R-:W-:Y:S01]  /*ae30*/  HMMA.16816.F32.BF16 R64, R4, R16, R88 ;  /* 0x000000100440723c */ /* 0x002fe20000041858 */
[----:B------:R-:W-:Y:S01]  /*ae40*/  MOV R89, R60 ;  /* 0x0000003c00597202 */ /* 0x000fe20000000f00 */
[----:B--2---:R-:W-:Y:S01]  /*ae50*/  FFMA.FTZ R0, R212, UR22, -R23 ;  /* 0x00000016d4007c23 */ /* 0x004fe20008010817 */
[----:B------:R-:W-:-:S02]  /*ae60*/  MOV R88, R29 ;  /* 0x0000001d00587202 */ /* 0x000fc40000000f00 */
[----:B------:R-:W1:Y:S03]  /*ae70*/  LDSM.16.MT88.4 R28, [R46] ;  /* 0x000000002e1c783b */ /* 0x000e660000004200 */
[----:B------:R-:W-:Y:S01]  /*ae80*/  HMMA.16816.F32.BF16 R60, R4, R18, R92 ;  /* 0x00000012043c723c */ /* 0x000fe2000004185c */
[----:B------:R-:W-:Y:S01]  /*ae90*/  MOV R95, R57 ;  /* 0x00000039005f7202 */ /* 0x000fe20000000f00 */
[----:B------:R-:W-:-:S06]  /*aea0*/  IMAD.MOV.U32 R94, RZ, RZ, R56 ;  /* 0x000000ffff5e7224 */ /* 0x000fcc00078e0038 */
[C---:B------:R-:W-:Y:S01]  /*aeb0*/  HMMA.16816.F32.BF16 R68, R8.reuse, R16, R84 ;  /* 0x000000100844723c */ /* 0x040fe20000041854 */
[----:B------:R-:W-:Y:S01]  /*aec0*/  MOV R84, R32 ;  /* 0x0000002000547202 */ /* 0x000fe20000000f00 */
[----:B------:R2:W-:Y:S06]  /*aed0*/  MUFU.EX2 R240, R0 ;  /* 0x0000000000f07308 */ /* 0x0005ec0000000800 */
[----:B------:R-:W-:Y:S01]  /*aee0*/  HMMA.16816.F32.BF16 R56, R8, R18, R96 ;  /* 0x000000120838723c */ /* 0x000fe20000041860 */
[----:B------:R-:W3:Y:S01]  /*aef0*/  LDSM.16.MT88.4 R16, [R47+0xe000] ;  /* 0x00e000002f10783b */ /* 0x000ee20000004200 */
[----:B------:R-:W-:Y:S01]  /*af00*/  IMAD.MOV.U32 R99, RZ, RZ, R35 ;  /* 0x000000ffff637224 */ /* 0x000fe200078e0023 */
[----:B------:R-:W-:-:S02]  /*af10*/  MOV R98, R34 ;  /* 0x0000002200627202 */ /* 0x000fc40000000f00 */
[----:B------:R-:W4:Y:S01]  /*af20*/  LDSM.16.MT88.4 R32, [R40+0x2000] ;  /* 0x002000002820783b */ /* 0x000f220000004200 */
[----:B--2---:R-:W-:-:S04]  /*af30*/  FFMA.FTZ R0, R54, UR22, -R23 ;  /* 0x0000001636007c23 */ /* 0x004fc80008010817 */
[----:B------:R2:W-:Y:S01]  /*af40*/  MUFU.EX2 R227, R0 ;  /* 0x0000000000e37308 */ /* 0x0005e20000000800 */
[----:B------:R-:W-:Y:S01]  /*af50*/  MOV R85, R20 ;  /* 0x0000001400557202 */ /* 0x000fe20000000f00 */
[----:B------:R-:W-:Y:S01]  /*af60*/  FMUL.FTZ R76, R76, R42 ;  /* 0x0000002a4c4c7220 */ /* 0x000fe20000410000 */
[----:B--2---:R-:W-:-:S05]  /*af70*/  FFMA.FTZ R0, R241, UR22, -R22 ;  /* 0x00000016f1007c23 */ /* 0x004fca0008010816 */
[----:B------:R2:W-:Y:S01]  /*af80*/  MUFU.EX2 R20, R0 ;  /* 0x0000000000147308 */ /* 0x0005e20000000800 */
[----:B------:R-:W-:Y:S01]  /*af90*/  FMUL.FTZ R77, R77, R42 ;  /* 0x0000002a4d4d7220 */ /* 0x000fe20000410000 */
[-C--:B------:R-:W-:Y:S01]  /*afa0*/  FMUL.FTZ R78, R78, R41.reuse ;  /* 0x000000294e4e7220 */ /* 0x080fe20000410000 */
[----:B------:R-:W-:Y:S01]  /*afb0*/  FMUL.FTZ R79, R79, R41 ;  /* 0x000000294f4f7220 */ /* 0x000fe20000410000 */
[----:B--2---:R-:W-:-:S04]  /*afc0*/  FFMA.FTZ R0, R236, UR22, -R22 ;  /* 0x00000016ec007c23 */ /* 0x004fc80008010816 */
[----:B------:R2:W-:Y:S01]  /*afd0*/  MUFU.EX2 R249, R0 ;  /* 0x0000000000f97308 */ /* 0x0005e20000000800 */
[----:B------:R-:W-:Y:S01]  /*afe0*/  MOV R93, R51 ;  /* 0x00000033005d7202 */ /* 0x000fe20000000f00 */
[----:B------:R-:W-:Y:S01]  /*aff0*/  HMMA.16816.F32.BF16 R76, R4, R26, R76 ;  /* 0x0000001a044c723c */ /* 0x000fe2000004184c */
[----:B------:R-:W-:Y:S01]  /*b000*/  MOV R87, R50 ;  /* 0x0000003200577202 */ /* 0x000fe20000000f00 */
[-C--:B------:R-:W-:Y:S01]  /*b010*/  FMUL.FTZ R140, R140, R42.reuse ;  /* 0x0000002a8c8c7220 */ /* 0x080fe20000410000 */
[----:B------:R-:W-:Y:S01]  /*b020*/  MOV R86, R49 ;  /* 0x0000003100567202 */ /* 0x000fe20000000f00 */
[----:B------:R-:W-:Y:S01]  /*b030*/  FMUL.FTZ R141, R141, R42 ;  /* 0x0000002a8d8d7220 */ /* 0x000fe20000410000 */
[----:B------:R-:W-:Y:S01]  /*b040*/  MOV R92, R48 ;  /* 0x00000030005c7202 */ /* 0x000fe20000000f00 */
[-C--:B------:R-:W-:Y:S01]  /*b050*/  FMUL.FTZ R142, R142, R41.reuse ;  /* 0x000000298e8e7220 */ /* 0x080fe20000410000 */
[----:B------:R-:W4:Y:S01]  /*b060*/  LDSM.16.MT88.4 R48, [R46+0x2000] ;  /* 0x002000002e30783b */ /* 0x000f220000004200 */
[----:B------:R-:W-:Y:S01]  /*b070*/  FMUL.FTZ R143, R143, R41 ;  /* 0x000000298f8f7220 */ /* 0x000fe20000410000 */
[-C--:B------:R-:W-:Y:S01]  /*b080*/  FMUL.FTZ R104, R104, R42.reuse ;  /* 0x0000002a68687220 */ /* 0x080fe20000410000 */
[----:B------:R-:W-:Y:S01]  /*b090*/  FMUL.FTZ R105, R105, R42 ;  /* 0x0000002a69697220 */ /* 0x000fe20000410000 */
[----:B------:R-:W4:Y:S01]  /*b0a0*/  LDSM.16.MT88.4 R24, [R44+0xe000] ;  /* 0x00e000002c18783b */ /* 0x000f220000004200 */
[----:B--2---:R-:W-:-:S04]  /*b0b0*/  FFMA.FTZ R0, R214, UR22, -R22 ;  /* 0x00000016d6007c23 */ /* 0x004fc80008010816 */
[----:B------:R2:W-:Y:S01]  /*b0c0*/  MUFU.EX2 R231, R0 ;  /* 0x0000000000e77308 */ /* 0x0005e20000000800 */
        /* <DEDUP_REMOVED lines=8> */
[----:B------:R-:W-:Y:S01]  /*b150*/  FMUL.FTZ R102, R102, R43 ;  /* 0x0000002b66667220 */ /* 0x000fe20000410000 */
[----:B--2---:R-:W-:-:S04]  /*b160*/  FFMA.FTZ R0, R53, UR22, -R22 ;  /* 0x0000001635007c23 */ /* 0x004fc80008010816 */
        /* <DEDUP_REMOVED lines=12> */
[----:B--2---:R-:W-:Y:S01]  /*b230*/  FFMA.FTZ R0, R238, UR22, -R12 ;  /* 0x00000016ee007c23 */ /* 0x004fe2000801080c */
[-C--:B------:R-:W-:Y:S01]  /*b240*/  FMUL.FTZ R146, R146, R43.reuse ;  /* 0x0000002b92927220 */ /* 0x080fe20000410000 */
[----:B------:R-:W-:-:S02]  /*b250*/  FMUL.FTZ R147, R147, R43 ;  /* 0x0000002b93937220 */ /* 0x000fc40000410000 */
[----:B------:R2:W-:Y:S01]  /*b260*/  MUFU.EX2 R250, R0 ;  /* 0x0000000000fa7308 */ /* 0x0005e20000000800 */
[----:B------:R-:W-:Y:S01]  /*b270*/  IMAD.MOV.U32 R82, RZ, RZ, R169 ;  /* 0x000000ffff527224 */ /* 0x000fe200078e00a9 */
[----:B-1----:R-:W-:Y:S01]  /*b280*/  HMMA.16816.F32.BF16 R104, R4, R28, R104 ;  /* 0x0000001c0468723c */ /* 0x002fe20000041868 */
[----:B------:R-:W-:-:S07]  /*b290*/  MOV R228, R165 ;  /* 0x000000a500e47202 */ /* 0x000fce0000000f00 */
[----:B---3--:R-:W-:Y:S01]  /*b2a0*/  HMMA.16816.F32.BF16 R168, R4, R18, R140 ;  /* 0x0000001204a8723c */ /* 0x008fe2000004188c */
[----:B--2---:R-:W-:-:S07]  /*b2b0*/  FFMA.FTZ R0, R213, UR22, -R12 ;  /* 0x00000016d5007c23 */ /* 0x004fce000801080c */
[----:B------:R-:W-:Y:S01]  /*b2c0*/  HMMA.16816.F32.BF16 R108, R4, R30, R108 ;  /* 0x0000001e046c723c */ /* 0x000fe2000004186c */
[----:B------:R1:W-:Y:S07]  /*b2d0*/  MUFU.EX2 R230, R0 ;  /* 0x0000000000e67308 */ /* 0x0003ee0000000800 */
[C---:B------:R-:W-:Y:S08]  /*b2e0*/  HMMA.16816.F32.BF16 R140, R8.reuse, R28, R100 ;  /* 0x0000001c088c723c */ /* 0x040ff00000041864 */
[----:B------:R-:W-:Y:S01]  /*b2f0*/  HMMA.16816.F32.BF16 R112, R8, R30, R112 ;  /* 0x0000001e0870723c */ /* 0x000fe20000041870 */
[----:B------:R-:W2:Y:S01]  /*b300*/  LDSM.16.MT88.4 R28, [R44+0xc800] ;  /* 0x00c800002c1c783b */ /* 0x000ea20000004200 */
[----:B-1----:R-:W-:-:S06]  /*b310*/  FFMA.FTZ R0, R243, UR22, -R15 ;  /* 0x00000016f3007c23 */ /* 0x002fcc000801080f */
[----:B----4-:R-:W-:Y:S01]  /*b320*/  HMMA.16816.F32.BF16 R164, R4, R32, R148 ;  /* 0x0000002004a4723c */ /* 0x010fe20000041894 */
[----:B------:R-:W-:-:S07]  /*b330*/  FFMA.FTZ R3, R237, UR22, -R12 ;  /* 0x00000016ed037c23 */ /* 0x000fce000801080c */
[----:B------:R-:W-:Y:S01]  /*b340*/  HMMA.16816.F32.BF16 R144, R8, R32, R144 ;  /* 0x000000200890723c */ /* 0x000fe20000041890 */
[----:B------:R1:W-:Y:S08]  /*b350*/  MUFU.EX2 R33, R0 ;  /* 0x0000000000217308 */ /* 0x0003f00000000800 */
[----:B------:R3:W4:Y:S01]  /*b360*/  MUFU.EX2 R90, R3 ;  /* 0x00000003005a7308 */ /* 0x0007220000000800 */
[----:B-1----:R-:W-:-:S07]  /*b370*/  FFMA.FTZ R0, R244, UR22, -R15 ;  /* 0x00000016f4007c23 */ /* 0x002fce000801080f */
[----:B------:R1:W-:Y:S01]  /*b380*/  MUFU.EX2 R32, R0 ;  /* 0x0000000000207308 */ /* 0x0003e20000000800 */
[----:B---3--:R-:W-:-:S07]  /*b390*/  FFMA.FTZ R3, R215, UR22, -R12 ;  /* 0x00000016d7037c23 */ /* 0x008fce000801080c */
[----:B------:R-:W3:Y:S01]  /*b3a0*/  MUFU.EX2 R225, R3 ;  /* 0x0000000300e17308 */ /* 0x000ee20000000800 */
[----:B-1----:R-:W-:-:S07]  /*b3b0*/  FFMA.FTZ R0, R242, UR22, -R15 ;  /* 0x00000016f2007c23 */ /* 0x002fce000801080f */
[----:B------:R1:W-:Y:S01]  /*b3c0*/  MUFU.EX2 R243, R0 ;  /* 0x0000000000f37308 */ /* 0x0003e20000000800 */
[-C--:B------:R-:W-:Y:S01]  /*b3d0*/  FMUL.FTZ R196, R196, R42.reuse ;  /* 0x0000002ac4c47220 */ /* 0x080fe20000410000 */
[-C--:B------:R-:W-:Y:S01]  /*b3e0*/  FMUL.FTZ R197, R197, R42.reuse ;  /* 0x0000002ac5c57220 */ /* 0x080fe20000410000 */
[-C--:B------:R-:W-:Y:S01]  /*b3f0*/  FMUL.FTZ R198, R198, R41.reuse ;  /* 0x00000029c6c67220 */ /* 0x080fe20000410000 */
[-C--:B------:R-:W-:Y:S01]  /*b400*/  FMUL.FTZ R199, R199, R41.reuse ;  /* 0x00000029c7c77220 */ /* 0x080fe20000410000 */
[-C--:B------:R-:W-:Y:S01]  /*b410*/  FMUL.FTZ R160, R160, R42.reuse ;  /* 0x0000002aa0a07220 */ /* 0x080fe20000410000 */
[----:B------:R-:W-:Y:S01]  /*b420*/  FMUL.FTZ R161, R161, R42 ;  /* 0x0000002aa1a17220 */ /* 0x000fe20000410000 */
[----:B------:R-:W-:Y:S01]  /*b430*/  FMUL.FTZ R162, R162, R41 ;  /* 0x00000029a2a27220 */ /* 0x000fe20000410000 */
[----:B-1----:R-:W-:-:S04]  /*b440*/  FFMA.FTZ R0, R208, UR22, -R15 ;  /* 0x00000016d0007c23 */ /* 0x002fc8000801080f */
[----:B------:R-:W1:Y:S01]  /*b450*/  MUFU.EX2 R244, R0 ;  /* 0x0000000000f47308 */ /* 0x000e620000000800 */
        /* <DEDUP_REMOVED lines=45> */
[----:B----4-:R-:W-:Y:S01]  /*b730*/  IMAD.MOV.U32 R3, RZ, RZ, R90 ;  /* 0x000000ffff037224 */ /* 0x010fe200078e005a */
[----:B------:R-:W-:Y:S01]  /*b740*/  MOV R91, R55 ;  /* 0x00000037005b7202 */ /* 0x000fe20000000f00 */
[----:B------:R-:W-:Y:S01]  /*b750*/  HMMA.16816.F32.BF16 R196, R4, R48, R196 ;  /* 0x0000003004c4723c */ /* 0x000fe200000418c4 */
[----:B------:R-:W-:-:S07]  /*b760*/  MOV R90, R52 ;  /* 0x00000034005a7202 */ /* 0x000fce0000000f00 */
[----:B------:R-:W-:Y:S08]  /*b770*/  HMMA.16816.F32.BF16 R160, R4, R50, R160 ;  /* 0x0000003204a0723c */ /* 0x000ff000000418a0 */
[----:B------:R-:W-:Y:S01]  /*b780*/  HMMA.16816.F32.BF16 R52, R8, R48, R156 ;  /* 0x000000300834723c */ /* 0x000fe2000004189c */
[----:B------:R-:W-:-:S07]  /*b790*/  MOV R212, R93 ;  /* 0x0000005d00d47202 */ /* 0x000fce0000000f00 */
[----:B------:R-:W-:Y:S01]  /*b7a0*/  HMMA.16816.F32.BF16 R116, R8, R24, R116 ;  /* 0x000000180874723c */ /* 0x000fe20000041874 */
[----:B------:R-:W-:-:S07]  /*b7b0*/  MOV R214, R94 ;  /* 0x0000005e00d67202 */ /* 0x000fce0000000f00 */
[----:B------:R-:W-:Y:S01]  /*b7c0*/  HMMA.16816.F32.BF16 R128, R8, R26, R128 ;  /* 0x0000001a0880723c */ /* 0x000fe20000041880 */
[----:B------:R-:W-:-:S07]  /*b7d0*/  MOV R213, R95 ;  /* 0x0000005f00d57202 */ /* 0x000fce0000000f00 */
[C---:B------:R-:W-:Y:S08]  /*b7e0*/  HMMA.16816.F32.BF16 R132, R8.reuse, R16, R132 ;  /* 0x000000100884723c */ /* 0x040ff00000041884 */
[C---:B------:R-:W-:Y:S08]  /*b7f0*/  HMMA.16816.F32.BF16 R188, R8.reuse, R18, R188 ;  /* 0x0000001208bc723c */ /* 0x040ff000000418bc */
[C---:B------:R-:W-:Y:S08]  /*b800*/  HMMA.16816.F32.BF16 R152, R8.reuse, R34, R152 ;  /* 0x000000220898723c */ /* 0x040ff00000041898 */
[----:B------:R-:W-:Y:S01]  /*b810*/  HMMA.16816.F32.BF16 R48, R8, R50, R200 ;  /* 0x000000320830723c */ /* 0x000fe200000418c8 */
[----:B------:R-:W-:-:S02]  /*b820*/  F2FP.BF16.F32.PACK_AB R8, R80, R222 ;  /* 0x000000de5008723e */ /* 0x000fc400000010ff */
[----:B------:R-:W-:Y:S02]  /*b830*/  F2FP.BF16.F32.PACK_AB R9, R249, R20 ;  /* 0x00000014f909723e */ /* 0x000fe400000010ff */
[----:B------:R-:W-:Y:S02]  /*b840*/  F2FP.BF16.F32.PACK_AB R10, R227, R240 ;  /* 0x000000f0e30a723e */ /* 0x000fe400000010ff */
[----:B------:R-:W-:Y:S01]  /*b850*/  F2FP.BF16.F32.PACK_AB R11, R226, R231 ;  /* 0x000000e7e20b723e */ /* 0x000fe200000010ff */
[----:B------:R-:W-:Y:S01]  /*b860*/  HMMA.16816.F32.BF16 R120, R4, R24, R120 ;  /* 0x000000180478723c */ /* 0x000fe20000041878 */
[----:B------:R-:W-:-:S07]  /*b870*/  IMAD.MOV.U32 R201, RZ, RZ, R92 ;  /* 0x000000ffffc97224 */ /* 0x000fce00078e005c */
[----:B------:R-:W-:Y:S01]  /*b880*/  HMMA.16816.F32.BF16 R124, R4, R26, R124 ;  /* 0x0000001a047c723c */ /* 0x000fe2000004187c */
[----:B------:R-:W-:-:S07]  /*b890*/  MOV R202, R98 ;  /* 0x0000006200ca7202 */ /* 0x000fce0000000f00 */
[----:B------:R-:W-:Y:S01]  /*b8a0*/  HMMA.16816.F32.BF16 R136, R4, R16, R136 ;  /* 0x000000100488723c */ /* 0x000fe20000041888 */
[----:B------:R-:W-:-:S07]  /*b8b0*/  MOV R203, R99 ;  /* 0x0000006300cb7202 */ /* 0x000fce0000000f00 */
[----:B------:R-:W-:Y:S01]  /*b8c0*/  HMMA.16816.F32.BF16 R192, R4, R34, R192 ;  /* 0x0000002204c0723c */ /* 0x000fe200000418c0 */
[----:B------:R-:W-:Y:S01]  /*b8d0*/  F2FP.BF16.F32.PACK_AB R4, R3, R250 ;  /* 0x000000fa0304723e */ /* 0x000fe200000010ff */
[----:B------:R-:W-:Y:S01]  /*b8e0*/  IMAD.MOV.U32 R200, RZ, RZ, R89 ;  /* 0x000000ffffc87224 */ /* 0x000fe200078e0059 */
[----:B---3--:R-:W-:Y:S01]  /*b8f0*/  F2FP.BF16.F32.PACK_AB R6, R225, R230 ;  /* 0x000000e6e106723e */ /* 0x008fe200000010ff */
[----:B------:R-:W3:Y:S01]  /*b900*/  LDSM.16.MT88.4 R16, [R40+0x800] ;  /* 0x000800002810783b */ /* 0x000ee20000004200 */
[----:B------:R-:W-:Y:S02]  /*b910*/  F2FP.BF16.F32.PACK_AB R5, R32, R33 ;  /* 0x000000212005723e */ /* 0x000fe400000010ff */
[----:B-1----:R-:W-:Y:S01]  /*b920*/  F2FP.BF16.F32.PACK_AB R7, R244, R243 ;  /* 0x000000f3f407723e */ /* 0x002fe200000010ff */
[----:B--2---:R-:W-:Y:S01]  /*b930*/  HMMA.16816.F32.BF16 R92, R8, R28, R176 ;  /* 0x0000001c085c723c */ /* 0x004fe200000418b0 */
[----:B------:R-:W-:Y:S01]  /*b940*/  MOV R215, R88 ;  /* 0x0000005800d77202 */ /* 0x000fe20000000f00 */
[----:B------:R-:W-:Y:S01]  /*b950*/  LDSM.16.MT88.4 R24, [R47+0xc800] ;  /* 0x00c800002f18783b */ /* 0x000fe20000004200 */
[----:B------:R-:W-:-:S02]  /*b960*/  MOV R179, R90 ;  /* 0x0000005a00b37202 */ /* 0x000fc40000000f00 */
[----:B------:R-:W-:-:S03]  /*b970*/  MOV R178, R91 ;  /* 0x0000005b00b27202 */ /* 0x000fc60000000f00 */
[C---:B------:R-:W-:Y:S08]  /*b980*/  HMMA.16816.F32.BF16 R100, R4.reuse, R28, R204 ;  /* 0x0000001c0464723c */ /* 0x040ff000000418cc */
[-C--:B------:R-:W-:Y:S08]  /*b990*/  HMMA.16816.F32.BF16 R96, R4, R30.reuse, R180 ;  /* 0x0000001e0460723c */ /* 0x080ff000000418b4 */
[----:B------:R-:W-:Y:S01]  /*b9a0*/  HMMA.16816.F32.BF16 R88, R8, R30, R184 ;  /* 0x0000001e0858723c */ /* 0x000fe200000418b8 */
[----:B------:R-:W1:Y:S01]  /*b9b0*/  LDSM.16.MT88.4 R28, [R46+0x800] ;  /* 0x000800002e1c783b */ /* 0x000e620000004200 */
[----:B------:R-:W-:-:S04]  /*b9c0*/  FFMA.FTZ R0, R246, UR22, -R23 ;  /* 0x00000016f6007c23 */ /* 0x000fc80008010817 */
[----:B------:R2:W-:Y:S02]  /*b9d0*/  MUFU.EX2 R239, R0 ;  /* 0x0000000000ef7308 */ /* 0x0005e40000000800 */
[----:B---3--:R-:W-:Y:S01]  /*b9e0*/  HMMA.16816.F32.BF16 R68, R8, R16, R68 ;  /* 0x000000100844723c */ /* 0x008fe20000041844 */
[----:B--2---:R-:W-:-:S07]  /*b9f0*/  FFMA.FTZ R0, R245, UR22, -R23 ;  /* 0x00000016f5007c23 */ /* 0x004fce0008010817 */
[----:B------:R-:W-:Y:S01]  /*ba00*/  HMMA.16816.F32.BF16 R64, R4, R16, R64 ;  /* 0x000000100440723c */ /* 0x000fe20000041840 */
[----:B------:R-:W-:-:S07]  /*ba10*/  MOV R177, R84 ;  /* 0x0000005400b17202 */ /* 0x000fce0000000f00 */
[----:B------:R-:W-:Y:S08]  /*ba20*/  HMMA.16816.F32.BF16 R60, R4, R18, R60 ;  /* 0x00000012043c723c */ /* 0x000ff0000004183c */
[C---:B-1----:R-:W-:Y:S01]  /*ba30*/  HMMA.16816.F32.BF16 R156, R8.reuse, R28, R140 ;  /* 0x0000001c089c723c */ /* 0x042fe2000004188c */
[----:B------:R-:W-:Y:S02]  /*ba40*/  MOV R143, R240 ;  /* 0x000000f0008f7202 */ /* 0x000fe40000000f00 */
[----:B------:R1:W2:Y:S05]  /*ba50*/  MUFU.EX2 R240, R0 ;  /* 0x0000000000f07308 */ /* 0x0002aa0000000800 */
[----:B------:R-:W-:Y:S01]  /*ba60*/  HMMA.16816.F32.BF16 R56, R8, R18, R56 ;  /* 0x000000120838723c */ /* 0x000fe20000041838 */
[----:B------:R-:W3:Y:S01]  /*ba70*/  LDSM.16.MT88.4 R16, [R47+0xe800] ;  /* 0x00e800002f10783b */ /* 0x000ee20000004200 */
[----:B------:R-:W-:Y:S01]  /*ba80*/  MOV R176, R85 ;  /* 0x0000005500b07202 */ /* 0x000fe20000000f00 */
[----:B------:R-:W-:-:S02]  /*ba90*/  IMAD.MOV.U32 R207, RZ, RZ, R86 ;  /* 0x000000ffffcf7224 */ /* 0x000fc400078e0056 */
[----:B-1----:R-:W-:-:S04]  /*baa0*/  FFMA.FTZ R0, R216, UR22, -R23 ;  /* 0x00000016d8007c23 */ /* 0x002fc80008010817 */
[----:B------:R1:W-:Y:S01]  /*bab0*/  MUFU.EX2 R241, R0 ;  /* 0x0000000000f17308 */ /* 0x0003e20000000800 */
[----:B------:R-:W-:Y:S01]  /*bac0*/  MOV R206, R87 ;  /* 0x0000005700ce7202 */ /* 0x000fe20000000f00 */
[----:B------:R-:W-:Y:S01]  /*bad0*/  IMAD.MOV.U32 R187, RZ, RZ, R82 ;  /* 0x000000ffffbb7224 */ /* 0x000fe200078e0052 */
[----:B------:R-:W-:Y:S01]  /*bae0*/  MOV R205, R80 ;  /* 0x0000005000cd7202 */ /* 0x000fe20000000f00 */
[----:B------:R-:W-:Y:S01]  /*baf0*/  HMMA.16816.F32.BF16 R84, R8, R24, R172 ;  /* 0x000000180854723c */ /* 0x000fe200000418ac */
[----:B------:R-:W-:Y:S02]  /*bb00*/  MOV R186, R81 ;  /* 0x0000005100ba7202 */ /* 0x000fe40000000f00 */
[----:B------:R-:W-:-:S05]  /*bb10*/  MOV R185, R83 ;  /* 0x0000005300b97202 */ /* 0x000fca0000000f00 */
[C---:B------:R-:W-:Y:S08]  /*bb20*/  HMMA.16816.F32.BF16 R80, R4.reuse, R24, R36 ;  /* 0x000000180450723c */ /* 0x040ff00000041824 */
[----:B------:R-:W-:Y:S01]  /*bb30*/  HMMA.16816.F32.BF16 R76, R4, R26, R76 ;  /* 0x0000001a044c723c */ /* 0x000fe2000004184c */
[----:B-1----:R-:W-:-:S07]  /*bb40*/  FFMA.FTZ R0, R210, UR22, -R23 ;  /* 0x00000016d2007c23 */ /* 0x002fce0008010817 */
[----:B------:R-:W-:Y:S01]  /*bb50*/  HMMA.16816.F32.BF16 R72, R8, R26, R72 ;  /* 0x0000001a0848723c */ /* 0x000fe20000041848 */
[----:B------:R1:W-:Y:S01]  /*bb60*/  MUFU.EX2 R242, R0 ;  /* 0x0000000000f27308 */ /* 0x0003e20000000800 */
[----:B------:R-:W4:Y:S01]  /*bb70*/  LDSM.16.MT88.4 R24, [R44+0xe800] ;  /* 0x00e800002c18783b */ /* 0x000f220000004200 */
[----:B------:R-:W-:Y:S02]  /*bb80*/  MOV R204, R33 ;  /* 0x0000002100cc7202 */ /* 0x000fe40000000f00 */
[----:B------:R-:W-:Y:S01]  /*bb90*/  MOV R184, R32 ;  /* 0x0000002000b87202 */ /* 0x000fe20000000f00 */
[----:B------:R-:W-:Y:S02]  /*bba0*/  LDSM.16.MT88.4 R36, [R46+0x2800] ;  /* 0x002800002e24783b */ /* 0x000fe40000004200 */
[----:B---3--:R-:W-:Y:S02]  /*bbb0*/  HMMA.16816.F32.BF16 R148, R4, R18, R168 ;  /* 0x000000120494723c */ /* 0x008fe400000418a8 */
[----:B------:R-:W3:Y:S01]  /*bbc0*/  LDSM.16.MT88.4 R32, [R40+0x2800] ;  /* 0x002800002820783b */ /* 0x000ee20000004200 */
[----:B-1----:R-:W-:-:S04]  /*bbd0*/  FFMA.FTZ R0, R247, UR22, -R22 ;  /* 0x00000016f7007c23 */ /* 0x002fc80008010816 */
[----:B------:R1:W-:Y:S02]  /*bbe0*/  MUFU.EX2 R237, R0 ;  /* 0x0000000000ed7308 */ /* 0x0003e40000000800 */
[----:B-1----:R-:W-:-:S06]  /*bbf0*/  FFMA.FTZ R0, R221, UR22, -R22 ;  /* 0x00000016dd007c23 */ /* 0x002fcc0008010816 */
[----:B------:R1:W2:Y:S02]  /*bc00*/  MUFU.EX2 R238, R0 ;  /* 0x0000000000ee7308 */ /* 0x0002a40000000800 */
[----:B-1----:R-:W-:-:S06]  /*bc10*/  FFMA.FTZ R0, R209, UR22, -R22 ;  /* 0x00000016d1007c23 */ /* 0x002fcc0008010816 */
[----:B------:R1:W-:Y:S02]  /*bc20*/  MUFU.EX2 R210, R0 ;  /* 0x0000000000d27308 */ /* 0x0003e40000000800 */
[----:B-1----:R-:W-:-:S06]  /*bc30*/  FFMA.FTZ R0, R211, UR22, -R22 ;  /* 0x00000016d3007c23 */ /* 0x002fcc0008010816 */
[----:B------:R1:W2:Y:S02]  /*bc40*/  MUFU.EX2 R211, R0 ;  /* 0x0000000000d37308 */ /* 0x0002a40000000800 */
[----:B-1----:R-:W-:-:S06]  /*bc50*/  FFMA.FTZ R0, R220, UR22, -R12 ;  /* 0x00000016dc007c23 */ /* 0x002fcc000801080c */
[----:B------:R1:W-:Y:S01]  /*bc60*/  MUFU.EX2 R236, R0 ;  /* 0x0000000000ec7308 */ /* 0x0003e20000000800 */
[----:B------:R-:W-:Y:S01]  /*bc70*/  HMMA.16816.F32.BF16 R104, R4, R28, R104 ;  /* 0x0000001c0468723c */ /* 0x000fe20000041868 */
[----:B-1----:R-:W-:-:S06]  /*bc80*/  FFMA.FTZ R0, R217, UR22, -R12 ;  /* 0x00000016d9007c23 */ /* 0x002fcc000801080c */
[----:B------:R1:W2:Y:S01]  /*bc90*/  MUFU.EX2 R209, R0 ;  /* 0x0000000000d17308 */ /* 0x0002a20000000800 */
[-C--:B------:R-:W-:Y:S08]  /*bca0*/  HMMA.16816.F32.BF16 R108, R4, R30.reuse, R108 ;  /* 0x0000001e046c723c */ /* 0x080ff0000004186c */
[----:B------:R-:W-:Y:S01]  /*bcb0*/  HMMA.16816.F32.BF16 R112, R8, R30, R112 ;  /* 0x0000001e0870723c */ /* 0x000fe20000041870 */
[----:B------:R-:W2:Y:S01]  /*bcc0*/  LDSM.16.MT88.4 R28, [R44+0xd000] ;  /* 0x00d000002c1c783b */ /* 0x000ea20000004200 */
[----:B-1----:R-:W-:-:S04]  /*bcd0*/  FFMA.FTZ R0, R232, UR22, -R12 ;  /* 0x00000016e8007c23 */ /* 0x002fc8000801080c */
[----:B------:R1:W-:Y:S02]  /*bce0*/  MUFU.EX2 R171, R0 ;  /* 0x0000000000ab7308 */ /* 0x0003e40000000800 */
[C---:B----4-:R-:W-:Y:S08]  /*bcf0*/  HMMA.16816.F32.BF16 R120, R4.reuse, R24, R120 ;  /* 0x000000180478723c */ /* 0x050ff00000041878 */
[----:B------:R-:W-:Y:S01]  /*bd00*/  HMMA.16816.F32.BF16 R124, R4, R26, R124 ;  /* 0x0000001a047c723c */ /* 0x000fe2000004187c */
[----:B-1----:R-:W-:-:S07]  /*bd10*/  FFMA.FTZ R0, R233, UR22, -R12 ;  /* 0x00000016e9007c23 */ /* 0x002fce000801080c */
[C---:B------:R-:W-:Y:S01]  /*bd20*/  HMMA.16816.F32.BF16 R116, R8.reuse, R24, R116 ;  /* 0x000000180874723c */ /* 0x040fe20000041874 */
[----:B------:R1:W4:Y:S07]  /*bd30*/  MUFU.EX2 R208, R0 ;  /* 0x0000000000d07308 */ /* 0x00032e0000000800 */
[----:B------:R-:W-:Y:S01]  /*bd40*/  HMMA.16816.F32.BF16 R128, R8, R26, R128 ;  /* 0x0000001a0880723c */ /* 0x000fe20000041880 */
[----:B------:R-:W4:Y:S01]  /*bd50*/  LDSM.16.MT88.4 R24, [R47+0xd000] ;  /* 0x00d000002f18783b */ /* 0x000f220000004200 */
[----:B-1----:R-:W-:-:S04]  /*bd60*/  FFMA.FTZ R0, R218, UR22, -R15 ;  /* 0x00000016da007c23 */ /* 0x002fc8000801080f */
[----:B------:R1:W-:Y:S02]  /*bd70*/  MUFU.EX2 R232, R0 ;  /* 0x0000000000e87308 */ /* 0x0003e40000000800 */
[----:B-1----:R-:W-:-:S06]  /*bd80*/  FFMA.FTZ R0, R219, UR22, -R15 ;  /* 0x00000016db007c23 */ /* 0x002fcc000801080f */
[----:B------:R1:W4:Y:S02]  /*bd90*/  MUFU.EX2 R170, R0 ;  /* 0x0000000000aa7308 */ /* 0x0003240000000800 */
[----:B-1----:R-:W-:-:S06]  /*bda0*/  FFMA.FTZ R0, R234, UR22, -R15 ;  /* 0x00000016ea007c23 */ /* 0x002fcc000801080f */
[----:B------:R1:W-:Y:S01]  /*bdb0*/  MUFU.EX2 R168, R0 ;  /* 0x0000000000a87308 */ /* 0x0003e20000000800 */
[----:B------:R-:W-:Y:S01]  /*bdc0*/  HMMA.16816.F32.BF16 R132, R8, R16, R132 ;  /* 0x000000100884723c */ /* 0x000fe20000041884 */
[----:B-1----:R-:W-:-:S06]  /*bdd0*/  FFMA.FTZ R0, R235, UR22, -R15 ;  /* 0x00000016eb007c23 */ /* 0x002fcc000801080f */
[----:B------:R-:W1:Y:S01]  /*bde0*/  MUFU.EX2 R169, R0 ;  /* 0x0000000000a97308 */ /* 0x000e620000000800 */
[----:B------:R-:W-:Y:S01]  /*bdf0*/  HMMA.16816.F32.BF16 R188, R8, R18, R188 ;  /* 0x0000001208bc723c */ /* 0x000fe200000418bc */
[----:B------:R-:W-:-:S07]  /*be00*/  MOV R142, R231 ;  /* 0x000000e7008e7202 */ /* 0x000fce0000000f00 */
[----:B---3--:R-:W-:Y:S01]  /*be10*/  HMMA.16816.F32.BF16 R144, R8, R32, R144 ;  /* 0x000000200890723c */ /* 0x008fe20000041890 */
[----:B------:R-:W-:-:S07]  /*be20*/  IMAD.MOV.U32 R141, RZ, RZ, R230 ;  /* 0x000000ffff8d7224 */ /* 0x000fce00078e00e6 */
[----:B------:R-:W-:Y:S01]  /*be30*/  HMMA.16816.F32.BF16 R152, R8, R34, R152 ;  /* 0x000000220898723c */ /* 0x000fe20000041898 */
[----:B------:R-:W-:-:S07]  /*be40*/  IMAD.MOV.U32 R246, RZ, RZ, R229 ;  /* 0x000000fffff67224 */ /* 0x000fce00078e00e5 */
[----:B------:R-:W-:Y:S01]  /*be50*/  HMMA.16816.F32.BF16 R52, R8, R36, R52 ;  /* 0x000000240834723c */ /* 0x000fe20000041834 */
[----:B------:R-:W-:-:S07]  /*be60*/  MOV R216, R228 ;  /* 0x000000e400d87202 */ /* 0x000fce0000000f00 */
[----:B------:R-:W-:Y:S01]  /*be70*/  HMMA.16816.F32.BF16 R48, R8, R38, R48 ;  /* 0x000000260830723c */ /* 0x000fe20000041830 */
[----:B--2---:R-:W-:Y:S02]  /*be80*/  F2FP.BF16.F32.PACK_AB R8, R240, R239 ;  /* 0x000000eff008723e */ /* 0x004fe400000010ff */
[----:B------:R-:W-:Y:S02]  /*be90*/  F2FP.BF16.F32.PACK_AB R9, R238, R237 ;  /* 0x000000edee09723e */ /* 0x000fe400000010ff */
[----:B------:R-:W-:Y:S02]  /*bea0*/  F2FP.BF16.F32.PACK_AB R10, R242, R241 ;  /* 0x000000f1f20a723e */ /* 0x000fe400000010ff */
[----:B------:R-:W-:Y:S01]  /*beb0*/  F2FP.BF16.F32.PACK_AB R11, R211, R210 ;  /* 0x000000d2d30b723e */ /* 0x000fe200000010ff */
[C---:B------:R-:W-:Y:S08]  /*bec0*/  HMMA.16816.F32.BF16 R136, R4.reuse, R16, R136 ;  /* 0x000000100488723c */ /* 0x040ff00000041888 */
[C---:B------:R-:W-:Y:S08]  /*bed0*/  HMMA.16816.F32.BF16 R164, R4.reuse, R32, R164 ;  /* 0x0000002004a4723c */ /* 0x040ff000000418a4 */
[C---:B------:R-:W-:Y:S08]  /*bee0*/  HMMA.16816.F32.BF16 R192, R4.reuse, R34, R192 ;  /* 0x0000002204c0723c */ /* 0x040ff000000418c0 */
[C---:B------:R-:W-:Y:S08]  /*bef0*/  HMMA.16816.F32.BF16 R196, R4.reuse, R36, R196 ;  /* 0x0000002404c4723c */ /* 0x040ff000000418c4 */
[----:B------:R-:W-:Y:S01]  /*bf00*/  HMMA.16816.F32.BF16 R160, R4, R38, R160 ;  /* 0x0000002604a0723c */ /* 0x000fe200000418a0 */
[----:B------:R-:W-:Y:S01]  /*bf10*/  F2FP.BF16.F32.PACK_AB R4, R209, R236 ;  /* 0x000000ecd104723e */ /* 0x000fe200000010ff */
[----:B------:R-:W-:Y:S01]  /*bf20*/  LDSM.16.MT88.4 R16, [R40+0x1000] ;  /* 0x001000002810783b */ /* 0x000fe20000004200 */
[----:B----4-:R-:W-:-:S02]  /*bf30*/  F2FP.BF16.F32.PACK_AB R6, R208, R171 ;  /* 0x000000abd006723e */ /* 0x010fc400000010ff */
[----:B------:R-:W-:Y:S01]  /*bf40*/  F2FP.BF16.F32.PACK_AB R5, R170, R232 ;  /* 0x000000e8aa05723e */ /* 0x000fe200000010ff */
[----:B------:R-:W-:Y:S01]  /*bf50*/  LDSM.16.MT88.4 R36, [R46+0x3000] ;  /* 0x003000002e24783b */ /* 0x000fe20000004200 */
[----:B-1----:R-:W-:Y:S01]  /*bf60*/  F2FP.BF16.F32.PACK_AB R7, R169, R168 ;  /* 0x000000a8a907723e */ /* 0x002fe200000010ff */
[----:B------:R-:W-:Y:S01]  /*bf70*/  HMMA.16816.F32.BF16 R228, R8, R28, R92 ;  /* 0x0000001c08e4723c */ /* 0x000fe2000004185c */
[----:B------:R-:W-:Y:S01]  /*bf80*/  MOV R95, R184 ;  /* 0x000000b8005f7202 */ /* 0x000fe20000000f00 */
[----:B------:R-:W-:Y:S01]  /*bf90*/  IMAD.MOV.U32 R92, RZ, RZ, R223 ;  /* 0x000000ffff5c7224 */ /* 0x000fe200078e00df */
[----:B------:R-:W-:Y:S02]  /*bfa0*/  MOV R184, R222 ;  /* 0x000000de00b87202 */ /* 0x000fe40000000f00 */
[----:B------:R-:W-:-:S03]  /*bfb0*/  MOV R140, R227 ;  /* 0x000000e3008c7202 */ /* 0x000fc60000000f00 */
[----:B------:R-:W-:Y:S01]  /*bfc0*/  HMMA.16816.F32.BF16 R220, R8, R24, R84 ;  /* 0x0000001808dc723c */ /* 0x000fe20000041854 */
[----:B------:R-:W-:Y:S02]  /*bfd0*/  MOV R33, R226 ;  /* 0x000000e200217202 */ /* 0x000fe40000000f00 */
[----:B------:R-:W-:Y:S02]  /*bfe0*/  MOV R32, R225 ;  /* 0x000000e100207202 */ /* 0x000fe40000000f00 */
[----:B------:R-:W-:-:S03]  /*bff0*/  MOV R245, R224 ;  /* 0x000000e000f57202 */ /* 0x000fc60000000f00 */
[----:B------:R-:W-:Y:S01]  /*c000*/  HMMA.16816.F32.BF16 R84, R4, R24, R80 ;  /* 0x000000180454723c */ /* 0x000fe20000041850 */
[----:B------:R-:W-:Y:S01]  /*c010*/  MOV R81, R200 ;  /* 0x000000c800517202 */ /* 0x000fe20000000f00 */
[----:B------:R-:W-:Y:S01]  /*c020*/  IMAD.MOV.U32 R80, RZ, RZ, R214 ;  /* 0x000000ffff507224 */ /* 0x000fe200078e00d6 */
[----:B------:R-:W-:Y:S02]  /*c030*/  MOV R0, R215 ;  /* 0x000000d700007202 */ /* 0x000fe40000000f00 */
[----:B------:R-:W-:-:S03]  /*c040*/  MOV R200, R213 ;  /* 0x000000d500c87202 */ /* 0x000fc60000000f00 */
[----:B------:R-:W-:Y:S01]  /*c050*/  HMMA.16816.F32.BF16 R180, R4, R30, R96 ;  /* 0x0000001e04b4723c */ /* 0x000fe20000041860 */
[----:B------:R-:W-:-:S07]  /*c060*/  MOV R96, R212 ;  /* 0x000000d400607202 */ /* 0x000fce0000000f00 */
[----:B------:R-:W-:Y:S08]  /*c070*/  HMMA.16816.F32.BF16 R172, R4, R28, R100 ;  /* 0x0000001c04ac723c */ /* 0x000ff00000041864 */
[----:B------:R-:W-:Y:S01]  /*c080*/  HMMA.16816.F32.BF16 R224, R8, R30, R88 ;  /* 0x0000001e08e0723c */ /* 0x000fe20000041858 */
[----:B------:R-:W1:Y:S07]  /*c090*/  LDSM.16.MT88.4 R28, [R46+0x1000] ;  /* 0x001000002e1c783b */ /* 0x000e6e0000004200 */
[-C--:B------:R-:W-:Y:S08]  /*c0a0*/  HMMA.16816.F32.BF16 R76, R4, R26.reuse, R76 ;  /* 0x0000001a044c723c */ /* 0x080ff0000004184c */
[----:B------:R-:W-:Y:S01]  /*c0b0*/  HMMA.16816.F32.BF16 R212, R8, R26, R72 ;  /* 0x0000001a08d4723c */ /* 0x000fe20000041848 */
[----:B------:R-:W2:Y:S01]  /*c0c0*/  LDSM.16.MT88.4 R24, [R44+0xf000] ;  /* 0x00f000002c18783b */ /* 0x000ea20000004200 */
[----:B------:R-:W-:Y:S01]  /*c0d0*/  IMAD.MOV.U32 R82, RZ, RZ, R178 ;  /* 0x000000ffff527224 */ /* 0x000fe200078e00b2 */
[----:B------:R-:W-:Y:S01]  /*c0e0*/  MOV R83, R207 ;  /* 0x000000cf00537202 */ /* 0x000fe20000000f00 */
[----:B------:R-:W-:Y:S01]  /*c0f0*/  IMAD.MOV.U32 R90, RZ, RZ, R185 ;  /* 0x000000ffff5a7224 */ /* 0x000fe200078e00b9 */
[----:B------:R-:W-:Y:S01]  /*c100*/  MOV R89, R186 ;  /* 0x000000ba00597202 */ /* 0x000fe20000000f00 */
[----:B------:R-:W-:Y:S01]  /*c110*/  FFMA.FTZ R0, R0, UR22, -R12 ;  /* 0x0000001600007c23 */ /* 0x000fe2000801080c */
[----:B------:R-:W-:-:S02]  /*c120*/  MOV R88, R206 ;  /* 0x000000ce00587202 */ /* 0x000fc40000000f00 */
[----:B------:R-:W-:Y:S02]  /*c130*/  MOV R75, R80 ;  /* 0x00000050004b7202 */ /* 0x000fe40000000f00 */
[----:B------:R-:W-:Y:S02]  /*c140*/  MOV R185, R204 ;  /* 0x000000cc00b97202 */ /* 0x000fe40000000f00 */
[----:B------:R-:W-:Y:S02]  /*c150*/  MOV R186, R205 ;  /* 0x000000cd00ba7202 */ /* 0x000fe40000000f00 */
[----:B------:R-:W-:Y:S02]  /*c160*/  MOV R80, R81 ;  /* 0x0000005100507202 */ /* 0x000fe40000000f00 */
[----:B------:R-:W-:Y:S01]  /*c170*/  MOV R81, R82 ;  /* 0x0000005200517202 */ /* 0x000fe20000000f00 */
[----:B------:R-:W-:Y:S01]  /*c180*/  IMAD.MOV.U32 R82, RZ, RZ, R83 ;  /* 0x000000ffff527224 */ /* 0x000fe200078e0053 */
[----:B------:R-:W-:-:S02]  /*c190*/  MOV R91, R216 ;  /* 0x000000d8005b7202 */ /* 0x000fc40000000f00 */
[----:B------:R-:W-:Y:S01]  /*c1a0*/  MOV R83, R88 ;  /* 0x0000005800537202 */ /* 0x000fe20000000f00 */
[C---:B-1----:R-:W-:Y:S01]  /*c1b0*/  HMMA.16816.F32.BF16 R204, R8.reuse, R28, R156 ;  /* 0x0000001c08cc723c */ /* 0x042fe2000004189c */
[----:B------:R-:W-:Y:S02]  /*c1c0*/  MOV R98, R176 ;  /* 0x000000b000627202 */ /* 0x000fe40000000f00 */
[----:B------:R-:W-:Y:S02]  /*c1d0*/  MOV R99, R177 ;  /* 0x000000b100637202 */ /* 0x000fe40000000f00 */
[----:B------:R-:W-:Y:S02]  /*c1e0*/  MOV R97, R179 ;  /* 0x000000b300617202 */ /* 0x000fe40000000f00 */
[----:B------:R-:W-:Y:S01]  /*c1f0*/  MOV R88, R89 ;  /* 0x0000005900587202 */ /* 0x000fe20000000f00 */
[----:B------:R-:W-:Y:S01]  /*c200*/  HMMA.16816.F32.BF16 R216, R8, R16, R68 ;  /* 0x0000001008d8723c */ /* 0x000fe20000041844 */
[----:B------:R-:W-:-:S02]  /*c210*/  MOV R247, R32 ;  /* 0x0000002000f77202 */ /* 0x000fc40000000f00 */
[----:B------:R-:W-:-:S05]  /*c220*/  MOV R233, R33 ;  /* 0x0000002100e97202 */ /* 0x000fca0000000f00 */
[----:B--2---:R-:W-:Y:S01]  /*c230*/  HMMA.16816.F32.BF16 R124, R4, R26, R124 ;  /* 0x0000001a047c723c */ /* 0x004fe2000004187c */
[----:B------:R-:W-:Y:S01]  /*c240*/  MOV R89, R90 ;  /* 0x0000005a00597202 */ /* 0x000fe20000000f00 */
[----:B------:R-:W-:Y:S01]  /*c250*/  LDSM.16.MT88.4 R32, [R40+0x3000] ;  /* 0x003000002820783b */ /* 0x000fe20000004200 */
[----:B------:R-:W-:-:S05]  /*c260*/  MOV R90, R91 ;  /* 0x0000005b005a7202 */ /* 0x000fca0000000f00 */
[----:B------:R-:W-:Y:S01]  /*c270*/  HMMA.16816.F32.BF16 R156, R8, R26, R128 ;  /* 0x0000001a089c723c */ /* 0x000fe20000041880 */
[----:B------:R1:W-:Y:S01]  /*c280*/  MUFU.EX2 R26, R0 ;  /* 0x00000000001a7308 */ /* 0x0003e20000000800 */
[----:B------:R-:W-:-:S06]  /*c290*/  IMAD.MOV.U32 R91, RZ, RZ, R201 ;  /* 0x000000ffff5b7224 */ /* 0x000fcc00078e00c9 */
[C---:B------:R-:W-:Y:S08]  /*c2a0*/  HMMA.16816.F32.BF16 R64, R4.reuse, R16, R64 ;  /* 0x000000100440723c */ /* 0x040ff00000041840 */
[----:B------:R-:W-:Y:S01]  /*c2b0*/  HMMA.16816.F32.BF16 R60, R4, R18, R60 ;  /* 0x00000012043c723c */ /* 0x000fe2000004183c */
[----:B------:R-:W-:Y:S02]  /*c2c0*/  IMAD.MOV.U32 R234, RZ, RZ, R140 ;  /* 0x000000ffffea7224 */ /* 0x000fe400078e008c */
[----:B-1----:R-:W-:Y:S01]  /*c2d0*/  FFMA.FTZ R0, R75, UR22, -R12 ;  /* 0x000000164b007c23 */ /* 0x002fe2000801080c */
[----:B------:R-:W-:Y:S01]  /*c2e0*/  MOV R75, R80 ;  /* 0x00000050004b7202 */ /* 0x000fe20000000f00 */
[----:B------:R-:W2:Y:S01]  /*c2f0*/  LDL.LU R201, [R1+0x44] ;  /* 0x0000440001c97983 */ /* 0x000ea20000300800 */
[----:B------:R-:W-:-:S02]  /*c300*/  MOV R80, R81 ;  /* 0x0000005100507202 */ /* 0x000fc40000000f00 */
[----:B------:R-:W-:Y:S01]  /*c310*/  HMMA.16816.F32.BF16 R176, R8, R18, R56 ;  /* 0x0000001208b0723c */ /* 0x000fe20000041838 */
[----:B------:R-:W1:Y:S01]  /*c320*/  LDSM.16.MT88.4 R16, [R47+0xf000] ;  /* 0x00f000002f10783b */ /* 0x000e620000004200 */
[----:B------:R-:W-:Y:S01]  /*c330*/  MOV R81, R82 ;  /* 0x0000005200517202 */ /* 0x000fe20000000f00 */
[----:B------:R3:W4:Y:S01]  /*c340*/  MUFU.EX2 R27, R0 ;  /* 0x00000000001b7308 */ /* 0x0007220000000800 */
[----:B------:R-:W-:Y:S01]  /*c350*/  MOV R82, R83 ;  /* 0x0000005300527202 */ /* 0x000fe20000000f00 */
[----:B------:R-:W-:Y:S01]  /*c360*/  IMAD.MOV.U32 R83, RZ, RZ, R88 ;  /* 0x000000ffff537224 */ /* 0x000fe200078e0058 */
[----:B------:R-:W-:Y:S01]  /*c370*/  MOV R88, R89 ;  /* 0x0000005900587202 */ /* 0x000fe20000000f00 */
[----:B------:R-:W-:Y:S01]  /*c380*/  LDSM.16.MT88.4 R128, [R44+0xf800] ;  /* 0x00f800002c80783b */ /* 0x000fe20000004200 */
[----:B------:R-:W-:Y:S01]  /*c390*/  MOV R89, R90 ;  /* 0x0000005a00597202 */ /* 0x000fe20000000f00 */
[----:B------:R-:W-:Y:S01]  /*c3a0*/  HMMA.16816.F32.BF16 R104, R4, R28, R104 ;  /* 0x0000001c0468723c */ /* 0x000fe20000041868 */
[----:B------:R-:W-:-:S02]  /*c3b0*/  MOV R90, R91 ;  /* 0x0000005b005a7202 */ /* 0x000fc40000000f00 */
[----:B------:R-:W-:Y:S02]  /*c3c0*/  MOV R91, R251 ;  /* 0x000000fb005b7202 */ /* 0x000fe40000000f00 */
[----:B------:R-:W-:Y:S01]  /*c3d0*/  MOV R235, R141 ;  /* 0x0000008d00eb7202 */ /* 0x000fe20000000f00 */
[----:B------:R-:W2:Y:S01]  /*c3e0*/  LDL.LU R251, [R1+0x80] ;  /* 0x0000800001fb7983 */ /* 0x000ea20000300800 */
[----:B---3--:R-:W-:Y:S01]  /*c3f0*/  FFMA.FTZ R0, R75, UR22, -R12 ;  /* 0x000000164b007c23 */ /* 0x008fe2000801080c */
[----:B------:R-:W-:Y:S01]  /*c400*/  IMAD.MOV.U32 R75, RZ, RZ, R80 ;  /* 0x000000ffff4b7224 */ /* 0x000fe200078e0050 */
[----:B------:R-:W-:Y:S02]  /*c410*/  MOV R80, R81 ;  /* 0x0000005100507202 */ /* 0x000fe40000000f00 */
[----:B------:R-:W-:Y:S01]  /*c420*/  MOV R81, R82 ;  /* 0x0000005200517202 */ /* 0x000fe20000000f00 */
[----:B------:R3:W-:Y:S01]  /*c430*/  MUFU.EX2 R29, R0 ;  /* 0x00000000001d7308 */ /* 0x0007e20000000800 */
[----:B------:R-:W-:-:S02]  /*c440*/  MOV R82, R83 ;  /* 0x0000005300527202 */ /* 0x000fc40000000f00 */
[----:B------:R-:W-:Y:S01]  /*c450*/  MOV R83, R88 ;  /* 0x0000005800537202 */ /* 0x000fe20000000f00 */
[----:B------:R-:W-:Y:S01]  /*c460*/  IMAD.MOV.U32 R88, RZ, RZ, R89 ;  /* 0x000000ffff587224 */ /* 0x000fe200078e0059 */
[----:B------:R-:W-:Y:S02]  /*c470*/  MOV R89, R90 ;  /* 0x0000005a00597202 */ /* 0x000fe40000000f00 */
[----:B------:R-:W-:Y:S02]  /*c480*/  MOV R90, R91 ;  /* 0x0000005b005a7202 */ /* 0x000fe40000000f00 */
[----:B------:R-:W-:Y:S02]  /*c490*/  MOV R91, R96 ;  /* 0x00000060005b7202 */ /* 0x000fe40000000f00 */
[----:B------:R-:W-:Y:S01]  /*c4a0*/  MOV R96, R252 ;  /* 0x000000fc00607202 */ /* 0x000fe20000000f00 */
[----:B------:R-:W-:Y:S01]  /*c4b0*/  HMMA.16816.F32.BF16 R120, R4, R24, R120 ;  /* 0x000000180478723c */ /* 0x000fe20000041878 */
[----:B------:R-:W-:Y:S01]  /*c4c0*/  MOV R93, R142 ;  /* 0x0000008e005d7202 */ /* 0x000fe20000000f00 */
[----:B------:R-:W2:Y:S01]  /*c4d0*/  LDL.LU R252, [R1+0x7c] ;  /* 0x00007c0001fc7983 */ /* 0x000ea20000300800 */
[----:B---3--:R-:W-:Y:S01]  /*c4e0*/  FFMA.FTZ R0, R75, UR22, -R12 ;  /* 0x000000164b007c23 */ /* 0x008fe2000801080c */
[----:B------:R-:W-:Y:S01]  /*c4f0*/  IMAD.MOV.U32 R75, RZ, RZ, R80 ;  /* 0x000000ffff4b7224 */ /* 0x000fe200078e0050 */
[----:B------:R-:W-:-:S02]  /*c500*/  MOV R80, R81 ;  /* 0x0000005100507202 */ /* 0x000fc40000000f00 */
[----:B------:R-:W-:Y:S01]  /*c510*/  MOV R81, R82 ;  /* 0x0000005200517202 */ /* 0x000fe20000000f00 */
[----:B------:R3:W4:Y:S01]  /*c520*/  MUFU.EX2 R28, R0 ;  /* 0x00000000001c7308 */ /* 0x0007220000000800 */
[----:B------:R-:W-:Y:S02]  /*c530*/  MOV R82, R83 ;  /* 0x0000005300527202 */ /* 0x000fe40000000f00 */
[----:B------:R-:W-:Y:S01]  /*c540*/  MOV R83, R88 ;  /* 0x0000005800537202 */ /* 0x000fe20000000f00 */
[----:B------:R-:W-:Y:S01]  /*c550*/  IMAD.MOV.U32 R88, RZ, RZ, R89 ;  /* 0x000000ffff587224 */ /* 0x000fe200078e0059 */
[----:B------:R-:W-:Y:S01]  /*c560*/  MOV R89, R90 ;  /* 0x0000005a00597202 */ /* 0x000fe20000000f00 */
[----:B------:R-:W-:Y:S01]  /*c570*/  HMMA.16816.F32.BF16 R116, R8, R24, R116 ;  /* 0x000000180874723c */ /* 0x000fe20000041874 */
[----:B------:R-:W-:Y:S02]  /*c580*/  MOV R90, R91 ;  /* 0x0000005b005a7202 */ /* 0x000fe40000000f00 */
[----:B------:R-:W-:-:S02]  /*c590*/  MOV R91, R96 ;  /* 0x00000060005b7202 */ /* 0x000fc40000000f00 */
[----:B------:R-:W-:Y:S01]  /*c5a0*/  MOV R96, R97 ;  /* 0x0000006100607202 */ /* 0x000fe20000000f00 */
[----:B---3--:R-:W-:Y:S01]  /*c5b0*/  FFMA.FTZ R0, R75, UR22, -R15 ;  /* 0x000000164b007c23 */ /* 0x008fe2000801080f */
[----:B------:R-:W-:Y:S02]  /*c5c0*/  MOV R75, R80 ;  /* 0x00000050004b7202 */ /* 0x000fe40000000f00 */
[----:B------:R-:W-:Y:S02]  /*c5d0*/  MOV R80, R81 ;  /* 0x0000005100507202 */ /* 0x000fe40000000f00 */
[----:B------:R-:W-:Y:S01]  /*c5e0*/  MOV R81, R82 ;  /* 0x0000005200517202 */ /* 0x000fe20000000f00 */
[----:B------:R3:W-:Y:S01]  /*c5f0*/  MUFU.EX2 R25, R0 ;  /* 0x0000000000197308 */ /* 0x0007e20000000800 */
[----:B------:R-:W-:Y:S01]  /*c600*/  MOV R82, R83 ;  /* 0x0000005300527202 */ /* 0x000fe20000000f00 */
[----:B------:R-:W-:Y:S01]  /*c610*/  IMAD.MOV.U32 R83, RZ, RZ, R88 ;  /* 0x000000ffff537224 */ /* 0x000fe200078e0058 */
[----:B------:R-:W-:Y:S01]  /*c620*/  MOV R88, R89 ;  /* 0x0000005900587202 */ /* 0x000fe20000000f00 */
[----:B------:R-:W-:Y:S01]  /*c630*/  IMAD.MOV.U32 R97, RZ, RZ, R21 ;  /* 0x000000ffff617224 */ /* 0x000fe200078e0015 */
[----:B------:R-:W-:-:S02]  /*c640*/  MOV R89, R90 ;  /* 0x0000005a00597202 */ /* 0x000fc40000000f00 */
[----:B------:R-:W-:Y:S01]  /*c650*/  MOV R94, R143 ;  /* 0x0000008f005e7202 */ /* 0x000fe20000000f00 */
[----:B------:R-:W-:Y:S01]  /*c660*/  HMMA.16816.F32.BF16 R108, R4, R30, R108 ;  /* 0x0000001e046c723c */ /* 0x000fe2000004186c */
[----:B------:R-:W-:Y:S01]  /*c670*/  MOV R90, R91 ;  /* 0x0000005b005a7202 */ /* 0x000fe20000000f00 */
[----:B------:R1:W5:Y:S01]  /*c680*/  LDL.LU R21, [R1+0x78] ;  /* 0x0000780001157983 */ /* 0x0003620000300800 */
[----:B------:R-:W-:Y:S01]  /*c690*/  MOV R91, R96 ;  /* 0x00000060005b7202 */ /* 0x000fe20000000f00 */
[----:B------:R-:W-:Y:S02]  /*c6a0*/  IMAD.MOV.U32 R96, RZ, RZ, R97 ;  /* 0x000000ffff607224 */ /* 0x000fe400078e0061 */
[----:B---3--:R-:W-:Y:S01]  /*c6b0*/  FFMA.FTZ R0, R75, UR22, -R15 ;  /* 0x000000164b007c23 */ /* 0x008fe2000801080f */
[----:B------:R-:W-:Y:S01]  /*c6c0*/  MOV R75, R80 ;  /* 0x00000050004b7202 */ /* 0x000fe20000000f00 */
[----:B------:R-:W-:Y:S01]  /*c6d0*/  IMAD.MOV.U32 R80, RZ, RZ, R81 ;  /* 0x000000ffff507224 */ /* 0x000fe200078e0051 */
[----:B------:R-:W-:Y:S01]  /*c6e0*/  MOV R81, R82 ;  /* 0x0000005200517202 */ /* 0x000fe20000000f00 */
[----:B------:R3:W4:Y:S01]  /*c6f0*/  MUFU.EX2 R24, R0 ;  /* 0x0000000000187308 */ /* 0x0007220000000800 */
[----:B------:R-:W-:-:S02]  /*c700*/  MOV R82, R83 ;  /* 0x0000005300527202 */ /* 0x000fc40000000f00 */
[----:B------:R-:W-:Y:S02]  /*c710*/  MOV R83, R88 ;  /* 0x0000005800537202 */ /* 0x000fe40000000f00 */
[----:B------:R-:W-:Y:S02]  /*c720*/  MOV R97, R98 ;  /* 0x0000006200617202 */ /* 0x000fe40000000f00 */
[----:B------:R-:W-:Y:S02]  /*c730*/  MOV R88, R89 ;  /* 0x0000005900587202 */ /* 0x000fe40000000f00 */
[----:B------:R-:W-:Y:S02]  /*c740*/  MOV R98, R99 ;  /* 0x0000006300627202 */ /* 0x000fe40000000f00 */
[----:B------:R-:W-:Y:S01]  /*c750*/  MOV R89, R90 ;  /* 0x0000005a00597202 */ /* 0x000fe20000000f00 */
[----:B------:R-:W-:Y:S01]  /*c760*/  IMAD.MOV.U32 R90, RZ, RZ, R91 ;  /* 0x000000ffff5a7224 */ /* 0x000fe200078e005b */
[----:B------:R-:W-:Y:S01]  /*c770*/  MOV R99, R20 ;  /* 0x0000001400637202 */ /* 0x000fe20000000f00 */
[----:B---3--:R-:W-:Y:S01]  /*c780*/  FFMA.FTZ R0, R75, UR22, -R15 ;  /* 0x000000164b007c23 */ /* 0x008fe2000801080f */
[----:B------:R-:W-:Y:S01]  /*c790*/  MOV R75, R80 ;  /* 0x00000050004b7202 */ /* 0x000fe20000000f00 */
[----:B-1----:R-:W-:Y:S01]  /*c7a0*/  HMMA.16816.F32.BF16 R140, R4, R18, R148 ;  /* 0x00000012048c723c */ /* 0x002fe20000041894 */
[----:B------:R-:W-:Y:S01]  /*c7b0*/  MOV R80, R81 ;  /* 0x0000005100507202 */ /* 0x000fe20000000f00 */
[----:B------:R1:W5:Y:S01]  /*c7c0*/  LDL.LU R20, [R1+0x74] ;  /* 0x0000740001147983 */ /* 0x0003620000300800 */
[----:B------:R-:W-:-:S02]  /*c7d0*/  MOV R91, R96 ;  /* 0x00000060005b7202 */ /* 0x000fc40000000f00 */
[----:B------:R-:W-:Y:S02]  /*c7e0*/  MOV R81, R82 ;  /* 0x0000005200517202 */ /* 0x000fe40000000f00 */
[----:B------:R-:W-:Y:S02]  /*c7f0*/  MOV R96, R97 ;  /* 0x0000006100607202 */ /* 0x000fe40000000f00 */
[----:B------:R-:W-:Y:S01]  /*c800*/  MOV R82, R83 ;  /* 0x0000005300527202 */ /* 0x000fe20000000f00 */
[----:B------:R-:W-:Y:S01]  /*c810*/  IMAD.MOV.U32 R83, RZ, RZ, R88 ;  /* 0x000000ffff537224 */ /* 0x000fe200078e0058 */
[----:B------:R-:W-:Y:S02]  /*c820*/  MOV R97, R98 ;  /* 0x0000006200617202 */ /* 0x000fe40000000f00 */
[----:B------:R-:W-:Y:S02]  /*c830*/  MOV R98, R99 ;  /* 0x0000006300627202 */ /* 0x000fe40000000f00 */
[----:B------:R-:W-:-:S02]  /*c840*/  MOV R88, R89 ;  /* 0x0000005900587202 */ /* 0x000fc40000000f00 */
[----:B------:R-:W-:Y:S01]  /*c850*/  MOV R99, R92 ;  /* 0x0000005c00637202 */ /* 0x000fe20000000f00 */
[----:B------:R-:W-:Y:S01]  /*c860*/  IMAD.MOV.U32 R92, RZ, RZ, R184 ;  /* 0x000000ffff5c7224 */ /* 0x000fe200078e00b8 */
[----:B------:R-:W-:Y:S02]  /*c870*/  MOV R89, R90 ;  /* 0x0000005a00597202 */ /* 0x000fe40000000f00 */
[----:B------:R-:W-:Y:S02]  /*c880*/  MOV R90, R91 ;  /* 0x0000005b005a7202 */ /* 0x000fe40000000f00 */
[----:B------:R-:W-:Y:S02]  /*c890*/  MOV R91, R96 ;  /* 0x00000060005b7202 */ /* 0x000fe40000000f00 */
[----:B------:R-:W-:Y:S02]  /*c8a0*/  MOV R184, R250 ;  /* 0x000000fa00b87202 */ /* 0x000fe40000000f00 */
[----:B------:R-:W-:Y:S01]  /*c8b0*/  MOV R96, R97 ;  /* 0x0000006100607202 */ /* 0x000fe20000000f00 */
[----:B------:R-:W-:Y:S01]  /*c8c0*/  IMAD.MOV.U32 R97, RZ, RZ, R98 ;  /* 0x000000ffff617224 */ /* 0x000fe200078e0062 */
[----:B------:R-:W-:Y:S01]  /*c8d0*/  MOV R98, R99 ;  /* 0x0000006300627202 */ /* 0x000fe20000000f00 */
[----:B------:R-:W-:Y:S01]  /*c8e0*/  HMMA.16816.F32.BF16 R136, R4, R16, R136 ;  /* 0x000000100488723c */ /* 0x000fe20000041888 */
[----:B------:R-:W-:Y:S01]  /*c8f0*/  MOV R99, R92 ;  /* 0x0000005c00637202 */ /* 0x000fe20000000f00 */
[----:B------:R-:W3:Y:S01]  /*c900*/  LDL.LU R250, [R1+0x70] ;  /* 0x0000700001fa7983 */ /* 0x000ee20000300800 */
[----:B------:R-:W-:-:S02]  /*c910*/  MOV R92, R184 ;  /* 0x000000b8005c7202 */ /* 0x000fc40000000f00 */
[----:B------:R-:W-:-:S03]  /*c920*/  MOV R184, R185 ;  /* 0x000000b900b87202 */ /* 0x000fc60000000f00 */
[C---:B------:R-:W-:Y:S01]  /*c930*/  HMMA.16816.F32.BF16 R148, R4.reuse, R32, R164 ;  /* 0x000000200494723c */ /* 0x040fe200000418a4 */
[----:B------:R-:W-:Y:S01]  /*c940*/  MOV R185, R186 ;  /* 0x000000ba00b97202 */ /* 0x000fe20000000f00 */
[----:B------:R-:W-:Y:S02]  /*c950*/  IMAD.MOV.U32 R186, RZ, RZ, R249 ;  /* 0x000000ffffba7224 */ /* 0x000fe400078e00f9 */
[----:B------:R-:W2:Y:S04]  /*c960*/  LDL.LU R249, [R1+0x6c] ;  /* 0x00006c0001f97983 */ /* 0x000ea80000300800 */
[C---:B------:R-:W-:Y:S08]  /*c970*/  HMMA.16816.F32.BF16 R192, R4.reuse, R34, R192 ;  /* 0x0000002204c0723c */ /* 0x040ff000000418c0 */
[C---:B------:R-:W-:Y:S08]  /*c980*/  HMMA.16816.F32.BF16 R196, R4.reuse, R36, R196 ;  /* 0x0000002404c4723c */ /* 0x040ff000000418c4 */
[----:B------:R-:W-:Y:S01]  /*c990*/  HMMA.16816.F32.BF16 R56, R4, R38, R160 ;  /* 0x000000260438723c */ /* 0x000fe200000418a0 */
[----:B------:R-:W-:-:S02]  /*c9a0*/  MOV R7, R80 ;  /* 0x0000005000077202 */ /* 0x000fc40000000f00 */
[----:B------:R-:W-:Y:S01]  /*c9b0*/  MOV R163, R92 ;  /* 0x0000005c00a37202 */ /* 0x000fe20000000f00 */
[----:B------:R-:W-:Y:S02]  /*c9c0*/  IMAD.MOV.U32 R92, RZ, RZ, R14 ;  /* 0x000000ffff5c7224 */ /* 0x000fe400078e000e */
[----:B------:R1:W5:Y:S02]  /*c9d0*/  LDL.LU R14, [R1+0x68] ;  /* 0x00006800010e7983 */ /* 0x0003640000300800 */
[C---:B------:R-:W-:Y:S08]  /*c9e0*/  HMMA.16816.F32.BF16 R144, R8.reuse, R32, R144 ;  /* 0x000000200890723c */ /* 0x040ff00000041890 */
[C---:B------:R-:W-:Y:S08]  /*c9f0*/  HMMA.16816.F32.BF16 R164, R8.reuse, R30, R112 ;  /* 0x0000001e08a4723c */ /* 0x040ff00000041870 */
[C---:B------:R-:W-:Y:S08]  /*ca00*/  HMMA.16816.F32.BF16 R132, R8.reuse, R16, R132 ;  /* 0x000000100884723c */ /* 0x040ff00000041884 */
[C---:B------:R-:W-:Y:S08]  /*ca10*/  HMMA.16816.F32.BF16 R100, R8.reuse, R18, R188 ;  /* 0x000000120864723c */ /* 0x040ff000000418bc */
[C---:B------:R-:W-:Y:S08]  /*ca20*/  HMMA.16816.F32.BF16 R52, R8.reuse, R36, R52 ;  /* 0x000000240834723c */ /* 0x040ff00000041834 */
[----:B------:R-:W-:Y:S01]  /*ca30*/  HMMA.16816.F32.BF16 R48, R8, R38, R48 ;  /* 0x000000260830723c */ /* 0x000fe20000041830 */
[----:B------:R-:W-:Y:S01]  /*ca40*/  MOV R160, R81 ;  /* 0x0000005100a07202 */ /* 0x000fe20000000f00 */
[----:B------:R-:W-:-:S06]  /*ca50*/  IMAD.MOV.U32 R162, RZ, RZ, R89 ;  /* 0x000000ffffa27224 */ /* 0x000fcc00078e0059 */
[----:B------:R-:W-:Y:S01]  /*ca60*/  HMMA.16816.F32.BF16 R32, R8, R34, R152 ;  /* 0x000000220820723c */ /* 0x000fe20000041898 */
[----:B------:R-:W-:Y:S01]  /*ca70*/  FFMA.FTZ R9, R7, UR22, -R23 ;  /* 0x0000001607097c23 */ /* 0x000fe20008010817 */
[----:B------:R-:W-:Y:S01]  /*ca80*/  MOV R71, R82 ;  /* 0x0000005200477202 */ /* 0x000fe20000000f00 */
[----:B------:R-:W4:Y:S01]  /*ca90*/  LDL.LU R7, [R1+0x24] ;  /* 0x0000240001077983 */ /* 0x000f220000300800 */
[----:B------:R-:W-:Y:S02]  /*caa0*/  MOV R70, R83 ;  /* 0x0000005300467202 */ /* 0x000fe40000000f00 */
[----:B------:R-:W-:Y:S01]  /*cab0*/  MOV R161, R88 ;  /* 0x0000005800a17202 */ /* 0x000fe20000000f00 */
[----:B------:R-:W1:Y:S01]  /*cac0*/  LDSM.16.MT88.4 R80, [R47+0xd800] ;  /* 0x00d800002f50783b */ /* 0x000e620000004200 */
[----:B------:R-:W-:Y:S01]  /*cad0*/  MOV R88, R90 ;  /* 0x0000005a00587202 */ /* 0x000fe20000000f00 */
[----:B------:R-:W-:Y:S01]  /*cae0*/  IMAD.MOV.U32 R68, RZ, RZ, R99 ;  /* 0x000000ffff447224 */ /* 0x000fe200078e0063 */
[----:B------:R-:W-:-:S02]  /*caf0*/  MOV R89, R91 ;  /* 0x0000005b00597202 */ /* 0x000fc40000000f00 */
[----:B------:R-:W-:Y:S01]  /*cb00*/  MOV R69, R98 ;  /* 0x0000006200457202 */ /* 0x000fe20000000f00 */
[----:B------:R1:W-:Y:S01]  /*cb10*/  MUFU.EX2 R12, R0 ;  /* 0x00000000000c7308 */ /* 0x0003e20000000800 */
[----:B------:R-:W-:Y:S01]  /*cb20*/  MOV R90, R96 ;  /* 0x00000060005a7202 */ /* 0x000fe20000000f00 */
[----:B------:R-:W-:Y:S01]  /*cb30*/  FFMA.FTZ R4, R160, UR22, -R22 ;  /* 0x00000016a0047c23 */ /* 0x000fe20008010816 */
[----:B------:R-:W-:Y:S01]  /*cb40*/  MOV R91, R97 ;  /* 0x00000061005b7202 */ /* 0x000fe20000000f00 */
[----:B------:R-:W-:Y:S04]  /*cb50*/  LDSM.16.MT88.4 R188, [R47+0xf800] ;  /* 0x00f800002fbc783b */ /* 0x000fe80000004200 */
[----:B------:R-:W4:Y:S01]  /*cb60*/  LDSM.16.MT88.4 R96, [R40+0x1800] ;  /* 0x001800002860783b */ /* 0x000f220000004200 */
[----:B------:R-:W-:-:S02]  /*cb70*/  MOV R72, R184 ;  /* 0x000000b800487202 */ /* 0x000fc40000000f00 */
[----:B------:R-:W-:Y:S01]  /*cb80*/  MOV R73, R185 ;  /* 0x000000b900497202 */ /* 0x000fe20000000f00 */
[----:B------:R2:W-:Y:S01]  /*cb90*/  LDSM.16.MT88.4 R152, [R40+0x3800] ;  /* 0x003800002898783b */ /* 0x0005e20000004200 */
[----:B------:R-:W-:-:S03]  /*cba0*/  MOV R74, R186 ;  /* 0x000000ba004a7202 */ /* 0x000fc60000000f00 */
[----:B------:R-:W-:Y:S01]  /*cbb0*/  LDSM.16.MT88.4 R112, [R46+0x1800] ;  /* 0x001800002e70783b */ /* 0x000fe20000004200 */
[----:B-1----:R-:W-:Y:S01]  /*cbc0*/  FFMA.FTZ R0, R75, UR22, -R15 ;  /* 0x000000164b007c23 */ /* 0x002fe2000801080f */
[----:B----4-:R-:W-:Y:S02]  /*cbd0*/  FFMA.FTZ R8, R7, UR22, -R23 ;  /* 0x0000001607087c23 */ /* 0x010fe40008010817 */
[----:B------:R-:W4:Y:S04]  /*cbe0*/  LDL.LU R7, [R1+0x8] ;  /* 0x0000080001077983 */ /* 0x000f280000300800 */
[----:B------:R-:W4:Y:S04]  /*cbf0*/  LDL.LU R6, [R1+0x4] ;  /* 0x0000040001067983 */ /* 0x000f280000300800 */
[----:B------:R-:W4:Y:S01]  /*cc00*/  LDL.LU R5, [R1] ;  /* 0x0000000001057983 */ /* 0x000f220000300800 */
[----:B------:R-:W1:Y:S01]  /*cc10*/  MUFU.EX2 R11, R0 ;  /* 0x00000000000b7308 */ /* 0x000e620000000800 */
        /* <DEDUP_REMOVED lines=8> */
[----:B------:R-:W-:Y:S01]  /*cca0*/  IMAD.MOV.U32 R15, RZ, RZ, R89 ;  /* 0x000000ffff0f7224 */ /* 0x000fe200078e0059 */
[----:B------:R-:W-:Y:S01]  /*ccb0*/  MOV R37, R161 ;  /* 0x000000a100257202 */ /* 0x000fe20000000f00 */
[----:B------:R-:W4:Y:S01]  /*ccc0*/  LDSM.16.MT88.4 R184, [R44+0xd800] ;  /* 0x00d800002cb8783b */ /* 0x000f220000004200 */
[----:B------:R-:W-:-:S02]  /*ccd0*/  MOV R18, R162 ;  /* 0x000000a200127202 */ /* 0x000fc40000000f00 */
[----:B------:R-:W-:Y:S02]  /*cce0*/  MOV R19, R163 ;  /* 0x000000a300137202 */ /* 0x000fe40000000f00 */
[----:B------:R-:W-:Y:S02]  /*ccf0*/  F2FP.BF16.F32.PACK_AB R160, R27, R26 ;  /* 0x0000001a1ba0723e */ /* 0x000fe400000010ff */
[----:B------:R-:W-:Y:S02]  /*cd00*/  F2FP.BF16.F32.PACK_AB R162, R28, R29 ;  /* 0x0000001d1ca2723e */ /* 0x000fe400000010ff */
[----:B------:R-:W-:Y:S02]  /*cd10*/  F2FP.BF16.F32.PACK_AB R161, R24, R25 ;  /* 0x0000001918a1723e */ /* 0x000fe400000010ff */
[----:B-1----:R-:W-:Y:S02]  /*cd20*/  F2FP.BF16.F32.PACK_AB R163, R11, R12 ;  /* 0x0000000c0ba3723e */ /* 0x002fe400000010ff */
        /* <DEDUP_REMOVED lines=8> */
[----:B------:R-:W-:Y:S01]  /*cdb0*/  HMMA.16816.F32.BF16 R72, R160, R80, R84 ;  /* 0x00000050a048723c */ /* 0x000fe20000041854 */
[----:B------:R-:W-:Y:S01]  /*cdc0*/  MOV R94, R95 ;  /* 0x0000005f005e7202 */ /* 0x000fe20000000f00 */
[----:B------:R-:W-:Y:S01]  /*cdd0*/  IMAD.MOV.U32 R95, RZ, RZ, R3 ;  /* 0x000000ffff5f7224 */ /* 0x000fe200078e0003 */
[----:B------:R-:W-:-:S02]  /*cde0*/  MOV R86, R88 ;  /* 0x0000005800567202 */ /* 0x000fc40000000f00 */
[----:B------:R-:W-:Y:S02]  /*cdf0*/  MOV R85, R90 ;  /* 0x0000005a00557202 */ /* 0x000fe40000000f00 */
[----:B------:R-:W-:Y:S02]  /*ce00*/  MOV R84, R91 ;  /* 0x0000005b00547202 */ /* 0x000fe40000000f00 */
[----:B------:R-:W-:Y:S01]  /*ce10*/  HMMA.16816.F32.BF16 R88, R160, R96, R64 ;  /* 0x00000060a058723c */ /* 0x000fe20000041840 */
[----:B------:R-:W-:Y:S02]  /*ce20*/  MOV R65, R30 ;  /* 0x0000001e00417202 */ /* 0x000fe40000000f00 */
[----:B------:R-:W-:Y:S01]  /*ce30*/  MOV R64, R31 ;  /* 0x0000001f00407202 */ /* 0x000fe20000000f00 */
[--C-:B---3--:R-:W-:Y:S01]  /*ce40*/  FFMA.FTZ R3, R250, UR22, -R22.reuse ;  /* 0x00000016fa037c23 */ /* 0x108fe20008010816 */
[----:B------:R-:W-:Y:S01]  /*ce50*/  MOV R87, R36 ;  /* 0x0000002400577202 */ /* 0x000fe20000000f00 */
[----:B------:R1:W5:Y:S01]  /*ce60*/  LDL.LU R250, [R1+0x64] ;  /* 0x0000640001fa7983 */ /* 0x0003620000300800 */
[----:B------:R-:W-:Y:S01]  /*ce70*/  MOV R10, R37 ;  /* 0x00000025000a7202 */ /* 0x000fe20000000f00 */
[----:B--2---:R-:W-:Y:S01]  /*ce80*/  FFMA.FTZ R0, R249, UR22, -R22 ;  /* 0x00000016f9007c23 */ /* 0x004fe20008010816 */
[----:B------:R-:W-:Y:S01]  /*ce90*/  MOV R37, R92 ;  /* 0x0000005c00257202 */ /* 0x000fe20000000f00 */
[----:B------:R-:W-:Y:S01]  /*cea0*/  IMAD.MOV.U32 R38, RZ, RZ, R95 ;  /* 0x000000ffff267224 */ /* 0x000fe200078e005f */
[----:B------:R-:W-:Y:S01]  /*ceb0*/  MOV R36, R93 ;  /* 0x0000005d00247202 */ /* 0x000fe20000000f00 */
[----:B------:R1:W5:Y:S01]  /*cec0*/  LDL.LU R249, [R1+0x60] ;  /* 0x0000600001f97983 */ /* 0x0003620000300800 */
[----:B------:R-:W-:-:S02]  /*ced0*/  MOV R39, R94 ;  /* 0x0000005e00277202 */ /* 0x000fc40000000f00 */
[----:B------:R-:W-:Y:S01]  /*cee0*/  HMMA.16816.F32.BF16 R92, R160, R98, R60 ;  /* 0x00000062a05c723c */ /* 0x000fe2000004183c */
[----:B------:R-:W2:Y:S01]  /*cef0*/  LDL.LU R63, [R1+0x14] ;  /* 0x00001400013f7983 */ /* 0x000ea20000300800 */
[----:B----4-:R-:W-:Y:S02]  /*cf00*/  FFMA.FTZ R5, R5, UR22, -R22 ;  /* 0x0000001605057c23 */ /* 0x010fe40008010816 */
[----:B------:R3:W-:Y:S02]  /*cf10*/  MUFU.EX2 R22, R9 ;  /* 0x0000000900167308 */ /* 0x0007e40000000800 */
[----:B---3--:R-:W-:Y:S02]  /*cf20*/  FFMA.FTZ R9, R65, R45, R64 ;  /* 0x0000002d41097223 */ /* 0x008fe40000010040 */
[----:B------:R-:W3:Y:S04]  /*cf30*/  LDL.LU R64, [R1+0x1c] ;  /* 0x00001c0001407983 */ /* 0x000ee80000300800 */
[----:B------:R-:W4:Y:S01]  /*cf40*/  LDL.LU R65, [R1+0x18] ;  /* 0x0000180001417983 */ /* 0x000f220000300800 */
[----:B------:R-:W-:Y:S01]  /*cf50*/  MOV R66, R18 ;  /* 0x0000001200427202 */ /* 0x000fe20000000f00 */
[----:B------:R-:W-:Y:S01]  /*cf60*/  IMAD.MOV.U32 R47, RZ, RZ, R17 ;  /* 0x000000ffff2f7224 */ /* 0x000fe200078e0011 */
[----:B------:R-:W-:-:S02]  /*cf70*/  MOV R67, R19 ;  /* 0x0000001300437202 */ /* 0x000fc40000000f00 */
[----:B------:R-:W-:Y:S02]  /*cf80*/  MOV R40, R16 ;  /* 0x0000001000287202 */ /* 0x000fe40000000f00 */
[----:B------:R-:W1:Y:S01]  /*cf90*/  LDSM.16.MT88.4 R16, [R46+0x3800] ;  /* 0x003800002e10783b */ /* 0x000e620000004200 */
[--C-:B------:R-:W-:Y:S01]  /*cfa0*/  FFMA.FTZ R7, R7, UR22, -R23.reuse ;  /* 0x0000001607077c23 */ /* 0x100fe20008010817 */
[----:B------:R-:W-:Y:S01]  /*cfb0*/  FFMA.FTZ R6, R6, UR22, -R23 ;  /* 0x0000001606067c23 */ /* 0x000fe20008010817 */
[C---:B------:R-:W-:Y:S01]  /*cfc0*/  HMMA.16816.F32.BF16 R172, R160.reuse, R184, R172 ;  /* 0x000000b8a0ac723c */ /* 0x040fe200000418ac */
[----:B------:R-:W-:Y:S01]  /*cfd0*/  MOV R45, R85 ;  /* 0x00000055002d7202 */ /* 0x000fe20000000f00 */
[----:B------:R2:W-:Y:S06]  /*cfe0*/  MUFU.EX2 R23, R8 ;  /* 0x0000000800177308 */ /* 0x0005ec0000000800 */
[----:B------:R-:W-:Y:S02]  /*cff0*/  HMMA.16816.F32.BF16 R180, R160, R186, R180 ;  /* 0x000000baa0b4723c */ /* 0x000fe400000418b4 */
[----:B------:R-:W-:Y:S01]  /*d000*/  MUFU.EX2 R30, R7 ;  /* 0x00000007001e7308 */ /* 0x000fe20000000800 */
[----:B------:R-:W-:-:S05]  /*d010*/  FADD.FTZ R9, R45, R9 ;  /* 0x000000092d097221 */ /* 0x000fca0000010000 */
[C---:B------:R-:W-:Y:S02]  /*d020*/  HMMA.16816.F32.BF16 R76, R160.reuse, R82, R76 ;  /* 0x00000052a04c723c */ /* 0x040fe4000004184c */
[----:B------:R-:W-:Y:S06]  /*d030*/  MUFU.EX2 R31, R6 ;  /* 0x00000006001f7308 */ /* 0x000fec0000000800 */
[C---:B------:R-:W-:Y:S08]  /*d040*/  HMMA.16816.F32.BF16 R104, R160.reuse, R112, R104 ;  /* 0x00000070a068723c */ /* 0x040ff00000041868 */
[----:B------:R-:W-:Y:S01]  /*d050*/  HMMA.16816.F32.BF16 R108, R160, R114, R108 ;  /* 0x00000072a06c723c */ /* 0x000fe2000004186c */
[----:B--2---:R-:W-:-:S07]  /*d060*/  FFMA.FTZ R8, R63, R43, R248 ;  /* 0x0000002b3f087223 */ /* 0x004fce00000100f8 */
[----:B------:R-:W-:Y:S01]  /*d070*/  HMMA.16816.F32.BF16 R120, R160, R128, R120 ;  /* 0x00000080a078723c */ /* 0x000fe20000041878 */
[----:B------:R-:W-:-:S07]  /*d080*/  FADD.FTZ R15, R15, R8 ;  /* 0x000000080f0f7221 */ /* 0x000fce0000010000 */
[C---:B------:R-:W-:Y:S08]  /*d090*/  HMMA.16816.F32.BF16 R124, R160.reuse, R130, R124 ;  /* 0x00000082a07c723c */ /* 0x040ff0000004187c */
[C---:B------:R-:W-:Y:S08]  /*d0a0*/  HMMA.16816.F32.BF16 R136, R160.reuse, R188, R136 ;  /* 0x000000bca088723c */ /* 0x040ff00000041888 */
[C---:B------:R-:W-:Y:S08]  /*d0b0*/  HMMA.16816.F32.BF16 R140, R160.reuse, R190, R140 ;  /* 0x000000bea08c723c */ /* 0x040ff0000004188c */
[C---:B------:R-:W-:Y:S08]  /*d0c0*/  HMMA.16816.F32.BF16 R148, R160.reuse, R152, R148 ;  /* 0x00000098a094723c */ /* 0x040ff00000041894 */
[C---:B------:R-:W-:Y:S08]  /*d0d0*/  HMMA.16816.F32.BF16 R192, R160.reuse, R154, R192 ;  /* 0x0000009aa0c0723c */ /* 0x040ff000000418c0 */
[----:B-1----:R-:W-:Y:S01]  /*d0e0*/  HMMA.16816.F32.BF16 R196, R160, R16, R196 ;  /* 0x00000010a0c4723c */ /* 0x002fe200000418c4 */
[----:B------:R-:W-:-:S02]  /*d0f0*/  MOV R46, R71 ;  /* 0x00000047002e7202 */ /* 0x000fc40000000f00 */
[----:B------:R-:W-:Y:S02]  /*d100*/  MOV R60, R200 ;  /* 0x000000c8003c7202 */ /* 0x000fe40000000f00 */
[----:B------:R-:W-:Y:S02]  /*d110*/  MOV R61, R201 ;  /* 0x000000c9003d7202 */ /* 0x000fe40000000f00 */
[----:B------:R-:W-:Y:S01]  /*d120*/  MOV R62, R202 ;  /* 0x000000ca003e7202 */ /* 0x000fe20000000f00 */
[----:B------:R-:W-:Y:S01]  /*d130*/  HMMA.16816.F32.BF16 R160, R160, R18, R56 ;  /* 0x00000012a0a0723c */ /* 0x000fe20000041838 */
[----:B------:R-:W-:Y:S01]  /*d140*/  MOV R56, R86 ;  /* 0x0000005600387202 */ /* 0x000fe20000000f00 */
[----:B------:R-:W-:Y:S01]  /*d150*/  IMAD.MOV.U32 R63, RZ, RZ, R203 ;  /* 0x000000ffff3f7224 */ /* 0x000fe200078e00cb */
[----:B------:R-:W-:Y:S01]  /*d160*/  MOV R57, R87 ;  /* 0x0000005700397202 */ /* 0x000fe20000000f00 */
[----:B------:R-:W-:Y:S01]  /*d170*/  IMAD.MOV.U32 R58, RZ, RZ, R69 ;  /* 0x000000ffff3a7224 */ /* 0x000fe200078e0045 */
[----:B------:R-:W-:Y:S01]  /*d180*/  MOV R59, R70 ;  /* 0x00000046003b7202 */ /* 0x000fe20000000f00 */
[----:B------:R-:W-:Y:S08]  /*d190*/  MUFU.EX2 R5, R5 ;  /* 0x0000000500057308 */ /* 0x000ff00000000800 */
[----:B------:R-:W1:Y:S08]  /*d1a0*/  MUFU.EX2 R4, R4 ;  /* 0x0000000400047308 */ /* 0x000e700000000800 */
[----:B------:R-:W-:Y:S01]  /*d1b0*/  MUFU.EX2 R3, R3 ;  /* 0x0000000300037308 */ /* 0x000fe20000000800 */
[----:B------:R2:W5:Y:S07]  /*d1c0*/  LDL.LU R248, [R1+0x5c] ;  /* 0x00005c0001f87983 */ /* 0x00056e0000300800 */
[----:B------:R-:W2:Y:S01]  /*d1d0*/  MUFU.EX2 R0, R0 ;  /* 0x0000000000007308 */ /* 0x000ea20000000800 */
[----:B-1----:R-:W-:-:S02]  /*d1e0*/  F2FP.BF16.F32.PACK_AB R201, R4, R5 ;  /* 0x0000000504c9723e */ /* 0x002fc400000010ff */
[----:B------:R-:W-:Y:S02]  /*d1f0*/  F2FP.BF16.F32.PACK_AB R200, R23, R22 ;  /* 0x0000001617c8723e */ /* 0x000fe400000010ff */
[----:B------:R-:W-:Y:S02]  /*d200*/  F2FP.BF16.F32.PACK_AB R202, R31, R30 ;  /* 0x0000001e1fca723e */ /* 0x000fe400000010ff */
[----:B--2---:R-:W-:-:S07]  /*d210*/  F2FP.BF16.F32.PACK_AB R203, R0, R3 ;  /* 0x0000000300cb723e */ /* 0x004fce00000010ff */
        /* <DEDUP_REMOVED lines=9> */
[----:B---3--:R-:W-:Y:S01]  /*d2b0*/  FFMA.FTZ R7, R64, R42, R13 ;  /* 0x0000002a40077223 */ /* 0x008fe2000001000d */
[----:B----4-:R-:W-:-:S03]  /*d2c0*/  FFMA.FTZ R6, R65, R41, R2 ;  /* 0x0000002941067223 */ /* 0x010fc60000010002 */
[----:B------:R-:W-:Y:S01]  /*d2d0*/  FADD.FTZ R8, R56, R7 ;  /* 0x0000000738087221 */ /* 0x000fe20000010000 */
[----:B------:R-:W-:Y:S01]  /*d2e0*/  FADD.FTZ R7, R58, R15 ;  /* 0x0000000f3a077221 */ /* 0x000fe20000010000 */
[----:B------:R-:W-:Y:S01]  /*d2f0*/  MOV R64, R68 ;  /* 0x0000004400407202 */ /* 0x000fe20000000f00 */
[----:B------:R-:W-:Y:S01]  /*d300*/  FADD.FTZ R10, R10, R6 ;  /* 0x000000060a0a7221 */ /* 0x000fe20000010000 */
        /* <DEDUP_REMOVED lines=57> */
[C---:B------:R-:W-:Y:S02]  /*d6a0*/  HMMA.16816.F32.BF16 R84, R200.reuse, R96, R216 ;  /* 0x00000060c854723c */ /* 0x040fe400000418d8 */
[----:B------:R1:W5:Y:S04]  /*d6b0*/  LDL.LU R2, [R1+0x54] ;  /* 0x0000540001027983 */ /* 0x0003680000300800 */
[----:B------:R1:W-:Y:S02]  /*d6c0*/  STL [R1+0x10], R6 ;  /* 0x0000100601007387 */ /* 0x0003e40000100800 */
[C---:B------:R-:W-:Y:S02]  /*d6d0*/  HMMA.16816.F32.BF16 R96, R200.reuse, R98, R176 ;  /* 0x00000062c860723c */ /* 0x040fe400000418b0 */
[----:B------:R1:W-:Y:S04]  /*d6e0*/  STL [R1+0x1c], R4 ;  /* 0x00001c0401007387 */ /* 0x0003e80000100800 */
[----:B------:R1:W-:Y:S02]  /*d6f0*/  STL [R1+0x14], R47 ;  /* 0x0000142f01007387 */ /* 0x0003e40000100800 */
[C---:B------:R-:W-:Y:S02]  /*d700*/  HMMA.16816.F32.BF16 R68, R200.reuse, R80, R220 ;  /* 0x00000050c844723c */ /* 0x040fe400000418dc */
[----:B------:R1:W-:Y:S06]  /*d710*/  STL [R1+0x18], R0 ;  /* 0x0000180001007387 */ /* 0x0003ec0000100800 */
[C---:B------:R-:W-:Y:S08]  /*d720*/  HMMA.16816.F32.BF16 R176, R200.reuse, R184, R228 ;  /* 0x000000b8c8b0723c */ /* 0x040ff000000418e4 */
[C---:B------:R-:W-:Y:S08]  /*d730*/  HMMA.16816.F32.BF16 R80, R200.reuse, R82, R212 ;  /* 0x00000052c850723c */ /* 0x040ff000000418d4 */
[C---:B------:R-:W-:Y:S08]  /*d740*/  HMMA.16816.F32.BF16 R184, R200.reuse, R186, R224 ;  /* 0x000000bac8b8723c */ /* 0x040ff000000418e0 */
[----:B------:R-:W-:Y:S01]  /*d750*/  HMMA.16816.F32.BF16 R200, R200, R18, R48 ;  /* 0x00000012c8c8723c */ /* 0x000fe20000041830 */
[----:B------:R-:W-:-:S02]  /*d760*/  MOV R46, R245 ;  /* 0x000000f5002e7202 */ /* 0x000fc40000000f00 */
[----:B------:R-:W-:Y:S02]  /*d770*/  MOV R164, R251 ;  /* 0x000000fb00a47202 */ /* 0x000fe40000000f00 */
[----:B------:R-:W-:Y:S02]  /*d780*/  MOV R166, R252 ;  /* 0x000000fc00a67202 */ /* 0x000fe40000000f00 */
[----:B------:R-:W-:Y:S02]  /*d790*/  MOV R167, R246 ;  /* 0x000000f600a77202 */ /* 0x000fe40000000f00 */
[----:B------:R-:W-:Y:S01]  /*d7a0*/  MOV R168, R46 ;  /* 0x0000002e00a87202 */ /* 0x000fe20000000f00 */
[----:B-1----:R-:W-:Y:S10]  /*d7b0*/  BRA.U !UP1, `(.L_x_92) ;  /* 0x0000005109687547 */ /* 0x002ff4000b800000 */
[----:B------:R-:W1:Y:S01]  /*d7c0*/  S2R R246, SR_TID.X ;  /* 0x0000000000f67919 */ /* 0x000e620000002100 */
[----:B------:R-:W2:Y:S01]  /*d7d0*/  LDCU.64 UR8, c[0x0][0x3c0] ;  /* 0x00007800ff0877ac */ /* 0x000ea20008000a00 */
[----:B------:R-:W-:-:S04]  /*d7e0*/  DEPBAR.LE SB0, 0x0 ;  /* 0x000080000000791a */ /* 0x000fc80000000000 */
[----:B------:R-:W3:Y:S01]  /*d7f0*/  LDCU.64 UR4, c[0x0][0x3d8] ;  /* 0x00007b00ff0477ac */ /* 0x000ee20008000a00 */
[----:B------:R-:W-:Y:S01]  /*d800*/  USHF.R.S32.HI UR27, URZ, 0x1f, UR16 ;  /* 0x0000001fff1b7899 */ /* 0x000fe20008011410 */
[----:B------:R-:W4:Y:S01]  /*d810*/  LDCU.64 UR6, c[0x0][0x390] ;  /* 0x00007200ff0677ac */ /* 0x000f220008000a00 */
[----:B------:R-:W-:Y:S02]  /*d820*/  UIADD3 UR22, UPT, UPT, UR17, -0x3, URZ ;  /* 0xfffffffd11167890 */ /* 0x000fe4000fffe0ff */
[----:B--2---:R-:W-:Y:S02]  /*d830*/  USHF.L.U32 UR26, UR8, 0x4, URZ ;  /* 0x00000004081a7899 */ /* 0x004fe400080006ff */
[----:B------:R-:W-:Y:S02]  /*d840*/  UIMAD.WIDE.U32 UR30, UR22, UR8, URZ ;  /* 0x00000008161e72a5 */ /* 0x000fe4000f8e00ff */
[----:B------:R-:W-:Y:S02]  /*d850*/  UIMAD UR22, UR22, UR9, URZ ;  /* 0x00000009161672a4 */ /* 0x000fe4000f8e02ff */
[----:B---3--:R-:W-:-:S02]  /*d860*/  UIMAD UR23, UR27, UR4, URZ ;  /* 0x000000041b1772a4 */ /* 0x008fc4000f8e02ff */
[----:B------:R-:W-:Y:S01]  /*d870*/  USHF.L.U64.HI UR18, UR8, 0x4, UR9 ;  /* 0x0000000408127899 */ /* 0x000fe20008010209 */
[----:B------:R-:W-:Y:S01]  /*d880*/  IMAD.U32 R16, RZ, RZ, UR30 ;  /* 0x0000001eff107e24 */ /* 0x000fe2000f8e00ff */
[----:B------:R-:W-:Y:S01]  /*d890*/  UIMAD UR23, UR16, UR5, UR23 ;  /* 0x00000005101772a4 */ /* 0x000fe2000f8e0217 */
[----:B------:R-:W-:Y:S01]  /*d8a0*/  IMAD.U32 R17, RZ, RZ, UR31 ;  /* 0x0000001fff117e24 */ /* 0x000fe2000f8e00ff */
[----:B------:R-:W-:Y:S01]  /*d8b0*/  UIADD3 UR22, UPT, UPT, UR31, UR22, URZ ;  /* 0x000000161f167290 */ /* 0x000fe2000fffe0ff */
[C---:B-1----:R-:W-:Y:S01]  /*d8c0*/  IMAD.SHL.U32 R0, R246.reuse, 0x8, RZ ;  /* 0x00000008f6007824 */ /* 0x042fe200078e00ff */
[----:B-----5:R-:W-:Y:S01]  /*d8d0*/  SHF.R.U32.HI R248, RZ, 0x3, R246 ;  /* 0x00000003fff87819 */ /* 0x020fe200000116f6 */
[----:B------:R-:W-:Y:S01]  /*d8e0*/  IMAD.SHL.U32 R3, R246, 0x40, RZ ;  /* 0x00000040f6037824 */ /* 0x000fe200078e00ff */
[----:B------:R-:W-:Y:S02]  /*d8f0*/  ULEA UR25, UP0, UR30, UR26, 0x6 ;  /* 0x0000001a1e197291 */ /* 0x000fe4000f8030ff */
[----:B------:R-:W-:Y:S01]  /*d900*/  LOP3.LUT R9, R0, 0x38, RZ, 0xc0, !PT ;  /* 0x0000003800097812 */ /* 0x000fe200078ec0ff */
[----:B------:R-:W-:Y:S01]  /*d910*/  IMAD R6, R248, UR9, RZ ;  /* 0x00000009f8067c24 */ /* 0x000fe2000f8e02ff */
[----:B------:R-:W-:Y:S01]  /*d920*/  LOP3.LUT R8, R3, 0x200, RZ, 0xc0, !PT ;  /* 0x0000020003087812 */ /* 0x000fe200078ec0ff */
[----:B------:R-:W-:Y:S01]  /*d930*/  IMAD.SHL.U32 R0, R246, 0x20, RZ ;  /* 0x00000020f6007824 */ /* 0x000fe200078e00ff */
[----:B------:R-:W-:Y:S01]  /*d940*/  BAR.SYNC.DEFER_BLOCKING 0x0 ;  /* 0x0000000000007b1d */ /* 0x000fe20000010000 */
[----:B------:R-:W-:Y:S01]  /*d950*/  IADD3 R4, P1, PT, R9, UR20, RZ ;  /* 0x0000001409047c10 */ /* 0x000fe2000ff3e0ff */
[----:B------:R-:W-:Y:S01]  /*d960*/  UIADD3 UR26, UP1, UPT, UR25, UR26, URZ ;  /* 0x0000001a191a7290 */ /* 0x000fe2000ff3e0ff */
[----:B------:R-:W-:Y:S01]  /*d970*/  IMAD.U32 R17, RZ, RZ, UR25 ;  /* 0x00000019ff117e24 */ /* 0x000fe2000f8e00ff */
[----:B------:R-:W-:-:S02]  /*d980*/  LOP3.LUT R8, R8, 0x7c00, R0, 0xf8, !PT ;  /* 0x00007c0008087812 */ /* 0x000fc400078ef800 */
[----:B------:R-:W-:Y:S01]  /*d990*/  IMAD.X R5, RZ, RZ, UR19, P1 ;  /* 0x00000013ff057e24 */ /* 0x000fe200088e06ff */
[----:B------:R-:W-:Y:S01]  /*d9a0*/  LOP3.LUT R0, R9, 0x1c0, R3, 0xf8, !PT ;  /* 0x000001c009007812 */ /* 0x000fe200078ef803 */
[----:B------:R1:W-:Y:S01]  /*d9b0*/  STL [R1+0x38], R9 ;  /* 0x0000380901007387 */ /* 0x0003e20000100800 */
[----:B------:R-:W-:Y:S02]  /*d9c0*/  IMAD.U32 R15, RZ, RZ, UR26 ;  /* 0x0000001aff0f7e24 */ /* 0x000fe4000f8e00ff */
[----:B------:R-:W-:Y:S01]  /*d9d0*/  IMAD.WIDE.U32 R4, R248, UR8, R4 ;  /* 0x00000008f8047c25 */ /* 0x000fe2000f8e0004 */
[----:B------:R2:W-:Y:S03]  /*d9e0*/  STL [R1+0x4c], R6 ;  /* 0x00004c0601007387 */ /* 0x0005e60000100800 */
[----:B------:R-:W-:Y:S02]  /*d9f0*/  IMAD.IADD R5, R5, 0x1, R6 ;  /* 0x0000000105057824 */ /* 0x000fe400078e0206 */
[----:B-1----:R-:W-:-:S02]  /*da00*/  IMAD.U32 R9, RZ, RZ, UR22 ;  /* 0x00000016ff097e24 */ /* 0x002fc4000f8e00ff */
[----:B--2---:R-:W-:-:S04]  /*da10*/  IMAD.U32 R6, RZ, RZ, UR4 ;  /* 0x00000004ff067e24 */ /* 0x004fc8000f8e00ff */
[----:B------:R-:W-:Y:S01]  /*da20*/  IMAD.WIDE.U32 R6, R6, UR16, R4 ;  /* 0x0000001006067c25 */ /* 0x000fe2000f8e0004 */
[--C-:B------:R-:W-:Y:S02]  /*da30*/  SHF.R.U32.HI R5, RZ, 0x1, R246.reuse ;  /* 0x00000001ff057819 */ /* 0x100fe400000116f6 */
[----:B------:R-:W-:Y:S02]  /*da40*/  LOP3.LUT R4, R3, 0x400, RZ, 0xc0, !PT ;  /* 0x0000040003047812 */ /* 0x000fe400078ec0ff */
[C---:B------:R-:W-:Y:S02]  /*da50*/  LOP3.LUT R3, R0.reuse, 0x8, R246, 0x78, !PT ;  /* 0x0000000800037812 */ /* 0x040fe400078e78f6 */
[----:B------:R-:W-:Y:S02]  /*da60*/  LOP3.LUT R5, R0, 0x8, R5, 0x78, !PT ;  /* 0x0000000800057812 */ /* 0x000fe400078e7805 */
[----:B------:R-:W-:Y:S01]  /*da70*/  LEA R0, R3, R4, 0x1 ;  /* 0x0000000403007211 */ /* 0x000fe200078e08ff */
[----:B------:R-:W-:Y:S01]  /*da80*/  VIADD R3, R7, UR23 ;  /* 0x0000001707037c36 */ /* 0x000fe20008000000 */
[----:B------:R-:W-:Y:S01]  /*da90*/  ULEA.HI.X UR23, UR30, UR18, UR22, 0x6, UP0 ;  /* 0x000000121e177291 */ /* 0x000fe200080f3416 */
[----:B----4-:R-:W-:Y:S01]  /*daa0*/  LEA R4, P1, R6, UR6, 0x1 ;  /* 0x0000000606047c11 */ /* 0x010fe2000f8208ff */
[----:B------:R-:W-:Y:S01]  /*dab0*/  ULEA UR28, UP0, UR8, UR25, 0x5 ;  /* 0x00000019081c7291 */ /* 0x000fe2000f8028ff */
[----:B------:R-:W-:Y:S01]  /*dac0*/  LOP3.LUT R22, R8, R5, RZ, 0xfc, !PT ;  /* 0x0000000508167212 */ /* 0x000fe200078efcff */
[----:B------:R-:W-:Y:S01]  /*dad0*/  UIADD3.X UR18, UPT, UPT, UR23, UR18, URZ, UP1, !UPT ;  /* 0x0000001217127290 */ /* 0x000fe20008ffe4ff */
[----:B------:R-:W-:Y:S01]  /*dae0*/  LEA.HI.X R3, R6, UR7, R3, 0x1, P1 ;  /* 0x0000000706037c11 */ /* 0x000fe200088f0c03 */
[----:B------:R-:W-:Y:S01]  /*daf0*/  ULEA.HI.X UR22, UR8, UR23, UR9, 0x5, UP0 ;  /* 0x0000001708167291 */ /* 0x000fe200080f2c09 */
[CC--:B------:R-:W-:Y:S01]  /*db00*/  LEA R10, P4, R16.reuse, R4.reuse, 0x7 ;  /* 0x00000004100a7211 */ /* 0x0c0fe200078838ff */
[----:B------:R-:W-:Y:S01]  /*db10*/  IMAD.U32 R12, RZ, RZ, UR28 ;  /* 0x0000001cff0c7e24 */ /* 0x000fe2000f8e00ff */
[----:B------:R-:W-:Y:S01]  /*db20*/  MOV R7, UR23 ;  /* 0x0000001700077c02 */ /* 0x000fe20008000f00 */
[----:B------:R-:W-:Y:S01]  /*db30*/  IMAD.U32 R5, RZ, RZ, UR18 ;  /* 0x00000012ff057e24 */ /* 0x000fe2000f8e00ff */
[-C--:B------:R-:W-:Y:S01]  /*db40*/  LEA R8, P3, R17, R4.reuse, 0x1 ;  /* 0x0000000411087211 */ /* 0x080fe200078608ff */
[----:B------:R-:W-:Y:S01]  /*db50*/  IMAD.U32 R18, RZ, RZ, UR22 ;  /* 0x00000016ff127e24 */ /* 0x000fe2000f8e00ff */
[----:B------:R-:W-:Y:S01]  /*db60*/  LEA R6, P2, R15, R4, 0x1 ;  /* 0x000000040f067211 */ /* 0x000fe200078408ff */
[----:B------:R-:W-:Y:S01]  /*db70*/  UISETP.NE.AND UP0, UPT, UR17, 0x3, UPT ;  /* 0x000000031100788c */ /* 0x000fe2000bf05270 */
[----:B------:R-:W-:-:S02]  /*db80*/  LEA.HI.X R11, R16, R3, R9, 0x7, P4 ;  /* 0x00000003100b7211 */ /* 0x000fc400020f3c09 */
[C---:B------:R-:W-:Y:S02]  /*db90*/  LEA R4, P1, R12.reuse, R4, 0x1 ;  /* 0x000000040c047211 */ /* 0x040fe400078208ff */
[-C--:B------:R-:W-:Y:S01]  /*dba0*/  LEA.HI.X R9, R17, R3.reuse, R7, 0x1, P3 ;  /* 0x0000000311097211 */ /* 0x080fe200018f0c07 */
[----:B------:R-:W-:Y:S01]  /*dbb0*/  @!PT LDS RZ, [RZ] ;  /* 0x00000000fffff984 */ /* 0x000fe20000000800 */
[----:B------:R-:W-:Y:S01]  /*dbc0*/  @!PT LDS RZ, [RZ] ;  /* 0x00000000fffff984 */ /* 0x000fe20000000800 */
[----:B------:R-:W-:Y:S01]  /*dbd0*/  @!PT LDS RZ, [RZ] ;  /* 0x00000000fffff984 */ /* 0x000fe20000000800 */
[----:B------:R-:W-:Y:S01]  /*dbe0*/  LDGSTS.E.BYPASS.LTC128B.128 [R2+0xc000], desc[UR14][R10.64] ;  /* 0x0c0000000a027fae */ /* 0x000fe2000b981a0e */
[-C--:B------:R-:W-:Y:S01]  /*dbf0*/  LEA.HI.X R7, R15, R3.reuse, R5, 0x1, P2 ;  /* 0x000000030f077211 */ /* 0x080fe200010f0c05 */
[----:B------:R-:W-:Y:S01]  /*dc00*/  IMAD.MOV.U32 R15, RZ, RZ, 0x20 ;  /* 0x00000020ff0f7424 */ /* 0x000fe200078e00ff */
[----:B------:R-:W-:Y:S01]  /*dc10*/  LEA.HI.X R5, R12, R3, R18, 0x1, P1 ;  /* 0x000000030c057211 */ /* 0x000fe200008f0c12 */
[----:B------:R-:W-:Y:S01]  /*dc20*/  LDGSTS.E.BYPASS.LTC128B.128 [R2+0xe000], desc[UR14][R10.64+0x80] ;  /* 0x0e0000800a027fae */ /* 0x000fe2000b981a0e */
[----:B------:R-:W-:Y:S02]  /*dc30*/  LEA R22, R22, UR21, 0x1 ;  /* 0x0000001516167c11 */ /* 0x000fe4000f8e08ff */
[----:B------:R-:W-:Y:S01]  /*dc40*/  SEL R15, R15, 0xffffffe0, !P0 ;  /* 0xffffffe00f0f7807 */ /* 0x000fe20004000000 */
[----:B------:R-:W-:Y:S01]  /*dc50*/  LDGSTS.E.BYPASS.LTC128B.128 [R2+0xc800], desc[UR14][R8.64] ;  /* 0x0c80000008027fae */ /* 0x000fe2000b981a0e */
[----:B------:R-:W-:-:S03]  /*dc60*/  IADD3 R3, PT, PT, R0, UR21, RZ ;  /* 0x0000001500037c10 */ /* 0x000fc6000fffe0ff */
[----:B------:R1:W-:Y:S01]  /*dc70*/  LDGSTS.E.BYPASS.LTC128B.128 [R2+0xe800], desc[UR14][R8.64+0x80] ;  /* 0x0e80008008027fae */ /* 0x0003e2000b981a0e */
[----:B------:R-:W-:Y:S02]  /*dc80*/  IMAD.IADD R25, R15, 0x1, R22 ;  /* 0x000000010f197824 */ /* 0x000fe400078e0216 */
[----:B------:R-:W-:Y:S01]  /*dc90*/  IMAD.IADD R12, R3, 0x1, R15 ;  /* 0x00000001030c7824 */ /* 0x000fe200078e020f */
[----:B------:R-:W-:Y:S04]  /*dca0*/  LDGSTS.E.BYPASS.LTC128B.128 [R2+0xd000], desc[UR14][R6.64] ;  /* 0x0d00000006027fae */ /* 0x000fe8000b981a0e */
[----:B------:R-:W-:Y:S04]  /*dcb0*/  LDGSTS.E.BYPASS.LTC128B.128 [R2+0xf000], desc[UR14][R6.64+0x80] ;  /* 0x0f00008006027fae */ /* 0x000fe8000b981a0e */
[----:B------:R-:W-:Y:S04]  /*dcc0*/  LDGSTS.E.BYPASS.LTC128B.128 [R2+0xd800], desc[UR14][R4.64] ;  /* 0x0d80000004027fae */ /* 0x000fe8000b981a0e */
[----:B------:R2:W-:Y:S04]  /*dcd0*/  LDGSTS.E.BYPASS.LTC128B.128 [R2+0xf800], desc[UR14][R4.64+0x80] ;  /* 0x0f80008004027fae */ /* 0x0005e8000b981a0e */
[----:B------:R-:W-:Y:S04]  /*dce0*/  LDSM.16.M88.4 R52, [R0+UR21+0x8800] ;  /* 0x008800150034783b */ /* 0x000fe80008000200 */
[----:B------:R-:W-:Y:S04]  /*dcf0*/  LDSM.16.M88.4 R56, [R0+UR21+0x8000] ;  /* 0x008000150038783b */ /* 0x000fe80008000200 */
[----:B------:R-:W-:Y:S04]  /*dd00*/  LDSM.16.M88.4 R48, [R0+UR21+0x9000] ;  /* 0x009000150030783b */ /* 0x000fe80008000200 */
[----:B------:R-:W-:Y:S04]  /*dd10*/  LDSM.16.M88.4 R40, [R0+UR21+0x9800] ;  /* 0x009800150028783b */ /* 0x000fe80008000200 */
[----:B-1----:R-:W-:Y:S04]  /*dd20*/  LDSM.16.M88.4 R8, [R25+0x2000] ;  /* 0x002000001908783b */ /* 0x002fe80000000200 */
[----:B------:R-:W-:Y:S04]  /*dd30*/  LDSM.16.M88.4 R32, [R12+0x8800] ;  /* 0x008800000c20783b */ /* 0x000fe80000000200 */
[----:B--2---:R-:W1:Y:S04]  /*dd40*/  LDSM.16.M88.4 R4, [R22+0x2000] ;  /* 0x002000001604783b */ /* 0x004e680000000200 */
[----:B------:R-:W2:Y:S04]  /*dd50*/  LDSM.16.M88.4 R28, [R12+0x9000] ;  /* 0x009000000c1c783b */ /* 0x000ea80000000200 */
[----:B------:R-:W3:Y:S04]  /*dd60*/  LDSM.16.M88.4 R36, [R12+0x8000] ;  /* 0x008000000c24783b */ /* 0x000ee80000000200 */
[----:B------:R-:W4:Y:S04]  /*dd70*/  LDSM.16.M88.4 R60, [R12+0x9800] ;  /* 0x009800000c3c783b */ /* 0x000f280000000200 */
[----:B------:R-:W4:Y:S04]  /*dd80*/  LDSM.16.M88.4 R16, [R22] ;  /* 0x000000001610783b */ /* 0x000f280000000200 */
[----:B------:R-:W0:Y:S01]  /*dd90*/  LDGDEPBAR ;  /* 0x00000000000079af */ /* 0x000e220000000000 */
        /* <DEDUP_REMOVED lines=9> */
[C---:B------:R-:W-:Y:S08]  /*de30*/  HMMA.16816.F32.BF16 R228, R8.reuse, R32, R212 ;  /* 0x0000002008e4723c */ /* 0x040ff000000418d4 */
[C---:B------:R-:W-:Y:S08]  /*de40*/  HMMA.16816.F32.BF16 R240, R8.reuse, R34, R208 ;  /* 0x0000002208f0723c */ /* 0x040ff000000418d0 */
[C---:B--2---:R-:W-:Y:S08]  /*de50*/  HMMA.16816.F32.BF16 R212, R8.reuse, R30, R168 ;  /* 0x0000001e08d4723c */ /* 0x044ff000000418a8 */
[C---:B---3--:R-:W-:Y:S08]  /*de60*/  HMMA.16816.F32.BF16 R232, R8.reuse, R36, R220 ;  /* 0x0000002408e8723c */ /* 0x048ff000000418dc */
[----:B----4-:R-:W-:Y:S08]  /*de70*/  HMMA.16816.F32.BF16 R208, R8, R62, R64 ;  /* 0x0000003e08d0723c */ /* 0x010ff00000041840 */
[----:B------:R-:W-:Y:S08]  /*de80*/  HMMA.16816.F32.BF16 R168, R16, R56, RZ ;  /* 0x0000003810a8723c */ /* 0x000ff000000418ff */
[C---:B------:R-:W-:Y:S08]  /*de90*/  HMMA.16816.F32.BF16 R224, R8.reuse, R28, R204 ;  /* 0x0000001c08e0723c */ /* 0x040ff000000418cc */
[C---:B------:R-:W-:Y:S08]  /*dea0*/  HMMA.16816.F32.BF16 R220, R8.reuse, R60, R164 ;  /* 0x0000003c08dc723c */ /* 0x040ff000000418a4 */
[----:B------:R-:W-:Y:S08]  /*deb0*/  HMMA.16816.F32.BF16 R216, R8, R38, R216 ;  /* 0x0000002608d8723c */ /* 0x000ff000000418d8 */
[C---:B------:R-:W-:Y:S08]  /*dec0*/  HMMA.16816.F32.BF16 R64, R16.reuse, R52, RZ ;  /* 0x000000341040723c */ /* 0x040ff000000418ff */
[C---:B------:R-:W-:Y:S08]  /*ded0*/  HMMA.16816.F32.BF16 R8, R16.reuse, R40, RZ ;  /* 0x000000281008723c */ /* 0x040ff000000418ff */
[C---:B------:R-:W-:Y:S08]  /*dee0*/  HMMA.16816.F32.BF16 R164, R16.reuse, R58, RZ ;  /* 0x0000003a10a4723c */ /* 0x040ff000000418ff */
[C---:B------:R-:W-:Y:S08]  /*def0*/  HMMA.16816.F32.BF16 R56, R16.reuse, R54, RZ ;  /* 0x000000361038723c */ /* 0x040ff000000418ff */
[C---:B------:R-:W-:Y:S08]  /*df00*/  HMMA.16816.F32.BF16 R52, R16.reuse, R48, RZ ;  /* 0x000000301034723c */ /* 0x040ff000000418ff */
[C---:B------:R-:W-:Y:S08]  /*df10*/  HMMA.16816.F32.BF16 R48, R16.reuse, R50, RZ ;  /* 0x000000321030723c */ /* 0x040ff000000418ff */
[----:B------:R-:W-:Y:S08]  /*df20*/  HMMA.16816.F32.BF16 R16, R16, R42, RZ ;  /* 0x0000002a1010723c */ /* 0x000ff000000418ff */
[C---:B-1----:R-:W-:Y:S08]  /*df30*/  HMMA.16816.F32.BF16 R204, R4.reuse, R36, R168 ;  /* 0x0000002404cc723c */ /* 0x042ff000000418a8 */
[C---:B------:R-:W-:Y:S08]  /*df40*/  HMMA.16816.F32.BF16 R168, R4.reuse, R32, R64 ;  /* 0x0000002004a8723c */ /* 0x040ff00000041840 */
[----:B------:R-:W-:Y:S01]  /*df50*/  HMMA.16816.F32.BF16 R64, R4, R60, R8 ;  /* 0x0000003c0440723c */ /* 0x000fe20000041808 */
[----:B------:R-:W-:-:S05]  /*df60*/  IMAD.MOV.U32 R8, RZ, RZ, 0x40 ;  /* 0x00000040ff087424 */ /* 0x000fca00078e00ff */
[----:B------:R-:W-:Y:S02]  /*df70*/  SEL R8, R8, 0xffffffc0, !P6 ;  /* 0xffffffc008087807 */ /* 0x000fe40007000000 */
[----:B------:R-:W-:Y:S03]  /*df80*/  HMMA.16816.F32.BF16 R52, R4, R28, R52 ;  /* 0x0000001c0434723c */ /* 0x000fe60000041834 */
[----:B------:R-:W-:Y:S02]  /*df90*/  IMAD.IADD R23, R8, 0x1, R22 ;  /* 0x0000000108177824 */ /* 0x000fe400078e0216 */
[----:B------:R-:W-:-:S03]  /*dfa0*/  IMAD.IADD R3, R3, 0x1, R8 ;  /* 0x0000000103037824 */ /* 0x000fc600078e0208 */
[C---:B------:R-:W-:Y:S01]  /*dfb0*/  HMMA.16816.F32.BF16 R40, R4.reuse, R38, R164 ;  /* 0x000000260428723c */ /* 0x040fe200000418a4 */
[----:B------:R-:W-:Y:S04]  /*dfc0*/  LDSM.16.M88.4 R8, [R23] ;  /* 0x000000001708783b */ /* 0x000fe80000000200 */
[----:B------:R-:W-:Y:S03]  /*dfd0*/  LDSM.16.M88.4 R36, [R3+0x9800] ;  /* 0x009800000324783b */ /* 0x000fe60000000200 */
        /* <DEDUP_REMOVED lines=10> */
[----:B------:R-:W-:Y:S01]  /*e080*/  IMAD.MOV.U32 R24, RZ, RZ, R220 ;  /* 0x000000ffff187224 */ /* 0x000fe200078e00dc */
[----:B------:R-:W-:Y:S01]  /*e090*/  MOV R27, R222 ;  /* 0x000000de001b7202 */ /* 0x000fe20000000f00 */
[----:B------:R-:W-:-:S02]  /*e0a0*/  IMAD.MOV.U32 R45, RZ, RZ, R221 ;  /* 0x000000ffff2d7224 */ /* 0x000fc400078e00dd */
[----:B------:R-:W-:Y:S01]  /*e0b0*/  IMAD.MOV.U32 R26, RZ, RZ, R223 ;  /* 0x000000ffff1a7224 */ /* 0x000fe200078e00df */
[----:B------:R-:W-:Y:S03]  /*e0c0*/  HMMA.16816.F32.BF16 R244, R4, R18, R212 ;  /* 0x0000001204f4723c */ /* 0x000fe600000418d4 */
[----:B------:R-:W-:Y:S01]  /*e0d0*/  MOV R235, R236 ;  /* 0x000000ec00eb7202 */ /* 0x000fe20000000f00 */
[----:B------:R-:W-:Y:S02]  /*e0e0*/  IMAD.MOV.U32 R234, RZ, RZ, R237 ;  /* 0x000000ffffea7224 */ /* 0x000fe400078e00ed */
[----:B------:R-:W-:Y:S02]  /*e0f0*/  IMAD.MOV.U32 R233, RZ, RZ, R238 ;  /* 0x000000ffffe97224 */ /* 0x000fe400078e00ee */
[----:B------:R-:W-:Y:S01]  /*e100*/  HMMA.16816.F32.BF16 R212, R8, R30, R56 ;  /* 0x0000001e08d4723c */ /* 0x000fe20000041838 */
[----:B------:R-:W-:-:S07]  /*e110*/  IMAD.MOV.U32 R232, RZ, RZ, R239 ;  /* 0x000000ffffe87224 */ /* 0x000fce00078e00ef */
[C---:B------:R-:W-:Y:S08]  /*e120*/  HMMA.16816.F32.BF16 R56, R8.reuse, R16, R52 ;  /* 0x000000100838723c */ /* 0x040ff00000041834 */
[C---:B------:R-:W-:Y:S08]  /*e130*/  HMMA.16816.F32.BF16 R52, R8.reuse, R18, R48 ;  /* 0x000000120834723c */ /* 0x040ff00000041830 */
[----:B------:R-:W-:Y:S01]  /*e140*/  HMMA.16816.F32.BF16 R48, R8, R36, R64 ;  /* 0x000000240830723c */ /* 0x000fe20000041840 */
[----:B------:R-:W-:Y:S01]  /*e150*/  MOV R67, R24 ;  /* 0x0000001800437202 */ /* 0x000fe20000000f00 */
[----:B------:R-:W-:-:S02]  /*e160*/  IMAD.IADD R24, R15, 0x1, R23 ;  /* 0x000000010f187824 */ /* 0x000fc400078e0217 */
[----:B------:R-:W-:-:S04]  /*e170*/  IMAD.IADD R15, R15, 0x1, R3 ;  /* 0x000000010f0f7824 */ /* 0x000fc800078e0203 */
[C---:B------:R-:W-:Y:S01]  /*e180*/  HMMA.16816.F32.BF16 R228, R4.reuse, R28, R228 ;  /* 0x0000001c04e4723c */ /* 0x040fe200000418e4 */
[----:B------:R-:W-:Y:S07]  /*e190*/  LDSM.16.M88.4 R16, [R15+0x9000] ;  /* 0x009000000f10783b */ /* 0x000fee0000000200 */
[C---:B------:R-:W-:Y:S08]  /*e1a0*/  HMMA.16816.F32.BF16 R224, R4.reuse, R34, R216 ;  /* 0x0000002204e0723c */ /* 0x040ff000000418d8 */
[C---:B------:R-:W-:Y:S08]  /*e1b0*/  HMMA.16816.F32.BF16 R240, R4.reuse, R30, R240 ;  /* 0x0000001e04f0723c */ /* 0x040ff000000418f0 */
[----:B------:R-:W-:Y:S01]  /*e1c0*/  HMMA.16816.F32.BF16 R236, R4, R38, R208 ;  /* 0x0000002604ec723c */ /* 0x000fe200000418d0 */
[----:B------:R-:W-:-:S02]  /*e1d0*/  IMAD.MOV.U32 R4, RZ, RZ, R235 ;  /* 0x000000ffff047224 */ /* 0x000fc400078e00eb */
[----:B------:R-:W-:Y:S02]  /*e1e0*/  IMAD.MOV.U32 R5, RZ, RZ, R234 ;  /* 0x000000ffff057224 */ /* 0x000fe400078e00ea */
[----:B------:R-:W-:Y:S02]  /*e1f0*/  IMAD.MOV.U32 R6, RZ, RZ, R233 ;  /* 0x000000ffff067224 */ /* 0x000fe400078e00e9 */
[----:B------:R-:W-:Y:S01]  /*e200*/  IMAD.MOV.U32 R7, RZ, RZ, R232 ;  /* 0x000000ffff077224 */ /* 0x000fe200078e00e8 */
[----:B------:R-:W-:Y:S01]  /*e210*/  HMMA.16816.F32.BF16 R208, R8, R38, R60 ;  /* 0x0000002608d0723c */ /* 0x000fe2000004183c */
[----:B------:R-:W-:Y:S02]  /*e220*/  IMAD.MOV.U32 R60, RZ, RZ, R4 ;  /* 0x000000ffff3c7224 */ /* 0x000fe400078e0004 */
[----:B------:R-:W-:Y:S01]  /*e230*/  IMAD.MOV.U32 R61, RZ, RZ, R5 ;  /* 0x000000ffff3d7224 */ /* 0x000fe200078e0005 */
[----:B------:R-:W-:Y:S01]  /*e240*/  MOV R63, R7 ;  /* 0x00000007003f7202 */ /* 0x000fe20000000f00 */
[----:B------:R-:W-:-:S02]  /*e250*/  IMAD.MOV.U32 R62, RZ, RZ, R6 ;  /* 0x000000ffff3e7224 */ /* 0x000fc400078e0006 */
[----:B------:R-:W1:Y:S01]  /*e260*/  LDSM.16.M88.4 R4, [R24+0x2000] ;  /* 0x002000001804783b */ /* 0x000e620000000200 */
[C---:B------:R-:W-:Y:S08]  /*e270*/  HMMA.16816.F32.BF16 R232, R8.reuse, R32, R204 ;  /* 0x0000002008e8723c */ /* 0x040ff000000418cc */
[C---:B------:R-:W-:Y:S01]  /*e280*/  HMMA.16816.F32.BF16 R220, R8.reuse, R34, R40 ;  /* 0x0000002208dc723c */ /* 0x040fe20000041828 */
[----:B------:R-:W2:Y:S04]  /*e290*/  LDSM.16.M88.4 R32, [R15+0x8000] ;  /* 0x008000000f20783b */ /* 0x000ea80000000200 */
[----:B------:R-:W-:Y:S03]  /*e2a0*/  LDSM.16.M88.4 R40, [R15+0x9800] ;  /* 0x009800000f28783b */ /* 0x000fe60000000200 */
[----:B------:R-:W-:Y:S01]  /*e2b0*/  HMMA.16816.F32.BF16 R216, R8, R28, R168 ;  /* 0x0000001c08d8723c */ /* 0x000fe200000418a8 */
[----:B------:R-:W3:Y:S04]  /*e2c0*/  LDSM.16.M88.4 R28, [R15+0x8800] ;  /* 0x008800000f1c783b */ /* 0x000ee80000000200 */
[----:B------:R-:W4:Y:S03]  /*e2d0*/  LDSM.16.M88.4 R8, [R24] ;  /* 0x000000001808783b */ /* 0x000f260000000200 */
[C---:B-1----:R-:W-:Y:S08]  /*e2e0*/  HMMA.16816.F32.BF16 R60, R4.reuse, R16, R60 ;  /* 0x00000010043c723c */ /* 0x042ff0000004183c */
[C---:B--2---:R-:W-:Y:S08]  /*e2f0*/  HMMA.16816.F32.BF16 R204, R4.reuse, R32, R164 ;  /* 0x0000002004cc723c */ /* 0x044ff000000418a4 */
[C---:B---3--:R-:W-:Y:S08]  /*e300*/  HMMA.16816.F32.BF16 R164, R4.reuse, R28, R228 ;  /* 0x0000001c04a4723c */ /* 0x048ff000000418e4 */
[C---:B------:R-:W-:Y:S08]  /*e310*/  HMMA.16816.F32.BF16 R228, R4.reuse, R18, R244 ;  /* 0x0000001204e4723c */ /* 0x040ff000000418f4 */
[----:B------:R-:W-:Y:S01]  /*e320*/  HMMA.16816.F32.BF16 R168, R4, R34, R224 ;  /* 0x0000002204a8723c */ /* 0x000fe200000418e0 */
[----:B------:R-:W-:-:S02]  /*e330*/  IMAD.MOV.U32 R224, RZ, RZ, R67 ;  /* 0x000000ffffe07224 */ /* 0x000fc400078e0043 */
[----:B------:R-:W-:Y:S02]  /*e340*/  IMAD.MOV.U32 R225, RZ, RZ, R45 ;  /* 0x000000ffffe17224 */ /* 0x000fe400078e002d */
[----:B------:R-:W-:Y:S02]  /*e350*/  IMAD.MOV.U32 R226, RZ, RZ, R27 ;  /* 0x000000ffffe27224 */ /* 0x000fe400078e001b */
[----:B------:R-:W-:Y:S01]  /*e360*/  IMAD.MOV.U32 R227, RZ, RZ, R26 ;  /* 0x000000ffffe37224 */ /* 0x000fe200078e001a */
[----:B------:R-:W-:Y:S03]  /*e370*/  HMMA.16816.F32.BF16 R64, R4, R30, R240 ;  /* 0x0000001e0440723c */ /* 0x000fe600000418f0 */
[----:B------:R-:W-:Y:S01]  /*e380*/  IMAD.MOV.U32 R240, RZ, RZ, R231 ;  /* 0x000000fffff07224 */ /* 0x000fe200078e00e7 */
[----:B------:R-:W-:Y:S01]  /*e390*/  MOV R36, R228 ;  /* 0x000000e400247202 */ /* 0x000fe20000000f00 */
[----:B------:R-:W-:-:S02]  /*e3a0*/  IMAD.MOV.U32 R27, RZ, RZ, R229 ;  /* 0x000000ffff1b7224 */ /* 0x000fc400078e00e5 */
[----:B------:R-:W-:Y:S01]  /*e3b0*/  IMAD.MOV.U32 R26, RZ, RZ, R230 ;  /* 0x000000ffff1a7224 */ /* 0x000fe200078e00e6 */
[----:B----4-:R-:W-:Y:S01]  /*e3c0*/  HMMA.16816.F32.BF16 R244, R8, R28, R216 ;  /* 0x0000001c08f4723c */ /* 0x010fe200000418d8 */
[----:B------:R-:W-:Y:S01]  /*e3d0*/  IMAD.MOV.U32 R217, RZ, RZ, R36 ;  /* 0x000000ffffd97224 */ /* 0x000fe200078e0024 */
[----:B------:R-:W-:Y:S01]  /*e3e0*/  MOV R218, R27 ;  /* 0x0000001b00da7202 */ /* 0x000fe20000000f00 */
[----:B------:R-:W-:-:S05]  /*e3f0*/  IMAD.MOV.U32 R219, RZ, RZ, R26 ;  /* 0x000000ffffdb7224 */ /* 0x000fca00078e001a */
[C---:B------:R-:W-:Y:S08]  /*e400*/  HMMA.16816.F32.BF16 R228, R4.reuse, R40, R224 ;  /* 0x0000002804e4723c */ /* 0x040ff000000418e0 */
[----:B------:R-:W-:Y:S08]  /*e410*/  HMMA.16816.F32.BF16 R4, R4, R42, R236 ;  /* 0x0000002a0404723c */ /* 0x000ff000000418ec */
[----:B------:R-:W-:Y:S01]  /*e420*/  HMMA.16816.F32.BF16 R236, R8, R30, R212 ;  /* 0x0000001e08ec723c */ /* 0x000fe200000418d4 */
[----:B------:R-:W-:Y:S02]  /*e430*/  LDSM.16.M88.4 R28, [R0+UR21+0xb000] ;  /* 0x00b00015001c783b */ /* 0x000fe40008000200 */
[----:B------:R-:W-:Y:S01]  /*e440*/  MOV R224, R231 ;  /* 0x000000e700e07202 */ /* 0x000fe20000000f00 */
[----:B------:R-:W-:-:S02]  /*e450*/  IMAD.MOV.U32 R227, RZ, RZ, R228 ;  /* 0x000000ffffe37224 */ /* 0x000fc400078e00e4 */
[----:B------:R-:W-:Y:S02]  /*e460*/  IMAD.MOV.U32 R226, RZ, RZ, R229 ;  /* 0x000000ffffe27224 */ /* 0x000fe400078e00e5 */
[----:B------:R-:W-:Y:S01]  /*e470*/  IMAD.MOV.U32 R225, RZ, RZ, R230 ;  /* 0x000000ffffe17224 */ /* 0x000fe200078e00e6 */
[----:B------:R-:W-:Y:S02]  /*e480*/  HMMA.16816.F32.BF16 R52, R8, R18, R52 ;  /* 0x000000120834723c */ /* 0x000fe40000041834 */
[----:B------:R-:W-:Y:S02]  /*e490*/  IMAD.MOV.U32 R39, RZ, RZ, R5 ;  /* 0x000000ffff277224 */ /* 0x000fe400078e0005 */
[----:B------:R-:W-:Y:S02]  /*e4a0*/  IMAD.MOV.U32 R38, RZ, RZ, R6 ;  /* 0x000000ffff267224 */ /* 0x000fe400078e0006 */
[----:B------:R-:W-:Y:S02]  /*e4b0*/  IMAD.MOV.U32 R37, RZ, RZ, R4 ;  /* 0x000000ffff257224 */ /* 0x000fe400078e0004 */
[----:B------:R-:W-:-:S02]  /*e4c0*/  IMAD.MOV.U32 R45, RZ, RZ, R7 ;  /* 0x000000ffff2d7224 */ /* 0x000fc400078e0007 */
[C---:B------:R-:W-:Y:S08]  /*e4d0*/  HMMA.16816.F32.BF16 R4, R8.reuse, R32, R232 ;  /* 0x000000200804723c */ /* 0x040ff000000418e8 */
[----:B------:R-:W-:Y:S01]  /*e4e0*/  HMMA.16816.F32.BF16 R32, R8, R34, R220 ;  /* 0x000000220820723c */ /* 0x000fe200000418dc */
[----:B------:R-:W-:Y:S02]  /*e4f0*/  IMAD.MOV.U32 R222, RZ, RZ, R39 ;  /* 0x000000ffffde7224 */ /* 0x000fe400078e0027 */
[----:B------:R-:W-:-:S02]  /*e500*/  IMAD.MOV.U32 R223, RZ, RZ, R38 ;  /* 0x000000ffffdf7224 */ /* 0x000fc400078e0026 */
[----:B------:R-:W-:Y:S02]  /*e510*/  IMAD.MOV.U32 R221, RZ, RZ, R37 ;  /* 0x000000ffffdd7224 */ /* 0x000fe400078e0025 */
[----:B------:R-:W-:Y:S01]  /*e520*/  LDSM.16.M88.4 R36, [R0+UR21+0xa000] ;  /* 0x00a000150024783b */ /* 0x000fe20008000200 */
[C---:B------:R-:W-:Y:S01]  /*e530*/  HMMA.16816.F32.BF16 R232, R8.reuse, R16, R56 ;  /* 0x0000001008e8723c */ /* 0x040fe20000041838 */
[----:B------:R-:W-:Y:S02]  /*e540*/  IMAD.MOV.U32 R220, RZ, RZ, R240 ;  /* 0x000000ffffdc7224 */ /* 0x000fe400078e00f0 */
[----:B------:R-:W-:Y:S01]  /*e550*/  IMAD.MOV.U32 R231, RZ, RZ, R4 ;  /* 0x000000ffffe77224 */ /* 0x000fe200078e0004 */
[----:B------:R-:W-:Y:S01]  /*e560*/  MOV R230, R5 ;  /* 0x0000000500e67202 */ /* 0x000fe20000000f00 */
[----:B------:R-:W-:Y:S01]  /*e570*/  IMAD.MOV.U32 R229, RZ, RZ, R6 ;  /* 0x000000ffffe57224 */ /* 0x000fe200078e0006 */
[----:B------:R-:W-:Y:S01]  /*e580*/  LDSM.16.M88.4 R16, [R22+0x4000] ;  /* 0x004000001610783b */ /* 0x000fe20000000200 */
[----:B------:R-:W-:Y:S01]  /*e590*/  IMAD.MOV.U32 R228, RZ, RZ, R7 ;  /* 0x000000ffffe47224 */ /* 0x000fe200078e0007 */
[----:B------:R-:W-:Y:S01]  /*e5a0*/  HMMA.16816.F32.BF16 R240, R8, R42, R208 ;  /* 0x0000002a08f0723c */ /* 0x000fe200000418d0 */
[----:B------:R-:W-:Y:S01]  /*e5b0*/  IMAD.MOV.U32 R208, RZ, RZ, R217 ;  /* 0x000000ffffd07224 */ /* 0x000fe200078e00d9 */
[----:B------:R-:W-:Y:S01]  /*e5c0*/  MOV R210, R219 ;  /* 0x000000db00d27202 */ /* 0x000fe20000000f00 */
[----:B------:R-:W-:Y:S01]  /*e5d0*/  IMAD.MOV.U32 R7, RZ, RZ, R32 ;  /* 0x000000ffff077224 */ /* 0x000fe200078e0020 */
[----:B------:R-:W-:Y:S01]  /*e5e0*/  MOV R4, R35 ;  /* 0x0000002300047202 */ /* 0x000fe20000000f00 */
[----:B------:R-:W-:-:S02]  /*e5f0*/  IMAD.MOV.U32 R6, RZ, RZ, R33 ;  /* 0x000000ffff067224 */ /* 0x000fc400078e0021 */
[----:B------:R-:W-:Y:S02]  /*e600*/  IMAD.MOV.U32 R5, RZ, RZ, R34 ;  /* 0x000000ffff057224 */ /* 0x000fe400078e0022 */
[----:B------:R-:W-:Y:S01]  /*e610*/  IMAD.MOV.U32 R56, RZ, RZ, R7 ;  /* 0x000000ffff387224 */ /* 0x000fe200078e0007 */
[----:B------:R-:W-:Y:S01]  /*e620*/  LDSM.16.M88.4 R32, [R0+UR21+0xa800] ;  /* 0x00a800150020783b */ /* 0x000fe20008000200 */
[----:B------:R-:W-:Y:S02]  /*e630*/  IMAD.MOV.U32 R57, RZ, RZ, R6 ;  /* 0x000000ffff397224 */ /* 0x000fe400078e0006 */
[----:B------:R-:W-:Y:S02]  /*e640*/  IMAD.MOV.U32 R58, RZ, RZ, R5 ;  /* 0x000000ffff3a7224 */ /* 0x000fe400078e0005 */
[----:B------:R-:W-:Y:S02]  /*e650*/  IMAD.MOV.U32 R59, RZ, RZ, R4 ;  /* 0x000000ffff3b7224 */ /* 0x000fe400078e0004 */
[----:B------:R-:W-:Y:S01]  /*e660*/  HMMA.16816.F32.BF16 R4, R8, R40, R48 ;  /* 0x000000280804723c */ /* 0x000fe20000041830 */
[----:B------:R-:W1:Y:S01]  /*e670*/  LDSM.16.M88.4 R48, [R0+UR21+0xb800] ;  /* 0x00b800150030783b */ /* 0x000e620008000200 */
[----:B------:R-:W-:-:S02]  /*e680*/  IMAD.MOV.U32 R8, RZ, RZ, R231 ;  /* 0x000000ffff087224 */ /* 0x000fc400078e00e7 */
[----:B------:R-:W-:Y:S02]  /*e690*/  IMAD.MOV.U32 R9, RZ, RZ, R230 ;  /* 0x000000ffff097224 */ /* 0x000fe400078e00e6 */
[----:B------:R-:W-:Y:S02]  /*e6a0*/  IMAD.MOV.U32 R10, RZ, RZ, R229 ;  /* 0x000000ffff0a7224 */ /* 0x000fe400078e00e5 */
[----:B------:R-:W-:Y:S02]  /*e6b0*/  IMAD.MOV.U32 R11, RZ, RZ, R228 ;  /* 0x000000ffff0b7224 */ /* 0x000fe400078e00e4 */
[----:B------:R-:W-:Y:S02]  /*e6c0*/  IMAD.MOV.U32 R209, RZ, RZ, R218 ;  /* 0x000000ffffd17224 */ /* 0x000fe400078e00da */
[----:B------:R-:W-:-:S07]  /*e6d0*/  IMAD.MOV.U32 R211, RZ, RZ, R220 ;  /* 0x000000ffffd37224 */ /* 0x000fce00078e00dc */
[----:B------:R-:W-:Y:S01]  /*e6e0*/  MOV R41, R4 ;  /* 0x0000000400297202 */ /* 0x000fe20000000f00 */
[----:B------:R-:W-:Y:S02]  /*e6f0*/  IMAD.MOV.U32 R40, RZ, RZ, R5 ;  /* 0x000000ffff287224 */ /* 0x000fe400078e0005 */
[----:B------:R-:W-:Y:S02]  /*e700*/  IMAD.MOV.U32 R27, RZ, RZ, R6 ;  /* 0x000000ffff1b7224 */ /* 0x000fe400078e0006 */
[----:B------:R-:W-:Y:S02]  /*e710*/  IMAD.MOV.U32 R26, RZ, RZ, R7 ;  /* 0x000000ffff1a7224 */ /* 0x000fe400078e0007 */
[----:B------:R-:W2:Y:S01]  /*e720*/  LDSM.16.M88.4 R4, [R22+0x6000] ;  /* 0x006000001604783b */ /* 0x000ea20000000200 */
[----:B-1----:R-:W-:Y:S08]  /*e730*/  HMMA.16816.F32.BF16 R240, R16, R50, R240 ;  /* 0x0000003210f0723c */ /* 0x002ff000000418f0 */
[----:B--2---:R-:W-:Y:S01]  /*e740*/  HMMA.16816.F32.BF16 R228, R4, R36, R204 ;  /* 0x0000002404e4723c */ /* 0x004fe200000418cc */
[----:B------:R-:W-:Y:S01]  /*e750*/  MOV R204, R227 ;  /* 0x000000e300cc7202 */ /* 0x000fe20000000f00 */
[----:B------:R-:W-:-:S02]  /*e760*/  IMAD.MOV.U32 R205, RZ, RZ, R226 ;  /* 0x000000ffffcd7224 */ /* 0x000fc400078e00e2 */
[----:B------:R-:W-:Y:S02]  /*e770*/  IMAD.MOV.U32 R206, RZ, RZ, R225 ;  /* 0x000000ffffce7224 */ /* 0x000fe400078e00e1 */
[----:B------:R-:W-:Y:S02]  /*e780*/  IMAD.MOV.U32 R207, RZ, RZ, R224 ;  /* 0x000000ffffcf7224 */ /* 0x000fe400078e00e0 */
[----:B------:R-:W-:Y:S01]  /*e790*/  HMMA.16816.F32.BF16 R224, R4, R38, R168 ;  /* 0x0000002604e0723c */ /* 0x000fe200000418a8 */
[----:B------:R-:W-:Y:S01]  /*e7a0*/  IMAD.MOV.U32 R168, RZ, RZ, R221 ;  /* 0x000000ffffa87224 */ /* 0x000fe200078e00dd */
[----:B------:R-:W-:Y:S01]  /*e7b0*/  MOV R170, R223 ;  /* 0x000000df00aa7202 */ /* 0x000fe20000000f00 */
[----:B------:R-:W-:Y:S02]  /*e7c0*/  IMAD.MOV.U32 R169, RZ, RZ, R222 ;  /* 0x000000ffffa97224 */ /* 0x000fe400078e00de */
[----:B------:R-:W-:-:S03]  /*e7d0*/  IMAD.MOV.U32 R171, RZ, RZ, R45 ;  /* 0x000000ffffab7224 */ /* 0x000fc600078e002d */
[C---:B------:R-:W-:Y:S08]  /*e7e0*/  HMMA.16816.F32.BF16 R220, R4.reuse, R32, R164 ;  /* 0x0000002004dc723c */ /* 0x040ff000000418a4 */
[C---:B------:R-:W-:Y:S08]  /*e7f0*/  HMMA.16816.F32.BF16 R216, R4.reuse, R34, R64 ;  /* 0x0000002204d8723c */ /* 0x040ff00000041840 */
[C---:B------:R-:W-:Y:S08]  /*e800*/  HMMA.16816.F32.BF16 R212, R4.reuse, R28, R60 ;  /* 0x0000001c04d4723c */ /* 0x040ff0000004183c */
[C---:B------:R-:W-:Y:S08]  /*e810*/  HMMA.16816.F32.BF16 R208, R4.reuse, R30, R208 ;  /* 0x0000001e04d0723c */ /* 0x040ff000000418d0 */
[C---:B------:R-:W-:Y:S08]  /*e820*/  HMMA.16816.F32.BF16 R204, R4.reuse, R48, R204 ;  /* 0x0000003004cc723c */ /* 0x040ff000000418cc */
[----:B------:R-:W-:Y:S08]  /*e830*/  HMMA.16816.F32.BF16 R168, R4, R50, R168 ;  /* 0x0000003204a8723c */ /* 0x000ff000000418a8 */
[C---:B------:R-:W-:Y:S01]  /*e840*/  HMMA.16816.F32.BF16 R4, R16.reuse, R30, R52 ;  /* 0x0000001e1004723c */ /* 0x040fe20000041834 */
[----:B------:R-:W-:Y:S07]  /*e850*/  LDSM.16.M88.4 R52, [R12+0xb800] ;  /* 0x00b800000c34783b */ /* 0x000fee0000000200 */
[----:B------:R-:W-:Y:S01]  /*e860*/  HMMA.16816.F32.BF16 R60, R16, R32, R244 ;  /* 0x00000020103c723c */ /* 0x000fe200000418f4 */
[----:B------:R-:W-:-:S02]  /*e870*/  IMAD.MOV.U32 R244, RZ, RZ, R41 ;  /* 0x000000fffff47224 */ /* 0x000fc400078e0029 */
[----:B------:R-:W-:Y:S02]  /*e880*/  IMAD.MOV.U32 R245, RZ, RZ, R40 ;  /* 0x000000fffff57224 */ /* 0x000fe400078e0028 */
[----:B------:R-:W-:Y:S02]  /*e890*/  IMAD.MOV.U32 R246, RZ, RZ, R27 ;  /* 0x000000fffff67224 */ /* 0x000fe400078e001b */
[----:B------:R-:W-:Y:S01]  /*e8a0*/  IMAD.MOV.U32 R247, RZ, RZ, R26 ;  /* 0x000000fffff77224 */ /* 0x000fe200078e001a */
[----:B------:R-:W-:Y:S03]  /*e8b0*/  HMMA.16816.F32.BF16 R64, R16, R38, R56 ;  /* 0x000000261040723c */ /* 0x000fe60000041838 */
[----:B------:R-:W-:Y:S01]  /*e8c0*/  MOV R22, R7 ;  /* 0x0000000700167202 */ /* 0x000fe20000000f00 */
[----:B------:R-:W-:-:S04]  /*e8d0*/  IMAD.MOV.U32 R0, RZ, RZ, R6 ;  /* 0x000000ffff007224 */ /* 0x000fc800078e0006 */
[----:B------:R-:W-:Y:S01]  /*e8e0*/  HMMA.16816.F32.BF16 R56, R16, R34, R236 ;  /* 0x000000221038723c */ /* 0x000fe200000418ec */
[----:B------:R-:W-:Y:S01]  /*e8f0*/  IMAD.MOV.U32 R236, RZ, RZ, R4 ;  /* 0x000000ffffec7224 */ /* 0x000fe200078e0004 */
[----:B------:R-:W-:Y:S01]  /*e900*/  LDSM.16.M88.4 R32, [R12+0xa000] ;  /* 0x00a000000c20783b */ /* 0x000fe20000000200 */
[----:B------:R-:W-:-:S05]  /*e910*/  IMAD.MOV.U32 R51, RZ, RZ, R0 ;  /* 0x000000ffff337224 */ /* 0x000fca00078e0000 */
[C---:B------:R-:W-:Y:S01]  /*e920*/  HMMA.16816.F32.BF16 R40, R16.reuse, R28, R232 ;  /* 0x0000001c1028723c */ /* 0x040fe200000418e8 */
[----:B------:R-:W-:Y:S01]  /*e930*/  IMAD.MOV.U32 R232, RZ, RZ, R5 ;  /* 0x000000ffffe87224 */ /* 0x000fe200078e0005 */
[----:B------:R-:W-:Y:S03]  /*e940*/  LDSM.16.M88.4 R28, [R12+0xa800] ;  /* 0x00a800000c1c783b */ /* 0x000fe60000000200 */
[----:B------:R-:W-:Y:S01]  /*e950*/  IMAD.MOV.U32 R50, RZ, RZ, R232 ;  /* 0x000000ffff327224 */ /* 0x000fe200078e00e8 */
[----:B------:R-:W1:Y:S02]  /*e960*/  LDSM.16.M88.4 R4, [R25+0x6000] ;  /* 0x006000001904783b */ /* 0x000e640000000200 */
[C---:B------:R-:W-:Y:S02]  /*e970*/  HMMA.16816.F32.BF16 R164, R16.reuse, R36, R8 ;  /* 0x0000002410a4723c */ /* 0x040fe40000041808 */
[----:B------:R-:W2:Y:S04]  /*e980*/  LDSM.16.M88.4 R36, [R12+0xb000] ;  /* 0x00b000000c24783b */ /* 0x000ea80000000200 */
[----:B------:R3:W4:Y:S02]  /*e990*/  LDSM.16.M88.4 R8, [R25+0x4000] ;  /* 0x004000001908783b */ /* 0x0007240000000200 */
[----:B------:R-:W-:Y:S01]  /*e9a0*/  HMMA.16816.F32.BF16 R244, R16, R48, R244 ;  /* 0x0000003010f4723c */ /* 0x000fe200000418f4 */
[----:B------:R-:W-:Y:S01]  /*e9b0*/  IMAD.MOV.U32 R49, RZ, RZ, R22 ;  /* 0x000000ffff317224 */ /* 0x000fe200078e0016 */
[----:B------:R-:W-:Y:S01]  /*e9c0*/  MOV R18, R243 ;  /* 0x000000f300127202 */ /* 0x000fe20000000f00 */
[----:B------:R-:W-:-:S02]  /*e9d0*/  IMAD.MOV.U32 R22, RZ, RZ, R241 ;  /* 0x000000ffff167224 */ /* 0x000fc400078e00f1 */
[----:B------:R-:W-:-:S14]  /*e9e0*/  IMAD.MOV.U32 R19, RZ, RZ, R242 ;  /* 0x000000ffff137224 */ /* 0x000fdc00078e00f2 */
[----:B------:R-:W-:Y:S01]  /*e9f0*/  IMAD.MOV.U32 R48, RZ, RZ, R244 ;  /* 0x000000ffff307224 */ /* 0x000fe200078e00f4 */
[----:B------:R-:W-:Y:S01]  /*ea00*/  MOV R27, R246 ;  /* 0x000000f6001b7202 */ /* 0x000fe20000000f00 */
[----:B------:R-:W-:Y:S02]  /*ea10*/  IMAD.MOV.U32 R45, RZ, RZ, R245 ;  /* 0x000000ffff2d7224 */ /* 0x000fe400078e00f5 */
[----:B------:R-:W-:Y:S02]  /*ea20*/  IMAD.MOV.U32 R26, RZ, RZ, R247 ;  /* 0x000000ffff1a7224 */ /* 0x000fe400078e00f7 */
[----:B---3--:R-:W-:Y:S01]  /*ea30*/  IMAD.MOV.U32 R25, RZ, RZ, R240 ;  /* 0x000000ffff197224 */ /* 0x008fe200078e00f0 */
[C---:B-1----:R-:W-:Y:S08]  /*ea40*/  HMMA.16816.F32.BF16 R228, R4.reuse, R32, R228 ;  /* 0x0000002004e4723c */ /* 0x042ff000000418e4 */
[----:B------:R-:W-:Y:S01]  /*ea50*/  HMMA.16816.F32.BF16 R244, R4, R28, R220 ;  /* 0x0000001c04f4723c */ /* 0x000fe200000418dc */
[----:B------:R-:W-:-:S07]  /*ea60*/  IMAD.MOV.U32 R223, RZ, RZ, R236 ;  /* 0x000000ffffdf7224 */ /* 0x000fce00078e00ec */
[C---:B------:R-:W-:Y:S03]  /*ea70*/  HMMA.16816.F32.BF16 R232, R4.reuse, R34, R224 ;  /* 0x0000002204e8723c */ /* 0x040fe600000418e0 */
[----:B------:R-:W-:Y:S01]  /*ea80*/  IMAD.MOV.U32 R17, RZ, RZ, R228 ;  /* 0x000000ffff117224 */ /* 0x000fe200078e00e4 */
[----:B------:R-:W-:Y:S01]  /*ea90*/  MOV R0, R231 ;  /* 0x000000e700007202 */ /* 0x000fe20000000f00 */
[----:B------:R-:W-:Y:S02]  /*eaa0*/  IMAD.MOV.U32 R16, RZ, RZ, R229 ;  /* 0x000000ffff107224 */ /* 0x000fe400078e00e5 */
[----:B------:R-:W-:Y:S01]  /*eab0*/  IMAD.MOV.U32 R12, RZ, RZ, R230 ;  /* 0x000000ffff0c7224 */ /* 0x000fe200078e00e6 */
[C---:B--2---:R-:W-:Y:S08]  /*eac0*/  HMMA.16816.F32.BF16 R236, R4.reuse, R36, R212 ;  /* 0x0000002404ec723c */ /* 0x044ff000000418d4 */
[C---:B------:R-:W-:Y:S08]  /*ead0*/  HMMA.16816.F32.BF16 R224, R4.reuse, R52, R204 ;  /* 0x0000003404e0723c */ /* 0x040ff000000418cc */
[C---:B------:R-:W-:Y:S08]  /*eae0*/  HMMA.16816.F32.BF16 R240, R4.reuse, R30, R216 ;  /* 0x0000001e04f0723c */ /* 0x040ff000000418d8 */
[C---:B------:R-:W-:Y:S08]  /*eaf0*/  HMMA.16816.F32.BF16 R228, R4.reuse, R38, R208 ;  /* 0x0000002604e4723c */ /* 0x040ff000000418d0 */
[----:B------:R-:W-:Y:S01]  /*eb00*/  HMMA.16816.F32.BF16 R212, R4, R54, R168 ;  /* 0x0000003604d4723c */ /* 0x000fe200000418a8 */
[----:B------:R-:W-:Y:S01]  /*eb10*/  LDSM.16.M88.4 R4, [R23+0x6000] ;  /* 0x006000001704783b */ /* 0x000fe20000000200 */
[----:B------:R-:W-:-:S02]  /*eb20*/  IMAD.MOV.U32 R168, RZ, RZ, R223 ;  /* 0x000000ffffa87224 */ /* 0x000fc400078e00df */
[----:B------:R-:W-:Y:S02]  /*eb30*/  IMAD.MOV.U32 R169, RZ, RZ, R50 ;  /* 0x000000ffffa97224 */ /* 0x000fe400078e0032 */
[----:B------:R-:W-:Y:S02]  /*eb40*/  IMAD.MOV.U32 R170, RZ, RZ, R51 ;  /* 0x000000ffffaa7224 */ /* 0x000fe400078e0033 */
[C---:B----4-:R-:W-:Y:S01]  /*eb50*/  HMMA.16816.F32.BF16 R204, R8.reuse, R32, R164 ;  /* 0x0000002008cc723c */ /* 0x050fe200000418a4 */
[----:B------:R-:W-:Y:S01]  /*eb60*/  IMAD.MOV.U32 R171, RZ, RZ, R49 ;  /* 0x000000ffffab7224 */ /* 0x000fe200078e0031 */
[----:B------:R-:W-:Y:S01]  /*eb70*/  MOV R164, R48 ;  /* 0x0000003000a47202 */ /* 0x000fe20000000f00 */
[----:B------:R-:W-:Y:S01]  /*eb80*/  IMAD.MOV.U32 R165, RZ, RZ, R45 ;  /* 0x000000ffffa57224 */ /* 0x000fe200078e002d */
[----:B------:R-:W-:Y:S01]  /*eb90*/  LDSM.16.M88.4 R48, [R3+0xa800] ;  /* 0x00a800000330783b */ /* 0x000fe20000000200 */
[----:B------:R-:W-:Y:S02]  /*eba0*/  IMAD.MOV.U32 R166, RZ, RZ, R27 ;  /* 0x000000ffffa67224 */ /* 0x000fe400078e001b */
[----:B------:R-:W-:Y:S01]  /*ebb0*/  IMAD.MOV.U32 R167, RZ, RZ, R26 ;  /* 0x000000ffffa77224 */ /* 0x000fe200078e001a */
[C---:B------:R-:W-:Y:S01]  /*ebc0*/  HMMA.16816.F32.BF16 R64, R8.reuse, R34, R64 ;  /* 0x000000220840723c */ /* 0x040fe20000041840 */
[----:B------:R-:W1:Y:S07]  /*ebd0*/  LDSM.16.M88.4 R32, [R3+0xb800] ;  /* 0x00b800000320783b */ /* 0x000e6e0000000200 */
[----:B------:R-:W-:Y:S01]  /*ebe0*/  HMMA.16816.F32.BF16 R220, R8, R28, R60 ;  /* 0x0000001c08dc723c */ /* 0x000fe2000004183c */
[----:B------:R-:W-:Y:S01]  /*ebf0*/  IMAD.MOV.U32 R60, RZ, RZ, R25 ;  /* 0x000000ffff3c7224 */ /* 0x000fe200078e0019 */
[----:B------:R-:W-:Y:S01]  /*ec00*/  MOV R62, R19 ;  /* 0x00000013003e7202 */ /* 0x000fe20000000f00 */
[----:B------:R-:W-:-:S02]  /*ec10*/  IMAD.MOV.U32 R61, RZ, RZ, R22 ;  /* 0x000000ffff3d7224 */ /* 0x000fc400078e0016 */
[----:B------:R-:W-:-:S03]  /*ec20*/  IMAD.MOV.U32 R63, RZ, RZ, R18 ;  /* 0x000000ffff3f7224 */ /* 0x000fc600078e0012 */
[C---:B------:R-:W-:Y:S01]  /*ec30*/  HMMA.16816.F32.BF16 R216, R8.reuse, R30, R56 ;  /* 0x0000001e08d8723c */ /* 0x040fe20000041838 */
[----:B------:R-:W2:Y:S01]  /*ec40*/  LDSM.16.M88.4 R28, [R3+0xa000] ;  /* 0x00a00000031c783b */ /* 0x000ea20000000200 */
[----:B------:R-:W-:Y:S02]  /*ec50*/  IMAD.MOV.U32 R56, RZ, RZ, R17 ;  /* 0x000000ffff387224 */ /* 0x000fe400078e0011 */
[----:B------:R-:W-:Y:S02]  /*ec60*/  IMAD.MOV.U32 R57, RZ, RZ, R16 ;  /* 0x000000ffff397224 */ /* 0x000fe400078e0010 */
[----:B------:R-:W-:Y:S01]  /*ec70*/  LDSM.16.M88.4 R16, [R23+0x4000] ;  /* 0x004000001710783b */ /* 0x000fe20000000200 */
[----:B------:R-:W-:Y:S01]  /*ec80*/  IMAD.MOV.U32 R58, RZ, RZ, R12 ;  /* 0x000000ffff3a7224 */ /* 0x000fe200078e000c */
[C---:B------:R-:W-:Y:S01]  /*ec90*/  HMMA.16816.F32.BF16 R208, R8.reuse, R36, R40 ;  /* 0x0000002408d0723c */ /* 0x040fe20000041828 */
[----:B------:R-:W-:Y:S01]  /*eca0*/  IMAD.MOV.U32 R59, RZ, RZ, R0 ;  /* 0x000000ffff3b7224 */ /* 0x000fe200078e0000 */
[----:B------:R3:W4:Y:S06]  /*ecb0*/  LDSM.16.M88.4 R40, [R3+0xb000] ;  /* 0x00b000000328783b */ /* 0x00072c0000000200 */
[C---:B------:R-:W-:Y:S08]  /*ecc0*/  HMMA.16816.F32.BF16 R168, R8.reuse, R38, R168 ;  /* 0x0000002608a8723c */ /* 0x040ff000000418a8 */
[C---:B------:R-:W-:Y:S08]  /*ecd0*/  HMMA.16816.F32.BF16 R164, R8.reuse, R52, R164 ;  /* 0x0000003408a4723c */ /* 0x040ff000000418a4 */
[----:B------:R-:W-:Y:S01]  /*ece0*/  HMMA.16816.F32.BF16 R60, R8, R54, R60 ;  /* 0x00000036083c723c */ /* 0x000fe2000004183c */
[----:B---3--:R-:W3:Y:S07]  /*ecf0*/  S2R R3, SR_TID.X ;  /* 0x0000000000037919 */ /* 0x008eee0000002100 */
[C---:B-1----:R-:W-:Y:S08]  /*ed00*/  HMMA.16816.F32.BF16 R8, R4.reuse, R34, R212 ;  /* 0x000000220408723c */ /* 0x042ff000000418d4 */
[C---:B--2---:R-:W-:Y:S08]  /*ed10*/  HMMA.16816.F32.BF16 R56, R4.reuse, R28, R56 ;  /* 0x0000001c0438723c */ /* 0x044ff00000041838 */
[----:B------:R-:W-:Y:S03]  /*ed20*/  HMMA.16816.F32.BF16 R232, R4, R30, R232 ;  /* 0x0000001e04e8723c */ /* 0x000fe600000418e8 */
[----:B------:R-:W-:Y:S01]  /*ed30*/  MOV R22, R9 ;  /* 0x0000000900167202 */ /* 0x000fe20000000f00 */
[----:B------:R-:W-:-:S02]  /*ed40*/  IMAD.MOV.U32 R12, RZ, RZ, R10 ;  /* 0x000000ffff0c7224 */ /* 0x000fc400078e000a */
[----:B------:R-:W-:Y:S02]  /*ed50*/  IMAD.MOV.U32 R0, RZ, RZ, R8 ;  /* 0x000000ffff007224 */ /* 0x000fe400078e0008 */
[----:B------:R-:W-:Y:S01]  /*ed60*/  HMMA.16816.F32.BF16 R244, R4, R48, R244 ;  /* 0x0000003004f4723c */ /* 0x000fe200000418f4 */
[----:B------:R-:W-:Y:S02]  /*ed70*/  IMAD.MOV.U32 R45, RZ, RZ, R11 ;  /* 0x000000ffff2d7224 */ /* 0x000fe400078e000b */
[----:B------:R-:W-:Y:S01]  /*ed80*/  LDSM.16.M88.4 R8, [R24+0x4000] ;  /* 0x004000001808783b */ /* 0x000fe20000000200 */
[----:B---3--:R-:W-:-:S04]  /*ed90*/  IMAD.SHL.U32 R3, R3, 0x2, RZ ;  /* 0x0000000203037824 */ /* 0x008fc800078e00ff */
[----:B------:R-:W-:Y:S01]  /*eda0*/  HMMA.16816.F32.BF16 R240, R4, R50, R240 ;  /* 0x0000003204f0723c */ /* 0x000fe200000418f0 */
[----:B------:R-:W-:-:S07]  /*edb0*/  LOP3.LUT R3, R3, 0x6, RZ, 0xc0, !PT ;  /* 0x0000000603037812 */ /* 0x000fce00078ec0ff */
[C---:B----4-:R-:W-:Y:S08]  /*edc0*/  HMMA.16816.F32.BF16 R236, R4.reuse, R40, R236 ;  /* 0x0000002804ec723c */ /* 0x050ff000000418ec */
[C---:B------:R-:W-:Y:S08]  /*edd0*/  HMMA.16816.F32.BF16 R228, R4.reuse, R42, R228 ;  /* 0x0000002a04e4723c */ /* 0x040ff000000418e4 */
[----:B------:R-:W-:Y:S01]  /*ede0*/  HMMA.16816.F32.BF16 R224, R4, R32, R224 ;  /* 0x0000002004e0723c */ /* 0x000fe200000418e0 */
[----:B------:R-:W-:Y:S04]  /*edf0*/  LDSM.16.M88.4 R4, [R24+0x6000] ;  /* 0x006000001804783b */ /* 0x000fe80000000200 */
[----:B------:R-:W1:Y:S03]  /*ee00*/  LDSM.16.M88.4 R24, [R15+0xa000] ;  /* 0x00a000000f18783b */ /* 0x000e660000000200 */
[C---:B------:R-:W-:Y:S08]  /*ee10*/  HMMA.16816.F32.BF16 R36, R16.reuse, R28, R204 ;  /* 0x0000001c1024723c */ /* 0x040ff000000418cc */
[C---:B------:R-:W-:Y:S01]  /*ee20*/  HMMA.16816.F32.BF16 R52, R16.reuse, R30, R64 ;  /* 0x0000001e1034723c */ /* 0x040fe20000041840 */
[----:B------:R-:W2:Y:S07]  /*ee30*/  LDSM.16.M88.4 R28, [R15+0xa800] ;  /* 0x00a800000f1c783b */ /* 0x000eae0000000200 */
[C---:B------:R-:W-:Y:S08]  /*ee40*/  HMMA.16816.F32.BF16 R204, R16.reuse, R42, R168 ;  /* 0x0000002a10cc723c */ /* 0x040ff000000418a8 */
[C---:B------:R-:W-:Y:S08]  /*ee50*/  HMMA.16816.F32.BF16 R212, R16.reuse, R32, R164 ;  /* 0x0000002010d4723c */ /* 0x040ff000000418a4 */
[C---:B------:R-:W-:Y:S08]  /*ee60*/  HMMA.16816.F32.BF16 R168, R16.reuse, R34, R60 ;  /* 0x0000002210a8723c */ /* 0x040ff0000004183c */
[----:B------:R-:W-:Y:S01]  /*ee70*/  HMMA.16816.F32.BF16 R64, R16, R48, R220 ;  /* 0x000000301040723c */ /* 0x000fe200000418dc */
[----:B------:R-:W-:Y:S01]  /*ee80*/  IMAD.MOV.U32 R221, RZ, RZ, R0 ;  /* 0x000000ffffdd7224 */ /* 0x000fe200078e0000 */
[----:B------:R-:W-:Y:S01]  /*ee90*/  MOV R223, R12 ;  /* 0x0000000c00df7202 */ /* 0x000fe20000000f00 */
[----:B------:R-:W-:-:S02]  /*eea0*/  IMAD.U32 R0, RZ, RZ, UR17 ;  /* 0x00000011ff007e24 */ /* 0x000fc4000f8e00ff */
[----:B------:R-:W-:Y:S02]  /*eeb0*/  IMAD.MOV.U32 R222, RZ, RZ, R22 ;  /* 0x000000ffffde7224 */ /* 0x000fe400078e0016 */
[----:B------:R-:W-:Y:S01]  /*eec0*/  IMAD R0, R0, 0x40, R3 ;  /* 0x0000004000007824 */ /* 0x000fe200078e0203 */
[----:B-1----:R-:W-:Y:S01]  /*eed0*/  HMMA.16816.F32.BF16 R32, R8, R24, R36 ;  /* 0x000000180820723c */ /* 0x002fe20000041824 */
[----:B------:R-:W-:Y:S02]  /*eee0*/  IMAD.MOV.U32 R220, RZ, RZ, R46 ;  /* 0x000000ffffdc7224 */ /* 0x000fe400078e002e */
[C---:B------:R-:W-:Y:S01]  /*eef0*/  VIADD R12, R0.reuse, 0xffffff40 ;  /* 0xffffff40000c7836 */ /* 0x040fe20000000000 */
[----:B------:R-:W-:-:S04]  /*ef00*/  IADD3 R3, PT, PT, R0, -0xbf, RZ ;  /* 0xffffff4100037810 */ /* 0x000fc80007ffe0ff */
[----:B------:R-:W-:Y:S01]  /*ef10*/  HMMA.16816.F32.BF16 R56, R4, R24, R56 ;  /* 0x000000180438723c */ /* 0x000fe20000041838 */
[CC--:B------:R-:W-:Y:S02]  /*ef20*/  ISETP.GE.AND P5, PT, R12.reuse, R13.reuse, PT ;  /* 0x0000000d0c00720c */ /* 0x0c0fe40003fa6270 */
[C---:B------:R-:W-:Y:S02]  /*ef30*/  ISETP.GE.AND P2, PT, R12.reuse, R14, PT ;  /* 0x0000000e0c00720c */ /* 0x040fe40003f46270 */
[----:B------:R-:W-:Y:S02]  /*ef40*/  ISETP.GE.AND P1, PT, R3, R13, PT ;  /* 0x0000000d0300720c */ /* 0x000fe40003f26270 */
[C---:B------:R-:W-:Y:S01]  /*ef50*/  ISETP.GE.AND P4, PT, R12.reuse, R20, PT ;  /* 0x000000140c00720c */ /* 0x040fe20003f86270 */
[----:B------:R-:W-:Y:S01]  /*ef60*/  HMMA.16816.F32.BF16 R216, R16, R50, R216 ;  /* 0x0000003210d8723c */ /* 0x000fe200000418d8 */
[----:B------:R-:W-:Y:S01]  /*ef70*/  ISETP.GE.AND P3, PT, R12, R21, PT ;  /* 0x000000150c00720c */ /* 0x000fe20003f66270 */
[----:B------:R-:W-:Y:S01]  /*ef80*/  VIADD R12, R0, 0xffffff61 ;  /* 0xffffff61000c7836 */ /* 0x000fe20000000000 */
[----:B------:R-:W-:-:S02]  /*ef90*/  FSEL R23, R34, -INF , !P2 ;  /* 0xff80000022177808 */ /* 0x000fc40005000000 */
[----:B------:R-:W-:Y:S02]  /*efa0*/  FSEL R22, R33, -INF , !P1 ;  /* 0xff80000021167808 */ /* 0x000fe40004800000 */
[C---:B------:R-:W-:Y:S01]  /*efb0*/  ISETP.GE.AND P2, PT, R3.reuse, R20, PT ;  /* 0x000000140300720c */ /* 0x040fe20003f46270 */
[----:B------:R-:W-:Y:S01]  /*efc0*/  HMMA.16816.F32.BF16 R208, R16, R40, R208 ;  /* 0x0000002810d0723c */ /* 0x000fe200000418d0 */
[----:B------:R-:W1:Y:S01]  /*efd0*/  LDSM.16.M88.4 R16, [R15+0xb000] ;  /* 0x00b000000f10783b */ /* 0x000e620000000200 */
[----:B------:R-:W-:Y:S02]  /*efe0*/  ISETP.GE.AND P1, PT, R3, R21, PT ;  /* 0x000000150300720c */ /* 0x000fe40003f26270 */
[----:B------:R-:W-:Y:S02]  /*eff0*/  FSEL R33, R56, -INF , !P4 ;  /* 0xff80000038217808 */ /* 0x000fe40006000000 */
[----:B------:R-:W-:Y:S02]  /*f000*/  FSEL R42, R58, -INF , !P3 ;  /* 0xff8000003a2a7808 */ /* 0x000fe40005800000 */
[----:B------:R-:W-:Y:S01]  /*f010*/  HMMA.16816.F32.BF16 R48, R4, R26, R232 ;  /* 0x0000001a0430723c */ /* 0x000fe200000418e8 */
[----:B------:R-:W-:Y:S01]  /*f020*/  FSEL R41, R59, -INF , !P1 ;  /* 0xff8000003b297808 */ /* 0x000fe20004800000 */
[----:B------:R-:W-:Y:S01]  /*f030*/  IMAD.MOV.U32 R235, RZ, RZ, R45 ;  /* 0x000000ffffeb7224 */ /* 0x000fe200078e002d */
[----:B------:R-:W-:Y:S01]  /*f040*/  MOV R233, R222 ;  /* 0x000000de00e97202 */ /* 0x000fe20000000f00 */
[----:B------:R-:W-:-:S02]  /*f050*/  IMAD.MOV.U32 R232, RZ, RZ, R221 ;  /* 0x000000ffffe87224 */ /* 0x000fc400078e00dd */
[----:B------:R-:W-:Y:S02]  /*f060*/  IMAD.MOV.U32 R234, RZ, RZ, R223 ;  /* 0x000000ffffea7224 */ /* 0x000fe400078e00df */
[----:B------:R-:W-:Y:S01]  /*f070*/  HMMA.16816.F32.BF16 R36, R8, R26, R52 ;  /* 0x0000001a0824723c */ /* 0x000fe20000041834 */
[----:B------:R3:W4:Y:S01]  /*f080*/  LDSM.16.M88.4 R24, [R15+0xb800] ;  /* 0x00b800000f18783b */ /* 0x0007220000000200 */
[----:B------:R-:W-:-:S06]  /*f090*/  DEPBAR.LE SB0, 0x0 ;  /* 0x000080000000791a */ /* 0x000fcc0000000000 */
[-C--:B--2---:R-:W-:Y:S08]  /*f0a0*/  HMMA.16816.F32.BF16 R64, R8, R28.reuse, R64 ;  /* 0x0000001c0840723c */ /* 0x084ff00000041840 */
[----:B------:R-:W-:Y:S01]  /*f0b0*/  HMMA.16816.F32.BF16 R164, R4, R28, R244 ;  /* 0x0000001c04a4723c */ /* 0x000fe200000418f4 */
[----:B---3--:R-:W-:-:S07]  /*f0c0*/  FSEL R15, R32, -INF , !P5 ;  /* 0xff800000200f7808 */ /* 0x008fce0006800000 */
[----:B------:R-:W-:Y:S01]  /*f0d0*/  HMMA.16816.F32.BF16 R60, R8, R30, R216 ;  /* 0x0000001e083c723c */ /* 0x000fe200000418d8 */
[----:B------:R-:W-:Y:S01]  /*f0e0*/  BAR.SYNC.DEFER_BLOCKING 0x0 ;  /* 0x0000000000007b1d */ /* 0x000fe20000010000 */
[----:B------:R-:W-:Y:S01]  /*f0f0*/  ISETP.GE.AND P5, PT, R3, R14, PT ;  /* 0x0000000e0300720c */ /* 0x000fe20003fa6270 */
[----:B------:R-:W-:-:S03]  /*f100*/  VIADD R3, R0, 0xffffff48 ;  /* 0xffffff4800037836 */ /* 0x000fc60000000000 */
[----:B------:R-:W-:Y:S02]  /*f110*/  FSEL R32, R35, -INF , !P5 ;  /* 0xff80000023207808 */ /* 0x000fe40006800000 */
[----:B------:R-:W-:Y:S01]  /*f120*/  FSEL R35, R57, -INF , !P2 ;  /* 0xff80000039237808 */ /* 0x000fe20005000000 */
[C---:B-1----:R-:W-:Y:S01]  /*f130*/  HMMA.16816.F32.BF16 R52, R8.reuse, R16, R208 ;  /* 0x000000100834723c */ /* 0x042fe200000418d0 */
[C---:B------:R-:W-:Y:S02]  /*f140*/  ISETP.GE.AND P5, PT, R3.reuse, R13, PT ;  /* 0x0000000d0300720c */ /* 0x040fe40003fa6270 */
[C---:B------:R-:W-:Y:S02]  /*f150*/  ISETP.GE.AND P3, PT, R3.reuse, R14, PT ;  /* 0x0000000e0300720c */ /* 0x040fe40003f66270 */
[C---:B------:R-:W-:Y:S02]  /*f160*/  ISETP.GE.AND P4, PT, R3.reuse, R20, PT ;  /* 0x000000140300720c */ /* 0x040fe40003f86270 */
[----:B------:R-:W-:Y:S01]  /*f170*/  ISETP.GE.AND P2, PT, R3, R21, PT ;  /* 0x000000150300720c */ /* 0x000fe20003f46270 */
[----:B------:R-:W-:Y:S01]  /*f180*/  VIADD R3, R0, 0xffffff49 ;  /* 0xffffff4900037836 */ /* 0x000fe20000000000 */
[----:B------:R-:W-:Y:S01]  /*f190*/  FSEL R29, R36, -INF , !P5 ;  /* 0xff800000241d7808 */ /* 0x000fe20006800000 */
[----:B------:R-:W-:Y:S01]  /*f1a0*/  HMMA.16816.F32.BF16 R208, R8, R18, R204 ;  /* 0x0000001208d0723c */ /* 0x000fe200000418cc */
[----:B------:R-:W-:-:S02]  /*f1b0*/  FSEL R34, R38, -INF , !P3 ;  /* 0xff80000026227808 */ /* 0x000fc40005800000 */
[C---:B------:R-:W-:Y:S02]  /*f1c0*/  ISETP.GE.AND P1, PT, R3.reuse, R13, PT ;  /* 0x0000000d0300720c */ /* 0x040fe40003f26270 */
[----:B------:R-:W-:Y:S02]  /*f1d0*/  ISETP.GE.AND P5, PT, R3, R14, PT ;  /* 0x0000000e0300720c */ /* 0x000fe40003fa6270 */
[----:B------:R-:W-:Y:S01]  /*f1e0*/  FSEL R28, R37, -INF , !P1 ;  /* 0xff800000251c7808 */ /* 0x000fe20004800000 */
[----:B----4-:R-:W-:Y:S01]  /*f1f0*/  HMMA.16816.F32.BF16 R204, R8, R24, R212 ;  /* 0x0000001808cc723c */ /* 0x010fe200000418d4 */
[C---:B------:R-:W-:Y:S02]  /*f200*/  ISETP.GE.AND P3, PT, R3.reuse, R20, PT ;  /* 0x000000140300720c */ /* 0x040fe40003f66270 */
[----:B------:R-:W-:Y:S01]  /*f210*/  ISETP.GE.AND P1, PT, R3, R21, PT ;  /* 0x000000150300720c */ /* 0x000fe20003f26270 */
[----:B------:R-:W-:Y:S01]  /*f220*/  VIADD R3, R0, 0xffffff50 ;  /* 0xffffff5000037836 */ /* 0x000fe20000000000 */
[----:B------:R-:W-:-:S02]  /*f230*/  FSEL R40, R39, -INF , !P5 ;  /* 0xff80000027287808 */ /* 0x000fc40006800000 */
[----:B------:R-:W-:Y:S01]  /*f240*/  FSEL R43, R48, -INF , !P4 ;  /* 0xff800000302b7808 */ /* 0x000fe20006000000 */
[----:B------:R-:W-:Y:S01]  /*f250*/  HMMA.16816.F32.BF16 R36, R4, R30, R240 ;  /* 0x0000001e0424723c */ /* 0x000fe200000418f0 */
[----:B------:R-:W-:Y:S01]  /*f260*/  FSEL R46, R50, -INF , !P2 ;  /* 0xff800000322e7808 */ /* 0x000fe20005000000 */
[----:B------:R-:W-:Y:S01]  /*f270*/  IMAD.MOV.U32 R50, RZ, RZ, R220 ;  /* 0x000000ffff327224 */ /* 0x000fe200078e00dc */
[----:B------:R-:W-:Y:S02]  /*f280*/  FSEL R45, R49, -INF , !P3 ;  /* 0xff800000312d7808 */ /* 0x000fe40005800000 */
[C---:B------:R-:W-:Y:S02]  /*f290*/  ISETP.GE.AND P5, PT, R3.reuse, R13, PT ;  /* 0x0000000d0300720c */ /* 0x040fe40003fa6270 */
[C---:B------:R-:W-:Y:S01]  /*f2a0*/  ISETP.GE.AND P2, PT, R3.reuse, R14, PT ;  /* 0x0000000e0300720c */ /* 0x040fe20003f46270 */
[----:B------:R-:W-:Y:S01]  /*f2b0*/  HMMA.16816.F32.BF16 R168, R8, R26, R168 ;  /* 0x0000001a08a8723c */ /* 0x000fe200000418a8 */
[C---:B------:R-:W-:Y:S01]  /*f2c0*/  ISETP.GE.AND P4, PT, R3.reuse, R20, PT ;  /* 0x000000140300720c */ /* 0x040fe20003f86270 */
[C---:B------:R-:W-:Y:S01]  /*f2d0*/  VIADD R8, R0.reuse, 0xffffff58 ;  /* 0xffffff5800087836 */ /* 0x040fe20000000000 */
[----:B------:R-:W-:Y:S01]  /*f2e0*/  ISETP.GE.AND P3, PT, R3, R21, PT ;  /* 0x000000150300720c */ /* 0x000fe20003f66270 */
[C---:B------:R-:W-:Y:S01]  /*f2f0*/  VIADD R3, R0.reuse, 0xffffff51 ;  /* 0xffffff5100037836 */ /* 0x040fe20000000000 */
[----:B------:R-:W-:Y:S01]  /*f300*/  FSEL R48, R51, -INF , !P1 ;  /* 0xff80000033307808 */ /* 0x000fe20004800000 */
[----:B------:R-:W-:Y:S01]  /*f310*/  VIADD R11, R0, 0xffffff68 ;  /* 0xffffff68000b7836 */ /* 0x000fe20000000000 */
[----:B------:R-:W-:Y:S01]  /*f320*/  FSEL R215, R64, -INF , !P5 ;  /* 0xff80000040d77808 */ /* 0x000fe20006800000 */
[----:B------:R-:W-:Y:S01]  /*f330*/  HMMA.16816.F32.BF16 R56, R4, R16, R236 ;  /* 0x000000100438723c */ /* 0x000fe200000418ec */
[----:B------:R-:W-:Y:S01]  /*f340*/  ISETP.GE.AND P1, PT, R3, R13, PT ;  /* 0x0000000d0300720c */ /* 0x000fe20003f26270 */
[----:B------:R-:W-:Y:S01]  /*f350*/  VIADD R10, R0, 0xffffff69 ;  /* 0xffffff69000a7836 */ /* 0x000fe20000000000 */
[----:B------:R-:W-:Y:S01]  /*f360*/  FSEL R217, R66, -INF , !P2 ;  /* 0xff80000042d97808 */ /* 0x000fe20005000000 */
[----:B------:R-:W-:Y:S01]  /*f370*/  VIADD R9, R0, 0xffffff71 ;  /* 0xffffff7100097836 */ /* 0x000fe20000000000 */
[----:B------:R-:W-:-:S02]  /*f380*/  FSEL R214, R65, -INF , !P1 ;  /* 0xff80000041d67808 */ /* 0x000fc40004800000 */
[C---:B------:R-:W-:Y:S02]  /*f390*/  ISETP.GE.AND P5, PT, R3.reuse, R14, PT ;  /* 0x0000000e0300720c */ /* 0x040fe40003fa6270 */
[C---:B------:R-:W-:Y:S02]  /*f3a0*/  ISETP.GE.AND P2, PT, R3.reuse, R20, PT ;  /* 0x000000140300720c */ /* 0x040fe40003f46270 */
[----:B------:R-:W-:Y:S02]  /*f3b0*/  ISETP.GE.AND P1, PT, R3, R21, PT ;  /* 0x000000150300720c */ /* 0x000fe40003f26270 */
[----:B------:R-:W-:Y:S02]  /*f3c0*/  IADD3 R3, PT, PT, R0, -0xa7, RZ ;  /* 0xffffff5900037810 */ /* 0x000fe40007ffe0ff */
[----:B------:R-:W-:Y:S02]  /*f3d0*/  FSEL R212, R67, -INF , !P5 ;  /* 0xff80000043d47808 */ /* 0x000fe40006800000 */
[----:B------:R-:W-:Y:S01]  /*f3e0*/  FSEL R221, R166, -INF , !P3 ;  /* 0xff800000a6dd7808 */ /* 0x000fe20005800000 */
[----:B------:R-:W-:Y:S01]  /*f3f0*/  HMMA.16816.F32.BF16 R64, R4, R18, R228 ;  /* 0x000000120440723c */ /* 0x000fe200000418e4 */
[----:B------:R-:W-:-:S02]  /*f400*/  FSEL R222, R167, -INF , !P1 ;  /* 0xff800000a7de7808 */ /* 0x000fc40004800000 */
[CC--:B------:R-:W-:Y:S02]  /*f410*/  ISETP.GE.AND P5, PT, R8.reuse, R13.reuse, PT ;  /* 0x0000000d0800720c */ /* 0x0c0fe40003fa6270 */
[----:B------:R-:W-:Y:S02]  /*f420*/  ISETP.GE.AND P3, PT, R8, R14, PT ;  /* 0x0000000e0800720c */ /* 0x000fe40003f66270 */
[----:B------:R-:W-:Y:S02]  /*f430*/  ISETP.GE.AND P1, PT, R3, R13, PT ;  /* 0x0000000d0300720c */ /* 0x000fe40003f26270 */
[----:B------:R-:W-:Y:S02]  /*f440*/  FSEL R60, R60, -INF , !P5 ;  /* 0xff8000003c3c7808 */ /* 0x000fe40006800000 */
[----:B------:R-:W-:Y:S02]  /*f450*/  FSEL R62, R62, -INF , !P3 ;  /* 0xff8000003e3e7808 */ /* 0x000fe40005800000 */
[----:B------:R-:W-:-:S02]  /*f460*/  FSEL R61, R61, -INF , !P1 ;  /* 0xff8000003d3d7808 */ /* 0x000fc40004800000 */
[----:B------:R-:W-:Y:S02]  /*f470*/  FSEL R218, R165, -INF , !P2 ;  /* 0xff800000a5da7808 */ /* 0x000fe40005000000 */
[C---:B------:R-:W-:Y:S02]  /*f480*/  ISETP.GE.AND P5, PT, R3.reuse, R14, PT ;  /* 0x0000000e0300720c */ /* 0x040fe40003fa6270 */
[C---:B------:R-:W-:Y:S02]  /*f490*/  ISETP.GE.AND P3, PT, R3.reuse, R20, PT ;  /* 0x000000140300720c */ /* 0x040fe40003f66270 */
[-C--:B------:R-:W-:Y:S01]  /*f4a0*/  ISETP.GE.AND P1, PT, R3, R21.reuse, PT ;  /* 0x000000150300720c */ /* 0x080fe20003f26270 */
[----:B------:R-:W-:Y:S01]  /*f4b0*/  VIADD R3, R0, 0xffffff60 ;  /* 0xffffff6000037836 */ /* 0x000fe20000000000 */
[----:B------:R-:W-:Y:S02]  /*f4c0*/  ISETP.GE.AND P2, PT, R8, R21, PT ;  /* 0x000000150800720c */ /* 0x000fe40003f46270 */
[----:B------:R-:W-:-:S02]  /*f4d0*/  FSEL R216, R164, -INF , !P4 ;  /* 0xff800000a4d87808 */ /* 0x000fc40006000000 */
[----:B------:R-:W-:Y:S01]  /*f4e0*/  ISETP.GE.AND P4, PT, R8, R20, PT ;  /* 0x000000140800720c */ /* 0x000fe20003f86270 */
[----:B------:R-:W-:Y:S01]  /*f4f0*/  VIADD R8, R0, 0xffffff78 ;  /* 0xffffff7800087836 */ /* 0x000fe20000000000 */
[----:B------:R-:W-:Y:S02]  /*f500*/  FSEL R220, R38, -INF , !P2 ;  /* 0xff80000026dc7808 */ /* 0x000fe40005000000 */
[----:B------:R-:W-:Y:S02]  /*f510*/  FSEL R219, R39, -INF , !P1 ;  /* 0xff80000027db7808 */ /* 0x000fe40004800000 */
[----:B------:R-:W-:Y:S02]  /*f520*/  ISETP.GE.AND P2, PT, R3, R14, PT ;  /* 0x0000000e0300720c */ /* 0x000fe40003f46270 */
[----:B------:R-:W-:Y:S02]  /*f530*/  ISETP.GE.AND P1, PT, R12, R13, PT ;  /* 0x0000000d0c00720c */ /* 0x000fe40003f26270 */
[----:B------:R-:W-:-:S02]  /*f540*/  FMNMX3.FTZ R16, R50, R15, R22, !PT ;  /* 0x0000000f32107276 */ /* 0x000fc40007810016 */
[----:B------:R-:W-:Y:S02]  /*f550*/  FSEL R165, R36, -INF , !P4 ;  /* 0xff80000024a57808 */ /* 0x000fe40006000000 */
[----:B------:R-:W-:Y:S02]  /*f560*/  FSEL R213, R37, -INF , !P3 ;  /* 0xff80000025d57808 */ /* 0x000fe40005800000 */
[C---:B------:R-:W-:Y:S01]  /*f570*/  HMMA.16816.F32.BF16 R36, R4.reuse, R24, R224 ;  /* 0x000000180424723c */ /* 0x040fe200000418e0 */
[----:B------:R-:W-:Y:S02]  /*f580*/  FSEL R63, R63, -INF , !P5 ;  /* 0xff8000003f3f7808 */ /* 0x000fe40006800000 */
[----:B------:R-:W-:Y:S02]  /*f590*/  FSEL R229, R54, -INF , !P2 ;  /* 0xff80000036e57808 */ /* 0x000fe40005000000 */
[----:B------:R-:W-:Y:S02]  /*f5a0*/  FSEL R227, R53, -INF , !P1 ;  /* 0xff80000035e37808 */ /* 0x000fe40004800000 */
[----:B------:R-:W-:Y:S01]  /*f5b0*/  FMNMX3.FTZ R16, R16, R29, R28, !PT ;  /* 0x0000001d10107276 */ /* 0x000fe2000781001c */
[----:B------:R-:W-:Y:S01]  /*f5c0*/  HMMA.16816.F32.BF16 R24, R4, R26, R232 ;  /* 0x0000001a0418723c */ /* 0x000fe200000418e8 */
[----:B------:R-:W-:-:S02]  /*f5d0*/  ISETP.GE.AND P4, PT, R3, R13, PT ;  /* 0x0000000d0300720c */ /* 0x000fc40003f86270 */
[C---:B------:R-:W-:Y:S02]  /*f5e0*/  ISETP.GE.AND P5, PT, R3.reuse, R20, PT ;  /* 0x000000140300720c */ /* 0x040fe40003fa6270 */
[----:B------:R-:W-:Y:S02]  /*f5f0*/  ISETP.GE.AND P3, PT, R3, R21, PT ;  /* 0x000000150300720c */ /* 0x000fe40003f66270 */
[-C--:B------:R-:W-:Y:S02]  /*f600*/  ISETP.GE.AND P1, PT, R11, R13.reuse, PT ;  /* 0x0000000d0b00720c */ /* 0x080fe40003f26270 */
[----:B------:R-:W-:Y:S02]  /*f610*/  ISETP.GE.AND P2, PT, R10, R13, PT ;  /* 0x0000000d0a00720c */ /* 0x000fe40003f46270 */
[C---:B------:R-:W-:Y:S01]  /*f620*/  IADD3 R3, PT, PT, R0.reuse, -0x90, RZ ;  /* 0xffffff7000037810 */ /* 0x040fe20007ffe0ff */
[----:B------:R-:W-:Y:S01]  /*f630*/  VIADD R0, R0, 0xffffff79 ;  /* 0xffffff7900007836 */ /* 0x000fe20000000000 */
[----:B------:R-:W-:-:S02]  /*f640*/  FMNMX3.FTZ R16, R16, R215, R214, !PT ;  /* 0x000000d710107276 */ /* 0x000fc400078100d6 */
[----:B------:R-:W-:Y:S02]  /*f650*/  FSEL R230, R52, -INF , !P4 ;  /* 0xff80000034e67808 */ /* 0x000fe40006000000 */
[----:B------:R-:W-:Y:S02]  /*f660*/  FSEL R226, R208, -INF , !P1 ;  /* 0xff800000d0e27808 */ /* 0x000fe40004800000 */
[----:B------:R-:W-:Y:S02]  /*f670*/  FSEL R225, R209, -INF , !P2 ;  /* 0xff800000d1e17808 */ /* 0x000fe40005000000 */
[----:B------:R-:W-:Y:S02]  /*f680*/  ISETP.GE.AND P4, PT, R12, R14, PT ;  /* 0x0000000e0c00720c */ /* 0x000fe40003f86270 */
[-C--:B------:R-:W-:Y:S02]  /*f690*/  ISETP.GE.AND P1, PT, R3, R13.reuse, PT ;  /* 0x0000000d0300720c */ /* 0x080fe40003f26270 */
[----:B------:R-:W-:-:S02]  /*f6a0*/  ISETP.GE.AND P2, PT, R9, R13, PT ;  /* 0x0000000d0900720c */ /* 0x000fc40003f46270 */
[----:B------:R-:W-:Y:S02]  /*f6b0*/  FMNMX3.FTZ R16, R16, R60, R61, !PT ;  /* 0x0000003c10107276 */ /* 0x000fe4000781003d */
[----:B------:R-:W-:Y:S02]  /*f6c0*/  FSEL R228, R55, -INF , !P4 ;  /* 0xff80000037e47808 */ /* 0x000fe40006000000 */
[----:B------:R-:W-:Y:S02]  /*f6d0*/  FSEL R245, R204, -INF , !P1 ;  /* 0xff800000ccf57808 */ /* 0x000fe40004800000 */
[----:B------:R-:W-:Y:S02]  /*f6e0*/  FSEL R244, R205, -INF , !P2 ;  /* 0xff800000cdf47808 */ /* 0x000fe40005000000 */
[----:B------:R-:W-:Y:S02]  /*f6f0*/  ISETP.GE.AND P4, PT, R12, R20, PT ;  /* 0x000000140c00720c */ /* 0x000fe40003f86270 */
[----:B------:R-:W-:-:S02]  /*f700*/  ISETP.GE.AND P1, PT, R8, R13, PT ;  /* 0x0000000d0800720c */ /* 0x000fc40003f26270 */
[----:B------:R-:W-:Y:S02]  /*f710*/  ISETP.GE.AND P2, PT, R12, R21, PT ;  /* 0x000000150c00720c */ /* 0x000fe40003f46270 */
[----:B------:R-:W-:Y:S02]  /*f720*/  FMNMX3.FTZ R12, R16, R230, R227, !PT ;  /* 0x000000e6100c7276 */ /* 0x000fe400078100e3 */
[----:B------:R-:W-:Y:S02]  /*f730*/  FSEL R246, R168, -INF , !P1 ;  /* 0xff800000a8f67808 */ /* 0x000fe40004800000 */
[----:B------:R-:W-:Y:S02]  /*f740*/  ISETP.GE.AND P1, PT, R0, R13, PT ;  /* 0x0000000d0000720c */ /* 0x000fe40003f26270 */
[----:B------:R-:W-:Y:S02]  /*f750*/  FMNMX3.FTZ R4, R12, R226, R225, !PT ;  /* 0x000000e20c047276 */ /* 0x000fe400078100e1 */
[----:B------:R-:W-:-:S02]  /*f760*/  FSEL R243, R169, -INF , !P1 ;  /* 0xff800000a9f37808 */ /* 0x000fc40004800000 */
[----:B------:R-:W-:Y:S01]  /*f770*/  FMNMX3.FTZ R18, R4, R245, R244, !PT ;  /* 0x000000f504127276 */ /* 0x000fe200078100f4 */
[----:B------:R-:W-:Y:S06]  /*f780*/  BRA.U !UP0, `(.L_x_94) ;  /* 0x0000000108a47547 */ /* 0x000fec000b800000 */
        /* <DEDUP_REMOVED lines=28> */
[----:B------:R-:W-:Y:S01]  /*f950*/  MOV R19, UR21 ;  /* 0x0000001500137c02 */ /* 0x000fe20008000f00 */
        /* <DEDUP_REMOVED lines=12> */
.L_x_94:
[----:B-1----:R-:W2:Y:S01]  /*fa20*/  LDL.LU R12, [R1+0xc] ;  /* 0x00000c00010c7983 */ /* 0x002ea20000300800 */
[----:B------:R-:W-:Y:S01]  /*fa30*/  FMNMX3.FTZ R2, R18, R246, R243, !PT ;  /* 0x000000f612027276 */ /* 0x000fe200078100f3 */
[----:B------:R-:W1:Y:S02]  /*fa40*/  LDCU UR10, c[0x0][0x45c] ;  /* 0x00008b80ff0a77ac */ /* 0x000e640008000800 */
[----:B------:R-:W3:Y:S01]  /*fa50*/  LDL.LU R7, [R1+0x1c] ;  /* 0x00001c0001077983 */ /* 0x000ee20000300800 */
[----:B------:R-:W-:Y:S02]  /*fa60*/  FSEL R209, R56, -INF , !P5 ;  /* 0xff80000038d17808 */ /* 0x000fe40006800000 */
[-C--:B------:R-:W-:Y:S01]  /*fa70*/  ISETP.GE.AND P5, PT, R10, R14.reuse, PT ;  /* 0x0000000e0a00720c */ /* 0x080fe20003fa6270 */
[----:B------:R-:W4:Y:S01]  /*fa80*/  SHFL.BFLY PT, R6, R2, 0x2, 0x1f ;  /* 0x0c401f0002067f89 */ /* 0x000f2200000e0000 */
[----:B------:R-:W-:Y:S02]  /*fa90*/  ISETP.GE.AND P1, PT, R11, R14, PT ;  /* 0x0000000e0b00720c */ /* 0x000fe40003f26270 */
[----:B------:R-:W-:Y:S01]  /*faa0*/  FSEL R169, R211, -INF , !P5 ;  /* 0xff800000d3a97808 */ /* 0x000fe20006800000 */
[----:B------:R-:W-:Y:S01]  /*fab0*/  STL [R1+0x58], R249 ;  /* 0x000058f901007387 */ /* 0x000fe20000100800 */
[----:B------:R-:W-:-:S02]  /*fac0*/  FSEL R208, R57, -INF , !P4 ;  /* 0xff80000039d07808 */ /* 0x000fc40006000000 */
[-C--:B------:R-:W-:Y:S01]  /*fad0*/  ISETP.GE.AND P5, PT, R9, R14.reuse, PT ;  /* 0x0000000e0900720c */ /* 0x080fe20003fa6270 */
[----:B------:R-:W-:Y:S01]  /*fae0*/  STL [R1+0x54], R248 ;  /* 0x000054f801007387 */ /* 0x000fe20000100800 */
[----:B------:R-:W-:Y:S02]  /*faf0*/  FSEL R224, R58, -INF , !P3 ;  /* 0xff8000003ae07808 */ /* 0x000fe40005800000 */
[----:B------:R-:W-:Y:S02]  /*fb00*/  ISETP.GE.AND P4, PT, R3, R14, PT ;  /* 0x0000000e0300720c */ /* 0x000fe40003f86270 */
[----:B------:R-:W-:Y:S02]  /*fb10*/  FMNMX3.FTZ R4, R252, R33, R35, !PT ;  /* 0x00000021fc047276 */ /* 0x000fe40007810023 */
[----:B------:R-:W-:Y:S02]  /*fb20*/  ISETP.GE.AND P3, PT, R11, R20, PT ;  /* 0x000000140b00720c */ /* 0x000fe40003f66270 */
[----:B------:R-:W-:-:S02]  /*fb30*/  FSEL R210, R210, -INF , !P1 ;  /* 0xff800000d2d27808 */ /* 0x000fc40004800000 */
[----:B------:R-:W-:Y:S02]  /*fb40*/  FSEL R241, R207, -INF , !P5 ;  /* 0xff800000cff17808 */ /* 0x000fe40006800000 */
[----:B------:R-:W-:Y:S02]  /*fb50*/  FSEL R242, R206, -INF , !P4 ;  /* 0xff800000cef27808 */ /* 0x000fe40006000000 */
[----:B------:R-:W-:Y:S02]  /*fb60*/  ISETP.GE.AND P5, PT, R10, R20, PT ;  /* 0x000000140a00720c */ /* 0x000fe40003fa6270 */
[----:B------:R-:W-:Y:S02]  /*fb70*/  FMNMX3.FTZ R4, R4, R43, R45, !PT ;  /* 0x0000002b04047276 */ /* 0x000fe4000781002d */
[----:B------:R-:W-:Y:S02]  /*fb80*/  FSEL R223, R64, -INF , !P3 ;  /* 0xff80000040df7808 */ /* 0x000fe40005800000 */
[----:B------:R-:W-:-:S02]  /*fb90*/  ISETP.GE.AND P4, PT, R0, R14, PT ;  /* 0x0000000e0000720c */ /* 0x000fc40003f86270 */
[----:B------:R-:W-:Y:S02]  /*fba0*/  ISETP.GE.AND P3, PT, R8, R14, PT ;  /* 0x0000000e0800720c */ /* 0x000fe40003f66270 */
[----:B------:R-:W-:Y:S02]  /*fbb0*/  FMNMX3.FTZ R4, R4, R216, R218, !PT ;  /* 0x000000d804047276 */ /* 0x000fe400078100da */
[----:B------:R-:W-:Y:S02]  /*fbc0*/  FSEL R55, R65, -INF , !P5 ;  /* 0xff80000041377808 */ /* 0x000fe40006800000 */
[----:B------:R-:W-:Y:S02]  /*fbd0*/  FSEL R239, R171, -INF , !P4 ;  /* 0xff800000abef7808 */ /* 0x000fe40006000000 */
[----:B------:R-:W-:Y:S02]  /*fbe0*/  ISETP.GE.AND P5, PT, R9, R20, PT ;  /* 0x000000140900720c */ /* 0x000fe40003fa6270 */
[----:B------:R-:W-:-:S02]  /*fbf0*/  FSEL R240, R170, -INF , !P3 ;  /* 0xff800000aaf07808 */ /* 0x000fc40005800000 */
[----:B------:R-:W-:Y:S02]  /*fc00*/  ISETP.GE.AND P4, PT, R3, R20, PT ;  /* 0x000000140300720c */ /* 0x000fe40003f86270 */
[----:B------:R-:W-:Y:S02]  /*fc10*/  FMNMX3.FTZ R4, R4, R165, R213, !PT ;  /* 0x000000a504047276 */ /* 0x000fe400078100d5 */
[----:B----4-:R-:W-:Y:S02]  /*fc20*/  FMNMX.FTZ R168, R2, R6, !PT ;  /* 0x0000000602a87209 */ /* 0x010fe40007810000 */
[----:B------:R-:W-:Y:S02]  /*fc30*/  FSEL R234, R37, -INF , !P5 ;  /* 0xff80000025ea7808 */ /* 0x000fe40006800000 */
[----:B------:R-:W-:Y:S01]  /*fc40*/  FSEL R235, R36, -INF , !P4 ;  /* 0xff80000024eb7808 */ /* 0x000fe20006000000 */
[----:B------:R-:W4:Y:S01]  /*fc50*/  SHFL.BFLY PT, R6, R168, 0x1, 0x1f ;  /* 0x0c201f00a8067f89 */ /* 0x000f2200000e0000 */
[----:B------:R-:W-:-:S02]  /*fc60*/  ISETP.GE.AND P5, PT, R3, R21, PT ;  /* 0x000000150300720c */ /* 0x000fc40003fa6270 */
[----:B------:R-:W-:Y:S02]  /*fc70*/  ISETP.GE.AND P4, PT, R8, R20, PT ;  /* 0x000000140800720c */ /* 0x000fe40003f86270 */
[----:B------:R-:W-:Y:S02]  /*fc80*/  FMNMX3.FTZ R3, R251, R42, R41, !PT ;  /* 0x0000002afb037276 */ /* 0x000fe40007810029 */
[----:B------:R-:W-:Y:S02]  /*fc90*/  FMNMX3.FTZ R4, R4, R209, R208, !PT ;  /* 0x000000d104047276 */ /* 0x000fe400078100d0 */
[----:B------:R-:W-:Y:S02]  /*fca0*/  FSEL R233, R24, -INF , !P4 ;  /* 0xff80000018e97808 */ /* 0x000fe40006000000 */
[----:B------:R-:W-:Y:S02]  /*fcb0*/  FMNMX3.FTZ R3, R3, R46, R48, !PT ;  /* 0x0000002e03037276 */ /* 0x000fe40007810030 */
[----:B------:R-:W-:-:S02]  /*fcc0*/  ISETP.GE.AND P4, PT, R0, R20, PT ;  /* 0x000000140000720c */ /* 0x000fc40003f86270 */
[----:B------:R-:W-:Y:S02]  /*fcd0*/  FMNMX3.FTZ R166, R4, R223, R55, !PT ;  /* 0x000000df04a67276 */ /* 0x000fe40007810037 */
[----:B------:R-:W-:Y:S02]  /*fce0*/  ISETP.GE.AND P1, PT, R11, R21, PT ;  /* 0x000000150b00720c */ /* 0x000fe40003f26270 */
[----:B------:R-:W-:Y:S02]  /*fcf0*/  FMNMX3.FTZ R3, R3, R221, R222, !PT ;  /* 0x000000dd03037276 */ /* 0x000fe400078100de */
[----:B------:R-:W-:Y:S02]  /*fd00*/  FSEL R236, R25, -INF , !P4 ;  /* 0xff80000019ec7808 */ /* 0x000fe40006000000 */
[----:B------:R-:W-:Y:S02]  /*fd10*/  FMNMX3.FTZ R166, R166, R235, R234, !PT ;  /* 0x000000eba6a67276 */ /* 0x000fe400078100ea */
[----:B------:R-:W-:-:S02]  /*fd20*/  FSEL R205, R66, -INF , !P1 ;  /* 0xff80000042cd7808 */ /* 0x000fc40004800000 */
[-C--:B------:R-:W-:Y:S02]  /*fd30*/  ISETP.GE.AND P1, PT, R0, R21.reuse, PT ;  /* 0x000000150000720c */ /* 0x080fe40003f26270 */
[----:B------:R-:W-:Y:S02]  /*fd40*/  ISETP.GE.AND P3, PT, R10, R21, PT ;  /* 0x000000150a00720c */ /* 0x000fe40003f66270 */
[----:B------:R-:W-:Y:S02]  /*fd50*/  FSEL R204, R59, -INF , !P2 ;  /* 0xff8000003bcc7808 */ /* 0x000fe40005000000 */
[----:B------:R-:W-:Y:S02]  /*fd60*/  FMNMX3.FTZ R0, R3, R220, R219, !PT ;  /* 0x000000dc03007276 */ /* 0x000fe400078100db */
[----:B------:R-:W-:Y:S02]  /*fd70*/  FMNMX3.FTZ R166, R166, R233, R236, !PT ;  /* 0x000000e9a6a67276 */ /* 0x000fe400078100ec */
[----:B------:R-:W-:-:S02]  /*fd80*/  ISETP.GE.AND P4, PT, R9, R21, PT ;  /* 0x000000150900720c */ /* 0x000fc40003f86270 */
[----:B------:R-:W-:Y:S01]  /*fd90*/  FSEL R170, R67, -INF , !P3 ;  /* 0xff80000043aa7808 */ /* 0x000fe20005800000 */
[----:B------:R-:W1:Y:S01]  /*fda0*/  SHFL.BFLY PT, R3, R166, 0x2, 0x1f ;  /* 0x0c401f00a6037f89 */ /* 0x000e6200000e0000 */
[----:B------:R-:W-:Y:S02]  /*fdb0*/  FMNMX3.FTZ R0, R0, R224, R204, !PT ;  /* 0x000000e000007276 */ /* 0x000fe400078100cc */
[----:B------:R-:W-:Y:S02]  /*fdc0*/  ISETP.GE.AND P2, PT, R8, R21, PT ;  /* 0x000000150800720c */ /* 0x000fe40003f46270 */
[----:B------:R-:W-:Y:S02]  /*fdd0*/  FSEL R231, R38, -INF , !P5 ;  /* 0xff80000026e77808 */ /* 0x000fe40006800000 */
[----:B------:R-:W-:Y:S02]  /*fde0*/  FSEL R232, R39, -INF , !P4 ;  /* 0xff80000027e87808 */ /* 0x000fe40006000000 */
[----:B------:R-:W-:-:S02]  /*fdf0*/  FMNMX3.FTZ R0, R0, R205, R170, !PT ;  /* 0x000000cd00007276 */ /* 0x000fc400078100aa */
[----:B------:R-:W-:Y:S02]  /*fe00*/  FSEL R237, R26, -INF , !P2 ;  /* 0xff8000001aed7808 */ /* 0x000fe40005000000 */
[----:B------:R-:W-:Y:S02]  /*fe10*/  FSEL R238, R27, -INF , !P1 ;  /* 0xff8000001bee7808 */ /* 0x000fe40004800000 */
[----:B------:R-:W-:Y:S02]  /*fe20*/  FMNMX3.FTZ R0, R0, R231, R232, !PT ;  /* 0x000000e700007276 */ /* 0x000fe400078100e8 */
[----:B----4-:R-:W-:Y:S02]  /*fe30*/  FMNMX.FTZ R168, R168, R6, !PT ;  /* 0x00000006a8a87209 */ /* 0x010fe40007810000 */
[----:B------:R-:W-:Y:S02]  /*fe40*/  FMNMX3.FTZ R0, R0, R237, R238, !PT ;  /* 0x000000ed00007276 */ /* 0x000fe400078100ee */
[C---:B------:R-:W-:Y:S01]  /*fe50*/  FSETP.NEU.FTZ.AND P3, PT, R168.reuse, -INF , PT ;  /* 0xff800000a800780b */ /* 0x040fe20003f7d000 */
[----:B-1----:R-:W-:Y:S01]  /*fe60*/  FMUL.FTZ R38, R168, UR10 ;  /* 0x0000000aa8267c20 */ /* 0x002fe20008410000 */
[----:B------:R-:W-:Y:S01]  /*fe70*/  IADD3 R39, PT, PT, R44, 0xc040, RZ ;  /* 0x0000c0402c277810 */ /* 0x000fe20007ffe0ff */
[----:B------:R-:W1:Y:S01]  /*fe80*/  SHFL.BFLY PT, R4, R0, 0x2, 0x1f ;  /* 0x0c401f0000047f89 */ /* 0x000e6200000e0000 */
[----:B------:R-:W-:-:S02]  /*fe90*/  FMNMX.FTZ R166, R166, R3, !PT ;  /* 0x00000003a6a67209 */ /* 0x000fc40007810000 */
[----:B------:R-:W-:-:S05]  /*fea0*/  FSEL R38, R38, RZ, P3 ;  /* 0x000000ff26267208 */ /* 0x000fca0001800000 */
[--C-:B------:R-:W-:Y:S01]  /*feb0*/  FFMA.FTZ R15, R15, UR10, -R38.reuse ;  /* 0x0000000a0f0f7c23 */ /* 0x100fe20008010826 */
[--C-:B------:R-:W-:Y:S01]  /*fec0*/  FFMA.FTZ R22, R22, UR10, -R38.reuse ;  /* 0x0000000a16167c23 */ /* 0x100fe20008010826 */
[--C-:B------:R-:W-:Y:S01]  /*fed0*/  FFMA.FTZ R29, R29, UR10, -R38.reuse ;  /* 0x0000000a1d1d7c23 */ /* 0x100fe20008010826 */
[----:B------:R-:W-:Y:S01]  /*fee0*/  FFMA.FTZ R28, R28, UR10, -R38 ;  /* 0x0000000a1c1c7c23 */ /* 0x000fe20008010826 */
[----:B------:R-:W-:Y:S08]  /*fef0*/  MUFU.EX2 R249, R15 ;  /* 0x0000000f00f97308 */ /* 0x000ff00000000800 */
[----:B------:R-:W4:Y:S01]  /*ff00*/  MUFU.EX2 R31, R22 ;  /* 0x00000016001f7308 */ /* 0x000f220000000800 */
[----:B-1----:R-:W-:-:S07]  /*ff10*/  FMNMX.FTZ R0, R0, R4, !PT ;  /* 0x0000000400007209 */ /* 0x002fce0007810000 */
[----:B------:R-:W-:Y:S01]  /*ff20*/  MUFU.EX2 R30, R29 ;  /* 0x0000001d001e7308 */ /* 0x000fe20000000800 */
[----:B------:R-:W1:Y:S07]  /*ff30*/  SHFL.BFLY PT, R164, R0, 0x1, 0x1f ;  /* 0x0c201f0000a47f89 */ /* 0x000e6e00000e0000 */
[----:B------:R-:W1:Y:S01]  /*ff40*/  MUFU.EX2 R247, R28 ;  /* 0x0000001c00f77308 */ /* 0x000e620000000800 */
[----:B----4-:R-:W-:Y:S02]  /*ff50*/  F2FP.BF16.F32.PACK_AB R8, R31, R249 ;  /* 0x000000f91f08723e */ /* 0x010fe400000010ff */
[----:B-1----:R-:W-:-:S02]  /*ff60*/  FMNMX.FTZ R164, R0, R164, !PT ;  /* 0x000000a400a47209 */ /* 0x002fc40007810000 */
[----:B------:R-:W-:Y:S02]  /*ff70*/  F2FP.BF16.F32.PACK_AB R10, R247, R30 ;  /* 0x0000001ef70a723e */ /* 0x000fe400000010ff */
[C---:B------:R-:W-:Y:S01]  /*ff80*/  FSETP.NEU.FTZ.AND P1, PT, R164.reuse, -INF , PT ;  /* 0xff800000a400780b */ /* 0x040fe20003f3d000 */
[----:B------:R-:W-:-:S05]  /*ff90*/  FMUL.FTZ R36, R164, UR10 ;  /* 0x0000000aa4247c20 */ /* 0x000fca0008410000 */
[----:B------:R-:W-:Y:S02]  /*ffa0*/  FSEL R36, R36, RZ, P1 ;  /* 0x000000ff24247208 */ /* 0x000fe40000800000 */
[----:B--2---:R-:W-:-:S04]  /*ffb0*/  FMNMX3.FTZ R5, R12, R23, R32, !PT ;  /* 0x000000170c057276 */ /* 0x004fc80007810020 */
[----:B------:R-:W-:Y:S02]  /*ffc0*/  FMNMX3.FTZ R5, R5, R34, R40, !PT ;  /* 0x0000002205057276 */ /* 0x000fe40007810028 */
[----:B---3--:R-:W-:Y:S02]  /*ffd0*/  MOV R49, R7 ;  /* 0x0000000700317202 */ /* 0x008fe40000000f00 */
[----:B------:R-:W-:-:S04]  /*ffe0*/  FMNMX3.FTZ R5, R5, R217, R212, !PT ;  /* 0x000000d905057276 */ /* 0x000fc800078100d4 */
[----:B------:R-:W-:-:S04]  /*fff0*/  FMNMX3.FTZ R5, R5, R62, R63, !PT ;  /* 0x0000003e05057276 */ /* 0x000fc8000781003f */
[----:B------:R-:W-:-:S04]  /*10000*/  FMNMX3.FTZ R5, R5, R229, R228, !PT ;  /* 0x000000e505057276 */ /* 0x000fc800078100e4 */
[----:B------:R-:W-:-:S04]  /*10010*/  FMNMX3.FTZ R5, R5, R210, R169, !PT ;  /* 0x000000d205057276 */ /* 0x000fc800078100a9 */
[----:B------:R-:W-:-:S04]  /*10020*/  FMNMX3.FTZ R5, R5, R242, R241, !PT ;  /* 0x000000f205057276 */ /* 0x000fc800078100f1 */
[----:B------:R-:W-:-:S05]  /*10030*/  FMNMX3.FTZ R2, R5, R240, R239, !PT ;  /* 0x000000f005027276 */ /* 0x000fca00078100ef */
[----:B------:R-:W1:Y:S02]  /*10040*/  SHFL.BFLY PT, R5, R2, 0x2, 0x1f ;  /* 0x0c401f0002057f89 */ /* 0x000e6400000e0000 */
[----:B-1----:R-:W-:Y:S02]  /*10050*/  FMNMX.FTZ R167, R2, R5, !PT ;  /* 0x0000000502a77209 */ /* 0x002fe40007810000 */
[----:B------:R-:W1:Y:S04]  /*10060*/  SHFL.BFLY PT, R2, R166, 0x1, 0x1f ;  /* 0x0c201f00a6027f89 */ /* 0x000e6800000e0000 */
[----:B------:R-:W2:Y:S01]  /*10070*/  SHFL.BFLY PT, R5, R167, 0x1, 0x1f ;  /* 0x0c201f00a7057f89 */ /* 0x000ea200000e0000 */
[----:B-1----:R-:W-:Y:S02]  /*10080*/  FMNMX.FTZ R166, R166, R2, !PT ;  /* 0x00000002a6a67209 */ /* 0x002fe40007810000 */
[----:B--2---:R-:W-:-:S03]  /*10090*/  FMNMX.FTZ R167, R167, R5, !PT ;  /* 0x00000005a7a77209 */ /* 0x004fc60007810000 */
[C---:B------:R-:W-:Y:S01]  /*100a0*/  FMUL.FTZ R3, R166.reuse, UR10 ;  /* 0x0000000aa6037c20 */ /* 0x040fe20008410000 */
[----:B------:R-:W-:Y:S02]  /*100b0*/  FSETP.NEU.FTZ.AND P2, PT, R166, -INF , PT ;  /* 0xff800000a600780b */ /* 0x000fe40003f5d000 */
[C---:B------:R-:W-:Y:S01]  /*100c0*/  FSETP.NEU.FTZ.AND P4, PT, R167.reuse, -INF , PT ;  /* 0xff800000a700780b */ /* 0x040fe20003f9d000 */
[----:B------:R-:W-:Y:S01]  /*100d0*/  FMUL.FTZ R37, R167, UR10 ;  /* 0x0000000aa7257c20 */ /* 0x000fe20008410000 */
[----:B------:R-:W-:-:S04]  /*100e0*/  FSEL R3, R3, RZ, P2 ;  /* 0x000000ff03037208 */ /* 0x000fc80001000000 */
[----:B------:R-:W-:Y:S01]  /*100f0*/  FSEL R37, R37, RZ, P4 ;  /* 0x000000ff25257208 */ /* 0x000fe20002000000 */
[----:B------:R-:W-:-:S04]  /*10100*/  FFMA.FTZ R0, R35, UR10, -R3 ;  /* 0x0000000a23007c23 */ /* 0x000fc80008010803 */
[--C-:B------:R-:W-:Y:S01]  /*10110*/  FFMA.FTZ R2, R32, UR10, -R37.reuse ;  /* 0x0000000a20027c23 */ /* 0x100fe20008010825 */
[----:B------:R1:W-:Y:S01]  /*10120*/  MUFU.EX2 R21, R0 ;  /* 0x0000000000157308 */ /* 0x0003e20000000800 */
[----:B------:R-:W-:-:S07]  /*10130*/  FFMA.FTZ R23, R23, UR10, -R37 ;  /* 0x0000000a17177c23 */ /* 0x000fce0008010825 */
[----:B------:R2:W-:Y:S08]  /*10140*/  MUFU.EX2 R51, R2 ;  /* 0x0000000200337308 */ /* 0x0005f00000000800 */
[----:B------:R-:W3:Y:S01]  /*10150*/  MUFU.EX2 R13, R23 ;  /* 0x00000017000d7308 */ /* 0x000ee20000000800 */
[----:B-1----:R-:W-:-:S07]  /*10160*/  FFMA.FTZ R0, R43, UR10, -R3 ;  /* 0x0000000a2b007c23 */ /* 0x002fce0008010803 */
[----:B------:R1:W-:Y:S01]  /*10170*/  MUFU.EX2 R211, R0 ;  /* 0x0000000000d37308 */ /* 0x0003e20000000800 */
[----:B--2---:R-:W-:-:S07]  /*10180*/  FFMA.FTZ R2, R34, UR10, -R37 ;  /* 0x0000000a22027c23 */ /* 0x004fce0008010825 */
[----:B------:R2:W4:Y:S01]  /*10190*/  MUFU.EX2 R16, R2 ;  /* 0x0000000200107308 */ /* 0x0005220000000800 */
[----:B---3--:R-:W-:-:S04]  /*101a0*/  MOV R43, R13 ;  /* 0x0000000d002b7202 */ /* 0x008fc80000000f00 */
[----:B------:R-:W-:Y:S01]  /*101b0*/  F2FP.BF16.F32.PACK_AB R9, R51, R43 ;  /* 0x0000002b3309723e */ /* 0x000fe200000010ff */
[----:B-1----:R-:W-:-:S04]  /*101c0*/  FFMA.FTZ R0, R45, UR10, -R3 ;  /* 0x0000000a2d007c23 */ /* 0x002fc80008010803 */
[----:B------:R1:W3:Y:S01]  /*101d0*/  MUFU.EX2 R171, R0 ;  /* 0x0000000000ab7308 */ /* 0x0002e20000000800 */
[----:B--2---:R-:W-:Y:S01]  /*101e0*/  FFMA.FTZ R2, R40, UR10, -R37 ;  /* 0x0000000a28027c23 */ /* 0x004fe20008010825 */
[----:B----4-:R-:W-:-:S06]  /*101f0*/  MOV R40, R16 ;  /* 0x0000001000287202 */ /* 0x010fcc0000000f00 */
[----:B------:R2:W-:Y:S01]  /*10200*/  MUFU.EX2 R4, R2 ;  /* 0x0000000200047308 */ /* 0x0005e20000000800 */
[----:B-1----:R-:W-:Y:S01]  /*10210*/  FFMA.FTZ R0, R42, UR10, -R36 ;  /* 0x0000000a2a007c23 */ /* 0x002fe20008010824 */
[----:B---3--:R-:W-:-:S06]  /*10220*/  F2FP.BF16.F32.PACK_AB R6, R171, R211 ;  /* 0x000000d3ab06723e */ /* 0x008fcc00000010ff */
[----:B------:R1:W-:Y:S01]  /*10230*/  MUFU.EX2 R248, R0 ;  /* 0x0000000000f87308 */ /* 0x0003e20000000800 */
[----:B--2---:R-:W-:-:S07]  /*10240*/  FFMA.FTZ R2, R33, UR10, -R3 ;  /* 0x0000000a21027c23 */ /* 0x004fce0008010803 */
[----:B------:R2:W-:Y:S01]  /*10250*/  MUFU.EX2 R20, R2 ;  /* 0x0000000200147308 */ /* 0x0005e20000000800 */
[----:B-1----:R-:W-:-:S07]  /*10260*/  FFMA.FTZ R0, R41, UR10, -R36 ;  /* 0x0000000a29007c23 */ /* 0x002fce0008010824 */
[----:B------:R1:W3:Y:S01]  /*10270*/  MUFU.EX2 R41, R0 ;  /* 0x0000000000297308 */ /* 0x0002e20000000800 */
[----:B--2---:R-:W-:-:S05]  /*10280*/  FSEL R2, R168, RZ, P3 ;  /* 0x000000ffa8027208 */ /* 0x004fca0001800000 */
[----:B------:R-:W-:Y:S01]  /*10290*/  FADD.FTZ R2, R50, -R2 ;  /* 0x8000000232027221 */ /* 0x000fe20000010000 */
[----:B------:R-:W-:-:S03]  /*102a0*/  MOV R50, R47 ;  /* 0x0000002f00327202 */ /* 0x000fc60000000f00 */
[----:B------:R-:W-:Y:S01]  /*102b0*/  FMUL.FTZ R2, R2, UR10 ;  /* 0x0000000a02027c20 */ /* 0x000fe20008410000 */
[----:B------:R-:W-:-:S03]  /*102c0*/  MOV R207, R50 ;  /* 0x0000003200cf7202 */ /* 0x000fc60000000f00 */
[----:B------:R2:W4:Y:S01]  /*102d0*/  MUFU.EX2 R45, R2 ;  /* 0x00000002002d7308 */ /* 0x0005220000000800 */
[----:B-1----:R-:W-:Y:S01]  /*102e0*/  FFMA.FTZ R0, R46, UR10, -R36 ;  /* 0x0000000a2e007c23 */ /* 0x002fe20008010824 */
[----:B---3--:R-:W-:-:S06]  /*102f0*/  F2FP.BF16.F32.PACK_AB R5, R41, R248 ;  /* 0x000000f82905723e */ /* 0x008fcc00000010ff */
[----:B------:R1:W-:Y:S01]  /*10300*/  MUFU.EX2 R206, R0 ;  /* 0x0000000000ce7308 */ /* 0x0003e20000000800 */
[----:B--2---:R-:W-:Y:S01]  /*10310*/  FSEL R2, R166, RZ, P2 ;  /* 0x000000ffa6027208 */ /* 0x004fe20001000000 */
[-C--:B----4-:R-:W-:Y:S01]  /*10320*/  FMUL.FTZ R184, R184, R45.reuse ;  /* 0x0000002db8b87220 */ /* 0x090fe20000410000 */
[-C--:B------:R-:W-:Y:S01]  /*10330*/  FMUL.FTZ R185, R185, R45.reuse ;  /* 0x0000002db9b97220 */ /* 0x080fe20000410000 */
[-C--:B------:R-:W-:Y:S01]  /*10340*/  FMUL.FTZ R176, R176, R45.reuse ;  /* 0x0000002db0b07220 */ /* 0x080fe20000410000 */
[-C--:B------:R-:W-:Y:S01]  /*10350*/  FMUL.FTZ R177, R177, R45.reuse ;  /* 0x0000002db1b17220 */ /* 0x080fe20000410000 */
[----:B------:R-:W-:Y:S01]  /*10360*/  FADD.FTZ R2, R252, -R2 ;  /* 0x80000002fc027221 */ /* 0x000fe20000010000 */
[-C--:B------:R-:W-:Y:S01]  /*10370*/  FMUL.FTZ R68, R68, R45.reuse ;  /* 0x0000002d44447220 */ /* 0x080fe20000410000 */
[----:B------:R-:W-:Y:S01]  /*10380*/  FMUL.FTZ R69, R69, R45 ;  /* 0x0000002d45457220 */ /* 0x000fe20000410000 */
[----:B-1----:R-:W-:Y:S01]  /*10390*/  FSEL R0, R167, RZ, P4 ;  /* 0x000000ffa7007208 */ /* 0x002fe20002000000 */
[----:B------:R-:W-:Y:S01]  /*103a0*/  FMUL.FTZ R2, R2, UR10 ;  /* 0x0000000a02027c20 */ /* 0x000fe20008410000 */
[----:B------:R-:W-:Y:S01]  /*103b0*/  MOV R252, R49 ;  /* 0x0000003100fc7202 */ /* 0x000fe20000000f00 */
[-C--:B------:R-:W-:Y:S01]  /*103c0*/  FMUL.FTZ R80, R80, R45.reuse ;  /* 0x0000002d50507220 */ /* 0x080fe20000410000 */
[-C--:B------:R-:W-:Y:S01]  /*103d0*/  FMUL.FTZ R81, R81, R45.reuse ;  /* 0x0000002d51517220 */ /* 0x080fe20000410000 */
[----:B------:R1:W2:Y:S01]  /*103e0*/  MUFU.EX2 R47, R2 ;  /* 0x00000002002f7308 */ /* 0x0002a20000000800 */
[----:B------:R-:W-:Y:S01]  /*103f0*/  FADD.FTZ R0, R12, -R0 ;  /* 0x800000000c007221 */ /* 0x000fe20000010000 */
[-C--:B------:R-:W-:Y:S01]  /*10400*/  FMUL.FTZ R84, R84, R45.reuse ;  /* 0x0000002d54547220 */ /* 0x080fe20000410000 */
[----:B------:R-:W3:Y:S01]  /*10410*/  LDSM.16.MT88.4 R12, [R44+0xc000] ;  /* 0x00c000002c0c783b */ /* 0x000ee20000004200 */
[-C--:B------:R-:W-:Y:S01]  /*10420*/  FMUL.FTZ R85, R85, R45.reuse ;  /* 0x0000002d55557220 */ /* 0x080fe20000410000 */
[----:B------:R-:W-:Y:S01]  /*10430*/  FMUL.FTZ R0, R0, UR10 ;  /* 0x0000000a00007c20 */ /* 0x000fe20008410000 */
[-C--:B------:R-:W-:Y:S01]  /*10440*/  FMUL.FTZ R96, R96, R45.reuse ;  /* 0x0000002d60607220 */ /* 0x080fe20000410000 */
[-C--:B------:R-:W-:Y:S01]  /*10450*/  FMUL.FTZ R97, R97, R45.reuse ;  /* 0x0000002d61617220 */ /* 0x080fe20000410000 */
[-C--:B------:R-:W-:Y:S01]  /*10460*/  FMUL.FTZ R100, R100, R45.reuse ;  /* 0x0000002d64647220 */ /* 0x080fe20000410000 */
[----:B------:R-:W4:Y:S01]  /*10470*/  MUFU.EX2 R52, R0 ;  /* 0x0000000000347308 */ /* 0x000f220000000800 */
[-C--:B------:R-:W-:Y:S01]  /*10480*/  FMUL.FTZ R101, R101, R45.reuse ;  /* 0x0000002d65657220 */ /* 0x080fe20000410000 */
[-C--:B------:R-:W-:Y:S01]  /*10490*/  FMUL.FTZ R144, R144, R45.reuse ;  /* 0x0000002d90907220 */ /* 0x080fe20000410000 */
[-C--:B------:R-:W-:Y:S01]  /*104a0*/  FMUL.FTZ R145, R145, R45.reuse ;  /* 0x0000002d91917220 */ /* 0x080fe20000410000 */
[-C--:B------:R-:W-:Y:S01]  /*104b0*/  FMUL.FTZ R152, R152, R45.reuse ;  /* 0x0000002d98987220 */ /* 0x080fe20000410000 */
[-C--:B------:R-:W-:Y:S01]  /*104c0*/  FMUL.FTZ R153, R153, R45.reuse ;  /* 0x0000002d99997220 */ /* 0x080fe20000410000 */
[-C--:B------:R-:W-:Y:S01]  /*104d0*/  FMUL.FTZ R116, R116, R45.reuse ;  /* 0x0000002d74747220 */ /* 0x080fe20000410000 */
[----:B------:R-:W-:Y:S01]  /*104e0*/  FMUL.FTZ R117, R117, R45 ;  /* 0x0000002d75757220 */ /* 0x000fe20000410000 */
[----:B-1----:R-:W-:Y:S01]  /*104f0*/  MOV R2, 0x20 ;  /* 0x0000002000027802 */ /* 0x002fe20000000f00 */
[-C--:B--2---:R-:W-:Y:S01]  /*10500*/  FMUL.FTZ R172, R172, R47.reuse ;  /* 0x0000002facac7220 */ /* 0x084fe20000410000 */
[-C--:B------:R-:W-:Y:S01]  /*10510*/  FMUL.FTZ R173, R173, R47.reuse ;  /* 0x0000002fadad7220 */ /* 0x080fe20000410000 */
[-C--:B------:R-:W-:Y:S01]  /*10520*/  FMUL.FTZ R180, R180, R47.reuse ;  /* 0x0000002fb4b47220 */ /* 0x080fe20000410000 */
[----:B------:R-:W-:Y:S01]  /*10530*/  SEL R2, R2, 0xffffffe0, !P0 ;  /* 0xffffffe002027807 */ /* 0x000fe20004000000 */
[-C--:B------:R-:W-:Y:S01]  /*10540*/  FMUL.FTZ R181, R181, R47.reuse ;  /* 0x0000002fb5b57220 */ /* 0x080fe20000410000 */
[-C--:B------:R-:W-:Y:S01]  /*10550*/  FMUL.FTZ R72, R72, R47.reuse ;  /* 0x0000002f48487220 */ /* 0x080fe20000410000 */
[-C--:B------:R-:W-:Y:S01]  /*10560*/  FMUL.FTZ R73, R73, R47.reuse ;  /* 0x0000002f49497220 */ /* 0x080fe20000410000 */
[----:B------:R-:W-:Y:S01]  /*10570*/  IADD3 R54, PT, PT, R2, R44, RZ ;  /* 0x0000002c02367210 */ /* 0x000fe20007ffe0ff */
[-C--:B----4-:R-:W-:Y:S01]  /*10580*/  FMUL.FTZ R186, R186, R52.reuse ;  /* 0x00000034baba7220 */ /* 0x090fe20000410000 */
[----:B------:R-:W-:Y:S01]  /*10590*/  FSEL R0, R164, RZ, P1 ;  /* 0x000000ffa4007208 */ /* 0x000fe20000800000 */
[-C--:B------:R-:W-:Y:S01]  /*105a0*/  FMUL.FTZ R187, R187, R52.reuse ;  /* 0x00000034bbbb7220 */ /* 0x080fe20000410000 */
[-C--:B------:R-:W-:Y:S01]  /*105b0*/  FMUL.FTZ R178, R178, R52.reuse ;  /* 0x00000034b2b27220 */ /* 0x080fe20000410000 */
[----:B------:R-:W1:Y:S01]  /*105c0*/  LDSM.16.MT88.4 R16, [R54+0xc000] ;  /* 0x00c000003610783b */ /* 0x000e620000004200 */
[----:B------:R-:W-:Y:S01]  /*105d0*/  FMUL.FTZ R179, R179, R52 ;  /* 0x00000034b3b37220 */ /* 0x000fe20000410000 */
[----:B------:R-:W-:Y:S01]  /*105e0*/  FADD.FTZ R0, R251, -R0 ;  /* 0x80000000fb007221 */ /* 0x000fe20000010000 */
[----:B------:R-:W-:Y:S01]  /*105f0*/  MOV R251, R4 ;  /* 0x0000000400fb7202 */ /* 0x000fe20000000f00 */
[----:B------:R-:W-:Y:S01]  /*10600*/  FMUL.FTZ R70, R70, R52 ;  /* 0x0000003446467220 */ /* 0x000fe20000410000 */
[----:B------:R-:W-:Y:S01]  /*10610*/  F2FP.BF16.F32.PACK_AB R4, R21, R20 ;  /* 0x000000141504723e */ /* 0x000fe200000010ff */
[----:B------:R-:W-:Y:S01]  /*10620*/  FMUL.FTZ R0, R0, UR10 ;  /* 0x0000000a00007c20 */ /* 0x000fe20008410000 */
[----:B------:R-:W-:Y:S01]  /*10630*/  F2FP.BF16.F32.PACK_AB R11, R251, R40 ;  /* 0x00000028fb0b723e */ /* 0x000fe200000010ff */
[----:B------:R-:W-:Y:S01]  /*10640*/  FMUL.FTZ R71, R71, R52 ;  /* 0x0000003447477220 */ /* 0x000fe20000410000 */
[-C--:B------:R-:W-:Y:S01]  /*10650*/  FMUL.FTZ R76, R76, R47.reuse ;  /* 0x0000002f4c4c7220 */ /* 0x080fe20000410000 */
[----:B------:R2:W4:Y:S01]  /*10660*/  MUFU.EX2 R46, R0 ;  /* 0x00000000002e7308 */ /* 0x0005220000000800 */
[-C--:B------:R-:W-:Y:S01]  /*10670*/  FMUL.FTZ R77, R77, R47.reuse ;  /* 0x0000002f4d4d7220 */ /* 0x080fe20000410000 */
[-C--:B------:R-:W-:Y:S01]  /*10680*/  FMUL.FTZ R88, R88, R47.reuse ;  /* 0x0000002f58587220 */ /* 0x080fe20000410000 */
[----:B------:R-:W-:Y:S01]  /*10690*/  FMUL.FTZ R89, R89, R47 ;  /* 0x0000002f59597220 */ /* 0x000fe20000410000 */
[C---:B---3--:R-:W-:Y:S01]  /*106a0*/  HMMA.16816.F32.BF16 R64, R8.reuse, R14, R184 ;  /* 0x0000000e0840723c */ /* 0x048fe200000418b8 */
[----:B------:R-:W-:Y:S01]  /*106b0*/  MOV R185, R21 ;  /* 0x0000001500b97202 */ /* 0x000fe20000000f00 */
[----:B------:R-:W-:Y:S01]  /*106c0*/  FMUL.FTZ R92, R92, R47 ;  /* 0x0000002f5c5c7220 */ /* 0x000fe20000410000 */
[----:B------:R-:W-:Y:S01]  /*106d0*/  MOV R186, R51 ;  /* 0x0000003300ba7202 */ /* 0x000fe20000000f00 */
[-C--:B------:R-:W-:Y:S01]  /*106e0*/  FMUL.FTZ R93, R93, R47.reuse ;  /* 0x0000002f5d5d7220 */ /* 0x080fe20000410000 */
[----:B------:R-:W-:Y:S01]  /*106f0*/  MOV R187, R20 ;  /* 0x0000001400bb7202 */ /* 0x000fe20000000f00 */
[-C--:B------:R-:W-:Y:S01]  /*10700*/  FMUL.FTZ R104, R104, R47.reuse ;  /* 0x0000002f68687220 */ /* 0x080fe20000410000 */
[----:B------:R-:W-:Y:S01]  /*10710*/  MOV R184, R30 ;  /* 0x0000001e00b87202 */ /* 0x000fe20000000f00 */
[C---:B------:R-:W-:Y:S01]  /*10720*/  HMMA.16816.F32.BF16 R56, R8.reuse, R12, R176 ;  /* 0x0000000c0838723c */ /* 0x040fe200000418b0 */
[----:B------:R-:W-:Y:S01]  /*10730*/  LDSM.16.MT88.4 R20, [R54+0xe000] ;  /* 0x00e000003614783b */ /* 0x000fe20000004200 */
[-C--:B------:R-:W-:Y:S01]  /*10740*/  FMUL.FTZ R105, R105, R47.reuse ;  /* 0x0000002f69697220 */ /* 0x080fe20000410000 */
[-C--:B------:R-:W-:Y:S01]  /*10750*/  FMUL.FTZ R108, R108, R47.reuse ;  /* 0x0000002f6c6c7220 */ /* 0x080fe20000410000 */
[-C--:B------:R-:W-:Y:S01]  /*10760*/  FMUL.FTZ R109, R109, R47.reuse ;  /* 0x0000002f6d6d7220 */ /* 0x080fe20000410000 */
[----:B--2---:R-:W-:Y:S01]  /*10770*/  FFMA.FTZ R0, R48, UR10, -R36 ;  /* 0x0000000a30007c23 */ /* 0x004fe20008010824 */
[-C--:B----4-:R-:W-:Y:S01]  /*10780*/  FMUL.FTZ R174, R174, R46.reuse ;  /* 0x0000002eaeae7220 */ /* 0x090fe20000410000 */
[-C--:B------:R-:W-:Y:S01]  /*10790*/  FMUL.FTZ R175, R175, R46.reuse ;  /* 0x0000002eafaf7220 */ /* 0x080fe20000410000 */
[-C--:B------:R-:W-:Y:S01]  /*107a0*/  FMUL.FTZ R182, R182, R46.reuse ;  /* 0x0000002eb6b67220 */ /* 0x080fe20000410000 */
[----:B------:R2:W3:Y:S01]  /*107b0*/  MUFU.EX2 R42, R0 ;  /* 0x00000000002a7308 */ /* 0x0004e20000000800 */
        /* <DEDUP_REMOVED lines=8> */
[----:B-1----:R-:W-:Y:S01]  /*10840*/  HMMA.16816.F32.BF16 R32, R8, R16, R68 ;  /* 0x000000100820723c */ /* 0x002fe20000041844 */
[-C--:B------:R-:W-:Y:S01]  /*10850*/  FMUL.FTZ R95, R95, R46.reuse ;  /* 0x0000002e5f5f7220 */ /* 0x080fe20000410000 */
[-C--:B------:R-:W-:Y:S01]  /*10860*/  FMUL.FTZ R106, R106, R46.reuse ;  /* 0x0000002e6a6a7220 */ /* 0x080fe20000410000 */
[-C--:B------:R-:W-:Y:S01]  /*10870*/  FMUL.FTZ R107, R107, R46.reuse ;  /* 0x0000002e6b6b7220 */ /* 0x080fe20000410000 */
[-C--:B------:R-:W-:Y:S01]  /*10880*/  FMUL.FTZ R120, R120, R47.reuse ;  /* 0x0000002f78787220 */ /* 0x080fe20000410000 */
[-C--:B------:R-:W-:Y:S01]  /*10890*/  FMUL.FTZ R110, R110, R46.reuse ;  /* 0x0000002e6e6e7220 */ /* 0x080fe20000410000 */
[----:B------:R-:W-:Y:S01]  /*108a0*/  FMUL.FTZ R111, R111, R46 ;  /* 0x0000002e6f6f7220 */ /* 0x000fe20000410000 */
[-C--:B------:R-:W-:Y:S01]  /*108b0*/  FMUL.FTZ R121, R121, R47.reuse ;  /* 0x0000002f79797220 */ /* 0x080fe20000410000 */
[----:B--2---:R-:W-:Y:S01]  /*108c0*/  IADD3 R0, PT, PT, R44, 0xc000, RZ ;  /* 0x0000c0002c007810 */ /* 0x004fe20007ffe0ff */
[-C--:B------:R-:W-:Y:S01]  /*108d0*/  FMUL.FTZ R124, R124, R47.reuse ;  /* 0x0000002f7c7c7220 */ /* 0x080fe20000410000 */
[----:B---3--:R-:W-:Y:S01]  /*108e0*/  F2FP.BF16.F32.PACK_AB R7, R42, R206 ;  /* 0x000000ce2a07723e */ /* 0x008fe200000010ff */
[----:B------:R-:W-:Y:S01]  /*108f0*/  FMUL.FTZ R125, R125, R47 ;  /* 0x0000002f7d7d7220 */ /* 0x000fe20000410000 */
[----:B------:R-:W-:Y:S01]  /*10900*/  @P6 IADD3 R39, PT, PT, R0, -0x40, RZ ;  /* 0xffffffc000276810 */ /* 0x000fe20007ffe0ff */
[-C--:B------:R-:W-:Y:S01]  /*10910*/  FMUL.FTZ R122, R122, R46.reuse ;  /* 0x0000002e7a7a7220 */ /* 0x080fe20000410000 */
[----:B------:R-:W-:Y:S01]  /*10920*/  MOV R0, R31 ;  /* 0x0000001f00007202 */ /* 0x000fe20000000f00 */
[-C--:B------:R-:W-:Y:S01]  /*10930*/  FMUL.FTZ R123, R123, R46.reuse ;  /* 0x0000002e7b7b7220 */ /* 0x080fe20000410000 */
[----:B------:R-:W-:Y:S01]  /*10940*/  IADD3 R53, PT, PT, R2, R39, RZ ;  /* 0x0000002702357210 */ /* 0x000fe20007ffe0ff */
[C---:B------:R-:W-:Y:S01]  /*10950*/  HMMA.16816.F32.BF16 R172, R4.reuse, R12, R172 ;  /* 0x0000000c04ac723c */ /* 0x040fe200000418ac */
[----:B------:R-:W1:Y:S01]  /*10960*/  LDSM.16.MT88.4 R28, [R39] ;  /* 0x00000000271c783b */ /* 0x000e620000004200 */
[-C--:B------:R-:W-:Y:S01]  /*10970*/  FMUL.FTZ R126, R126, R46.reuse ;  /* 0x0000002e7e7e7220 */ /* 0x080fe20000410000 */
[-C--:B------:R-:W-:Y:S01]  /*10980*/  FMUL.FTZ R127, R127, R46.reuse ;  /* 0x0000002e7f7f7220 */ /* 0x080fe20000410000 */
[-C--:B------:R-:W-:Y:S01]  /*10990*/  FMUL.FTZ R136, R136, R47.reuse ;  /* 0x0000002f88887220 */ /* 0x080fe20000410000 */
[----:B------:R-:W2:Y:S01]  /*109a0*/  LDSM.16.MT88.4 R24, [R53] ;  /* 0x000000003518783b */ /* 0x000ea20000004200 */
[-C--:B------:R-:W-:Y:S01]  /*109b0*/  FMUL.FTZ R137, R137, R47.reuse ;  /* 0x0000002f89897220 */ /* 0x080fe20000410000 */
[-C--:B------:R-:W-:Y:S01]  /*109c0*/  FMUL.FTZ R138, R138, R46.reuse ;  /* 0x0000002e8a8a7220 */ /* 0x080fe20000410000 */
[C---:B------:R-:W-:Y:S01]  /*109d0*/  HMMA.16816.F32.BF16 R180, R4.reuse, R14, R180 ;  /* 0x0000000e04b4723c */ /* 0x040fe200000418b4 */
[----:B------:R-:W3:Y:S01]  /*109e0*/  LDSM.16.MT88.4 R12, [R44+0xe000] ;  /* 0x00e000002c0c783b */ /* 0x000ee20000004200 */
[-C--:B------:R-:W-:Y:S01]  /*109f0*/  FMUL.FTZ R139, R139, R46.reuse ;  /* 0x0000002e8b8b7220 */ /* 0x080fe20000410000 */
[-C--:B------:R-:W-:Y:S01]  /*10a00*/  FMUL.FTZ R140, R140, R47.reuse ;  /* 0x0000002f8c8c7220 */ /* 0x080fe20000410000 */
[-C--:B------:R-:W-:Y:S01]  /*10a10*/  FMUL.FTZ R141, R141, R47.reuse ;  /* 0x0000002f8d8d7220 */ /* 0x080fe20000410000 */
[----:B------:R-:W4:Y:S01]  /*10a20*/  LDSM.16.MT88.4 R68, [R39+0x2000] ;  /* 0x002000002744783b */ /* 0x000f220000004200 */
[-C--:B------:R-:W-:Y:S01]  /*10a30*/  FMUL.FTZ R142, R142, R46.reuse ;  /* 0x0000002e8e8e7220 */ /* 0x080fe20000410000 */
[-C--:B------:R-:W-:Y:S01]  /*10a40*/  FMUL.FTZ R143, R143, R46.reuse ;  /* 0x0000002e8f8f7220 */ /* 0x080fe20000410000 */
[-C--:B------:R-:W-:Y:S01]  /*10a50*/  FMUL.FTZ R148, R148, R47.reuse ;  /* 0x0000002f94947220 */ /* 0x080fe20000410000 */
[----:B------:R-:W4:Y:S01]  /*10a60*/  LDSM.16.MT88.4 R48, [R53+0x2000] ;  /* 0x002000003530783b */ /* 0x000f220000004200 */
        /* <DEDUP_REMOVED lines=16> */
[-C--:B------:R-:W-:Y:S01]  /*10b70*/  FMUL.FTZ R83, R83, R52.reuse ;  /* 0x0000003453537220 */ /* 0x080fe20000410000 */
[C---:B------:R-:W-:Y:S01]  /*10b80*/  HMMA.16816.F32.BF16 R72, R4.reuse, R16, R72 ;  /* 0x000000100448723c */ /* 0x040fe20000041848 */
[-C--:B------:R-:W-:Y:S01]  /*10b90*/  FMUL.FTZ R86, R86, R52.reuse ;  /* 0x0000003456567220 */ /* 0x080fe20000410000 */
[-C--:B------:R-:W-:Y:S01]  /*10ba0*/  FMUL.FTZ R87, R87, R52.reuse ;  /* 0x0000003457577220 */ /* 0x080fe20000410000 */
[----:B------:R-:W-:Y:S01]  /*10bb0*/  MOV R16, R171 ;  /* 0x000000ab00107202 */ /* 0x000fe20000000f00 */
[-C--:B------:R-:W-:Y:S01]  /*10bc0*/  FMUL.FTZ R98, R98, R52.reuse ;  /* 0x0000003462627220 */ /* 0x080fe20000410000 */
[----:B------:R-:W-:Y:S01]  /*10bd0*/  FMUL.FTZ R99, R99, R52 ;  /* 0x0000003463637220 */ /* 0x000fe20000410000 */
[----:B------:R-:W-:Y:S01]  /*10be0*/  MOV R17, R42 ;  /* 0x0000002a00117202 */ /* 0x000fe20000000f00 */
[----:B------:R-:W-:Y:S01]  /*10bf0*/  FFMA.FTZ R2, R63, UR10, -R37 ;  /* 0x0000000a3f027c23 */ /* 0x000fe20008010825 */
        /* <DEDUP_REMOVED lines=24> */
[C---:B--2---:R-:W-:Y:S01]  /*10d80*/  HMMA.16816.F32.BF16 R104, R4.reuse, R24, R104 ;  /* 0x000000180468723c */ /* 0x044fe20000041868 */
[-C--:B------:R-:W-:Y:S01]  /*10d90*/  FMUL.FTZ R188, R188, R45.reuse ;  /* 0x0000002dbcbc7220 */ /* 0x080fe20000410000 */
[-C--:B------:R-:W-:Y:S01]  /*10da0*/  FMUL.FTZ R189, R189, R45.reuse ;  /* 0x0000002dbdbd7220 */ /* 0x080fe20000410000 */
[-C--:B------:R-:W-:Y:S01]  /*10db0*/  FMUL.FTZ R190, R190, R52.reuse ;  /* 0x00000034bebe7220 */ /* 0x080fe20000410000 */
[-C--:B------:R-:W-:Y:S01]  /*10dc0*/  FMUL.FTZ R191, R191, R52.reuse ;  /* 0x00000034bfbf7220 */ /* 0x080fe20000410000 */
[-C--:B------:R-:W-:Y:S01]  /*10dd0*/  FMUL.FTZ R112, R112, R45.reuse ;  /* 0x0000002d70707220 */ /* 0x080fe20000410000 */
[-C--:B------:R-:W-:Y:S01]  /*10de0*/  FMUL.FTZ R113, R113, R45.reuse ;  /* 0x0000002d71717220 */ /* 0x080fe20000410000 */
[-C--:B------:R-:W-:Y:S01]  /*10df0*/  FMUL.FTZ R114, R114, R52.reuse ;  /* 0x0000003472727220 */ /* 0x080fe20000410000 */
[----:B------:R-:W-:Y:S01]  /*10e00*/  HMMA.16816.F32.BF16 R108, R4, R26, R108 ;  /* 0x0000001a046c723c */ /* 0x000fe2000004186c */
[-C--:B------:R-:W-:Y:S01]  /*10e10*/  FMUL.FTZ R115, R115, R52.reuse ;  /* 0x0000003473737220 */ /* 0x080fe20000410000 */
[-C--:B------:R-:W-:Y:S01]  /*10e20*/  FMUL.FTZ R132, R132, R45.reuse ;  /* 0x0000002d84847220 */ /* 0x080fe20000410000 */
[----:B------:R-:W-:Y:S01]  /*10e30*/  FMUL.FTZ R133, R133, R45 ;  /* 0x0000002d85857220 */ /* 0x000fe20000410000 */
[-C--:B------:R-:W-:Y:S01]  /*10e40*/  FMUL.FTZ R134, R134, R52.reuse ;  /* 0x0000003486867220 */ /* 0x080fe20000410000 */
[----:B------:R-:W-:-:S03]  /*10e50*/  FMUL.FTZ R135, R135, R52 ;  /* 0x0000003487877220 */ /* 0x000fc60000410000 */
[C---:B---3--:R-:W-:Y:S08]  /*10e60*/  HMMA.16816.F32.BF16 R120, R4.reuse, R12, R120 ;  /* 0x0000000c0478723c */ /* 0x048ff00000041878 */
[C---:B------:R-:W-:Y:S08]  /*10e70*/  HMMA.16816.F32.BF16 R124, R4.reuse, R14, R124 ;  /* 0x0000000e047c723c */ /* 0x040ff0000004187c */
[C---:B------:R-:W-:Y:S08]  /*10e80*/  HMMA.16816.F32.BF16 R136, R4.reuse, R20, R136 ;  /* 0x000000140488723c */ /* 0x040ff00000041888 */
[C---:B------:R-:W-:Y:S08]  /*10e90*/  HMMA.16816.F32.BF16 R140, R4.reuse, R22, R140 ;  /* 0x00000016048c723c */ /* 0x040ff0000004188c */
[C---:B----4-:R-:W-:Y:S08]  /*10ea0*/  HMMA.16816.F32.BF16 R148, R4.reuse, R68, R148 ;  /* 0x000000440494723c */ /* 0x050ff00000041894 */
[C---:B------:R-:W-:Y:S08]  /*10eb0*/  HMMA.16816.F32.BF16 R192, R4.reuse, R70, R192 ;  /* 0x0000004604c0723c */ /* 0x040ff000000418c0 */
[C---:B------:R-:W-:Y:S08]  /*10ec0*/  HMMA.16816.F32.BF16 R196, R4.reuse, R48, R196 ;  /* 0x0000003004c4723c */ /* 0x040ff000000418c4 */
[----:B------:R-:W-:Y:S01]  /*10ed0*/  HMMA.16816.F32.BF16 R176, R4, R50, R160 ;  /* 0x0000003204b0723c */ /* 0x000fe200000418a0 */
[----:B------:R-:W-:-:S02]  /*10ee0*/  MOV R6, R187 ;  /* 0x000000bb00067202 */ /* 0x000fc40000000f00 */
[----:B------:R-:W-:Y:S01]  /*10ef0*/  MOV R187, R0 ;  /* 0x0000000000bb7202 */ /* 0x000fe20000000f00 */
[--C-:B------:R-:W-:Y:S01]  /*10f00*/  FFMA.FTZ R0, R215, UR10, -R38.reuse ;  /* 0x0000000ad7007c23 */ /* 0x100fe20008010826 */
[----:B------:R-:W-:Y:S02]  /*10f10*/  MOV R7, R184 ;  /* 0x000000b800077202 */ /* 0x000fe40000000f00 */
[----:B------:R-:W-:Y:S01]  /*10f20*/  MOV R184, R252 ;  /* 0x000000fc00b87202 */ /* 0x000fe20000000f00 */
[C---:B------:R-:W-:Y:S01]  /*10f30*/  HMMA.16816.F32.BF16 R160, R8.reuse, R18, R80 ;  /* 0x0000001208a0723c */ /* 0x040fe20000041850 */
[----:B------:R1:W-:Y:S07]  /*10f40*/  MUFU.EX2 R18, R0 ;  /* 0x0000000000127308 */ /* 0x0003ee0000000800 */
[C---:B------:R-:W-:Y:S01]  /*10f50*/  HMMA.16816.F32.BF16 R84, R8.reuse, R28, R84 ;  /* 0x0000001c0854723c */ /* 0x040fe20000041854 */
[----:B------:R2:W3:Y:S07]  /*10f60*/  MUFU.EX2 R28, R2 ;  /* 0x00000002001c7308 */ /* 0x0004ee0000000800 */
[----:B------:R-:W-:Y:S01]  /*10f70*/  HMMA.16816.F32.BF16 R96, R8, R30, R96 ;  /* 0x0000001e0860723c */ /* 0x000fe20000041860 */
[----:B-1----:R-:W-:-:S04]  /*10f80*/  FFMA.FTZ R0, R214, UR10, -R38 ;  /* 0x0000000ad6007c23 */ /* 0x002fc80008010826 */
[----:B------:R1:W-:Y:S03]  /*10f90*/  MUFU.EX2 R171, R0 ;  /* 0x0000000000ab7308 */ /* 0x0003e60000000800 */
[----:B------:R-:W-:Y:S01]  /*10fa0*/  HMMA.16816.F32.BF16 R100, R8, R24, R100 ;  /* 0x000000180864723c */ /* 0x000fe20000041864 */
[----:B--2---:R-:W-:Y:S01]  /*10fb0*/  FFMA.FTZ R2, R218, UR10, -R3 ;  /* 0x0000000ada027c23 */ /* 0x004fe20008010803 */
[----:B------:R-:W-:-:S06]  /*10fc0*/  MOV R218, R16 ;  /* 0x0000001000da7202 */ /* 0x000fcc0000000f00 */
[----:B------:R-:W-:Y:S01]  /*10fd0*/  HMMA.16816.F32.BF16 R144, R8, R68, R144 ;  /* 0x000000440890723c */ /* 0x000fe20000041890 */
[----:B-1----:R-:W-:-:S07]  /*10fe0*/  FFMA.FTZ R0, R60, UR10, -R38 ;  /* 0x0000000a3c007c23 */ /* 0x002fce0008010826 */
[----:B------:R-:W-:Y:S01]  /*10ff0*/  HMMA.16816.F32.BF16 R68, R8, R70, R152 ;  /* 0x000000460844723c */ /* 0x000fe20000041898 */
[----:B---3--:R-:W-:Y:S01]  /*11000*/  MOV R153, R28 ;  /* 0x0000001c00997202 */ /* 0x008fe20000000f00 */
[----:B------:R1:W-:Y:S01]  /*11010*/  MUFU.EX2 R29, R0 ;  /* 0x00000000001d7308 */ /* 0x0003e20000000800 */
[----:B------:R-:W-:-:S05]  /*11020*/  MOV R155, R40 ;  /* 0x00000028009b7202 */ /* 0x000fca0000000f00 */
[C---:B------:R-:W-:Y:S08]  /*11030*/  HMMA.16816.F32.BF16 R116, R8.reuse, R12, R116 ;  /* 0x0000000c0874723c */ /* 0x040ff00000041874 */
[----:B------:R-:W-:Y:S01]  /*11040*/  HMMA.16816.F32.BF16 R128, R8, R14, R128 ;  /* 0x0000000e0880723c */ /* 0x000fe20000041880 */
[----:B------:R-:W2:Y:S01]  /*11050*/  LDSM.16.MT88.4 R12, [R44+0xc800] ;  /* 0x00c800002c0c783b */ /* 0x000ea20000004200 */
[----:B-1----:R-:W-:-:S04]  /*11060*/  FFMA.FTZ R0, R61, UR10, -R38 ;  /* 0x0000000a3d007c23 */ /* 0x002fc80008010826 */
[----:B------:R1:W3:Y:S02]  /*11070*/  MUFU.EX2 R31, R0 ;  /* 0x00000000001f7308 */ /* 0x0002e40000000800 */
[C---:B------:R-:W-:Y:S08]  /*11080*/  HMMA.16816.F32.BF16 R156, R8.reuse, R48, R156 ;  /* 0x00000030089c723c */ /* 0x040ff0000004189c */
[----:B------:R-:W-:Y:S01]  /*11090*/  HMMA.16816.F32.BF16 R48, R8, R50, R200 ;  /* 0x000000320830723c */ /* 0x000fe200000418c8 */
[----:B------:R-:W-:Y:S01]  /*110a0*/  MOV R200, R18 ;  /* 0x0000001200c87202 */ /* 0x000fe20000000f00 */
[----:B-1----:R-:W-:Y:S01]  /*110b0*/  FFMA.FTZ R0, R217, UR10, -R37 ;  /* 0x0000000ad9007c23 */ /* 0x002fe20008010825 */
[----:B---3--:R-:W-:-:S05]  /*110c0*/  MOV R152, R31 ;  /* 0x0000001f00987202 */ /* 0x008fca0000000f00 */
[C---:B------:R-:W-:Y:S01]  /*110d0*/  HMMA.16816.F32.BF16 R80, R8.reuse, R22, R188 ;  /* 0x000000160850723c */ /* 0x040fe200000418bc */
[----:B------:R-:W-:Y:S01]  /*110e0*/  MOV R217, R6 ;  /* 0x0000000600d97202 */ /* 0x000fe20000000f00 */
[----:B------:R1:W3:Y:S01]  /*110f0*/  MUFU.EX2 R19, R0 ;  /* 0x0000000000137308 */ /* 0x0002e20000000800 */
[----:B------:R-:W-:Y:S02]  /*11100*/  MOV R191, R7 ;  /* 0x0000000700bf7202 */ /* 0x000fe40000000f00 */
[----:B------:R-:W-:Y:S02]  /*11110*/  MOV R190, R41 ;  /* 0x0000002900be7202 */ /* 0x000fe40000000f00 */
[----:B------:R-:W-:Y:S01]  /*11120*/  MOV R189, R42 ;  /* 0x0000002a00bd7202 */ /* 0x000fe20000000f00 */
[C---:B------:R-:W-:Y:S01]  /*11130*/  HMMA.16816.F32.BF16 R112, R8.reuse, R26, R112 ;  /* 0x0000001a0870723c */ /* 0x040fe20000041870 */
[----:B------:R-:W-:Y:S02]  /*11140*/  MOV R188, R43 ;  /* 0x0000002b00bc7202 */ /* 0x000fe40000000f00 */
[----:B------:R-:W-:Y:S05]  /*11150*/  LDSM.16.MT88.4 R40, [R53+0x2800] ;  /* 0x002800003528783b */ /* 0x000fea0000004200 */
[----:B------:R-:W-:Y:S01]  /*11160*/  HMMA.16816.F32.BF16 R132, R8, R20, R132 ;  /* 0x000000140884723c */ /* 0x000fe20000041884 */
[----:B------:R-:W-:Y:S01]  /*11170*/  F2FP.BF16.F32.PACK_AB R8, R171, R200 ;  /* 0x000000c8ab08723e */ /* 0x000fe200000010ff */
[----:B------:R-:W-:Y:S01]  /*11180*/  LDSM.16.MT88.4 R20, [R39+0x800] ;  /* 0x000800002714783b */ /* 0x000fe20000004200 */
[----:B-1----:R-:W-:Y:S01]  /*11190*/  FFMA.FTZ R0, R212, UR10, -R37 ;  /* 0x0000000ad4007c23 */ /* 0x002fe20008010825 */
[----:B---3--:R-:W-:-:S03]  /*111a0*/  MOV R201, R19 ;  /* 0x0000001300c97202 */ /* 0x008fc60000000f00 */
[----:B------:R1:W3:Y:S02]  /*111b0*/  MUFU.EX2 R207, R0 ;  /* 0x0000000000cf7308 */ /* 0x0002e40000000800 */
[----:B-1----:R-:W-:Y:S01]  /*111c0*/  FFMA.FTZ R0, R62, UR10, -R37 ;  /* 0x0000000a3e007c23 */ /* 0x002fe20008010825 */
[----:B---3--:R-:W-:-:S05]  /*111d0*/  F2FP.BF16.F32.PACK_AB R9, R207, R201 ;  /* 0x000000c9cf09723e */ /* 0x008fca00000010ff */
[----:B------:R1:W-:Y:S02]  /*111e0*/  MUFU.EX2 R252, R0 ;  /* 0x0000000000fc7308 */ /* 0x0003e40000000800 */
[----:B-1----:R-:W-:-:S06]  /*111f0*/  FFMA.FTZ R0, R216, UR10, -R3 ;  /* 0x0000000ad8007c23 */ /* 0x002fcc0008010803 */
[----:B------:R1:W-:Y:S08]  /*11200*/  MUFU.EX2 R216, R2 ;  /* 0x0000000200d87308 */ /* 0x0003f00000000800 */
[----:B------:R3:W4:Y:S01]  /*11210*/  MUFU.EX2 R5, R0 ;  /* 0x0000000000057308 */ /* 0x0007220000000800 */
[----:B-1----:R-:W-:-:S07]  /*11220*/  FFMA.FTZ R2, R213, UR10, -R3 ;  /* 0x0000000ad5027c23 */ /* 0x002fce0008010803 */
[----:B------:R-:W1:Y:S01]  /*11230*/  MUFU.EX2 R4, R2 ;  /* 0x0000000200047308 */ /* 0x000e620000000800 */
[----:B---3--:R-:W-:Y:S01]  /*11240*/  FFMA.FTZ R0, R165, UR10, -R3 ;  /* 0x0000000aa5007c23 */ /* 0x008fe20008010803 */
[----:B----4-:R-:W-:Y:S02]  /*11250*/  MOV R202, R5 ;  /* 0x0000000500ca7202 */ /* 0x010fe40000000f00 */
[----:B------:R-:W-:-:S04]  /*11260*/  MOV R165, R17 ;  /* 0x0000001100a57202 */ /* 0x000fc80000000f00 */
[----:B------:R3:W-:Y:S01]  /*11270*/  MUFU.EX2 R25, R0 ;  /* 0x0000000000197308 */ /* 0x0007e20000000800 */
[----:B------:R-:W-:Y:S01]  /*11280*/  LDSM.16.MT88.4 R16, [R53+0x800] ;  /* 0x000800003510783b */ /* 0x000fe20000004200 */
[----:B-1----:R-:W-:Y:S01]  /*11290*/  MOV R154, R4 ;  /* 0x00000004009a7202 */ /* 0x002fe20000000f00 */
[----:B---3--:R-:W-:-:S05]  /*112a0*/  FFMA.FTZ R0, R221, UR10, -R36 ;  /* 0x0000000add007c23 */ /* 0x008fca0008010824 */
[----:B------:R1:W3:Y:S02]  /*112b0*/  MUFU.EX2 R4, R0 ;  /* 0x0000000000047308 */ /* 0x0002e40000000800 */
[----:B-1----:R-:W-:Y:S01]  /*112c0*/  FFMA.FTZ R0, R222, UR10, -R36 ;  /* 0x0000000ade007c23 */ /* 0x002fe20008010824 */
[----:B------:R-:W-:Y:S02]  /*112d0*/  MOV R222, R29 ;  /* 0x0000001d00de7202 */ /* 0x000fe40000000f00 */
[----:B------:R-:W1:Y:S03]  /*112e0*/  LDSM.16.MT88.4 R28, [R54+0xc800] ;  /* 0x00c80000361c783b */ /* 0x000e660000004200 */
[----:B------:R4:W2:Y:S01]  /*112f0*/  MUFU.EX2 R221, R0 ;  /* 0x0000000000dd7308 */ /* 0x0008a20000000800 */
[----:B---3--:R-:W-:Y:S02]  /*11300*/  MOV R203, R4 ;  /* 0x0000000400cb7202 */ /* 0x008fe40000000f00 */
[----:B------:R-:W-:-:S02]  /*11310*/  F2FP.BF16.F32.PACK_AB R10, R152, R222 ;  /* 0x000000de980a723e */ /* 0x000fc400000010ff */
[----:B------:R-:W-:Y:S01]  /*11320*/  F2FP.BF16.F32.PACK_AB R4, R216, R202 ;  /* 0x000000cad804723e */ /* 0x000fe200000010ff */
[----:B----4-:R-:W-:Y:S01]  /*11330*/  FFMA.FTZ R0, R220, UR10, -R36 ;  /* 0x0000000adc007c23 */ /* 0x010fe20008010824 */
[----:B------:R-:W-:Y:S02]  /*11340*/  MOV R220, R252 ;  /* 0x000000fc00dc7202 */ /* 0x000fe40000000f00 */
[----:B--2---:R-:W-:Y:S01]  /*11350*/  F2FP.BF16.F32.PACK_AB R5, R221, R203 ;  /* 0x000000cbdd05723e */ /* 0x004fe200000010ff */
[----:B------:R2:W-:Y:S01]  /*11360*/  MUFU.EX2 R252, R0 ;  /* 0x0000000000fc7308 */ /* 0x0005e20000000800 */
[----:B------:R-:W-:-:S07]  /*11370*/  F2FP.BF16.F32.PACK_AB R11, R153, R220 ;  /* 0x000000dc990b723e */ /* 0x000fce00000010ff */
[C---:B------:R-:W-:Y:S08]  /*11380*/  HMMA.16816.F32.BF16 R56, R8.reuse, R12, R56 ;  /* 0x0000000c0838723c */ /* 0x040ff00000041838 */
[----:B------:R-:W-:Y:S01]  /*11390*/  HMMA.16816.F32.BF16 R64, R8, R14, R64 ;  /* 0x0000000e0840723c */ /* 0x000fe20000041840 */
[----:B--2---:R-:W-:Y:S01]  /*113a0*/  FFMA.FTZ R0, R219, UR10, -R36 ;  /* 0x0000000adb007c23 */ /* 0x004fe20008010824 */
[----:B------:R-:W-:-:S02]  /*113b0*/  MOV R219, R25 ;  /* 0x0000001900db7202 */ /* 0x000fc40000000f00 */
[----:B------:R-:W-:Y:S01]  /*113c0*/  LDSM.16.MT88.4 R24, [R54+0xe800] ;  /* 0x00e800003618783b */ /* 0x000fe20000004200 */
[----:B------:R-:W2:Y:S01]  /*113d0*/  MUFU.EX2 R2, R0 ;  /* 0x0000000000027308 */ /* 0x000ea20000000800 */
[----:B------:R-:W-:Y:S02]  /*113e0*/  F2FP.BF16.F32.PACK_AB R6, R154, R219 ;  /* 0x000000db9a06723e */ /* 0x000fe400000010ff */
[C---:B-1----:R-:W-:Y:S01]  /*113f0*/  HMMA.16816.F32.BF16 R60, R8.reuse, R28, R32 ;  /* 0x0000001c083c723c */ /* 0x042fe20000041820 */
[----:B------:R-:W-:Y:S07]  /*11400*/  LDSM.16.MT88.4 R32, [R39+0x2800] ;  /* 0x002800002720783b */ /* 0x000fee0000004200 */
[----:B------:R-:W-:Y:S01]  /*11410*/  HMMA.16816.F32.BF16 R84, R8, R20, R84 ;  /* 0x000000140854723c */ /* 0x000fe20000041854 */
[----:B--2---:R-:W-:Y:S01]  /*11420*/  F2FP.BF16.F32.PACK_AB R7, R2, R252 ;  /* 0x000000fc0207723e */ /* 0x004fe200000010ff */
[----:B------:R-:W-:-:S06]  /*11430*/  FFMA.FTZ R0, R230, UR10, -R38 ;  /* 0x0000000ae6007c23 */ /* 0x000fcc0008010826 */
[----:B------:R-:W-:Y:S01]  /*11440*/  HMMA.16816.F32.BF16 R96, R8, R22, R96 ;  /* 0x000000160860723c */ /* 0x000fe20000041860 */
[----:B------:R1:W-:Y:S07]  /*11450*/  MUFU.EX2 R215, R0 ;  /* 0x0000000000d77308 */ /* 0x0003ee0000000800 */
[C---:B------:R-:W-:Y:S08]  /*11460*/  HMMA.16816.F32.BF16 R172, R4.reuse, R12, R172 ;  /* 0x0000000c04ac723c */ /* 0x040ff000000418ac */
[----:B------:R-:W-:Y:S01]  /*11470*/  HMMA.16816.F32.BF16 R180, R4, R14, R180 ;  /* 0x0000000e04b4723c */ /* 0x000fe200000418b4 */
[----:B------:R-:W2:Y:S01]  /*11480*/  LDSM.16.MT88.4 R12, [R44+0xe800] ;  /* 0x00e800002c0c783b */ /* 0x000ea20000004200 */
[----:B-1----:R-:W-:-:S04]  /*11490*/  FFMA.FTZ R0, R227, UR10, -R38 ;  /* 0x0000000ae3007c23 */ /* 0x002fc80008010826 */
[----:B------:R1:W3:Y:S02]  /*114a0*/  MUFU.EX2 R230, R0 ;  /* 0x0000000000e67308 */ /* 0x0002e40000000800 */
[----:B------:R-:W-:Y:S01]  /*114b0*/  HMMA.16816.F32.BF16 R72, R4, R28, R72 ;  /* 0x0000001c0448723c */ /* 0x000fe20000041848 */
[----:B------:R-:W-:-:S07]  /*114c0*/  MOV R29, R171 ;  /* 0x000000ab001d7202 */ /* 0x000fce0000000f00 */
[----:B------:R-:W-:Y:S01]  /*114d0*/  HMMA.16816.F32.BF16 R76, R4, R30, R76 ;  /* 0x0000001e044c723c */ /* 0x000fe2000004184c */
[----:B-1----:R-:W-:-:S07]  /*114e0*/  FFMA.FTZ R0, R226, UR10, -R38 ;  /* 0x0000000ae2007c23 */ /* 0x002fce0008010826 */
[----:B------:R-:W-:Y:S01]  /*114f0*/  HMMA.16816.F32.BF16 R88, R4, R20, R88 ;  /* 0x000000140458723c */ /* 0x000fe20000041858 */
[----:B------:R-:W-:Y:S02]  /*11500*/  MOV R20, R165 ;  /* 0x000000a500147202 */ /* 0x000fe40000000f00 */
[----:B------:R-:W-:-:S05]  /*11510*/  MOV R21, R218 ;  /* 0x000000da00157202 */ /* 0x000fca0000000f00 */
[----:B------:R-:W-:Y:S01]  /*11520*/  HMMA.16816.F32.BF16 R92, R4, R22, R92 ;  /* 0x00000016045c723c */ /* 0x000fe2000004185c */
[----:B------:R-:W-:-:S07]  /*11530*/  MOV R23, R219 ;  /* 0x000000db00177202 */ /* 0x000fce0000000f00 */
[C---:B------:R-:W-:Y:S08]  /*11540*/  HMMA.16816.F32.BF16 R104, R4.reuse, R16, R104 ;  /* 0x000000100468723c */ /* 0x040ff00000041868 */
[C---:B------:R-:W-:Y:S08]  /*11550*/  HMMA.16816.F32.BF16 R108, R4.reuse, R18, R108 ;  /* 0x00000012046c723c */ /* 0x040ff0000004186c */
        /* <DEDUP_REMOVED lines=8> */
[----:B------:R-:W-:-:S02]  /*115e0*/  MOV R5, R247 ;  /* 0x000000f700057202 */ /* 0x000fc40000000f00 */
[----:B------:R1:W-:Y:S01]  /*115f0*/  MUFU.EX2 R247, R0 ;  /* 0x0000000000f77308 */ /* 0x0003e20000000800 */
[----:B------:R-:W-:Y:S02]  /*11600*/  MOV R7, R251 ;  /* 0x000000fb00077202 */ /* 0x000fe40000000f00 */
[----:B------:R-:W-:Y:S02]  /*11610*/  MOV R6, R211 ;  /* 0x000000d300067202 */ /* 0x000fe40000000f00 */
[----:B------:R-:W-:Y:S01]  /*11620*/  HMMA.16816.F32.BF16 R116, R8, R12, R116 ;  /* 0x0000000c0874723c */ /* 0x000fe20000041874 */
[----:B------:R-:W-:-:S07]  /*11630*/  MOV R22, R7 ;  /* 0x0000000700167202 */ /* 0x000fce0000000f00 */
[----:B------:R-:W-:Y:S01]  /*11640*/  HMMA.16816.F32.BF16 R128, R8, R14, R128 ;  /* 0x0000000e0880723c */ /* 0x000fe20000041880 */
[----:B------:R-:W-:Y:S01]  /*11650*/  LDSM.16.MT88.4 R12, [R44+0xd000] ;  /* 0x00d000002c0c783b */ /* 0x000fe20000004200 */
[----:B-1----:R-:W-:-:S04]  /*11660*/  FFMA.FTZ R0, R225, UR10, -R38 ;  /* 0x0000000ae1007c23 */ /* 0x002fc80008010826 */
[----:B------:R1:W-:Y:S02]  /*11670*/  MUFU.EX2 R251, R0 ;  /* 0x0000000000fb7308 */ /* 0x0003e40000000800 */
[C---:B------:R-:W-:Y:S08]  /*11680*/  HMMA.16816.F32.BF16 R160, R8.reuse, R30, R160 ;  /* 0x0000001e08a0723c */ /* 0x040ff000000418a0 */
[----:B------:R-:W-:Y:S01]  /*11690*/  HMMA.16816.F32.BF16 R100, R8, R16, R100 ;  /* 0x000000100864723c */ /* 0x000fe20000041864 */
[----:B-1----:R-:W-:-:S07]  /*116a0*/  FFMA.FTZ R0, R229, UR10, -R37 ;  /* 0x0000000ae5007c23 */ /* 0x002fce0008010825 */
[C---:B------:R-:W-:Y:S01]  /*116b0*/  HMMA.16816.F32.BF16 R112, R8.reuse, R18, R112 ;  /* 0x000000120870723c */ /* 0x040fe20000041870 */
[----:B------:R-:W-:Y:S01]  /*116c0*/  MOV R229, R6 ;  /* 0x0000000600e57202 */ /* 0x000fe20000000f00 */
[----:B------:R-:W1:Y:S01]  /*116d0*/  LDSM.16.MT88.4 R16, [R53+0x1000] ;  /* 0x001000003510783b */ /* 0x000e620000004200 */
[----:B------:R2:W-:Y:S05]  /*116e0*/  MUFU.EX2 R213, R0 ;  /* 0x0000000000d57308 */ /* 0x0005ea0000000800 */
[C---:B------:R-:W-:Y:S08]  /*116f0*/  HMMA.16816.F32.BF16 R132, R8.reuse, R24, R132 ;  /* 0x000000180884723c */ /* 0x040ff00000041884 */
[----:B------:R-:W-:Y:S01]  /*11700*/  HMMA.16816.F32.BF16 R80, R8, R26, R80 ;  /* 0x0000001a0850723c */ /* 0x000fe20000041850 */
[----:B------:R-:W-:Y:S01]  /*11710*/  LDSM.16.MT88.4 R24, [R54+0xf000] ;  /* 0x00f000003618783b */ /* 0x000fe20000004200 */
[----:B--2---:R-:W-:Y:S01]  /*11720*/  FFMA.FTZ R0, R228, UR10, -R37 ;  /* 0x0000000ae4007c23 */ /* 0x004fe20008010825 */
[----:B------:R-:W-:-:S03]  /*11730*/  MOV R228, R217 ;  /* 0x000000d900e47202 */ /* 0x000fc60000000f00 */
[----:B------:R2:W4:Y:S02]  /*11740*/  MUFU.EX2 R214, R0 ;  /* 0x0000000000d67308 */ /* 0x0005240000000800 */
[C---:B------:R-:W-:Y:S08]  /*11750*/  HMMA.16816.F32.BF16 R144, R8.reuse, R32, R144 ;  /* 0x000000200890723c */ /* 0x040ff00000041890 */
[----:B------:R-:W-:Y:S01]  /*11760*/  HMMA.16816.F32.BF16 R68, R8, R34, R68 ;  /* 0x000000220844723c */ /* 0x000fe20000041844 */
[----:B------:R-:W1:Y:S01]  /*11770*/  LDSM.16.MT88.4 R32, [R39+0x3000] ;  /* 0x003000002720783b */ /* 0x000e620000004200 */
[----:B--2---:R-:W-:-:S06]  /*11780*/  FFMA.FTZ R0, R210, UR10, -R37 ;  /* 0x0000000ad2007c23 */ /* 0x004fcc0008010825 */
[C---:B------:R-:W-:Y:S01]  /*11790*/  HMMA.16816.F32.BF16 R156, R8.reuse, R40, R156 ;  /* 0x00000028089c723c */ /* 0x040fe2000004189c */
[----:B------:R2:W-:Y:S07]  /*117a0*/  MUFU.EX2 R211, R0 ;  /* 0x0000000000d37308 */ /* 0x0005ee0000000800 */
[----:B------:R-:W-:Y:S01]  /*117b0*/  HMMA.16816.F32.BF16 R48, R8, R42, R48 ;  /* 0x0000002a0830723c */ /* 0x000fe20000041830 */
[----:B---3--:R-:W-:Y:S01]  /*117c0*/  F2FP.BF16.F32.PACK_AB R8, R230, R215 ;  /* 0x000000d7e608723e */ /* 0x008fe200000010ff */
[----:B------:R-:W3:Y:S01]  /*117d0*/  LDSM.16.MT88.4 R40, [R53+0x3000] ;  /* 0x003000003528783b */ /* 0x000ee20000004200 */
[----:B----4-:R-:W-:-:S02]  /*117e0*/  F2FP.BF16.F32.PACK_AB R9, R214, R213 ;  /* 0x000000d5d609723e */ /* 0x010fc400000010ff */
[----:B------:R-:W-:Y:S01]  /*117f0*/  F2FP.BF16.F32.PACK_AB R10, R251, R247 ;  /* 0x000000f7fb0a723e */ /* 0x000fe200000010ff */
[----:B--2---:R-:W-:-:S04]  /*11800*/  FFMA.FTZ R0, R169, UR10, -R37 ;  /* 0x0000000aa9007c23 */ /* 0x004fc80008010825 */
[----:B------:R2:W4:Y:S02]  /*11810*/  MUFU.EX2 R212, R0 ;  /* 0x0000000000d47308 */ /* 0x0005240000000800 */
[----:B--2---:R-:W-:Y:S01]  /*11820*/  FFMA.FTZ R0, R209, UR10, -R3 ;  /* 0x0000000ad1007c23 */ /* 0x004fe20008010803 */
[----:B----4-:R-:W-:-:S05]  /*11830*/  F2FP.BF16.F32.PACK_AB R11, R212, R211 ;  /* 0x000000d3d40b723e */ /* 0x010fca00000010ff */
[----:B------:R2:W-:Y:S02]  /*11840*/  MUFU.EX2 R209, R0 ;  /* 0x0000000000d17308 */ /* 0x0005e40000000800 */
[C---:B-1----:R-:W-:Y:S08]  /*11850*/  HMMA.16816.F32.BF16 R100, R8.reuse, R16, R100 ;  /* 0x000000100864723c */ /* 0x042ff00000041864 */
[----:B------:R-:W-:Y:S01]  /*11860*/  HMMA.16816.F32.BF16 R144, R8, R32, R144 ;  /* 0x000000200890723c */ /* 0x000fe20000041890 */
[----:B--2---:R-:W-:-:S07]  /*11870*/  FFMA.FTZ R0, R208, UR10, -R3 ;  /* 0x0000000ad0007c23 */ /* 0x004fce0008010803 */
[C---:B---3--:R-:W-:Y:S01]  /*11880*/  HMMA.16816.F32.BF16 R156, R8.reuse, R40, R156 ;  /* 0x00000028089c723c */ /* 0x048fe2000004189c */
[----:B------:R1:W2:Y:S07]  /*11890*/  MUFU.EX2 R210, R0 ;  /* 0x0000000000d27308 */ /* 0x0002ae0000000800 */
[C---:B------:R-:W-:Y:S08]  /*118a0*/  HMMA.16816.F32.BF16 R132, R8.reuse, R24, R132 ;  /* 0x000000180884723c */ /* 0x040ff00000041884 */
[----:B------:R-:W-:Y:S01]  /*118b0*/  HMMA.16816.F32.BF16 R48, R8, R42, R48 ;  /* 0x0000002a0830723c */ /* 0x000fe20000041830 */
[----:B-1----:R-:W-:Y:S01]  /*118c0*/  FFMA.FTZ R0, R223, UR10, -R3 ;  /* 0x0000000adf007c23 */ /* 0x002fe20008010803 */
[----:B--2---:R-:W-:-:S03]  /*118d0*/  F2FP.BF16.F32.PACK_AB R4, R210, R209 ;  /* 0x000000d1d204723e */ /* 0x004fc600000010ff */
[----:B------:R1:W-:Y:S02]  /*118e0*/  MUFU.EX2 R208, R0 ;  /* 0x0000000000d07308 */ /* 0x0003e40000000800 */
[----:B-1----:R-:W-:-:S06]  /*118f0*/  FFMA.FTZ R0, R55, UR10, -R3 ;  /* 0x0000000a37007c23 */ /* 0x002fcc0008010803 */
[----:B------:R1:W2:Y:S02]  /*11900*/  MUFU.EX2 R171, R0 ;  /* 0x0000000000ab7308 */ /* 0x0002a40000000800 */
[--C-:B-1----:R-:W-:Y:S01]  /*11910*/  FFMA.FTZ R0, R224, UR10, -R36.reuse ;  /* 0x0000000ae0007c23 */ /* 0x102fe20008010824 */
[----:B--2---:R-:W-:Y:S01]  /*11920*/  F2FP.BF16.F32.PACK_AB R6, R171, R208 ;  /* 0x000000d0ab06723e */ /* 0x004fe200000010ff */
[----:B------:R-:W-:Y:S04]  /*11930*/  HMMA.16816.F32.BF16 R224, R8, R12, R56 ;  /* 0x0000000c08e0723c */ /* 0x000fe80000041838 */
[----:B------:R1:W-:Y:S02]  /*11940*/  MUFU.EX2 R169, R0 ;  /* 0x0000000000a97308 */ /* 0x0003e40000000800 */
[----:B-1----:R-:W-:Y:S01]  /*11950*/  FFMA.FTZ R0, R204, UR10, -R36 ;  /* 0x0000000acc007c23 */ /* 0x002fe20008010824 */
[----:B------:R-:W-:-:S02]  /*11960*/  MOV R204, R29 ;  /* 0x0000001d00cc7202 */ /* 0x000fc40000000f00 */
[----:B------:R-:W1:Y:S03]  /*11970*/  LDSM.16.MT88.4 R28, [R54+0xd000] ;  /* 0x00d00000361c783b */ /* 0x000e660000004200 */
[----:B------:R2:W3:Y:S02]  /*11980*/  MUFU.EX2 R55, R0 ;  /* 0x0000000000377308 */ /* 0x0004e40000000800 */
[----:B--2---:R-:W-:Y:S01]  /*11990*/  FFMA.FTZ R0, R205, UR10, -R36 ;  /* 0x0000000acd007c23 */ /* 0x004fe20008010824 */
[----:B------:R-:W-:Y:S02]  /*119a0*/  MOV R205, R5 ;  /* 0x0000000500cd7202 */ /* 0x000fe40000000f00 */
[----:B---3--:R-:W-:-:S03]  /*119b0*/  F2FP.BF16.F32.PACK_AB R5, R55, R169 ;  /* 0x000000a93705723e */ /* 0x008fc600000010ff */
[----:B------:R2:W-:Y:S02]  /*119c0*/  MUFU.EX2 R165, R0 ;  /* 0x0000000000a57308 */ /* 0x0005e40000000800 */
[----:B--2---:R-:W-:-:S06]  /*119d0*/  FFMA.FTZ R0, R170, UR10, -R36 ;  /* 0x0000000aaa007c23 */ /* 0x004fcc0008010824 */
[----:B------:R-:W2:Y:S02]  /*119e0*/  MUFU.EX2 R170, R0 ;  /* 0x0000000000aa7308 */ /* 0x000ea40000000800 */
[----:B--2---:R-:W-:Y:S02]  /*119f0*/  F2FP.BF16.F32.PACK_AB R7, R170, R165 ;  /* 0x000000a5aa07723e */ /* 0x004fe400000010ff */
[----:B------:R-:W-:Y:S02]  /*11a00*/  MOV R0, R216 ;  /* 0x000000d800007202 */ /* 0x000fe40000000f00 */
[----:B------:R-:W-:Y:S01]  /*11a10*/  HMMA.16816.F32.BF16 R216, R8, R14, R64 ;  /* 0x0000000e08d8723c */ /* 0x000fe20000041840 */
[----:B------:R-:W-:Y:S02]  /*11a20*/  MOV R65, R220 ;  /* 0x000000dc00417202 */ /* 0x000fe40000000f00 */
[----:B------:R-:W-:Y:S02]  /*11a30*/  MOV R66, R222 ;  /* 0x000000de00427202 */ /* 0x000fe40000000f00 */
[----:B------:R-:W-:-:S02]  /*11a40*/  MOV R67, R221 ;  /* 0x000000dd00437202 */ /* 0x000fc40000000f00 */
[----:B------:R-:W-:Y:S01]  /*11a50*/  MOV R64, R22 ;  /* 0x0000001600407202 */ /* 0x000fe20000000f00 */
[C---:B------:R-:W-:Y:S08]  /*11a60*/  HMMA.16816.F32.BF16 R172, R4.reuse, R12, R172 ;  /* 0x0000000c04ac723c */ /* 0x040ff000000418ac */
[----:B------:R-:W-:Y:S01]  /*11a70*/  HMMA.16816.F32.BF16 R180, R4, R14, R180 ;  /* 0x0000000e04b4723c */ /* 0x000fe200000418b4 */
[----:B------:R-:W2:Y:S07]  /*11a80*/  LDSM.16.MT88.4 R12, [R44+0xf000] ;  /* 0x00f000002c0c783b */ /* 0x000eae0000004200 */
[----:B-1----:R-:W-:Y:S01]  /*11a90*/  HMMA.16816.F32.BF16 R220, R8, R28, R60 ;  /* 0x0000001c08dc723c */ /* 0x002fe2000004183c */
[----:B------:R-:W-:-:S02]  /*11aa0*/  MOV R61, R23 ;  /* 0x00000017003d7202 */ /* 0x000fc40000000f00 */
[----:B------:R-:W-:Y:S02]  /*11ab0*/  MOV R62, R20 ;  /* 0x00000014003e7202 */ /* 0x000fe40000000f00 */
[----:B------:R-:W-:Y:S02]  /*11ac0*/  MOV R63, R21 ;  /* 0x00000015003f7202 */ /* 0x000fe40000000f00 */
[----:B------:R-:W1:Y:S01]  /*11ad0*/  LDSM.16.MT88.4 R20, [R39+0x1000] ;  /* 0x001000002714783b */ /* 0x000e620000004200 */
[C---:B------:R-:W-:Y:S08]  /*11ae0*/  HMMA.16816.F32.BF16 R72, R4.reuse, R28, R72 ;  /* 0x0000001c0448723c */ /* 0x040ff00000041848 */
[C---:B------:R-:W-:Y:S08]  /*11af0*/  HMMA.16816.F32.BF16 R76, R4.reuse, R30, R76 ;  /* 0x0000001e044c723c */ /* 0x040ff0000004184c */
[C---:B------:R-:W-:Y:S08]  /*11b00*/  HMMA.16816.F32.BF16 R104, R4.reuse, R16, R104 ;  /* 0x000000100468723c */ /* 0x040ff00000041868 */
[C---:B------:R-:W-:Y:S08]  /*11b10*/  HMMA.16816.F32.BF16 R108, R4.reuse, R18, R108 ;  /* 0x00000012046c723c */ /* 0x040ff0000004186c */
[-C--:B--2---:R-:W-:Y:S08]  /*11b20*/  HMMA.16816.F32.BF16 R120, R4, R12.reuse, R120 ;  /* 0x0000000c0478723c */ /* 0x084ff00000041878 */
[----:B------:R-:W-:Y:S01]  /*11b30*/  HMMA.16816.F32.BF16 R116, R8, R12, R116 ;  /* 0x0000000c0874723c */ /* 0x000fe20000041874 */
[----:B------:R-:W2:Y:S07]  /*11b40*/  LDL.LU R12, [R1+0x10] ;  /* 0x00001000010c7983 */ /* 0x000eae0000300800 */
[C---:B-1----:R-:W-:Y:S08]  /*11b50*/  HMMA.16816.F32.BF16 R88, R4.reuse, R20, R88 ;  /* 0x000000140458723c */ /* 0x042ff00000041858 */
        /* <DEDUP_REMOVED lines=8> */
[----:B------:R-:W-:Y:S01]  /*11be0*/  MOV R4, R0 ;  /* 0x0000000000047202 */ /* 0x000fe20000000f00 */
[----:B------:R-:W-:Y:S01]  /*11bf0*/  FFMA.FTZ R0, R235, UR10, -R3 ;  /* 0x0000000aeb007c23 */ /* 0x000fe20008010803 */
[----:B------:R-:W-:-:S02]  /*11c00*/  MOV R179, R61 ;  /* 0x0000003d00b37202 */ /* 0x000fc40000000f00 */
[----:B------:R-:W-:Y:S02]  /*11c10*/  MOV R178, R62 ;  /* 0x0000003e00b27202 */ /* 0x000fe40000000f00 */
[----:B------:R-:W-:Y:S01]  /*11c20*/  MOV R177, R63 ;  /* 0x0000003f00b17202 */ /* 0x000fe20000000f00 */
[C---:B------:R-:W-:Y:S01]  /*11c30*/  HMMA.16816.F32.BF16 R84, R8.reuse, R20, R84 ;  /* 0x000000140854723c */ /* 0x040fe20000041854 */
[----:B------:R-:W-:Y:S02]  /*11c40*/  MOV R176, R64 ;  /* 0x0000004000b07202 */ /* 0x000fe40000000f00 */
[----:B------:R-:W-:Y:S02]  /*11c50*/  MOV R7, R65 ;  /* 0x0000004100077202 */ /* 0x000fe40000000f00 */
[----:B------:R-:W-:Y:S02]  /*11c60*/  MOV R6, R66 ;  /* 0x0000004200067202 */ /* 0x000fe40000000f00 */
[----:B------:R-:W-:Y:S01]  /*11c70*/  MOV R5, R67 ;  /* 0x0000004300057202 */ /* 0x000fe20000000f00 */
[----:B------:R-:W-:Y:S01]  /*11c80*/  HMMA.16816.F32.BF16 R60, R8, R30, R160 ;  /* 0x0000001e083c723c */ /* 0x000fe200000418a0 */
[----:B------:R-:W-:-:S02]  /*11c90*/  MOV R160, R205 ;  /* 0x000000cd00a07202 */ /* 0x000fc40000000f00 */
[----:B------:R-:W-:Y:S02]  /*11ca0*/  MOV R162, R204 ;  /* 0x000000cc00a27202 */ /* 0x000fe40000000f00 */
[----:B------:R-:W-:Y:S02]  /*11cb0*/  MOV R163, R207 ;  /* 0x000000cf00a37202 */ /* 0x000fe40000000f00 */
[----:B------:R-:W-:Y:S01]  /*11cc0*/  MOV R161, R206 ;  /* 0x000000ce00a17202 */ /* 0x000fe20000000f00 */
[----:B------:R-:W-:Y:S01]  /*11cd0*/  HMMA.16816.F32.BF16 R28, R8, R14, R128 ;  /* 0x0000000e081c723c */ /* 0x000fe20000041880 */
[----:B------:R-:W-:Y:S01]  /*11ce0*/  MOV R42, R228 ;  /* 0x000000e4002a7202 */ /* 0x000fe20000000f00 */
[----:B------:R-:W-:Y:S01]  /*11cf0*/  LDSM.16.MT88.4 R128, [R44+0xf800] ;  /* 0x00f800002c80783b */ /* 0x000fe20000004200 */
[----:B------:R-:W-:Y:S02]  /*11d00*/  MOV R235, R153 ;  /* 0x0000009900eb7202 */ /* 0x000fe40000000f00 */
[----:B------:R-:W-:-:S02]  /*11d10*/  MOV R228, R154 ;  /* 0x0000009a00e47202 */ /* 0x000fc40000000f00 */
[----:B------:R-:W-:Y:S01]  /*11d20*/  MOV R21, R190 ;  /* 0x000000be00157202 */ /* 0x000fe20000000f00 */
[----:B------:R-:W-:Y:S01]  /*11d30*/  HMMA.16816.F32.BF16 R204, R8, R18, R112 ;  /* 0x0000001208cc723c */ /* 0x000fe20000041870 */
[----:B------:R1:W-:Y:S01]  /*11d40*/  MUFU.EX2 R18, R0 ;  /* 0x0000000000127308 */ /* 0x0003e20000000800 */
[----:B------:R-:W-:Y:S01]  /*11d50*/  LDSM.16.MT88.4 R112, [R53+0x1800] ;  /* 0x001800003570783b */ /* 0x000fe20000004200 */
[----:B------:R-:W-:-:S05]  /*11d60*/  MOV R43, R162 ;  /* 0x000000a2002b7202 */ /* 0x000fca0000000f00 */
[C---:B------:R-:W-:Y:S01]  /*11d70*/  HMMA.16816.F32.BF16 R32, R8.reuse, R34, R68 ;  /* 0x000000220820723c */ /* 0x040fe20000041844 */
[----:B------:R-:W-:Y:S02]  /*11d80*/  MOV R70, R229 ;  /* 0x000000e500467202 */ /* 0x000fe40000000f00 */
[----:B------:R-:W-:Y:S02]  /*11d90*/  MOV R229, R184 ;  /* 0x000000b800e57202 */ /* 0x000fe40000000f00 */
[----:B------:R-:W-:Y:S02]  /*11da0*/  MOV R69, R155 ;  /* 0x0000009b00457202 */ /* 0x000fe40000000f00 */
[----:B------:R-:W-:Y:S01]  /*11db0*/  MOV R68, R188 ;  /* 0x000000bc00447202 */ /* 0x000fe20000000f00 */
[C---:B------:R-:W-:Y:S01]  /*11dc0*/  HMMA.16816.F32.BF16 R64, R8.reuse, R22, R96 ;  /* 0x000000160840723c */ /* 0x040fe20000041860 */
[----:B------:R-:W-:Y:S01]  /*11dd0*/  MOV R188, R186 ;  /* 0x000000ba00bc7202 */ /* 0x000fe20000000f00 */
[--C-:B-1----:R-:W-:Y:S01]  /*11de0*/  FFMA.FTZ R0, R234, UR10, -R3.reuse ;  /* 0x0000000aea007c23 */ /* 0x102fe20008010803 */
[----:B------:R-:W-:Y:S01]  /*11df0*/  MOV R155, R187 ;  /* 0x000000bb009b7202 */ /* 0x000fe20000000f00 */
[----:B------:R-:W-:Y:S01]  /*11e00*/  LDSM.16.MT88.4 R96, [R39+0x1800] ;  /* 0x001800002760783b */ /* 0x000fe20000004200 */
[----:B------:R-:W-:Y:S01]  /*11e10*/  MOV R234, R152 ;  /* 0x0000009800ea7202 */ /* 0x000fe20000000f00 */
[----:B------:R1:W3:Y:S01]  /*11e20*/  MUFU.EX2 R19, R0 ;  /* 0x0000000000137308 */ /* 0x0002e20000000800 */
[----:B------:R-:W-:Y:S01]  /*11e30*/  MOV R23, R188 ;  /* 0x000000bc00177202 */ /* 0x000fe20000000f00 */
[----:B------:R-:W-:Y:S01]  /*11e40*/  HMMA.16816.F32.BF16 R24, R8, R26, R80 ;  /* 0x0000001a0818723c */ /* 0x000fe20000041850 */
[----:B------:R-:W-:Y:S01]  /*11e50*/  LDSM.16.MT88.4 R80, [R54+0xd800] ;  /* 0x00d800003650783b */ /* 0x000fe20000004200 */
[----:B------:R-:W-:Y:S01]  /*11e60*/  MOV R71, R161 ;  /* 0x000000a100477202 */ /* 0x000fe20000000f00 */
[----:B-1----:R-:W-:Y:S01]  /*11e70*/  FFMA.FTZ R0, R233, UR10, -R3 ;  /* 0x0000000ae9007c23 */ /* 0x002fe20008010803 */
[----:B------:R-:W-:-:S02]  /*11e80*/  MOV R233, R160 ;  /* 0x000000a000e97202 */ /* 0x000fc40000000f00 */
[----:B---3--:R-:W-:Y:S01]  /*11e90*/  F2FP.BF16.F32.PACK_AB R160, R19, R18 ;  /* 0x0000001213a0723e */ /* 0x008fe200000010ff */
[----:B------:R1:W-:Y:S02]  /*11ea0*/  MUFU.EX2 R20, R0 ;  /* 0x0000000000147308 */ /* 0x0003e40000000800 */
[----:B-1----:R-:W-:Y:S01]  /*11eb0*/  FFMA.FTZ R0, R236, UR10, -R3 ;  /* 0x0000000aec007c23 */ /* 0x002fe20008010803 */
[----:B------:R-:W-:Y:S02]  /*11ec0*/  MOV R3, R189 ;  /* 0x000000bd00037202 */ /* 0x000fe40000000f00 */
[----:B------:R-:W-:-:S03]  /*11ed0*/  MOV R189, R185 ;  /* 0x000000b900bd7202 */ /* 0x000fc60000000f00 */
[----:B------:R1:W3:Y:S01]  /*11ee0*/  MUFU.EX2 R17, R0 ;  /* 0x0000000000117308 */ /* 0x0002e20000000800 */
[----:B------:R4:W4:Y:S01]  /*11ef0*/  LDSM.16.MT88.4 R184, [R44+0xd800] ;  /* 0x00d800002cb8783b */ /* 0x0009220000004200 */
[----:B------:R-:W-:Y:S02]  /*11f00*/  MOV R236, R7 ;  /* 0x0000000700ec7202 */ /* 0x000fe40000000f00 */
[----:B------:R-:W-:Y:S01]  /*11f10*/  MOV R22, R189 ;  /* 0x000000bd00167202 */ /* 0x000fe20000000f00 */
[--C-:B-1----:R-:W-:Y:S01]  /*11f20*/  FFMA.FTZ R0, R231, UR10, -R36.reuse ;  /* 0x0000000ae7007c23 */ /* 0x102fe20008010824 */
[----:B------:R-:W-:Y:S02]  /*11f30*/  MOV R231, R6 ;  /* 0x0000000600e77202 */ /* 0x000fe40000000f00 */
[----:B---3--:R-:W-:Y:S01]  /*11f40*/  F2FP.BF16.F32.PACK_AB R162, R17, R20 ;  /* 0x0000001411a2723e */ /* 0x008fe200000010ff */
[----:B------:R1:W-:Y:S02]  /*11f50*/  MUFU.EX2 R16, R0 ;  /* 0x0000000000107308 */ /* 0x0003e40000000800 */
[----:B-1----:R-:W-:Y:S01]  /*11f60*/  FFMA.FTZ R0, R232, UR10, -R36 ;  /* 0x0000000ae8007c23 */ /* 0x002fe20008010824 */
[----:B------:R-:W-:-:S05]  /*11f70*/  MOV R232, R5 ;  /* 0x0000000500e87202 */ /* 0x000fca0000000f00 */
[----:B------:R1:W3:Y:S02]  /*11f80*/  MUFU.EX2 R13, R0 ;  /* 0x00000000000d7308 */ /* 0x0002e40000000800 */
[----:B-1----:R-:W-:Y:S01]  /*11f90*/  FFMA.FTZ R0, R237, UR10, -R36 ;  /* 0x0000000aed007c23 */ /* 0x002fe20008010824 */
[----:B------:R-:W-:Y:S01]  /*11fa0*/  MOV R237, R4 ;  /* 0x0000000400ed7202 */ /* 0x000fe20000000f00 */
[----:B--2---:R-:W-:-:S04]  /*11fb0*/  FFMA.FTZ R12, R12, R45, R249 ;  /* 0x0000002d0c0c7223 */ /* 0x004fc800000100f9 */
[----:B------:R1:W-:Y:S01]  /*11fc0*/  MUFU.EX2 R15, R0 ;  /* 0x00000000000f7308 */ /* 0x0003e20000000800 */
[----:B------:R2:W5:Y:S01]  /*11fd0*/  LDL.LU R249, [R1+0x58] ;  /* 0x0000580001f97983 */ /* 0x0005620000300800 */
[----:B----4-:R-:W-:Y:S02]  /*11fe0*/  MOV R44, R191 ;  /* 0x000000bf002c7202 */ /* 0x010fe40000000f00 */
[----:B---3--:R-:W-:Y:S01]  /*11ff0*/  F2FP.BF16.F32.PACK_AB R161, R13, R16 ;  /* 0x000000100da1723e */ /* 0x008fe200000010ff */
[----:B------:R-:W3:Y:S04]  /*12000*/  LDSM.16.MT88.4 R188, [R54+0xf800] ;  /* 0x00f8000036bc783b */ /* 0x000ee80000004200 */
[----:B------:R-:W-:Y:S01]  /*12010*/  LDSM.16.MT88.4 R4, [R53+0x3800] ;  /* 0x003800003504783b */ /* 0x000fe20000004200 */
[----:B-1----:R-:W-:Y:S01]  /*12020*/  FFMA.FTZ R0, R238, UR10, -R36 ;  /* 0x0000000aee007c23 */ /* 0x002fe20008010824 */
[----:B------:R-:W-:-:S03]  /*12030*/  MOV R238, R163 ;  /* 0x000000a300ee7202 */ /* 0x000fc60000000f00 */
[----:B------:R1:W4:Y:S02]  /*12040*/  MUFU.EX2 R14, R0 ;  /* 0x00000000000e7308 */ /* 0x0003240000000800 */
[--C-:B-1----:R-:W-:Y:S01]  /*12050*/  FFMA.FTZ R0, R245, UR10, -R38.reuse ;  /* 0x0000000af5007c23 */ /* 0x102fe20008010826 */
[----:B------:R-:W-:Y:S02]  /*12060*/  MOV R245, R229 ;  /* 0x000000e500f57202 */ /* 0x000fe40000000f00 */
[----:B------:R-:W-:Y:S01]  /*12070*/  MOV R229, R2 ;  /* 0x0000000200e57202 */ /* 0x000fe20000000f00 */
[----:B------:R-:W-:Y:S02]  /*12080*/  FFMA.FTZ R2, R244, UR10, -R38 ;  /* 0x0000000af4027c23 */ /* 0x000fe40008010826 */
[----:B------:R1:W-:Y:S01]  /*12090*/  MUFU.EX2 R41, R0 ;  /* 0x0000000000297308 */ /* 0x0003e20000000800 */
[----:B------:R-:W-:Y:S02]  /*120a0*/  MOV R244, R155 ;  /* 0x0000009b00f47202 */ /* 0x000fe40000000f00 */
[----:B------:R-:W2:Y:S01]  /*120b0*/  LDSM.16.MT88.4 R152, [R39+0x3800] ;  /* 0x003800002798783b */ /* 0x000ea20000004200 */
[----:B----4-:R-:W-:-:S04]  /*120c0*/  F2FP.BF16.F32.PACK_AB R163, R14, R15 ;  /* 0x0000000f0ea3723e */ /* 0x010fc800000010ff */
[----:B------:R4:W2:Y:S03]  /*120d0*/  MUFU.EX2 R40, R2 ;  /* 0x0000000200287308 */ /* 0x0008a60000000800 */
[----:B------:R-:W-:Y:S01]  /*120e0*/  HMMA.16816.F32.BF16 R172, R160, R184, R172 ;  /* 0x000000b8a0ac723c */ /* 0x000fe200000418ac */
[----:B-1----:R-:W-:-:S07]  /*120f0*/  FFMA.FTZ R0, R246, UR10, -R38 ;  /* 0x0000000af6007c23 */ /* 0x002fce0008010826 */
[C---:B------:R-:W-:Y:S01]  /*12100*/  HMMA.16816.F32.BF16 R180, R160.reuse, R186, R180 ;  /* 0x000000baa0b4723c */ /* 0x040fe200000418b4 */
[----:B----4-:R-:W-:Y:S02]  /*12110*/  FFMA.FTZ R2, R243, UR10, -R38 ;  /* 0x0000000af3027c23 */ /* 0x010fe40008010826 */
[----:B------:R1:W-:Y:S05]  /*12120*/  MUFU.EX2 R38, R0 ;  /* 0x0000000000267308 */ /* 0x0003ea0000000800 */
[----:B------:R-:W-:Y:S01]  /*12130*/  HMMA.16816.F32.BF16 R72, R160, R80, R72 ;  /* 0x00000050a048723c */ /* 0x000fe20000041848 */
[----:B-1----:R-:W-:-:S04]  /*12140*/  FFMA.FTZ R0, R242, UR10, -R37 ;  /* 0x0000000af2007c23 */ /* 0x002fc80008010825 */
[----:B------:R1:W-:Y:S02]  /*12150*/  MUFU.EX2 R8, R0 ;  /* 0x0000000000087308 */ /* 0x0003e40000000800 */
[----:B-1----:R-:W-:-:S06]  /*12160*/  FFMA.FTZ R0, R241, UR10, -R37 ;  /* 0x0000000af1007c23 */ /* 0x002fcc0008010825 */
[----:B------:R1:W4:Y:S02]  /*12170*/  MUFU.EX2 R9, R0 ;  /* 0x0000000000097308 */ /* 0x0003240000000800 */
[----:B-1----:R-:W-:-:S06]  /*12180*/  FFMA.FTZ R0, R240, UR10, -R37 ;  /* 0x0000000af0007c23 */ /* 0x002fcc0008010825 */
[----:B------:R1:W-:Y:S02]  /*12190*/  MUFU.EX2 R10, R0 ;  /* 0x00000000000a7308 */ /* 0x0003e40000000800 */
[----:B-1----:R-:W-:Y:S02]  /*121a0*/  FFMA.FTZ R0, R239, UR10, -R37 ;  /* 0x0000000aef007c23 */ /* 0x002fe40008010825 */
[----:B------:R-:W4:Y:S04]  /*121b0*/  LDL.LU R239, [R1+0x18] ;  /* 0x0000180001ef7983 */ /* 0x000f280000300800 */
[----:B------:R1:W4:Y:S08]  /*121c0*/  MUFU.EX2 R36, R2 ;  /* 0x0000000200247308 */ /* 0x0003300000000800 */
[----:B------:R3:W4:Y:S01]  /*121d0*/  MUFU.EX2 R11, R0 ;  /* 0x00000000000b7308 */ /* 0x0007220000000800 */
[----:B------:R-:W-:Y:S01]  /*121e0*/  HMMA.16816.F32.BF16 R76, R160, R82, R76 ;  /* 0x00000052a04c723c */ /* 0x000fe2000004184c */
[----:B------:R-:W-:-:S07]  /*121f0*/  MOV R37, R244 ;  /* 0x000000f400257202 */ /* 0x000fce0000000f00 */
[----:B------:R-:W-:Y:S01]  /*12200*/  HMMA.16816.F32.BF16 R88, R160, R96, R88 ;  /* 0x00000060a058723c */ /* 0x000fe20000041858 */
[----:B-1----:R-:W-:-:S07]  /*12210*/  MOV R2, R245 ;  /* 0x000000f500027202 */ /* 0x002fce0000000f00 */
[----:B------:R-:W-:Y:S01]  /*12220*/  HMMA.16816.F32.BF16 R92, R160, R98, R92 ;  /* 0x00000062a05c723c */ /* 0x000fe2000004185c */
[----:B---3--:R-:W-:-:S07]  /*12230*/  MOV R0, R42 ;  /* 0x0000002a00007202 */ /* 0x008fce0000000f00 */
[----:B------:R-:W-:Y:S01]  /*12240*/  HMMA.16816.F32.BF16 R104, R160, R112, R104 ;  /* 0x00000070a068723c */ /* 0x000fe20000041868 */
[----:B------:R-:W-:-:S07]  /*12250*/  MOV R240, R44 ;  /* 0x0000002c00f07202 */ /* 0x000fce0000000f00 */
[C---:B------:R-:W-:Y:S08]  /*12260*/  HMMA.16816.F32.BF16 R108, R160.reuse, R114, R108 ;  /* 0x00000072a06c723c */ /* 0x040ff0000004186c */
[C---:B------:R-:W-:Y:S08]  /*12270*/  HMMA.16816.F32.BF16 R120, R160.reuse, R128, R120 ;  /* 0x00000080a078723c */ /* 0x040ff00000041878 */
[C---:B------:R-:W-:Y:S08]  /*12280*/  HMMA.16816.F32.BF16 R124, R160.reuse, R130, R124 ;  /* 0x00000082a07c723c */ /* 0x040ff0000004187c */
[C---:B------:R-:W-:Y:S08]  /*12290*/  HMMA.16816.F32.BF16 R136, R160.reuse, R188, R136 ;  /* 0x000000bca088723c */ /* 0x040ff00000041888 */
[C---:B------:R-:W-:Y:S08]  /*122a0*/  HMMA.16816.F32.BF16 R140, R160.reuse, R190, R140 ;  /* 0x000000bea08c723c */ /* 0x040ff0000004188c */
[C---:B--2---:R-:W-:Y:S08]  /*122b0*/  HMMA.16816.F32.BF16 R148, R160.reuse, R152, R148 ;  /* 0x00000098a094723c */ /* 0x044ff00000041894 */
[C---:B------:R-:W-:Y:S08]  /*122c0*/  HMMA.16816.F32.BF16 R192, R160.reuse, R154, R192 ;  /* 0x0000009aa0c0723c */ /* 0x040ff000000418c0 */
[----:B------:R-:W-:Y:S01]  /*122d0*/  HMMA.16816.F32.BF16 R196, R160, R4, R196 ;  /* 0x00000004a0c4723c */ /* 0x000fe200000418c4 */
[----:B------:R-:W-:-:S07]  /*122e0*/  MOV R44, R200 ;  /* 0x000000c8002c7202 */ /* 0x000fce0000000f00 */
[----:B------:R-:W-:Y:S01]  /*122f0*/  HMMA.16816.F32.BF16 R160, R160, R6, R56 ;  /* 0x00000006a0a0723c */ /* 0x000fe20000041838 */
[----:B------:R-:W-:Y:S01]  /*12300*/  MOV R59, R68 ;  /* 0x00000044003b7202 */ /* 0x000fe20000000f00 */
[----:B------:R-:W-:Y:S01]  /*12310*/  FFMA.FTZ R2, R2, R47, R0 ;  /* 0x0000002f02027223 */ /* 0x000fe20000010000 */
[----:B------:R-:W-:Y:S02]  /*12320*/  MOV R244, R201 ;  /* 0x000000c900f47202 */ /* 0x000fe40000000f00 */
[----:B------:R-:W-:Y:S01]  /*12330*/  MOV R245, R202 ;  /* 0x000000ca00f57202 */ /* 0x000fe20000000f00 */
[----:B------:R-:W-:Y:S01]  /*12340*/  FFMA.FTZ R3, R3, R52, R59 ;  /* 0x0000003403037223 */ /* 0x000fe2000001003b */
[----:B------:R-:W-:Y:S01]  /*12350*/  MOV R42, R203 ;  /* 0x000000cb002a7202 */ /* 0x000fe20000000f00 */
[----:B------:R-:W-:Y:S01]  /*12360*/  FADD.FTZ R12, R37, R12 ;  /* 0x0000000c250c7221 */ /* 0x000fe20000010000 */
[----:B------:R-:W-:Y:S02]  /*12370*/  F2FP.BF16.F32.PACK_AB R200, R40, R41 ;  /* 0x0000002928c8723e */ /* 0x000fe400000010ff */
[----:B----4-:R-:W-:-:S02]  /*12380*/  F2FP.BF16.F32.PACK_AB R201, R9, R8 ;  /* 0x0000000809c9723e */ /* 0x010fc400000010ff */
[----:B------:R-:W-:Y:S02]  /*12390*/  F2FP.BF16.F32.PACK_AB R202, R36, R38 ;  /* 0x0000002624ca723e */ /* 0x000fe400000010ff */
[----:B------:R-:W-:Y:S01]  /*123a0*/  F2FP.BF16.F32.PACK_AB R203, R11, R10 ;  /* 0x0000000a0bcb723e */ /* 0x000fe200000010ff */
[----:B------:R-:W-:Y:S01]  /*123b0*/  FADD.FTZ R23, R23, R3 ;  /* 0x0000000317177221 */ /* 0x000fe20000010000 */
[----:B------:R-:W-:Y:S01]  /*123c0*/  MOV R241, R69 ;  /* 0x0000004500f17202 */ /* 0x000fe20000000f00 */
[----:B------:R-:W-:Y:S01]  /*123d0*/  FADD.FTZ R22, R22, R2 ;  /* 0x0000000216167221 */ /* 0x000fe20000010000 */
[----:B------:R-:W-:Y:S02]  /*123e0*/  MOV R242, R70 ;  /* 0x0000004600f27202 */ /* 0x000fe40000000f00 */
[----:B------:R-:W-:Y:S01]  /*123f0*/  MOV R53, R71 ;  /* 0x0000004700357202 */ /* 0x000fe20000000f00 */
[----:B------:R-:W-:Y:S01]  /*12400*/  FADD.FTZ R3, R240, R12 ;  /* 0x0000000cf0037221 */ /* 0x000fe20000010000 */
[----:B------:R-:W-:Y:S01]  /*12410*/  MOV R39, R233 ;  /* 0x000000e900277202 */ /* 0x000fe20000000f00 */
[----:B------:R-:W-:Y:S01]  /*12420*/  FADD.FTZ R2, R241, R23 ;  /* 0x00000017f1027221 */ /* 0x000fe20000010000 */
[----:B------:R-:W-:Y:S01]  /*12430*/  MOV R54, R176 ;  /* 0x000000b000367202 */ /* 0x000fe20000000f00 */
[----:B------:R-:W-:Y:S01]  /*12440*/  HMMA.16816.F32.BF16 R156, R200, R4, R156 ;  /* 0x00000004c89c723c */ /* 0x000fe2000004189c */
[----:B------:R-:W-:-:S02]  /*12450*/  MOV R243, R177 ;  /* 0x000000b100f37202 */ /* 0x000fc40000000f00 */
[----:B------:R-:W-:Y:S01]  /*12460*/  MOV R246, R178 ;  /* 0x000000b200f67202 */ /* 0x000fe20000000f00 */
[----:B------:R-:W-:Y:S01]  /*12470*/  FADD.FTZ R3, R39, R3 ;  /* 0x0000000327037221 */ /* 0x000fe20000010000 */
[----:B------:R-:W-:-:S03]  /*12480*/  FADD.FTZ R2, R54, R2 ;  /* 0x0000000236027221 */ /* 0x000fc60000010000 */
[----:B------:R-:W-:Y:S01]  /*12490*/  FADD.FTZ R3, R44, R3 ;  /* 0x000000032c037221 */ /* 0x000fe20000010000 */
[----:B------:R-:W-:Y:S01]  /*124a0*/  FADD.FTZ R2, R244, R2 ;  /* 0x00000002f4027221 */ /* 0x000fe20000010000 */
[----:B------:R-:W-:Y:S02]  /*124b0*/  MOV R233, R179 ;  /* 0x000000b300e97202 */ /* 0x000fe40000000f00 */
[----:B------:R-:W-:Y:S01]  /*124c0*/  FADD.FTZ R3, R43, R3 ;  /* 0x000000032b037221 */ /* 0x000fe20000010000 */
[----:B------:R-:W-:-:S03]  /*124d0*/  FADD.FTZ R2, R238, R2 ;  /* 0x00000002ee027221 */ /* 0x000fc60000010000 */
[----:B------:R-:W-:Y:S01]  /*124e0*/  FADD.FTZ R5, R231, R3 ;  /* 0x00000003e7057221 */ /* 0x000fe20000010000 */
[----:B------:R-:W-:-:S04]  /*124f0*/  FADD.FTZ R3, R236, R2 ;  /* 0x00000002ec037221 */ /* 0x000fc80000010000 */
        /* <DEDUP_REMOVED lines=8> */
[----:B------:R-:W-:Y:S01]  /*12580*/  FADD.FTZ R3, R11, R3 ;  /* 0x000000030b037221 */ /* 0x000fe20000010000 */
[C---:B------:R-:W-:Y:S08]  /*12590*/  HMMA.16816.F32.BF16 R176, R200.reuse, R184, R224 ;  /* 0x000000b8c8b0723c */ /* 0x040ff000000418e0 */
[C---:B------:R-:W-:Y:S08]  /*125a0*/  HMMA.16816.F32.BF16 R116, R200.reuse, R128, R116 ;  /* 0x00000080c874723c */ /* 0x040ff00000041874 */
[C---:B------:R-:W-:Y:S08]  /*125b0*/  HMMA.16816.F32.BF16 R68, R200.reuse, R80, R220 ;  /* 0x00000050c844723c */ /* 0x040ff000000418dc */
[C---:B------:R-:W-:Y:S08]  /*125c0*/  HMMA.16816.F32.BF16 R132, R200.reuse, R188, R132 ;  /* 0x000000bcc884723c */ /* 0x040ff00000041884 */
[C---:B------:R-:W-:Y:S08]  /*125d0*/  HMMA.16816.F32.BF16 R84, R200.reuse, R96, R84 ;  /* 0x00000060c854723c */ /* 0x040ff00000041854 */
[C---:B------:R-:W-:Y:S08]  /*125e0*/  HMMA.16816.F32.BF16 R144, R200.reuse, R152, R144 ;  /* 0x00000098c890723c */ /* 0x040ff00000041890 */
[----:B------:R-:W-:Y:S01]  /*125f0*/  HMMA.16816.F32.BF16 R100, R200, R112, R100 ;  /* 0x00000070c864723c */ /* 0x000fe20000041864 */
[----:B------:R-:W-:-:S02]  /*12600*/  FFMA.FTZ R0, R239, R46, R248 ;  /* 0x0000002eef007223 */ /* 0x000fc400000100f8 */
[----:B------:R1:W5:Y:S02]  /*12610*/  LDL.LU R248, [R1+0x54] ;  /* 0x0000540001f87983 */ /* 0x0003640000300800 */
[----:B------:R-:W-:Y:S01]  /*12620*/  FADD.FTZ R21, R21, R0 ;  /* 0x0000000015157221 */ /* 0x000fe20000010000 */
[----:B------:R-:W-:-:S03]  /*12630*/  FADD.FTZ R0, R242, R22 ;  /* 0x00000016f2007221 */ /* 0x000fc60000010000 */
        /* <DEDUP_REMOVED lines=35> */
[----:B------:R-:W-:Y:S02]  /*12870*/  FADD.FTZ R0, R14, R0 ;  /* 0x000000000e007221 */ /* 0x000fe40000010000 */
        /* <DEDUP_REMOVED lines=11> */
[----:B------:R-:W-:Y:S01]  /*12930*/  HMMA.16816.F32.BF16 R200, R200, R6, R48 ;  /* 0x00000006c8c8723c */ /* 0x000fe20000041830 */
[----:B-1----:R-:W-:-:S15]  /*12940*/  UIADD3 UR18, UPT, UPT, UR17, -0x4, URZ ;  /* 0xfffffffc11127890 */ /* 0x002fde000fffe0ff */
[----:B------:R-:W-:-:S04]  /*12950*/  NOP ;  /* 0x0000000000007918 */ /* 0x000fc80000000000 */
.L_x_92:
[----:B------:R-:W-:-:S09]  /*12960*/  UISETP.GE.AND UP0, UPT, UR18, URZ, UPT ;  /* 0x000000ff1200728c */ /* 0x000fd2000bf06270 */
[----:B------:R-:W-:Y:S05]  /*12970*/  BRA.U !UP0, `(.L_x_95) ;  /* 0x0000003d08087547 */ /* 0x000fea000b800000 */
[----:B------:R-:W2:Y:S04]  /*12980*/  LDL.LU R0, [R1+0x4c] ;  /* 0x00004c0001007983 */ /* 0x000ea80000300800 */
[----:B------:R-:W3:Y:S04]  /*12990*/  LDL.LU R4, [R1+0x50] ;  /* 0x0000500001047983 */ /* 0x000ee80000300800 */
[----:B------:R-:W4:Y:S01]  /*129a0*/  LDL.LU R7, [R1+0x38] ;  /* 0x0000380001077983 */ /* 0x000f220000300800 */
[----:B-----5:R-:W-:Y:S01]  /*129b0*/  IMAD.U32 R2, RZ, RZ, UR20 ;  /* 0x00000014ff027e24 */ /* 0x020fe2000f8e00ff */
[----:B------:R-:W-:Y:S01]  /*129c0*/  UIMAD.WIDE.U32 UR10, UR18, UR8, URZ ;  /* 0x00000008120a72a5 */ /* 0x000fe2000f8e00ff */
[----:B------:R-:W-:Y:S01]  /*129d0*/  IMAD.U32 R3, RZ, RZ, UR19 ;  /* 0x00000013ff037e24 */ /* 0x000fe2000f8e00ff */
[----:B------:R-:W1:Y:S01]  /*129e0*/  S2R R6, SR_TID.X ;  /* 0x0000000000067919 */ /* 0x000e620000002100 */
[----:B------:R-:W-:Y:S01]  /*129f0*/  MOV R237, 0x40 ;  /* 0x0000004000ed7802 */ /* 0x000fe20000000f00 */
[----:B------:R-:W-:Y:S01]  /*12a00*/  IMAD.MOV.U32 R245, RZ, RZ, 0x20 ;  /* 0x00000020fff57424 */ /* 0x000fe200078e00ff */
[----:B------:R-:W-:Y:S01]  /*12a10*/  UIADD3 UR38, UP0, UPT, UR38, -0x80, URZ ;  /* 0xffffff8026267890 */ /* 0x000fe2000ff1e0ff */
[----:B------:R-:W-:Y:S01]  /*12a20*/  IMAD.WIDE.U32 R2, R248, UR8, R2 ;  /* 0x00000008f8027c25 */ /* 0x000fe2000f8e0002 */
[----:B------:R-:W-:-:S02]  /*12a30*/  SEL R237, R237, 0xffffffc0, !P6 ;  /* 0xffffffc0eded7807 */ /* 0x000fc40007000000 */
[----:B------:R-:W-:Y:S01]  /*12a40*/  SEL R245, R245, 0xffffffe0, !P0 ;  /* 0xffffffe0f5f57807 */ /* 0x000fe20004000000 */
[----:B------:R-:W-:Y:S01]  /*12a50*/  IMAD.MOV.U32 R170, RZ, RZ, R164 ;  /* 0x000000ffffaa7224 */ /* 0x000fe200078e00a4 */
[----:B------:R-:W-:Y:S01]  /*12a60*/  UIADD3.X UR24, UPT, UPT, UR24, -0x1, URZ, UP0, !UPT ;  /* 0xffffffff18187890 */ /* 0x000fe200087fe4ff */
[----:B------:R-:W-:Y:S02]  /*12a70*/  IMAD.MOV.U32 R169, RZ, RZ, R166 ;  /* 0x000000ffffa97224 */ /* 0x000fe400078e00a6 */
[----:B------:R-:W-:Y:S02]  /*12a80*/  IMAD.MOV.U32 R165, RZ, RZ, R167 ;  /* 0x000000ffffa57224 */ /* 0x000fe400078e00a7 */
[C---:B-1----:R-:W-:Y:S01]  /*12a90*/  IMAD.SHL.U32 R246, R6.reuse, 0x8, RZ ;  /* 0x0000000806f67824 */ /* 0x042fe200078e00ff */
[----:B------:R-:W-:Y:S01]  /*12aa0*/  SHF.R.U32.HI R171, RZ, 0x1, R6 ;  /* 0x00000001ffab7819 */ /* 0x000fe20000011606 */
[----:B------:R-:W-:-:S05]  /*12ab0*/  IMAD.SHL.U32 R5, R6, 0x40, RZ ;  /* 0x0000004006057824 */ /* 0x000fca00078e00ff */
[----:B------:R-:W-:Y:S01]  /*12ac0*/  LOP3.LUT R241, R5, 0x200, RZ, 0xc0, !PT ;  /* 0x0000020005f17812 */ /* 0x000fe200078ec0ff */
[----:B--2---:R-:W-:Y:S01]  /*12ad0*/  IMAD.IADD R3, R0, 0x1, R3 ;  /* 0x0000000100037824 */ /* 0x004fe200078e0203 */
[----:B------:R-:W-:Y:S01]  /*12ae0*/  MOV R0, UR4 ;  /* 0x0000000400007c02 */ /* 0x000fe20008000f00 */
[----:B------:R-:W-:Y:S01]  /*12af0*/  UIMAD UR4, UR27, UR4, URZ ;  /* 0x000000041b0472a4 */ /* 0x000fe2000f8e02ff */
[----:B---3--:R-:W-:Y:S01]  /*12b00*/  LOP3.LUT R246, R4, 0x1e00, R246, 0xf8, !PT ;  /* 0x00001e0004f67812 */ /* 0x008fe200078ef8f6 */
[----:B------:R-:W-:Y:S02]  /*12b10*/  IMAD.SHL.U32 R4, R6, 0x20, RZ ;  /* 0x0000002006047824 */ /* 0x000fe400078e00ff */
[----:B------:R-:W-:Y:S01]  /*12b20*/  UIMAD UR4, UR16, UR5, UR4 ;  /* 0x00000005100472a4 */ /* 0x000fe2000f8e0204 */
[----:B------:R-:W-:Y:S01]  /*12b30*/  IMAD.WIDE.U32 R2, R0, UR16, R2 ;  /* 0x0000001000027c25 */ /* 0x000fe2000f8e0002 */
[----:B------:R-:W1:Y:S01]  /*12b40*/  S2UR UR5, SR_CgaCtaId ;  /* 0x00000000000579c3 */ /* 0x000e620000008800 */
[----:B----4-:R-:W-:-:S02]  /*12b50*/  LOP3.LUT R0, R7, 0x1c0, R5, 0xf8, !PT ;  /* 0x000001c007007812 */ /* 0x010fc400078ef805 */
[----:B------:R-:W-:Y:S02]  /*12b60*/  LOP3.LUT R241, R241, 0x7c00, R4, 0xf8, !PT ;  /* 0x00007c00f1f17812 */ /* 0x000fe400078ef804 */
[----:B------:R-:W-:Y:S01]  /*12b70*/  IADD3 R4, P1, PT, R7, R2, RZ ;  /* 0x0000000207047210 */ /* 0x000fe20007f3e0ff */
[----:B------:R-:W-:Y:S01]  /*12b80*/  IMAD.U32 R2, RZ, RZ, UR10 ;  /* 0x0000000aff027e24 */ /* 0x000fe2000f8e00ff */
[C---:B------:R-:W-:Y:S01]  /*12b90*/  LOP3.LUT R236, R0.reuse, 0x8, R6, 0x78, !PT ;  /* 0x0000000800ec7812 */ /* 0x040fe200078e7806 */
[----:B------:R-:W-:Y:S01]  /*12ba0*/  USHF.L.U64.HI UR10, UR8, 0x5, UR9 ;  /* 0x00000005080a7899 */ /* 0x000fe20008010209 */
[----:B------:R-:W-:Y:S01]  /*12bb0*/  LOP3.LUT R171, R0, 0x8, R171, 0x78, !PT ;  /* 0x0000000800ab7812 */ /* 0x000fe200078e78ab */
[C---:B------:R-:W-:Y:S01]  /*12bc0*/  IMAD.SHL.U32 R248, R4.reuse, 0x2, RZ ;  /* 0x0000000204f87824 */ /* 0x040fe200078e00ff */
[----:B------:R-:W-:Y:S01]  /*12bd0*/  IADD3.X R0, PT, PT, R3, UR4, RZ, P1, !PT ;  /* 0x0000000403007c10 */ /* 0x000fe20008ffe4ff */
[----:B------:R-:W-:Y:S01]  /*12be0*/  UIMAD UR4, UR18, UR9, UR11 ;  /* 0x00000009120472a4 */ /* 0x000fe2000f8e020b */
[----:B------:R-:W-:Y:S01]  /*12bf0*/  IMAD.U32 R3, RZ, RZ, UR11 ;  /* 0x0000000bff037e24 */ /* 0x000fe2000f8e00ff */
[----:B------:R-:W-:Y:S01]  /*12c00*/  LOP3.LUT R241, R241, R171, RZ, 0xfc, !PT ;  /* 0x000000abf1f17212 */ /* 0x000fe200078efcff */
[----:B------:R-:W-:Y:S01]  /*12c10*/  USHF.L.U32 UR11, UR8, 0x5, URZ ;  /* 0x00000005080b7899 */ /* 0x000fe200080006ff */
[----:B------:R-:W-:Y:S01]  /*12c20*/  SHF.L.U64.HI R3, R4, 0x1, R0 ;  /* 0x0000000104037819 */ /* 0x000fe20000010200 */
[----:B------:R-:W-:Y:S01]  /*12c30*/  USHF.L.U64.HI UR9, UR8, 0x7, UR9 ;  /* 0x0000000708097899 */ /* 0x000fe20008010209 */
[----:B------:R-:W-:Y:S01]  /*12c40*/  MOV R4, UR4 ;  /* 0x0000000400047c02 */ /* 0x000fe20008000f00 */
[----:B------:R-:W-:Y:S01]  /*12c50*/  USHF.L.U32 UR8, UR8, 0x7, URZ ;  /* 0x0000000708087899 */ /* 0x000fe200080006ff */
[C---:B------:R-:W-:Y:S01]  /*12c60*/  LEA R248, P1, R2.reuse, R248, 0x7 ;  /* 0x000000f802f87211 */ /* 0x040fe200078238ff */
[----:B------:R-:W-:Y:S01]  /*12c70*/  UIADD3 UR18, UPT, UPT, UR18, 0x1, URZ ;  /* 0x0000000112127890 */ /* 0x000fe2000fffe0ff */
[----:B------:R-:W-:Y:S01]  /*12c80*/  LOP3.LUT R171, R171, 0x200, R5, 0xf8, !PT ;  /* 0x00000200abab7812 */ /* 0x000fe200078ef805 */
[----:B------:R-:W2:Y:S01]  /*12c90*/  LDCU UR4, c[0x0][0x45c] ;  /* 0x00008b80ff0477ac */ /* 0x000ea20008000800 */
[----:B------:R-:W-:Y:S01]  /*12ca0*/  LEA.HI.X R2, R2, R3, R4, 0x7, P1 ;  /* 0x0000000302027211 */ /* 0x000fe200008f3c04 */
[----:B------:R-:W-:Y:S01]  /*12cb0*/  IMAD.MOV.U32 R3, RZ, RZ, R168 ;  /* 0x000000ffff037224 */ /* 0x000fe200078e00a8 */
[----:B------:R-:W-:Y:S01]  /*12cc0*/  IADD3 R248, P1, PT, R248, UR6, RZ ;  /* 0x00000006f8f87c10 */ /* 0x000fe2000ff3e0ff */
[----:B------:R-:W-:Y:S01]  /*12cd0*/  UMOV UR6, 0x400 ;  /* 0x0000040000067882 */ /* 0x000fe20000000000 */
[----:B------:R-:W-:Y:S01]  /*12ce0*/  LOP3.LUT R0, R5, 0x400, RZ, 0xc0, !PT ;  /* 0x0000040005007812 */ /* 0x000fe200078ec0ff */
[----:B-1----:R-:W-:Y:S01]  /*12cf0*/  ULEA UR5, UR5, UR6, 0x18 ;  /* 0x0000000605057291 */ /* 0x002fe2000f8ec0ff */
[----:B------:R-:W-:-:S03]  /*12d00*/  IADD3.X R247, PT, PT, R2, UR7, RZ, P1, !PT ;  /* 0x0000000702f77c10 */ /* 0x000fc60008ffe4ff */
[----:B------:R-:W-:Y:S02]  /*12d10*/  IMAD R236, R236, 0x2, R0 ;  /* 0x00000002ecec7824 */ /* 0x000fe400078e0200 */
[----:B------:R-:W-:Y:S02]  /*12d20*/  LEA R171, R171, UR5, 0x1 ;  /* 0x00000005abab7c11 */ /* 0x000fe4000f8e08ff */
[----:B------:R-:W-:Y:S01]  /*12d30*/  LEA R241, R241, UR5, 0x1 ;  /* 0x00000005f1f17c11 */ /* 0x000fe2000f8e08ff */
[----:B------:R-:W-:Y:S01]  /*12d40*/  VIADD R239, R236, UR5 ;  /* 0x00000005ecef7c36 */ /* 0x000fe20008000000 */
[C---:B------:R-:W-:Y:S01]  /*12d50*/  IADD3 R0, PT, PT, R171.reuse, 0xc040, RZ ;  /* 0x0000c040ab007810 */ /* 0x040fe20007ffe0ff */
[----:B------:R-:W-:Y:S01]  /*12d60*/  VIADD R2, R171, 0xc000 ;  /* 0x0000c000ab027836 */ /* 0x000fe20000000000 */
[----:B------:R-:W-:Y:S01]  /*12d70*/  LEA R246, R246, UR5, 0x1 ;  /* 0x00000005f6f67c11 */ /* 0x000fe2000f8e08ff */
[----:B------:R-:W-:Y:S01]  /*12d80*/  IMAD.IADD R242, R237, 0x1, R241 ;  /* 0x00000001edf27824 */ /* 0x000fe200078e02f1 */
[C---:B------:R-:W-:Y:S01]  /*12d90*/  IADD3 R237, PT, PT, R239.reuse, R237, RZ ;  /* 0x000000edefed7210 */ /* 0x040fe20007ffe0ff */
[----:B------:R-:W-:Y:S01]  /*12da0*/  IMAD.IADD R239, R239, 0x1, R245 ;  /* 0x00000001efef7824 */ /* 0x000fe200078e02f5 */
[----:B------:R1:W-:Y:S01]  /*12db0*/  STL [R1+0x24], R2 ;  /* 0x0000240201007387 */ /* 0x0003e20000100800 */
[----:B------:R-:W-:-:S02]  /*12dc0*/  IMAD.IADD R243, R245, 0x1, R241 ;  /* 0x00000001f5f37824 */ /* 0x000fc400078e02f1 */
[C---:B------:R-:W-:Y:S01]  /*12dd0*/  IMAD.IADD R238, R245.reuse, 0x1, R171 ;  /* 0x00000001f5ee7824 */ /* 0x040fe200078e02ab */
[----:B------:R1:W-:Y:S01]  /*12de0*/  STL [R1+0x20], R0 ;  /* 0x0000200001007387 */ /* 0x0003e20000100800 */
[C---:B------:R-:W-:Y:S02]  /*12df0*/  IMAD.IADD R240, R245.reuse, 0x1, R237 ;  /* 0x00000001f5f07824 */ /* 0x040fe400078e02ed */
[----:B------:R-:W-:Y:S01]  /*12e00*/  IMAD.IADD R244, R245, 0x1, R242 ;  /* 0x00000001f5f47824 */ /* 0x000fe200078e02f2 */
[----:B--2---:R-:W-:Y:S06]  /*12e10*/  BRA `(.L_x_96) ;  /* 0x0000000000847947 */ /* 0x004fec0003800000 */
.L_x_98:
[----:B------:R-:W1:Y:S01]  /*12e20*/  LDC.64 R204, c[0x0][0x3b8] ;  /* 0x0000ee00ffcc7b82 */ /* 0x000e620000000a00 */
[----:B------:R-:W-:Y:S06]  /*12e30*/  UIADD3 UR6, UPT, UPT, UR18, -0x2, URZ ;  /* 0xfffffffe12067890 */ /* 0x000fec000fffe0ff */
[C---:B-1----:R-:W-:Y:S01]  /*12e40*/  IMAD.WIDE.U32 R166, R204.reuse, UR6, RZ ;  /* 0x00000006cca67c25 */ /* 0x042fe2000f8e00ff */
[C---:B------:R-:W-:Y:S03]  /*12e50*/  SHF.L.U64.HI R207, R204.reuse, 0x4, R205 ;  /* 0x00000004cccf7819 */ /* 0x040fe600000102cd */
[----:B------:R-:W-:Y:S01]  /*12e60*/  IMAD.SHL.U32 R164, R204, 0x10, RZ ;  /* 0x00000010cca47824 */ /* 0x000fe200078e00ff */
[C---:B------:R-:W-:Y:S01]  /*12e70*/  LEA R208, P2, R166.reuse, R250, 0x7 ;  /* 0x000000faa6d07211 */ /* 0x040fe200078438ff */
[----:B------:R-:W-:Y:S03]  /*12e80*/  IMAD R167, R205, UR6, R167 ;  /* 0x00000006cda77c24 */ /* 0x000fe6000f8e02a7 */
[C---:B------:R-:W-:Y:S02]  /*12e90*/  LEA R0, P0, R166.reuse, R164, 0x6 ;  /* 0x000000a4a6007211 */ /* 0x040fe400078030ff */
[C-C-:B------:R-:W-:Y:S02]  /*12ea0*/  LEA.HI.X R209, R166.reuse, R249, R167.reuse, 0x7, P2 ;  /* 0x000000f9a6d17211 */ /* 0x140fe400010f3ca7 */
[----:B------:R-:W-:Y:S02]  /*12eb0*/  LEA.HI.X R2, R166, R207, R167, 0x6, P0 ;  /* 0x000000cfa6027211 */ /* 0x000fe400000f34a7 */
[----:B------:R-:W-:Y:S01]  /*12ec0*/  IADD3 R164, P0, PT, R164, R0, RZ ;  /* 0x00000000a4a47210 */ /* 0x000fe20007f1e0ff */
[----:B------:R-:W-:Y:S01]  /*12ed0*/  @!PT LDS RZ, [RZ] ;  /* 0x00000000fffff984 */ /* 0x000fe20000000800 */
[----:B------:R-:W-:Y:S01]  /*12ee0*/  @!PT LDS RZ, [RZ] ;  /* 0x00000000fffff984 */ /* 0x000fe20000000800 */
[----:B------:R-:W-:Y:S01]  /*12ef0*/  @!PT LDS RZ, [RZ] ;  /* 0x00000000fffff984 */ /* 0x000fe20000000800 */
[----:B------:R1:W-:Y:S01]  /*12f00*/  LDGSTS.E.BYPASS.LTC128B.128 [R246+0x8000], desc[UR14][R208.64] ;  /* 0x08000000d0f67fae */ /* 0x0003e2000b981a0e */
[----:B------:R-:W-:Y:S02]  /*12f10*/  LEA R206, P2, R0, R250, 0x1 ;  /* 0x000000fa00ce7211 */ /* 0x000fe400078408ff */
[----:B------:R-:W-:Y:S01]  /*12f20*/  LEA R168, P1, R204, R0, 0x5 ;  /* 0x00000000cca87211 */ /* 0x000fe200078228ff */
[----:B------:R1:W-:Y:S01]  /*12f30*/  LDGSTS.E.BYPASS.LTC128B.128 [R246+0xa000], desc[UR14][R208.64+0x80] ;  /* 0x0a000080d0f67fae */ /* 0x0003e2000b981a0e */
[--C-:B------:R-:W-:Y:S01]  /*12f40*/  IMAD.X R167, R207, 0x1, R2.reuse, P0 ;  /* 0x00000001cfa77824 */ /* 0x100fe200000e0602 */
        /* <DEDUP_REMOVED lines=14> */
.L_x_96:
        /* <DEDUP_REMOVED lines=226> */
.L_x_97:
[----:B------:R-:W2:Y:S01]  /*13e50*/  SHFL.BFLY PT, R168, R210, 0x2, 0x1f ;  /* 0x0c401f00d2a87f89 */ /* 0x000ea200000e0000 */
[----:B-1----:R-:W-:Y:S01]  /*13e60*/  FMNMX3.FTZ R166, R213, R66, R67, !PT ;  /* 0x00000042d5a67276 */ /* 0x002fe20007810043 */
[----:B------:R-:W-:Y:S01]  /*13e70*/  UIADD3 UR18, UPT, UPT, UR18, -0x1, URZ ;  /* 0xffffffff12127890 */ /* 0x000fe2000fffe0ff */
[----:B------:R-:W-:Y:S05]  /*13e80*/  FMNMX3.FTZ R2, R212, R44, R45, !PT ;  /* 0x0000002cd4027276 */ /* 0x000fea000781002d */
[----:B------:R-:W3:Y:S01]  /*13e90*/  LDL R232, [R1+0x24] ;  /* 0x0000240001e87983 */ /* 0x000ee20000100800 */
[----:B------:R-:W-:Y:S01]  /*13ea0*/  FMNMX3.FTZ R0, R214, R42, R43, !PT ;  /* 0x0000002ad6007276 */ /* 0x000fe2000781002b */
[----:B------:R-:W-:Y:S01]  /*13eb0*/  UISETP.NE.AND UP0, UPT, UR18, URZ, UPT ;  /* 0x000000ff1200728c */ /* 0x000fe2000bf05270 */
[----:B------:R-:W-:Y:S01]  /*13ec0*/  FMNMX3.FTZ R2, R2, R56, R57, !PT ;  /* 0x0000003802027276 */ /* 0x000fe20007810039 */
[----:B------:R-:W1:Y:S01]  /*13ed0*/  SHFL.BFLY PT, R205, R166, 0x2, 0x1f ;  /* 0x0c401f00a6cd7f89 */ /* 0x000e6200000e0000 */
[----:B------:R-:W-:Y:S02]  /*13ee0*/  FMNMX3.FTZ R0, R0, R46, R47, !PT ;  /* 0x0000002e00007276 */ /* 0x000fe4000781002f */
[----:B------:R-:W-:Y:S02]  /*13ef0*/  FMNMX3.FTZ R164, R2, R60, R61, !PT ;  /* 0x0000003c02a47276 */ /* 0x000fe4000781003d */
[----:B------:R-:W-:Y:S03]  /*13f00*/  FMNMX3.FTZ R0, R0, R58, R59, !PT ;  /* 0x0000003a00007276 */ /* 0x000fe6000781003b */
[----:B------:R-:W4:Y:S01]  /*13f10*/  SHFL.BFLY PT, R167, R164, 0x2, 0x1f ;  /* 0x0c401f00a4a77f89 */ /* 0x000f2200000e0000 */
[----:B------:R-:W-:Y:S07]  /*13f20*/  FMNMX3.FTZ R0, R0, R62, R63, !PT ;  /* 0x0000003e00007276 */ /* 0x000fee000781003f */
[----:B------:R-:W5:Y:S01]  /*13f30*/  SHFL.BFLY PT, R2, R0, 0x2, 0x1f ;  /* 0x0c401f0000027f89 */ /* 0x000f6200000e0000 */
[----:B--2---:R-:W-:Y:S07]  /*13f40*/  FMNMX.FTZ R168, R210, R168, !PT ;  /* 0x000000a8d2a87209 */ /* 0x004fee0007810000 */
[----:B------:R-:W-:Y:S01]  /*13f50*/  LDSM.16.MT88.4 R208, [R238+0xc000] ;  /* 0x00c00000eed0783b */ /* 0x000fe20000004200 */
[----:B-1----:R-:W-:Y:S07]  /*13f60*/  FMNMX.FTZ R207, R166, R205, !PT ;  /* 0x000000cda6cf7209 */ /* 0x002fee0007810000 */
[----:B------:R-:W1:Y:S08]  /*13f70*/  SHFL.BFLY PT, R204, R168, 0x1, 0x1f ;  /* 0x0c201f00a8cc7f89 */ /* 0x000e7000000e0000 */
[----:B------:R-:W2:Y:S01]  /*13f80*/  SHFL.BFLY PT, R205, R207, 0x1, 0x1f ;  /* 0x0c201f00cfcd7f89 */ /* 0x000ea200000e0000 */
[----:B----4-:R-:W-:Y:S07]  /*13f90*/  FMNMX.FTZ R166, R164, R167, !PT ;  /* 0x000000a7a4a67209 */ /* 0x010fee0007810000 */
[----:B------:R-:W4:Y:S01]  /*13fa0*/  SHFL.BFLY PT, R206, R166, 0x1, 0x1f ;  /* 0x0c201f00a6ce7f89 */ /* 0x000f2200000e0000 */
[----:B-----5:R-:W-:Y:S07]  /*13fb0*/  FMNMX.FTZ R2, R0, R2, !PT ;  /* 0x0000000200027209 */ /* 0x020fee0007810000 */
[----:B------:R-:W5:Y:S01]  /*13fc0*/  SHFL.BFLY PT, R164, R2, 0x1, 0x1f ;  /* 0x0c201f0002a47f89 */ /* 0x000f6200000e0000 */
[----:B-1----:R-:W-:Y:S02]  /*13fd0*/  FMNMX.FTZ R168, R168, R204, !PT ;  /* 0x000000cca8a87209 */ /* 0x002fe40007810000 */
[----:B--2---:R-:W-:Y:S03]  /*13fe0*/  FMNMX.FTZ R167, R207, R205, !PT ;  /* 0x000000cdcfa77209 */ /* 0x004fe60007810000 */
[C---:B------:R-:W-:Y:S01]  /*13ff0*/  FADD.FTZ R0, -R168.reuse, R3 ;  /* 0x00000003a8007221 */ /* 0x040fe20000010100 */
[C---:B------:R-:W-:Y:S01]  /*14000*/  FMUL.FTZ R212, R168.reuse, UR4 ;  /* 0x00000004a8d47c20 */ /* 0x040fe20008410000 */
[----:B------:R-:W-:Y:S02]  /*14010*/  FSETP.NEU.FTZ.AND P0, PT, R168, -INF , PT ;  /* 0xff800000a800780b */ /* 0x000fe40003f1d000 */
[----:B------:R-:W-:Y:S01]  /*14020*/  FMUL.FTZ R3, R0, UR4 ;  /* 0x0000000400037c20 */ /* 0x000fe20008410000 */
[C---:B------:R-:W-:Y:S01]  /*14030*/  FADD.FTZ R0, -R167.reuse, R165 ;  /* 0x000000a5a7007221 */ /* 0x040fe20000010100 */
[----:B----4-:R-:W-:Y:S01]  /*14040*/  FMNMX.FTZ R166, R166, R206, !PT ;  /* 0x000000cea6a67209 */ /* 0x010fe20007810000 */
[C---:B------:R-:W-:Y:S01]  /*14050*/  FMUL.FTZ R213, R167.reuse, UR4 ;  /* 0x00000004a7d57c20 */ /* 0x040fe20008410000 */
[----:B------:R1:W2:Y:S01]  /*14060*/  MUFU.EX2 R165, R3 ;  /* 0x0000000300a57308 */ /* 0x0002a20000000800 */
[----:B------:R-:W-:Y:S01]  /*14070*/  FSEL R212, R212, RZ, P0 ;  /* 0x000000ffd4d47208 */ /* 0x000fe20000000000 */
[----:B------:R-:W4:Y:S01]  /*14080*/  LDSM.16.MT88.4 R204, [R171+0xc000] ;  /* 0x00c00000abcc783b */ /* 0x000f220000004200 */
[----:B------:R-:W-:Y:S01]  /*14090*/  FSETP.NEU.FTZ.AND P0, PT, R167, -INF , PT ;  /* 0xff800000a700780b */ /* 0x000fe20003f1d000 */
[----:B------:R-:W-:Y:S01]  /*140a0*/  FMUL.FTZ R214, R166, UR4 ;  /* 0x00000004a6d67c20 */ /* 0x000fe20008410000 */
[----:B-----5:R-:W-:Y:S01]  /*140b0*/  FMNMX.FTZ R164, R2, R164, !PT ;  /* 0x000000a402a47209 */ /* 0x020fe20007810000 */
        /* <DEDUP_REMOVED lines=14> */
[----:B------:R1:W3:Y:S01]  /*141a0*/  LDL R169, [R1+0x20] ;  /* 0x0000200001a97983 */ /* 0x0002e20000100800 */
[----:B------:R-:W-:Y:S01]  /*141b0*/  FFMA.FTZ R19, R19, UR4, -R213 ;  /* 0x0000000413137c23 */ /* 0x000fe200080108d5 */
[----:B------:R-:W-:Y:S01]  /*141c0*/  FMUL.FTZ R2, R0, UR4 ;  /* 0x0000000400027c20 */ /* 0x000fe20008410000 */
[----:B------:R-:W-:Y:S01]  /*141d0*/  FADD.FTZ R0, -R164, R170 ;  /* 0x000000aaa4007221 */ /* 0x000fe20000010100 */
[----:B------:R-:W-:Y:S01]  /*141e0*/  FSEL R215, R215, RZ, P0 ;  /* 0x000000ffd7d77208 */ /* 0x000fe20000000000 */
[----:B------:R-:W5:Y:S01]  /*141f0*/  MUFU.EX2 R3, R3 ;  /* 0x0000000300037308 */ /* 0x000f620000000800 */
[--C-:B------:R-:W-:Y:S01]  /*14200*/  FFMA.FTZ R8, R8, UR4, -R214.reuse ;  /* 0x0000000408087c23 */ /* 0x100fe200080108d6 */
[----:B------:R-:W-:Y:S01]  /*14210*/  FMUL.FTZ R0, R0, UR4 ;  /* 0x0000000400007c20 */ /* 0x000fe20008410000 */
[--C-:B------:R-:W-:Y:S01]  /*14220*/  FFMA.FTZ R9, R9, UR4, -R214.reuse ;  /* 0x0000000409097c23 */ /* 0x100fe200080108d6 */
[--C-:B------:R-:W-:Y:S01]  /*14230*/  FFMA.FTZ R10, R10, UR4, -R215.reuse ;  /* 0x000000040a0a7c23 */ /* 0x100fe200080108d7 */
[--C-:B------:R-:W-:Y:S01]  /*14240*/  FFMA.FTZ R11, R11, UR4, -R215.reuse ;  /* 0x000000040b0b7c23 */ /* 0x100fe200080108d7 */
[--C-:B------:R-:W-:Y:S01]  /*14250*/  FFMA.FTZ R12, R12, UR4, -R214.reuse ;  /* 0x000000040c0c7c23 */ /* 0x100fe200080108d6 */
[----:B------:R-:W-:Y:S03]  /*14260*/  FFMA.FTZ R13, R13, UR4, -R214 ;  /* 0x000000040d0d7c23 */ /* 0x000fe600080108d6 */
[----:B------:R4:W-:Y:S01]  /*14270*/  MUFU.EX2 R219, R5 ;  /* 0x0000000500db7308 */ /* 0x0009e20000000800 */
[--C-:B------:R-:W-:Y:S01]  /*14280*/  FFMA.FTZ R14, R14, UR4, -R215.reuse ;  /* 0x000000040e0e7c23 */ /* 0x100fe200080108d7 */
[----:B------:R-:W-:Y:S01]  /*14290*/  FFMA.FTZ R15, R15, UR4, -R215 ;  /* 0x000000040f0f7c23 */ /* 0x000fe200080108d7 */
[C---:B--2---:R-:W-:Y:S01]  /*142a0*/  FMUL.FTZ R68, R165.reuse, R68 ;  /* 0x00000044a5447220 */ /* 0x044fe20000410000 */
[C---:B------:R-:W-:Y:S01]  /*142b0*/  FMUL.FTZ R69, R165.reuse, R69 ;  /* 0x00000045a5457220 */ /* 0x040fe20000410000 */
[C---:B------:R-:W-:Y:S01]  /*142c0*/  FMUL.FTZ R80, R165.reuse, R80 ;  /* 0x00000050a5507220 */ /* 0x040fe20000410000 */
[C---:B------:R-:W-:Y:S01]  /*142d0*/  FMUL.FTZ R81, R165.reuse, R81 ;  /* 0x00000051a5517220 */ /* 0x040fe20000410000 */
[----:B------:R-:W-:Y:S03]  /*142e0*/  FMUL.FTZ R84, R165, R84 ;  /* 0x00000054a5547220 */ /* 0x000fe60000410000 */
[----:B------:R2:W-:Y:S01]  /*142f0*/  MUFU.EX2 R222, R6 ;  /* 0x0000000600de7308 */ /* 0x0005e20000000800 */
[C---:B-----5:R-:W-:Y:S01]  /*14300*/  FMUL.FTZ R70, R3.reuse, R70 ;  /* 0x0000004603467220 */ /* 0x060fe20000410000 */
[C---:B------:R-:W-:Y:S01]  /*14310*/  FMUL.FTZ R71, R3.reuse, R71 ;  /* 0x0000004703477220 */ /* 0x040fe20000410000 */
[C---:B------:R-:W-:Y:S01]  /*14320*/  FMUL.FTZ R82, R3.reuse, R82 ;  /* 0x0000005203527220 */ /* 0x040fe20000410000 */
[----:B------:R-:W-:Y:S01]  /*14330*/  FMUL.FTZ R83, R3, R83 ;  /* 0x0000005303537220 */ /* 0x000fe20000410000 */
[----:B------:R-:W-:Y:S01]  /*14340*/  FMUL.FTZ R85, R165, R85 ;  /* 0x00000055a5557220 */ /* 0x000fe20000410000 */
[C---:B------:R-:W-:Y:S01]  /*14350*/  FMUL.FTZ R86, R3.reuse, R86 ;  /* 0x0000005603567220 */ /* 0x040fe20000410000 */
[----:B------:R-:W-:Y:S03]  /*14360*/  FMUL.FTZ R87, R3, R87 ;  /* 0x0000005703577220 */ /* 0x000fe60000410000 */
[----:B------:R5:W1:Y:S01]  /*14370*/  MUFU.EX2 R218, R7 ;  /* 0x0000000700da7308 */ /* 0x000a620000000800 */
[C---:B----4-:R-:W-:Y:S01]  /*14380*/  FMUL.FTZ R5, R165.reuse, R177 ;  /* 0x000000b1a5057220 */ /* 0x050fe20000410000 */
[C---:B------:R-:W-:Y:S01]  /*14390*/  FMUL.FTZ R96, R165.reuse, R96 ;  /* 0x00000060a5607220 */ /* 0x040fe20000410000 */
[----:B------:R-:W-:Y:S01]  /*143a0*/  FMUL.FTZ R97, R165, R97 ;  /* 0x00000061a5617220 */ /* 0x000fe20000410000 */
[C---:B------:R-:W-:Y:S01]  /*143b0*/  FMUL.FTZ R98, R3.reuse, R98 ;  /* 0x0000006203627220 */ /* 0x040fe20000410000 */
[----:B------:R-:W-:Y:S01]  /*143c0*/  FMUL.FTZ R99, R3, R99 ;  /* 0x0000006303637220 */ /* 0x000fe20000410000 */
[C---:B------:R-:W-:Y:S01]  /*143d0*/  FMUL.FTZ R100, R165.reuse, R100 ;  /* 0x00000064a5647220 */ /* 0x040fe20000410000 */
[----:B------:R-:W-:Y:S03]  /*143e0*/  FMUL.FTZ R101, R165, R101 ;  /* 0x00000065a5657220 */ /* 0x000fe60000410000 */
[----:B------:R4:W4:Y:S01]  /*143f0*/  MUFU.EX2 R231, R4 ;  /* 0x0000000400e77308 */ /* 0x0009220000000800 */
[C---:B--2---:R-:W-:Y:S01]  /*14400*/  FMUL.FTZ R6, R3.reuse, R178 ;  /* 0x000000b203067220 */ /* 0x044fe20000410000 */
[C---:B------:R-:W-:Y:S01]  /*14410*/  FMUL.FTZ R102, R3.reuse, R102 ;  /* 0x0000006603667220 */ /* 0x040fe20000410000 */
[----:B------:R-:W-:Y:S01]  /*14420*/  FMUL.FTZ R103, R3, R103 ;  /* 0x0000006703677220 */ /* 0x000fe20000410000 */
[C---:B------:R-:W-:Y:S01]  /*14430*/  FMUL.FTZ R112, R165.reuse, R112 ;  /* 0x00000070a5707220 */ /* 0x040fe20000410000 */
[----:B------:R-:W-:Y:S01]  /*14440*/  FMUL.FTZ R113, R165, R113 ;  /* 0x00000071a5717220 */ /* 0x000fe20000410000 */
[C---:B------:R-:W-:Y:S01]  /*14450*/  FMUL.FTZ R114, R3.reuse, R114 ;  /* 0x0000007203727220 */ /* 0x040fe20000410000 */
[C---:B------:R-:W-:Y:S03]  /*14460*/  FMUL.FTZ R115, R3.reuse, R115 ;  /* 0x0000007303737220 */ /* 0x040fe60000410000 */
[----:B------:R2:W-:Y:S01]  /*14470*/  MUFU.EX2 R216, R16 ;  /* 0x0000001000d87308 */ /* 0x0005e20000000800 */
[----:B-----5:R-:W-:Y:S01]  /*14480*/  FMUL.FTZ R7, R3, R179 ;  /* 0x000000b303077220 */ /* 0x020fe20000410000 */
[----:B-1----:R-:W-:Y:S01]  /*14490*/  F2FP.BF16.F32.PACK_AB R177, R218, R222 ;  /* 0x000000dedab1723e */ /* 0x002fe200000010ff */
[C---:B------:R-:W-:Y:S01]  /*144a0*/  FMUL.FTZ R116, R165.reuse, R116 ;  /* 0x00000074a5747220 */ /* 0x040fe20000410000 */
[----:B------:R-:W-:Y:S01]  /*144b0*/  FMUL.FTZ R117, R165, R117 ;  /* 0x00000075a5757220 */ /* 0x000fe20000410000 */
[C---:B------:R-:W-:Y:S01]  /*144c0*/  FMUL.FTZ R118, R3.reuse, R118 ;  /* 0x0000007603767220 */ /* 0x040fe20000410000 */
[----:B------:R-:W-:Y:S01]  /*144d0*/  FMUL.FTZ R119, R3, R119 ;  /* 0x0000007703777220 */ /* 0x000fe20000410000 */
[C---:B------:R-:W-:Y:S03]  /*144e0*/  FMUL.FTZ R128, R165.reuse, R128 ;  /* 0x00000080a5807220 */ /* 0x040fe60000410000 */
[----:B------:R-:W1:Y:S01]  /*144f0*/  MUFU.EX2 R225, R17 ;  /* 0x0000001100e17308 */ /* 0x000e620000000800 */
[----:B----4-:R-:W-:Y:S01]  /*14500*/  FMUL.FTZ R4, R165, R176 ;  /* 0x000000b0a5047220 */ /* 0x010fe20000410000 */
[----:B------:R-:W-:Y:S01]  /*14510*/  F2FP.BF16.F32.PACK_AB R176, R219, R231 ;  /* 0x000000e7dbb0723e */ /* 0x000fe200000010ff */
[----:B------:R-:W-:Y:S01]  /*14520*/  FMUL.FTZ R129, R165, R129 ;  /* 0x00000081a5817220 */ /* 0x000fe20000410000 */
[C---:B------:R-:W-:Y:S01]  /*14530*/  FMUL.FTZ R130, R3.reuse, R130 ;  /* 0x0000008203827220 */ /* 0x040fe20000410000 */
[----:B------:R-:W-:Y:S01]  /*14540*/  FMUL.FTZ R131, R3, R131 ;  /* 0x0000008303837220 */ /* 0x000fe20000410000 */
[C---:B------:R-:W-:Y:S01]  /*14550*/  FMUL.FTZ R132, R165.reuse, R132 ;  /* 0x00000084a5847220 */ /* 0x040fe20000410000 */
[C---:B------:R-:W-:Y:S03]  /*14560*/  FMUL.FTZ R133, R165.reuse, R133 ;  /* 0x00000085a5857220 */ /* 0x040fe60000410000 */
[----:B------:R4:W-:Y:S01]  /*14570*/  MUFU.EX2 R223, R18 ;  /* 0x0000001200df7308 */ /* 0x0009e20000000800 */
[----:B--2---:R-:W-:Y:S01]  /*14580*/  FMUL.FTZ R16, R165, R184 ;  /* 0x000000b8a5107220 */ /* 0x004fe20000410000 */
[C---:B------:R-:W-:Y:S01]  /*14590*/  FMUL.FTZ R134, R3.reuse, R134 ;  /* 0x0000008603867220 */ /* 0x040fe20000410000 */
[----:B------:R-:W-:Y:S01]  /*145a0*/  FMUL.FTZ R135, R3, R135 ;  /* 0x0000008703877220 */ /* 0x000fe20000410000 */
[--C-:B------:R-:W-:Y:S01]  /*145b0*/  FFMA.FTZ R20, R20, UR4, -R212.reuse ;  /* 0x0000000414147c23 */ /* 0x100fe200080108d4 */
[--C-:B------:R-:W-:Y:S01]  /*145c0*/  FFMA.FTZ R21, R21, UR4, -R212.reuse ;  /* 0x0000000415157c23 */ /* 0x100fe200080108d4 */
[--C-:B------:R-:W-:Y:S01]  /*145d0*/  FFMA.FTZ R22, R22, UR4, -R213.reuse ;  /* 0x0000000416167c23 */ /* 0x100fe200080108d5 */
[--C-:B------:R-:W-:Y:S03]  /*145e0*/  FFMA.FTZ R32, R32, UR4, -R212.reuse ;  /* 0x0000000420207c23 */ /* 0x100fe600080108d4 */
[----:B------:R-:W2:Y:S01]  /*145f0*/  MUFU.EX2 R228, R19 ;  /* 0x0000001300e47308 */ /* 0x000ea20000000800 */
[----:B-1----:R-:W-:Y:S01]  /*14600*/  F2FP.BF16.F32.PACK_AB R178, R225, R216 ;  /* 0x000000d8e1b2723e */ /* 0x002fe200000010ff */
[----:B------:R-:W-:Y:S01]  /*14610*/  FMUL.FTZ R17, R165, R185 ;  /* 0x000000b9a5117220 */ /* 0x000fe20000410000 */
[--C-:B------:R-:W-:Y:S01]  /*14620*/  FFMA.FTZ R33, R33, UR4, -R212.reuse ;  /* 0x0000000421217c23 */ /* 0x100fe200080108d4 */
[--C-:B------:R-:W-:Y:S01]  /*14630*/  FFMA.FTZ R34, R34, UR4, -R213.reuse ;  /* 0x0000000422227c23 */ /* 0x100fe200080108d5 */
[--C-:B------:R-:W-:Y:S01]  /*14640*/  FFMA.FTZ R35, R35, UR4, -R213.reuse ;  /* 0x0000000423237c23 */ /* 0x100fe200080108d5 */
[C---:B------:R-:W-:Y:S01]  /*14650*/  FMUL.FTZ R144, R165.reuse, R144 ;  /* 0x00000090a5907220 */ /* 0x040fe20000410000 */
[----:B------:R-:W-:Y:S03]  /*14660*/  FMUL.FTZ R145, R165, R145 ;  /* 0x00000091a5917220 */ /* 0x000fe60000410000 */
[----:B------:R-:W1:Y:S01]  /*14670*/  MUFU.EX2 R2, R2 ;  /* 0x0000000200027308 */ /* 0x000e620000000800 */
[C---:B----4-:R-:W-:Y:S01]  /*14680*/  FMUL.FTZ R18, R3.reuse, R186 ;  /* 0x000000ba03127220 */ /* 0x050fe20000410000 */
[C---:B------:R-:W-:Y:S01]  /*14690*/  FMUL.FTZ R146, R3.reuse, R146 ;  /* 0x0000009203927220 */ /* 0x040fe20000410000 */
[----:B------:R-:W-:Y:S01]  /*146a0*/  FMUL.FTZ R147, R3, R147 ;  /* 0x0000009303937220 */ /* 0x000fe20000410000 */
[--C-:B------:R-:W-:Y:S01]  /*146b0*/  FFMA.FTZ R36, R36, UR4, -R212.reuse ;  /* 0x0000000424247c23 */ /* 0x100fe200080108d4 */
[----:B------:R-:W-:Y:S01]  /*146c0*/  FFMA.FTZ R37, R37, UR4, -R212 ;  /* 0x0000000425257c23 */ /* 0x000fe200080108d4 */
[--C-:B------:R-:W-:Y:S01]  /*146d0*/  FFMA.FTZ R38, R38, UR4, -R213.reuse ;  /* 0x0000000426267c23 */ /* 0x100fe200080108d5 */
[----:B------:R-:W-:Y:S03]  /*146e0*/  FFMA.FTZ R39, R39, UR4, -R213 ;  /* 0x0000000427277c23 */ /* 0x000fe600080108d5 */
[----:B------:R-:W4:Y:S01]  /*146f0*/  MUFU.EX2 R0, R0 ;  /* 0x0000000000007308 */ /* 0x000f220000000800 */
[----:B--2---:R-:W-:Y:S01]  /*14700*/  F2FP.BF16.F32.PACK_AB R179, R228, R223 ;  /* 0x000000dfe4b3723e */ /* 0x004fe200000010ff */
[----:B------:R-:W-:Y:S01]  /*14710*/  FMUL.FTZ R19, R3, R187 ;  /* 0x000000bb03137220 */ /* 0x000fe20000410000 */
[--C-:B------:R-:W-:Y:S01]  /*14720*/  FFMA.FTZ R40, R40, UR4, -R214.reuse ;  /* 0x0000000428287c23 */ /* 0x100fe200080108d6 */
[----:B------:R-:W-:Y:S01]  /*14730*/  FFMA.FTZ R41, R41, UR4, -R214 ;  /* 0x0000000429297c23 */ /* 0x000fe200080108d6 */
        /* <DEDUP_REMOVED lines=9> */
[----:B------:R1:W5:Y:S01]  /*147d0*/  MUFU.EX2 R217, R9 ;  /* 0x0000000900d97308 */ /* 0x0003620000000800 */
[C---:B----4-:R-:W-:Y:S01]  /*147e0*/  FMUL.FTZ R74, R0.reuse, R74 ;  /* 0x0000004a004a7220 */ /* 0x050fe20000410000 */
        /* <DEDUP_REMOVED lines=14> */
[----:B------:R2:W2:Y:S01]  /*148d0*/  MUFU.EX2 R227, R11 ;  /* 0x0000000b00e37308 */ /* 0x0004a20000000800 */
[C---:B-1----:R-:W-:Y:S01]  /*148e0*/  FMUL.FTZ R9, R2.reuse, R173 ;  /* 0x000000ad02097220 */ /* 0x042fe20000410000 */
[----:B-----5:R-:W-:Y:S01]  /*148f0*/  F2FP.BF16.F32.PACK_AB R172, R217, R221 ;  /* 0x000000ddd9ac723e */ /* 0x020fe200000010ff */
[----:B------:R-:W-:Y:S01]  /*14900*/  FMUL.FTZ R105, R2, R105 ;  /* 0x0000006902697220 */ /* 0x000fe20000410000 */
[C---:B------:R-:W-:Y:S01]  /*14910*/  FMUL.FTZ R106, R0.reuse, R106 ;  /* 0x0000006a006a7220 */ /* 0x040fe20000410000 */
[----:B------:R-:W-:Y:S01]  /*14920*/  FMUL.FTZ R107, R0, R107 ;  /* 0x0000006b006b7220 */ /* 0x000fe20000410000 */
[C---:B------:R-:W-:Y:S01]  /*14930*/  FMUL.FTZ R108, R2.reuse, R108 ;  /* 0x0000006c026c7220 */ /* 0x040fe20000410000 */
[----:B------:R-:W-:Y:S03]  /*14940*/  FMUL.FTZ R109, R2, R109 ;  /* 0x0000006d026d7220 */ /* 0x000fe60000410000 */
[----:B------:R1:W-:Y:S01]  /*14950*/  MUFU.EX2 R226, R12 ;  /* 0x0000000c00e27308 */ /* 0x0003e20000000800 */
[C---:B----4-:R-:W-:Y:S01]  /*14960*/  FMUL.FTZ R10, R0.reuse, R174 ;  /* 0x000000ae000a7220 */ /* 0x050fe20000410000 */
[C---:B------:R-:W-:Y:S01]  /*14970*/  FMUL.FTZ R110, R0.reuse, R110 ;  /* 0x0000006e006e7220 */ /* 0x040fe20000410000 */
[----:B------:R-:W-:Y:S01]  /*14980*/  FMUL.FTZ R111, R0, R111 ;  /* 0x0000006f006f7220 */ /* 0x000fe20000410000 */
[C---:B------:R-:W-:Y:S01]  /*14990*/  FMUL.FTZ R120, R2.reuse, R120 ;  /* 0x0000007802787220 */ /* 0x040fe20000410000 */
[----:B------:R-:W-:Y:S01]  /*149a0*/  FMUL.FTZ R121, R2, R121 ;  /* 0x0000007902797220 */ /* 0x000fe20000410000 */
[C---:B------:R-:W-:Y:S01]  /*149b0*/  FMUL.FTZ R122, R0.reuse, R122 ;  /* 0x0000007a007a7220 */ /* 0x040fe20000410000 */
[C---:B------:R-:W-:Y:S03]  /*149c0*/  FMUL.FTZ R123, R0.reuse, R123 ;  /* 0x0000007b007b7220 */ /* 0x040fe60000410000 */
[----:B------:R-:W4:Y:S01]  /*149d0*/  MUFU.EX2 R229, R13 ;  /* 0x0000000d00e57308 */ /* 0x000f220000000800 */
[----:B--2---:R-:W-:Y:S01]  /*149e0*/  FMUL.FTZ R11, R0, R175 ;  /* 0x000000af000b7220 */ /* 0x004fe20000410000 */
[----:B------:R-:W-:Y:S01]  /*149f0*/  F2FP.BF16.F32.PACK_AB R173, R227, R220 ;  /* 0x000000dce3ad723e */ /* 0x000fe200000010ff */
        /* <DEDUP_REMOVED lines=14> */
[----:B----4-:R-:W-:Y:S01]  /*14ae0*/  F2FP.BF16.F32.PACK_AB R174, R229, R226 ;  /* 0x000000e2e5ae723e */ /* 0x010fe200000010ff */
        /* <DEDUP_REMOVED lines=8> */
[--C-:B------:R-:W-:Y:S01]  /*14b70*/  FFMA.FTZ R49, R49, UR4, -R212.reuse ;  /* 0x0000000431317c23 */ /* 0x100fe200080108d4 */
[--C-:B------:R-:W-:Y:S01]  /*14b80*/  FFMA.FTZ R50, R50, UR4, -R213.reuse ;  /* 0x0000000432327c23 */ /* 0x100fe200080108d5 */
[--C-:B------:R-:W-:Y:S01]  /*14b90*/  FFMA.FTZ R51, R51, UR4, -R213.reuse ;  /* 0x0000000433337c23 */ /* 0x100fe200080108d5 */
[--C-:B------:R-:W-:Y:S01]  /*14ba0*/  FFMA.FTZ R52, R52, UR4, -R212.reuse ;  /* 0x0000000434347c23 */ /* 0x100fe200080108d4 */
[----:B------:R-:W-:Y:S01]  /*14bb0*/  FFMA.FTZ R53, R53, UR4, -R212 ;  /* 0x0000000435357c23 */ /* 0x000fe200080108d4 */
[--C-:B------:R-:W-:Y:S03]  /*14bc0*/  FFMA.FTZ R54, R54, UR4, -R213.reuse ;  /* 0x0000000436367c23 */ /* 0x100fe600080108d5 */
[----:B------:R2:W-:Y:S01]  /*14bd0*/  MUFU.EX2 R251, R22 ;  /* 0x0000001600fb7308 */ /* 0x0005e20000000800 */
[----:B-1----:R-:W-:Y:S01]  /*14be0*/  F2FP.BF16.F32.PACK_AB R175, R230, R224 ;  /* 0x000000e0e6af723e */ /* 0x002fe200000010ff */
[----:B------:R-:W-:Y:S01]  /*14bf0*/  FMUL.FTZ R15, R0, R183 ;  /* 0x000000b7000f7220 */ /* 0x000fe20000410000 */
[----:B------:R-:W-:Y:S01]  /*14c00*/  FFMA.FTZ R55, R55, UR4, -R213 ;  /* 0x0000000437377c23 */ /* 0x000fe200080108d5 */
[--C-:B------:R-:W-:Y:S01]  /*14c10*/  FFMA.FTZ R57, R57, UR4, -R214.reuse ;  /* 0x0000000439397c23 */ /* 0x100fe200080108d6 */
[--C-:B------:R-:W-:Y:S01]  /*14c20*/  FFMA.FTZ R58, R58, UR4, -R215.reuse ;  /* 0x000000043a3a7c23 */ /* 0x100fe200080108d7 */
[--C-:B------:R-:W-:Y:S01]  /*14c30*/  FFMA.FTZ R59, R59, UR4, -R215.reuse ;  /* 0x000000043b3b7c23 */ /* 0x100fe200080108d7 */
[C---:B------:R-:W-:Y:S01]  /*14c40*/  FMUL.FTZ R152, R165.reuse, R152 ;  /* 0x00000098a5987220 */ /* 0x040fe20000410000 */
[C---:B------:R-:W-:Y:S02]  /*14c50*/  HMMA.16816.F32.BF16 R8, R172.reuse, R204, R8 ;  /* 0x000000ccac08723c */ /* 0x040fe40000041808 */
[----:B------:R1:W-:Y:S02]  /*14c60*/  MUFU.EX2 R233, R32 ;  /* 0x0000002000e97308 */ /* 0x0003e40000000800 */
[C---:B----4-:R-:W-:Y:S01]  /*14c70*/  FMUL.FTZ R21, R165.reuse, R189 ;  /* 0x000000bda5157220 */ /* 0x050fe20000410000 */
[----:B------:R-:W-:Y:S01]  /*14c80*/  MOV R204, R231 ;  /* 0x000000e700cc7202 */ /* 0x000fe20000000f00 */
[----:B------:R-:W-:Y:S01]  /*14c90*/  FMUL.FTZ R153, R165, R153 ;  /* 0x00000099a5997220 */ /* 0x000fe20000410000 */
[C---:B------:R-:W-:Y:S01]  /*14ca0*/  FMUL.FTZ R154, R3.reuse, R154 ;  /* 0x0000009a039a7220 */ /* 0x040fe20000410000 */
[-C--:B------:R-:W-:Y:S04]  /*14cb0*/  HMMA.16816.F32.BF16 R12, R172, R206.reuse, R12 ;  /* 0x000000ceac0c723c */ /* 0x080fe8000004180c */
[----:B------:R4:W-:Y:S01]  /*14cc0*/  MUFU.EX2 R234, R33 ;  /* 0x0000002100ea7308 */ /* 0x0009e20000000800 */
[C---:B--2---:R-:W-:Y:S01]  /*14cd0*/  FMUL.FTZ R22, R3.reuse, R190 ;  /* 0x000000be03167220 */ /* 0x044fe20000410000 */
[----:B------:R-:W-:Y:S01]  /*14ce0*/  FMUL.FTZ R155, R3, R155 ;  /* 0x0000009b039b7220 */ /* 0x000fe20000410000 */
[C---:B------:R-:W-:Y:S01]  /*14cf0*/  FMUL.FTZ R156, R165.reuse, R156 ;  /* 0x0000009ca59c7220 */ /* 0x040fe20000410000 */
[----:B------:R-:W-:Y:S01]  /*14d00*/  FMUL.FTZ R157, R165, R157 ;  /* 0x0000009da59d7220 */ /* 0x000fe20000410000 */
[C---:B------:R-:W-:Y:S01]  /*14d10*/  FMUL.FTZ R158, R3.reuse, R158 ;  /* 0x0000009e039e7220 */ /* 0x040fe20000410000 */
[C---:B------:R-:W-:Y:S04]  /*14d20*/  HMMA.16816.F32.BF16 R16, R176.reuse, R206, R16 ;  /* 0x000000ceb010723c */ /* 0x040fe80000041810 */
[----:B------:R2:W-:Y:S01]  /*14d30*/  MUFU.EX2 R207, R20 ;  /* 0x0000001400cf7308 */ /* 0x0005e20000000800 */
[C---:B-1----:R-:W-:Y:S01]  /*14d40*/  FMUL.FTZ R32, R2.reuse, R192 ;  /* 0x000000c002207220 */ /* 0x042fe20000410000 */
[----:B------:R-:W-:Y:S01]  /*14d50*/  FMUL.FTZ R159, R3, R159 ;  /* 0x0000009f039f7220 */ /* 0x000fe20000410000 */
[C---:B------:R-:W-:Y:S01]  /*14d60*/  FMUL.FTZ R160, R2.reuse, R160 ;  /* 0x000000a002a07220 */ /* 0x040fe20000410000 */
[C---:B------:R-:W-:Y:S01]  /*14d70*/  FMUL.FTZ R161, R2.reuse, R161 ;  /* 0x000000a102a17220 */ /* 0x040fe20000410000 */
[-C--:B------:R-:W-:Y:S05]  /*14d80*/  HMMA.16816.F32.BF16 R68, R176, R208.reuse, R68 ;  /* 0x000000d0b044723c */ /* 0x080fea0000041844 */
[----:B------:R1:W-:Y:S01]  /*14d90*/  MUFU.EX2 R231, R35 ;  /* 0x0000002300e77308 */ /* 0x0003e20000000800 */
[----:B----4-:R-:W-:Y:S01]  /*14da0*/  FMUL.FTZ R33, R2, R193 ;  /* 0x000000c102217220 */ /* 0x010fe20000410000 */
[C---:B------:R-:W-:Y:S01]  /*14db0*/  FMUL.FTZ R162, R0.reuse, R162 ;  /* 0x000000a200a27220 */ /* 0x040fe20000410000 */
[----:B------:R-:W-:Y:S01]  /*14dc0*/  FMUL.FTZ R163, R0, R163 ;  /* 0x000000a300a37220 */ /* 0x000fe20000410000 */
[----:B------:R-:W-:Y:S01]  /*14dd0*/  MOV R206, R227 ;  /* 0x000000e300ce7202 */ /* 0x000fe20000000f00 */
[--C-:B------:R-:W-:Y:S01]  /*14de0*/  FFMA.FTZ R44, R44, UR4, -R214.reuse ;  /* 0x000000042c2c7c23 */ /* 0x100fe200080108d6 */
[C---:B------:R-:W-:Y:S04]  /*14df0*/  HMMA.16816.F32.BF16 R72, R172.reuse, R208, R72 ;  /* 0x000000d0ac48723c */ /* 0x040fe80000041848 */
[----:B--2---:R-:W-:Y:S01]  /*14e00*/  FMUL.FTZ R20, R165, R188 ;  /* 0x000000bca5147220 */ /* 0x004fe20000410000 */
[----:B------:R-:W-:Y:S01]  /*14e10*/  MOV R208, R230 ;  /* 0x000000e600d07202 */ /* 0x000fe20000000f00 */
[--C-:B------:R-:W-:Y:S01]  /*14e20*/  FFMA.FTZ R45, R45, UR4, -R214.reuse ;  /* 0x000000042d2d7c23 */ /* 0x100fe200080108d6 */
[----:B------:R-:W-:Y:S01]  /*14e30*/  MOV R209, R229 ;  /* 0x000000e500d17202 */ /* 0x000fe20000000f00 */
[-C--:B------:R-:W-:Y:S03]  /*14e40*/  HMMA.16816.F32.BF16 R76, R172, R210.reuse, R76 ;  /* 0x000000d2ac4c723c */ /* 0x080fe6000004184c */
[----:B-1----:R-:W-:Y:S01]  /*14e50*/  FMUL.FTZ R35, R0, R195 ;  /* 0x000000c300237220 */ /* 0x002fe20000410000 */
[--C-:B------:R-:W-:Y:S01]  /*14e60*/  FFMA.FTZ R46, R46, UR4, -R215.reuse ;  /* 0x000000042e2e7c23 */ /* 0x100fe200080108d7 */
[----:B------:R-:W-:Y:S01]  /*14e70*/  FFMA.FTZ R47, R47, UR4, -R215 ;  /* 0x000000042f2f7c23 */ /* 0x000fe200080108d7 */
[--C-:B------:R-:W-:Y:S01]  /*14e80*/  FFMA.FTZ R56, R56, UR4, -R214.reuse ;  /* 0x0000000438387c23 */ /* 0x100fe200080108d6 */
[----:B------:R-:W-:Y:S01]  /*14e90*/  FFMA.FTZ R66, R66, UR4, -R213 ;  /* 0x0000000442427c23 */ /* 0x000fe200080108d5 */
[C---:B------:R-:W-:Y:S01]  /*14ea0*/  HMMA.16816.F32.BF16 R80, R176.reuse, R210, R80 ;  /* 0x000000d2b050723c */ /* 0x040fe20000041850 */
[----:B------:R-:W-:Y:S03]  /*14eb0*/  MUFU.EX2 R211, R47 ;  /* 0x0000002f00d37308 */ /* 0x000fe60000000800 */
[--C-:B------:R-:W-:Y:S01]  /*14ec0*/  FFMA.FTZ R24, R24, UR4, -R214.reuse ;  /* 0x0000000418187c23 */ /* 0x100fe200080108d6 */
[--C-:B------:R-:W-:Y:S01]  /*14ed0*/  FFMA.FTZ R25, R25, UR4, -R214.reuse ;  /* 0x0000000419197c23 */ /* 0x100fe200080108d6 */
[--C-:B------:R-:W-:Y:S01]  /*14ee0*/  FFMA.FTZ R26, R26, UR4, -R215.reuse ;  /* 0x000000041a1a7c23 */ /* 0x100fe200080108d7 */
[--C-:B------:R-:W-:Y:S01]  /*14ef0*/  FFMA.FTZ R27, R27, UR4, -R215.reuse ;  /* 0x000000041b1b7c23 */ /* 0x100fe200080108d7 */
[--C-:B------:R-:W-:Y:S03]  /*14f00*/  FFMA.FTZ R28, R28, UR4, -R214.reuse ;  /* 0x000000041c1c7c23 */ /* 0x100fe600080108d6 */
[----:B------:R1:W-:Y:S01]  /*14f10*/  MUFU.EX2 R195, R24 ;  /* 0x0000001800c37308 */ /* 0x0003e20000000800 */
[----:B------:R-:W-:Y:S01]  /*14f20*/  FFMA.FTZ R29, R29, UR4, -R214 ;  /* 0x000000041d1d7c23 */ /* 0x000fe200080108d6 */
[--C-:B------:R-:W-:Y:S01]  /*14f30*/  FFMA.FTZ R30, R30, UR4, -R215.reuse ;  /* 0x000000041e1e7c23 */ /* 0x100fe200080108d7 */
[----:B------:R-:W-:Y:S01]  /*14f40*/  MOV R205, R228 ;  /* 0x000000e400cd7202 */ /* 0x000fe20000000f00 */
[--C-:B------:R-:W-:Y:S01]  /*14f50*/  FFMA.FTZ R64, R64, UR4, -R212.reuse ;  /* 0x0000000440407c23 */ /* 0x100fe200080108d4 */
[----:B------:R-:W-:Y:S01]  /*14f60*/  MOV R210, R226 ;  /* 0x000000e200d27202 */ /* 0x000fe20000000f00 */
[----:B------:R-:W-:Y:S01]  /*14f70*/  FFMA.FTZ R212, R65, UR4, -R212 ;  /* 0x0000000441d47c23 */ /* 0x000fe200080108d4 */
[--C-:B------:R-:W-:Y:S03]  /*14f80*/  FFMA.FTZ R60, R60, UR4, -R214.reuse ;  /* 0x000000043c3c7c23 */ /* 0x100fe600080108d6 */
[----:B------:R2:W-:Y:S01]  /*14f90*/  MUFU.EX2 R193, R26 ;  /* 0x0000001a00c17308 */ /* 0x0005e20000000800 */
[----:B------:R-:W-:Y:S01]  /*14fa0*/  FFMA.FTZ R214, R61, UR4, -R214 ;  /* 0x000000043dd67c23 */ /* 0x000fe200080108d6 */
[----:B------:R-:W-:Y:S01]  /*14fb0*/  FFMA.FTZ R62, R62, UR4, -R215 ;  /* 0x000000043e3e7c23 */ /* 0x000fe200080108d7 */
[----:B------:R-:W-:Y:S04]  /*14fc0*/  IADD3 R248, P0, PT, R248, -UR8, RZ ;  /* 0x80000008f8f87c10 */ /* 0x000fe8000ff1e0ff */
[----:B------:R-:W-:Y:S03]  /*14fd0*/  IADD3.X R247, PT, PT, R247, ~UR9, RZ, P0, !PT ;  /* 0x80000009f7f77c10 */ /* 0x000fe600087fe4ff */
[----:B------:R4:W-:Y:S01]  /*14fe0*/  MUFU.EX2 R192, R27 ;  /* 0x0000001b00c07308 */ /* 0x0009e20000000800 */
[----:B-1----:R-:W-:Y:S09]  /*14ff0*/  FMUL.FTZ R24, R2, R196 ;  /* 0x000000c402187220 */ /* 0x002ff20000410000 */
[----:B------:R1:W-:Y:S01]  /*15000*/  MUFU.EX2 R230, R28 ;  /* 0x0000001c00e67308 */ /* 0x0003e20000000800 */
[C---:B--2---:R-:W-:Y:S09]  /*15010*/  FMUL.FTZ R26, R0.reuse, R198 ;  /* 0x000000c6001a7220 */ /* 0x044ff20000410000 */
[----:B------:R2:W-:Y:S01]  /*15020*/  MUFU.EX2 R229, R29 ;  /* 0x0000001d00e57308 */ /* 0x0005e20000000800 */
[----:B----4-:R-:W-:Y:S09]  /*15030*/  FMUL.FTZ R27, R0, R199 ;  /* 0x000000c7001b7220 */ /* 0x010ff20000410000 */
[----:B------:R4:W-:Y:S01]  /*15040*/  MUFU.EX2 R228, R30 ;  /* 0x0000001e00e47308 */ /* 0x0009e20000000800 */
[C---:B-1----:R-:W-:Y:S01]  /*15050*/  FMUL.FTZ R28, R165.reuse, R200 ;  /* 0x000000c8a51c7220 */ /* 0x042fe20000410000 */
[----:B------:R-:W-:Y:S08]  /*15060*/  MOV R200, R219 ;  /* 0x000000db00c87202 */ /* 0x000ff00000000f00 */
[----:B------:R-:W-:Y:S01]  /*15070*/  MUFU.EX2 R226, R36 ;  /* 0x0000002400e27308 */ /* 0x000fe20000000800 */
[----:B--2---:R-:W-:Y:S01]  /*15080*/  FMUL.FTZ R29, R165, R201 ;  /* 0x000000c9a51d7220 */ /* 0x004fe20000410000 */
[----:B------:R-:W-:Y:S08]  /*15090*/  MOV R201, R220 ;  /* 0x000000dc00c97202 */ /* 0x000ff00000000f00 */
[----:B------:R-:W-:Y:S01]  /*150a0*/  MUFU.EX2 R199, R42 ;  /* 0x0000002a00c77308 */ /* 0x000fe20000000800 */
[----:B----4-:R-:W-:Y:S01]  /*150b0*/  FMUL.FTZ R30, R3, R202 ;  /* 0x000000ca031e7220 */ /* 0x010fe20000410000 */
[----:B------:R-:W-:Y:S08]  /*150c0*/  MOV R202, R221 ;  /* 0x000000dd00ca7202 */ /* 0x000ff00000000f00 */
[----:B------:R-:W-:Y:S01]  /*150d0*/  MUFU.EX2 R198, R43 ;  /* 0x0000002b00c67308 */ /* 0x000fe20000000800 */
[----:B---3--:R-:W-:Y:S09]  /*150e0*/  @P6 IADD3 R169, PT, PT, R232, -0x40, RZ ;  /* 0xffffffc0e8a96810 */ /* 0x008ff20007ffe0ff */
[----:B------:R1:W-:Y:S01]  /*150f0*/  MUFU.EX2 R232, R34 ;  /* 0x0000002200e87308 */ /* 0x0003e20000000800 */
[----:B------:R-:W-:Y:S01]  /*15100*/  IADD3 R170, PT, PT, R245, R169, RZ ;  /* 0x000000a9f5aa7210 */ /* 0x000fe20007ffe0ff */
[----:B------:R-:W2:Y:S08]  /*15110*/  LDSM.16.MT88.4 R180, [R169] ;  /* 0x00000000a9b4783b */ /* 0x000eb00000004200 */
[----:B------:R-:W-:Y:S01]  /*15120*/  MUFU.EX2 R221, R49 ;  /* 0x0000003100dd7308 */ /* 0x000fe20000000800 */
[----:B------:R-:W3:Y:S09]  /*15130*/  LDSM.16.MT88.4 R184, [R170] ;  /* 0x00000000aab8783b */ /* 0x000ef20000004200 */
[----:B------:R-:W-:Y:S01]  /*15140*/  MUFU.EX2 R220, R50 ;  /* 0x0000003200dc7308 */ /* 0x000fe20000000800 */
[----:B-1----:R-:W-:Y:S09]  /*15150*/  FMUL.FTZ R34, R0, R194 ;  /* 0x000000c200227220 */ /* 0x002ff20000410000 */
[----:B------:R-:W-:Y:S10]  /*15160*/  MUFU.EX2 R219, R51 ;  /* 0x0000003300db7308 */ /* 0x000ff40000000800 */
[----:B------:R-:W-:Y:S10]  /*15170*/  MUFU.EX2 R65, R58 ;  /* 0x0000003a00417308 */ /* 0x000ff40000000800 */
[----:B------:R1:W-:Y:S01]  /*15180*/  MUFU.EX2 R194, R25 ;  /* 0x0000001900c27308 */ /* 0x0003e20000000800 */
[-C--:B--2---:R-:W-:Y:S09]  /*15190*/  HMMA.16816.F32.BF16 R84, R176, R180.reuse, R84 ;  /* 0x000000b4b054723c */ /* 0x084ff20000041854 */
[----:B------:R-:W2:Y:S01]  /*151a0*/  MUFU.EX2 R196, R46 ;  /* 0x0000002e00c47308 */ /* 0x000ea20000000800 */
[C---:B------:R-:W-:Y:S09]  /*151b0*/  HMMA.16816.F32.BF16 R88, R172.reuse, R180, R88 ;  /* 0x000000b4ac58723c */ /* 0x040ff20000041858 */
[----:B------:R-:W-:Y:S01]  /*151c0*/  MUFU.EX2 R212, R212 ;  /* 0x000000d400d47308 */ /* 0x000fe20000000800 */
[----:B-1----:R-:W-:Y:S01]  /*151d0*/  FMUL.FTZ R25, R2, R197 ;  /* 0x000000c502197220 */ /* 0x002fe20000410000 */
[-C--:B------:R-:W-:Y:S08]  /*151e0*/  HMMA.16816.F32.BF16 R92, R172, R182.reuse, R92 ;  /* 0x000000b6ac5c723c */ /* 0x080ff0000004185c */
[----:B------:R-:W-:Y:S01]  /*151f0*/  MUFU.EX2 R197, R44 ;  /* 0x0000002c00c57308 */ /* 0x000fe20000000800 */
[----:B--2---:R-:W-:Y:S01]  /*15200*/  F2FP.BF16.F32.PACK_AB R47, R211, R196 ;  /* 0x000000c4d32f723e */ /* 0x004fe200000010ff */
[C---:B------:R-:W-:Y:S01]  /*15210*/  HMMA.16816.F32.BF16 R96, R176.reuse, R182, R96 ;  /* 0x000000b6b060723c */ /* 0x040fe20000041860 */
[----:B------:R-:W1:Y:S07]  /*15220*/  LDSM.16.MT88.4 R180, [R171+0xe000] ;  /* 0x00e00000abb4783b */ /* 0x000e6e0000004200 */
[----:B------:R-:W-:Y:S01]  /*15230*/  MUFU.EX2 R214, R214 ;  /* 0x000000d600d67308 */ /* 0x000fe20000000800 */
[-C--:B---3--:R-:W-:Y:S09]  /*15240*/  HMMA.16816.F32.BF16 R100, R176, R184.reuse, R100 ;  /* 0x000000b8b064723c */ /* 0x088ff20000041864 */
[----:B------:R-:W-:Y:S01]  /*15250*/  MUFU.EX2 R62, R62 ;  /* 0x0000003e003e7308 */ /* 0x000fe20000000800 */
[C---:B------:R-:W-:Y:S08]  /*15260*/  HMMA.16816.F32.BF16 R104, R172.reuse, R184, R104 ;  /* 0x000000b8ac68723c */ /* 0x040ff00000041868 */
[-C--:B------:R-:W-:Y:S08]  /*15270*/  HMMA.16816.F32.BF16 R108, R172, R186.reuse, R108 ;  /* 0x000000baac6c723c */ /* 0x080ff0000004186c */
[C---:B------:R-:W-:Y:S01]  /*15280*/  HMMA.16816.F32.BF16 R112, R176.reuse, R186, R112 ;  /* 0x000000bab070723c */ /* 0x040fe20000041870 */
[----:B------:R-:W2:Y:S07]  /*15290*/  LDSM.16.MT88.4 R184, [R238+0xe000] ;  /* 0x00e00000eeb8783b */ /* 0x000eae0000004200 */
[-C--:B-1----:R-:W-:Y:S08]  /*152a0*/  HMMA.16816.F32.BF16 R116, R176, R180.reuse, R116 ;  /* 0x000000b4b074723c */ /* 0x082ff00000041874 */
[C---:B------:R-:W-:Y:S08]  /*152b0*/  HMMA.16816.F32.BF16 R120, R172.reuse, R180, R120 ;  /* 0x000000b4ac78723c */ /* 0x040ff00000041878 */
[-C--:B------:R-:W-:Y:S08]  /*152c0*/  HMMA.16816.F32.BF16 R124, R172, R182.reuse, R124 ;  /* 0x000000b6ac7c723c */ /* 0x080ff0000004187c */
[C---:B------:R-:W-:Y:S01]  /*152d0*/  HMMA.16816.F32.BF16 R128, R176.reuse, R182, R128 ;  /* 0x000000b6b080723c */ /* 0x040fe20000041880 */
[----:B------:R-:W1:Y:S07]  /*152e0*/  LDSM.16.MT88.4 R180, [R169+0x2000] ;  /* 0x00200000a9b4783b */ /* 0x000e6e0000004200 */
[-C--:B--2---:R-:W-:Y:S08]  /*152f0*/  HMMA.16816.F32.BF16 R132, R176, R184.reuse, R132 ;  /* 0x000000b8b084723c */ /* 0x084ff00000041884 */
[C---:B------:R-:W-:Y:S04]  /*15300*/  HMMA.16816.F32.BF16 R136, R172.reuse, R184, R136 ;  /* 0x000000b8ac88723c */ /* 0x040fe80000041888 */
[--C-:B------:R-:W-:Y:S01]  /*15310*/  FFMA.FTZ R184, R23, UR4, -R213.reuse ;  /* 0x0000000417b87c23 */ /* 0x100fe200080108d5 */
[----:B------:R-:W-:Y:S01]  /*15320*/  FMUL.FTZ R23, R3, R191 ;  /* 0x000000bf03177220 */ /* 0x000fe20000410000 */
[----:B------:R-:W-:Y:S01]  /*15330*/  FFMA.FTZ R213, R67, UR4, -R213 ;  /* 0x0000000443d57c23 */ /* 0x000fe200080108d5 */
[----:B------:R-:W-:Y:S01]  /*15340*/  LDSM.16.MT88.4 R188, [R238+0xc800] ;  /* 0x00c80000eebc783b */ /* 0x000fe20000004200 */
[-C--:B------:R-:W-:Y:S01]  /*15350*/  HMMA.16816.F32.BF16 R140, R172, R186.reuse, R140 ;  /* 0x000000baac8c723c */ /* 0x080fe2000004188c */
[----:B------:R2:W3:Y:S07]  /*15360*/  MUFU.EX2 R235, R184 ;  /* 0x000000b800eb7308 */ /* 0x0004ee0000000800 */
[C---:B------:R-:W-:Y:S03]  /*15370*/  HMMA.16816.F32.BF16 R20, R176.reuse, R186, R20 ;  /* 0x000000bab014723c */ /* 0x040fe60000041814 */
[----:B------:R4:W-:Y:S05]  /*15380*/  MUFU.EX2 R67, R56 ;  /* 0x0000003800437308 */ /* 0x0009ea0000000800 */
[-C--:B-1----:R-:W-:Y:S01]  /*15390*/  HMMA.16816.F32.BF16 R144, R176, R180.reuse, R144 ;  /* 0x000000b4b090723c */ /* 0x082fe20000041890 */
[----:B--2---:R-:W1:Y:S04]  /*153a0*/  LDSM.16.MT88.4 R184, [R170+0x2000] ;  /* 0x00200000aab8783b */ /* 0x004e680000004200 */
[----:B------:R-:W-:Y:S03]  /*153b0*/  MUFU.EX2 R213, R213 ;  /* 0x000000d500d57308 */ /* 0x000fe60000000800 */
[C---:B------:R-:W-:Y:S04]  /*153c0*/  HMMA.16816.F32.BF16 R148, R172.reuse, R180, R148 ;  /* 0x000000b4ac94723c */ /* 0x040fe80000041894 */
[----:B----4-:R-:W-:Y:S03]  /*153d0*/  MOV R56, R204 ;  /* 0x000000cc00387202 */ /* 0x010fe60000000f00 */
[----:B------:R-:W-:Y:S01]  /*153e0*/  MUFU.EX2 R204, R57 ;  /* 0x0000003900cc7308 */ /* 0x000fe20000000800 */
[-C--:B------:R-:W-:Y:S08]  /*153f0*/  HMMA.16816.F32.BF16 R32, R172, R182.reuse, R32 ;  /* 0x000000b6ac20723c */ /* 0x080ff00000041820 */
[C---:B------:R-:W-:Y:S01]  /*15400*/  HMMA.16816.F32.BF16 R152, R176.reuse, R182, R152 ;  /* 0x000000b6b098723c */ /* 0x040fe20000041898 */
[----:B------:R-:W2:Y:S07]  /*15410*/  LDSM.16.MT88.4 R180, [R171+0xc800] ;  /* 0x00c80000abb4783b */ /* 0x000eae0000004200 */
[-C--:B-1----:R-:W-:Y:S08]  /*15420*/  HMMA.16816.F32.BF16 R156, R176, R184.reuse, R156 ;  /* 0x000000b8b09c723c */ /* 0x082ff0000004189c */
[C---:B------:R-:W-:Y:S04]  /*15430*/  HMMA.16816.F32.BF16 R24, R172.reuse, R184, R24 ;  /* 0x000000b8ac18723c */ /* 0x040fe80000041818 */
[--C-:B------:R-:W-:Y:S01]  /*15440*/  FFMA.FTZ R184, R31, UR4, -R215.reuse ;  /* 0x000000041fb87c23 */ /* 0x100fe200080108d7 */
[----:B------:R-:W-:Y:S01]  /*15450*/  FMUL.FTZ R31, R3, R203 ;  /* 0x000000cb031f7220 */ /* 0x000fe20000410000 */
[----:B------:R-:W-:Y:S01]  /*15460*/  MOV R203, R222 ;  /* 0x000000de00cb7202 */ /* 0x000fe20000000f00 */
[----:B------:R-:W-:Y:S01]  /*15470*/  FFMA.FTZ R215, R63, UR4, -R215 ;  /* 0x000000043fd77c23 */ /* 0x000fe200080108d7 */
[-C--:B------:R-:W-:Y:S01]  /*15480*/  HMMA.16816.F32.BF16 R160, R172, R186.reuse, R160 ;  /* 0x000000baaca0723c */ /* 0x080fe200000418a0 */
[----:B------:R1:W4:Y:S02]  /*15490*/  MUFU.EX2 R227, R184 ;  /* 0x000000b800e37308 */ /* 0x0003240000000800 */
[----:B------:R-:W-:Y:S02]  /*154a0*/  F2FP.BF16.F32.PACK_AB R172, R252, R207 ;  /* 0x000000cffcac723e */ /* 0x000fe400000010ff */
[----:B---3--:R-:W-:Y:S02]  /*154b0*/  F2FP.BF16.F32.PACK_AB R173, R235, R251 ;  /* 0x000000fbebad723e */ /* 0x008fe400000010ff */
[----:B------:R-:W-:Y:S01]  /*154c0*/  F2FP.BF16.F32.PACK_AB R174, R234, R233 ;  /* 0x000000e9eaae723e */ /* 0x000fe200000010ff */
[----:B------:R-:W-:Y:S03]  /*154d0*/  HMMA.16816.F32.BF16 R28, R176, R186, R28 ;  /* 0x000000bab01c723c */ /* 0x000fe6000004181c */
[----:B------:R-:W-:Y:S01]  /*154e0*/  MUFU.EX2 R222, R39 ;  /* 0x0000002700de7308 */ /* 0x000fe20000000800 */
[----:B------:R-:W-:Y:S02]  /*154f0*/  F2FP.BF16.F32.PACK_AB R175, R231, R232 ;  /* 0x000000e8e7af723e */ /* 0x000fe400000010ff */
[----:B------:R-:W-:Y:S02]  /*15500*/  F2FP.BF16.F32.PACK_AB R176, R194, R195 ;  /* 0x000000c3c2b0723e */ /* 0x000fe400000010ff */
[----:B------:R-:W-:Y:S05]  /*15510*/  F2FP.BF16.F32.PACK_AB R177, R192, R193 ;  /* 0x000000c1c0b1723e */ /* 0x000fea00000010ff */
[----:B------:R-:W-:Y:S01]  /*15520*/  MUFU.EX2 R215, R215 ;  /* 0x000000d700d77308 */ /* 0x000fe20000000800 */
[----:B-1----:R-:W1:Y:S01]  /*15530*/  LDSM.16.MT88.4 R184, [R169+0x800] ;  /* 0x00080000a9b8783b */ /* 0x002e620000004200 */
[-C--:B--2---:R-:W-:Y:S05]  /*15540*/  HMMA.16816.F32.BF16 R4, R172, R180.reuse, R4 ;  /* 0x000000b4ac04723c */ /* 0x084fea0000041804 */
[----:B------:R-:W-:Y:S02]  /*15550*/  F2FP.BF16.F32.PACK_AB R178, R229, R230 ;  /* 0x000000e6e5b2723e */ /* 0x000fe400000010ff */
[----:B----4-:R-:W-:Y:S07]  /*15560*/  F2FP.BF16.F32.PACK_AB R179, R227, R228 ;  /* 0x000000e4e3b3723e */ /* 0x010fee00000010ff */
        /* <DEDUP_REMOVED lines=74> */
[----:B------:R-:W2:Y:S03]  /*15a10*/  LDL.LU R172, [R1+0x10] ;  /* 0x0000100001ac7983 */ /* 0x000ea60000300800 */
        /* <DEDUP_REMOVED lines=177> */
[----:B------:R-:W-:Y:S01]  /*16530*/  STL [R1+0x10], R4 ;  /* 0x0000100401007387 */ /* 0x000fe20000100800 */
[----:B------:R-:W-:Y:S05]  /*16540*/  FADD.FTZ R3, R213, R3 ;  /* 0x00000003d5037221 */ /* 0x000fea0000010000 */
[----:B------:R1:W-:Y:S04]  /*16550*/  STL [R1+0x14], R3 ;  /* 0x0000140301007387 */ /* 0x0003e80000100800 */
[----:B------:R2:W-:Y:S04]  /*16560*/  STL [R1+0x1c], R2 ;  /* 0x00001c0201007387 */ /* 0x0005e80000100800 */
[----:B------:R2:W-:Y:S01]  /*16570*/  STL [R1+0x18], R0 ;  /* 0x0000180001007387 */ /* 0x0005e20000100800 */
[----:B-1----:R-:W-:Y:S01]  /*16580*/  MOV R3, R168 ;  /* 0x000000a800037202 */ /* 0x002fe20000000f00 */
[----:B------:R-:W-:Y:S06]  /*16590*/  BRA.U UP0, `(.L_x_96) ;  /* 0xffffffc900a47547 */ /* 0x000fec000b83ffff */
.L_x_95:
[----:B------:R-:W2:Y:S01]  /*165a0*/  LDL.LU R4, [R1+0x10] ;  /* 0x0000100001047983 */ /* 0x000ea20000300800 */
[----:B------:R-:W1:Y:S01]  /*165b0*/  S2R R169, SR_TID.X ;  /* 0x0000000000a97919 */ /* 0x000e620000002100 */
[----:B------:R-:W3:Y:S01]  /*165c0*/  S2UR UR16, SR_CgaCtaId ;  /* 0x00000000001079c3 */ /* 0x000ee20000008800 */
[----:B------:R-:W-:Y:S01]  /*165d0*/  UMOV UR4, 0x400 ;  /* 0x0000040000047882 */ /* 0x000fe20000000000 */
[----:B------:R-:W-:Y:S01]  /*165e0*/  UISETP.NE.AND UP3, UPT, UR13, -0x1, UPT ;  /* 0xffffffff0d00788c */ /* 0x000fe2000bf65270 */
[----:B------:R-:W4:Y:S01]  /*165f0*/  LDL.LU R7, [R1+0x14] ;  /* 0x0000140001077983 */ /* 0x000f220000300800 */
[----:B------:R-:W3:Y:S03]  /*16600*/  LDCU.U8 UR8, c[0x0][0x549] ;  /* 0x0000a920ff0877ac */ /* 0x000ee60008000000 */
[----:B------:R-:W4:Y:S01]  /*16610*/  LDL.LU R6, [R1+0x1c] ;  /* 0x00001c0001067983 */ /* 0x000f220000300800 */
[----:B------:R-:W1:Y:S01]  /*16620*/  S2UR UR17, SR_CTAID.Y ;  /* 0x00000000001179c3 */ /* 0x000e620000002600 */
[----:B------:R-:W1:Y:S02]  /*16630*/  LDCU UR10, c[0x0][0x434] ;  /* 0x00008680ff0a77ac */ /* 0x000e640008000800 */
[----:B------:R-:W4:Y:S02]  /*16640*/  LDL.LU R5, [R1+0x18] ;  /* 0x0000180001057983 */ /* 0x000f240000300800 */
[----:B------:R-:W1:Y:S01]  /*16650*/  @!UP3 LDCU.64 UR6, c[0x0][0x400] ;  /* 0x00008000ff06b7ac */ /* 0x000e620008000a00 */
[----:B------:R-:W1:Y:S01]  /*16660*/  LDCU.U8 UR11, c[0x0][0x548] ;  /* 0x0000a900ff0b77ac */ /* 0x000e620008000000 */
[----:B------:R-:W-:-:S02]  /*16670*/  UISETP.NE.AND UP2, UPT, UR13, -0x1, UPT ;  /* 0xffffffff0d00788c */ /* 0x000fc4000bf45270 */
[----:B---3--:R-:W-:Y:S01]  /*16680*/  UISETP.NE.AND UP1, UPT, UR8, URZ, UPT ;  /* 0x000000ff0800728c */ /* 0x008fe2000bf25270 */
[----:B------:R-:W3:Y:S01]  /*16690*/  S2UR UR8, SR_CTAID.X ;  /* 0x00000000000879c3 */ /* 0x000ee20000002500 */
[----:B------:R-:W-:Y:S01]  /*166a0*/  ULEA UR16, UR16, UR4, 0x18 ;  /* 0x0000000410107291 */ /* 0x000fe2000f8ec0ff */
[----:B------:R-:W3:Y:S01]  /*166b0*/  @UP3 LDCU.64 UR4, c[0x0][0x408] ;  /* 0x00008100ff0437ac */ /* 0x000ee20008000a00 */
[C---:B-1----:R-:W-:Y:S01]  /*166c0*/  SHF.L.U32 R8, R169.reuse, 0x5, RZ ;  /* 0x00000005a9087819 */ /* 0x042fe200000006ff */
[----:B------:R-:W-:Y:S01]  /*166d0*/  @!UP3 UIMAD.WIDE.U32 UR18, UR17, UR6, URZ ;  /* 0x000000061112b2a5 */ /* 0x000fe2000f8e00ff */
[----:B------:R-:W-:-:S03]  /*166e0*/  LOP3.LUT P0, RZ, R169, 0x4, RZ, 0xc0, !PT ;  /* 0x00000004a9ff7812 */ /* 0x000fc6000780c0ff */
[----:B------:R-:W1:Y:S02]  /*166f0*/  S2UR UR6, SR_CTAID.Z ;  /* 0x00000000000679c3 */ /* 0x000e640000002700 */
[----:B------:R-:W1:Y:S01]  /*16700*/  @UP1 LDCU UR9, c[0x0][0x430] ;  /* 0x00008600ff0917ac */ /* 0x000e620008000800 */
[----:B------:R-:W-:Y:S02]  /*16710*/  @!UP3 UIMAD UR7, UR17, UR7, UR19 ;  /* 0x000000071107b2a4 */ /* 0x000fe4000f8e0213 */
[----:B------:R-:W-:Y:S02]  /*16720*/  UISETP.NE.AND UP0, UPT, UR11, URZ, !UP1 ;  /* 0x000000ff0b00728c */ /* 0x000fe4000cf05270 */
[----:B------:R-:W1:Y:S01]  /*16730*/  LDCU UR19, c[0x0][0x434] ;  /* 0x00008680ff1377ac */ /* 0x000e620008000800 */
[----:B---3--:R-:W-:-:S03]  /*16740*/  @UP3 UIMAD.WIDE.U32 UR20, UR13, UR4, URZ ;  /* 0x000000040d1432a5 */ /* 0x008fc6000f8e00ff */
[----:B------:R-:W-:Y:S01]  /*16750*/  @UP1 UMOV UR4, 0x1 ;  /* 0x0000000100041882 */ /* 0x000fe20000000000 */
[----:B------:R-:W-:Y:S02]  /*16760*/  @UP3 UIMAD UR7, UR13, UR5, UR21 ;  /* 0x000000050d0732a4 */ /* 0x000fe4000f8e0215 */
[----:B------:R-:W-:Y:S02]  /*16770*/  @!UP2 UIMAD UR13, UR17, UR10, URZ ;  /* 0x0000000a110da2a4 */ /* 0x000fe4000f8e02ff */
[----:B-1----:R-:W-:Y:S01]  /*16780*/  @UP1 UIMAD UR19, UR9, UR10, URZ ;  /* 0x0000000a091312a4 */ /* 0x002fe2000f8e02ff */
[----:B------:R-:W1:Y:S01]  /*16790*/  @UP1 LDCU UR5, c[0x0][0x430] ;  /* 0x00008600ff0517ac */ /* 0x000e620008000800 */
[----:B------:R-:W-:Y:S01]  /*167a0*/  @UP3 UMOV UR18, UR20 ;  /* 0x0000001400123c82 */ /* 0x000fe20008000000 */
[----:B------:R-:W-:Y:S01]  /*167b0*/  USHF.R.S32.HI UR9, URZ, 0x1f, UR13 ;  /* 0x0000001fff097899 */ /* 0x000fe2000801140d */
[----:B--2--5:R-:W2:Y:S04]  /*167c0*/  SHFL.BFLY PT, R2, R4, 0x2, 0x1f ;  /* 0x0c401f0004027f89 */ /* 0x024ea800000e0000 */
[----:B----4-:R-:W3:Y:S04]  /*167d0*/  SHFL.BFLY PT, R0, R7, 0x2, 0x1f ;  /* 0x0c401f0007007f89 */ /* 0x010ee800000e0000 */
[----:B------:R-:W4:Y:S01]  /*167e0*/  SHFL.BFLY PT, R3, R5, 0x2, 0x1f ;  /* 0x0c401f0005037f89 */ /* 0x000f2200000e0000 */
[----:B--2---:R-:W-:-:S03]  /*167f0*/  FADD.FTZ R2, R2, R4 ;  /* 0x0000000402027221 */ /* 0x004fc60000010000 */
[----:B------:R-:W2:Y:S04]  /*16800*/  SHFL.BFLY PT, R4, R6, 0x2, 0x1f ;  /* 0x0c401f0006047f89 */ /* 0x000ea800000e0000 */
[----:B------:R-:W1:Y:S01]  /*16810*/  SHFL.BFLY PT, R67, R2, 0x1, 0x1f ;  /* 0x0c201f0002437f89 */ /* 0x000e6200000e0000 */
[----:B---3--:R-:W-:-:S05]  /*16820*/  FADD.FTZ R0, R0, R7 ;  /* 0x0000000700007221 */ /* 0x008fca0000010000 */
[----:B------:R-:W3:Y:S01]  /*16830*/  SHFL.BFLY PT, R66, R0, 0x1, 0x1f ;  /* 0x0c201f0000427f89 */ /* 0x000ee200000e0000 */
[----:B----4-:R-:W-:Y:S01]  /*16840*/  FADD.FTZ R3, R3, R5 ;  /* 0x0000000503037221 */ /* 0x010fe20000010000 */
[----:B------:R-:W-:-:S04]  /*16850*/  SHF.L.U32 R5, R169, 0x1, RZ ;  /* 0x00000001a9057819 */ /* 0x000fc800000006ff */
[----:B------:R-:W4:Y:S01]  /*16860*/  SHFL.BFLY PT, R165, R3, 0x1, 0x1f ;  /* 0x0c201f0003a57f89 */ /* 0x000f2200000e0000 */
[----:B--2---:R-:W-:Y:S01]  /*16870*/  FADD.FTZ R4, R4, R6 ;  /* 0x0000000604047221 */ /* 0x004fe20000010000 */
[----:B------:R-:W-:Y:S01]  /*16880*/  LOP3.LUT R6, R5, 0x6, RZ, 0xc0, !PT ;  /* 0x0000000605067812 */ /* 0x000fe200078ec0ff */
[----:B-1----:R-:W-:-:S03]  /*16890*/  FADD.FTZ R67, R2, R67 ;  /* 0x0000004302437221 */ /* 0x002fc60000010000 */
[----:B------:R-:W1:Y:S01]  /*168a0*/  SHFL.BFLY PT, R65, R4, 0x1, 0x1f ;  /* 0x0c201f0004417f89 */ /* 0x000e6200000e0000 */
[----:B------:R-:W-:Y:S01]  /*168b0*/  LOP3.LUT R6, R6, 0x7c00, R8, 0xf8, !PT ;  /* 0x00007c0006067812 */ /* 0x000fe200078ef808 */
[----:B------:R-:W2:Y:S01]  /*168c0*/  MUFU.RCP R2, R67 ;  /* 0x0000004300027308 */ /* 0x000ea20000001000 */
[----:B------:R-:W-:Y:S01]  /*168d0*/  FSETP.NE.FTZ.AND P4, PT, R67, RZ, PT ;  /* 0x000000ff4300720b */ /* 0x000fe20003f95000 */
[----:B---3--:R-:W-:Y:S01]  /*168e0*/  FADD.FTZ R66, R0, R66 ;  /* 0x0000004200427221 */ /* 0x008fe20000010000 */
[----:B------:R-:W-:-:S04]  /*168f0*/  SHF.L.U32 R0, R169, 0x4, RZ ;  /* 0x00000004a9007819 */ /* 0x000fc800000006ff */
[----:B------:R-:W-:Y:S01]  /*16900*/  LOP3.LUT R0, R0, 0x1c0, RZ, 0xc0, !PT ;  /* 0x000001c000007812 */ /* 0x000fe200078ec0ff */
[----:B------:R-:W3:Y:S01]  /*16910*/  MUFU.RCP R7, R66 ;  /* 0x0000004200077308 */ /* 0x000ee20000001000 */
[----:B------:R-:W-:Y:S01]  /*16920*/  FSETP.NE.FTZ.AND P3, PT, R66, RZ, PT ;  /* 0x000000ff4200720b */ /* 0x000fe20003f75000 */
[----:B----4-:R-:W-:Y:S01]  /*16930*/  FADD.FTZ R165, R3, R165 ;  /* 0x000000a503a57221 */ /* 0x010fe20000010000 */
[----:B------:R-:W-:-:S04]  /*16940*/  LOP3.LUT R5, R0, 0x38, R5, 0xf8, !PT ;  /* 0x0000003800057812 */ /* 0x000fc800078ef805 */
[----:B------:R-:W-:Y:S02]  /*16950*/  FSETP.NE.FTZ.AND P1, PT, R165, RZ, PT ;  /* 0x000000ffa500720b */ /* 0x000fe40003f35000 */
[----:B--2---:R-:W-:Y:S02]  /*16960*/  FSEL R0, R2, 1, P4 ;  /* 0x3f80000002007808 */ /* 0x004fe40002000000 */
[----:B------:R-:W-:Y:S01]  /*16970*/  LOP3.LUT R6, R6, R5, RZ, 0xfc, !PT ;  /* 0x0000000506067212 */ /* 0x000fe200078efcff */
        /* <DEDUP_REMOVED lines=35> */
[----:B---3--:R-:W-:-:S02]  /*16bb0*/  FSEL R3, R7, 1, P3 ;  /* 0x3f80000007037808 */ /* 0x008fc40001800000 */
[----:B------:R-:W-:Y:S02]  /*16bc0*/  FSETP.NE.FTZ.AND P2, PT, R65, RZ, PT ;  /* 0x000000ff4100720b */ /* 0x000fe40003f55000 */
[----:B------:R-:W-:Y:S01]  /*16bd0*/  F2FP.BF16.F32.PACK_AB R62, R62, R68 ;  /* 0x000000443e3e723e */ /* 0x000fe200000010ff */
[C---:B------:R-:W-:Y:S01]  /*16be0*/  FMUL.FTZ R178, R3.reuse, R178 ;  /* 0x000000b203b27220 */ /* 0x040fe20000410000 */
[C---:B------:R-:W-:Y:S01]  /*16bf0*/  FMUL.FTZ R11, R3.reuse, R179 ;  /* 0x000000b3030b7220 */ /* 0x040fe20000410000 */
[----:B------:R-:W2:Y:S01]  /*16c00*/  MUFU.RCP R0, R165 ;  /* 0x000000a500007308 */ /* 0x000ea20000001000 */
[----:B------:R-:W-:Y:S01]  /*16c10*/  SEL R4, R4, 0xfffffff0, !P0 ;  /* 0xfffffff004047807 */ /* 0x000fe20004000000 */
[C---:B------:R-:W-:Y:S01]  /*16c20*/  FMUL.FTZ R186, R3.reuse, R186 ;  /* 0x000000ba03ba7220 */ /* 0x040fe20000410000 */
[----:B------:R-:W-:Y:S01]  /*16c30*/  MOV R68, 0x20 ;  /* 0x0000002000447802 */ /* 0x000fe20000000f00 */
[----:B------:R-:W-:Y:S01]  /*16c40*/  FMUL.FTZ R187, R3, R187 ;  /* 0x000000bb03bb7220 */ /* 0x000fe20000410000 */
[----:B------:R-:W-:Y:S01]  /*16c50*/  F2FP.BF16.F32.PACK_AB R11, R11, R178 ;  /* 0x000000b20b0b723e */ /* 0x000fe200000010ff */
[----:B------:R-:W-:Y:S01]  /*16c60*/  FMUL.FTZ R70, R3, R70 ;  /* 0x0000004603467220 */ /* 0x000fe20000410000 */
[----:B------:R-:W-:Y:S01]  /*16c70*/  LOP3.LUT P0, RZ, R169, 0x8, RZ, 0xc0, !PT ;  /* 0x00000008a9ff7812 */ /* 0x000fe2000780c0ff */
[C---:B------:R-:W-:Y:S01]  /*16c80*/  FMUL.FTZ R61, R3.reuse, R71 ;  /* 0x00000047033d7220 */ /* 0x040fe20000410000 */
[----:B-1----:R-:W-:Y:S01]  /*16c90*/  FSEL R2, R2, 1, P2 ;  /* 0x3f80000002027808 */ /* 0x002fe20001000000 */
[C---:B------:R-:W-:Y:S01]  /*16ca0*/  FMUL.FTZ R82, R3.reuse, R82 ;  /* 0x0000005203527220 */ /* 0x040fe20000410000 */
[C---:B------:R-:W-:Y:S01]  /*16cb0*/  FMUL.FTZ R8, R3.reuse, R83 ;  /* 0x0000005303087220 */ /* 0x040fe20000410000 */
[C---:B------:R-:W-:Y:S01]  /*16cc0*/  FMUL.FTZ R86, R3.reuse, R86 ;  /* 0x0000005603567220 */ /* 0x040fe20000410000 */
[C---:B------:R-:W-:Y:S01]  /*16cd0*/  FMUL.FTZ R14, R3.reuse, R87 ;  /* 0x00000057030e7220 */ /* 0x040fe20000410000 */
[C---:B------:R-:W-:Y:S01]  /*16ce0*/  FMUL.FTZ R172, R2.reuse, R172 ;  /* 0x000000ac02ac7220 */ /* 0x040fe20000410000 */
[----:B------:R-:W-:Y:S01]  /*16cf0*/  FMUL.FTZ R64, R2, R173 ;  /* 0x000000ad02407220 */ /* 0x000fe20000410000 */
        /* <DEDUP_REMOVED lines=40> */
[C---:B------:R-:W-:Y:S01]  /*16f80*/  FMUL.FTZ R118, R3.reuse, R118 ;  /* 0x0000007603767220 */ /* 0x040fe20000410000 */
[C---:B------:R-:W-:Y:S01]  /*16f90*/  FMUL.FTZ R48, R3.reuse, R119 ;  /* 0x0000007703307220 */ /* 0x040fe20000410000 */
[C---:B------:R-:W-:Y:S01]  /*16fa0*/  FMUL.FTZ R130, R3.reuse, R130 ;  /* 0x0000008203827220 */ /* 0x040fe20000410000 */
[----:B------:R1:W-:Y:S01]  /*16fb0*/  STS [R0+0x400], R11 ;  /* 0x0004000b00007388 */ /* 0x0003e20000000800 */
        /* <DEDUP_REMOVED lines=13> */
[C---:B------:R-:W-:Y:S01]  /*17090*/  FMUL.FTZ R180, R2.reuse, R180 ;  /* 0x000000b402b47220 */ /* 0x040fe20000410000 */
        /* <DEDUP_REMOVED lines=9> */
[----:B------:R-:W-:Y:S01]  /*17130*/  FMUL.FTZ R19, R2, R89 ;  /* 0x0000005902137220 */ /* 0x000fe20000410000 */
[----:B-1----:R-:W-:Y:S01]  /*17140*/  SEL R11, R68, 0xffffffe0, !P0 ;  /* 0xffffffe0440b7807 */ /* 0x002fe20004000000 */
[C---:B------:R-:W-:Y:S01]  /*17150*/  FMUL.FTZ R92, R2.reuse, R92 ;  /* 0x0000005c025c7220 */ /* 0x040fe20000410000 */
[----:B------:R-:W-:Y:S01]  /*17160*/  LOP3.LUT P0, RZ, R169, 0x10, RZ, 0xc0, !PT ;  /* 0x00000010a9ff7812 */ /* 0x000fe2000780c0ff */
        /* <DEDUP_REMOVED lines=22> */
[----:B------:R-:W-:Y:S01]  /*172d0*/  STS [R0], R63 ;  /* 0x0000003f00007388 */ /* 0x000fe20000000800 */
[----:B------:R-:W-:-:S02]  /*172e0*/  F2FP.BF16.F32.PACK_AB R64, R64, R172 ;  /* 0x000000ac4040723e */ /* 0x000fc400000010ff */
[----:B------:R-:W-:Y:S01]  /*172f0*/  F2FP.BF16.F32.PACK_AB R174, R175, R174 ;  /* 0x000000aeafae723e */ /* 0x000fe200000010ff */
[----:B------:R1:W-:Y:S01]  /*17300*/  STS [R6], R3 ;  /* 0x0000000306007388 */ /* 0x0003e20000000800 */
[----:B------:R-:W-:Y:S02]  /*17310*/  F2FP.BF16.F32.PACK_AB R5, R5, R180 ;  /* 0x000000b40505723e */ /* 0x000fe400000010ff */
[----:B------:R-:W-:Y:S01]  /*17320*/  F2FP.BF16.F32.PACK_AB R7, R7, R182 ;  /* 0x000000b60707723e */ /* 0x000fe200000010ff */
[----:B------:R2:W-:Y:S01]  /*17330*/  STS [R6+0x400], R2 ;  /* 0x0004000206007388 */ /* 0x0005e20000000800 */
        /* <DEDUP_REMOVED lines=13> */
[----:B------:R-:W-:Y:S02]  /*17410*/  F2FP.BF16.F32.PACK_AB R13, R13, R96 ;  /* 0x000000600d0d723e */ /* 0x000fe400000010ff */
[----:B-1----:R-:W-:Y:S02]  /*17420*/  IADD3 R3, PT, PT, R0, R11, RZ ;  /* 0x0000000b00037210 */ /* 0x002fe40007ffe0ff */
[----:B------:R-:W-:Y:S02]  /*17430*/  F2FP.BF16.F32.PACK_AB R12, R12, R98 ;  /* 0x000000620c0c723e */ /* 0x000fe400000010ff */
[C---:B--2---:R-:W-:Y:S01]  /*17440*/  IADD3 R2, PT, PT, R0.reuse, 0x40, RZ ;  /* 0x0000004000027810 */ /* 0x044fe20007ffe0ff */
[----:B------:R-:W-:Y:S01]  /*17450*/  STS [R3], R62 ;  /* 0x0000003e03007388 */ /* 0x000fe20000000800 */
[----:B------:R-:W-:Y:S02]  /*17460*/  @P0 IADD3 R2, PT, PT, R0, -0x40, RZ ;  /* 0xffffffc000020810 */ /* 0x000fe40007ffe0ff */
[----:B------:R-:W-:Y:S01]  /*17470*/  F2FP.BF16.F32.PACK_AB R19, R19, R88 ;  /* 0x000000581313723e */ /* 0x000fe200000010ff */
[----:B------:R-:W-:Y:S01]  /*17480*/  STS [R3+0x400], R61 ;  /* 0x0004003d03007388 */ /* 0x000fe20000000800 */
[----:B------:R-:W-:-:S02]  /*17490*/  F2FP.BF16.F32.PACK_AB R18, R18, R90 ;  /* 0x0000005a1212723e */ /* 0x000fc400000010ff */
[----:B------:R-:W-:Y:S02]  /*174a0*/  F2FP.BF16.F32.PACK_AB R59, R59, R92 ;  /* 0x0000005c3b3b723e */ /* 0x000fe400000010ff */
[----:B------:R-:W-:Y:S02]  /*174b0*/  F2FP.BF16.F32.PACK_AB R58, R58, R94 ;  /* 0x0000005e3a3a723e */ /* 0x000fe400000010ff */
[C---:B---3--:R-:W-:Y:S02]  /*174c0*/  IADD3 R5, PT, PT, R4.reuse, R3, RZ ;  /* 0x0000000304057210 */ /* 0x048fe40007ffe0ff */
[----:B------:R-:W-:Y:S02]  /*174d0*/  F2FP.BF16.F32.PACK_AB R57, R57, R100 ;  /* 0x000000643939723e */ /* 0x000fe400000010ff */
[----:B----4-:R-:W-:Y:S01]  /*174e0*/  IADD3 R7, PT, PT, R4, R2, RZ ;  /* 0x0000000204077210 */ /* 0x010fe20007ffe0ff */
[----:B------:R1:W-:Y:S01]  /*174f0*/  STS [R5+0x400], R8 ;  /* 0x0004000805007388 */ /* 0x0003e20000000800 */
[----:B------:R-:W-:-:S02]  /*17500*/  F2FP.BF16.F32.PACK_AB R56, R56, R102 ;  /* 0x000000663838723e */ /* 0x000fc400000010ff */
[----:B------:R-:W-:Y:S01]  /*17510*/  F2FP.BF16.F32.PACK_AB R53, R53, R112 ;  /* 0x000000703535723e */ /* 0x000fe200000010ff */
[----:B------:R2:W-:Y:S01]  /*17520*/  STS [R5], R9 ;  /* 0x0000000905007388 */ /* 0x0005e20000000800 */
        /* <DEDUP_REMOVED lines=15> */
[----:B-1----:R-:W-:-:S02]  /*17620*/  IADD3 R8, PT, PT, R11, R2, RZ ;  /* 0x000000020b087210 */ /* 0x002fc40007ffe0ff */
[----:B------:R-:W-:Y:S01]  /*17630*/  F2FP.BF16.F32.PACK_AB R46, R46, R122 ;  /* 0x0000007a2e2e723e */ /* 0x000fe200000010ff */
[----:B------:R-:W-:Y:S01]  /*17640*/  STS [R2+0x400], R14 ;  /* 0x0004000e02007388 */ /* 0x000fe20000000800 */
[----:B------:R-:W-:Y:S01]  /*17650*/  IADD3 R4, PT, PT, R4, R8, RZ ;  /* 0x0000000804047210 */ /* 0x000fe20007ffe0ff */
[----:B--2---:R-:W1:Y:S01]  /*17660*/  @P4 LDC R9, c[0x0][0x458] ;  /* 0x00011600ff094b82 */ /* 0x004e620000000800 */
[----:B------:R-:W-:Y:S01]  /*17670*/  F2FP.BF16.F32.PACK_AB R43, R43, R124 ;  /* 0x0000007c2b2b723e */ /* 0x000fe200000010ff */
[----:B------:R-:W-:Y:S01]  /*17680*/  STS [R7], R13 ;  /* 0x0000000d07007388 */ /* 0x000fe20000000800 */
[----:B------:R-:W-:Y:S02]  /*17690*/  F2FP.BF16.F32.PACK_AB R42, R42, R126 ;  /* 0x0000007e2a2a723e */ /* 0x000fe400000010ff */
[----:B------:R-:W-:Y:S01]  /*176a0*/  F2FP.BF16.F32.PACK_AB R41, R41, R132 ;  /* 0x000000842929723e */ /* 0x000fe200000010ff */
[----:B------:R-:W-:Y:S01]  /*176b0*/  STS [R7+0x400], R12 ;  /* 0x0004000c07007388 */ /* 0x000fe20000000800 */
[----:B------:R-:W-:-:S02]  /*176c0*/  F2FP.BF16.F32.PACK_AB R40, R40, R134 ;  /* 0x000000862828723e */ /* 0x000fc400000010ff */
[----:B------:R-:W-:Y:S01]  /*176d0*/  F2FP.BF16.F32.PACK_AB R37, R37, R188 ;  /* 0x000000bc2525723e */ /* 0x000fe200000010ff */
[----:B------:R2:W-:Y:S01]  /*176e0*/  STS [R2+0x2000], R19 ;  /* 0x0020001302007388 */ /* 0x0005e20000000800 */
        /* <DEDUP_REMOVED lines=17> */
[----:B------:R-:W-:Y:S01]  /*17800*/  STS [R4], R53 ;  /* 0x0000003504007388 */ /* 0x000fe20000000800 */
        /* <DEDUP_REMOVED lines=10> */
[----:B--2---:R-:W-:Y:S01]  /*178b0*/  SHF.L.U32 R19, R169, 0x3, RZ ;  /* 0x00000003a9137819 */ /* 0x004fe200000006ff */
[----:B------:R-:W-:Y:S04]  /*178c0*/  STS [R4+0x2000], R51 ;  /* 0x0020003304007388 */ /* 0x000fe80000000800 */
[----:B------:R-:W-:Y:S04]  /*178d0*/  STS [R4+0x2400], R50 ;  /* 0x0024003204007388 */ /* 0x000fe80000000800 */
[----:B------:R-:W-:Y:S04]  /*178e0*/  STS [R0+0x4000], R49 ;  /* 0x0040003100007388 */ /* 0x000fe80000000800 */
[----:B------:R-:W-:Y:S04]  /*178f0*/  STS [R0+0x4400], R48 ;  /* 0x0044003000007388 */ /* 0x000fe80000000800 */
[----:B------:R-:W-:Y:S04]  /*17900*/  STS [R6+0x4000], R45 ;  /* 0x0040002d06007388 */ /* 0x000fe80000000800 */
[----:B------:R-:W-:Y:S04]  /*17910*/  STS [R6+0x4400], R44 ;  /* 0x0044002c06007388 */ /* 0x000fe80000000800 */
[----:B------:R-:W-:Y:S04]  /*17920*/  STS [R0+0x6000], R47 ;  /* 0x0060002f00007388 */ /* 0x000fe80000000800 */
[----:B------:R2:W-:Y:S04]  /*17930*/  STS [R0+0x6400], R46 ;  /* 0x0064002e00007388 */ /* 0x0005e80000000800 */
[----:B------:R-:W-:Y:S04]  /*17940*/  STS [R6+0x6000], R43 ;  /* 0x0060002b06007388 */ /* 0x000fe80000000800 */
[----:B------:R-:W-:Y:S04]  /*17950*/  STS [R6+0x6400], R42 ;  /* 0x0064002a06007388 */ /* 0x000fe80000000800 */
[----:B------:R-:W-:Y:S04]  /*17960*/  STS [R3+0x4000], R41 ;  /* 0x0040002903007388 */ /* 0x000fe80000000800 */
[----:B------:R-:W-:Y:S04]  /*17970*/  STS [R3+0x4400], R40 ;  /* 0x0044002803007388 */ /* 0x000fe80000000800 */
[----:B------:R-:W-:Y:S04]  /*17980*/  STS [R5+0x4000], R37 ;  /* 0x0040002505007388 */ /* 0x000fe80000000800 */
[----:B------:R-:W-:Y:S01]  /*17990*/  STS [R5+0x4400], R36 ;  /* 0x0044002405007388 */ /* 0x000fe20000000800 */
[----:B--2---:R-:W-:-:S03]  /*179a0*/  F2FP.BF16.F32.PACK_AB R0, R163, R162 ;  /* 0x000000a2a300723e */ /* 0x004fc600000010ff */
        /* <DEDUP_REMOVED lines=8> */
[----:B--2---:R-:W-:-:S03]  /*17a30*/  LOP3.LUT R3, R19, 0x1f8, RZ, 0xc0, !PT ;  /* 0x000001f813037812 */ /* 0x004fc600078ec0ff */
[----:B------:R-:W-:Y:S01]  /*17a40*/  STS [R2+0x6000], R31 ;  /* 0x0060001f02007388 */ /* 0x000fe20000000800 */
[----:B------:R-:W-:-:S03]  /*17a50*/  LOP3.LUT R3, R3, 0x38, R169, 0x78, !PT ;  /* 0x0000003803037812 */ /* 0x000fc600078e78a9 */
[----:B------:R2:W-:Y:S01]  /*17a60*/  STS [R2+0x6400], R30 ;  /* 0x0064001e02007388 */ /* 0x0005e20000000800 */
[----:B------:R-:W-:-:S03]  /*17a70*/  LOP3.LUT R3, R3, 0x1e00, R19, 0xf8, !PT ;  /* 0x00001e0003037812 */ /* 0x000fc600078ef813 */
        /* <DEDUP_REMOVED lines=8> */
[----:B------:R2:W-:Y:S02]  /*17b00*/  STS [R8+0x6400], R22 ;  /* 0x0064001608007388 */ /* 0x0005e40000000800 */
[----:B--2---:R2:W3:Y:S01]  /*17b10*/  @P4 MUFU.LG2 R8, R67 ;  /* 0x0000004300084308 */ /* 0x0044e20000000c00 */
[----:B-1----:R-:W-:Y:S05]  /*17b20*/  BRA.U UP1, `(.L_x_99) ;  /* 0x0000000101207547 */ /* 0x002fea000b800000 */
[----:B------:R-:W-:Y:S01]  /*17b30*/  UISETP.NE.AND UP1, UPT, UR11, URZ, UPT ;  /* 0x000000ff0b00728c */ /* 0x000fe2000bf25270 */
[----:B------:R-:W1:Y:S10]  /*17b40*/  LDCU UR5, c[0x0][0x3e0] ;  /* 0x00007c00ff0577ac */ /* 0x000e740008000800 */
[----:B------:R-:W1:Y:S01]  /*17b50*/  @UP1 LDCU UR4, c[0x0][0x454] ;  /* 0x00008a80ff0417ac */ /* 0x000e620008000800 */
[----:B------:R-:W4:Y:S01]  /*17b60*/  @UP1 LDCU UR19, c[0x0][0x454] ;  /* 0x00008a80ff1317ac */ /* 0x000f220008000800 */
[----:B-1----:R-:W-:-:S02]  /*17b70*/  @UP1 UIMAD UR4, UR4, UR5, URZ ;  /* 0x00000005040412a4 */ /* 0x002fc4000f8e02ff */
[----:B------:R-:W-:-:S03]  /*17b80*/  @!UP1 UIMAD UR4, UR10, UR5, URZ ;  /* 0x000000050a0492a4 */ /* 0x000fc6000f8e02ff */
[----:B------:R-:W-:Y:S01]  /*17b90*/  @UP1 UMOV UR5, 0x1 ;  /* 0x0000000100051882 */ /* 0x000fe20000000000 */
[----:B----4-:R-:W-:-:S08]  /*17ba0*/  @!UP1 UMOV UR5, 0x1 ;  /* 0x0000000100059882 */ /* 0x010fd00000000000 */
.L_x_99:
[----:B------:R1:W-:Y:S01]  /*17bb0*/  STS [R4+0x6000], R2 ;  /* 0x0060000204007388 */ /* 0x0003e20000000800 */
[----:B------:R-:W-:Y:S01]  /*17bc0*/  LEA R18, R3, UR16, 0x1 ;  /* 0x0000001003127c11 */ /* 0x000fe2000f8e08ff */
[----:B------:R-:W4:Y:S01]  /*17bd0*/  @P3 LDC R7, c[0x0][0x458] ;  /* 0x00011600ff073b82 */ /* 0x000f220000000800 */
[----:B------:R-:W5:Y:S01]  /*17be0*/  @P3 MUFU.LG2 R3, R66 ;  /* 0x0000004200033308 */ /* 0x000f620000000c00 */
[----:B------:R3:W-:Y:S01]  /*17bf0*/  STS [R4+0x6400], R0 ;  /* 0x0064000004007388 */ /* 0x0007e20000000800 */
[----:B------:R-:W-:Y:S01]  /*17c00*/  UIMAD UR19, UR6, UR19, URZ ;  /* 0x00000013061372a4 */ /* 0x000fe2000f8e02ff */
[----:B------:R-:W-:Y:S01]  /*17c10*/  LOP3.LUT P0, RZ, R169, 0x3, RZ, 0xc0, !PT ;  /* 0x00000003a9ff7812 */ /* 0x000fe2000780c0ff */
[----:B------:R-:W-:-:S03]  /*17c20*/  UIMAD UR11, UR8, UR5, URZ ;  /* 0x00000005080b72a4 */ /* 0x000fc6000f8e02ff */
[----:B------:R-:W-:Y:S01]  /*17c30*/  BAR.SYNC.DEFER_BLOCKING 0x0 ;  /* 0x0000000000007b1d */ /* 0x000fe20000010000 */
[----:B------:R-:W-:Y:S01]  /*17c40*/  USEL UR13, UR13, URZ, UP0 ;  /* 0x000000ff0d0d7287 */ /* 0x000fe20008000000 */
[----:B------:R-:W-:Y:S01]  /*17c50*/  MOV R15, 0x7f800000 ;  /* 0x7f800000000f7802 */ /* 0x000fe20000000f00 */
[----:B------:R-:W-:Y:S01]  /*17c60*/  @!UP0 UIMAD UR19, UR17, UR4, UR19 ;  /* 0x00000004111382a4 */ /* 0x000fe2000f8e0213 */
[----:B------:R-:W-:Y:S01]  /*17c70*/  MOV R14, 0x7f800000 ;  /* 0x7f800000000e7802 */ /* 0x000fe20000000f00 */
[----:B------:R-:W-:-:S03]  /*17c80*/  USHF.L.U32 UR11, UR11, 0x7, URZ ;  /* 0x000000070b0b7899 */ /* 0x000fc600080006ff */
[----:B------:R-:W2:Y:S01]  /*17c90*/  @P2 LDC R6, c[0x0][0x458] ;  /* 0x00011600ff062b82 */ /* 0x000ea20000000800 */
[----:B------:R-:W-:Y:S01]  /*17ca0*/  USEL UR9, UR9, URZ, UP0 ;  /* 0x000000ff09097287 */ /* 0x000fe20008000000 */
[----:B------:R-:W-:Y:S01]  /*17cb0*/  BSSY.RECONVERGENT B0, `(.L_x_100) ;  /* 0x000003c000007945 */ /* 0x000fe20003800200 */
[----:B------:R-:W-:Y:S01]  /*17cc0*/  USHF.R.S32.HI UR10, URZ, 0x1f, UR19 ;  /* 0x0000001fff0a7899 */ /* 0x000fe20008011413 */
[----:B------:R-:W-:Y:S01]  /*17cd0*/  MOV R13, 0x7f800000 ;  /* 0x7f800000000d7802 */ /* 0x000fe20000000f00 */
[----:B------:R-:W-:Y:S01]  /*17ce0*/  USHF.R.S32.HI UR4, URZ, 0x1f, UR11 ;  /* 0x0000001fff047899 */ /* 0x000fe2000801140b */
[----:B-----5:R-:W-:Y:S01]  /*17cf0*/  @P3 FMUL.FTZ R3, R3, 0.69314718246459960938 ;  /* 0x3f31721803033820 */ /* 0x020fe20000410000 */
[----:B------:R-:W-:Y:S01]  /*17d00*/  UIADD3 UR13, UP1, UP0, UR11, UR13, UR19 ;  /* 0x0000000d0b0d7290 */ /* 0x000fe2000f83e013 */
[----:B------:R-:W5:Y:S01]  /*17d10*/  @P1 LDC R5, c[0x0][0x458] ;  /* 0x00011600ff051b82 */ /* 0x000f620000000800 */
[----:B------:R-:W-:Y:S01]  /*17d20*/  MOV R12, 0x7f800000 ;  /* 0x7f800000000c7802 */ /* 0x000fe20000000f00 */
[----:B-1----:R-:W1:Y:S01]  /*17d30*/  @P2 MUFU.LG2 R2, R65 ;  /* 0x0000004100022308 */ /* 0x002e620000000c00 */
[----:B------:R-:W-:Y:S01]  /*17d40*/  UIADD3.X UR4, UPT, UPT, UR4, UR9, UR10, UP1, UP0 ;  /* 0x0000000904047290 */ /* 0x000fe20008fe040a */
[----:B----4-:R-:W-:Y:S01]  /*17d50*/  @P3 FFMA.FTZ R14, R167, R7, R3 ;  /* 0x00000007a70e3223 */ /* 0x010fe20000010003 */
[----:B------:R-:W-:Y:S01]  /*17d60*/  SHF.R.U32.HI R22, RZ, 0x3, R169 ;  /* 0x00000003ff167819 */ /* 0x000fe200000116a9 */
[----:B---3--:R-:W-:Y:S01]  /*17d70*/  @P4 FMUL.FTZ R0, R8, 0.69314718246459960938 ;  /* 0x3f31721808004820 */ /* 0x008fe20000410000 */
[----:B------:R3:W4:Y:S03]  /*17d80*/  LDS.128 R24, [R18+0x3800] ;  /* 0x0038000012187984 */ /* 0x0007260000000c00 */
[----:B------:R-:W5:Y:S01]  /*17d90*/  @P1 MUFU.LG2 R4, R165 ;  /* 0x000000a500041308 */ /* 0x000f620000000c00 */
[----:B------:R-:W-:Y:S01]  /*17da0*/  @P4 FFMA.FTZ R15, R168, R9, R0 ;  /* 0x00000009a80f4223 */ /* 0x000fe20000010000 */
[----:B-1----:R-:W-:-:S04]  /*17db0*/  @P2 FMUL.FTZ R2, R2, 0.69314718246459960938 ;  /* 0x3f31721802022820 */ /* 0x002fc80000410000 */
[----:B--2---:R-:W-:Y:S01]  /*17dc0*/  @P2 FFMA.FTZ R13, R166, R6, R2 ;  /* 0x00000006a60d2223 */ /* 0x004fe20000010002 */
[----:B-----5:R-:W-:-:S04]  /*17dd0*/  @P1 FMUL.FTZ R0, R4, 0.69314718246459960938 ;  /* 0x3f31721804001820 */ /* 0x020fc80000410000 */
[----:B------:R-:W-:Y:S01]  /*17de0*/  @P1 FFMA.FTZ R12, R164, R5, R0 ;  /* 0x00000005a40c1223 */ /* 0x000fe20000010000 */
[----:B---3--:R-:W-:Y:S06]  /*17df0*/  @P0 BRA `(.L_x_101) ;  /* 0x00000000009c0947 */ /* 0x008fec0003800000 */
[--C-:B------:R-:W-:Y:S02]  /*17e00*/  SHF.R.U32.HI R0, RZ, 0x1, R169.reuse ;  /* 0x00000001ff007819 */ /* 0x100fe400000116a9 */
        /* <DEDUP_REMOVED lines=12> */
[C---:B------:R-:W-:Y:S01]  /*17ed0*/  @!P6 IADD3 R4, P0, PT, R2.reuse, UR13, RZ ;  /* 0x0000000d0204ec10 */ /* 0x040fe2000ff1e0ff */
[----:B------:R-:W-:Y:S01]  /*17ee0*/  @!P5 IMAD R0, R3, UR5, RZ ;  /* 0x000000050300dc24 */ /* 0x000fe2000f8e02ff */
[----:B------:R-:W2:Y:S01]  /*17ef0*/  @!P5 LDC.64 R10, c[0x0][0x420] ;  /* 0x00010800ff0adb82 */ /* 0x000ea20000000a00 */
[----:B------:R-:W-:Y:S01]  /*17f00*/  @!P4 IMAD R5, R5, UR5, RZ ;  /* 0x000000050505cc24 */ /* 0x000fe2000f8e02ff */
[----:B------:R-:W-:Y:S01]  /*17f10*/  @!P6 LEA.HI.X.SX32 R6, R2, UR4, 0x1, P0 ;  /* 0x000000040206ec11 */ /* 0x000fe200080f0eff */
[----:B------:R-:W-:Y:S01]  /*17f20*/  @!P3 IMAD R3, R7, UR5, RZ ;  /* 0x000000050703bc24 */ /* 0x000fe2000f8e02ff */
[----:B------:R-:W-:-:S04]  /*17f30*/  @!P5 IADD3 R2, P0, PT, R0, UR13, RZ ;  /* 0x0000000d0002dc10 */ /* 0x000fc8000ff1e0ff */
[----:B------:R-:W3:Y:S08]  /*17f40*/  @!P4 LDC.64 R16, c[0x0][0x420] ;  /* 0x00010800ff10cb82 */ /* 0x000ef00000000a00 */
[----:B------:R-:W5:Y:S01]  /*17f50*/  @!P3 LDC.64 R20, c[0x0][0x420] ;  /* 0x00010800ff14bb82 */ /* 0x000f620000000a00 */
[----:B-1----:R-:W-:-:S04]  /*17f60*/  @!P6 LEA R8, P1, R4, R8, 0x2 ;  /* 0x000000080408e211 */ /* 0x002fc800078210ff */
[----:B------:R-:W-:Y:S02]  /*17f70*/  @!P6 LEA.HI.X R9, R4, R9, R6, 0x2, P1 ;  /* 0x000000090409e211 */ /* 0x000fe400008f1406 */
[----:B------:R-:W-:Y:S02]  /*17f80*/  @!P5 LEA.HI.X.SX32 R4, R0, UR4, 0x1, P0 ;  /* 0x000000040004dc11 */ /* 0x000fe400080f0eff */
[C---:B--2---:R-:W-:Y:S01]  /*17f90*/  @!P5 LEA R6, P2, R2.reuse, R10, 0x2 ;  /* 0x0000000a0206d211 */ /* 0x044fe200078410ff */
[----:B------:R1:W-:Y:S01]  /*17fa0*/  @!P6 STG.E desc[UR14][R8.64], R15 ;  /* 0x0000000f0800e986 */ /* 0x0003e2000c10190e */
[----:B------:R-:W-:Y:S02]  /*17fb0*/  @!P4 IADD3 R0, P1, PT, R5, UR13, RZ ;  /* 0x0000000d0500cc10 */ /* 0x000fe4000ff3e0ff */
[----:B------:R-:W-:Y:S02]  /*17fc0*/  @!P3 IADD3 R10, P0, PT, R3, UR13, RZ ;  /* 0x0000000d030abc10 */ /* 0x000fe4000ff1e0ff */
[----:B------:R-:W-:-:S02]  /*17fd0*/  @!P5 LEA.HI.X R7, R2, R11, R4, 0x2, P2 ;  /* 0x0000000b0207d211 */ /* 0x000fc400010f1404 */
[----:B------:R-:W-:Y:S02]  /*17fe0*/  @!P4 LEA.HI.X.SX32 R5, R5, UR4, 0x1, P1 ;  /* 0x000000040505cc11 */ /* 0x000fe400088f0eff */
[----:B------:R-:W-:Y:S01]  /*17ff0*/  @!P3 LEA.HI.X.SX32 R3, R3, UR4, 0x1, P0 ;  /* 0x000000040303bc11 */ /* 0x000fe200080f0eff */
[----:B------:R1:W-:Y:S01]  /*18000*/  @!P5 STG.E desc[UR14][R6.64], R14 ;  /* 0x0000000e0600d986 */ /* 0x0003e2000c10190e */
[----:B---3--:R-:W-:Y:S02]  /*18010*/  @!P4 LEA R4, P1, R0, R16, 0x2 ;  /* 0x000000100004c211 */ /* 0x008fe400078210ff */
[----:B-----5:R-:W-:Y:S02]  /*18020*/  @!P3 LEA R2, P0, R10, R20, 0x2 ;  /* 0x000000140a02b211 */ /* 0x020fe400078010ff */
[----:B------:R-:W-:Y:S02]  /*18030*/  @!P4 LEA.HI.X R5, R0, R17, R5, 0x2, P1 ;  /* 0x000000110005c211 */ /* 0x000fe400008f1405 */
[----:B------:R-:W-:-:S03]  /*18040*/  @!P3 LEA.HI.X R3, R10, R21, R3, 0x2, P0 ;  /* 0x000000150a03b211 */ /* 0x000fc600000f1403 */
[----:B------:R1:W-:Y:S04]  /*18050*/  @!P4 STG.E desc[UR14][R4.64], R13 ;  /* 0x0000000d0400c986 */ /* 0x0003e8000c10190e */
[----:B------:R1:W-:Y:S02]  /*18060*/  @!P3 STG.E desc[UR14][R2.64], R12 ;  /* 0x0000000c0200b986 */ /* 0x0003e4000c10190e */
.L_x_101:
[----:B------:R-:W-:Y:S05]  /*18070*/  BSYNC.RECONVERGENT B0 ;  /* 0x0000000000007941 */ /* 0x000fea0003800200 */
.L_x_100:
[----:B-1----:R1:W2:Y:S01]  /*18080*/  LDS.128 R12, [R18] ;  /* 0x00000000120c7984 */ /* 0x0022a20000000c00 */
[C---:B------:R-:W-:Y:S01]  /*18090*/  VIADD R2, R22.reuse, 0x10 ;  /* 0x0000001016027836 */ /* 0x040fe20000000000 */
[----:B------:R-:W3:Y:S01]  /*180a0*/  LDCU.64 UR4, c[0x0][0x410] ;  /* 0x00008200ff0477ac */ /* 0x000ee20008000a00 */
[C---:B------:R-:W-:Y:S01]  /*180b0*/  VIADD R0, R22.reuse, 0x20 ;  /* 0x0000002016007836 */ /* 0x040fe20000000000 */
[----:B------:R1:W1:Y:S01]  /*180c0*/  LDS.128 R8, [R18+0x4000] ;  /* 0x0040000012087984 */ /* 0x0002620000000c00 */
[----:B------:R-:W-:Y:S01]  /*180d0*/  VIADD R3, R22, 0x50 ;  /* 0x0000005016037836 */ /* 0x000fe20000000000 */
[----:B------:R-:W-:Y:S01]  /*180e0*/  ISETP.GE.AND P6, PT, R2, UR12, PT ;  /* 0x0000000c02007c0c */ /* 0x000fe2000bfc6270 */
[----:B------:R-:W-:Y:S01]  /*180f0*/  VIADD R4, R22, 0x40 ;  /* 0x0000004016047836 */ /* 0x000fe20000000000 */
[----:B------:R-:W-:Y:S01]  /*18100*/  LOP3.LUT R2, R19, 0x38, RZ, 0xc0, !PT ;  /* 0x0000003813027812 */ /* 0x000fe200078ec0ff */
[----:B------:R-:W-:Y:S01]  /*18110*/  UIMAD.WIDE.U32 UR8, UR8, 0x80, URZ ;  /* 0x00000080080878a5 */ /* 0x000fe2000f8e00ff */
[----:B------:R-:W-:Y:S01]  /*18120*/  ISETP.GE.AND P5, PT, R0, UR12, PT ;  /* 0x0000000c00007c0c */ /* 0x000fe2000bfa6270 */
[----:B------:R-:W-:Y:S01]  /*18130*/  VIADD R0, R22, 0x30 ;  /* 0x0000003016007836 */ /* 0x000fe20000000000 */
[----:B------:R-:W-:Y:S01]  /*18140*/  IADD3 R2, P0, PT, R2, UR18, RZ ;  /* 0x0000001202027c10 */ /* 0x000fe2000ff1e0ff */
[----:B------:R-:W-:Y:S01]  /*18150*/  BSSY.RECONVERGENT B0, `(.L_x_102) ;  /* 0x000001b000007945 */ /* 0x000fe20003800200 */
[----:B------:R-:W-:-:S02]  /*18160*/  ISETP.GE.AND P2, PT, R3, UR12, PT ;  /* 0x0000000c03007c0c */ /* 0x000fc4000bf46270 */
[----:B------:R-:W-:Y:S01]  /*18170*/  ISETP.GE.AND P4, PT, R0, UR12, PT ;  /* 0x0000000c00007c0c */ /* 0x000fe2000bf86270 */
[----:B------:R-:W-:Y:S01]  /*18180*/  IMAD.X R3, RZ, RZ, UR7, P0 ;  /* 0x00000007ff037e24 */ /* 0x000fe200080e06ff */
[----:B------:R-:W-:Y:S01]  /*18190*/  ISETP.GE.AND P0, PT, R22, UR12, PT ;  /* 0x0000000c16007c0c */ /* 0x000fe2000bf06270 */
[----:B---3--:R-:W-:Y:S01]  /*181a0*/  IMAD.U32 R0, RZ, RZ, UR4 ;  /* 0x00000004ff007e24 */ /* 0x008fe2000f8e00ff */
[----:B------:R-:W-:Y:S02]  /*181b0*/  ISETP.GE.AND P3, PT, R4, UR12, PT ;  /* 0x0000000c04007c0c */ /* 0x000fe4000bf66270 */
[----:B------:R-:W-:Y:S01]  /*181c0*/  IADD3 R4, PT, PT, R22, 0x60, RZ ;  /* 0x0000006016047810 */ /* 0x000fe20007ffe0ff */
[----:B------:R-:W-:Y:S01]  /*181d0*/  IMAD.WIDE.U32 R16, R0, UR6, R2 ;  /* 0x0000000600107c25 */ /* 0x000fe2000f8e0002 */
[----:B------:R-:W-:Y:S02]  /*181e0*/  MOV R0, UR5 ;  /* 0x0000000500007c02 */ /* 0x000fe40008000f00 */
[C---:B------:R-:W-:Y:S01]  /*181f0*/  LOP3.LUT R19, R22.reuse, UR8, RZ, 0xfc, !PT ;  /* 0x0000000816137c12 */ /* 0x040fe2000f8efcff */
[----:B------:R-:W-:Y:S01]  /*18200*/  VIADD R22, R22, 0x70 ;  /* 0x0000007016167836 */ /* 0x000fe20000000000 */
[----:B------:R-:W-:Y:S01]  /*18210*/  ISETP.GE.AND P1, PT, R4, UR12, PT ;  /* 0x0000000c04007c0c */ /* 0x000fe2000bf26270 */
[----:B------:R-:W-:-:S02]  /*18220*/  IMAD R7, R0, UR6, R17 ;  /* 0x0000000600077c24 */ /* 0x000fc4000f8e0211 */
[----:B------:R-:W-:Y:S10]  /*18230*/  @P0 BRA `(.L_x_103) ;  /* 0x0000000000300947 */ /* 0x000ff40003800000 */
[----:B------:R-:W3:Y:S01]  /*18240*/  LDCU.64 UR6, c[0x0][0x408] ;  /* 0x00008100ff0677ac */ /* 0x000ee20008000a00 */
[----:B------:R-:W-:Y:S01]  /*18250*/  MOV R6, R16 ;  /* 0x0000001000067202 */ /* 0x000fe20000000f00 */
[----:B------:R-:W5:Y:S01]  /*18260*/  LDCU.64 UR4, c[0x0][0x3f0] ;  /* 0x00007e00ff0477ac */ /* 0x000f620008000a00 */
[----:B---3--:R-:W-:-:S03]  /*18270*/  UIMAD UR10, UR9, UR6, URZ ;  /* 0x00000006090a72a4 */ /* 0x008fc6000f8e02ff */
[----:B------:R-:W-:-:S03]  /*18280*/  IMAD.WIDE.U32 R4, R19, UR6, R6 ;  /* 0x0000000613047c25 */ /* 0x000fc6000f8e0006 */
[----:B------:R-:W-:Y:S02]  /*18290*/  MOV R0, UR10 ;  /* 0x0000000a00007c02 */ /* 0x000fe40008000f00 */
[----:B-----5:R-:W-:-:S03]  /*182a0*/  LEA R2, P0, R4, UR4, 0x1 ;  /* 0x0000000404027c11 */ /* 0x020fc6000f8008ff */
[----:B------:R-:W-:-:S05]  /*182b0*/  IMAD R0, R19, UR7, R0 ;  /* 0x0000000713007c24 */ /* 0x000fca000f8e0200 */
[----:B------:R-:W-:-:S04]  /*182c0*/  IADD3 R0, PT, PT, R0, R5, RZ ;  /* 0x0000000500007210 */ /* 0x000fc80007ffe0ff */
[----:B------:R-:W-:-:S05]  /*182d0*/  LEA.HI.X R3, R4, UR5, R0, 0x1, P0 ;  /* 0x0000000504037c11 */ /* 0x000fca00080f0c00 */
[----:B--2---:R3:W-:Y:S04]  /*182e0*/  STG.E.128 desc[UR14][R2.64], R12 ;  /* 0x0000000c02007986 */ /* 0x0047e8000c101d0e */
[----:B-1----:R3:W-:Y:S02]  /*182f0*/  STG.E.128 desc[UR14][R2.64+0x80], R8 ;  /* 0x0000800802007986 */ /* 0x0027e4000c101d0e */
.L_x_103:
[----:B------:R-:W-:Y:S05]  /*18300*/  BSYNC.RECONVERGENT B0 ;  /* 0x0000000000007941 */ /* 0x000fea0003800200 */
.L_x_102:
[----:B--23--:R2:W3:Y:S01]  /*18310*/  LDS.128 R12, [R18+0x800] ;  /* 0x00080000120c7984 */ /* 0x00c4e20000000c00 */
[----:B------:R-:W-:Y:S01]  /*18320*/  BSSY.RECONVERGENT B0, `(.L_x_104) ;  /* 0x0000012000007945 */ /* 0x000fe20003800200 */
[----:B------:R-:W-:Y:S02]  /*18330*/  ISETP.GE.AND P0, PT, R22, UR12, PT ;  /* 0x0000000c16007c0c */ /* 0x000fe4000bf06270 */
[----:B-1----:R2:W1:Y:S01]  /*18340*/  LDS.128 R8, [R18+0x4800] ;  /* 0x0048000012087984 */ /* 0x0024620000000c00 */
[----:B------:R-:W-:Y:S05]  /*18350*/  @P6 BRA `(.L_x_105) ;  /* 0x0000000000386947 */ /* 0x000fea0003800000 */
[----:B------:R-:W5:Y:S01]  /*18360*/  LDCU.64 UR6, c[0x0][0x408] ;  /* 0x00008100ff0677ac */ /* 0x000f620008000a00 */
[----:B------:R-:W-:Y:S02]  /*18370*/  IADD3 R0, P6, PT, R19, 0x10, RZ ;  /* 0x0000001013007810 */ /* 0x000fe40007fde0ff */
[----:B------:R-:W-:Y:S01]  /*18380*/  MOV R3, R7 ;  /* 0x0000000700037202 */ /* 0x000fe20000000f00 */
[----:B------:R-:W4:Y:S02]  /*18390*/  LDCU.64 UR4, c[0x0][0x3f0] ;  /* 0x00007e00ff0477ac */ /* 0x000f240008000a00 */
[----:B------:R-:W-:-:S04]  /*183a0*/  IMAD.X R2, RZ, RZ, UR9, P6 ;  /* 0x00000009ff027e24 */ /* 0x000fc8000b0e06ff */
[----:B-----5:R-:W-:Y:S02]  /*183b0*/  IMAD R4, R2, UR6, RZ ;  /* 0x0000000602047c24 */ /* 0x020fe4000f8e02ff */
[----:B------:R-:W-:-:S04]  /*183c0*/  IMAD.MOV.U32 R2, RZ, RZ, R16 ;  /* 0x000000ffff027224 */ /* 0x000fc800078e0010 */
[----:B------:R-:W-:-:S04]  /*183d0*/  IMAD.WIDE.U32 R2, R0, UR6, R2 ;  /* 0x0000000600027c25 */ /* 0x000fc8000f8e0002 */
[----:B------:R-:W-:Y:S01]  /*183e0*/  IMAD R0, R0, UR7, R4 ;  /* 0x0000000700007c24 */ /* 0x000fe2000f8e0204 */
[----:B----4-:R-:W-:-:S04]  /*183f0*/  LEA R4, P6, R2, UR4, 0x1 ;  /* 0x0000000402047c11 */ /* 0x010fc8000f8c08ff */
[----:B------:R-:W-:-:S04]  /*18400*/  IADD3 R0, PT, PT, R0, R3, RZ ;  /* 0x0000000300007210 */ /* 0x000fc80007ffe0ff */
[----:B------:R-:W-:-:S05]  /*18410*/  LEA.HI.X R5, R2, UR5, R0, 0x1, P6 ;  /* 0x0000000502057c11 */ /* 0x000fca000b0f0c00 */
[----:B---3--:R3:W-:Y:S04]  /*18420*/  STG.E.128 desc[UR14][R4.64], R12 ;  /* 0x0000000c04007986 */ /* 0x0087e8000c101d0e */
[----:B-1----:R3:W-:Y:S02]  /*18430*/  STG.E.128 desc[UR14][R4.64+0x80], R8 ;  /* 0x0000800804007986 */ /* 0x0027e4000c101d0e */
.L_x_105:
[----:B------:R-:W-:Y:S05]  /*18440*/  BSYNC.RECONVERGENT B0 ;  /* 0x0000000000007941 */ /* 0x000fea0003800200 */
.L_x_104:
[----:B---3--:R3:W2:Y:S01]  /*18450*/  LDS.128 R12, [R18+0x1000] ;  /* 0x00100000120c7984 */ /* 0x0086a20000000c00 */
[----:B------:R-:W-:Y:S03]  /*18460*/  BSSY.RECONVERGENT B0, `(.L_x_106) ;  /* 0x0000011000007945 */ /* 0x000fe60003800200 */
        /* <DEDUP_REMOVED lines=14> */
[----:B--2---:R2:W-:Y:S04]  /*18550*/  STG.E.128 desc[UR14][R4.64], R12 ;  /* 0x0000000c04007986 */ /* 0x0045e8000c101d0e */
[----:B-1----:R2:W-:Y:S02]  /*18560*/  STG.E.128 desc[UR14][R4.64+0x80], R8 ;  /* 0x0000800804007986 */ /* 0x0025e4000c101d0e */
.L_x_107:
[----:B------:R-:W-:Y:S05]  /*18570*/  BSYNC.RECONVERGENT B0 ;  /* 0x0000000000007941 */ /* 0x000fea0003800200 */
.L_x_106:
[----:B--2---:R2:W2:Y:S01]  /*18580*/  LDS.128 R12, [R18+0x1800] ;  /* 0x00180000120c7984 */ /* 0x0044a20000000c00 */
        /* <DEDUP_REMOVED lines=17> */
.L_x_109:
[----:B------:R-:W-:Y:S05]  /*186a0*/  BSYNC.RECONVERGENT B0 ;  /* 0x0000000000007941 */ /* 0x000fea0003800200 */
.L_x_108:
[----:B--2---:R2:W2:Y:S01]  /*186b0*/  LDS.128 R12, [R18+0x2000] ;  /* 0x00200000120c7984 */ /* 0x0044a20000000c00 */
[----:B------:R-:W-:Y:S03]  /*186c0*/  BSSY.RECONVERGENT B0, `(.L_x_110) ;  /* 0x0000011000007945 */ /* 0x000fe60003800200 */
[----:B-1----:R1:W1:Y:S01]  /*186d0*/  LDS.128 R8, [R18+0x6000] ;  /* 0x0060000012087984 */ /* 0x0022620000000c00 */
[----:B------:R-:W-:Y:S05]  /*186e0*/  @P3 BRA `(.L_x_111) ;  /* 0x0000000000383947 */ /* 0x000fea0003800000 */
[----:B------:R-:W5:Y:S01]  /*186f0*/  LDCU.64 UR6, c[0x0][0x408] ;  /* 0x00008100ff0677ac */ /* 0x000f620008000a00 */
[----:B------:R-:W-:Y:S02]  /*18700*/  IADD3 R0, P3, PT, R19, 0x40, RZ ;  /* 0x0000004013007810 */ /* 0x000fe40007f7e0ff */
[----:B------:R-:W-:Y:S01]  /*18710*/  MOV R3, R7 ;  /* 0x0000000700037202 */ /* 0x000fe20000000f00 */
[----:B------:R-:W3:Y:S02]  /*18720*/  LDCU.64 UR4, c[0x0][0x3f0] ;  /* 0x00007e00ff0477ac */ /* 0x000ee40008000a00 */
[----:B------:R-:W-:-:S04]  /*18730*/  IMAD.X R2, RZ, RZ, UR9, P3 ;  /* 0x00000009ff027e24 */ /* 0x000fc800098e06ff */
[----:B-----5:R-:W-:Y:S02]  /*18740*/  IMAD R4, R2, UR6, RZ ;  /* 0x0000000602047c24 */ /* 0x020fe4000f8e02ff */
[----:B------:R-:W-:-:S04]  /*18750*/  IMAD.MOV.U32 R2, RZ, RZ, R16 ;  /* 0x000000ffff027224 */ /* 0x000fc800078e0010 */
[----:B------:R-:W-:-:S04]  /*18760*/  IMAD.WIDE.U32 R2, R0, UR6, R2 ;  /* 0x0000000600027c25 */ /* 0x000fc8000f8e0002 */
[----:B------:R-:W-:Y:S01]  /*18770*/  IMAD R0, R0, UR7, R4 ;  /* 0x0000000700007c24 */ /* 0x000fe2000f8e0204 */
[----:B---3--:R-:W-:-:S04]  /*18780*/  LEA R4, P3, R2, UR4, 0x1 ;  /* 0x0000000402047c11 */ /* 0x008fc8000f8608ff */
[----:B------:R-:W-:-:S04]  /*18790*/  IADD3 R0, PT, PT, R0, R3, RZ ;  /* 0x0000000300007210 */ /* 0x000fc80007ffe0ff */
[----:B------:R-:W-:-:S05]  /*187a0*/  LEA.HI.X R5, R2, UR5, R0, 0x1, P3 ;  /* 0x0000000502057c11 */ /* 0x000fca00098f0c00 */
[----:B--2---:R2:W-:Y:S04]  /*187b0*/  STG.E.128 desc[UR14][R4.64], R12 ;  /* 0x0000000c04007986 */ /* 0x0045e8000c101d0e */
[----:B-1----:R2:W-:Y:S02]  /*187c0*/  STG.E.128 desc[UR14][R4.64+0x80], R8 ;  /* 0x0000800804007986 */ /* 0x0025e4000c101d0e */
.L_x_111:
[----:B------:R-:W-:Y:S05]  /*187d0*/  BSYNC.RECONVERGENT B0 ;  /* 0x0000000000007941 */ /* 0x000fea0003800200 */
.L_x_110:
        /* <DEDUP_REMOVED lines=18> */
.L_x_113:
[----:B------:R-:W-:Y:S05]  /*18900*/  BSYNC.RECONVERGENT B0 ;  /* 0x0000000000007941 */ /* 0x000fea0003800200 */
.L_x_112:
        /* <DEDUP_REMOVED lines=18> */
.L_x_115:
[----:B------:R-:W-:Y:S05]  /*18a30*/  BSYNC.RECONVERGENT B0 ;  /* 0x0000000000007941 */ /* 0x000fea0003800200 */
.L_x_114:
[----:B-12---:R1:W2:Y:S01]  /*18a40*/  LDS.128 R8, [R18+0x7800] ;  /* 0x0078000012087984 */ /* 0x0062a20000000c00 */
[----:B------:R-:W-:Y:S05]  /*18a50*/  @P0 EXIT ;  /* 0x000000000000094d */ /* 0x000fea0003800000 */
[----:B------:R-:W5:Y:S01]  /*18a60*/  LDCU.64 UR6, c[0x0][0x408] ;  /* 0x00008100ff0677ac */ /* 0x000f620008000a00 */
[----:B------:R-:W-:Y:S01]  /*18a70*/  IADD3 R6, P0, PT, R19, 0x70, RZ ;  /* 0x0000007013067810 */ /* 0x000fe20007f1e0ff */
        /* <DEDUP_REMOVED lines=10> */
[----:B----4-:R-:W-:Y:S04]  /*18b20*/  STG.E.128 desc[UR14][R2.64], R24 ;  /* 0x0000001802007986 */ /* 0x010fe8000c101d0e */
[----:B--2---:R-:W-:Y:S01]  /*18b30*/  STG.E.128 desc[UR14][R2.64+0x80], R8 ;  /* 0x0000800802007986 */ /* 0x004fe2000c101d0e */
[----:B------:R-:W-:Y:S05]  /*18b40*/  EXIT ;  /* 0x000000000000794d */ /* 0x000fea0003800000 */
.L_x_116:
        /* <DEDUP_REMOVED lines=11> */
.L_x_1656:


//--------------------- .text._ZN5flash16flash_fwd_kernelI23Flash_fwd_kernel_traitsILi128ELi128ELi64ELi4ELb0ELb0EN7cutlass10bfloat16_tE19Flash_kernel_traitsILi128ELi128ELi64ELi4ES3_EELb0ELb1ELb0ELb0ELb0ELb1ELb1ELb0EEEvNS_16Flash_fwd_paramsE --------------------------
	.section	.text._ZN5flash16flash_fwd_kernelI23Flash_fwd_kernel_traitsILi128ELi128ELi64ELi4ELb0ELb0EN7cutlass10bfloat16_tE19Flash_kernel_traitsILi128ELi128ELi64ELi4ES3_EELb0ELb1ELb0ELb0ELb0ELb1ELb1ELb0EEEvNS_16Flash_fwd_paramsE,"ax",@progbits
	.align	128
        .global         _ZN5flash16flash_fwd_kernelI23Flash_fwd_kernel_traitsILi128ELi128ELi64ELi4ELb0ELb0EN7cutlass10bfloat16_tE19Flash_kernel_traitsILi128ELi128ELi64ELi4ES3_EELb0ELb1ELb0ELb0ELb0ELb1ELb1ELb0EEEvNS_16Flash_fwd_paramsE
        .type           _ZN5flash16flash_fwd_kernelI23Flash_fwd_kernel_traitsILi128ELi128ELi64ELi4ELb0ELb0EN7cutlass10bfloat16_tE19Flash_kernel_traitsILi128ELi128ELi64ELi4ES3_EELb0ELb1ELb0ELb0ELb0ELb1ELb1ELb0EEEvNS_16Flash_fwd_paramsE,@function
        .size           _ZN5flash16flash_fwd_kernelI23Flash_fwd_kernel_traitsILi128ELi128ELi64ELi4ELb0ELb0EN7cutlass10bfloat16_tE19Flash_kernel_traitsILi128ELi128ELi64ELi4ES3_EELb0ELb1ELb0ELb0ELb0ELb1ELb1ELb0EEEvNS_16Flash_fwd_paramsE,(.L_x_1657 - _ZN5flash16flash_fwd_kernelI23Flash_fwd_kernel_traitsILi128ELi128ELi64ELi4ELb0ELb0EN7cutlass10bfloat16_tE19Flash_kernel_traitsILi128ELi128ELi64ELi4ES3_EELb0ELb1ELb0ELb0ELb0ELb1ELb1ELb0EEEvNS_16Flash_fwd_paramsE)
        .other          _ZN5flash16flash_fwd_kernelI23Flash_fwd_kernel_traitsILi128ELi128ELi64ELi4ELb0ELb0EN7cutlass10bfloat16_tE19Flash_kernel_traitsILi128ELi128ELi64ELi4ES3_EELb0ELb1ELb0ELb0ELb0ELb1ELb1ELb0EEEvNS_16Flash_fwd_paramsE,@"STO_CUDA_ENTRY STV_DEFAULT"
_ZN5flash16flash_fwd_kernelI23Flash_fwd_kernel_traitsILi128ELi128ELi64ELi4ELb0ELb0EN7cutlass10bfloat16_tE19Flash_kernel_traitsILi128ELi128ELi64ELi4ES3_EELb0ELb1ELb0ELb0ELb0ELb1ELb1ELb0EEEvNS_16Flash_fwd_paramsE:
.text._ZN5flash16flash_fwd_kernelI23Flash_fwd_kernel_traitsILi128ELi128ELi64ELi4ELb0ELb0EN7cutlass10bfloat16_tE19Flash_kernel_traitsILi128ELi128ELi64ELi4ES3_EELb0ELb1ELb0ELb0ELb0ELb1ELb1ELb0EEEvNS_16Flash_fwd_paramsE:
        /* <DEDUP_REMOVED lines=73> */
.L_x_117:
[----:B-----5:R-:W-:Y:S01]  /*0490*/  @P0 R2UR UR22, R4 ;  /* 0x00000000041602ca */ /* 0x020fe200000e0000 */
[----:B------:R-:W-:Y:S01]  /*04a0*/  @!UP0 UISETP.NE.AND.EX UP2, UPT, UR5, URZ, UPT, UP2 ;  /* 0x000000ff0500828c */ /* 0x000fe2000bf45320 */
[----:B------:R-:W-:-:S13]  /*04b0*/  @!P1 EXIT ;  /* 0x000000000000994d */ /* 0x000fda0003800000 */
[----:B------:R-:W1:Y:S01]  /*04c0*/  LDCU UR18, c[0x0][0x508] ;  /* 0x0000a100ff1277ac */ /* 0x000e620008000800 */
[----:B------:R-:W2:Y:S01]  /*04d0*/  S2R R156, SR_TID.X ;  /* 0x00000000009c7919 */ /* 0x000ea20000002100 */
[----:B------:R-:W3:Y:S01]  /*04e0*/  S2UR UR9, SR_CTAID.Z ;  /* 0x00000000000979c3 */ /* 0x000ee20000002700 */
        /* <DEDUP_REMOVED lines=9> */
[----:B------:R-:W-:Y:S02]  /*0580*/  USHF.R.S32.HI UR4, URZ, 0x1f, UR5 ;  /* 0x0000001fff047899 */ /* 0x000fe40008011405 */
[----:B------:R-:W-:-:S02]  /*0590*/  USHF.R.S32.HI UR6, URZ, 0x6, UR6 ;  /* 0x00000006ff067899 */ /* 0x000fc40008011406 */
[----:B------:R-:W-:-:S04]  /*05a0*/  ULEA.HI UR4, UR4, UR5, URZ, 0x6 ;  /* 0x0000000504047291 */ /* 0x000fc8000f8f30ff */
[----:B------:R-:W-:-:S04]  /*05b0*/  USHF.R.S32.HI UR4, URZ, 0x6, UR4 ;  /* 0x00000006ff047899 */ /* 0x000fc80008011404 */
[----:B------:R-:W-:-:S04]  /*05c0*/  UISETP.LT.AND UP0, UPT, UR6, UR4, UPT ;  /* 0x000000040600728c */ /* 0x000fc8000bf01270 */
[----:B------:R-:W-:-:S04]  /*05d0*/  USEL UR17, UR6, UR4, UP0 ;  /* 0x0000000406117287 */ /* 0x000fc80008000000 */
[----:B------:R-:W-:-:S09]  /*05e0*/  UISETP.GT.AND UP0, UPT, UR17, URZ, UPT ;  /* 0x000000ff1100728c */ /* 0x000fd2000bf04270 */
[----:B--23--:R-:W-:Y:S05]  /*05f0*/  BRA.U UP0, `(.L_x_118) ;  /* 0x0000001100cc7547 */ /* 0x00cfea000b800000 */
[----:B------:R-:W1:Y:S01]  /*0600*/  LDCU.U8 UR4, c[0x0][0x549] ;  /* 0x0000a920ff0477ac */ /* 0x000e620008000000 */
[----:B------:R-:W-:Y:S01]  /*0610*/  UISETP.NE.AND UP0, UPT, UR13, -0x1, UPT ;  /* 0xffffffff0d00788c */ /* 0x000fe2000bf05270 */
[----:B------:R-:W2:Y:S10]  /*0620*/  LDCU.U8 UR12, c[0x0][0x548] ;  /* 0x0000a900ff0c77ac */ /* 0x000eb40008000000 */
[----:B------:R-:W3:Y:S01]  /*0630*/  @!UP0 LDCU.64 UR10, c[0x0][0x400] ;  /* 0x00008000ff0a87ac */ /* 0x000ee20008000a00 */
[----:B-1----:R-:W-:Y:S01]  /*0640*/  UISETP.NE.AND UP1, UPT, UR4, URZ, UPT ;  /* 0x000000ff0400728c */ /* 0x002fe2000bf25270 */
[----:B------:R-:W1:Y:S10]  /*0650*/  @UP0 LDCU.64 UR6, c[0x0][0x408] ;  /* 0x00008100ff0607ac */ /* 0x000e740008000a00 */
[----:B------:R-:W4:Y:S01]  /*0660*/  @UP1 LDCU.64 UR4, c[0x0][0x430] ;  /* 0x00008600ff0417ac */ /* 0x000f220008000a00 */
[----:B---3--:R-:W-:Y:S01]  /*0670*/  @!UP0 UIMAD.WIDE.U32 UR26, UR19, UR10, URZ ;  /* 0x0000000a131a82a5 */ /* 0x008fe2000f8e00ff */
[----:B------:R-:W3:Y:S01]  /*0680*/  @UP1 LDCU UR8, c[0x0][0x430] ;  /* 0x00008600ff0817ac */ /* 0x000ee20008000800 */
[----:B-1----:R-:W-:-:S02]  /*0690*/  @UP0 UIMAD.WIDE.U32 UR24, UR13, UR6, URZ ;  /* 0x000000060d1802a5 */ /* 0x002fc4000f8e00ff */
[----:B------:R-:W-:Y:S02]  /*06a0*/  @!UP0 UIMAD UR11, UR19, UR11, UR27 ;  /* 0x0000000b130b82a4 */ /* 0x000fe4000f8e021b */
[----:B------:R-:W-:Y:S01]  /*06b0*/  @UP0 UIMAD UR11, UR13, UR7, UR25 ;  /* 0x000000070d0b02a4 */ /* 0x000fe2000f8e0219 */
[----:B------:R-:W-:Y:S02]  /*06c0*/  @!UP0 UMOV UR10, UR26 ;  /* 0x0000001a000a8c82 */ /* 0x000fe40008000000 */
[----:B------:R-:W-:Y:S01]  /*06d0*/  @UP1 UMOV UR7, 0x1 ;  /* 0x0000000100071882 */ /* 0x000fe20000000000 */
[----:B----4-:R-:W-:Y:S01]  /*06e0*/  @UP1 UIMAD UR16, UR4, UR5, URZ ;  /* 0x00000005041012a4 */ /* 0x010fe2000f8e02ff */
[----:B------:R-:W-:Y:S01]  /*06f0*/  @UP0 UMOV UR10, UR24 ;  /* 0x00000018000a0c82 */ /* 0x000fe20008000000 */
[----:B--23--:R-:W-:Y:S10]  /*0700*/  BRA.U UP1, `(.L_x_119) ;  /* 0x0000000101287547 */ /* 0x00cff4000b800000 */
[----:B------:R-:W-:Y:S01]  /*0710*/  UISETP.NE.AND UP0, UPT, UR12, URZ, UPT ;  /* 0x000000ff0c00728c */ /* 0x000fe2000bf05270 */
[----:B------:R-:W1:Y:S10]  /*0720*/  LDCU UR5, c[0x0][0x3e0] ;  /* 0x00007c00ff0577ac */ /* 0x000e740008000800 */
[----:B------:R-:W1:Y:S01]  /*0730*/  @UP0 LDCU UR7, c[0x0][0x454] ;  /* 0x00008a80ff0707ac */ /* 0x000e620008000800 */
[----:B------:R-:W2:Y:S01]  /*0740*/  @!UP0 LDCU UR4, c[0x0][0x434] ;  /* 0x00008680ff0487ac */ /* 0x000ea20008000800 */
[----:B------:R-:W3:Y:S01]  /*0750*/  @UP0 LDCU UR16, c[0x0][0x454] ;  /* 0x00008a80ff1007ac */ /* 0x000ee20008000800 */
[----:B------:R-:W-:Y:S01]  /*0760*/  @UP0 UMOV UR8, 0x1 ;  /* 0x0000000100080882 */ /* 0x000fe20000000000 */
[----:B---3--:R-:W3:Y:S01]  /*0770*/  @!UP0 LDCU UR16, c[0x0][0x434] ;  /* 0x00008680ff1087ac */ /* 0x008ee20008000800 */
[----:B------:R-:W-:Y:S01]  /*0780*/  @!UP0 UMOV UR8, 0x1 ;  /* 0x0000000100088882 */ /* 0x000fe20000000000 */
[----:B-1----:R-:W-:-:S02]  /*0790*/  @UP0 UIMAD UR7, UR7, UR5, URZ ;  /* 0x00000005070702a4 */ /* 0x002fc4000f8e02ff */
[----:B--2---:R-:W-:-:S12]  /*07a0*/  @!UP0 UIMAD UR7, UR4, UR5, URZ ;  /* 0x00000005040782a4 */ /* 0x004fd8000f8e02ff */
.L_x_119:
[----:B------:R-:W1:Y:S01]  /*07b0*/  LDCU.64 UR4, c[0x0][0x410] ;  /* 0x00008200ff0477ac */ /* 0x000e620008000a00 */
[----:B------:R-:W-:Y:S01]  /*07c0*/  IMAD.SHL.U32 R2, R156, 0x8, RZ ;  /* 0x000000089c027824 */ /* 0x000fe200078e00ff */
[----:B------:R-:W-:Y:S01]  /*07d0*/  SHF.R.U32.HI R11, RZ, 0x3, R156 ;  /* 0x00000003ff0b7819 */ /* 0x000fe2000001169c */
[----:B------:R-:W-:Y:S01]  /*07e0*/  BSSY.RECONVERGENT B0, `(.L_x_120) ;  /* 0x0000036000007945 */ /* 0x000fe20003800200 */
[----:B------:R-:W2:Y:S02]  /*07f0*/  LDCU UR6, c[0x0][0x434] ;  /* 0x00008680ff0677ac */ /* 0x000ea40008000800 */
[----:B------:R-:W-:Y:S01]  /*0800*/  LOP3.LUT R2, R2, 0x38, RZ, 0xc0, !PT ;  /* 0x0000003802027812 */ /* 0x000fe200078ec0ff */
[C---:B------:R-:W-:Y:S01]  /*0810*/  VIADD R13, R11.reuse, 0x10 ;  /* 0x000000100b0d7836 */ /* 0x040fe20000000000 */
[----:B------:R-:W-:Y:S01]  /*0820*/  UISETP.NE.AND UP1, UPT, UR12, URZ, !UP1 ;  /* 0x000000ff0c00728c */ /* 0x000fe2000cf25270 */
[C---:B------:R-:W-:Y:S01]  /*0830*/  VIADD R14, R11.reuse, 0x20 ;  /* 0x000000200b0e7836 */ /* 0x040fe20000000000 */
[----:B------:R-:W-:Y:S01]  /*0840*/  UISETP.NE.AND UP0, UPT, UR13, -0x1, UPT ;  /* 0xffffffff0d00788c */ /* 0x000fe2000bf05270 */
[----:B------:R-:W-:Y:S01]  /*0850*/  IADD3 R2, P1, PT, R2, UR10, RZ ;  /* 0x0000000a02027c10 */ /* 0x000fe2000ff3e0ff */
[----:B---3--:R-:W-:Y:S01]  /*0860*/  UIMAD UR16, UR9, UR16, URZ ;  /* 0x00000010091072a4 */ /* 0x008fe2000f8e02ff */
[C---:B------:R-:W-:Y:S01]  /*0870*/  VIADD R16, R11.reuse, 0x40 ;  /* 0x000000400b107836 */ /* 0x040fe20000000000 */
[----:B------:R-:W-:Y:S01]  /*0880*/  UIMAD.WIDE.U32 UR30, UR30, 0x80, URZ ;  /* 0x000000801e1e78a5 */ /* 0x000fe2000f8e00ff */
[----:B------:R-:W-:Y:S01]  /*0890*/  IADD3.X R3, PT, PT, RZ, UR11, RZ, P1, !PT ;  /* 0x0000000bff037c10 */ /* 0x000fe20008ffe4ff */
[C---:B------:R-:W-:Y:S01]  /*08a0*/  VIADD R17, R11.reuse, 0x50 ;  /* 0x000000500b117836 */ /* 0x040fe20000000000 */
[C---:B------:R-:W-:Y:S01]  /*08b0*/  IADD3 R15, PT, PT, R11.reuse, 0x30, RZ ;  /* 0x000000300b0f7810 */ /* 0x040fe20007ffe0ff */
[----:B-1----:R-:W-:Y:S01]  /*08c0*/  IMAD.U32 R4, RZ, RZ, UR4 ;  /* 0x00000004ff047e24 */ /* 0x002fe2000f8e00ff */
[----:B------:R-:W-:Y:S01]  /*08d0*/  UIMAD UR4, UR21, UR8, URZ ;  /* 0x00000008150472a4 */ /* 0x000fe2000f8e02ff */
[----:B------:R-:W-:Y:S01]  /*08e0*/  IMAD.U32 R0, RZ, RZ, UR5 ;  /* 0x00000005ff007e24 */ /* 0x000fe2000f8e00ff */
[----:B------:R-:W-:Y:S01]  /*08f0*/  UIADD3 UR21, UPT, UPT, -UR21, UR23, URZ ;  /* 0x0000001715157290 */ /* 0x000fe2000fffe1ff */
[----:B------:R-:W-:Y:S01]  /*0900*/  IMAD.WIDE.U32 R8, R4, UR9, R2 ;  /* 0x0000000904087c25 */ /* 0x000fe2000f8e0002 */
[----:B--2---:R-:W-:Y:S01]  /*0910*/  UIMAD UR6, UR19, UR6, URZ ;  /* 0x00000006130672a4 */ /* 0x004fe2000f8e02ff */
        /* <DEDUP_REMOVED lines=34> */
.L_x_121:
[----:B------:R-:W-:Y:S05]  /*0b40*/  BSYNC.RECONVERGENT B0 ;  /* 0x0000000000007941 */ /* 0x000fea0003800200 */
.L_x_120:
        /* <DEDUP_REMOVED lines=17> */
.L_x_123:
[----:B------:R-:W-:Y:S05]  /*0c60*/  BSYNC.RECONVERGENT B0 ;  /* 0x0000000000007941 */ /* 0x000fea0003800200 */
.L_x_122:
        /* <DEDUP_REMOVED lines=16> */
.L_x_125:
[----:B------:R-:W-:Y:S05]  /*0d70*/  BSYNC.RECONVERGENT B0 ;  /* 0x0000000000007941 */ /* 0x000fea0003800200 */
.L_x_124:
        /* <DEDUP_REMOVED lines=16> */
.L_x_127:
[----:B------:R-:W-:Y:S05]  /*0e80*/  BSYNC.RECONVERGENT B0 ;  /* 0x0000000000007941 */ /* 0x000fea0003800200 */
.L_x_126:
        /* <DEDUP_REMOVED lines=16> */
.L_x_129:
[----:B------:R-:W-:Y:S05]  /*0f90*/  BSYNC.RECONVERGENT B0 ;  /* 0x0000000000007941 */ /* 0x000fea0003800200 */
.L_x_128:
        /* <DEDUP_REMOVED lines=16> */
.L_x_131:
[----:B------:R-:W-:Y:S05]  /*10a0*/  BSYNC.RECONVERGENT B0 ;  /* 0x0000000000007941 */ /* 0x000fea0003800200 */
.L_x_130:
        /* <DEDUP_REMOVED lines=16> */
.L_x_133:
[----:B------:R-:W-:Y:S05]  /*11b0*/  BSYNC.RECONVERGENT B0 ;  /* 0x0000000000007941 */ /* 0x000fea0003800200 */
.L_x_132:
        /* <DEDUP_REMOVED lines=17> */
.L_x_135:
[----:B------:R-:W-:Y:S05]  /*12d0*/  BSYNC.RECONVERGENT B0 ;  /* 0x0000000000007941 */ /* 0x000fea0003800200 */
.L_x_134:
        /* <DEDUP_REMOVED lines=23> */
.L_x_137:
[----:B------:R-:W-:Y:S05]  /*1450*/  BSYNC.RECONVERGENT B0 ;  /* 0x0000000000007941 */ /* 0x000fea0003800200 */
.L_x_136:
        /* <DEDUP_REMOVED lines=11> */
.L_x_139:
[----:B------:R-:W-:Y:S05]  /*1510*/  BSYNC.RECONVERGENT B0 ;  /* 0x0000000000007941 */ /* 0x000fea0003800200 */
.L_x_138:
        /* <DEDUP_REMOVED lines=10> */
.L_x_141:
[----:B------:R-:W-:Y:S05]  /*15c0*/  BSYNC.RECONVERGENT B0 ;  /* 0x0000000000007941 */ /* 0x000fea0003800200 */
.L_x_140:
        /* <DEDUP_REMOVED lines=10> */
.L_x_143:
[----:B------:R-:W-:Y:S05]  /*1670*/  BSYNC.RECONVERGENT B0 ;  /* 0x0000000000007941 */ /* 0x000fea0003800200 */
.L_x_142:
        /* <DEDUP_REMOVED lines=10> */
.L_x_145:
[----:B------:R-:W-:Y:S05]  /*1720*/  BSYNC.RECONVERGENT B0 ;  /* 0x0000000000007941 */ /* 0x000fea0003800200 */
.L_x_144:
        /* <DEDUP_REMOVED lines=10> */
.L_x_147:
[----:B------:R-:W-:Y:S05]  /*17d0*/  BSYNC.RECONVERGENT B0 ;  /* 0x0000000000007941 */ /* 0x000fea0003800200 */
.L_x_146:
        /* <DEDUP_REMOVED lines=10> */
.L_x_149:
[----:B------:R-:W-:Y:S05]  /*1880*/  BSYNC.RECONVERGENT B0 ;  /* 0x0000000000007941 */ /* 0x000fea0003800200 */
.L_x_148:
        /* <DEDUP_REMOVED lines=10> */
.L_x_118:
        /* <DEDUP_REMOVED lines=21> */
.L_x_150:
[----:B------:R-:W1:Y:S01]  /*1a80*/  LDCU.64 UR10, c[0x0][0x3b8] ;  /* 0x00007700ff0a77ac */ /* 0x000e620008000a00 */
[----:B------:R-:W-:-:S04]  /*1a90*/  UIADD3 UR27, UPT, UPT, UR12, UR20, URZ ;  /* 0x000000140c1b7290 */ /* 0x000fc8000fffe0ff */
[----:B-1----:R-:W-:Y:S02]  /*1aa0*/  UIMAD.WIDE.U32 UR34, UR27, UR10, URZ ;  /* 0x0000000a1b2272a5 */ /* 0x002fe4000f8e00ff */
[----:B------:R-:W-:-:S04]  /*1ab0*/  UIMAD UR27, UR27, UR11, URZ ;  /* 0x0000000b1b1b72a4 */ /* 0x000fc8000f8e02ff */
[----:B------:R-:W-:Y:S02]  /*1ac0*/  UIADD3 UR27, UPT, UPT, UR35, UR27, URZ ;  /* 0x0000001b231b7290 */ /* 0x000fe4000fffe0ff */
.L_x_151:
        /* <DEDUP_REMOVED lines=43> */
.L_x_152:
[----:B------:R-:W1:Y:S01]  /*1d80*/  LDCU.64 UR6, c[0x0][0x3c0] ;  /* 0x00007800ff0677ac */ /* 0x000e620008000a00 */
[----:B------:R-:W-:-:S04]  /*1d90*/  UIADD3 UR12, UPT, UPT, UR12, UR20, URZ ;  /* 0x000000140c0c7290 */ /* 0x000fc8000fffe0ff */
[----:B-1----:R-:W-:Y:S02]  /*1da0*/  UIMAD.WIDE.U32 UR4, UR12, UR6, URZ ;  /* 0x000000060c0472a5 */ /* 0x002fe4000f8e00ff */
[----:B------:R-:W-:-:S04]  /*1db0*/  UIMAD UR12, UR12, UR7, URZ ;  /* 0x000000070c0c72a4 */ /* 0x000fc8000f8e02ff */
[----:B------:R-:W-:Y:S01]  /*1dc0*/  UIADD3 UR19, UPT, UPT, UR5, UR12, URZ ;  /* 0x0000000c05137290 */ /* 0x000fe2000fffe0ff */
[----:B------:R-:W-:-:S11]  /*1dd0*/  UMOV UR20, UR4 ;  /* 0x0000000400147c82 */ /* 0x000fd60008000000 */
.L_x_153:
[----:B------:R-:W-:Y:S01]  /*1de0*/  SHF.R.U32.HI R29, RZ, 0x3, R156 ;  /* 0x00000003ff1d7819 */ /* 0x000fe2000001169c */
[----:B------:R-:W-:Y:S01]  /*1df0*/  UIADD3 UR12, UPT, UPT, -UR21, UR23, URZ ;  /* 0x00000017150c7290 */ /* 0x000fe2000fffe1ff */
[----:B------:R-:W-:Y:S01]  /*1e00*/  IMAD.SHL.U32 R20, R156, 0x8, RZ ;  /* 0x000000089c147824 */ /* 0x000fe200078e00ff */
[----:B------:R-:W1:Y:S01]  /*1e10*/  LDCU.64 UR4, c[0x0][0x3c8] ;  /* 0x00007900ff0477ac */ /* 0x000e620008000a00 */
[C---:B------:R-:W-:Y:S01]  /*1e20*/  IADD3 R26, PT, PT, R29.reuse, 0x20, RZ ;  /* 0x000000201d1a7810 */ /* 0x040fe20007ffe0ff */
[C---:B------:R-:W-:Y:S01]  /*1e30*/  VIADD R22, R29.reuse, 0x10 ;  /* 0x000000101d167836 */ /* 0x040fe20000000000 */
[----:B------:R-:W-:Y:S01]  /*1e40*/  STL [R1+0x38], R29 ;  /* 0x0000381d01007387 */ /* 0x000fe20000100800 */
[C---:B------:R-:W-:Y:S01]  /*1e50*/  ISETP.GE.AND P5, PT, R29.reuse, UR12, PT ;  /* 0x0000000c1d007c0c */ /* 0x040fe2000bfa6270 */
[----:B------:R-:W-:Y:S01]  /*1e60*/  UIMAD.WIDE.U32 UR30, UR30, 0x80, URZ ;  /* 0x000000801e1e78a5 */ /* 0x000fe2000f8e00ff */
[----:B------:R-:W-:Y:S01]  /*1e70*/  LOP3.LUT R27, R20, 0x38, RZ, 0xc0, !PT ;  /* 0x00000038141b7812 */ /* 0x000fe200078ec0ff */
[----:B------:R-:W-:Y:S01]  /*1e80*/  VIADD R25, R29, 0x30 ;  /* 0x000000301d197836 */ /* 0x000fe20000000000 */
[----:B------:R-:W-:Y:S01]  /*1e90*/  ISETP.GE.AND P4, PT, R22, UR12, PT ;  /* 0x0000000c16007c0c */ /* 0x000fe2000bf86270 */
[----:B------:R-:W-:Y:S01]  /*1ea0*/  UIADD3 UR26, UPT, UPT, UR17, -0x1, URZ ;  /* 0xffffffff111a7890 */ /* 0x000fe2000fffe0ff */
[----:B------:R-:W-:Y:S01]  /*1eb0*/  IADD3 R2, P0, PT, R27, UR24, RZ ;  /* 0x000000181b027c10 */ /* 0x000fe2000ff1e0ff */
[----:B------:R-:W-:Y:S01]  /*1ec0*/  STL [R1+0x88], R27 ;  /* 0x0000881b01007387 */ /* 0x000fe20000100800 */
[----:B------:R-:W-:Y:S01]  /*1ed0*/  LOP3.LUT R23, R29, UR30, RZ, 0xfc, !PT ;  /* 0x0000001e1d177c12 */ /* 0x000fe2000f8efcff */
[----:B------:R-:W-:Y:S01]  /*1ee0*/  UIMAD UR24, UR26, -0x40, UR22 ;  /* 0xffffffc01a1878a4 */ /* 0x000fe2000f8e0216 */
[----:B------:R-:W-:Y:S01]  /*1ef0*/  IADD3.X R3, PT, PT, RZ, UR8, RZ, P0, !PT ;  /* 0x00000008ff037c10 */ /* 0x000fe200087fe4ff */
[----:B------:R-:W-:Y:S01]  /*1f00*/  USHF.L.U32 UR29, UR10, 0x6, URZ ;  /* 0x000000060a1d7899 */ /* 0x000fe200080006ff */
[----:B------:R-:W-:Y:S01]  /*1f10*/  ISETP.GE.AND P3, PT, R26, UR12, PT ;  /* 0x0000000c1a007c0c */ /* 0x000fe2000bf66270 */
[----:B------:R-:W2:Y:S01]  /*1f20*/  @!P5 LDC.64 R10, c[0x0][0x3b0] ;  /* 0x0000ec00ff0adb82 */ /* 0x000ea20000000a00 */
[----:B-1----:R-:W-:Y:S01]  /*1f30*/  IMAD.U32 R6, RZ, RZ, UR4 ;  /* 0x00000004ff067e24 */ /* 0x002fe2000f8e00ff */
[----:B------:R-:W-:Y:S01]  /*1f40*/  ISETP.GE.AND P2, PT, R25, UR12, PT ;  /* 0x0000000c19007c0c */ /* 0x000fe2000bf46270 */
[----:B------:R-:W-:Y:S01]  /*1f50*/  IMAD.U32 R0, RZ, RZ, UR5 ;  /* 0x00000005ff007e24 */ /* 0x000fe2000f8e00ff */
[----:B------:R-:W-:Y:S01]  /*1f60*/  @!P4 IADD3 R4, P0, PT, R23, 0x10, RZ ;  /* 0x000000101704c810 */ /* 0x000fe20007f1e0ff */
[----:B------:R-:W-:Y:S01]  /*1f70*/  IMAD.WIDE.U32 R6, R6, UR9, R2 ;  /* 0x0000000906067c25 */ /* 0x000fe2000f8e0002 */
[----:B------:R-:W-:Y:S01]  /*1f80*/  LOP3.LUT R18, R20, 0x1f8, RZ, 0xc0, !PT ;  /* 0x000001f814127812 */ /* 0x000fe200078ec0ff */
[----:B------:R-:W-:Y:S01]  /*1f90*/  UMOV UR4, 0x400 ;  /* 0x0000040000047882 */ /* 0x000fe20000000000 */
[----:B------:R-:W1:Y:S01]  /*1fa0*/  @!P4 LDC.64 R8, c[0x0][0x3b0] ;  /* 0x0000ec00ff08cb82 */ /* 0x000e620000000a00 */
[----:B------:R-:W-:Y:S01]  /*1fb0*/  @!P4 IADD3.X R3, PT, PT, RZ, UR31, RZ, P0, !PT ;  /* 0x0000001fff03cc10 */ /* 0x000fe200087fe4ff */
[C---:B------:R-:W-:Y:S01]  /*1fc0*/  VIADD R2, R29.reuse, 0x40 ;  /* 0x000000401d027836 */ /* 0x040fe20000000000 */
[----:B------:R-:W-:Y:S01]  /*1fd0*/  LOP3.LUT R19, R18, 0x38, R156, 0x78, !PT ;  /* 0x0000003812137812 */ /* 0x000fe200078e789c */
[----:B------:R-:W-:Y:S01]  /*1fe0*/  IMAD R7, R0, UR9, R7 ;  /* 0x0000000900077c24 */ /* 0x000fe2000f8e0207 */
[----:B------:R-:W-:Y:S01]  /*1ff0*/  UIMAD.WIDE.U32 UR32, UR29, UR26, URZ ;  /* 0x0000001a1d2072a5 */ /* 0x000fe2000f8e00ff */
[----:B------:R-:W-:Y:S01]  /*2000*/  IMAD R28, R29, UR7, RZ ;  /* 0x000000071d1c7c24 */ /* 0x000fe2000f8e02ff */
[----:B------:R-:W-:Y:S01]  /*2010*/  ISETP.GE.AND P1, PT, R2, UR12, PT ;  /* 0x0000000c02007c0c */ /* 0x000fe2000bf26270 */
[----:B------:R-:W3:Y:S01]  /*2020*/  @!P5 LDC.64 R14, c[0x0][0x380] ;  /* 0x0000e000ff0edb82 */ /* 0x000ee20000000a00 */
[----:B------:R-:W-:Y:S01]  /*2030*/  @!P4 IMAD.MOV.U32 R2, RZ, RZ, R6 ;  /* 0x000000ffff02c224 */ /* 0x000fe200078e0006 */
[----:B------:R-:W-:Y:S01]  /*2040*/  LOP3.LUT R24, R19, 0x1e00, R20, 0xf8, !PT ;  /* 0x00001e0013187812 */ /* 0x000fe200078ef814 */
[----:B------:R4:W-:Y:S01]  /*2050*/  STL [R1+0xa4], R19 ;  /* 0x0000a41301007387 */ /* 0x0009e20000100800 */
[----:B------:R-:W5:Y:S01]  /*2060*/  LDCU.64 UR8, c[0x0][0x3d0] ;  /* 0x00007a00ff0877ac */ /* 0x000f620008000a00 */
[----:B------:R-:W-:Y:S01]  /*2070*/  IMAD.SHL.U32 R153, R156, 0x40, RZ ;  /* 0x000000409c997824 */ /* 0x000fe200078e00ff */
[----:B------:R-:W-:-:S02]  /*2080*/  SHF.R.U32.HI R135, RZ, 0x1, R156 ;  /* 0x00000001ff877819 */ /* 0x000fc4000001169c */
[----:B------:R-:W5:Y:S01]  /*2090*/  @!P4 LDC.64 R16, c[0x0][0x380] ;  /* 0x0000e000ff10cb82 */ /* 0x000f620000000a00 */
[----:B--2---:R-:W-:Y:S01]  /*20a0*/  @!P5 IMAD R5, R10, UR31, RZ ;  /* 0x0000001f0a05dc24 */ /* 0x004fe2000f8e02ff */
[----:B------:R-:W-:Y:S01]  /*20b0*/  USHF.L.U64.HI UR28, UR10, 0x6, UR11 ;  /* 0x000000060a1c7899 */ /* 0x000fe2000801020b */
[----:B------:R-:W-:Y:S01]  /*20c0*/  LOP3.LUT R132, R153, 0x400, RZ, 0xc0, !PT ;  /* 0x0000040099847812 */ /* 0x000fe200078ec0ff */
[----:B------:R-:W-:Y:S01]  /*20d0*/  USHF.L.U32 UR36, UR10, 0x4, URZ ;  /* 0x000000040a247899 */ /* 0x000fe200080006ff */
[C---:B------:R-:W-:Y:S01]  /*20e0*/  @!P5 IMAD R5, R23.reuse, R11, R5 ;  /* 0x0000000b1705d224 */ /* 0x040fe200078e0205 */
[----:B------:R-:W-:Y:S01]  /*20f0*/  UIMAD UR25, UR28, UR26, URZ ;  /* 0x0000001a1c1972a4 */ /* 0x000fe2000f8e02ff */
[----:B------:R-:W-:Y:S01]  /*2100*/  @!P5 IMAD.WIDE.U32 R10, R23, R10, R6 ;  /* 0x0000000a170ad225 */ /* 0x000fe200078e0006 */
[----:B------:R-:W2:Y:S01]  /*2110*/  S2UR UR30, SR_CgaCtaId ;  /* 0x00000000001e79c3 */ /* 0x000ea20000008800 */
[----:B------:R-:W-:Y:S01]  /*2120*/  UIMAD.WIDE.U32 UR38, UR10, 0x20, URZ ;  /* 0x000000200a2678a5 */ /* 0x000fe2000f8e00ff */
[----:B------:R-:W-:Y:S01]  /*2130*/  MOV R133, 0x20 ;  /* 0x0000002000857802 */ /* 0x000fe20000000f00 */
[----:B-1----:R-:W-:Y:S01]  /*2140*/  @!P4 IMAD R0, R3, R8, RZ ;  /* 0x000000080300c224 */ /* 0x002fe200078e02ff */
[----:B------:R-:W-:Y:S01]  /*2150*/  @!P4 MOV R3, R7 ;  /* 0x000000070003c202 */ /* 0x000fe20000000f00 */
[----:B------:R-:W-:-:S02]  /*2160*/  UIADD3 UR25, UPT, UPT, UR33, UR25, URZ ;  /* 0x0000001921197290 */ /* 0x000fc4000fffe0ff */
[C---:B------:R-:W-:Y:S01]  /*2170*/  @!P4 IMAD R9, R4.reuse, R9, R0 ;  /* 0x000000090409c224 */ /* 0x040fe200078e0200 */
[----:B------:R-:W1:Y:S01]  /*2180*/  @!P3 LDC.64 R12, c[0x0][0x3b0] ;  /* 0x0000ec00ff0cbb82 */ /* 0x000e620000000a00 */
[----:B------:R-:W-:Y:S01]  /*2190*/  @!P4 IMAD.WIDE.U32 R2, R4, R8, R2 ;  /* 0x000000080402c225 */ /* 0x000fe200078e0002 */
[----:B------:R-:W-:Y:S01]  /*21a0*/  @!P5 IADD3 R0, PT, PT, R11, R5, RZ ;  /* 0x000000050b00d210 */ /* 0x000fe20007ffe0ff */
[----:B------:R-:W-:Y:S01]  /*21b0*/  USHF.L.U64.HI UR35, UR10, 0x4, UR11 ;  /* 0x000000040a237899 */ /* 0x000fe2000801020b */
[----:B---3--:R-:W-:Y:S01]  /*21c0*/  @!P5 LEA R8, P6, R10, R14, 0x1 ;  /* 0x0000000e0a08d211 */ /* 0x008fe200078c08ff */
[----:B------:R-:W-:Y:S01]  /*21d0*/  @!P4 IMAD.IADD R3, R3, 0x1, R9 ;  /* 0x000000010303c824 */ /* 0x000fe200078e0209 */
[----:B-----5:R-:W-:Y:S02]  /*21e0*/  @!P4 LEA R4, P0, R2, R16, 0x1 ;  /* 0x000000100204c211 */ /* 0x020fe400078008ff */
[----:B----4-:R-:W3:Y:S01]  /*21f0*/  @!P2 LDC.64 R18, c[0x0][0x380] ;  /* 0x0000e000ff12ab82 */ /* 0x010ee20000000a00 */
[----:B------:R-:W-:-:S02]  /*2200*/  @!P5 LEA.HI.X R9, R10, R15, R0, 0x1, P6 ;  /* 0x0000000f0a09d211 */ /* 0x000fc400030f0c00 */
[----:B------:R-:W-:Y:S01]  /*2210*/  @!P4 LEA.HI.X R5, R2, R17, R3, 0x1, P0 ;  /* 0x000000110205c211 */ /* 0x000fe200000f0c03 */
[----:B------:R-:W-:Y:S01]  /*2220*/  @!P3 IMAD.MOV.U32 R3, RZ, RZ, R7 ;  /* 0x000000ffff03b224 */ /* 0x000fe200078e0007 */
[----:B------:R-:W-:Y:S01]  /*2230*/  IADD3 R2, PT, PT, R29, 0x50, RZ ;  /* 0x000000501d027810 */ /* 0x000fe20007ffe0ff */
[----:B--2---:R-:W-:Y:S01]  /*2240*/  ULEA UR30, UR30, UR4, 0x18 ;  /* 0x000000041e1e7291 */ /* 0x004fe2000f8ec0ff */
[----:B------:R-:W-:Y:S01]  /*2250*/  @!P3 IADD3 R0, P0, PT, R23, 0x20, RZ ;  /* 0x000000201700b810 */ /* 0x000fe20007f1e0ff */
[----:B------:R-:W2:Y:S01]  /*2260*/  @!P3 LDC.64 R10, c[0x0][0x380] ;  /* 0x0000e000ff0abb82 */ /* 0x000ea20000000a00 */
[----:B------:R-:W-:Y:S01]  /*2270*/  ISETP.GE.AND P6, PT, R2, UR12, PT ;  /* 0x0000000c02007c0c */ /* 0x000fe2000bfc6270 */
[----:B------:R-:W4:Y:S02]  /*2280*/  LDCU.64 UR4, c[0x0][0x388] ;  /* 0x00007100ff0477ac */ /* 0x000f240008000a00 */
[----:B------:R-:W-:Y:S01]  /*2290*/  LEA R24, R24, UR30, 0x1 ;  /* 0x0000001e18187c11 */ /* 0x000fe2000f8e08ff */
[----:B------:R-:W-:-:S03]  /*22a0*/  @!P3 IMAD.X R2, RZ, RZ, UR31, P0 ;  /* 0x0000001fff02be24 */ /* 0x000fc600080e06ff */
[----:B------:R-:W5:Y:S01]  /*22b0*/  @!P2 LDC.64 R14, c[0x0][0x3b0] ;  /* 0x0000ec00ff0eab82 */ /* 0x000f620000000a00 */
[----:B------:R-:W-:Y:S01]  /*22c0*/  @!PT LDS RZ, [RZ] ;  /* 0x00000000fffff984 */ /* 0x000fe20000000800 */
[----:B------:R-:W-:Y:S01]  /*22d0*/  @!PT LDS RZ, [RZ] ;  /* 0x00000000fffff984 */ /* 0x000fe20000000800 */
[----:B------:R-:W-:Y:S01]  /*22e0*/  @!PT LDS RZ, [RZ] ;  /* 0x00000000fffff984 */ /* 0x000fe20000000800 */
[----:B------:R-:W-:Y:S01]  /*22f0*/  @!P5 LDGSTS.E.BYPASS.LTC128B.128 [R24], desc[UR14][R8.64] ;  /* 0x000000000818dfae */ /* 0x000fe2000b981a0e */
[----:B-1----:R-:W-:-:S03]  /*2300*/  @!P3 IMAD R2, R2, R12, RZ ;  /* 0x0000000c0202b224 */ /* 0x002fc600078e02ff */
[----:B------:R1:W-:Y:S03]  /*2310*/  @!P5 LDGSTS.E.BYPASS.LTC128B.128 [R24+0x4000], desc[UR14][R8.64+0x80] ;  /* 0x040000800818dfae */ /* 0x0003e6000b981a0e */
[----:B------:R-:W4:Y:S01]  /*2320*/  @!P1 LDC.64 R16, c[0x0][0x3b0] ;  /* 0x0000ec00ff109b82 */ /* 0x000f220000000a00 */
[----:B------:R-:W-:Y:S04]  /*2330*/  @!P4 LDGSTS.E.BYPASS.LTC128B.128 [R24+0x800], desc[UR14][R4.64] ;  /* 0x008000000418cfae */ /* 0x000fe8000b981a0e */
[----:B------:R3:W-:Y:S03]  /*2340*/  @!P4 LDGSTS.E.BYPASS.LTC128B.128 [R24+0x4800], desc[UR14][R4.64+0x80] ;  /* 0x048000800418cfae */ /* 0x0007e6000b981a0e */
[----:B------:R-:W4:Y:S01]  /*2350*/  @!P1 LDC.64 R20, c[0x0][0x380] ;  /* 0x0000e000ff149b82 */ /* 0x000f220000000a00 */
[----:B-1----:R-:W-:Y:S01]  /*2360*/  @!P1 IADD3 R9, P4, PT, R23, 0x40, RZ ;  /* 0x0000004017099810 */ /* 0x002fe20007f9e0ff */
[----:B---3--:R-:W-:Y:S01]  /*2370*/  @!P3 IMAD R5, R0, R13, R2 ;  /* 0x0000000d0005b224 */ /* 0x008fe200078e0202 */
[----:B------:R-:W-:-:S02]  /*2380*/  @!P3 MOV R2, R6 ;  /* 0x000000060002b202 */ /* 0x000fc40000000f00 */
[----:B------:R-:W-:Y:S02]  /*2390*/  @!P2 IADD3 R4, P0, PT, R23, 0x30, RZ ;  /* 0x000000301704a810 */ /* 0x000fe40007f1e0ff */
[----:B------:R-:W-:Y:S01]  /*23a0*/  MOV R13, UR25 ;  /* 0x00000019000d7c02 */ /* 0x000fe20008000f00 */
[----:B------:R-:W-:Y:S01]  /*23b0*/  @!P3 IMAD.WIDE.U32 R2, R0, R12, R2 ;  /* 0x0000000c0002b225 */ /* 0x000fe200078e0002 */
[----:B------:R-:W-:Y:S02]  /*23c0*/  IADD3 R0, PT, PT, R29, 0x60, RZ ;  /* 0x000000601d007810 */ /* 0x000fe40007ffe0ff */
[----:B------:R-:W-:Y:S01]  /*23d0*/  @!P2 IADD3.X R8, PT, PT, RZ, UR31, RZ, P0, !PT ;  /* 0x0000001fff08ac10 */ /* 0x000fe200087fe4ff */
[----:B------:R-:W-:Y:S01]  /*23e0*/  @!P3 IMAD.IADD R5, R3, 0x1, R5 ;  /* 0x000000010305b824 */ /* 0x000fe200078e0205 */
[----:B------:R-:W-:Y:S01]  /*23f0*/  @!P1 IADD3.X R3, PT, PT, RZ, UR31, RZ, P4, !PT ;  /* 0x0000001fff039c10 */ /* 0x000fe2000a7fe4ff */
[----:B------:R-:W-:Y:S01]  /*2400*/  VIADD R12, R29, 0x70 ;  /* 0x000000701d0c7836 */ /* 0x000fe20000000000 */
[----:B--2---:R-:W-:-:S02]  /*2410*/  @!P3 LEA R10, P0, R2, R10, 0x1 ;  /* 0x0000000a020ab211 */ /* 0x004fc400078008ff */
[----:B------:R-:W-:Y:S01]  /*2420*/  ISETP.GE.AND P5, PT, R0, UR12, PT ;  /* 0x0000000c00007c0c */ /* 0x000fe2000bfa6270 */
[----:B-----5:R-:W-:Y:S01]  /*2430*/  @!P2 IMAD R0, R8, R14, RZ ;  /* 0x0000000e0800a224 */ /* 0x020fe200078e02ff */
[----:B------:R-:W-:Y:S01]  /*2440*/  @!P3 LEA.HI.X R11, R2, R11, R5, 0x1, P0 ;  /* 0x0000000b020bb211 */ /* 0x000fe200000f0c05 */
[----:B----4-:R-:W-:Y:S01]  /*2450*/  @!P1 IMAD R8, R3, R16, RZ ;  /* 0x0000001003089224 */ /* 0x010fe200078e02ff */
[----:B------:R-:W-:Y:S01]  /*2460*/  @!P2 MOV R3, R7 ;  /* 0x000000070003a202 */ /* 0x000fe20000000f00 */
[----:B------:R-:W-:Y:S01]  /*2470*/  @!P2 IMAD.MOV.U32 R2, RZ, RZ, R6 ;  /* 0x000000ffff02a224 */ /* 0x000fe200078e0006 */
[----:B------:R-:W-:Y:S01]  /*2480*/  ISETP.GE.AND P4, PT, R12, UR12, PT ;  /* 0x0000000c0c007c0c */ /* 0x000fe2000bf86270 */
[C---:B------:R-:W-:Y:S01]  /*2490*/  @!P2 IMAD R0, R4.reuse, R15, R0 ;  /* 0x0000000f0400a224 */ /* 0x040fe200078e0200 */
[----:B------:R-:W-:Y:S01]  /*24a0*/  @!P3 LDGSTS.E.BYPASS.LTC128B.128 [R24+0x1000], desc[UR14][R10.64] ;  /* 0x010000000a18bfae */ /* 0x000fe2000b981a0e */
[----:B------:R-:W-:Y:S01]  /*24b0*/  @!P2 IMAD.WIDE.U32 R4, R4, R14, R2 ;  /* 0x0000000e0404a225 */ /* 0x000fe200078e0002 */
[----:B------:R-:W-:Y:S01]  /*24c0*/  @!P1 MOV R3, R7 ;  /* 0x0000000700039202 */ /* 0x000fe20000000f00 */
[----:B------:R-:W1:Y:S01]  /*24d0*/  @!P6 LDC.64 R14, c[0x0][0x3b0] ;  /* 0x0000ec00ff0eeb82 */ /* 0x000e620000000a00 */
[----:B------:R2:W-:Y:S01]  /*24e0*/  @!P3 LDGSTS.E.BYPASS.LTC128B.128 [R24+0x5000], desc[UR14][R10.64+0x80] ;  /* 0x050000800a18bfae */ /* 0x0005e2000b981a0e */
[----:B------:R-:W-:Y:S01]  /*24f0*/  @!P1 IMAD.MOV.U32 R2, RZ, RZ, R6 ;  /* 0x000000ffff029224 */ /* 0x000fe200078e0006 */
[----:B------:R-:W-:Y:S01]  /*2500*/  ISETP.GE.AND P3, PT, R22, UR24, PT ;  /* 0x0000001816007c0c */ /* 0x000fe2000bf66270 */
[----:B------:R-:W-:Y:S01]  /*2510*/  @!P1 IMAD R12, R9, R17, R8 ;  /* 0x00000011090c9224 */ /* 0x000fe200078e0208 */
[----:B------:R-:W-:Y:S01]  /*2520*/  @!P2 LEA R8, P0, R4, R18, 0x1 ;  /* 0x000000120408a211 */ /* 0x000fe200078008ff */
[----:B------:R-:W-:-:S02]  /*2530*/  @!P2 IMAD.IADD R0, R5, 0x1, R0 ;  /* 0x000000010500a824 */ /* 0x000fc400078e0200 */
[----:B------:R-:W-:Y:S02]  /*2540*/  @!P1 IMAD.WIDE.U32 R2, R9, R16, R2 ;  /* 0x0000001009029225 */ /* 0x000fe400078e0002 */
[----:B------:R-:W3:Y:S01]  /*2550*/  @!P5 LDC.64 R16, c[0x0][0x3b0] ;  /* 0x0000ec00ff10db82 */ /* 0x000ee20000000a00 */
[----:B------:R-:W-:Y:S02]  /*2560*/  @!P2 LEA.HI.X R9, R4, R19, R0, 0x1, P0 ;  /* 0x000000130409a211 */ /* 0x000fe400000f0c00 */
[----:B------:R-:W-:Y:S02]  /*2570*/  @!P1 IADD3 R0, PT, PT, R3, R12, RZ ;  /* 0x0000000c03009210 */ /* 0x000fe40007ffe0ff */
[C---:B------:R-:W-:Y:S01]  /*2580*/  @!P1 LEA R4, P0, R2.reuse, R20, 0x1 ;  /* 0x0000001402049211 */ /* 0x040fe200078008ff */
[----:B------:R-:W-:Y:S01]  /*2590*/  @!P2 LDGSTS.E.BYPASS.LTC128B.128 [R24+0x1800], desc[UR14][R8.64] ;  /* 0x018000000818afae */ /* 0x000fe2000b981a0e */
[----:B------:R-:W-:Y:S01]  /*25a0*/  VOTEU.ALL UP1, P3 ;  /* 0x0000000000ff7886 */ /* 0x000fe20001820000 */
[----:B------:R-:W4:Y:S01]  /*25b0*/  @!P6 LDC.64 R18, c[0x0][0x380] ;  /* 0x0000e000ff12eb82 */ /* 0x000f220000000a00 */
[----:B------:R-:W-:Y:S01]  /*25c0*/  @!P1 LEA.HI.X R5, R2, R21, R0, 0x1, P0 ;  /* 0x0000001502059211 */ /* 0x000fe200000f0c00 */
[----:B------:R5:W-:Y:S01]  /*25d0*/  @!P2 LDGSTS.E.BYPASS.LTC128B.128 [R24+0x5800], desc[UR14][R8.64+0x80] ;  /* 0x058000800818afae */ /* 0x000be2000b981a0e */
[----:B------:R-:W-:-:S03]  /*25e0*/  ISETP.GE.AND P2, PT, R25, UR24, PT ;  /* 0x0000001819007c0c */ /* 0x000fc6000bf46270 */
[----:B------:R-:W-:Y:S02]  /*25f0*/  @!P1 LDGSTS.E.BYPASS.LTC128B.128 [R24+0x2000], desc[UR14][R4.64] ;  /* 0x0200000004189fae */ /* 0x000fe4000b981a0e */
[----:B------:R-:W4:Y:S02]  /*2600*/  @!P5 LDC.64 R20, c[0x0][0x380] ;  /* 0x0000e000ff14db82 */ /* 0x000f240000000a00 */
[----:B------:R1:W-:Y:S01]  /*2610*/  @!P1 LDGSTS.E.BYPASS.LTC128B.128 [R24+0x6000], desc[UR14][R4.64+0x80] ;  /* 0x0600008004189fae */ /* 0x0003e2000b981a0e */
[----:B------:R-:W-:Y:S01]  /*2620*/  @!P6 IADD3 R0, P1, PT, R23, 0x50, RZ ;  /* 0x000000501700e810 */ /* 0x000fe20007f3e0ff */
[----:B--2---:R-:W-:-:S04]  /*2630*/  IMAD R10, R29, UR11, RZ ;  /* 0x0000000b1d0a7c24 */ /* 0x004fc8000f8e02ff */
[----:B------:R-:W-:Y:S01]  /*2640*/  @!P6 IMAD.X R3, RZ, RZ, UR31, P1 ;  /* 0x0000001fff03ee24 */ /* 0x000fe200088e06ff */
[----:B------:R-:W-:Y:S01]  /*2650*/  IADD3 R2, P1, PT, R27, UR34, RZ ;  /* 0x000000221b027c10 */ /* 0x000fe2000ff3e0ff */
[----:B------:R-:W-:Y:S01]  /*2660*/  @!UP1 UIADD3 UR34, UP3, UPT, UR36, UR32, URZ ;  /* 0x0000002024229290 */ /* 0x000fe2000ff7e0ff */
[----:B-----5:R-:W-:-:S05]  /*2670*/  @!P5 IADD3 R9, P0, PT, R23, 0x60, RZ ;  /* 0x000000601709d810 */ /* 0x020fca0007f1e0ff */
[----:B------:R-:W-:Y:S01]  /*2680*/  @!P5 IMAD.X R8, RZ, RZ, UR31, P0 ;  /* 0x0000001fff08de24 */ /* 0x000fe200080e06ff */
[----:B------:R-:W-:Y:S01]  /*2690*/  ISETP.GE.AND P0, PT, R22, UR24, PT ;  /* 0x0000001816007c0c */ /* 0x000fe2000bf06270 */
[----:B-1----:R-:W-:Y:S01]  /*26a0*/  IMAD.U32 R5, RZ, RZ, UR33 ;  /* 0x00000021ff057e24 */ /* 0x002fe2000f8e00ff */
[----:B------:R-:W-:Y:S01]  /*26b0*/  MOV R4, UR32 ;  /* 0x0000002000047c02 */ /* 0x000fe20008000f00 */
[----:B------:R-:W-:Y:S01]  /*26c0*/  @!P6 IMAD R5, R3, R14, RZ ;  /* 0x0000000e0305e224 */ /* 0x000fe200078e02ff */
[----:B------:R-:W-:Y:S01]  /*26d0*/  IADD3.X R3, PT, PT, RZ, UR27, RZ, P1, !PT ;  /* 0x0000001bff037c10 */ /* 0x000fe20008ffe4ff */
[----:B---3--:R-:W-:Y:S01]  /*26e0*/  @!P5 IMAD R8, R8, R16, RZ ;  /* 0x000000100808d224 */ /* 0x008fe200078e02ff */
[----:B------:R-:W-:Y:S01]  /*26f0*/  USHF.R.S32.HI UR27, URZ, 0x1f, UR16 ;  /* 0x0000001fff1b7899 */ /* 0x000fe20008011410 */
[----:B------:R-:W-:Y:S02]  /*2700*/  @!P2 IMAD.MOV.U32 R12, RZ, RZ, R4 ;  /* 0x000000ffff0ca224 */ /* 0x000fe400078e0004 */
[----:B------:R-:W-:-:S02]  /*2710*/  @!P6 IMAD R11, R0, R15, R5 ;  /* 0x0000000f000be224 */ /* 0x000fc400078e0205 */
[----:B------:R-:W-:Y:S01]  /*2720*/  IMAD.WIDE.U32 R4, R29, UR10, R2 ;  /* 0x0000000a1d047c25 */ /* 0x000fe2000f8e0002 */
[----:B------:R-:W-:-:S03]  /*2730*/  @!P6 MOV R2, R6 ;  /* 0x000000060002e202 */ /* 0x000fc60000000f00 */
[----:B------:R-:W-:Y:S02]  /*2740*/  @!P6 IMAD.MOV.U32 R3, RZ, RZ, R7 ;  /* 0x000000ffff03e224 */ /* 0x000fe400078e0007 */
[----:B------:R-:W-:Y:S02]  /*2750*/  IMAD.IADD R5, R5, 0x1, R10 ;  /* 0x0000000105057824 */ /* 0x000fe400078e020a */
[----:B------:R-:W-:Y:S01]  /*2760*/  @!P6 IMAD.WIDE.U32 R2, R0, R14, R2 ;  /* 0x0000000e0002e225 */ /* 0x000fe200078e0002 */
[----:B------:R-:W-:Y:S01]  /*2770*/  MOV R14, UR8 ;  /* 0x00000008000e7c02 */ /* 0x000fe20008000f00 */
[----:B------:R-:W-:Y:S02]  /*2780*/  UIMAD UR8, UR27, UR8, URZ ;  /* 0x000000081b0872a4 */ /* 0x000fe4000f8e02ff */
[----:B------:R-:W-:Y:S01]  /*2790*/  @!P5 IMAD R15, R9, R17, R8 ;  /* 0x00000011090fd224 */ /* 0x000fe200078e0208 */
[----:B------:R-:W-:Y:S01]  /*27a0*/  @!P6 IADD3 R0, PT, PT, R3, R11, RZ ;  /* 0x0000000b0300e210 */ /* 0x000fe20007ffe0ff */
[----:B------:R-:W-:Y:S01]  /*27b0*/  @!P5 IMAD.WIDE.U32 R8, R9, R16, R6 ;  /* 0x000000100908d225 */ /* 0x000fe200078e0006 */
[----:B----4-:R-:W-:Y:S01]  /*27c0*/  @!P6 LEA R10, P1, R2, R18, 0x1 ;  /* 0x00000012020ae211 */ /* 0x010fe200078208ff */
[----:B------:R-:W-:Y:S01]  /*27d0*/  UIMAD UR8, UR16, UR9, UR8 ;  /* 0x00000009100872a4 */ /* 0x000fe2000f8e0208 */
[----:B------:R-:W1:Y:S01]  /*27e0*/  @!P4 LDC.64 R16, c[0x0][0x380] ;  /* 0x0000e000ff10cb82 */ /* 0x000e620000000a00 */
[----:B------:R-:W-:-:S02]  /*27f0*/  LOP3.LUT R18, R27, 0x1c0, R153, 0xf8, !PT ;  /* 0x000001c01b127812 */ /* 0x000fc400078ef899 */
[----:B------:R-:W-:Y:S01]  /*2800*/  @!P6 LEA.HI.X R11, R2, R19, R0, 0x1, P1 ;  /* 0x00000013020be211 */ /* 0x000fe200008f0c00 */
[----:B------:R-:W-:Y:S01]  /*2810*/  IMAD.WIDE.U32 R2, R14, UR16, R4 ;  /* 0x000000100e027c25 */ /* 0x000fe2000f8e0004 */
[----:B------:R-:W-:Y:S02]  /*2820*/  @!P5 LEA R4, P1, R8, R20, 0x1 ;  /* 0x000000140804d211 */ /* 0x000fe400078208ff */
[----:B------:R-:W-:Y:S01]  /*2830*/  LOP3.LUT R152, R18, 0x8, R135, 0x78, !PT ;  /* 0x0000000812987812 */ /* 0x000fe200078e7887 */
[----:B------:R-:W-:Y:S01]  /*2840*/  @!P5 IMAD.IADD R0, R9, 0x1, R15 ;  /* 0x000000010900d824 */ /* 0x000fe200078e020f */
[----:B------:R-:W-:Y:S01]  /*2850*/  @!P6 LDGSTS.E.BYPASS.LTC128B.128 [R24+0x2800], desc[UR14][R10.64] ;  /* 0x028000000a18efae */ /* 0x000fe2000b981a0e */
[----:B------:R-:W2:Y:S01]  /*2860*/  @!P4 LDC.64 R14, c[0x0][0x3b0] ;  /* 0x0000ec00ff0ecb82 */ /* 0x000ea20000000a00 */
[----:B------:R-:W-:Y:S01]  /*2870*/  VIADD R3, R3, UR8 ;  /* 0x0000000803037c36 */ /* 0x000fe20008000000 */
[----:B------:R-:W3:Y:S01]  /*2880*/  LDCU.64 UR8, c[0x0][0x390] ;  /* 0x00007200ff0877ac */ /* 0x000ee20008000a00 */
[----:B------:R-:W-:Y:S01]  /*2890*/  @!P5 LEA.HI.X R5, R8, R21, R0, 0x1, P1 ;  /* 0x000000150805d211 */ /* 0x000fe200008f0c00 */
[----:B------:R4:W-:Y:S01]  /*28a0*/  @!P6 LDGSTS.E.BYPASS.LTC128B.128 [R24+0x6800], desc[UR14][R10.64+0x80] ;  /* 0x068000800a18efae */ /* 0x0009e2000b981a0e */
[----:B------:R-:W-:-:S02]  /*28b0*/  MOV R0, UR10 ;  /* 0x0000000a00007c02 */ /* 0x000fc40008000f00 */
[----:B------:R-:W-:Y:S01]  /*28c0*/  ISETP.GE.AND P1, PT, R29, UR24, PT ;  /* 0x000000181d007c0c */ /* 0x000fe2000bf26270 */
[----:B------:R-:W-:Y:S01]  /*28d0*/  @!P5 LDGSTS.E.BYPASS.LTC128B.128 [R24+0x3000], desc[UR14][R4.64] ;  /* 0x030000000418dfae */ /* 0x000fe2000b981a0e */
[----:B------:R-:W-:Y:S01]  /*28e0*/  LEA R155, P6, R2, UR4, 0x1 ;  /* 0x00000004029b7c11 */ /* 0x000fe2000f8c08ff */
[----:B------:R-:W-:Y:S02]  /*28f0*/  @!P2 IMAD.WIDE.U32 R12, R0, 0x30, R12 ;  /* 0x00000030000ca825 */ /* 0x000fe400078e000c */
[----:B------:R5:W-:Y:S01]  /*2900*/  @!P5 LDGSTS.E.BYPASS.LTC128B.128 [R24+0x7000], desc[UR14][R4.64+0x80] ;  /* 0x070000800418dfae */ /* 0x000be2000b981a0e */
[----:B------:R-:W-:Y:S02]  /*2910*/  @!P4 IADD3 R0, P5, PT, R23, 0x70, RZ ;  /* 0x000000701700c810 */ /* 0x000fe40007fbe0ff */
[----:B------:R-:W-:Y:S01]  /*2920*/  LEA.HI.X R154, R2, UR5, R3, 0x1, P6 ;  /* 0x00000005029a7c11 */ /* 0x000fe2000b0f0c03 */
[----:B------:R-:W3:Y:S01]  /*2930*/  LDCU.64 UR4, c[0x0][0x3d8] ;  /* 0x00007b00ff0477ac */ /* 0x000ee20008000a00 */
[----:B------:R-:W-:Y:S01]  /*2940*/  MOV R2, UR32 ;  /* 0x0000002000027c02 */ /* 0x000fe20008000f00 */
[----:B------:R-:W-:Y:S01]  /*2950*/  @!P4 IMAD.X R8, RZ, RZ, UR31, P5 ;  /* 0x0000001fff08ce24 */ /* 0x000fe2000a8e06ff */
[----:B------:R-:W-:Y:S01]  /*2960*/  STL [R1+0x64], R155 ;  /* 0x0000649b01007387 */ /* 0x000fe20000100800 */
[----:B------:R-:W-:Y:S01]  /*2970*/  IMAD.U32 R3, RZ, RZ, UR33 ;  /* 0x00000021ff037e24 */ /* 0x000fe2000f8e00ff */
[----:B------:R-:W-:Y:S01]  /*2980*/  MOV R3, UR25 ;  /* 0x0000001900037c02 */ /* 0x000fe20008000f00 */
[----:B------:R-:W-:Y:S01]  /*2990*/  USHF.L.U32 UR33, UR11, 0x5, URZ ;  /* 0x000000050b217899 */ /* 0x000fe200080006ff */
[----:B------:R-:W-:Y:S01]  /*29a0*/  STL [R1+0x60], R154 ;  /* 0x0000609a01007387 */ /* 0x000fe20000100800 */
[----:B--2---:R-:W-:-:S03]  /*29b0*/  @!P4 IMAD R8, R8, R14, RZ ;  /* 0x0000000e0808c224 */ /* 0x004fc600078e02ff */
[----:B------:R-:W-:Y:S01]  /*29c0*/  STL [R1+0x90], R28 ;  /* 0x0000901c01007387 */ /* 0x000fe20000100800 */
[----:B------:R-:W-:Y:S01]  /*29d0*/  @!P4 IMAD R8, R0, R15, R8 ;  /* 0x0000000f0008c224 */ /* 0x000fe200078e0208 */
[C---:B----4-:R-:W-:Y:S02]  /*29e0*/  @!P1 LEA R10, P6, R2.reuse, R155, 0x1 ;  /* 0x0000009b020a9211 */ /* 0x050fe400078c08ff */
[----:B------:R-:W-:Y:S01]  /*29f0*/  STL [R1+0x84], R18 ;  /* 0x0000841201007387 */ /* 0x000fe20000100800 */
[----:B---3--:R-:W-:Y:S01]  /*2a00*/  UIMAD UR31, UR27, UR4, URZ ;  /* 0x000000041b1f72a4 */ /* 0x008fe2000f8e02ff */
[----:B------:R-:W-:-:S03]  /*2a10*/  @!P1 LEA.HI.X R11, R2, R154, R3, 0x1, P6 ;  /* 0x0000009a020b9211 */ /* 0x000fc600030f0c03 */
[----:B------:R-:W-:Y:S01]  /*2a20*/  UIMAD UR31, UR16, UR5, UR31 ;  /* 0x00000005101f72a4 */ /* 0x000fe2000f8e021f */
[----:B-----5:R-:W-:-:S04]  /*2a30*/  IADD3 R4, P5, PT, R27, UR20, RZ ;  /* 0x000000141b047c10 */ /* 0x020fc8000ffbe0ff */
[----:B------:R-:W-:Y:S02]  /*2a40*/  IADD3.X R5, PT, PT, RZ, UR19, RZ, P5, !PT ;  /* 0x00000013ff057c10 */ /* 0x000fe4000affe4ff */
[----:B------:R-:W-:Y:S01]  /*2a50*/  ISETP.GE.AND P5, PT, R26, UR24, PT ;  /* 0x000000181a007c0c */ /* 0x000fe2000bfa6270 */
[----:B------:R-:W-:-:S04]  /*2a60*/  IMAD.WIDE.U32 R2, R29, UR6, R4 ;  /* 0x000000061d027c25 */ /* 0x000fc8000f8e0004 */
[----:B------:R-:W-:Y:S01]  /*2a70*/  @!P4 IMAD.WIDE.U32 R4, R0, R14, R6 ;  /* 0x0000000e0004c225 */ /* 0x000fe200078e0006 */
[----:B------:R-:W-:-:S03]  /*2a80*/  IADD3 R3, PT, PT, R3, R28, RZ ;  /* 0x0000001c03037210 */ /* 0x000fc60007ffe0ff */
[----:B------:R-:W-:Y:S01]  /*2a90*/  @!P4 IMAD.IADD R5, R5, 0x1, R8 ;  /* 0x000000010505c824 */ /* 0x000fe200078e0208 */
[----:B-1----:R-:W-:-:S03]  /*2aa0*/  @!P4 LEA R6, P6, R4, R16, 0x1 ;  /* 0x000000100406c211 */ /* 0x002fc600078c08ff */
[----:B------:R-:W-:Y:S01]  /*2ab0*/  VOTEU.ALL UP0, P5 ;  /* 0x0000000000ff7886 */ /* 0x000fe20002800000 */
[----:B------:R-:W-:Y:S01]  /*2ac0*/  IMAD.U32 R0, RZ, RZ, UR4 ;  /* 0x00000004ff007e24 */ /* 0x000fe2000f8e00ff */
[----:B------:R-:W-:Y:S02]  /*2ad0*/  LOP3.LUT R16, R153, 0x200, RZ, 0xc0, !PT ;  /* 0x0000020099107812 */ /* 0x000fe400078ec0ff */
[----:B------:R-:W-:Y:S01]  /*2ae0*/  @!P4 LEA.HI.X R7, R4, R17, R5, 0x1, P6 ;  /* 0x000000110407c211 */ /* 0x000fe200030f0c05 */
[----:B------:R-:W-:Y:S01]  /*2af0*/  @!UP0 UIADD3 UR37, UP2, UPT, UR32, UR38, URZ ;  /* 0x0000002620258290 */ /* 0x000fe2000ff5e0ff */
[----:B------:R-:W-:Y:S01]  /*2b00*/  IMAD.WIDE.U32 R2, R0, UR16, R2 ;  /* 0x0000001000027c25 */ /* 0x000fe2000f8e0002 */
[----:B------:R-:W-:Y:S01]  /*2b10*/  @!UP1 UIADD3.X UR32, UPT, UPT, UR35, UR25, URZ, UP3, !UPT ;  /* 0x0000001923209290 */ /* 0x000fe20009ffe4ff */
[----:B------:R-:W-:Y:S01]  /*2b20*/  MOV R0, UR11 ;  /* 0x0000000b00007c02 */ /* 0x000fe20008000f00 */
[----:B------:R-:W-:Y:S01]  /*2b30*/  @!P4 LDGSTS.E.BYPASS.LTC128B.128 [R24+0x3800], desc[UR14][R6.64] ;  /* 0x038000000618cfae */ /* 0x000fe2000b981a0e */
[----:B------:R-:W-:Y:S01]  /*2b40*/  IMAD.U32 R5, RZ, RZ, UR34 ;  /* 0x00000022ff057e24 */ /* 0x000fe2000f8e00ff */
[----:B------:R-:W-:Y:S01]  /*2b50*/  @!UP0 UIADD3.X UR33, UPT, UPT, UR25, UR39, UR33, UP2, !UPT ;  /* 0x0000002719218290 */ /* 0x000fe200097fe421 */
[----:B------:R-:W-:Y:S01]  /*2b60*/  MOV R9, UR37 ;  /* 0x0000002500097c02 */ /* 0x000fe20008000f00 */
[----:B------:R1:W-:Y:S01]  /*2b70*/  @!P4 LDGSTS.E.BYPASS.LTC128B.128 [R24+0x7800], desc[UR14][R6.64+0x80] ;  /* 0x078000800618cfae */ /* 0x0003e2000b981a0e */
[----:B------:R-:W-:Y:S01]  /*2b80*/  @!P2 IMAD R0, R0, 0x30, RZ ;  /* 0x000000300000a824 */ /* 0x000fe200078e02ff */
[-C--:B------:R-:W-:Y:S01]  /*2b90*/  @!P3 LEA R4, P4, R5, R155.reuse, 0x1 ;  /* 0x0000009b0504b211 */ /* 0x080fe200078808ff */
[----:B------:R-:W-:Y:S01]  /*2ba0*/  USHF.L.U64.HI UR25, UR6, 0x6, UR7 ;  /* 0x0000000606197899 */ /* 0x000fe20008010207 */
[----:B------:R-:W-:Y:S01]  /*2bb0*/  @!P5 LEA R8, P6, R9, R155, 0x1 ;  /* 0x0000009b0908d211 */ /* 0x000fe200078c08ff */
[----:B------:R-:W-:Y:S01]  /*2bc0*/  @!P2 IMAD.IADD R14, R13, 0x1, R0 ;  /* 0x000000010d0ea824 */ /* 0x000fe200078e0200 */
[----:B------:R-:W-:Y:S01]  /*2bd0*/  @!P1 LDGSTS.E.BYPASS.LTC128B.128 [R24+0x8000], desc[UR14][R10.64] ;  /* 0x080000000a189fae */ /* 0x000fe2000b981a0e */
[----:B------:R-:W-:Y:S01]  /*2be0*/  UIMAD UR25, UR25, UR26, URZ ;  /* 0x0000001a191972a4 */ /* 0x000fe2000f8e02ff */
[----:B------:R-:W-:Y:S01]  /*2bf0*/  IADD3 R0, PT, PT, R3, UR31, RZ ;  /* 0x0000001f03007c10 */ /* 0x000fe2000fffe0ff */
[----:B------:R-:W-:Y:S01]  /*2c00*/  UIMAD.WIDE.U32 UR38, UR6, 0x20, URZ ;  /* 0x00000020062678a5 */ /* 0x000fe2000f8e00ff */
[----:B------:R2:W-:Y:S01]  /*2c10*/  @!P1 LDGSTS.E.BYPASS.LTC128B.128 [R24+0xa000], desc[UR14][R10.64+0x80] ;  /* 0x0a0000800a189fae */ /* 0x0005e2000b981a0e */
[----:B------:R-:W-:Y:S01]  /*2c20*/  UISETP.NE.AND UP2, UPT, UR17, 0x1, UPT ;  /* 0x000000011100788c */ /* 0x000fe2000bf45270 */
[----:B-1----:R-:W-:Y:S01]  /*2c30*/  IMAD.U32 R6, RZ, RZ, UR32 ;  /* 0x00000020ff067e24 */ /* 0x002fe2000f8e00ff */
[----:B------:R-:W-:Y:S01]  /*2c40*/  MOV R7, UR33 ;  /* 0x0000002100077c02 */ /* 0x000fe20008000f00 */
[----:B------:R-:W-:-:S03]  /*2c50*/  USHF.L.U32 UR32, UR6, 0x6, URZ ;  /* 0x0000000606207899 */ /* 0x000fc600080006ff */
[-C--:B------:R-:W-:Y:S01]  /*2c60*/  @!P3 LEA.HI.X R5, R5, R154.reuse, R6, 0x1, P4 ;  /* 0x0000009a0505b211 */ /* 0x080fe200020f0c06 */
[----:B------:R-:W-:Y:S01]  /*2c70*/  UIMAD.WIDE.U32 UR32, UR32, UR26, URZ ;  /* 0x0000001a202072a5 */ /* 0x000fe2000f8e00ff */
[C---:B------:R-:W-:Y:S02]  /*2c80*/  @!P2 LEA R6, P4, R12.reuse, R155, 0x1 ;  /* 0x0000009b0c06a211 */ /* 0x040fe400078808ff */
[-C--:B------:R-:W-:Y:S01]  /*2c90*/  @!P5 LEA.HI.X R9, R9, R154.reuse, R7, 0x1, P6 ;  /* 0x0000009a0909d211 */ /* 0x080fe200030f0c07 */
[----:B------:R-:W-:Y:S01]  /*2ca0*/  @!P3 LDGSTS.E.BYPASS.LTC128B.128 [R24+0x8800], desc[UR14][R4.64] ;  /* 0x088000000418bfae */ /* 0x000fe2000b981a0e */
[----:B------:R-:W-:Y:S01]  /*2cb0*/  @!P2 LEA.HI.X R7, R12, R154, R14, 0x1, P4 ;  /* 0x0000009a0c07a211 */ /* 0x000fe200020f0c0e */
[----:B------:R-:W-:Y:S01]  /*2cc0*/  UIADD3 UR25, UPT, UPT, UR33, UR25, URZ ;  /* 0x0000001921197290 */ /* 0x000fe2000fffe0ff */
[----:B------:R-:W-:Y:S01]  /*2cd0*/  LEA R13, P6, R2, UR8, 0x1 ;  /* 0x00000008020d7c11 */ /* 0x000fe2000f8c08ff */
[----:B------:R1:W-:Y:S01]  /*2ce0*/  @!P3 LDGSTS.E.BYPASS.LTC128B.128 [R24+0xa800], desc[UR14][R4.64+0x80] ;  /* 0x0a8000800418bfae */ /* 0x0003e2000b981a0e */
[----:B------:R-:W-:Y:S01]  /*2cf0*/  ISETP.GE.AND P3, PT, R26, UR24, PT ;  /* 0x000000181a007c0c */ /* 0x000fe2000bf66270 */
[----:B--2---:R-:W-:Y:S01]  /*2d00*/  IMAD.SHL.U32 R11, R156, 0x20, RZ ;  /* 0x000000209c0b7824 */ /* 0x004fe200078e00ff */
[----:B------:R-:W-:Y:S01]  /*2d10*/  ISETP.GE.AND P4, PT, R25, UR24, PT ;  /* 0x0000001819007c0c */ /* 0x000fe2000bf86270 */
[----:B------:R-:W-:Y:S01]  /*2d20*/  @!P5 LDGSTS.E.BYPASS.LTC128B.128 [R24+0x9000], desc[UR14][R8.64] ;  /* 0x090000000818dfae */ /* 0x000fe2000b981a0e */
[----:B------:R-:W-:Y:S01]  /*2d30*/  LEA.HI.X R12, R2, UR9, R0, 0x1, P6 ;  /* 0x00000009020c7c11 */ /* 0x000fe2000b0f0c00 */
[----:B------:R-:W-:Y:S01]  /*2d40*/  IMAD.U32 R0, RZ, RZ, UR6 ;  /* 0x00000006ff007e24 */ /* 0x000fe2000f8e00ff */
[----:B------:R-:W-:Y:S01]  /*2d50*/  MOV R2, UR32 ;  /* 0x0000002000027c02 */ /* 0x000fe20008000f00 */
[----:B------:R2:W-:Y:S01]  /*2d60*/  @!P5 LDGSTS.E.BYPASS.LTC128B.128 [R24+0xb000], desc[UR14][R8.64+0x80] ;  /* 0x0b0000800818dfae */ /* 0x0005e2000b981a0e */
[----:B------:R-:W-:Y:S01]  /*2d70*/  IMAD.U32 R3, RZ, RZ, UR33 ;  /* 0x00000021ff037e24 */ /* 0x000fe2000f8e00ff */
[----:B------:R-:W-:Y:S01]  /*2d80*/  MOV R3, UR25 ;  /* 0x0000001900037c02 */ /* 0x000fe20008000f00 */
[----:B------:R-:W-:Y:S01]  /*2d90*/  USHF.L.U32 UR24, UR7, 0x5, URZ ;  /* 0x0000000507187899 */ /* 0x000fe200080006ff */
[----:B------:R-:W-:Y:S01]  /*2da0*/  @!P2 LDGSTS.E.BYPASS.LTC128B.128 [R24+0x9800], desc[UR14][R6.64] ;  /* 0x098000000618afae */ /* 0x000fe2000b981a0e */
[----:B------:R-:W-:Y:S01]  /*2db0*/  IMAD.U32 R10, RZ, RZ, UR6 ;  /* 0x00000006ff0a7e24 */ /* 0x000fe2000f8e00ff */
[----:B------:R-:W-:Y:S01]  /*2dc0*/  VOTEU.ALL UP0, P3 ;  /* 0x0000000000ff7886 */ /* 0x000fe20001800000 */
[----:B------:R-:W-:Y:S01]  /*2dd0*/  @!P0 LEA R14, P6, R0, UR32, 0x4 ;  /* 0x00000020000e8c11 */ /* 0x000fe2000f8c20ff */
[----:B------:R3:W-:Y:S01]  /*2de0*/  @!P2 LDGSTS.E.BYPASS.LTC128B.128 [R24+0xb800], desc[UR14][R6.64+0x80] ;  /* 0x0b8000800618afae */ /* 0x0007e2000b981a0e */
[----:B------:R-:W-:Y:S01]  /*2df0*/  MOV R0, UR7 ;  /* 0x0000000700007c02 */ /* 0x000fe20008000f00 */
[----:B------:R-:W-:Y:S01]  /*2e00*/  UIADD3 UR24, UPT, UPT, UR39, UR24, URZ ;  /* 0x0000001827187290 */ /* 0x000fe2000fffe0ff */
[----:B------:R-:W-:Y:S01]  /*2e10*/  LOP3.LUT R16, R16, 0x7c00, R11, 0xf8, !PT ;  /* 0x00007c0010107812 */ /* 0x000fe200078ef80b */
[----:B------:R-:W0:Y:S01]  /*2e20*/  LDGDEPBAR ;  /* 0x00000000000079af */ /* 0x000e220000000000 */
[----:B------:R-:W-:Y:S01]  /*2e30*/  @!UP0 UIADD3 UR32, UP1, UPT, UR32, UR38, URZ ;  /* 0x0000002620208290 */ /* 0x000fe2000ff3e0ff */
[----:B------:R-:W-:-:S04]  /*2e40*/  @!P4 IMAD.WIDE.U32 R10, R10, 0x30, R2 ;  /* 0x000000300a0ac825 */ /* 0x000fc800078e0002 */
[----:B------:R-:W-:Y:S01]  /*2e50*/  IMAD.U32 R3, RZ, RZ, UR33 ;  /* 0x00000021ff037e24 */ /* 0x000fe2000f8e00ff */
[----:B-1----:R-:W-:Y:S01]  /*2e60*/  MOV R5, UR6 ;  /* 0x0000000600057c02 */ /* 0x002fe20008000f00 */
[----:B------:R-:W-:Y:S01]  /*2e70*/  @!P4 IMAD R0, R0, 0x30, RZ ;  /* 0x000000300000c824 */ /* 0x000fe200078e02ff */
[----:B------:R-:W-:Y:S02]  /*2e80*/  MOV R4, UR7 ;  /* 0x0000000700047c02 */ /* 0x000fe40008000f00 */
[----:B------:R-:W-:Y:S02]  /*2e90*/  MOV R3, UR25 ;  /* 0x0000001900037c02 */ /* 0x000fe40008000f00 */
[----:B------:R-:W-:Y:S01]  /*2ea0*/  @!P0 LEA.HI.X R15, R5, UR25, R4, 0x4, P6 ;  /* 0x00000019050f8c11 */ /* 0x000fe2000b0f2404 */
[----:B------:R-:W-:Y:S01]  /*2eb0*/  @!UP0 UIADD3.X UR25, UPT, UPT, UR24, UR25, URZ, UP1, !UPT ;  /* 0x0000001918198290 */ /* 0x000fe20008ffe4ff */
[----:B--2---:R-:W-:Y:S01]  /*2ec0*/  @!P1 LEA R8, P2, R2, R13, 0x1 ;  /* 0x0000000d02089211 */ /* 0x004fe200078408ff */
[----:B------:R-:W-:Y:S01]  /*2ed0*/  IMAD.U32 R5, RZ, RZ, UR32 ;  /* 0x00000020ff057e24 */ /* 0x000fe2000f8e00ff */
[----:B------:R-:W-:-:S02]  /*2ee0*/  @!P4 IADD3 R0, PT, PT, R11, R0, RZ ;  /* 0x000000000b00c210 */ /* 0x000fc40007ffe0ff */
[----:B------:R-:W-:Y:S01]  /*2ef0*/  @!P1 LEA.HI.X R9, R2, R12, R3, 0x1, P2 ;  /* 0x0000000c02099211 */ /* 0x000fe200010f0c03 */
[----:B------:R-:W-:Y:S01]  /*2f00*/  IMAD.U32 R11, RZ, RZ, UR25 ;  /* 0x00000019ff0b7e24 */ /* 0x000fe2000f8e00ff */
[----:B------:R-:W-:Y:S02]  /*2f10*/  LOP3.LUT R3, R18, 0x8, R156, 0x78, !PT ;  /* 0x0000000812037812 */ /* 0x000fe400078e789c */
[----:B---3--:R-:W-:Y:S01]  /*2f20*/  @!P0 LEA R6, P6, R14, R13, 0x1 ;  /* 0x0000000d0e068211 */ /* 0x008fe200078c08ff */
[----:B------:R-:W-:-:S04]  /*2f30*/  DEPBAR.LE SB0, 0x0 ;  /* 0x000080000000791a */ /* 0x000fc80000000000 */
[----:B------:R-:W-:Y:S01]  /*2f40*/  BAR.SYNC.DEFER_BLOCKING 0x0 ;  /* 0x0000000000007b1d */ /* 0x000fe20000010000 */
[-C--:B------:R-:W-:Y:S02]  /*2f50*/  @!P4 LEA R2, P2, R10, R13.reuse, 0x1 ;  /* 0x0000000d0a02c211 */ /* 0x080fe400078408ff */
[----:B------:R-:W-:Y:S02]  /*2f60*/  @!P3 LEA R4, P5, R5, R13, 0x1 ;  /* 0x0000000d0504b211 */ /* 0x000fe400078a08ff */
[----:B------:R-:W-:Y:S01]  /*2f70*/  @!P0 LEA.HI.X R7, R14, R12, R15, 0x1, P6 ;  /* 0x0000000c0e078211 */ /* 0x000fe200030f0c0f */
[----:B------:R-:W1:Y:S01]  /*2f80*/  LDCU UR25, c[0x0][0x50c] ;  /* 0x0000a180ff1977ac */ /* 0x000e620008000800 */
[----:B------:R-:W-:Y:S02]  /*2f90*/  LEA R132, R3, R132, 0x1 ;  /* 0x0000008403847211 */ /* 0x000fe400078e08ff */
[-C--:B------:R-:W-:Y:S01]  /*2fa0*/  @!P4 LEA.HI.X R3, R10, R12.reuse, R0, 0x1, P2 ;  /* 0x0000000c0a03c211 */ /* 0x080fe200010f0c00 */
[----:B------:R-:W-:Y:S01]  /*2fb0*/  IMAD.IADD R0, R16, 0x1, R152 ;  /* 0x0000000110007824 */ /* 0x000fe200078e0298 */
[----:B------:R-:W-:-:S02]  /*2fc0*/  @!P3 LEA.HI.X R5, R5, R12, R11, 0x1, P5 ;  /* 0x0000000c0505b211 */ /* 0x000fc400028f0c0b */
[----:B------:R-:W-:Y:S02]  /*2fd0*/  LOP3.LUT P6, RZ, R156, 0x4, RZ, 0xc0, !PT ;  /* 0x000000049cff7812 */ /* 0x000fe400078cc0ff */
[----:B------:R-:W-:Y:S01]  /*2fe0*/  LEA R26, R0, UR30, 0x1 ;  /* 0x0000001e001a7c11 */ /* 0x000fe2000f8e08ff */
        /* <DEDUP_REMOVED lines=18> */
[----:B------:R-:W-:Y:S02]  /*3110*/  IMAD.IADD R88, R26, 0x1, R133 ;  /* 0x000000011a587824 */ /* 0x000fe400078e0285 */
        /* <DEDUP_REMOVED lines=12> */
[----:B--2---:R-:W-:Y:S04]  /*31e0*/  LDSM.16.M88.4 R8, [R26+0x2000] ;  /* 0x002000001a08783b */ /* 0x004fe80000000200 */
[----:B------:R-:W2:Y:S04]  /*31f0*/  LDSM.16.M88.4 R32, [R132+UR30+0x8800] ;  /* 0x0088001e8420783b */ /* 0x000ea80008000200 */
[----:B------:R-:W4:Y:S04]  /*3200*/  LDSM.16.M88.4 R36, [R132+UR30+0x8000] ;  /* 0x0080001e8424783b */ /* 0x000f280008000200 */
[----:B------:R-:W5:Y:S04]  /*3210*/  LDSM.16.M88.4 R28, [R132+UR30+0x9000] ;  /* 0x0090001e841c783b */ /* 0x000f680008000200 */
[----:B------:R-:W1:Y:S04]  /*3220*/  LDSM.16.M88.4 R16, [R132+UR30+0x9800] ;  /* 0x0098001e8410783b */ /* 0x000e680008000200 */
[----:B------:R-:W1:Y:S01]  /*3230*/  LDSM.16.M88.4 R12, [R26] ;  /* 0x000000001a0c783b */ /* 0x000e620000000200 */
[----:B---3--:R-:W-:-:S03]  /*3240*/  VIADD R3, R132, UR30 ;  /* 0x0000001e84037c36 */ /* 0x008fc60008000000 */
[----:B------:R-:W-:Y:S02]  /*3250*/  LDSM.16.M88.4 R4, [R88+0x2000] ;  /* 0x002000005804783b */ /* 0x000fe40000000200 */
[----:B------:R-:W-:Y:S02]  /*3260*/  IADD3 R2, PT, PT, R3, R133, RZ ;  /* 0x0000008503027210 */ /* 0x000fe40007ffe0ff */
[----:B------:R-:W-:Y:S04]  /*3270*/  LDSM.16.M88.4 R20, [R88] ;  /* 0x000000005814783b */ /* 0x000fe80000000200 */
[----:B------:R-:W3:Y:S04]  /*3280*/  LDSM.16.M88.4 R52, [R2+0x8800] ;  /* 0x008800000234783b */ /* 0x000ee80000000200 */
[----:B------:R-:W3:Y:S04]  /*3290*/  LDSM.16.M88.4 R48, [R2+0x8000] ;  /* 0x008000000230783b */ /* 0x000ee80000000200 */
[----:B------:R-:W3:Y:S01]  /*32a0*/  LDSM.16.M88.4 R56, [R2+0x9000] ;  /* 0x009000000238783b */ /* 0x000ee20000000200 */
[C---:B--2---:R-:W-:Y:S03]  /*32b0*/  HMMA.16816.F32.BF16 R72, R8.reuse, R32, RZ ;  /* 0x000000200848723c */ /* 0x044fe600000418ff */
[----:B------:R-:W2:Y:S04]  /*32c0*/  LDSM.16.M88.4 R80, [R2+0x9800] ;  /* 0x009800000250783b */ /* 0x000ea80000000200 */
[----:B------:R-:W0:Y:S01]  /*32d0*/  LDGDEPBAR ;  /* 0x00000000000079af */ /* 0x000e220000000000 */
[C---:B----4-:R-:W-:Y:S08]  /*32e0*/  HMMA.16816.F32.BF16 R84, R8.reuse, R36, RZ ;  /* 0x000000240854723c */ /* 0x050ff000000418ff */
[C---:B------:R-:W-:Y:S08]  /*32f0*/  HMMA.16816.F32.BF16 R76, R8.reuse, R38, RZ ;  /* 0x00000026084c723c */ /* 0x040ff000000418ff */
[C---:B-----5:R-:W-:Y:S08]  /*3300*/  HMMA.16816.F32.BF16 R64, R8.reuse, R28, RZ ;  /* 0x0000001c0840723c */ /* 0x060ff000000418ff */
[C---:B-1----:R-:W-:Y:S08]  /*3310*/  HMMA.16816.F32.BF16 R44, R8.reuse, R16, RZ ;  /* 0x00000010082c723c */ /* 0x042ff000000418ff */
[C---:B------:R-:W-:Y:S08]  /*3320*/  HMMA.16816.F32.BF16 R68, R8.reuse, R34, RZ ;  /* 0x000000220844723c */ /* 0x040ff000000418ff */
[C---:B------:R-:W-:Y:S08]  /*3330*/  HMMA.16816.F32.BF16 R60, R8.reuse, R30, RZ ;  /* 0x0000001e083c723c */ /* 0x040ff000000418ff */
[----:B------:R-:W-:Y:S08]  /*3340*/  HMMA.16816.F32.BF16 R40, R8, R18, RZ ;  /* 0x000000120828723c */ /* 0x000ff000000418ff */
[C---:B------:R-:W-:Y:S08]  /*3350*/  HMMA.16816.F32.BF16 R92, R12.reuse, R36, RZ ;  /* 0x000000240c5c723c */ /* 0x040ff000000418ff */
[C---:B------:R-:W-:Y:S08]  /*3360*/  HMMA.16816.F32.BF16 R104, R12.reuse, R38, RZ ;  /* 0x000000260c68723c */ /* 0x040ff000000418ff */
[C---:B------:R-:W-:Y:S08]  /*3370*/  HMMA.16816.F32.BF16 R8, R12.reuse, R28, RZ ;  /* 0x0000001c0c08723c */ /* 0x040ff000000418ff */
[----:B------:R-:W-:Y:S08]  /*3380*/  HMMA.16816.F32.BF16 R36, R12, R32, RZ ;  /* 0x000000200c24723c */ /* 0x000ff000000418ff */
[C---:B---3--:R-:W-:Y:S08]  /*3390*/  HMMA.16816.F32.BF16 R116, R4.reuse, R52, R72 ;  /* 0x000000340474723c */ /* 0x048ff00000041848 */
[C---:B------:R-:W-:Y:S08]  /*33a0*/  HMMA.16816.F32.BF16 R140, R4.reuse, R48, R84 ;  /* 0x00000030048c723c */ /* 0x040ff00000041854 */
[C---:B------:R-:W-:Y:S08]  /*33b0*/  HMMA.16816.F32.BF16 R124, R4.reuse, R56, R64 ;  /* 0x00000038047c723c */ /* 0x040ff00000041840 */
[C---:B--2---:R-:W-:Y:S08]  /*33c0*/  HMMA.16816.F32.BF16 R112, R4.reuse, R80, R44 ;  /* 0x000000500470723c */ /* 0x044ff0000004182c */
[C---:B------:R-:W-:Y:S08]  /*33d0*/  HMMA.16816.F32.BF16 R136, R4.reuse, R50, R76 ;  /* 0x000000320488723c */ /* 0x040ff0000004184c */
[C---:B------:R-:W-:Y:S08]  /*33e0*/  HMMA.16816.F32.BF16 R128, R4.reuse, R54, R68 ;  /* 0x000000360480723c */ /* 0x040ff00000041844 */
[C---:B------:R-:W-:Y:S08]  /*33f0*/  HMMA.16816.F32.BF16 R120, R4.reuse, R58, R60 ;  /* 0x0000003a0478723c */ /* 0x040ff0000004183c */
[----:B------:R-:W-:Y:S01]  /*3400*/  HMMA.16816.F32.BF16 R72, R4, R82, R40 ;  /* 0x000000520448723c */ /* 0x000fe20000041828 */
[----:B------:R-:W-:-:S04]  /*3410*/  MOV R4, 0x40 ;  /* 0x0000004000047802 */ /* 0x000fc80000000f00 */
[----:B------:R-:W-:-:S03]  /*3420*/  SEL R27, R4, 0xffffffc0, !P6 ;  /* 0xffffffc0041b7807 */ /* 0x000fc60007000000 */
[----:B------:R-:W-:Y:S01]  /*3430*/  HMMA.16816.F32.BF16 R100, R12, R34, RZ ;  /* 0x000000220c64723c */ /* 0x000fe200000418ff */
[----:B------:R-:W-:Y:S01]  /*3440*/  IADD3 R0, PT, PT, R3, R27, RZ ;  /* 0x0000001b03007210 */ /* 0x000fe20007ffe0ff */
[----:B------:R-:W-:Y:S01]  /*3450*/  IMAD.IADD R25, R26, 0x1, R27 ;  /* 0x000000011a197824 */ /* 0x000fe200078e021b */
[----:B------:R1:W-:Y:S02]  /*3460*/  STL [R1+0x80], R27 ;  /* 0x0000801b01007387 */ /* 0x0003e40000100800 */
[C---:B------:R-:W-:Y:S02]  /*3470*/  IADD3 R3, PT, PT, R133.reuse, R0, RZ ;  /* 0x0000000085037210 */ /* 0x040fe40007ffe0ff */
[----:B------:R-:W-:Y:S01]  /*3480*/  LDSM.16.M88.4 R32, [R0+0x9800] ;  /* 0x009800000020783b */ /* 0x000fe20000000200 */
[----:B------:R-:W-:Y:S03]  /*3490*/  HMMA.16816.F32.BF16 R84, R20, R56, R8 ;  /* 0x000000381454723c */ /* 0x000fe60000041808 */
[----:B------:R-:W2:Y:S04]  /*34a0*/  LDSM.16.M88.4 R8, [R25+0x2000] ;  /* 0x002000001908783b */ /* 0x000ea80000000200 */
[----:B------:R-:W3:Y:S01]  /*34b0*/  LDSM.16.M88.4 R44, [R0+0x8000] ;  /* 0x00800000002c783b */ /* 0x000ee20000000200 */
[----:B------:R-:W-:Y:S03]  /*34c0*/  HMMA.16816.F32.BF16 R148, R12, R30, RZ ;  /* 0x0000001e0c94723c */ /* 0x000fe600000418ff */
[----:B------:R-:W4:Y:S04]  /*34d0*/  LDSM.16.M88.4 R40, [R0+0x8800] ;  /* 0x008800000028783b */ /* 0x000f280000000200 */
[----:B------:R-:W-:Y:S01]  /*34e0*/  LDSM.16.M88.4 R60, [R3+0x9800] ;  /* 0x00980000033c783b */ /* 0x000fe20000000200 */
[----:B------:R-:W-:Y:S03]  /*34f0*/  HMMA.16816.F32.BF16 R96, R20, R52, R36 ;  /* 0x000000341460723c */ /* 0x000fe60000041824 */
[----:B------:R-:W5:Y:S01]  /*3500*/  LDSM.16.M88.4 R36, [R0+0x9000] ;  /* 0x009000000024783b */ /* 0x000f620000000200 */
[----:B-1----:R-:W-:-:S04]  /*3510*/  IMAD.IADD R27, R133, 0x1, R25 ;  /* 0x00000001851b7824 */ /* 0x002fc800078e0219 */
[C---:B------:R-:W-:Y:S01]  /*3520*/  HMMA.16816.F32.BF16 R28, R12.reuse, R16, RZ ;  /* 0x000000100c1c723c */ /* 0x040fe200000418ff */
[----:B------:R-:W-:Y:S07]  /*3530*/  LDSM.16.M88.4 R4, [R27+0x2000] ;  /* 0x002000001b04783b */ /* 0x000fee0000000200 */
[----:B------:R-:W-:Y:S01]  /*3540*/  HMMA.16816.F32.BF16 R144, R12, R18, RZ ;  /* 0x000000120c90723c */ /* 0x000fe200000418ff */
[----:B------:R-:W1:Y:S04]  /*3550*/  LDSM.16.M88.4 R12, [R25] ;  /* 0x00000000190c783b */ /* 0x000e680000000200 */
[----:B------:R-:W-:Y:S03]  /*3560*/  LDSM.16.M88.4 R16, [R27] ;  /* 0x000000001b10783b */ /* 0x000fe60000000200 */
[C---:B------:R-:W-:Y:S08]  /*3570*/  HMMA.16816.F32.BF16 R92, R20.reuse, R48, R92 ;  /* 0x00000030145c723c */ /* 0x040ff0000004185c */
[C---:B------:R-:W-:Y:S01]  /*3580*/  HMMA.16816.F32.BF16 R64, R20.reuse, R50, R104 ;  /* 0x000000321440723c */ /* 0x040fe20000041868 */
[----:B------:R-:W-:Y:S07]  /*3590*/  LDSM.16.M88.4 R48, [R3+0x8800] ;  /* 0x008800000330783b */ /* 0x000fee0000000200 */
[C---:B------:R-:W-:Y:S01]  /*35a0*/  HMMA.16816.F32.BF16 R68, R20.reuse, R54, R100 ;  /* 0x000000361444723c */ /* 0x040fe20000041864 */
[----:B------:R-:W1:Y:S07]  /*35b0*/  LDSM.16.M88.4 R52, [R3+0x9000] ;  /* 0x009000000334783b */ /* 0x000e6e0000000200 */
[C---:B------:R-:W-:Y:S01]  /*35c0*/  HMMA.16816.F32.BF16 R108, R20.reuse, R80, R28 ;  /* 0x00000050146c723c */ /* 0x040fe2000004181c */
[----:B------:R-:W1:Y:S07]  /*35d0*/  LDSM.16.M88.4 R28, [R3+0x8000] ;  /* 0x00800000031c783b */ /* 0x000e6e0000000200 */
[C---:B------:R-:W-:Y:S08]  /*35e0*/  HMMA.16816.F32.BF16 R56, R20.reuse, R58, R148 ;  /* 0x0000003a1438723c */ /* 0x040ff00000041894 */
[----:B------:R-:W-:Y:S08]  /*35f0*/  HMMA.16816.F32.BF16 R80, R20, R82, R144 ;  /* 0x000000521450723c */ /* 0x000ff00000041890 */
[C---:B--2---:R-:W-:Y:S08]  /*3600*/  HMMA.16816.F32.BF16 R100, R8.reuse, R32, R112 ;  /* 0x000000200864723c */ /* 0x044ff00000041870 */
[C---:B---3--:R-:W-:Y:S08]  /*3610*/  HMMA.16816.F32.BF16 R76, R8.reuse, R44, R140 ;  /* 0x0000002c084c723c */ /* 0x048ff0000004188c */
[C---:B----4-:R-:W-:Y:S08]  /*3620*/  HMMA.16816.F32.BF16 R116, R8.reuse, R40, R116 ;  /* 0x000000280874723c */ /* 0x050ff00000041874 */
[C---:B-----5:R-:W-:Y:S08]  /*3630*/  HMMA.16816.F32.BF16 R124, R8.reuse, R36, R124 ;  /* 0x00000024087c723c */ /* 0x060ff0000004187c */
[C---:B------:R-:W-:Y:S08]  /*3640*/  HMMA.16816.F32.BF16 R104, R8.reuse, R46, R136 ;  /* 0x0000002e0868723c */ /* 0x040ff00000041888 */
[C---:B------:R-:W-:Y:S08]  /*3650*/  HMMA.16816.F32.BF16 R112, R8.reuse, R42, R128 ;  /* 0x0000002a0870723c */ /* 0x040ff00000041880 */
[C---:B------:R-:W-:Y:S08]  /*3660*/  HMMA.16816.F32.BF16 R120, R8.reuse, R38, R120 ;  /* 0x000000260878723c */ /* 0x040ff00000041878 */
[----:B------:R-:W-:Y:S08]  /*3670*/  HMMA.16816.F32.BF16 R20, R8, R34, R72 ;  /* 0x000000220814723c */ /* 0x000ff00000041848 */
[C---:B-1----:R-:W-:Y:S01]  /*3680*/  HMMA.16816.F32.BF16 R8, R12.reuse, R44, R92 ;  /* 0x0000002c0c08723c */ /* 0x042fe2000004185c */
[----:B------:R-:W-:Y:S07]  /*3690*/  LDSM.16.M88.4 R92, [R2+0xb800] ;  /* 0x00b80000025c783b */ /* 0x000fee0000000200 */
        /* <DEDUP_REMOVED lines=8> */
[----:B------:R-:W1:Y:S07]  /*3720*/  LDSM.16.M88.4 R32, [R26+0x4000] ;  /* 0x004000001a20783b */ /* 0x000e6e0000000200 */
[C---:B------:R-:W-:Y:S08]  /*3730*/  HMMA.16816.F32.BF16 R148, R4.reuse, R54, R120 ;  /* 0x000000360494723c */ /* 0x040ff00000041878 */
[C---:B------:R-:W-:Y:S08]  /*3740*/  HMMA.16816.F32.BF16 R84, R4.reuse, R60, R100 ;  /* 0x0000003c0454723c */ /* 0x040ff00000041864 */
[C---:B------:R-:W-:Y:S08]  /*3750*/  HMMA.16816.F32.BF16 R76, R4.reuse, R28, R76 ;  /* 0x0000001c044c723c */ /* 0x040ff0000004184c */
[C---:B------:R-:W-:Y:S08]  /*3760*/  HMMA.16816.F32.BF16 R104, R4.reuse, R30, R104 ;  /* 0x0000001e0468723c */ /* 0x040ff00000041868 */
[----:B------:R-:W-:Y:S08]  /*3770*/  HMMA.16816.F32.BF16 R96, R4, R52, R124 ;  /* 0x000000340460723c */ /* 0x000ff0000004187c */
[C---:B------:R-:W-:Y:S08]  /*3780*/  HMMA.16816.F32.BF16 R8, R16.reuse, R28, R8 ;  /* 0x0000001c1008723c */ /* 0x040ff00000041808 */
[C---:B------:R-:W-:Y:S01]  /*3790*/  HMMA.16816.F32.BF16 R100, R16.reuse, R30, R44 ;  /* 0x0000001e1064723c */ /* 0x040fe2000004182c */
[----:B------:R-:W-:Y:S04]  /*37a0*/  LDSM.16.M88.4 R28, [R88+0x4000] ;  /* 0x00400000581c783b */ /* 0x000fe80000000200 */
[----:B------:R-:W-:Y:S03]  /*37b0*/  LDSM.16.M88.4 R44, [R132+UR30+0xb000] ;  /* 0x00b0001e842c783b */ /* 0x000fe60008000200 */
[C---:B------:R-:W-:Y:S01]  /*37c0*/  HMMA.16816.F32.BF16 R120, R16.reuse, R52, R40 ;  /* 0x000000341078723c */ /* 0x040fe20000041828 */
[----:B------:R-:W-:Y:S07]  /*37d0*/  LDSM.16.M88.4 R40, [R132+UR30+0xb800] ;  /* 0x00b8001e8428783b */ /* 0x000fee0008000200 */
[----:B------:R-:W-:Y:S01]  /*37e0*/  HMMA.16816.F32.BF16 R136, R16, R54, R56 ;  /* 0x000000361088723c */ /* 0x000fe20000041838 */
[----:B------:R-:W-:Y:S04]  /*37f0*/  LDSM.16.M88.4 R52, [R2+0xa000] ;  /* 0x00a000000234783b */ /* 0x000fe80000000200 */
[----:B------:R-:W-:Y:S03]  /*3800*/  LDSM.16.M88.4 R56, [R2+0xa800] ;  /* 0x00a800000238783b */ /* 0x000fe60000000200 */
[C---:B------:R-:W-:Y:S08]  /*3810*/  HMMA.16816.F32.BF16 R116, R4.reuse, R48, R116 ;  /* 0x000000300474723c */ /* 0x040ff00000041874 */
[C---:B------:R-:W-:Y:S08]  /*3820*/  HMMA.16816.F32.BF16 R112, R4.reuse, R50, R112 ;  /* 0x000000320470723c */ /* 0x040ff00000041870 */
[----:B------:R-:W-:Y:S01]  /*3830*/  HMMA.16816.F32.BF16 R144, R4, R62, R20 ;  /* 0x0000003e0490723c */ /* 0x000fe20000041814 */
[----:B------:R-:W2:Y:S04]  /*3840*/  LDSM.16.M88.4 R4, [R26+0x6000] ;  /* 0x006000001a04783b */ /* 0x000ea80000000200 */
[----:B------:R-:W-:Y:S03]  /*3850*/  LDSM.16.M88.4 R20, [R27+0x4000] ;  /* 0x004000001b14783b */ /* 0x000fe60000000200 */
[C---:B------:R-:W-:Y:S01]  /*3860*/  HMMA.16816.F32.BF16 R108, R16.reuse, R48, R72 ;  /* 0x00000030106c723c */ /* 0x040fe20000041848 */
[----:B------:R-:W-:Y:S07]  /*3870*/  LDSM.16.M88.4 R72, [R2+0xb000] ;  /* 0x00b000000248783b */ /* 0x000fee0000000200 */
[C---:B------:R-:W-:Y:S01]  /*3880*/  HMMA.16816.F32.BF16 R140, R16.reuse, R50, R68 ;  /* 0x00000032108c723c */ /* 0x040fe20000041844 */
[----:B------:R-:W3:Y:S04]  /*3890*/  LDSM.16.M88.4 R48, [R132+UR30+0xa800] ;  /* 0x00a8001e8430783b */ /* 0x000ee80008000200 */
[----:B------:R-:W-:Y:S03]  /*38a0*/  LDSM.16.M88.4 R68, [R3+0xa000] ;  /* 0x00a000000344783b */ /* 0x000fe60000000200 */
[C---:B------:R-:W-:Y:S01]  /*38b0*/  HMMA.16816.F32.BF16 R124, R16.reuse, R60, R64 ;  /* 0x0000003c107c723c */ /* 0x040fe20000041840 */
[----:B------:R-:W-:Y:S07]  /*38c0*/  LDSM.16.M88.4 R64, [R0+0xa000] ;  /* 0x00a000000040783b */ /* 0x000fee0000000200 */
[----:B------:R-:W-:Y:S01]  /*38d0*/  HMMA.16816.F32.BF16 R128, R16, R62, R12 ;  /* 0x0000003e1080723c */ /* 0x000fe2000004180c */
[----:B------:R4:W5:Y:S04]  /*38e0*/  LDSM.16.M88.4 R16, [R88+0x6000] ;  /* 0x006000005810783b */ /* 0x0009680000000200 */
[----:B------:R-:W5:Y:S03]  /*38f0*/  LDSM.16.M88.4 R12, [R25+0x4000] ;  /* 0x00400000190c783b */ /* 0x000f660000000200 */
[-C--:B-1----:R-:W-:Y:S08]  /*3900*/  HMMA.16816.F32.BF16 R8, R32, R36.reuse, R8 ;  /* 0x000000242008723c */ /* 0x082ff00000041808 */
[C---:B--2---:R-:W-:Y:S08]  /*3910*/  HMMA.16816.F32.BF16 R80, R4.reuse, R36, R76 ;  /* 0x000000240450723c */ /* 0x044ff0000004184c */
[----:B------:R-:W-:Y:S08]  /*3920*/  HMMA.16816.F32.BF16 R104, R4, R38, R104 ;  /* 0x000000260468723c */ /* 0x000ff00000041868 */
[----:B------:R-:W-:Y:S01]  /*3930*/  HMMA.16816.F32.BF16 R60, R28, R52, R8 ;  /* 0x000000341c3c723c */ /* 0x000fe20000041808 */
[----:B------:R-:W1:Y:S07]  /*3940*/  LDSM.16.M88.4 R8, [R25+0x6000] ;  /* 0x006000001908783b */ /* 0x000e6e0000000200 */
[C---:B----4-:R-:W-:Y:S08]  /*3950*/  HMMA.16816.F32.BF16 R88, R4.reuse, R46, R148 ;  /* 0x0000002e0458723c */ /* 0x050ff00000041894 */
[C---:B---3--:R-:W-:Y:S08]  /*3960*/  HMMA.16816.F32.BF16 R116, R4.reuse, R48, R116 ;  /* 0x000000300474723c */ /* 0x048ff00000041874 */
[C---:B------:R-:W-:Y:S08]  /*3970*/  HMMA.16816.F32.BF16 R112, R4.reuse, R50, R112 ;  /* 0x000000320470723c */ /* 0x040ff00000041870 */
[C---:B------:R-:W-:Y:S08]  /*3980*/  HMMA.16816.F32.BF16 R96, R4.reuse, R44, R96 ;  /* 0x0000002c0460723c */ /* 0x040ff00000041860 */
[C---:B------:R-:W-:Y:S08]  /*3990*/  HMMA.16816.F32.BF16 R84, R4.reuse, R40, R84 ;  /* 0x000000280454723c */ /* 0x040ff00000041854 */
[----:B------:R-:W-:Y:S01]  /*39a0*/  HMMA.16816.F32.BF16 R76, R4, R42, R144 ;  /* 0x0000002a044c723c */ /* 0x000fe20000041890 */
[----:B------:R-:W2:Y:S07]  /*39b0*/  LDSM.16.M88.4 R4, [R27+0x6000] ;  /* 0x006000001b04783b */ /* 0x000eae0000000200 */
[C---:B------:R-:W-:Y:S08]  /*39c0*/  HMMA.16816.F32.BF16 R120, R32.reuse, R44, R120 ;  /* 0x0000002c2078723c */ /* 0x040ff00000041878 */
[C---:B------:R-:W-:Y:S08]  /*39d0*/  HMMA.16816.F32.BF16 R136, R32.reuse, R46, R136 ;  /* 0x0000002e2088723c */ /* 0x040ff00000041888 */
[----:B------:R-:W-:Y:S08]  /*39e0*/  HMMA.16816.F32.BF16 R100, R32, R38, R100 ;  /* 0x000000262064723c */ /* 0x000ff00000041864 */
[----:B-----5:R-:W-:Y:S08]  /*39f0*/  HMMA.16816.F32.BF16 R44, R16, R52, R80 ;  /* 0x00000034102c723c */ /* 0x020ff00000041850 */
[----:B------:R-:W-:Y:S08]  /*3a00*/  HMMA.16816.F32.BF16 R36, R12, R64, R60 ;  /* 0x000000400c24723c */ /* 0x000ff0000004183c */
[C---:B------:R-:W-:Y:S08]  /*3a10*/  HMMA.16816.F32.BF16 R124, R32.reuse, R40, R124 ;  /* 0x00000028207c723c */ /* 0x040ff0000004187c */
[C---:B------:R-:W-:Y:S08]  /*3a20*/  HMMA.16816.F32.BF16 R128, R32.reuse, R42, R128 ;  /* 0x0000002a2080723c */ /* 0x040ff00000041880 */
[----:B------:R-:W-:Y:S08]  /*3a30*/  HMMA.16816.F32.BF16 R108, R32, R48, R108 ;  /* 0x00000030206c723c */ /* 0x000ff0000004186c */
[----:B------:R-:W-:Y:S08]  /*3a40*/  HMMA.16816.F32.BF16 R40, R16, R54, R104 ;  /* 0x000000361028723c */ /* 0x000ff00000041868 */
[----:B------:R-:W-:Y:S08]  /*3a50*/  HMMA.16816.F32.BF16 R48, R32, R50, R140 ;  /* 0x000000322030723c */ /* 0x000ff0000004188c */
[C---:B------:R-:W-:Y:S08]  /*3a60*/  HMMA.16816.F32.BF16 R104, R16.reuse, R74, R88 ;  /* 0x0000004a1068723c */ /* 0x040ff00000041858 */
[C---:B------:R-:W-:Y:S08]  /*3a70*/  HMMA.16816.F32.BF16 R116, R16.reuse, R56, R116 ;  /* 0x000000381074723c */ /* 0x040ff00000041874 */
[C---:B------:R-:W-:Y:S08]  /*3a80*/  HMMA.16816.F32.BF16 R112, R16.reuse, R58, R112 ;  /* 0x0000003a1070723c */ /* 0x040ff00000041870 */
[C---:B------:R-:W-:Y:S08]  /*3a90*/  HMMA.16816.F32.BF16 R96, R16.reuse, R72, R96 ;  /* 0x000000481060723c */ /* 0x040ff00000041860 */
[C---:B------:R-:W-:Y:S08]  /*3aa0*/  HMMA.16816.F32.BF16 R140, R16.reuse, R92, R84 ;  /* 0x0000005c108c723c */ /* 0x040ff00000041854 */
[----:B------:R-:W-:Y:S08]  /*3ab0*/  HMMA.16816.F32.BF16 R88, R16, R94, R76 ;  /* 0x0000005e1058723c */ /* 0x000ff0000004184c */
[----:B-1----:R-:W-:Y:S08]  /*3ac0*/  HMMA.16816.F32.BF16 R16, R8, R64, R44 ;  /* 0x000000400810723c */ /* 0x002ff0000004182c */
[----:B------:R-:W-:Y:S08]  /*3ad0*/  HMMA.16816.F32.BF16 R32, R28, R54, R100 ;  /* 0x000000361c20723c */ /* 0x000ff00000041864 */
[-C--:B------:R-:W-:Y:S08]  /*3ae0*/  HMMA.16816.F32.BF16 R36, R20, R68.reuse, R36 ;  /* 0x000000441424723c */ /* 0x080ff00000041824 */
[----:B--2---:R-:W-:Y:S01]  /*3af0*/  HMMA.16816.F32.BF16 R44, R4, R68, R16 ;  /* 0x00000044042c723c */ /* 0x004fe20000041810 */
[----:B------:R-:W1:Y:S07]  /*3b00*/  LDSM.16.M88.4 R16, [R0+0xa800] ;  /* 0x00a800000010783b */ /* 0x000e6e0000000200 */
[----:B------:R-:W-:Y:S03]  /*3b10*/  HMMA.16816.F32.BF16 R32, R12, R66, R32 ;  /* 0x000000420c20723c */ /* 0x000fe60000041820 */
[----:B------:R-:W-:-:S04]  /*3b20*/  FMUL.FTZ R2, R36, UR25 ;  /* 0x0000001924027c20 */ /* 0x000fc80008410000 */
[----:B------:R2:W3:Y:S01]  /*3b30*/  MUFU.TANH R144, R2 ;  /* 0x0000000200907308 */ /* 0x0004e20000002400 */
[C---:B------:R-:W-:Y:S08]  /*3b40*/  HMMA.16816.F32.BF16 R52, R28.reuse, R56, R108 ;  /* 0x000000381c34723c */ /* 0x040ff0000004186c */
[----:B------:R-:W-:Y:S01]  /*3b50*/  HMMA.16816.F32.BF16 R60, R28, R58, R48 ;  /* 0x0000003a1c3c723c */ /* 0x000fe20000041830 */
[----:B--2---:R-:W-:-:S07]  /*3b60*/  FMUL.FTZ R2, R37, UR25 ;  /* 0x0000001925027c20 */ /* 0x004fce0008410000 */
[C---:B------:R-:W-:Y:S01]  /*3b70*/  HMMA.16816.F32.BF16 R84, R28.reuse, R92, R124 ;  /* 0x0000005c1c54723c */ /* 0x040fe2000004187c */
[----:B------:R2:W4:Y:S07]  /*3b80*/  MUFU.TANH R134, R2 ;  /* 0x0000000200867308 */ /* 0x00052e0000002400 */
[C---:B------:R-:W-:Y:S08]  /*3b90*/  HMMA.16816.F32.BF16 R120, R28.reuse, R72, R120 ;  /* 0x000000481c78723c */ /* 0x040ff00000041878 */
[----:B------:R-:W-:Y:S01]  /*3ba0*/  HMMA.16816.F32.BF16 R80, R28, R74, R136 ;  /* 0x0000004a1c50723c */ /* 0x000fe20000041888 */
[----:B--2---:R-:W-:-:S04]  /*3bb0*/  FMUL.FTZ R2, R38, UR25 ;  /* 0x0000001926027c20 */ /* 0x004fc80008410000 */
[----:B------:R2:W2:Y:S03]  /*3bc0*/  MUFU.TANH R151, R2 ;  /* 0x0000000200977308 */ /* 0x0004a60000002400 */
[----:B------:R-:W-:Y:S01]  /*3bd0*/  HMMA.16816.F32.BF16 R92, R28, R94, R128 ;  /* 0x0000005e1c5c723c */ /* 0x000fe20000041880 */
[----:B------:R-:W5:Y:S07]  /*3be0*/  LDSM.16.M88.4 R28, [R0+0xb800] ;  /* 0x00b80000001c783b */ /* 0x000f6e0000000200 */
[----:B-1----:R-:W-:Y:S01]  /*3bf0*/  HMMA.16816.F32.BF16 R56, R8, R18, R112 ;  /* 0x000000120838723c */ /* 0x002fe20000041870 */
[----:B--2---:R-:W-:-:S07]  /*3c00*/  FMUL.FTZ R2, R39, UR25 ;  /* 0x0000001927027c20 */ /* 0x004fce0008410000 */
[----:B------:R-:W-:Y:S01]  /*3c10*/  HMMA.16816.F32.BF16 R36, R8, R66, R40 ;  /* 0x000000420824723c */ /* 0x000fe20000041828 */
[----:B------:R1:W2:Y:S07]  /*3c20*/  MUFU.TANH R150, R2 ;  /* 0x0000000200967308 */ /* 0x0002ae0000002400 */
[----:B------:R-:W-:Y:S01]  /*3c30*/  HMMA.16816.F32.BF16 R40, R20, R70, R32 ;  /* 0x000000461428723c */ /* 0x000fe20000041820 */
[----:B------:R-:W-:Y:S01]  /*3c40*/  LDSM.16.M88.4 R32, [R3+0xa800] ;  /* 0x00a800000320783b */ /* 0x000fe20000000200 */
[----:B-1----:R-:W-:-:S10]  /*3c50*/  FMUL.FTZ R2, R44, UR25 ;  /* 0x000000192c027c20 */ /* 0x002fd40008410000 */
[----:B------:R-:W-:Y:S01]  /*3c60*/  HMMA.16816.F32.BF16 R48, R4, R70, R36 ;  /* 0x000000460430723c */ /* 0x000fe20000041824 */
[----:B------:R1:W3:Y:S01]  /*3c70*/  LDSM.16.M88.4 R36, [R0+0xb000] ;  /* 0x00b000000024783b */ /* 0x0002e20000000200 */
[----:B------:R4:W1:Y:S06]  /*3c80*/  MUFU.TANH R111, R2 ;  /* 0x00000002006f7308 */ /* 0x00086c0000002400 */
[C---:B-----5:R-:W-:Y:S08]  /*3c90*/  HMMA.16816.F32.BF16 R76, R8.reuse, R28, R140 ;  /* 0x0000001c084c723c */ /* 0x060ff0000004188c */
[----:B------:R-:W-:Y:S01]  /*3ca0*/  HMMA.16816.F32.BF16 R72, R8, R30, R88 ;  /* 0x0000001e0848723c */ /* 0x000fe20000041858 */
[----:B----4-:R-:W-:-:S04]  /*3cb0*/  FMUL.FTZ R2, R45, UR25 ;  /* 0x000000192d027c20 */ /* 0x010fc80008410000 */
[----:B------:R4:W2:Y:S01]  /*3cc0*/  MUFU.TANH R110, R2 ;  /* 0x00000002006e7308 */ /* 0x0008a20000002400 */
[----:B-1----:R-:W-:-:S07]  /*3cd0*/  FMUL.FTZ R0, R49, UR25 ;  /* 0x0000001931007c20 */ /* 0x002fce0008410000 */
[----:B------:R1:W1:Y:S01]  /*3ce0*/  MUFU.TANH R102, R0 ;  /* 0x0000000000667308 */ /* 0x0002620000002400 */
[----:B----4-:R-:W-:Y:S01]  /*3cf0*/  FMUL.FTZ R2, R46, UR25 ;  /* 0x000000192e027c20 */ /* 0x010fe20008410000 */
[----:B---3--:R-:W-:Y:S06]  /*3d00*/  HMMA.16816.F32.BF16 R68, R8, R38, R104 ;  /* 0x000000260844723c */ /* 0x008fec0000041868 */
[----:B------:R3:W4:Y:S01]  /*3d10*/  MUFU.TANH R108, R2 ;  /* 0x00000002006c7308 */ /* 0x0007220000002400 */
[----:B-1----:R-:W-:Y:S01]  /*3d20*/  FMUL.FTZ R0, R50, UR25 ;  /* 0x0000001932007c20 */ /* 0x002fe20008410000 */
[----:B------:R-:W-:Y:S06]  /*3d30*/  HMMA.16816.F32.BF16 R64, R12, R36, R120 ;  /* 0x000000240c40723c */ /* 0x000fec0000041878 */
[----:B------:R1:W1:Y:S01]  /*3d40*/  MUFU.TANH R101, R0 ;  /* 0x0000000000657308 */ /* 0x0002620000002400 */
[----:B---3--:R-:W-:-:S02]  /*3d50*/  FMUL.FTZ R2, R47, UR25 ;  /* 0x000000192f027c20 */ /* 0x008fc40008410000 */
[C---:B------:R-:W-:Y:S05]  /*3d60*/  HMMA.16816.F32.BF16 R44, R12.reuse, R16, R52 ;  /* 0x000000100c2c723c */ /* 0x040fea0000041834 */
[----:B------:R3:W2:Y:S01]  /*3d70*/  MUFU.TANH R109, R2 ;  /* 0x00000002006d7308 */ /* 0x0006a20000002400 */
[----:B-1----:R-:W-:Y:S02]  /*3d80*/  FMUL.FTZ R0, R51, UR25 ;  /* 0x0000001933007c20 */ /* 0x002fe40008410000 */
[----:B------:R-:W-:Y:S05]  /*3d90*/  HMMA.16816.F32.BF16 R52, R12, R38, R80 ;  /* 0x000000260c34723c */ /* 0x000fea0000041850 */
[----:B------:R1:W1:Y:S01]  /*3da0*/  MUFU.TANH R100, R0 ;  /* 0x0000000000647308 */ /* 0x0002620000002400 */
[----:B---3--:R-:W-:-:S06]  /*3db0*/  FMUL.FTZ R2, R40, UR25 ;  /* 0x0000001928027c20 */ /* 0x008fcc0008410000 */
[----:B------:R-:W-:Y:S01]  /*3dc0*/  HMMA.16816.F32.BF16 R44, R20, R32, R44 ;  /* 0x00000020142c723c */ /* 0x000fe2000004182c */
[----:B------:R3:W1:-:S15]  /*3dd0*/  MUFU.TANH R125, R2 ;  /* 0x00000002007d7308 */ /* 0x00065e0000002400 */
[----:B------:R-:W-:-:S03]  /*3de0*/  NOP ;  /* 0x0000000000007918 */ /* 0x000fc60000000000 */
[----:B-1----:R-:W-:Y:S01]  /*3df0*/  FMUL.FTZ R0, R44, UR25 ;  /* 0x000000192c007c20 */ /* 0x002fe20008410000 */
[----:B---3--:R-:W-:-:S03]  /*3e00*/  FMUL.FTZ R2, R41, UR25 ;  /* 0x0000001929027c20 */ /* 0x008fc60008410000 */
[----:B------:R1:W3:Y:S08]  /*3e10*/  MUFU.TANH R112, R0 ;  /* 0x0000000000707308 */ /* 0x0002f00000002400 */
[----:B------:R5:W2:Y:S01]  /*3e20*/  MUFU.TANH R124, R2 ;  /* 0x00000002007c7308 */ /* 0x000aa20000002400 */
[----:B-1----:R-:W-:Y:S01]  /*3e30*/  FMUL.FTZ R0, R45, UR25 ;  /* 0x000000192d007c20 */ /* 0x002fe20008410000 */
[----:B-----5:R-:W-:-:S06]  /*3e40*/  FMUL.FTZ R2, R42, UR25 ;  /* 0x000000192a027c20 */ /* 0x020fcc0008410000 */
[----:B------:R1:W1:Y:S02]  /*3e50*/  MUFU.TANH R149, R2 ;  /* 0x0000000200957308 */ /* 0x0002640000002400 */
[----:B-1----:R-:W-:Y:S02]  /*3e60*/  FMUL.FTZ R2, R43, UR25 ;  /* 0x000000192b027c20 */ /* 0x002fe40008410000 */
[----:B------:R-:W-:Y:S04]  /*3e70*/  HMMA.16816.F32.BF16 R40, R8, R16, R116 ;  /* 0x000000100828723c */ /* 0x000fe80000041874 */
[----:B------:R1:W1:Y:S04]  /*3e80*/  MUFU.TANH R148, R2 ;  /* 0x0000000200947308 */ /* 0x0002680000002400 */
[----:B------:R-:W-:Y:S08]  /*3e90*/  HMMA.16816.F32.BF16 R16, R12, R18, R60 ;  /* 0x000000120c10723c */ /* 0x000ff0000004183c */
[----:B------:R-:W-:Y:S01]  /*3ea0*/  HMMA.16816.F32.BF16 R60, R8, R36, R96 ;  /* 0x00000024083c723c */ /* 0x000fe20000041860 */
[----:B------:R5:W2:Y:S01]  /*3eb0*/  MUFU.TANH R96, R0 ;  /* 0x0000000000607308 */ /* 0x000aa20000002400 */
[----:B------:R-:W4:Y:S01]  /*3ec0*/  LDSM.16.M88.4 R8, [R3+0xb000] ;  /* 0x00b000000308783b */ /* 0x000f220000000200 */
[----:B-1----:R-:W-:-:S05]  /*3ed0*/  FMUL.FTZ R2, R48, UR25 ;  /* 0x0000001930027c20 */ /* 0x002fca0008410000 */
[----:B------:R-:W-:Y:S01]  /*3ee0*/  HMMA.16816.F32.BF16 R40, R4, R32, R40 ;  /* 0x000000200428723c */ /* 0x000fe20000041828 */
[----:B------:R1:W1:Y:S07]  /*3ef0*/  MUFU.TANH R103, R2 ;  /* 0x0000000200677308 */ /* 0x00026e0000002400 */
[----:B------:R-:W-:Y:S01]  /*3f00*/  HMMA.16816.F32.BF16 R48, R12, R28, R84 ;  /* 0x0000001c0c30723c */ /* 0x000fe20000041854 */
[----:B-----5:R-:W-:-:S04]  /*3f10*/  FMUL.FTZ R0, R46, UR25 ;  /* 0x000000192e007c20 */ /* 0x020fc80008410000 */
[----:B------:R5:W2:Y:S03]  /*3f20*/  MUFU.TANH R114, R0 ;  /* 0x0000000000727308 */ /* 0x000aa60000002400 */
[----:B------:R-:W-:Y:S01]  /*3f30*/  HMMA.16816.F32.BF16 R36, R12, R30, R92 ;  /* 0x0000001e0c24723c */ /* 0x000fe2000004185c */
[----:B-1----:R-:W-:Y:S02]  /*3f40*/  IMAD.U32 R2, RZ, RZ, UR21 ;  /* 0x00000015ff027e24 */ /* 0x002fe4000f8e00ff */
[----:B-----5:R-:W-:-:S05]  /*3f50*/  FMUL.FTZ R0, R47, UR25 ;  /* 0x000000192f007c20 */ /* 0x020fca0008410000 */
[----:B------:R-:W-:Y:S01]  /*3f60*/  HMMA.16816.F32.BF16 R44, R20, R34, R16 ;  /* 0x00000022142c723c */ /* 0x000fe20000041810 */
[----:B------:R1:W5:Y:S01]  /*3f70*/  LDSM.16.M88.4 R16, [R3+0xb800] ;  /* 0x00b800000310783b */ /* 0x0003620000000200 */
[----:B------:R3:W1:Y:S01]  /*3f80*/  MUFU.TANH R113, R0 ;  /* 0x0000000000717308 */ /* 0x0006620000002400 */
[----:B------:R-:W-:-:S05]  /*3f90*/  DEPBAR.LE SB0, 0x0 ;  /* 0x000080000000791a */ /* 0x000fca0000000000 */
[C---:B------:R-:W-:Y:S08]  /*3fa0*/  HMMA.16816.F32.BF16 R32, R4.reuse, R34, R56 ;  /* 0x000000220420723c */ /* 0x040ff00000041838 */
[----:B----4-:R-:W-:Y:S01]  /*3fb0*/  HMMA.16816.F32.BF16 R12, R4, R8, R60 ;  /* 0x00000008040c723c */ /* 0x010fe2000004183c */
[----:B---3--:R-:W-:-:S04]  /*3fc0*/  FMUL.FTZ R0, R40, UR25 ;  /* 0x0000001928007c20 */ /* 0x008fc80008410000 */
[----:B------:R3:W4:Y:S03]  /*3fd0*/  MUFU.TANH R90, R0 ;  /* 0x00000000005a7308 */ /* 0x0007260000002400 */
[----:B------:R-:W-:Y:S01]  /*3fe0*/  HMMA.16816.F32.BF16 R28, R4, R10, R68 ;  /* 0x0000000a041c723c */ /* 0x000fe20000041844 */
[----:B-1----:R-:W-:-:S04]  /*3ff0*/  LOP3.LUT R3, R135, 0x1f0, RZ, 0xc0, !PT ;  /* 0x000001f087037812 */ /* 0x002fc800078ec0ff */
[----:B------:R-:W-:-:S03]  /*4000*/  IADD3 R2, PT, PT, R3, 0x1, R2 ;  /* 0x0000000103027810 */ /* 0x000fc60007ffe002 */
[----:B------:R-:W-:Y:S03]  /*4010*/  HMMA.16816.F32.BF16 R68, R20, R10, R52 ;  /* 0x0000000a1444723c */ /* 0x000fe60000041834 */
[----:B------:R-:W-:Y:S01]  /*4020*/  FMUL.FTZ R3, R14, UR25 ;  /* 0x000000190e037c20 */ /* 0x000fe20008410000 */
[----:B---3--:R-:W-:-:S04]  /*4030*/  FMUL.FTZ R0, R41, UR25 ;  /* 0x0000001929007c20 */ /* 0x008fc80008410000 */
[C---:B------:R-:W-:Y:S01]  /*4040*/  HMMA.16816.F32.BF16 R64, R20.reuse, R8, R64 ;  /* 0x000000081440723c */ /* 0x040fe20000041840 */
[----:B------:R-:W-:Y:S02]  /*4050*/  SHF.L.U32 R8, R156, 0x1, RZ ;  /* 0x000000019c087819 */ /* 0x000fe400000006ff */
[----:B------:R-:W-:Y:S01]  /*4060*/  FMUL.FTZ R10, R29, UR25 ;  /* 0x000000191d0a7c20 */ /* 0x000fe20008410000 */
[----:B------:R1:W3:Y:S01]  /*4070*/  MUFU.TANH R89, R0 ;  /* 0x0000000000597308 */ /* 0x0002e20000002400 */
[----:B------:R-:W-:Y:S01]  /*4080*/  FMUL.FTZ R11, R30, UR25 ;  /* 0x000000191e0b7c20 */ /* 0x000fe20008410000 */
[----:B------:R-:W-:Y:S02]  /*4090*/  LOP3.LUT R8, R8, 0x6, RZ, 0xc0, !PT ;  /* 0x0000000608087812 */ /* 0x000fe400078ec0ff */
[----:B-----5:R-:W-:Y:S01]  /*40a0*/  HMMA.16816.F32.BF16 R84, R20, R18, R36 ;  /* 0x000000121454723c */ /* 0x020fe20000041824 */
[----:B------:R-:W-:Y:S01]  /*40b0*/  FMUL.FTZ R36, R47, UR25 ;  /* 0x000000192f247c20 */ /* 0x000fe20008410000 */
[----:B-1----:R-:W-:-:S04]  /*40c0*/  FMUL.FTZ R0, R42, UR25 ;  /* 0x000000192a007c20 */ /* 0x002fc80008410000 */
[----:B------:R1:W1:Y:S02]  /*40d0*/  MUFU.TANH R88, R0 ;  /* 0x0000000000587308 */ /* 0x0002640000002400 */
[----:B-1----:R-:W-:Y:S02]  /*40e0*/  FMUL.FTZ R0, R43, UR25 ;  /* 0x000000192b007c20 */ /* 0x002fe40008410000 */
[C---:B------:R-:W-:Y:S04]  /*40f0*/  HMMA.16816.F32.BF16 R40, R4.reuse, R16, R76 ;  /* 0x000000100428723c */ /* 0x040fe8000004184c */
[----:B------:R1:W1:Y:S04]  /*4100*/  MUFU.TANH R81, R0 ;  /* 0x0000000000517308 */ /* 0x0002680000002400 */
[----:B------:R-:W-:Y:S08]  /*4110*/  HMMA.16816.F32.BF16 R4, R4, R18, R72 ;  /* 0x000000120404723c */ /* 0x000ff00000041848 */
[----:B------:R-:W-:Y:S01]  /*4120*/  HMMA.16816.F32.BF16 R76, R20, R16, R48 ;  /* 0x00000010144c723c */ /* 0x000fe20000041830 */
[----:B-1----:R-:W-:-:S02]  /*4130*/  FMUL.FTZ R0, R44, UR25 ;  /* 0x000000192c007c20 */ /* 0x002fc40008410000 */
[----:B------:R-:W-:Y:S01]  /*4140*/  FMUL.FTZ R17, R41, UR25 ;  /* 0x0000001929117c20 */ /* 0x000fe20008410000 */
[----:B------:R1:W1:Y:S01]  /*4150*/  MUFU.TANH R44, R3 ;  /* 0x00000003002c7308 */ /* 0x0002620000002400 */
[----:B------:R-:W-:Y:S01]  /*4160*/  FMUL.FTZ R22, R42, UR25 ;  /* 0x000000192a167c20 */ /* 0x000fe20008410000 */
[----:B------:R-:W-:-:S05]  /*4170*/  FMUL.FTZ R26, R43, UR25 ;  /* 0x000000192b1a7c20 */ /* 0x000fca0008410000 */
[----:B------:R-:W-:Y:S01]  /*4180*/  FMUL.FTZ R25, R4, UR25 ;  /* 0x0000001904197c20 */ /* 0x000fe20008410000 */
[----:B------:R-:W-:Y:S01]  /*4190*/  FMUL.FTZ R23, R5, UR25 ;  /* 0x0000001905177c20 */ /* 0x000fe20008410000 */
[----:B------:R5:W2:Y:S01]  /*41a0*/  MUFU.TANH R83, R0 ;  /* 0x0000000000537308 */ /* 0x000aa20000002400 */
[----:B------:R-:W-:Y:S01]  /*41b0*/  FMUL.FTZ R27, R6, UR25 ;  /* 0x00000019061b7c20 */ /* 0x000fe20008410000 */
[----:B-1----:R-:W-:Y:S01]  /*41c0*/  FMUL.FTZ R3, R15, UR25 ;  /* 0x000000190f037c20 */ /* 0x002fe20008410000 */
[----:B-----5:R-:W-:-:S05]  /*41d0*/  FMUL.FTZ R0, R45, UR25 ;  /* 0x000000192d007c20 */ /* 0x020fca0008410000 */
[----:B------:R1:W1:Y:S02]  /*41e0*/  MUFU.TANH R82, R0 ;  /* 0x0000000000527308 */ /* 0x0002640000002400 */
[----:B-1----:R-:W-:-:S06]  /*41f0*/  FMUL.FTZ R0, R46, UR25 ;  /* 0x000000192e007c20 */ /* 0x002fcc0008410000 */
[----:B------:R1:W1:Y:S02]  /*4200*/  MUFU.TANH R91, R0 ;  /* 0x00000000005b7308 */ /* 0x0002640000002400 */
[----:B-1----:R-:W-:Y:S01]  /*4210*/  FMUL.FTZ R0, R32, UR25 ;  /* 0x0000001920007c20 */ /* 0x002fe20008410000 */
[----:B------:R-:W-:-:S05]  /*4220*/  SHF.R.U32.HI R32, RZ, 0x2, R156 ;  /* 0x00000002ff207819 */ /* 0x000fca000001169c */
[----:B------:R1:W1:Y:S01]  /*4230*/  MUFU.TANH R80, R0 ;  /* 0x0000000000507308 */ /* 0x0002620000002400 */
[----:B------:R-:W-:-:S04]  /*4240*/  LOP3.LUT R32, R32, 0x7, RZ, 0xc0, !PT ;  /* 0x0000000720207812 */ /* 0x000fc800078ec0ff */
[----:B------:R-:W-:Y:S01]  /*4250*/  IADD3 R32, PT, PT, R2, -UR23, R32 ;  /* 0x8000001702207c10 */ /* 0x000fe2000fffe020 */
[----:B------:R-:W-:Y:S01]  /*4260*/  FMUL.FTZ R2, R28, UR25 ;  /* 0x000000191c027c20 */ /* 0x000fe20008410000 */
[----:B------:R-:W-:-:S03]  /*4270*/  FMUL.FTZ R28, R7, UR25 ;  /* 0x00000019071c7c20 */ /* 0x000fc60008410000 */
[----:B------:R-:W2:Y:S01]  /*4280*/  MUFU.TANH R29, R2 ;  /* 0x00000002001d7308 */ /* 0x000ea20000002400 */
[----:B-1----:R-:W-:-:S07]  /*4290*/  FMUL.FTZ R0, R33, UR25 ;  /* 0x0000001921007c20 */ /* 0x002fce0008410000 */
[----:B------:R1:W1:Y:S02]  /*42a0*/  MUFU.TANH R63, R0 ;  /* 0x00000000003f7308 */ /* 0x0002640000002400 */
[----:B-1----:R-:W-:-:S06]  /*42b0*/  FMUL.FTZ R0, R34, UR25 ;  /* 0x0000001922007c20 */ /* 0x002fcc0008410000 */
[----:B------:R-:W1:Y:S08]  /*42c0*/  MUFU.TANH R34, R3 ;  /* 0x0000000300227308 */ /* 0x000e700000002400 */
[----:B------:R5:W1:Y:S02]  /*42d0*/  MUFU.TANH R62, R0 ;  /* 0x00000000003e7308 */ /* 0x000a640000002400 */
[----:B-----5:R-:W-:-:S06]  /*42e0*/  FMUL.FTZ R0, R35, UR25 ;  /* 0x0000001923007c20 */ /* 0x020fcc0008410000 */
[----:B------:R5:W1:Y:S02]  /*42f0*/  MUFU.TANH R61, R0 ;  /* 0x00000000003d7308 */ /* 0x000a640000002400 */
[----:B-----5:R-:W-:Y:S01]  /*4300*/  FMUL.FTZ R0, R12, UR25 ;  /* 0x000000190c007c20 */ /* 0x020fe20008410000 */
[----:B------:R-:W-:-:S05]  /*4310*/  FMUL.FTZ R12, R31, UR25 ;  /* 0x000000191f0c7c20 */ /* 0x000fca0008410000 */
[----:B------:R5:W1:Y:S02]  /*4320*/  MUFU.TANH R59, R0 ;  /* 0x00000000003b7308 */ /* 0x000a640000002400 */
[----:B-----5:R-:W-:Y:S01]  /*4330*/  FMUL.FTZ R0, R13, UR25 ;  /* 0x000000190d007c20 */ /* 0x020fe20008410000 */
[----:B------:R-:W-:-:S05]  /*4340*/  FMUL.FTZ R13, R40, UR25 ;  /* 0x00000019280d7c20 */ /* 0x000fca0008410000 */
[----:B------:R5:W1:Y:S02]  /*4350*/  MUFU.TANH R52, R0 ;  /* 0x0000000000347308 */ /* 0x000a640000002400 */
[----:B-----5:R-:W-:-:S05]  /*4360*/  IMAD.U32 R0, RZ, RZ, UR17 ;  /* 0x00000011ff007e24 */ /* 0x020fca000f8e00ff */
[----:B------:R-:W-:Y:S01]  /*4370*/  LEA R0, R0, R8, 0x6 ;  /* 0x0000000800007211 */ /* 0x000fe200078e30ff */
[----:B------:R-:W-:Y:S06]  /*4380*/  BAR.SYNC.DEFER_BLOCKING 0x0 ;  /* 0x0000000000007b1d */ /* 0x000fec0000010000 */
[----:B-1234-:R-:W-:Y:S05]  /*4390*/  BRA.U !UP2, `(.L_x_154) ;  /* 0x000000010a9c7547 */ /* 0x01efea000b800000 */
        /* <DEDUP_REMOVED lines=39> */
.L_x_154:
[----:B-1----:R-:W-:Y:S01]  /*4610*/  IMAD.U32 R24, RZ, RZ, UR22 ;  /* 0x00000016ff187e24 */ /* 0x002fe2000f8e00ff */
[C---:B------:R-:W-:Y:S01]  /*4620*/  IADD3 R30, PT, PT, R0.reuse, -0x3f, RZ ;  /* 0xffffffc1001e7810 */ /* 0x040fe20007ffe0ff */
[C---:B------:R-:W-:Y:S01]  /*4630*/  VIADD R31, R0.reuse, 0xffffffc0 ;  /* 0xffffffc0001f7836 */ /* 0x040fe20000000000 */
[----:B------:R1:W-:Y:S01]  /*4640*/  MUFU.TANH R3, R13 ;  /* 0x0000000d00037308 */ /* 0x0003e20000002400 */
[----:B------:R-:W-:Y:S01]  /*4650*/  VIADD R33, R0, 0xffffffc8 ;  /* 0xffffffc800217836 */ /* 0x000fe20000000000 */
[--C-:B------:R-:W-:Y:S01]  /*4660*/  IADD3 R8, PT, PT, R32, UR18, R24.reuse ;  /* 0x0000001220087c10 */ /* 0x100fe2000fffe018 */
[C---:B------:R-:W-:Y:S01]  /*4670*/  VIADD R43, R0.reuse, 0xffffffc9 ;  /* 0xffffffc9002b7836 */ /* 0x040fe20000000000 */
[C---:B------:R-:W-:Y:S01]  /*4680*/  IADD3 R45, PT, PT, R0.reuse, -0x30, RZ ;  /* 0xffffffd0002d7810 */ /* 0x040fe20007ffe0ff */
[----:B------:R-:W-:Y:S01]  /*4690*/  VIADD R46, R0, 0xffffffd1 ;  /* 0xffffffd1002e7836 */ /* 0x000fe20000000000 */
[--C-:B------:R-:W-:Y:S01]  /*46a0*/  VIADDMNMX R18, R8, 0x40, R24.reuse, PT ;  /* 0x0000004008127846 */ /* 0x100fe20003800118 */
[----:B------:R-:W-:Y:S01]  /*46b0*/  VIADD R47, R0, 0xffffffd8 ;  /* 0xffffffd8002f7836 */ /* 0x000fe20000000000 */
[----:B------:R-:W-:Y:S01]  /*46c0*/  VIADDMNMX R19, R8, 0x48, R24, PT ;  /* 0x0000004808137846 */ /* 0x000fe20003800118 */
[----:B------:R2:W-:Y:S01]  /*46d0*/  MUFU.TANH R6, R17 ;  /* 0x0000001100067308 */ /* 0x0005e20000002400 */
[CC--:B------:R-:W-:Y:S01]  /*46e0*/  ISETP.GE.AND P4, PT, R31.reuse, R18.reuse, PT ;  /* 0x000000121f00720c */ /* 0x0c0fe20003f86270 */
[C---:B------:R-:W-:Y:S01]  /*46f0*/  VIADD R50, R0.reuse, 0xffffffe0 ;  /* 0xffffffe000327836 */ /* 0x040fe20000000000 */
[-C--:B------:R-:W-:Y:S01]  /*4700*/  ISETP.GE.AND P3, PT, R31, R19.reuse, PT ;  /* 0x000000131f00720c */ /* 0x080fe20003f66270 */
[----:B------:R-:W-:Y:S01]  /*4710*/  VIADD R53, R0, 0xffffffe1 ;  /* 0xffffffe100357836 */ /* 0x000fe20000000000 */
[-C--:B------:R-:W-:Y:S01]  /*4720*/  ISETP.GE.AND P2, PT, R30, R18.reuse, PT ;  /* 0x000000121e00720c */ /* 0x080fe20003f46270 */
[----:B------:R-:W-:Y:S01]  /*4730*/  VIADD R58, R0, 0xffffffe9 ;  /* 0xffffffe9003a7836 */ /* 0x000fe20000000000 */
[-C--:B------:R-:W-:Y:S01]  /*4740*/  ISETP.GE.AND P5, PT, R30, R19.reuse, PT ;  /* 0x000000131e00720c */ /* 0x080fe20003fa6270 */
[----:B------:R-:W-:Y:S01]  /*4750*/  MUFU.TANH R4, R10 ;  /* 0x0000000a00047308 */ /* 0x000fe20000002400 */
[-C--:B------:R-:W-:Y:S01]  /*4760*/  ISETP.GE.AND P1, PT, R33, R18.reuse, PT ;  /* 0x000000122100720c */ /* 0x080fe20003f26270 */
[C---:B------:R-:W-:Y:S01]  /*4770*/  VIADD R57, R0.reuse, 0xfffffff0 ;  /* 0xfffffff000397836 */ /* 0x040fe20000000000 */
[----:B-1----:R-:W-:Y:S01]  /*4780*/  FSEL R13, R111, -INF , !P4 ;  /* 0xff8000006f0d7808 */ /* 0x002fe20006000000 */
[C---:B------:R-:W-:Y:S01]  /*4790*/  VIADD R56, R0.reuse, 0xfffffff8 ;  /* 0xfffffff800387836 */ /* 0x040fe20000000000 */
[-C--:B------:R-:W-:Y:S01]  /*47a0*/  ISETP.GE.AND P4, PT, R33, R19.reuse, PT ;  /* 0x000000132100720c */ /* 0x080fe20003f86270 */
[----:B------:R-:W-:Y:S01]  /*47b0*/  VIADD R60, R0, 0xfffffff9 ;  /* 0xfffffff9003c7836 */ /* 0x000fe20000000000 */
[----:B------:R-:W-:Y:S01]  /*47c0*/  FSEL R20, R108, -INF , !P3 ;  /* 0xff8000006c147808 */ /* 0x000fe20005800000 */
[----:B------:R-:W1:Y:S01]  /*47d0*/  MUFU.TANH R2, R11 ;  /* 0x0000000b00027308 */ /* 0x000e620000002400 */
[C---:B------:R-:W-:Y:S01]  /*47e0*/  ISETP.GE.AND P3, PT, R43.reuse, R18, PT ;  /* 0x000000122b00720c */ /* 0x040fe20003f66270 */
[----:B------:R-:W3:Y:S01]  /*47f0*/  LDCU UR18, c[0x0][0x45c] ;  /* 0x00008b80ff1277ac */ /* 0x000ee20008000800 */
[----:B------:R-:W-:Y:S01]  /*4800*/  FSEL R14, R110, -INF , !P2 ;  /* 0xff8000006e0e7808 */ /* 0x000fe20005000000 */
[----:B------:R-:W-:Y:S01]  /*4810*/  STL [R1+0xac], R132 ;  /* 0x0000ac8401007387 */ /* 0x000fe20000100800 */
[----:B------:R-:W-:-:S02]  /*4820*/  ISETP.GE.AND P2, PT, R43, R19, PT ;  /* 0x000000132b00720c */ /* 0x000fc40003f46270 */
[----:B--2---:R-:W-:Y:S01]  /*4830*/  FSEL R17, R109, -INF , !P5 ;  /* 0xff8000006d117808 */ /* 0x004fe20006800000 */
[----:B------:R2:W-:Y:S01]  /*4840*/  MUFU.TANH R10, R22 ;  /* 0x00000016000a7308 */ /* 0x0005e20000002400 */
[----:B------:R-:W-:Y:S01]  /*4850*/  ISETP.GE.AND P5, PT, R45, R18, PT ;  /* 0x000000122d00720c */ /* 0x000fe20003fa6270 */
[----:B------:R-:W-:Y:S01]  /*4860*/  STL [R1+0xb0], R18 ;  /* 0x0000b01201007387 */ /* 0x000fe20000100800 */
[----:B------:R-:W-:Y:S02]  /*4870*/  FSEL R15, R103, -INF , !P1 ;  /* 0xff800000670f7808 */ /* 0x000fe40004800000 */
[----:B------:R-:W-:Y:S01]  /*4880*/  ISETP.GE.AND P1, PT, R45, R19, PT ;  /* 0x000000132d00720c */ /* 0x000fe20003f26270 */
[----:B------:R-:W-:Y:S01]  /*4890*/  STL [R1+0xb4], R19 ;  /* 0x0000b41301007387 */ /* 0x000fe20000100800 */
[----:B------:R-:W-:Y:S01]  /*48a0*/  FSEL R21, R101, -INF , !P4 ;  /* 0xff80000065157808 */ /* 0x000fe20006000000 */
[----:B------:R-:W4:Y:S01]  /*48b0*/  MUFU.TANH R5, R25 ;  /* 0x0000001900057308 */ /* 0x000f220000002400 */
[----:B------:R-:W-:-:S02]  /*48c0*/  IADD3 R49, PT, PT, R0, -0x27, RZ ;  /* 0xffffffd900317810 */ /* 0x000fc40007ffe0ff */
[----:B------:R-:W-:Y:S02]  /*48d0*/  ISETP.GE.AND P4, PT, R46, R18, PT ;  /* 0x000000122e00720c */ /* 0x000fe40003f86270 */
[----:B------:R-:W-:Y:S02]  /*48e0*/  FSEL R16, R102, -INF , !P3 ;  /* 0xff80000066107808 */ /* 0x000fe40005800000 */
[C---:B------:R-:W-:Y:S01]  /*48f0*/  IADD3 R55, PT, PT, R0.reuse, -0x18, RZ ;  /* 0xffffffe800377810 */ /* 0x040fe20007ffe0ff */
[----:B------:R-:W3:Y:S01]  /*4900*/  MUFU.TANH R7, R23 ;  /* 0x0000001700077308 */ /* 0x000ee20000002400 */
[----:B------:R-:W-:Y:S02]  /*4910*/  IADD3 R54, PT, PT, R0, -0xf, RZ ;  /* 0xfffffff100367810 */ /* 0x000fe40007ffe0ff */
[----:B------:R-:W-:Y:S02]  /*4920*/  ISETP.GE.AND P3, PT, R46, R19, PT ;  /* 0x000000132e00720c */ /* 0x000fe40003f66270 */
[----:B--2---:R-:W-:-:S02]  /*4930*/  FSEL R22, R100, -INF , !P2 ;  /* 0xff80000064167808 */ /* 0x004fc40005000000 */
[----:B------:R-:W-:Y:S01]  /*4940*/  ISETP.GE.AND P2, PT, R47, R18, PT ;  /* 0x000000122f00720c */ /* 0x000fe20003f46270 */
[----:B------:R-:W2:Y:S01]  /*4950*/  MUFU.TANH R12, R12 ;  /* 0x0000000c000c7308 */ /* 0x000ea20000002400 */
[----:B------:R-:W-:Y:S02]  /*4960*/  FSEL R32, R90, -INF , !P5 ;  /* 0xff8000005a207808 */ /* 0x000fe40006800000 */
[----:B------:R-:W-:Y:S02]  /*4970*/  FMNMX3.FTZ R0, R13, R14, R15, !PT ;  /* 0x0000000e0d007276 */ /* 0x000fe4000781000f */
[----:B------:R-:W-:Y:S02]  /*4980*/  FSEL R41, R88, -INF , !P1 ;  /* 0xff80000058297808 */ /* 0x000fe40004800000 */
[----:B------:R-:W-:Y:S01]  /*4990*/  ISETP.GE.AND P1, PT, R49, R18, PT ;  /* 0x000000123100720c */ /* 0x000fe20003f26270 */
[----:B------:R-:W2:Y:S01]  /*49a0*/  MUFU.TANH R11, R26 ;  /* 0x0000001a000b7308 */ /* 0x000ea20000002400 */
[----:B------:R-:W-:-:S02]  /*49b0*/  FSEL R35, R89, -INF , !P4 ;  /* 0xff80000059237808 */ /* 0x000fc40006000000 */
[-C--:B------:R-:W-:Y:S02]  /*49c0*/  ISETP.GE.AND P5, PT, R47, R19.reuse, PT ;  /* 0x000000132f00720c */ /* 0x080fe40003fa6270 */
[----:B------:R-:W-:Y:S02]  /*49d0*/  ISETP.GE.AND P4, PT, R49, R19, PT ;  /* 0x000000133100720c */ /* 0x000fe40003f86270 */
[----:B------:R-:W-:Y:S01]  /*49e0*/  FSEL R42, R81, -INF , !P3 ;  /* 0xff800000512a7808 */ /* 0x000fe20005800000 */
[----:B------:R-:W2:Y:S01]  /*49f0*/  MUFU.TANH R9, R27 ;  /* 0x0000001b00097308 */ /* 0x000ea20000002400 */
[----:B------:R-:W-:Y:S02]  /*4a00*/  ISETP.GE.AND P3, PT, R50, R18, PT ;  /* 0x000000123200720c */ /* 0x000fe40003f66270 */
[----:B------:R-:W-:Y:S02]  /*4a10*/  FSEL R38, R80, -INF , !P2 ;  /* 0xff80000050267808 */ /* 0x000fe40005000000 */
[----:B------:R-:W-:-:S02]  /*4a20*/  FMNMX3.FTZ R0, R0, R16, R32, !PT ;  /* 0x0000001000007276 */ /* 0x000fc40007810020 */
[-C--:B------:R-:W-:Y:S02]  /*4a30*/  ISETP.GE.AND P2, PT, R50, R19.reuse, PT ;  /* 0x000000133200720c */ /* 0x080fe40003f46270 */
[----:B------:R-:W-:Y:S02]  /*4a40*/  FSEL R39, R63, -INF , !P1 ;  /* 0xff8000003f277808 */ /* 0x000fe40004800000 */
[----:B------:R-:W-:Y:S02]  /*4a50*/  FSEL R48, R62, -INF , !P5 ;  /* 0xff8000003e307808 */ /* 0x000fe40006800000 */
[----:B------:R-:W-:Y:S02]  /*4a60*/  ISETP.GE.AND P1, PT, R53, R19, PT ;  /* 0x000000133500720c */ /* 0x000fe40003f26270 */
[----:B------:R-:W-:Y:S02]  /*4a70*/  FSEL R51, R61, -INF , !P4 ;  /* 0xff8000003d337808 */ /* 0x000fe40006000000 */
[----:B------:R-:W-:-:S02]  /*4a80*/  ISETP.GE.AND P5, PT, R53, R18, PT ;  /* 0x000000123500720c */ /* 0x000fc40003fa6270 */
[-C--:B------:R-:W-:Y:S02]  /*4a90*/  ISETP.GE.AND P4, PT, R55, R18.reuse, PT ;  /* 0x000000123700720c */ /* 0x080fe40003f86270 */
[----:B------:R-:W-:Y:S02]  /*4aa0*/  FSEL R175, R59, -INF , !P3 ;  /* 0xff8000003baf7808 */ /* 0x000fe40005800000 */
[----:B------:R-:W-:Y:S02]  /*4ab0*/  FMNMX3.FTZ R0, R0, R35, R38, !PT ;  /* 0x0000002300007276 */ /* 0x000fe40007810026 */
[----:B------:R-:W-:Y:S02]  /*4ac0*/  FSEL R179, R44, -INF , !P2 ;  /* 0xff8000002cb37808 */ /* 0x000fe40005000000 */
[----:B------:R-:W-:Y:S02]  /*4ad0*/  ISETP.GE.AND P3, PT, R55, R19, PT ;  /* 0x000000133700720c */ /* 0x000fe40003f66270 */
[----:B------:R-:W-:-:S02]  /*4ae0*/  ISETP.GE.AND P2, PT, R58, R18, PT ;  /* 0x000000123a00720c */ /* 0x000fc40003f46270 */
[----:B------:R-:W-:Y:S02]  /*4af0*/  FSEL R180, R34, -INF , !P1 ;  /* 0xff80000022b47808 */ /* 0x000fe40004800000 */
[----:B------:R-:W-:Y:S01]  /*4b00*/  FSEL R174, R52, -INF , !P5 ;  /* 0xff80000034ae7808 */ /* 0x000fe20006800000 */
[----:B------:R-:W-:Y:S01]  /*4b10*/  MUFU.TANH R34, R36 ;  /* 0x0000002400227308 */ /* 0x000fe20000002400 */
[----:B------:R-:W-:Y:S02]  /*4b20*/  ISETP.GE.AND P1, PT, R57, R18, PT ;  /* 0x000000123900720c */ /* 0x000fe40003f26270 */
[----:B------:R-:W-:Y:S02]  /*4b30*/  FSEL R176, R29, -INF , !P4 ;  /* 0xff8000001db07808 */ /* 0x000fe40006000000 */
[----:B------:R-:W-:Y:S02]  /*4b40*/  FMNMX3.FTZ R0, R0, R39, R175, !PT ;  /* 0x0000002700007276 */ /* 0x000fe400078100af */
[----:B-1----:R-:W-:-:S02]  /*4b50*/  FSEL R181, R2, -INF , !P3 ;  /* 0xff80000002b57808 */ /* 0x002fc40005800000 */
[----:B------:R-:W-:Y:S02]  /*4b60*/  FSEL R177, R4, -INF , !P2 ;  /* 0xff80000004b17808 */ /* 0x000fe40005000000 */
[-C--:B------:R-:W-:Y:S01]  /*4b70*/  ISETP.GE.AND P3, PT, R54, R18.reuse, PT ;  /* 0x000000123600720c */ /* 0x080fe20003f66270 */
[----:B------:R-:W1:Y:S01]  /*4b80*/  MUFU.TANH R4, R28 ;  /* 0x0000001c00047308 */ /* 0x000e620000002400 */
[----:B------:R-:W-:Y:S02]  /*4b90*/  ISETP.GE.AND P2, PT, R56, R18, PT ;  /* 0x000000123800720c */ /* 0x000fe40003f46270 */
[----:B------:R-:W-:Y:S02]  /*4ba0*/  FSEL R215, R3, -INF , !P1 ;  /* 0xff80000003d77808 */ /* 0x000fe40004800000 */
[----:B------:R-:W-:Y:S02]  /*4bb0*/  FMNMX3.FTZ R2, R0, R174, R176, !PT ;  /* 0x000000ae00027276 */ /* 0x000fe400078100b0 */
[----:B------:R-:W-:-:S02]  /*4bc0*/  ISETP.GE.AND P1, PT, R60, R18, PT ;  /* 0x000000123c00720c */ /* 0x000fc40003f26270 */
[----:B------:R-:W-:Y:S02]  /*4bd0*/  FSEL R192, R6, -INF , !P3 ;  /* 0xff80000006c07808 */ /* 0x000fe40005800000 */
[----:B----4-:R-:W-:Y:S02]  /*4be0*/  FSEL R195, R5, -INF , !P2 ;  /* 0xff80000005c37808 */ /* 0x010fe40005000000 */
[----:B------:R-:W-:Y:S02]  /*4bf0*/  FMNMX3.FTZ R0, R20, R17, R21, !PT ;  /* 0x0000001114007276 */ /* 0x000fe40007810015 */
[----:B------:R-:W-:Y:S02]  /*4c00*/  FMNMX3.FTZ R2, R2, R177, R215, !PT ;  /* 0x000000b102027276 */ /* 0x000fe400078100d7 */
[----:B---3--:R-:W-:Y:S02]  /*4c10*/  FSEL R220, R7, -INF , !P1 ;  /* 0xff80000007dc7808 */ /* 0x008fe40004800000 */
[----:B------:R-:W-:-:S02]  /*4c20*/  FMNMX3.FTZ R0, R0, R22, R41, !PT ;  /* 0x0000001600007276 */ /* 0x000fc40007810029 */
[----:B------:R-:W-:Y:S02]  /*4c30*/  FMNMX3.FTZ R2, R2, R192, R195, !PT ;  /* 0x000000c002027276 */ /* 0x000fe400078100c3 */
[----:B------:R-:W-:Y:S02]  /*4c40*/  FMNMX3.FTZ R0, R0, R42, R48, !PT ;  /* 0x0000002a00007276 */ /* 0x000fe40007810030 */
[----:B------:R-:W-:Y:S01]  /*4c50*/  FMNMX.FTZ R3, R220, R2, !PT ;  /* 0x00000002dc037209 */ /* 0x000fe20007810000 */
[----:B------:R-:W-:Y:S01]  /*4c60*/  FMUL.FTZ R2, R64, UR25 ;  /* 0x0000001940027c20 */ /* 0x000fe20008410000 */
[-C--:B------:R-:W-:Y:S02]  /*4c70*/  ISETP.GE.AND P5, PT, R58, R19.reuse, PT ;  /* 0x000000133a00720c */ /* 0x080fe40003fa6270 */
[----:B------:R-:W-:Y:S01]  /*4c80*/  ISETP.GE.AND P4, PT, R57, R19, PT ;  /* 0x000000133900720c */ /* 0x000fe20003f86270 */
[----:B------:R-:W3:Y:S01]  /*4c90*/  SHFL.BFLY PT, R5, R3, 0x2, 0x1f ;  /* 0x0c401f0003057f89 */ /* 0x000ee200000e0000 */
[----:B------:R-:W-:Y:S01]  /*4ca0*/  FMNMX3.FTZ R0, R0, R51, R179, !PT ;  /* 0x0000003300007276 */ /* 0x000fe200078100b3 */
[----:B------:R4:W-:Y:S01]  /*4cb0*/  MUFU.TANH R141, R2 ;  /* 0x00000002008d7308 */ /* 0x0009e20000002400 */
[----:B------:R-:W-:-:S02]  /*4cc0*/  ISETP.GE.AND P3, PT, R54, R19, PT ;  /* 0x000000133600720c */ /* 0x000fc40003f66270 */
[-C--:B------:R-:W-:Y:S02]  /*4cd0*/  ISETP.GE.AND P2, PT, R56, R19.reuse, PT ;  /* 0x000000133800720c */ /* 0x080fe40003f46270 */
[----:B--2---:R-:W-:Y:S02]  /*4ce0*/  FSEL R178, R12, -INF , !P5 ;  /* 0xff8000000cb27808 */ /* 0x004fe40006800000 */
[----:B------:R-:W-:Y:S02]  /*4cf0*/  FSEL R37, R10, -INF , !P4 ;  /* 0xff8000000a257808 */ /* 0x000fe40006000000 */
[----:B------:R-:W-:Y:S02]  /*4d00*/  FMNMX3.FTZ R0, R0, R180, R181, !PT ;  /* 0x000000b400007276 */ /* 0x000fe400078100b5 */
[----:B------:R-:W-:Y:S01]  /*4d10*/  ISETP.GE.AND P1, PT, R60, R19, PT ;  /* 0x000000133c00720c */ /* 0x000fe20003f26270 */
[----:B------:R-:W-:Y:S01]  /*4d20*/  STL [R1+0x4c], R37 ;  /* 0x00004c2501007387 */ /* 0x000fe20000100800 */
[----:B------:R-:W-:-:S02]  /*4d30*/  FSEL R193, R11, -INF , !P3 ;  /* 0xff8000000bc17808 */ /* 0x000fc40005800000 */
[----:B------:R-:W-:Y:S02]  /*4d40*/  FSEL R194, R9, -INF , !P2 ;  /* 0xff80000009c27808 */ /* 0x000fe40005000000 */
[----:B------:R-:W-:Y:S01]  /*4d50*/  FMNMX3.FTZ R0, R0, R178, R37, !PT ;  /* 0x000000b200007276 */ /* 0x000fe20007810025 */
[----:B----4-:R-:W-:Y:S01]  /*4d60*/  FMUL.FTZ R2, R65, UR25 ;  /* 0x0000001941027c20 */ /* 0x010fe20008410000 */
[----:B-1----:R-:W-:Y:S02]  /*4d70*/  FSEL R209, R4, -INF , !P1 ;  /* 0xff80000004d17808 */ /* 0x002fe40004800000 */
[----:B------:R-:W-:Y:S01]  /*4d80*/  FMNMX3.FTZ R0, R0, R193, R194, !PT ;  /* 0x000000c100007276 */ /* 0x000fe200078100c2 */
[----:B------:R1:W-:Y:S01]  /*4d90*/  MUFU.TANH R52, R2 ;  /* 0x0000000200347308 */ /* 0x0003e20000002400 */
[----:B---3--:R-:W-:Y:S02]  /*4da0*/  FMNMX.FTZ R3, R3, R5, !PT ;  /* 0x0000000503037209 */ /* 0x008fe40007810000 */
[----:B------:R-:W-:-:S03]  /*4db0*/  LOP3.LUT R7, R152, 0x200, R153, 0xf8, !PT ;  /* 0x0000020098077812 */ /* 0x000fc600078ef899 */
[----:B------:R-:W2:Y:S01]  /*4dc0*/  SHFL.BFLY PT, R6, R3, 0x1, 0x1f ;  /* 0x0c201f0003067f89 */ /* 0x000ea200000e0000 */
[----:B------:R-:W-:-:S04]  /*4dd0*/  LEA R142, R7, UR30, 0x1 ;  /* 0x0000001e078e7c11 */ /* 0x000fc8000f8e08ff */
[----:B------:R-:W-:Y:S01]  /*4de0*/  IADD3 R80, PT, PT, R133, R142, RZ ;  /* 0x0000008e85507210 */ /* 0x000fe20007ffe0ff */
[----:B------:R-:W-:Y:S01]  /*4df0*/  VIADD R40, R142, 0xc040 ;  /* 0x0000c0408e287836 */ /* 0x000fe20000000000 */
[----:B------:R-:W-:Y:S01]  /*4e00*/  LDSM.16.MT88.4 R100, [R142+0xc000] ;  /* 0x00c000008e64783b */ /* 0x000fe20000004200 */
[----:B-1----:R-:W-:Y:S01]  /*4e10*/  FMNMX.FTZ R2, R209, R0, !PT ;  /* 0x00000000d1027209 */ /* 0x002fe20007810000 */
[----:B------:R-:W-:Y:S02]  /*4e20*/  FMUL.FTZ R0, R66, UR25 ;  /* 0x0000001942007c20 */ /* 0x000fe40008410000 */
[----:B------:R-:W-:Y:S02]  /*4e30*/  LDSM.16.MT88.4 R72, [R80+0xe000] ;  /* 0x00e000005048783b */ /* 0x000fe40000004200 */
[----:B------:R1:W-:Y:S02]  /*4e40*/  MUFU.TANH R173, R0 ;  /* 0x0000000000ad7308 */ /* 0x0003e40000002400 */
[----:B------:R-:W3:Y:S04]  /*4e50*/  SHFL.BFLY PT, R4, R2, 0x2, 0x1f ;  /* 0x0c401f0002047f89 */ /* 0x000ee800000e0000 */
[----:B------:R-:W-:Y:S01]  /*4e60*/  LDSM.16.MT88.4 R128, [R142+0xe000] ;  /* 0x00e000008e80783b */ /* 0x000fe20000004200 */
[----:B--2---:R-:W-:-:S04]  /*4e70*/  FMNMX.FTZ R135, R3, R6, !PT ;  /* 0x0000000603877209 */ /* 0x004fc80007810000 */
[----:B------:R-:W-:Y:S01]  /*4e80*/  FSETP.NEU.FTZ.AND P1, PT, R135, -INF , PT ;  /* 0xff8000008700780b */ /* 0x000fe20003f3d000 */
[----:B------:R-:W-:Y:S01]  /*4e90*/  STL [R1+0xb8], R135 ;  /* 0x0000b88701007387 */ /* 0x000fe20000100800 */
[----:B-1----:R-:W-:-:S04]  /*4ea0*/  FMUL.FTZ R0, R67, UR25 ;  /* 0x0000001943007c20 */ /* 0x002fc80008410000 */
[----:B------:R1:W-:Y:S01]  /*4eb0*/  MUFU.TANH R172, R0 ;  /* 0x0000000000ac7308 */ /* 0x0003e20000002400 */
[----:B---3--:R-:W-:Y:S01]  /*4ec0*/  FMNMX.FTZ R4, R2, R4, !PT ;  /* 0x0000000402047209 */ /* 0x008fe20007810000 */
[----:B------:R-:W-:-:S04]  /*4ed0*/  FMUL.FTZ R2, R76, UR25 ;  /* 0x000000194c027c20 */ /* 0x000fc80008410000 */
[----:B------:R-:W2:Y:S02]  /*4ee0*/  SHFL.BFLY PT, R5, R4, 0x1, 0x1f ;  /* 0x0c201f0004057f89 */ /* 0x000ea400000e0000 */
[----:B------:R-:W-:Y:S01]  /*4ef0*/  MUFU.TANH R11, R2 ;  /* 0x00000002000b7308 */ /* 0x000fe20000002400 */
[----:B-1----:R-:W-:-:S07]  /*4f00*/  FMUL.FTZ R0, R68, UR25 ;  /* 0x0000001944007c20 */ /* 0x002fce0008410000 */
[----:B------:R1:W-:Y:S01]  /*4f10*/  MUFU.TANH R44, R0 ;  /* 0x00000000002c7308 */ /* 0x0003e20000002400 */
[----:B--2---:R-:W-:Y:S01]  /*4f20*/  FMNMX.FTZ R143, R4, R5, !PT ;  /* 0x00000005048f7209 */ /* 0x004fe20007810000 */
[----:B-1----:R-:W-:-:S06]  /*4f30*/  FMUL.FTZ R0, R69, UR25 ;  /* 0x0000001945007c20 */ /* 0x002fcc0008410000 */
[----:B------:R1:W-:Y:S02]  /*4f40*/  MUFU.TANH R23, R0 ;  /* 0x0000000000177308 */ /* 0x0003e40000002400 */
[----:B-1----:R-:W-:-:S06]  /*4f50*/  FMUL.FTZ R0, R70, UR25 ;  /* 0x0000001946007c20 */ /* 0x002fcc0008410000 */
[----:B------:R1:W-:Y:S02]  /*4f60*/  MUFU.TANH R59, R0 ;  /* 0x00000000003b7308 */ /* 0x0003e40000002400 */
[----:B-1----:R-:W-:Y:S02]  /*4f70*/  FMUL.FTZ R0, R71, UR25 ;  /* 0x0000001947007c20 */ /* 0x002fe40008410000 */
[----:B------:R-:W1:Y:S04]  /*4f80*/  LDSM.16.MT88.4 R68, [R80+0xc000] ;  /* 0x00c000005044783b */ /* 0x000e680000004200 */
[----:B------:R2:W-:Y:S02]  /*4f90*/  MUFU.TANH R61, R0 ;  /* 0x00000000003d7308 */ /* 0x0005e40000002400 */
[----:B--2---:R-:W-:-:S05]  /*4fa0*/  FMUL.FTZ R0, R135, UR18 ;  /* 0x0000001287007c20 */ /* 0x004fca0008410000 */
[----:B------:R-:W-:Y:S02]  /*4fb0*/  FSEL R12, R0, RZ, P1 ;  /* 0x000000ff000c7208 */ /* 0x000fe40000800000 */
[----:B------:R-:W-:-:S03]  /*4fc0*/  FSETP.NEU.FTZ.AND P1, PT, R143, -INF , PT ;  /* 0xff8000008f00780b */ /* 0x000fc60003f3d000 */
[--C-:B------:R-:W-:Y:S01]  /*4fd0*/  FFMA.FTZ R0, R13, UR18, -R12.reuse ;  /* 0x000000120d007c23 */ /* 0x100fe2000801080c */
[----:B------:R-:W-:-:S03]  /*4fe0*/  FFMA.FTZ R2, R15, UR18, -R12 ;  /* 0x000000120f027c23 */ /* 0x000fc6000801080c */
[----:B------:R2:W3:Y:S08]  /*4ff0*/  MUFU.EX2 R19, R0 ;  /* 0x0000000000137308 */ /* 0x0004f00000000800 */
[----:B------:R4:W-:Y:S01]  /*5000*/  MUFU.EX2 R9, R2 ;  /* 0x0000000200097308 */ /* 0x0009e20000000800 */
[----:B--2---:R-:W-:Y:S01]  /*5010*/  FFMA.FTZ R0, R14, UR18, -R12 ;  /* 0x000000120e007c23 */ /* 0x004fe2000801080c */
[----:B---3--:R-:W-:Y:S06]  /*5020*/  STL [R1+0x7c], R19 ;  /* 0x00007c1301007387 */ /* 0x008fec0000100800 */
[----:B------:R2:W3:Y:S01]  /*5030*/  MUFU.EX2 R36, R0 ;  /* 0x0000000000247308 */ /* 0x0004e20000000800 */
[----:B----4-:R-:W-:-:S05]  /*5040*/  VIADD R2, R142, 0xc000 ;  /* 0x0000c0008e027836 */ /* 0x010fca0000000000 */
[----:B------:R-:W-:Y:S01]  /*5050*/  @P6 IADD3 R40, PT, PT, R2, -0x40, RZ ;  /* 0xffffffc002286810 */ /* 0x000fe20007ffe0ff */
[----:B------:R-:W-:-:S04]  /*5060*/  FMUL.FTZ R2, R79, UR25 ;  /* 0x000000194f027c20 */ /* 0x000fc80008410000 */
[----:B------:R4:W-:Y:S01]  /*5070*/  MUFU.TANH R14, R2 ;  /* 0x00000002000e7308 */ /* 0x0009e20000002400 */
[----:B------:R-:W-:Y:S01]  /*5080*/  IMAD.IADD R140, R133, 0x1, R40 ;  /* 0x00000001858c7824 */ /* 0x000fe200078e0228 */
[----:B------:R-:W1:Y:S01]  /*5090*/  LDSM.16.MT88.4 R120, [R40] ;  /* 0x000000002878783b */ /* 0x000e620000004200 */
[----:B--2---:R-:W-:Y:S01]  /*50a0*/  FMUL.FTZ R0, R143, UR18 ;  /* 0x000000128f007c20 */ /* 0x004fe20008410000 */
[----:B---3--:R-:W-:Y:S02]  /*50b0*/  F2FP.BF16.F32.PACK_AB R4, R36, R19 ;  /* 0x000000132404723e */ /* 0x008fe400000010ff */
[----:B------:R2:W-:Y:S02]  /*50c0*/  STL [R1+0x74], R36 ;  /* 0x0000742401007387 */ /* 0x0005e40000100800 */
[----:B------:R-:W-:Y:S01]  /*50d0*/  FSEL R3, R0, RZ, P1 ;  /* 0x000000ff00037208 */ /* 0x000fe20000800000 */
[----:B------:R-:W-:Y:S01]  /*50e0*/  FFMA.FTZ R0, R16, UR18, -R12 ;  /* 0x0000001210007c23 */ /* 0x000fe2000801080c */
[----:B------:R-:W-:Y:S01]  /*50f0*/  STL [R1+0xbc], R143 ;  /* 0x0000bc8f01007387 */ /* 0x000fe20000100800 */
[----:B------:R-:W-:-:S02]  /*5100*/  VIMNMX R16, PT, PT, R8, UR22, PT ;  /* 0x0000001608107c48 */ /* 0x000fc4000bfe0100 */
[----:B------:R3:W2:Y:S01]  /*5110*/  MUFU.EX2 R214, R0 ;  /* 0x0000000000d67308 */ /* 0x0006a20000000800 */
[----:B------:R-:W-:Y:S01]  /*5120*/  STL [R1+0x78], R9 ;  /* 0x0000780901007387 */ /* 0x000fe20000100800 */
[-C--:B------:R-:W-:Y:S02]  /*5130*/  ISETP.GE.AND P4, PT, R31, R16.reuse, PT ;  /* 0x000000101f00720c */ /* 0x080fe40003f86270 */
[-C--:B------:R-:W-:Y:S01]  /*5140*/  ISETP.GE.AND P2, PT, R30, R16.reuse, PT ;  /* 0x000000101e00720c */ /* 0x080fe20003f46270 */
[----:B------:R1:W-:Y:S01]  /*5150*/  STL [R1+0x8c], R7 ;  /* 0x00008c0701007387 */ /* 0x0003e20000100800 */
[----:B------:R-:W-:Y:S01]  /*5160*/  ISETP.GE.AND P3, PT, R33, R16, PT ;  /* 0x000000102100720c */ /* 0x000fe20003f66270 */
[----:B----4-:R-:W-:Y:S01]  /*5170*/  FMUL.FTZ R2, R86, UR25 ;  /* 0x0000001956027c20 */ /* 0x010fe20008410000 */
[----:B------:R-:W-:Y:S01]  /*5180*/  FSEL R28, R144, -INF , !P4 ;  /* 0xff800000901c7808 */ /* 0x000fe20006000000 */
[----:B------:R-:W-:Y:S01]  /*5190*/  LDSM.16.MT88.4 R136, [R140+0x2000] ;  /* 0x002000008c88783b */ /* 0x000fe20000004200 */
[----:B------:R-:W-:-:S02]  /*51a0*/  FSEL R25, R134, -INF , !P2 ;  /* 0xff80000086197808 */ /* 0x000fc40005000000 */
[-C--:B------:R-:W-:Y:S01]  /*51b0*/  ISETP.GE.AND P2, PT, R43, R16.reuse, PT ;  /* 0x000000102b00720c */ /* 0x080fe20003f46270 */
[----:B------:R-:W-:Y:S01]  /*51c0*/  LDSM.16.MT88.4 R144, [R40+0x2000] ;  /* 0x002000002890783b */ /* 0x000fe20000004200 */
[----:B------:R-:W-:Y:S02]  /*51d0*/  FSEL R27, R125, -INF , !P3 ;  /* 0xff8000007d1b7808 */ /* 0x000fe40005800000 */
[-C--:B------:R-:W-:Y:S01]  /*51e0*/  ISETP.GE.AND P3, PT, R45, R16.reuse, PT ;  /* 0x000000102d00720c */ /* 0x080fe20003f66270 */
[----:B---3--:R-:W-:Y:S01]  /*51f0*/  FFMA.FTZ R0, R20, UR18, -R3 ;  /* 0x0000001214007c23 */ /* 0x008fe20008010803 */
[----:B--2---:R-:W-:Y:S01]  /*5200*/  F2FP.BF16.F32.PACK_AB R6, R214, R9 ;  /* 0x00000009d606723e */ /* 0x004fe200000010ff */
[----:B------:R-:W-:Y:S01]  /*5210*/  LDSM.16.MT88.4 R92, [R140+0x800] ;  /* 0x000800008c5c783b */ /* 0x000fe20000004200 */
[----:B------:R-:W-:Y:S01]  /*5220*/  FSEL R26, R124, -INF , !P2 ;  /* 0xff8000007c1a7808 */ /* 0x000fe20005000000 */
[----:B------:R2:W-:Y:S01]  /*5230*/  MUFU.EX2 R223, R0 ;  /* 0x0000000000df7308 */ /* 0x0005e20000000800 */
[----:B------:R-:W-:Y:S01]  /*5240*/  ISETP.GE.AND P2, PT, R46, R16, PT ;  /* 0x000000102e00720c */ /* 0x000fe20003f46270 */
[----:B------:R-:W3:Y:S01]  /*5250*/  LDSM.16.MT88.4 R124, [R140] ;  /* 0x000000008c7c783b */ /* 0x000ee20000004200 */
[----:B------:R-:W-:-:S02]  /*5260*/  FSEL R29, R112, -INF , !P3 ;  /* 0xff800000701d7808 */ /* 0x000fc40005800000 */
[-C--:B------:R-:W-:Y:S01]  /*5270*/  ISETP.GE.AND P3, PT, R47, R16.reuse, PT ;  /* 0x000000102f00720c */ /* 0x080fe20003f66270 */
[----:B------:R-:W-:Y:S03]  /*5280*/  LDSM.16.MT88.4 R108, [R140+0x2800] ;  /* 0x002800008c6c783b */ /* 0x000fe60000004200 */
[----:B------:R-:W-:Y:S02]  /*5290*/  FSEL R36, R83, -INF , !P3 ;  /* 0xff80000053247808 */ /* 0x000fe40005800000 */
[----:B------:R-:W-:-:S04]  /*52a0*/  ISETP.GE.AND P3, PT, R50, R16, PT ;  /* 0x000000103200720c */ /* 0x000fc80003f66270 */
[----:B------:R-:W-:Y:S01]  /*52b0*/  FSEL R141, R141, -INF , !P3 ;  /* 0xff8000008d8d7808 */ /* 0x000fe20005800000 */
[----:B--2---:R-:W-:Y:S01]  /*52c0*/  FFMA.FTZ R0, R17, UR18, -R3 ;  /* 0x0000001211007c23 */ /* 0x004fe20008010803 */
[----:B------:R-:W-:Y:S02]  /*52d0*/  VIADDMNMX R17, R8, 0x8, R24, PT ;  /* 0x0000000808117846 */ /* 0x000fe40003800118 */
[----:B------:R-:W-:Y:S01]  /*52e0*/  ISETP.GE.AND P3, PT, R55, R16, PT ;  /* 0x000000103700720c */ /* 0x000fe20003f66270 */
[----:B------:R2:W-:Y:S01]  /*52f0*/  MUFU.EX2 R18, R0 ;  /* 0x0000000000127308 */ /* 0x0005e20000000800 */
[-C--:B------:R-:W-:Y:S02]  /*5300*/  ISETP.GE.AND P4, PT, R33, R17.reuse, PT ;  /* 0x000000112100720c */ /* 0x080fe40003f86270 */
[----:B------:R-:W-:Y:S02]  /*5310*/  ISETP.GE.AND P1, PT, R31, R17, PT ;  /* 0x000000111f00720c */ /* 0x000fe40003f26270 */
[----:B------:R-:W-:-:S02]  /*5320*/  FSEL R31, R96, -INF , !P2 ;  /* 0xff800000601f7808 */ /* 0x000fc40005000000 */
[-C--:B------:R-:W-:Y:S02]  /*5330*/  ISETP.GE.AND P2, PT, R49, R16.reuse, PT ;  /* 0x000000103100720c */ /* 0x080fe40003f46270 */
[----:B------:R-:W-:Y:S02]  /*5340*/  ISETP.GE.AND P5, PT, R30, R17, PT ;  /* 0x000000111e00720c */ /* 0x000fe40003fa6270 */
[----:B------:R-:W-:Y:S02]  /*5350*/  FSEL R37, R82, -INF , !P2 ;  /* 0xff80000052257808 */ /* 0x000fe40005000000 */
[----:B------:R-:W-:Y:S02]  /*5360*/  ISETP.GE.AND P2, PT, R53, R16, PT ;  /* 0x000000103500720c */ /* 0x000fe40003f46270 */
[----:B------:R-:W-:Y:S01]  /*5370*/  FSEL R82, R44, -INF , !P3 ;  /* 0xff8000002c527808 */ /* 0x000fe20005800000 */
[----:B--2---:R-:W-:Y:S01]  /*5380*/  FFMA.FTZ R0, R21, UR18, -R3 ;  /* 0x0000001215007c23 */ /* 0x004fe20008010803 */
[----:B------:R-:W-:-:S02]  /*5390*/  FSEL R83, R52, -INF , !P2 ;  /* 0xff80000034537808 */ /* 0x000fc40005000000 */
[-C--:B------:R-:W-:Y:S01]  /*53a0*/  ISETP.GE.AND P2, PT, R58, R16.reuse, PT ;  /* 0x000000103a00720c */ /* 0x080fe20003f46270 */
[----:B-1----:R1:W2:Y:S01]  /*53b0*/  MUFU.EX2 R7, R0 ;  /* 0x0000000000077308 */ /* 0x0022a20000000800 */
[-C--:B------:R-:W-:Y:S02]  /*53c0*/  ISETP.GE.AND P3, PT, R57, R16.reuse, PT ;  /* 0x000000103900720c */ /* 0x080fe40003f66270 */
[----:B------:R-:W-:Y:S02]  /*53d0*/  FSEL R81, R23, -INF , !P2 ;  /* 0xff80000017517808 */ /* 0x000fe40005000000 */
[-C--:B------:R-:W-:Y:S02]  /*53e0*/  ISETP.GE.AND P2, PT, R54, R16.reuse, PT ;  /* 0x000000103600720c */ /* 0x080fe40003f46270 */
[----:B------:R-:W-:Y:S02]  /*53f0*/  FSEL R191, R11, -INF , !P3 ;  /* 0xff8000000bbf7808 */ /* 0x000fe40005800000 */
[----:B------:R-:W-:Y:S01]  /*5400*/  ISETP.GE.AND P3, PT, R56, R16, PT ;  /* 0x000000103800720c */ /* 0x000fe20003f66270 */
[----:B------:R4:W-:Y:S01]  /*5410*/  MUFU.TANH R11, R2 ;  /* 0x00000002000b7308 */ /* 0x0009e20000002400 */
[----:B------:R-:W-:-:S02]  /*5420*/  FSEL R23, R151, -INF , !P1 ;  /* 0xff80000097177808 */ /* 0x000fc40004800000 */
[----:B------:R-:W-:Y:S02]  /*5430*/  FSEL R21, R149, -INF , !P4 ;  /* 0xff80000095157808 */ /* 0x000fe40006000000 */
[-C--:B------:R-:W-:Y:S01]  /*5440*/  ISETP.GE.AND P1, PT, R46, R17.reuse, PT ;  /* 0x000000112e00720c */ /* 0x080fe20003f26270 */
[----:B-1----:R-:W-:Y:S01]  /*5450*/  FFMA.FTZ R0, R22, UR18, -R3 ;  /* 0x0000001216007c23 */ /* 0x002fe20008010803 */
[----:B--2---:R1:W-:Y:S01]  /*5460*/  STL [R1+0x68], R7 ;  /* 0x0000680701007387 */ /* 0x0043e20000100800 */
[----:B------:R-:W-:Y:S02]  /*5470*/  FSEL R22, R150, -INF , !P5 ;  /* 0xff80000096167808 */ /* 0x000fe40006800000 */
[----:B------:R2:W1:Y:S01]  /*5480*/  MUFU.EX2 R212, R0 ;  /* 0x0000000000d47308 */ /* 0x0004620000000800 */
[----:B------:R-:W-:Y:S01]  /*5490*/  STL [R1+0xc0], R18 ;  /* 0x0000c01201007387 */ /* 0x000fe20000100800 */
[-C--:B------:R-:W-:Y:S02]  /*54a0*/  ISETP.GE.AND P5, PT, R47, R17.reuse, PT ;  /* 0x000000112f00720c */ /* 0x080fe40003fa6270 */
[----:B------:R-:W-:Y:S01]  /*54b0*/  ISETP.GE.AND P4, PT, R49, R17, PT ;  /* 0x000000113100720c */ /* 0x000fe20003f86270 */
[----:B------:R-:W-:Y:S01]  /*54c0*/  STL [R1+0xc4], R16 ;  /* 0x0000c41001007387 */ /* 0x000fe20000100800 */
[----:B----4-:R-:W-:Y:S01]  /*54d0*/  FMUL.FTZ R2, R87, UR25 ;  /* 0x0000001957027c20 */ /* 0x010fe20008410000 */
[----:B------:R-:W-:-:S02]  /*54e0*/  FSEL R24, R113, -INF , !P1 ;  /* 0xff80000071187808 */ /* 0x000fc40004800000 */
[----:B------:R-:W-:Y:S01]  /*54f0*/  STL [R1+0xd0], R191 ;  /* 0x0000d0bf01007387 */ /* 0x000fe20000100800 */
[----:B------:R-:W-:Y:S02]  /*5500*/  FSEL R30, R91, -INF , !P5 ;  /* 0xff8000005b1e7808 */ /* 0x000fe40006800000 */
[-C--:B------:R-:W-:Y:S01]  /*5510*/  ISETP.GE.AND P1, PT, R55, R17.reuse, PT ;  /* 0x000000113700720c */ /* 0x080fe20003f26270 */
[----:B------:R-:W-:Y:S01]  /*5520*/  LDSM.16.MT88.4 R88, [R142+0xc800] ;  /* 0x00c800008e58783b */ /* 0x000fe20000004200 */
[----:B------:R-:W-:Y:S02]  /*5530*/  ISETP.GE.AND P5, PT, R58, R17, PT ;  /* 0x000000113a00720c */ /* 0x000fe40003fa6270 */
[----:B------:R-:W-:Y:S01]  /*5540*/  F2FP.BF16.F32.PACK_AB R5, R18, R223 ;  /* 0x000000df1205723e */ /* 0x000fe200000010ff */
[----:B--2---:R-:W-:-:S04]  /*5550*/  FMUL.FTZ R0, R77, UR25 ;  /* 0x000000194d007c20 */ /* 0x004fc80008410000 */
[----:B------:R2:W4:Y:S01]  /*5560*/  MUFU.TANH R10, R0 ;  /* 0x00000000000a7308 */ /* 0x0005220000002400 */
[----:B-1----:R-:W-:-:S07]  /*5570*/  F2FP.BF16.F32.PACK_AB R7, R212, R7 ;  /* 0x00000007d407723e */ /* 0x002fce00000010ff */
[C---:B------:R-:W-:Y:S08]  /*5580*/  HMMA.16816.F32.BF16 R96, R4.reuse, R68, RZ ;  /* 0x000000440460723c */ /* 0x040ff000000418ff */
[----:B------:R-:W-:Y:S01]  /*5590*/  HMMA.16816.F32.BF16 R104, R4, R70, RZ ;  /* 0x000000460468723c */ /* 0x000fe200000418ff */
[----:B--2---:R-:W-:Y:S01]  /*55a0*/  FMUL.FTZ R0, R78, UR25 ;  /* 0x000000194e007c20 */ /* 0x004fe20008410000 */
[----:B----4-:R-:W-:-:S02]  /*55b0*/  FSEL R190, R10, -INF , !P2 ;  /* 0xff8000000abe7808 */ /* 0x010fc40005000000 */
[----:B------:R-:W-:Y:S01]  /*55c0*/  ISETP.GE.AND P2, PT, R60, R16, PT ;  /* 0x000000103c00720c */ /* 0x000fe20003f46270 */
[----:B------:R1:W-:Y:S02]  /*55d0*/  MUFU.TANH R33, R0 ;  /* 0x0000000000217308 */ /* 0x0003e40000002400 */
[----:B------:R2:W-:Y:S01]  /*55e0*/  STL [R1+0xd8], R190 ;  /* 0x0000d8be01007387 */ /* 0x0005e20000100800 */
[C---:B------:R-:W-:Y:S05]  /*55f0*/  HMMA.16816.F32.BF16 R168, R4.reuse, R72, RZ ;  /* 0x0000004804a8723c */ /* 0x040fea00000418ff */
[----:B------:R4:W-:Y:S03]  /*5600*/  MUFU.TANH R10, R2 ;  /* 0x00000002000a7308 */ /* 0x0009e60000002400 */
[----:B------:R-:W-:Y:S01]  /*5610*/  HMMA.16816.F32.BF16 R164, R4, R74, RZ ;  /* 0x0000004a04a4723c */ /* 0x000fe200000418ff */
[----:B-1----:R-:W-:-:S07]  /*5620*/  FMUL.FTZ R0, R84, UR25 ;  /* 0x0000001954007c20 */ /* 0x002fce0008410000 */
[----:B------:R-:W-:Y:S01]  /*5630*/  HMMA.16816.F32.BF16 R160, R4, R100, RZ ;  /* 0x0000006404a0723c */ /* 0x000fe200000418ff */
[----:B------:R1:W2:Y:S01]  /*5640*/  MUFU.TANH R9, R0 ;  /* 0x0000000000097308 */ /* 0x0002a20000002400 */
[----:B----4-:R-:W-:-:S06]  /*5650*/  FFMA.FTZ R2, R32, UR18, -R12 ;  /* 0x0000001220027c23 */ /* 0x010fcc000801080c */
[C---:B------:R-:W-:Y:S01]  /*5660*/  HMMA.16816.F32.BF16 R156, R4.reuse, R120, RZ ;  /* 0x00000078049c723c */ /* 0x040fe200000418ff */
[----:B------:R4:W-:Y:S07]  /*5670*/  MUFU.EX2 R208, R2 ;  /* 0x0000000200d07308 */ /* 0x0009ee0000000800 */
[C---:B---3--:R-:W-:Y:S01]  /*5680*/  HMMA.16816.F32.BF16 R152, R4.reuse, R124, RZ ;  /* 0x0000007c0498723c */ /* 0x048fe200000418ff */
[----:B-1----:R-:W-:Y:S01]  /*5690*/  FMUL.FTZ R0, R85, UR25 ;  /* 0x0000001955007c20 */ /* 0x002fe20008410000 */
[----:B--2---:R-:W-:Y:S01]  /*56a0*/  FSEL R189, R9, -INF , !P3 ;  /* 0xff80000009bd7808 */ /* 0x004fe20005800000 */
[----:B------:R-:W-:Y:S01]  /*56b0*/  LDSM.16.MT88.4 R84, [R40+0x800] ;  /* 0x000800002854783b */ /* 0x000fe20000004200 */
[-C--:B------:R-:W-:Y:S01]  /*56c0*/  ISETP.GE.AND P3, PT, R43, R17.reuse, PT ;  /* 0x000000112b00720c */ /* 0x080fe20003f66270 */
[----:B------:R1:W2:Y:S01]  /*56d0*/  MUFU.TANH R8, R0 ;  /* 0x0000000000087308 */ /* 0x0002a20000002400 */
[----:B------:R-:W-:Y:S01]  /*56e0*/  FSEL R43, R59, -INF , !P1 ;  /* 0xff8000003b2b7808 */ /* 0x000fe20004800000 */
[----:B------:R-:W-:Y:S01]  /*56f0*/  STL [R1+0xd4], R189 ;  /* 0x0000d4bd01007387 */ /* 0x000fe20000100800 */
[----:B------:R-:W-:Y:S01]  /*5700*/  FSEL R20, R148, -INF , !P3 ;  /* 0xff80000094147808 */ /* 0x000fe20005800000 */
[----:B----4-:R-:W-:Y:S01]  /*5710*/  FFMA.FTZ R2, R35, UR18, -R12 ;  /* 0x0000001223027c23 */ /* 0x010fe2000801080c */
[-C--:B------:R-:W-:Y:S01]  /*5720*/  ISETP.GE.AND P3, PT, R50, R17.reuse, PT ;  /* 0x000000113200720c */ /* 0x080fe20003f66270 */
[----:B------:R-:W-:Y:S01]  /*5730*/  HMMA.16816.F32.BF16 R148, R4, R128, RZ ;  /* 0x000000800494723c */ /* 0x000fe200000418ff */
[----:B------:R-:W-:Y:S01]  /*5740*/  ISETP.GE.AND P1, PT, R60, R17, PT ;  /* 0x000000113c00720c */ /* 0x000fe20003f26270 */
[----:B------:R-:W-:Y:S01]  /*5750*/  STL [R1+0xc8], R17 ;  /* 0x0000c81101007387 */ /* 0x000fe20000100800 */
[----:B------:R-:W-:-:S02]  /*5760*/  FSEL R173, R173, -INF , !P3 ;  /* 0xff800000adad7808 */ /* 0x000fc40005800000 */
[----:B------:R-:W-:Y:S02]  /*5770*/  ISETP.GE.AND P3, PT, R54, R17, PT ;  /* 0x000000113600720c */ /* 0x000fe40003f66270 */
[----:B------:R-:W-:Y:S01]  /*5780*/  FSEL R248, R10, -INF , !P1 ;  /* 0xff8000000af87808 */ /* 0x000fe20004800000 */
[----:B------:R-:W-:Y:S01]  /*5790*/  HMMA.16816.F32.BF16 R116, R4, R144, RZ ;  /* 0x000000900474723c */ /* 0x000fe200000418ff */
[----:B-1----:R-:W-:Y:S02]  /*57a0*/  FMNMX3.FTZ R0, R28, R25, R27, !PT ;  /* 0x000000191c007276 */ /* 0x002fe4000781001b */
[----:B--2---:R-:W-:Y:S02]  /*57b0*/  FSEL R188, R8, -INF , !P2 ;  /* 0xff80000008bc7808 */ /* 0x004fe40005000000 */
[----:B------:R-:W-:-:S03]  /*57c0*/  FMNMX3.FTZ R0, R0, R26, R29, !PT ;  /* 0x0000001a00007276 */ /* 0x000fc6000781001d */
[C---:B------:R-:W-:Y:S01]  /*57d0*/  HMMA.16816.F32.BF16 R76, R4.reuse, R102, RZ ;  /* 0x00000066044c723c */ /* 0x040fe200000418ff */
[----:B------:R-:W-:Y:S02]  /*57e0*/  ISETP.GE.AND P2, PT, R45, R17, PT ;  /* 0x000000112d00720c */ /* 0x000fe40003f46270 */
[----:B------:R-:W-:Y:S01]  /*57f0*/  FMNMX3.FTZ R0, R0, R31, R36, !PT ;  /* 0x0000001f00007276 */ /* 0x000fe20007810024 */
[----:B------:R-:W-:Y:S01]  /*5800*/  LDSM.16.MT88.4 R44, [R80+0xe800] ;  /* 0x00e80000502c783b */ /* 0x000fe20000004200 */
[----:B------:R-:W-:Y:S02]  /*5810*/  FSEL R15, R114, -INF , !P2 ;  /* 0xff800000720f7808 */ /* 0x000fe40005000000 */
[----:B------:R-:W-:Y:S01]  /*5820*/  FMNMX3.FTZ R0, R0, R37, R141, !PT ;  /* 0x0000002500007276 */ /* 0x000fe2000781008d */
[----:B------:R-:W-:Y:S01]  /*5830*/  HMMA.16816.F32.BF16 R112, R4, R136, RZ ;  /* 0x000000880470723c */ /* 0x000fe200000418ff */
[----:B------:R-:W-:Y:S02]  /*5840*/  FMNMX3.FTZ R8, R23, R22, R21, !PT ;  /* 0x0000001617087276 */ /* 0x000fe40007810015 */
[----:B------:R-:W-:-:S02]  /*5850*/  FMNMX3.FTZ R0, R0, R83, R82, !PT ;  /* 0x0000005300007276 */ /* 0x000fc40007810052 */
[----:B------:R-:W-:Y:S02]  /*5860*/  ISETP.GE.AND P2, PT, R53, R17, PT ;  /* 0x000000113500720c */ /* 0x000fe40003f46270 */
[----:B------:R-:W-:Y:S01]  /*5870*/  FMNMX3.FTZ R0, R0, R81, R191, !PT ;  /* 0x0000005100007276 */ /* 0x000fe200078100bf */
[----:B------:R-:W-:Y:S01]  /*5880*/  LDSM.16.MT88.4 R52, [R80+0xc800] ;  /* 0x00c800005034783b */ /* 0x000fe20000004200 */
[----:B------:R-:W-:Y:S01]  /*5890*/  FSEL R172, R172, -INF , !P2 ;  /* 0xff800000acac7808 */ /* 0x000fe20005000000 */
[----:B------:R-:W-:Y:S01]  /*58a0*/  HMMA.16816.F32.BF16 R64, R4, R122, RZ ;  /* 0x0000007a0440723c */ /* 0x000fe200000418ff */
[----:B------:R-:W-:Y:S02]  /*58b0*/  FMNMX3.FTZ R0, R0, R190, R189, !PT ;  /* 0x000000be00007276 */ /* 0x000fe400078100bd */
[----:B------:R1:W-:Y:S01]  /*58c0*/  MUFU.EX2 R190, R2 ;  /* 0x0000000200be7308 */ /* 0x0003e20000000800 */
[----:B------:R-:W-:Y:S02]  /*58d0*/  ISETP.GE.AND P2, PT, R56, R17, PT ;  /* 0x000000113800720c */ /* 0x000fe40003f46270 */
[----:B------:R-:W-:-:S02]  /*58e0*/  FMNMX.FTZ R0, R188, R0, !PT ;  /* 0x00000000bc007209 */ /* 0x000fc40007810000 */
[----:B------:R-:W-:-:S03]  /*58f0*/  FSEL R249, R11, -INF , !P2 ;  /* 0xff8000000bf97808 */ /* 0x000fc60005000000 */
[----:B------:R-:W2:Y:S01]  /*5900*/  SHFL.BFLY PT, R9, R0, 0x2, 0x1f ;  /* 0x0c401f0000097f89 */ /* 0x000ea200000e0000 */
[----:B-1----:R-:W-:Y:S01]  /*5910*/  FFMA.FTZ R2, R38, UR18, -R12 ;  /* 0x0000001226027c23 */ /* 0x002fe2000801080c */
[----:B------:R-:W-:Y:S02]  /*5920*/  FSEL R38, R34, -INF , !P4 ;  /* 0xff80000022267808 */ /* 0x000fe40006000000 */
[----:B------:R-:W-:Y:S01]  /*5930*/  ISETP.GE.AND P4, PT, R57, R17, PT ;  /* 0x000000113900720c */ /* 0x000fe20003f86270 */
[----:B------:R1:W-:Y:S01]  /*5940*/  MUFU.EX2 R191, R2 ;  /* 0x0000000200bf7308 */ /* 0x0003e20000000800 */
[----:B------:R-:W-:Y:S02]  /*5950*/  HMMA.16816.F32.BF16 R56, R4, R130, RZ ;  /* 0x000000820438723c */ /* 0x000fe400000418ff */
[----:B------:R-:W-:-:S06]  /*5960*/  FSEL R213, R33, -INF , !P4 ;  /* 0xff80000021d57808 */ /* 0x000fcc0006000000 */
[----:B------:R-:W-:Y:S01]  /*5970*/  HMMA.16816.F32.BF16 R32, R4, R138, RZ ;  /* 0x0000008a0420723c */ /* 0x000fe200000418ff */
[----:B--2---:R-:W-:Y:S01]  /*5980*/  FMNMX.FTZ R13, R0, R9, !PT ;  /* 0x00000009000d7209 */ /* 0x004fe20007810000 */
[----:B-1----:R-:W-:-:S04]  /*5990*/  FFMA.FTZ R2, R39, UR18, -R12 ;  /* 0x0000001227027c23 */ /* 0x002fc8000801080c */
[----:B------:R1:W2:Y:S02]  /*59a0*/  MUFU.EX2 R221, R2 ;  /* 0x0000000200dd7308 */ /* 0x0002a40000000800 */
[----:B-1----:R-:W-:Y:S01]  /*59b0*/  FFMA.FTZ R2, R41, UR18, -R3 ;  /* 0x0000001229027c23 */ /* 0x002fe20008010803 */
[----:B------:R-:W-:Y:S02]  /*59c0*/  FSEL R41, R61, -INF , !P5 ;  /* 0xff8000003d297808 */ /* 0x000fe40006800000 */
[----:B------:R-:W-:Y:S03]  /*59d0*/  HMMA.16816.F32.BF16 R60, R4, R126, RZ ;  /* 0x0000007e043c723c */ /* 0x000fe600000418ff */
[----:B------:R1:W3:Y:S01]  /*59e0*/  MUFU.EX2 R132, R2 ;  /* 0x0000000200847308 */ /* 0x0002e20000000800 */
[----:B--2---:R-:W-:Y:S02]  /*59f0*/  F2FP.BF16.F32.PACK_AB R10, R221, R191 ;  /* 0x000000bfdd0a723e */ /* 0x004fe400000010ff */
[----:B-1----:R-:W-:Y:S01]  /*5a00*/  FMNMX3.FTZ R2, R8, R20, R15, !PT ;  /* 0x0000001408027276 */ /* 0x002fe2000781000f */
[--C-:B------:R-:W-:Y:S01]  /*5a10*/  FFMA.FTZ R8, R42, UR18, -R3.reuse ;  /* 0x000000122a087c23 */ /* 0x100fe20008010803 */
[----:B------:R-:W-:Y:S01]  /*5a20*/  FSEL R42, R14, -INF , !P3 ;  /* 0xff8000000e2a7808 */ /* 0x000fe20005800000 */
[----:B---3--:R-:W-:Y:S01]  /*5a30*/  STL [R1+0xcc], R132 ;  /* 0x0000cc8401007387 */ /* 0x008fe20000100800 */
[----:B------:R-:W-:Y:S01]  /*5a40*/  FMNMX3.FTZ R0, R2, R24, R30, !PT ;  /* 0x0000001802007276 */ /* 0x000fe2000781001e */
[----:B------:R-:W-:Y:S01]  /*5a50*/  FFMA.FTZ R2, R48, UR18, -R3 ;  /* 0x0000001230027c23 */ /* 0x000fe20008010803 */
[----:B------:R1:W2:Y:S02]  /*5a60*/  MUFU.EX2 R19, R8 ;  /* 0x0000000800137308 */ /* 0x0002a40000000800 */
[----:B------:R-:W-:-:S04]  /*5a70*/  FMNMX3.FTZ R0, R0, R38, R173, !PT ;  /* 0x0000002600007276 */ /* 0x000fc800078100ad */
[----:B------:R-:W-:Y:S02]  /*5a80*/  FMNMX3.FTZ R0, R0, R172, R43, !PT ;  /* 0x000000ac00007276 */ /* 0x000fe4000781002b */
[----:B------:R3:W-:Y:S02]  /*5a90*/  MUFU.EX2 R189, R2 ;  /* 0x0000000200bd7308 */ /* 0x0007e40000000800 */
[----:B------:R-:W-:-:S04]  /*5aa0*/  FMNMX3.FTZ R0, R0, R41, R213, !PT ;  /* 0x0000002900007276 */ /* 0x000fc800078100d5 */
[----:B------:R-:W-:Y:S02]  /*5ab0*/  FMNMX3.FTZ R0, R0, R42, R249, !PT ;  /* 0x0000002a00007276 */ /* 0x000fe400078100f9 */
[----:B-1----:R-:W-:Y:S02]  /*5ac0*/  F2FP.BF16.F32.PACK_AB R8, R190, R208 ;  /* 0x000000d0be08723e */ /* 0x002fe400000010ff */
[----:B------:R-:W-:Y:S02]  /*5ad0*/  FMNMX.FTZ R0, R248, R0, !PT ;  /* 0x00000000f8007209 */ /* 0x000fe40007810000 */
[----:B--2---:R-:W-:-:S03]  /*5ae0*/  F2FP.BF16.F32.PACK_AB R9, R19, R132 ;  /* 0x000000841309723e */ /* 0x004fc600000010ff */
[----:B------:R-:W1:Y:S01]  /*5af0*/  SHFL.BFLY PT, R14, R0, 0x2, 0x1f ;  /* 0x0c401f00000e7f89 */ /* 0x000e6200000e0000 */
[----:B---3--:R-:W-:Y:S02]  /*5b00*/  FFMA.FTZ R2, R51, UR18, -R3 ;  /* 0x0000001233027c23 */ /* 0x008fe40008010803 */
[----:B------:R-:W-:Y:S02]  /*5b10*/  HMMA.16816.F32.BF16 R48, R4, R146, RZ ;  /* 0x000000920430723c */ /* 0x000fe400000418ff */
[----:B------:R2:W3:Y:S02]  /*5b20*/  MUFU.EX2 R135, R2 ;  /* 0x0000000200877308 */ /* 0x0004e40000000800 */
[----:B--2---:R-:W2:Y:S01]  /*5b30*/  SHFL.BFLY PT, R2, R13, 0x1, 0x1f ;  /* 0x0c201f000d027f89 */ /* 0x004ea200000e0000 */
[----:B---3--:R-:W-:Y:S02]  /*5b40*/  F2FP.BF16.F32.PACK_AB R11, R135, R189 ;  /* 0x000000bd870b723e */ /* 0x008fe400000010ff */
[----:B-1----:R-:W-:-:S05]  /*5b50*/  FMNMX.FTZ R0, R0, R14, !PT ;  /* 0x0000000e00007209 */ /* 0x002fca0007810000 */
[----:B------:R-:W1:Y:S01]  /*5b60*/  SHFL.BFLY PT, R5, R0, 0x1, 0x1f ;  /* 0x0c201f0000057f89 */ /* 0x000e6200000e0000 */
[C---:B------:R-:W-:Y:S03]  /*5b70*/  HMMA.16816.F32.BF16 R196, R8.reuse, R52, R96 ;  /* 0x0000003408c4723c */ /* 0x040fe60000041860 */
[----:B------:R-:W3:Y:S05]  /*5b80*/  LDSM.16.MT88.4 R96, [R142+0xe800] ;  /* 0x00e800008e60783b */ /* 0x000eea0000004200 */
[----:B------:R-:W-:Y:S01]  /*5b90*/  HMMA.16816.F32.BF16 R184, R8, R54, R104 ;  /* 0x0000003608b8723c */ /* 0x000fe20000041868 */
[----:B------:R-:W4:Y:S01]  /*5ba0*/  LDSM.16.MT88.4 R104, [R40+0x2800] ;  /* 0x002800002868783b */ /* 0x000f220000004200 */
[----:B--2---:R-:W-:-:S06]  /*5bb0*/  FMNMX.FTZ R134, R13, R2, !PT ;  /* 0x000000020d867209 */ /* 0x004fcc0007810000 */
[----:B------:R-:W-:Y:S01]  /*5bc0*/  HMMA.16816.F32.BF16 R224, R8, R44, R168 ;  /* 0x0000002c08e0723c */ /* 0x000fe200000418a8 */
[----:B------:R-:W-:Y:S01]  /*5bd0*/  IMAD.MOV.U32 R171, RZ, RZ, R195 ;  /* 0x000000ffffab7224 */ /* 0x000fe200078e00c3 */
[C---:B------:R-:W-:Y:S01]  /*5be0*/  FSETP.NEU.FTZ.AND P1, PT, R134.reuse, -INF , PT ;  /* 0xff8000008600780b */ /* 0x040fe20003f3d000 */
[----:B------:R-:W-:Y:S01]  /*5bf0*/  FMUL.FTZ R2, R134, UR18 ;  /* 0x0000001286027c20 */ /* 0x000fe20008410000 */
[----:B-1----:R-:W-:-:S04]  /*5c00*/  FMNMX.FTZ R133, R0, R5, !PT ;  /* 0x0000000500857209 */ /* 0x002fc80007810000 */
[----:B------:R-:W-:Y:S01]  /*5c10*/  HMMA.16816.F32.BF16 R200, R8, R88, R160 ;  /* 0x0000005808c8723c */ /* 0x000fe200000418a0 */
[----:B------:R-:W-:Y:S02]  /*5c20*/  FSEL R2, R2, RZ, P1 ;  /* 0x000000ff02027208 */ /* 0x000fe40000800000 */
[----:B------:R-:W-:-:S03]  /*5c30*/  FSETP.NEU.FTZ.AND P1, PT, R133, -INF , PT ;  /* 0xff8000008500780b */ /* 0x000fc60003f3d000 */
[--C-:B------:R-:W-:Y:S01]  /*5c40*/  FFMA.FTZ R4, R28, UR18, -R2.reuse ;  /* 0x000000121c047c23 */ /* 0x100fe20008010802 */
[----:B------:R-:W-:Y:S01]  /*5c50*/  FFMA.FTZ R0, R29, UR18, -R2 ;  /* 0x000000121d007c23 */ /* 0x000fe20008010802 */
[C---:B------:R-:W-:Y:S02]  /*5c60*/  HMMA.16816.F32.BF16 R156, R8.reuse, R84, R156 ;  /* 0x00000054089c723c */ /* 0x040fe4000004189c */
[----:B------:R1:W-:Y:S06]  /*5c70*/  MUFU.EX2 R16, R4 ;  /* 0x0000000400107308 */ /* 0x0003ec0000000800 */
[----:B------:R-:W-:Y:S01]  /*5c80*/  HMMA.16816.F32.BF16 R232, R8, R90, R76 ;  /* 0x0000005a08e8723c */ /* 0x000fe2000004184c */
[----:B------:R-:W-:Y:S01]  /*5c90*/  IMAD.MOV.U32 R78, RZ, RZ, R19 ;  /* 0x000000ffff4e7224 */ /* 0x000fe200078e0013 */
[----:B------:R2:W-:Y:S01]  /*5ca0*/  MUFU.EX2 R211, R0 ;  /* 0x0000000000d37308 */ /* 0x0005e20000000800 */
[----:B------:R-:W-:Y:S01]  /*5cb0*/  IMAD.MOV.U32 R13, RZ, RZ, R200 ;  /* 0x000000ffff0d7224 */ /* 0x000fe200078e00c8 */
[----:B------:R-:W-:Y:S01]  /*5cc0*/  MOV R79, R194 ;  /* 0x000000c2004f7202 */ /* 0x000fe20000000f00 */
[----:B------:R-:W-:Y:S01]  /*5cd0*/  IMAD.MOV.U32 R77, RZ, RZ, R193 ;  /* 0x000000ffff4d7224 */ /* 0x000fe200078e00c1 */
[----:B------:R-:W-:-:S02]  /*5ce0*/  MOV R76, R192 ;  /* 0x000000c0004c7202 */ /* 0x000fc40000000f00 */
[C---:B------:R-:W-:Y:S01]  /*5cf0*/  HMMA.16816.F32.BF16 R216, R8.reuse, R46, R164 ;  /* 0x0000002e08d8723c */ /* 0x040fe200000418a4 */
[----:B------:R-:W-:Y:S01]  /*5d00*/  IMAD.MOV.U32 R166, RZ, RZ, R201 ;  /* 0x000000ffffa67224 */ /* 0x000fe200078e00c9 */
[----:B------:R-:W-:Y:S01]  /*5d10*/  MOV R165, R202 ;  /* 0x000000ca00a57202 */ /* 0x000fe20000000f00 */
[----:B-1----:R-:W-:Y:S01]  /*5d20*/  FFMA.FTZ R4, R25, UR18, -R2 ;  /* 0x0000001219047c23 */ /* 0x002fe20008010802 */
[----:B------:R-:W-:Y:S01]  /*5d30*/  IMAD.MOV.U32 R164, RZ, RZ, R203 ;  /* 0x000000ffffa47224 */ /* 0x000fe200078e00cb */
[----:B------:R-:W-:Y:S01]  /*5d40*/  MOV R168, R157 ;  /* 0x0000009d00a87202 */ /* 0x000fe20000000f00 */
[----:B------:R-:W-:Y:S01]  /*5d50*/  IMAD.MOV.U32 R167, RZ, RZ, R156 ;  /* 0x000000ffffa77224 */ /* 0x000fe200078e009c */
[----:B------:R1:W4:Y:S01]  /*5d60*/  MUFU.EX2 R143, R4 ;  /* 0x00000004008f7308 */ /* 0x0003220000000800 */
[----:B------:R-:W-:Y:S01]  /*5d70*/  IMAD.MOV.U32 R182, RZ, RZ, R158 ;  /* 0x000000ffffb67224 */ /* 0x000fe200078e009e */
[----:B------:R-:W-:Y:S01]  /*5d80*/  MOV R183, R159 ;  /* 0x0000009f00b77202 */ /* 0x000fe20000000f00 */
[----:B------:R-:W-:Y:S01]  /*5d90*/  HMMA.16816.F32.BF16 R244, R8, R92, R152 ;  /* 0x0000005c08f4723c */ /* 0x000fe20000041898 */
[----:B--2---:R-:W-:-:S05]  /*5da0*/  FMUL.FTZ R0, R133, UR18 ;  /* 0x0000001285007c20 */ /* 0x004fca0008410000 */
[----:B------:R-:W-:Y:S02]  /*5db0*/  FSEL R0, R0, RZ, P1 ;  /* 0x000000ff00007208 */ /* 0x000fe40000800000 */
[----:B---3--:R-:W-:Y:S01]  /*5dc0*/  HMMA.16816.F32.BF16 R240, R8, R96, R148 ;  /* 0x0000006008f0723c */ /* 0x008fe20000041894 */
[----:B-1----:R-:W-:-:S07]  /*5dd0*/  FFMA.FTZ R4, R27, UR18, -R2 ;  /* 0x000000121b047c23 */ /* 0x002fce0008010802 */
[C---:B----4-:R-:W-:Y:S01]  /*5de0*/  HMMA.16816.F32.BF16 R236, R8.reuse, R104, R116 ;  /* 0x0000006808ec723c */ /* 0x050fe20000041874 */
[----:B------:R1:W-:Y:S07]  /*5df0*/  MUFU.EX2 R17, R4 ;  /* 0x0000000400117308 */ /* 0x0003ee0000000800 */
[C---:B------:R-:W-:Y:S08]  /*5e00*/  HMMA.16816.F32.BF16 R112, R8.reuse, R108, R112 ;  /* 0x0000006c0870723c */ /* 0x040ff00000041870 */
[----:B------:R-:W-:Y:S01]  /*5e10*/  HMMA.16816.F32.BF16 R228, R8, R86, R64 ;  /* 0x0000005608e4723c */ /* 0x000fe20000041840 */
[----:B-1----:R-:W-:-:S04]  /*5e20*/  FFMA.FTZ R4, R26, UR18, -R2 ;  /* 0x000000121a047c23 */ /* 0x002fc80008010802 */
[----:B------:R1:W-:Y:S03]  /*5e30*/  MUFU.EX2 R25, R4 ;  /* 0x0000000400197308 */ /* 0x0003e60000000800 */
[C---:B------:R-:W-:Y:S03]  /*5e40*/  HMMA.16816.F32.BF16 R200, R8.reuse, R94, R60 ;  /* 0x0000005e08c8723c */ /* 0x040fe6000004183c */
[----:B------:R-:W-:Y:S01]  /*5e50*/  MOV R5, R112 ;  /* 0x0000007000057202 */ /* 0x000fe20000000f00 */
[----:B------:R-:W-:Y:S02]  /*5e60*/  IMAD.MOV.U32 R6, RZ, RZ, R113 ;  /* 0x000000ffff067224 */ /* 0x000fe400078e0071 */
[----:B------:R-:W-:Y:S02]  /*5e70*/  IMAD.MOV.U32 R251, RZ, RZ, R114 ;  /* 0x000000fffffb7224 */ /* 0x000fe400078e0072 */
[----:B------:R-:W-:Y:S01]  /*5e80*/  HMMA.16816.F32.BF16 R204, R8, R98, R56 ;  /* 0x0000006208cc723c */ /* 0x000fe20000041838 */
[----:B------:R-:W-:-:S02]  /*5e90*/  IMAD.MOV.U32 R250, RZ, RZ, R115 ;  /* 0x000000fffffa7224 */ /* 0x000fc400078e0073 */
[----:B-1----:R-:W-:-:S05]  /*5ea0*/  FFMA.FTZ R4, R31, UR18, -R2 ;  /* 0x000000121f047c23 */ /* 0x002fca0008010802 */
[C---:B------:R-:W-:Y:S01]  /*5eb0*/  HMMA.16816.F32.BF16 R156, R8.reuse, R106, R48 ;  /* 0x0000006a089c723c */ /* 0x040fe20000041830 */
[----:B------:R1:W-:Y:S07]  /*5ec0*/  MUFU.EX2 R14, R4 ;  /* 0x00000004000e7308 */ /* 0x0003ee0000000800 */
[----:B------:R-:W-:Y:S01]  /*5ed0*/  HMMA.16816.F32.BF16 R192, R8, R110, R32 ;  /* 0x0000006e08c0723c */ /* 0x000fe20000041820 */
[----:B------:R-:W-:Y:S01]  /*5ee0*/  F2FP.BF16.F32.PACK_AB R8, R143, R16 ;  /* 0x000000108f08723e */ /* 0x000fe200000010ff */
[----:B-1----:R-:W-:-:S04]  /*5ef0*/  FFMA.FTZ R4, R36, UR18, -R2 ;  /* 0x0000001224047c23 */ /* 0x002fc80008010802 */
[----:B------:R1:W-:Y:S02]  /*5f00*/  MUFU.EX2 R18, R4 ;  /* 0x0000000400127308 */ /* 0x0003e40000000800 */
[----:B-1----:R-:W-:-:S06]  /*5f10*/  FFMA.FTZ R4, R23, UR18, -R0 ;  /* 0x0000001217047c23 */ /* 0x002fcc0008010800 */
[----:B------:R1:W-:Y:S02]  /*5f20*/  MUFU.EX2 R7, R4 ;  /* 0x0000000400077308 */ /* 0x0003e40000000800 */
[----:B-1----:R-:W-:-:S06]  /*5f30*/  FFMA.FTZ R4, R22, UR18, -R0 ;  /* 0x0000001216047c23 */ /* 0x002fcc0008010800 */
        /* <DEDUP_REMOVED lines=9> */
[----:B-1----:R-:W-:Y:S01]  /*5fd0*/  FFMA.FTZ R4, R15, UR18, -R0 ;  /* 0x000000120f047c23 */ /* 0x002fe20008010800 */
[----:B------:R-:W-:-:S05]  /*5fe0*/  IMAD.MOV.U32 R15, RZ, RZ, R25 ;  /* 0x000000ffff0f7224 */ /* 0x000fca00078e0019 */
[----:B------:R1:W-:Y:S01]  /*5ff0*/  MUFU.EX2 R222, R4 ;  /* 0x0000000400de7308 */ /* 0x0003e20000000800 */
[----:B------:R-:W-:-:S07]  /*6000*/  F2FP.BF16.F32.PACK_AB R10, R15, R17 ;  /* 0x000000110f0a723e */ /* 0x000fce00000010ff */
[----:B------:R-:W-:Y:S01]  /*6010*/  HMMA.16816.F32.BF16 R32, R8, R68, RZ ;  /* 0x000000440820723c */ /* 0x000fe200000418ff */
[----:B-1----:R-:W-:-:S07]  /*6020*/  FFMA.FTZ R4, R24, UR18, -R0 ;  /* 0x0000001218047c23 */ /* 0x002fce0008010800 */
[----:B------:R-:W-:Y:S01]  /*6030*/  HMMA.16816.F32.BF16 R20, R8, R74, RZ ;  /* 0x0000004a0814723c */ /* 0x000fe200000418ff */
[----:B------:R-:W-:Y:S01]  /*6040*/  IMAD.MOV.U32 R74, RZ, RZ, R6 ;  /* 0x000000ffff4a7224 */ /* 0x000fe200078e0006 */
[----:B--2---:R-:W-:Y:S01]  /*6050*/  F2FP.BF16.F32.PACK_AB R6, R19, R18 ;  /* 0x000000121306723e */ /* 0x004fe200000010ff */
[----:B------:R1:W2:Y:S01]  /*6060*/  MUFU.EX2 R210, R4 ;  /* 0x0000000400d27308 */ /* 0x0002a20000000800 */
[----:B------:R-:W-:-:S04]  /*6070*/  IMAD.MOV.U32 R75, RZ, RZ, R5 ;  /* 0x000000ffff4b7224 */ /* 0x000fc800078e0005 */
[----:B------:R-:W-:Y:S01]  /*6080*/  HMMA.16816.F32.BF16 R24, R8, R72, RZ ;  /* 0x000000480818723c */ /* 0x000fe200000418ff */
[----:B------:R-:W-:Y:S01]  /*6090*/  IMAD.MOV.U32 R72, RZ, RZ, R223 ;  /* 0x000000ffff487224 */ /* 0x000fe200078e00df */
[----:B------:R-:W-:-:S06]  /*60a0*/  MOV R73, R7 ;  /* 0x0000000700497202 */ /* 0x000fcc0000000f00 */
[----:B------:R-:W-:Y:S01]  /*60b0*/  HMMA.16816.F32.BF16 R48, R8, R102, RZ ;  /* 0x000000660830723c */ /* 0x000fe200000418ff */
[----:B-1----:R-:W-:Y:S01]  /*60c0*/  FFMA.FTZ R4, R30, UR18, -R0 ;  /* 0x000000121e047c23 */ /* 0x002fe20008010800 */
[----:B--2---:R-:W-:-:S03]  /*60d0*/  F2FP.BF16.F32.PACK_AB R5, R210, R222 ;  /* 0x000000ded205723e */ /* 0x004fc600000010ff */
[----:B------:R1:W-:Y:S03]  /*60e0*/  MUFU.EX2 R252, R4 ;  /* 0x0000000400fc7308 */ /* 0x0003e60000000800 */
[C---:B------:R-:W-:Y:S08]  /*60f0*/  HMMA.16816.F32.BF16 R28, R8.reuse, R70, RZ ;  /* 0x00000046081c723c */ /* 0x040ff000000418ff */
[----:B------:R-:W-:Y:S01]  /*6100*/  HMMA.16816.F32.BF16 R56, R8, R126, RZ ;  /* 0x0000007e0838723c */ /* 0x000fe200000418ff */
[----:B-1----:R-:W-:-:S07]  /*6110*/  FFMA.FTZ R4, R38, UR18, -R0 ;  /* 0x0000001226047c23 */ /* 0x002fce0008010800 */
[----:B------:R-:W-:Y:S01]  /*6120*/  HMMA.16816.F32.BF16 R60, R8, R130, RZ ;  /* 0x00000082083c723c */ /* 0x000fe200000418ff */
[----:B------:R-:W-:Y:S01]  /*6130*/  MOV R131, R221 ;  /* 0x000000dd00837202 */ /* 0x000fe20000000f00 */
[----:B------:R1:W2:Y:S01]  /*6140*/  MUFU.EX2 R223, R4 ;  /* 0x0000000400df7308 */ /* 0x0002a20000000800 */
[----:B------:R-:W-:-:S05]  /*6150*/  MOV R130, R170 ;  /* 0x000000aa00827202 */ /* 0x000fca0000000f00 */
[C---:B------:R-:W-:Y:S08]  /*6160*/  HMMA.16816.F32.BF16 R36, R8.reuse, R122, RZ ;  /* 0x0000007a0824723c */ /* 0x040ff000000418ff */
[----:B------:R-:W-:Y:S01]  /*6170*/  HMMA.16816.F32.BF16 R68, R8, R146, RZ ;  /* 0x000000920844723c */ /* 0x000fe200000418ff */
[----:B------:R-:W-:Y:S02]  /*6180*/  IMAD.MOV.U32 R146, RZ, RZ, R165 ;  /* 0x000000ffff927224 */ /* 0x000fe400078e00a5 */
[----:B------:R-:W-:Y:S01]  /*6190*/  IMAD.MOV.U32 R147, RZ, RZ, R164 ;  /* 0x000000ffff937224 */ /* 0x000fe200078e00a4 */
[----:B-1----:R-:W-:-:S02]  /*61a0*/  F2FP.BF16.F32.PACK_AB R4, R14, R211 ;  /* 0x000000d30e04723e */ /* 0x002fc400000010ff */
[----:B--2---:R-:W-:Y:S02]  /*61b0*/  F2FP.BF16.F32.PACK_AB R7, R223, R252 ;  /* 0x000000fcdf07723e */ /* 0x004fe400000010ff */
[----:B------:R-:W-:Y:S08]  /*61c0*/  HMMA.16816.F32.BF16 R64, R8, R138, RZ ;  /* 0x0000008a0840723c */ /* 0x000ff000000418ff */
[C---:B------:R-:W-:Y:S08]  /*61d0*/  HMMA.16816.F32.BF16 R160, R4.reuse, R52, R32 ;  /* 0x0000003404a0723c */ /* 0x040ff00000041820 */
[----:B------:R-:W-:Y:S08]  /*61e0*/  HMMA.16816.F32.BF16 R152, R4, R54, R28 ;  /* 0x000000360498723c */ /* 0x000ff0000004181c */
[C---:B------:R-:W-:Y:S08]  /*61f0*/  HMMA.16816.F32.BF16 R52, R8.reuse, R100, RZ ;  /* 0x000000640834723c */ /* 0x040ff000000418ff */
[----:B------:R-:W-:Y:S08]  /*6200*/  HMMA.16816.F32.BF16 R32, R8, R124, RZ ;  /* 0x0000007c0820723c */ /* 0x000ff000000418ff */
[C---:B------:R-:W-:Y:S08]  /*6210*/  HMMA.16816.F32.BF16 R112, R4.reuse, R44, R24 ;  /* 0x0000002c0470723c */ /* 0x040ff00000041818 */
[----:B------:R-:W-:Y:S08]  /*6220*/  HMMA.16816.F32.BF16 R148, R4, R46, R20 ;  /* 0x0000002e0494723c */ /* 0x000ff00000041814 */
[C---:B------:R-:W-:Y:S08]  /*6230*/  HMMA.16816.F32.BF16 R44, R8.reuse, R120, RZ ;  /* 0x00000078082c723c */ /* 0x040ff000000418ff */
[----:B------:R-:W-:Y:S01]  /*6240*/  HMMA.16816.F32.BF16 R28, R8, R128, RZ ;  /* 0x00000080081c723c */ /* 0x000fe200000418ff */
[----:B------:R-:W-:Y:S01]  /*6250*/  IMAD.MOV.U32 R129, RZ, RZ, R210 ;  /* 0x000000ffff817224 */ /* 0x000fe200078e00d2 */
[----:B------:R-:W-:-:S06]  /*6260*/  MOV R128, R211 ;  /* 0x000000d300807202 */ /* 0x000fcc0000000f00 */
[----:B------:R-:W-:Y:S01]  /*6270*/  HMMA.16816.F32.BF16 R24, R8, R144, RZ ;  /* 0x000000900818723c */ /* 0x000fe200000418ff */
[----:B------:R-:W-:Y:S02]  /*6280*/  MOV R144, R13 ;  /* 0x0000000d00907202 */ /* 0x000fe40000000f00 */
[----:B------:R-:W-:Y:S02]  /*6290*/  MOV R13, R208 ;  /* 0x000000d0000d7202 */ /* 0x000fe40000000f00 */
[----:B------:R-:W-:-:S03]  /*62a0*/  MOV R145, R166 ;  /* 0x000000a600917202 */ /* 0x000fc60000000f00 */
[----:B------:R-:W-:Y:S01]  /*62b0*/  HMMA.16816.F32.BF16 R20, R8, R136, RZ ;  /* 0x000000880814723c */ /* 0x000fe200000418ff */
[----:B------:R-:W-:-:S07]  /*62c0*/  FFMA.FTZ R8, R141, UR18, -R2 ;  /* 0x000000128d087c23 */ /* 0x000fce0008010802 */
[----:B------:R-:W-:Y:S01]  /*62d0*/  HMMA.16816.F32.BF16 R116, R4, R88, R52 ;  /* 0x000000580474723c */ /* 0x000fe20000041834 */
[----:B------:R-:W-:Y:S01]  /*62e0*/  MOV R55, R74 ;  /* 0x0000004a00377202 */ /* 0x000fe20000000f00 */
[----:B------:R-:W-:Y:S01]  /*62f0*/  IMAD.MOV.U32 R54, RZ, RZ, R75 ;  /* 0x000000ffff367224 */ /* 0x000fe200078e004b */
[----:B------:R-:W-:Y:S01]  /*6300*/  MOV R52, R73 ;  /* 0x0000004900347202 */ /* 0x000fe20000000f00 */
[----:B------:R-:W-:-:S04]  /*6310*/  IMAD.MOV.U32 R53, RZ, RZ, R72 ;  /* 0x000000ffff357224 */ /* 0x000fc800078e0048 */
[C---:B------:R-:W-:Y:S01]  /*6320*/  HMMA.16816.F32.BF16 R72, R4.reuse, R92, R32 ;  /* 0x0000005c0448723c */ /* 0x040fe20000041820 */
[----:B------:R-:W-:Y:S01]  /*6330*/  MOV R92, R214 ;  /* 0x000000d6005c7202 */ /* 0x000fe20000000f00 */
[----:B------:R-:W-:Y:S01]  /*6340*/  IMAD.MOV.U32 R93, RZ, RZ, R215 ;  /* 0x000000ffff5d7224 */ /* 0x000fe200078e00d7 */
[----:B------:R1:W-:Y:S01]  /*6350*/  MUFU.EX2 R214, R8 ;  /* 0x0000000800d67308 */ /* 0x0003e20000000800 */
[----:B------:R-:W-:Y:S02]  /*6360*/  IMAD.MOV.U32 R32, RZ, RZ, R220 ;  /* 0x000000ffff207224 */ /* 0x000fe400078e00dc */
[----:B------:R-:W-:Y:S02]  /*6370*/  IMAD.MOV.U32 R34, RZ, RZ, R76 ;  /* 0x000000ffff227224 */ /* 0x000fe400078e004c */
[----:B------:R-:W-:Y:S01]  /*6380*/  HMMA.16816.F32.BF16 R100, R4, R84, R44 ;  /* 0x000000540464723c */ /* 0x000fe2000004182c */
[----:B------:R-:W-:Y:S01]  /*6390*/  MOV R47, R77 ;  /* 0x0000004d002f7202 */ /* 0x000fe20000000f00 */
[----:B------:R-:W-:-:S02]  /*63a0*/  IMAD.MOV.U32 R46, RZ, RZ, R78 ;  /* 0x000000ffff2e7224 */ /* 0x000fc400078e004e */
[----:B------:R-:W-:Y:S02]  /*63b0*/  IMAD.MOV.U32 R45, RZ, RZ, R79 ;  /* 0x000000ffff2d7224 */ /* 0x000fe400078e004f */
[----:B------:R-:W-:Y:S02]  /*63c0*/  IMAD.MOV.U32 R35, RZ, RZ, R15 ;  /* 0x000000ffff237224 */ /* 0x000fe400078e000f */
[C---:B------:R-:W-:Y:S01]  /*63d0*/  HMMA.16816.F32.BF16 R76, R4.reuse, R96, R28 ;  /* 0x00000060044c723c */ /* 0x040fe2000004181c */
[----:B------:R-:W-:Y:S02]  /*63e0*/  IMAD.MOV.U32 R28, RZ, RZ, R212 ;  /* 0x000000ffff1c7224 */ /* 0x000fe400078e00d4 */
[----:B------:R-:W-:Y:S02]  /*63f0*/  IMAD.MOV.U32 R29, RZ, RZ, R213 ;  /* 0x000000ffff1d7224 */ /* 0x000fe400078e00d5 */
[----:B-1----:R-:W-:Y:S01]  /*6400*/  FFMA.FTZ R8, R83, UR18, -R2 ;  /* 0x0000001253087c23 */ /* 0x002fe20008010802 */
[----:B------:R-:W-:Y:S01]  /*6410*/  IMAD.MOV.U32 R15, RZ, RZ, R209 ;  /* 0x000000ffff0f7224 */ /* 0x000fe200078e00d1 */
[----:B------:R-:W-:Y:S01]  /*6420*/  MOV R83, R52 ;  /* 0x0000003400537202 */ /* 0x000fe20000000f00 */
[----:B------:R-:W-:Y:S01]  /*6430*/  IMAD.MOV.U32 R31, RZ, RZ, R168 ;  /* 0x000000ffff1f7224 */ /* 0x000fe200078e00a8 */
[----:B------:R1:W-:Y:S01]  /*6440*/  MUFU.EX2 R215, R8 ;  /* 0x0000000800d77308 */ /* 0x0003e20000000800 */
[----:B------:R-:W-:Y:S01]  /*6450*/  HMMA.16816.F32.BF16 R120, R4, R104, R24 ;  /* 0x000000680478723c */ /* 0x000fe20000041818 */
[----:B------:R-:W-:Y:S01]  /*6460*/  IMAD.MOV.U32 R105, RZ, RZ, R28 ;  /* 0x000000ffff697224 */ /* 0x000fe200078e001c */
[----:B------:R-:W-:Y:S01]  /*6470*/  MOV R104, R29 ;  /* 0x0000001d00687202 */ /* 0x000fe20000000f00 */
[----:B------:R-:W-:Y:S01]  /*6480*/  IMAD.MOV.U32 R33, RZ, RZ, R171 ;  /* 0x000000ffff217224 */ /* 0x000fe200078e00ab */
[----:B------:R-:W-:Y:S01]  /*6490*/  LDSM.16.MT88.4 R24, [R80+0xd000] ;  /* 0x00d000005018783b */ /* 0x000fe20000004200 */
[----:B------:R-:W-:-:S02]  /*64a0*/  IMAD.MOV.U32 R30, RZ, RZ, R167 ;  /* 0x000000ffff1e7224 */ /* 0x000fc400078e00a7 */
[----:B------:R-:W-:Y:S01]  /*64b0*/  IMAD.MOV.U32 R96, RZ, RZ, R53 ;  /* 0x000000ffff607224 */ /* 0x000fe200078e0035 */
[C---:B------:R-:W-:Y:S01]  /*64c0*/  HMMA.16816.F32.BF16 R124, R4.reuse, R108, R20 ;  /* 0x0000006c047c723c */ /* 0x040fe20000041814 */
[----:B------:R-:W-:Y:S01]  /*64d0*/  IMAD.MOV.U32 R108, RZ, RZ, R93 ;  /* 0x000000ffff6c7224 */ /* 0x000fe200078e005d */
[----:B------:R-:W2:Y:S01]  /*64e0*/  LDSM.16.MT88.4 R20, [R80+0xf000] ;  /* 0x00f000005014783b */ /* 0x000ea20000004200 */
[----:B------:R-:W-:Y:S01]  /*64f0*/  MOV R109, R92 ;  /* 0x0000005c006d7202 */ /* 0x000fe20000000f00 */
[----:B------:R-:W-:Y:S02]  /*6500*/  IMAD.MOV.U32 R97, RZ, RZ, R35 ;  /* 0x000000ffff617224 */ /* 0x000fe400078e0023 */
[----:B------:R-:W-:Y:S02]  /*6510*/  IMAD.MOV.U32 R44, RZ, RZ, R169 ;  /* 0x000000ffff2c7224 */ /* 0x000fe400078e00a9 */
[----:B-1----:R-:W-:Y:S01]  /*6520*/  FFMA.FTZ R8, R82, UR18, -R2 ;  /* 0x0000001252087c23 */ /* 0x002fe20008010802 */
[----:B------:R-:W-:Y:S01]  /*6530*/  HMMA.16816.F32.BF16 R88, R4, R90, R48 ;  /* 0x0000005a0458723c */ /* 0x000fe20000041830 */
[----:B------:R-:W-:-:S02]  /*6540*/  IMAD.MOV.U32 R82, RZ, RZ, R248 ;  /* 0x000000ffff527224 */ /* 0x000fc400078e00f8 */
[----:B------:R1:W-:Y:S05]  /*6550*/  MUFU.EX2 R220, R8 ;  /* 0x0000000800dc7308 */ /* 0x0003ea0000000800 */
[C---:B------:R-:W-:Y:S08]  /*6560*/  HMMA.16816.F32.BF16 R84, R4.reuse, R86, R36 ;  /* 0x000000560454723c */ /* 0x040ff00000041824 */
[----:B------:R-:W-:Y:S01]  /*6570*/  HMMA.16816.F32.BF16 R56, R4, R94, R56 ;  /* 0x0000005e0438723c */ /* 0x000fe20000041838 */
[----:B-1----:R-:W-:Y:S01]  /*6580*/  FFMA.FTZ R8, R81, UR18, -R2 ;  /* 0x0000001251087c23 */ /* 0x002fe20008010802 */
[----:B------:R-:W-:-:S03]  /*6590*/  MOV R81, R249 ;  /* 0x000000f900517202 */ /* 0x000fc60000000f00 */
[----:B------:R1:W3:Y:S03]  /*65a0*/  MUFU.EX2 R221, R8 ;  /* 0x0000000800dd7308 */ /* 0x0002e60000000800 */
[C---:B------:R-:W-:Y:S08]  /*65b0*/  HMMA.16816.F32.BF16 R60, R4.reuse, R98, R60 ;  /* 0x00000062043c723c */ /* 0x040ff0000004183c */
[----:B------:R-:W-:Y:S01]  /*65c0*/  HMMA.16816.F32.BF16 R68, R4, R106, R68 ;  /* 0x0000006a0444723c */ /* 0x000fe20000041844 */
[----:B------:R-:W-:-:S02]  /*65d0*/  IMAD.MOV.U32 R107, RZ, RZ, R31 ;  /* 0x000000ffff6b7224 */ /* 0x000fc400078e001f */
[----:B------:R-:W-:Y:S02]  /*65e0*/  IMAD.MOV.U32 R106, RZ, RZ, R30 ;  /* 0x000000ffff6a7224 */ /* 0x000fe400078e001e */
[----:B------:R-:W4:Y:S01]  /*65f0*/  LDSM.16.MT88.4 R28, [R140+0x1000] ;  /* 0x001000008c1c783b */ /* 0x000f220000004200 */
[----:B-1----:R-:W-:Y:S02]  /*6600*/  FFMA.FTZ R8, R173, UR18, -R0 ;  /* 0x00000012ad087c23 */ /* 0x002fe40008010800 */
[----:B------:R-:W-:Y:S01]  /*6610*/  HMMA.16816.F32.BF16 R64, R4, R110, R64 ;  /* 0x0000006e0440723c */ /* 0x000fe20000041840 */
[----:B------:R-:W-:Y:S01]  /*6620*/  FFMA.FTZ R4, R180, UR18, -R3 ;  /* 0x00000012b4047c23 */ /* 0x000fe20008010803 */
[----:B------:R-:W-:Y:S01]  /*6630*/  IMAD.MOV.U32 R173, RZ, RZ, R250 ;  /* 0x000000ffffad7224 */ /* 0x000fe200078e00fa */
[----:B------:R1:W-:Y:S01]  /*6640*/  MUFU.EX2 R210, R8 ;  /* 0x0000000800d27308 */ /* 0x0003e20000000800 */
[----:B------:R-:W-:Y:S01]  /*6650*/  IMAD.MOV.U32 R180, RZ, RZ, R106 ;  /* 0x000000ffffb47224 */ /* 0x000fe200078e006a */
[----:B---3--:R-:W-:Y:S01]  /*6660*/  F2FP.BF16.F32.PACK_AB R10, R221, R220 ;  /* 0x000000dcdd0a723e */ /* 0x008fe200000010ff */
[----:B-1----:R-:W-:Y:S01]  /*6670*/  FFMA.FTZ R8, R172, UR18, -R0 ;  /* 0x00000012ac087c23 */ /* 0x002fe20008010800 */
[----:B------:R-:W-:-:S04]  /*6680*/  IMAD.MOV.U32 R172, RZ, RZ, R251 ;  /* 0x000000ffffac7224 */ /* 0x000fc800078e00fb */
[----:B------:R1:W3:Y:S02]  /*6690*/  MUFU.EX2 R211, R8 ;  /* 0x0000000800d37308 */ /* 0x0002e40000000800 */
[----:B-1----:R-:W-:Y:S01]  /*66a0*/  FFMA.FTZ R8, R43, UR18, -R0 ;  /* 0x000000122b087c23 */ /* 0x002fe20008010800 */
[----:B---3--:R-:W-:-:S05]  /*66b0*/  F2FP.BF16.F32.PACK_AB R9, R211, R210 ;  /* 0x000000d2d309723e */ /* 0x008fca00000010ff */
[----:B------:R1:W-:Y:S08]  /*66c0*/  MUFU.EX2 R43, R4 ;  /* 0x00000004002b7308 */ /* 0x0003f00000000800 */
[----:B------:R3:W-:Y:S01]  /*66d0*/  MUFU.EX2 R212, R8 ;  /* 0x0000000800d47308 */ /* 0x0007e20000000800 */
[----:B-1----:R-:W-:Y:S01]  /*66e0*/  FFMA.FTZ R4, R181, UR18, -R3 ;  /* 0x00000012b5047c23 */ /* 0x002fe20008010803 */
[----:B------:R-:W-:-:S06]  /*66f0*/  MOV R181, R107 ;  /* 0x0000006b00b57202 */ /* 0x000fcc0000000f00 */
[----:B------:R1:W-:Y:S01]  /*6700*/  MUFU.EX2 R136, R4 ;  /* 0x0000000400887308 */ /* 0x0003e20000000800 */
[----:B---3--:R-:W-:Y:S01]  /*6710*/  FFMA.FTZ R8, R41, UR18, -R0 ;  /* 0x0000001229087c23 */ /* 0x008fe20008010800 */
[----:B------:R-:W-:-:S06]  /*6720*/  MOV R41, R55 ;  /* 0x0000003700297202 */ /* 0x000fcc0000000f00 */
[----:B------:R3:W2:Y:S01]  /*6730*/  MUFU.EX2 R213, R8 ;  /* 0x0000000800d57308 */ /* 0x0006a20000000800 */
[----:B-1----:R-:W-:-:S07]  /*6740*/  FFMA.FTZ R4, R178, UR18, -R3 ;  /* 0x00000012b2047c23 */ /* 0x002fce0008010803 */
[----:B------:R-:W1:Y:S01]  /*6750*/  MUFU.EX2 R137, R4 ;  /* 0x0000000400897308 */ /* 0x000e620000000800 */
[----:B---3--:R-:W-:Y:S01]  /*6760*/  FFMA.FTZ R8, R175, UR18, -R12 ;  /* 0x00000012af087c23 */ /* 0x008fe2000801080c */
[----:B------:R-:W-:Y:S01]  /*6770*/  IMAD.MOV.U32 R175, RZ, RZ, R54 ;  /* 0x000000ffffaf7224 */ /* 0x000fe200078e0036 */
[----:B--2---:R-:W-:-:S05]  /*6780*/  F2FP.BF16.F32.PACK_AB R11, R213, R212 ;  /* 0x000000d4d50b723e */ /* 0x004fca00000010ff */
[----:B------:R2:W-:Y:S01]  /*6790*/  MUFU.EX2 R208, R8 ;  /* 0x0000000800d07308 */ /* 0x0005e20000000800 */
[----:B-1----:R-:W-:Y:S01]  /*67a0*/  F2FP.BF16.F32.PACK_AB R7, R137, R136 ;  /* 0x000000888907723e */ /* 0x002fe200000010ff */
[----:B--2---:R-:W-:Y:S01]  /*67b0*/  FFMA.FTZ R8, R174, UR18, -R12 ;  /* 0x00000012ae087c23 */ /* 0x004fe2000801080c */
[----:B------:R-:W-:-:S05]  /*67c0*/  IMAD.MOV.U32 R174, RZ, RZ, R34 ;  /* 0x000000ffffae7224 */ /* 0x000fca00078e0022 */
[----:B------:R1:W2:Y:S01]  /*67d0*/  MUFU.EX2 R209, R8 ;  /* 0x0000000800d17308 */ /* 0x0002a20000000800 */
[----:B------:R-:W-:Y:S02]  /*67e0*/  MOV R107, R174 ;  /* 0x000000ae006b7202 */ /* 0x000fe40000000f00 */
[----:B------:R-:W-:Y:S02]  /*67f0*/  MOV R174, R172 ;  /* 0x000000ac00ae7202 */ /* 0x000fe40000000f00 */
[----:B------:R-:W-:Y:S02]  /*6800*/  MOV R172, R82 ;  /* 0x0000005200ac7202 */ /* 0x000fe40000000f00 */
[----:B------:R-:W-:Y:S02]  /*6810*/  MOV R82, R104 ;  /* 0x0000006800527202 */ /* 0x000fe40000000f00 */
[----:B------:R-:W-:Y:S01]  /*6820*/  MOV R104, R129 ;  /* 0x0000008100687202 */ /* 0x000fe20000000f00 */
[----:B-1----:R-:W-:Y:S01]  /*6830*/  FFMA.FTZ R8, R176, UR18, -R12 ;  /* 0x00000012b0087c23 */ /* 0x002fe2000801080c */
[----:B------:R-:W-:-:S02]  /*6840*/  MOV R176, R33 ;  /* 0x0000002100b07202 */ /* 0x000fc40000000f00 */
[----:B--2---:R-:W-:Y:S01]  /*6850*/  F2FP.BF16.F32.PACK_AB R4, R209, R208 ;  /* 0x000000d0d104723e */ /* 0x004fe200000010ff */
[----:B------:R1:W-:Y:S02]  /*6860*/  MUFU.EX2 R141, R8 ;  /* 0x00000008008d7308 */ /* 0x0003e40000000800 */
[----:B------:R-:W-:Y:S02]  /*6870*/  IMAD.MOV.U32 R106, RZ, RZ, R176 ;  /* 0x000000ffff6a7224 */ /* 0x000fe400078e00b0 */
[----:B------:R-:W-:Y:S02]  /*6880*/  IMAD.MOV.U32 R176, RZ, RZ, R41 ;  /* 0x000000ffffb07224 */ /* 0x000fe400078e0029 */
[----:B------:R-:W-:Y:S02]  /*6890*/  IMAD.MOV.U32 R41, RZ, RZ, R81 ;  /* 0x000000ffff297224 */ /* 0x000fe400078e0051 */
[----:B-1----:R-:W-:Y:S01]  /*68a0*/  FFMA.FTZ R8, R177, UR18, -R12 ;  /* 0x00000012b1087c23 */ /* 0x002fe2000801080c */
[----:B------:R-:W-:Y:S01]  /*68b0*/  IMAD.MOV.U32 R177, RZ, RZ, R32 ;  /* 0x000000ffffb17224 */ /* 0x000fe200078e0020 */
[----:B------:R-:W-:Y:S01]  /*68c0*/  MOV R110, R106 ;  /* 0x0000006a006e7202 */ /* 0x000fe20000000f00 */
[----:B------:R-:W-:Y:S01]  /*68d0*/  IMAD.MOV.U32 R81, RZ, RZ, R109 ;  /* 0x000000ffff517224 */ /* 0x000fe200078e006d */
[----:B------:R1:W2:Y:S01]  /*68e0*/  MUFU.EX2 R139, R8 ;  /* 0x00000008008b7308 */ /* 0x0002a20000000800 */
[----:B------:R-:W-:Y:S01]  /*68f0*/  IMAD.MOV.U32 R109, RZ, RZ, R128 ;  /* 0x000000ffff6d7224 */ /* 0x000fe200078e0080 */
[----:B------:R-:W-:Y:S01]  /*6900*/  MOV R106, R176 ;  /* 0x000000b0006a7202 */ /* 0x000fe20000000f00 */
[----:B------:R-:W-:Y:S01]  /*6910*/  IMAD.MOV.U32 R128, RZ, RZ, R14 ;  /* 0x000000ffff807224 */ /* 0x000fe200078e000e */
[----:B------:R-:W3:Y:S01]  /*6920*/  LDSM.16.MT88.4 R32, [R142+0xf000] ;  /* 0x00f000008e20783b */ /* 0x000ee20000004200 */
[----:B-1----:R-:W-:Y:S01]  /*6930*/  FFMA.FTZ R8, R179, UR18, -R3 ;  /* 0x00000012b3087c23 */ /* 0x002fe20008010803 */
[----:B------:R-:W-:Y:S01]  /*6940*/  IMAD.MOV.U32 R179, RZ, RZ, R177 ;  /* 0x000000ffffb37224 */ /* 0x000fe200078e00b1 */
[----:B--2---:R-:W-:Y:S01]  /*6950*/  F2FP.BF16.F32.PACK_AB R6, R139, R141 ;  /* 0x0000008d8b06723e */ /* 0x004fe200000010ff */
[----:B------:R-:W-:Y:S01]  /*6960*/  IMAD.MOV.U32 R177, RZ, RZ, R175 ;  /* 0x000000ffffb17224 */ /* 0x000fe200078e00af */
[----:B------:R-:W1:Y:S01]  /*6970*/  MUFU.EX2 R138, R8 ;  /* 0x00000008008a7308 */ /* 0x000e620000000800 */
[----:B------:R-:W-:-:S02]  /*6980*/  IMAD.MOV.U32 R175, RZ, RZ, R173 ;  /* 0x000000ffffaf7224 */ /* 0x000fc400078e00ad */
[----:B------:R-:W-:Y:S02]  /*6990*/  IMAD.MOV.U32 R173, RZ, RZ, R108 ;  /* 0x000000ffffad7224 */ /* 0x000fe400078e006c */
[----:B------:R-:W-:Y:S02]  /*69a0*/  IMAD.MOV.U32 R108, RZ, RZ, R105 ;  /* 0x000000ffff6c7224 */ /* 0x000fe400078e0069 */
[----:B------:R-:W-:Y:S01]  /*69b0*/  IMAD.MOV.U32 R105, RZ, RZ, R15 ;  /* 0x000000ffff697224 */ /* 0x000fe200078e000f */
[----:B------:R-:W-:Y:S02]  /*69c0*/  MOV R15, R190 ;  /* 0x000000be000f7202 */ /* 0x000fe40000000f00 */
[----:B------:R-:W2:Y:S04]  /*69d0*/  LDL.LU R190, [R1+0xd8] ;  /* 0x0000d80001be7983 */ /* 0x000ea80000300800 */
[----:B------:R-:W4:Y:S01]  /*69e0*/  LDL.LU R129, [R1+0x4c] ;  /* 0x00004c0001817983 */ /* 0x000f220000300800 */
[----:B-1----:R-:W-:Y:S01]  /*69f0*/  F2FP.BF16.F32.PACK_AB R5, R43, R138 ;  /* 0x0000008a2b05723e */ /* 0x002fe200000010ff */
[----:B------:R-:W-:Y:S01]  /*6a00*/  IMAD.MOV.U32 R111, RZ, RZ, R107 ;  /* 0x000000ffff6f7224 */ /* 0x000fe200078e006b */
[----:B------:R-:W-:Y:S01]  /*6a10*/  MOV R176, R41 ;  /* 0x0000002900b07202 */ /* 0x000fe20000000f00 */
[----:B------:R-:W-:Y:S01]  /*6a20*/  IMAD.MOV.U32 R14, RZ, RZ, R189 ;  /* 0x000000ffff0e7224 */ /* 0x000fe200078e00bd */
[----:B------:R-:W-:Y:S01]  /*6a30*/  F2FP.BF16.F32.PACK_AB R8, R215, R214 ;  /* 0x000000d6d708723e */ /* 0x000fe200000010ff */
[----:B------:R-:W-:Y:S01]  /*6a40*/  IMAD.MOV.U32 R107, RZ, RZ, R174 ;  /* 0x000000ffff6b7224 */ /* 0x000fe200078e00ae */
[----:B------:R-:W2:Y:S01]  /*6a50*/  LDL.LU R189, [R1+0xd4] ;  /* 0x0000d40001bd7983 */ /* 0x000ea20000300800 */
[----:B------:R-:W-:Y:S01]  /*6a60*/  HMMA.16816.F32.BF16 R52, R4, R20, R224 ;  /* 0x000000140434723c */ /* 0x000fe200000418e0 */
[----:B------:R-:W-:-:S02]  /*6a70*/  IMAD.MOV.U32 R224, RZ, RZ, R179 ;  /* 0x000000ffffe07224 */ /* 0x000fc400078e00b3 */
        /* <DEDUP_REMOVED lines=8> */
[----:B------:R-:W-:Y:S02]  /*6b00*/  IMAD.MOV.U32 R177, RZ, RZ, R175 ;  /* 0x000000ffffb17224 */ /* 0x000fe400078e00af */
[----:B------:R-:W-:-:S02]  /*6b10*/  IMAD.MOV.U32 R175, RZ, RZ, R173 ;  /* 0x000000ffffaf7224 */ /* 0x000fc400078e00ad */
[----:B------:R-:W-:Y:S01]  /*6b20*/  IMAD.MOV.U32 R173, RZ, RZ, R108 ;  /* 0x000000ffffad7224 */ /* 0x000fe200078e006c */
[----:B------:R-:W-:Y:S01]  /*6b30*/  HMMA.16816.F32.BF16 R164, R4, R24, R196 ;  /* 0x0000001804a4723c */ /* 0x000fe200000418c4 */
[----:B------:R-:W-:Y:S02]  /*6b40*/  IMAD.MOV.U32 R128, RZ, RZ, R14 ;  /* 0x000000ffff807224 */ /* 0x000fe400078e000e */
[----:B------:R-:W-:Y:S02]  /*6b50*/  IMAD.MOV.U32 R108, RZ, RZ, R105 ;  /* 0x000000ffff6c7224 */ /* 0x000fe400078e0069 */
[----:B------:R-:W-:-:S03]  /*6b60*/  IMAD.MOV.U32 R226, RZ, RZ, R174 ;  /* 0x000000ffffe27224 */ /* 0x000fc600078e00ae */
[----:B------:R-:W-:Y:S03]  /*6b70*/  HMMA.16816.F32.BF16 R92, R4, R22, R216 ;  /* 0x00000016045c723c */ /* 0x000fe600000418d8 */
[----:B------:R-:W-:Y:S01]  /*6b80*/  IMAD.MOV.U32 R113, RZ, RZ, R36 ;  /* 0x000000ffff717224 */ /* 0x000fe200078e0024 */
[----:B------:R-:W-:Y:S01]  /*6b90*/  MOV R99, R38 ;  /* 0x0000002600637202 */ /* 0x000fe20000000f00 */
[----:B------:R-:W-:Y:S02]  /*6ba0*/  IMAD.MOV.U32 R112, RZ, RZ, R37 ;  /* 0x000000ffff707224 */ /* 0x000fe400078e0025 */
[----:B------:R-:W-:Y:S01]  /*6bb0*/  IMAD.MOV.U32 R98, RZ, RZ, R39 ;  /* 0x000000ffff627224 */ /* 0x000fe200078e0027 */
[----:B------:R-:W-:Y:S08]  /*6bc0*/  HMMA.16816.F32.BF16 R160, R8, R24, R160 ;  /* 0x0000001808a0723c */ /* 0x000ff000000418a0 */
[-C--:B------:R-:W-:Y:S08]  /*6bd0*/  HMMA.16816.F32.BF16 R168, R4, R26.reuse, R184 ;  /* 0x0000001a04a8723c */ /* 0x080ff000000418b8 */
[C---:B------:R-:W-:Y:S08]  /*6be0*/  HMMA.16816.F32.BF16 R48, R8.reuse, R26, R152 ;  /* 0x0000001a0830723c */ /* 0x040ff00000041898 */
[----:B------:R-:W-:Y:S01]  /*6bf0*/  HMMA.16816.F32.BF16 R248, R8, R22, R148 ;  /* 0x0000001608f8723c */ /* 0x000fe20000041894 */
[----:B----4-:R-:W-:Y:S01]  /*6c00*/  IMAD.MOV.U32 R104, RZ, RZ, R129 ;  /* 0x000000ffff687224 */ /* 0x010fe200078e0081 */
[----:B------:R-:W-:-:S06]  /*6c10*/  MOV R129, R191 ;  /* 0x000000bf00817202 */ /* 0x000fcc0000000f00 */
[----:B------:R-:W-:Y:S01]  /*6c20*/  HMMA.16816.F32.BF16 R196, R4, R28, R244 ;  /* 0x0000001c04c4723c */ /* 0x000fe200000418f4 */
[----:B------:R-:W4:Y:S04]  /*6c30*/  LDL.LU R191, [R1+0xd0] ;  /* 0x0000d00001bf7983 */ /* 0x000f280000300800 */
[----:B------:R-:W2:Y:S04]  /*6c40*/  LDL.LU R14, [R1+0x74] ;  /* 0x00007400010e7983 */ /* 0x000ea80000300800 */
[----:B------:R-:W4:Y:S01]  /*6c50*/  LDL.LU R105, [R1+0x68] ;  /* 0x0000680001697983 */ /* 0x000f220000300800 */
[----:B------:R-:W-:Y:S01]  /*6c60*/  MOV R227, R175 ;  /* 0x000000af00e37202 */ /* 0x000fe20000000f00 */
[----:B------:R-:W-:Y:S01]  /*6c70*/  IMAD.MOV.U32 R175, RZ, RZ, R173 ;  /* 0x000000ffffaf7224 */ /* 0x000fe200078e00ad */
[----:B------:R-:W-:Y:S01]  /*6c80*/  MOV R245, R104 ;  /* 0x0000006800f57202 */ /* 0x000fe20000000f00 */
[----:B------:R-:W-:Y:S01]  /*6c90*/  IMAD.MOV.U32 R217, RZ, RZ, R106 ;  /* 0x000000ffffd97224 */ /* 0x000fe200078e006a */
[----:B------:R-:W1:Y:S01]  /*6ca0*/  LDSM.16.MT88.4 R24, [R142+0xd000] ;  /* 0x00d000008e18783b */ /* 0x000e620000004200 */
[----:B------:R-:W-:-:S02]  /*6cb0*/  IMAD.MOV.U32 R218, RZ, RZ, R107 ;  /* 0x000000ffffda7224 */ /* 0x000fc400078e006b */
[----:B------:R-:W-:Y:S01]  /*6cc0*/  IMAD.MOV.U32 R174, RZ, RZ, R81 ;  /* 0x000000ffffae7224 */ /* 0x000fe200078e0051 */
[----:B------:R-:W1:Y:S01]  /*6cd0*/  LDSM.16.MT88.4 R20, [R40+0x1000] ;  /* 0x001000002814783b */ /* 0x000e620000004200 */
[----:B------:R-:W-:-:S03]  /*6ce0*/  IMAD.MOV.U32 R81, RZ, RZ, R44 ;  /* 0x000000ffff517224 */ /* 0x000fc600078e002c */
[----:B------:R-:W1:Y:S01]  /*6cf0*/  LDSM.16.MT88.4 R36, [R40+0x3000] ;  /* 0x003000002824783b */ /* 0x000e620000004200 */
[----:B------:R-:W-:Y:S02]  /*6d00*/  MOV R216, R179 ;  /* 0x000000b300d87202 */ /* 0x000fe40000000f00 */
[----:B------:R-:W-:Y:S01]  /*6d10*/  MOV R219, R177 ;  /* 0x000000b100db7202 */ /* 0x000fe20000000f00 */
[----:B------:R-:W-:Y:S02]  /*6d20*/  IMAD.MOV.U32 R247, RZ, RZ, R110 ;  /* 0x000000fffff77224 */ /* 0x000fe400078e006e */
[----:B------:R-:W-:Y:S01]  /*6d30*/  IMAD.MOV.U32 R244, RZ, RZ, R109 ;  /* 0x000000fffff47224 */ /* 0x000fe200078e006d */
[----:B------:R-:W-:Y:S01]  /*6d40*/  HMMA.16816.F32.BF16 R200, R4, R30, R200 ;  /* 0x0000001e04c8723c */ /* 0x000fe200000418c8 */
[----:B------:R-:W-:Y:S02]  /*6d50*/  IMAD.MOV.U32 R246, RZ, RZ, R111 ;  /* 0x000000fffff67224 */ /* 0x000fe400078e006f */
[----:B------:R-:W-:-:S02]  /*6d60*/  IMAD.MOV.U32 R225, RZ, RZ, R176 ;  /* 0x000000ffffe17224 */ /* 0x000fc400078e00b0 */
[----:B------:R-:W-:-:S03]  /*6d70*/  IMAD.MOV.U32 R114, RZ, RZ, R108 ;  /* 0x000000ffff727224 */ /* 0x000fc600078e006c */
[----:B---3--:R-:W-:Y:S01]  /*6d80*/  HMMA.16816.F32.BF16 R108, R4, R34, R204 ;  /* 0x00000022046c723c */ /* 0x008fe200000418cc */
[----:B------:R-:W-:-:S07]  /*6d90*/  MOV R204, R244 ;  /* 0x000000f400cc7202 */ /* 0x000fce0000000f00 */
[C---:B-1----:R-:W-:Y:S08]  /*6da0*/  HMMA.16816.F32.BF16 R144, R4.reuse, R24, R144 ;  /* 0x000000180490723c */ /* 0x042ff00000041890 */
[C---:B------:R-:W-:Y:S08]  /*6db0*/  HMMA.16816.F32.BF16 R180, R4.reuse, R20, R180 ;  /* 0x0000001404b4723c */ /* 0x040ff000000418b4 */
[C---:B------:R-:W-:Y:S08]  /*6dc0*/  HMMA.16816.F32.BF16 R148, R4.reuse, R36, R236 ;  /* 0x000000240494723c */ /* 0x040ff000000418ec */
[C---:B------:R-:W-:Y:S08]  /*6dd0*/  HMMA.16816.F32.BF16 R152, R4.reuse, R26, R232 ;  /* 0x0000001a0498723c */ /* 0x040ff000000418e8 */
[C---:B------:R-:W-:Y:S08]  /*6de0*/  HMMA.16816.F32.BF16 R184, R4.reuse, R22, R228 ;  /* 0x0000001604b8723c */ /* 0x040ff000000418e4 */
[----:B------:R-:W-:Y:S01]  /*6df0*/  HMMA.16816.F32.BF16 R176, R4, R38, R156 ;  /* 0x0000002604b0723c */ /* 0x000fe2000004189c */
[----:B------:R-:W-:Y:S01]  /*6e00*/  IMAD.MOV.U32 R159, RZ, RZ, R245 ;  /* 0x000000ffff9f7224 */ /* 0x000fe200078e00f5 */
[----:B------:R-:W-:Y:S01]  /*6e10*/  MOV R157, R247 ;  /* 0x000000f7009d7202 */ /* 0x000fe20000000f00 */
[----:B------:R-:W-:-:S05]  /*6e20*/  IMAD.MOV.U32 R156, RZ, RZ, R246 ;  /* 0x000000ffff9c7224 */ /* 0x000fca00078e00f6 */
[C---:B------:R-:W-:Y:S08]  /*6e30*/  HMMA.16816.F32.BF16 R244, R8.reuse, R28, R72 ;  /* 0x0000001c08f4723c */ /* 0x040ff00000041848 */
[----:B------:R-:W-:Y:S01]  /*6e40*/  HMMA.16816.F32.BF16 R228, R8, R24, R116 ;  /* 0x0000001808e4723c */ /* 0x000fe20000041874 */
[----:B------:R-:W-:Y:S01]  /*6e50*/  IMAD.MOV.U32 R118, RZ, RZ, R41 ;  /* 0x000000ffff767224 */ /* 0x000fe200078e0029 */
[----:B------:R-:W-:Y:S01]  /*6e60*/  MOV R119, R42 ;  /* 0x0000002a00777202 */ /* 0x000fe20000000f00 */
[----:B------:R-:W-:Y:S01]  /*6e70*/  IMAD.MOV.U32 R158, RZ, RZ, R224 ;  /* 0x000000ffff9e7224 */ /* 0x000fe200078e00e0 */
[----:B------:R-:W-:-:S02]  /*6e80*/  MOV R115, R82 ;  /* 0x0000005200737202 */ /* 0x000fc40000000f00 */
[----:B------:R-:W3:Y:S01]  /*6e90*/  LDL.LU R82, [R1+0x7c] ;  /* 0x00007c0001527983 */ /* 0x000ee20000300800 */
[----:B----4-:R-:W-:Y:S02]  /*6ea0*/  IMAD.MOV.U32 R173, RZ, RZ, R105 ;  /* 0x000000ffffad7224 */ /* 0x010fe400078e0069 */
[----:B------:R-:W-:Y:S01]  /*6eb0*/  HMMA.16816.F32.BF16 R104, R4, R32, R240 ;  /* 0x000000200468723c */ /* 0x000fe200000418f0 */
[----:B------:R-:W-:Y:S01]  /*6ec0*/  MOV R241, R45 ;  /* 0x0000002d00f17202 */ /* 0x000fe20000000f00 */
[----:B------:R-:W-:Y:S02]  /*6ed0*/  IMAD.MOV.U32 R242, RZ, RZ, R46 ;  /* 0x000000fffff27224 */ /* 0x000fe400078e002e */
[----:B------:R-:W-:Y:S02]  /*6ee0*/  IMAD.MOV.U32 R243, RZ, RZ, R47 ;  /* 0x000000fffff37224 */ /* 0x000fe400078e002f */
[----:B------:R-:W1:Y:S01]  /*6ef0*/  LDSM.16.MT88.4 R44, [R140+0x3000] ;  /* 0x003000008c2c783b */ /* 0x000e620000004200 */
[----:B------:R-:W-:-:S02]  /*6f00*/  IMAD.MOV.U32 R206, RZ, RZ, R242 ;  /* 0x000000ffffce7224 */ /* 0x000fc400078e00f2 */
[----:B------:R-:W-:Y:S01]  /*6f10*/  IMAD.MOV.U32 R205, RZ, RZ, R243 ;  /* 0x000000ffffcd7224 */ /* 0x000fe200078e00f3 */
[----:B------:R-:W-:Y:S01]  /*6f20*/  MOV R207, R241 ;  /* 0x000000f100cf7202 */ /* 0x000fe20000000f00 */
[C---:B-1----:R-:W-:Y:S08]  /*6f30*/  HMMA.16816.F32.BF16 R216, R4.reuse, R44, R216 ;  /* 0x0000002c04d8723c */ /* 0x042ff000000418d8 */
[----:B------:R-:W-:Y:S01]  /*6f40*/  HMMA.16816.F32.BF16 R192, R4, R46, R192 ;  /* 0x0000002e04c0723c */ /* 0x000fe200000418c0 */
[----:B------:R-:W-:-:S04]  /*6f50*/  FFMA.FTZ R4, R191, UR18, -R2 ;  /* 0x00000012bf047c23 */ /* 0x000fc80008010802 */
[----:B------:R2:W-:Y:S01]  /*6f60*/  MUFU.EX2 R28, R4 ;  /* 0x00000004001c7308 */ /* 0x0005e20000000800 */
[----:B------:R-:W-:Y:S01]  /*6f70*/  IMAD.MOV.U32 R5, RZ, RZ, R225 ;  /* 0x000000ffff057224 */ /* 0x000fe200078e00e1 */
[----:B------:R-:W-:Y:S01]  /*6f80*/  MOV R6, R226 ;  /* 0x000000e200067202 */ /* 0x000fe20000000f00 */
[----:B------:R-:W-:Y:S02]  /*6f90*/  IMAD.MOV.U32 R7, RZ, RZ, R227 ;  /* 0x000000ffff077224 */ /* 0x000fe400078e00e3 */
[----:B--2---:R-:W-:-:S04]  /*6fa0*/  FFMA.FTZ R4, R190, UR18, -R2 ;  /* 0x00000012be047c23 */ /* 0x004fc80008010802 */
[----:B------:R1:W-:Y:S02]  /*6fb0*/  MUFU.EX2 R41, R4 ;  /* 0x0000000400297308 */ /* 0x0003e40000000800 */
[--C-:B-1----:R-:W-:Y:S01]  /*6fc0*/  FFMA.FTZ R4, R189, UR18, -R2.reuse ;  /* 0x00000012bd047c23 */ /* 0x102fe20008010802 */
[----:B------:R-:W-:Y:S01]  /*6fd0*/  FFMA.FTZ R2, R188, UR18, -R2 ;  /* 0x00000012bc027c23 */ /* 0x000fe20008010802 */
[----:B------:R-:W-:Y:S01]  /*6fe0*/  HMMA.16816.F32.BF16 R224, R8, R26, R88 ;  /* 0x0000001a08e0723c */ /* 0x000fe20000041858 */
[----:B------:R-:W-:Y:S03]  /*6ff0*/  LDSM.16.MT88.4 R188, [R40+0x1800] ;  /* 0x0018000028bc783b */ /* 0x000fe60000004200 */
[----:B------:R1:W-:Y:S02]  /*7000*/  MUFU.EX2 R29, R2 ;  /* 0x00000002001d7308 */ /* 0x0003e40000000800 */
[----:B-1----:R-:W-:Y:S01]  /*7010*/  FFMA.FTZ R2, R118, UR18, -R0 ;  /* 0x0000001276027c23 */ /* 0x002fe20008010800 */
[----:B------:R-:W-:-:S02]  /*7020*/  IMAD.MOV.U32 R118, RZ, RZ, R119 ;  /* 0x000000ffff767224 */ /* 0x000fc400078e0077 */
[----:B------:R-:W-:Y:S01]  /*7030*/  IMAD.MOV.U32 R119, RZ, RZ, R5 ;  /* 0x000000ffff777224 */ /* 0x000fe200078e0005 */
[----:B------:R-:W-:Y:S01]  /*7040*/  MOV R5, R6 ;  /* 0x0000000600057202 */ /* 0x000fe20000000f00 */
[----:B------:R-:W-:Y:S01]  /*7050*/  IMAD.MOV.U32 R6, RZ, RZ, R7 ;  /* 0x000000ffff067224 */ /* 0x000fe200078e0007 */
[----:B------:R1:W-:Y:S01]  /*7060*/  MUFU.EX2 R24, R2 ;  /* 0x0000000200187308 */ /* 0x0003e20000000800 */
[----:B------:R-:W-:Y:S01]  /*7070*/  IMAD.MOV.U32 R7, RZ, RZ, R156 ;  /* 0x000000ffff077224 */ /* 0x000fe200078e009c */
[----:B------:R-:W-:Y:S01]  /*7080*/  MOV R156, R157 ;  /* 0x0000009d009c7202 */ /* 0x000fe20000000f00 */
[----:B------:R-:W-:Y:S02]  /*7090*/  IMAD.MOV.U32 R157, RZ, RZ, R158 ;  /* 0x000000ffff9d7224 */ /* 0x000fe400078e009e */
[----:B------:R-:W-:Y:S01]  /*70a0*/  IMAD.MOV.U32 R158, RZ, RZ, R159 ;  /* 0x000000ffff9e7224 */ /* 0x000fe200078e009f */
[----:B------:R-:W-:Y:S01]  /*70b0*/  MOV R159, R204 ;  /* 0x000000cc009f7202 */ /* 0x000fe20000000f00 */
[----:B------:R-:W-:-:S02]  /*70c0*/  IMAD.MOV.U32 R204, RZ, RZ, R205 ;  /* 0x000000ffffcc7224 */ /* 0x000fc400078e00cd */
[----:B------:R-:W-:Y:S01]  /*70d0*/  IMAD.MOV.U32 R205, RZ, RZ, R206 ;  /* 0x000000ffffcd7224 */ /* 0x000fe200078e00ce */
[----:B------:R-:W-:Y:S01]  /*70e0*/  MOV R206, R207 ;  /* 0x000000cf00ce7202 */ /* 0x000fe20000000f00 */
[----:B-1----:R-:W-:Y:S01]  /*70f0*/  FFMA.FTZ R2, R118, UR18, -R0 ;  /* 0x0000001276027c23 */ /* 0x002fe20008010800 */
[----:B------:R-:W-:Y:S02]  /*7100*/  IMAD.MOV.U32 R118, RZ, RZ, R119 ;  /* 0x000000ffff767224 */ /* 0x000fe400078e0077 */
[----:B------:R-:W-:Y:S01]  /*7110*/  IMAD.MOV.U32 R119, RZ, RZ, R5 ;  /* 0x000000ffff777224 */ /* 0x000fe200078e0005 */
[----:B------:R-:W-:Y:S01]  /*7120*/  MOV R5, R6 ;  /* 0x0000000600057202 */ /* 0x000fe20000000f00 */
[----:B------:R-:W-:Y:S02]  /*7130*/  IMAD.MOV.U32 R6, RZ, RZ, R7 ;  /* 0x000000ffff067224 */ /* 0x000fe400078e0007 */
[----:B------:R-:W-:Y:S01]  /*7140*/  IMAD.MOV.U32 R7, RZ, RZ, R156 ;  /* 0x000000ffff077224 */ /* 0x000fe200078e009c */
[----:B------:R-:W-:Y:S01]  /*7150*/  MOV R156, R157 ;  /* 0x0000009d009c7202 */ /* 0x000fe20000000f00 */
[----:B------:R-:W-:-:S02]  /*7160*/  IMAD.MOV.U32 R207, RZ, RZ, R114 ;  /* 0x000000ffffcf7224 */ /* 0x000fc400078e0072 */
[----:B------:R-:W-:Y:S02]  /*7170*/  IMAD.MOV.U32 R157, RZ, RZ, R158 ;  /* 0x000000ffff9d7224 */ /* 0x000fe400078e009e */
[----:B------:R-:W-:Y:S01]  /*7180*/  IMAD.MOV.U32 R114, RZ, RZ, R115 ;  /* 0x000000ffff727224 */ /* 0x000fe200078e0073 */
[----:B------:R-:W-:Y:S01]  /*7190*/  MOV R115, R174 ;  /* 0x000000ae00737202 */ /* 0x000fe20000000f00 */
[----:B------:R-:W-:Y:S01]  /*71a0*/  IMAD.MOV.U32 R158, RZ, RZ, R159 ;  /* 0x000000ffff9e7224 */ /* 0x000fe200078e009f */
[----:B------:R-:W-:Y:S01]  /*71b0*/  MOV R159, R204 ;  /* 0x000000cc009f7202 */ /* 0x000fe20000000f00 */
[----:B------:R-:W-:Y:S02]  /*71c0*/  IMAD.MOV.U32 R174, RZ, RZ, R175 ;  /* 0x000000ffffae7224 */ /* 0x000fe400078e00af */
[----:B------:R-:W-:Y:S02]  /*71d0*/  IMAD.MOV.U32 R204, RZ, RZ, R205 ;  /* 0x000000ffffcc7224 */ /* 0x000fe400078e00cd */
[----:B------:R-:W-:Y:S01]  /*71e0*/  IMAD.MOV.U32 R175, RZ, RZ, R172 ;  /* 0x000000ffffaf7224 */ /* 0x000fe200078e00ac */
[----:B------:R-:W-:Y:S01]  /*71f0*/  MOV R172, R132 ;  /* 0x0000008400ac7202 */ /* 0x000fe20000000f00 */
[----:B------:R-:W-:Y:S01]  /*7200*/  IMAD.MOV.U32 R205, RZ, RZ, R206 ;  /* 0x000000ffffcd7224 */ /* 0x000fe200078e00ce */
[----:B------:R-:W-:Y:S01]  /*7210*/  MOV R206, R207 ;  /* 0x000000cf00ce7202 */ /* 0x000fe20000000f00 */
[----:B------:R-:W-:Y:S01]  /*7220*/  IMAD.MOV.U32 R207, RZ, RZ, R114 ;  /* 0x000000ffffcf7224 */ /* 0x000fe200078e0072 */
[----:B------:R-:W2:Y:S01]  /*7230*/  LDL.LU R132, [R1+0xcc] ;  /* 0x0000cc0001847983 */ /* 0x000ea20000300800 */
[----:B------:R-:W-:Y:S01]  /*7240*/  IMAD.MOV.U32 R114, RZ, RZ, R115 ;  /* 0x000000ffff727224 */ /* 0x000fe200078e0073 */
[----:B------:R-:W-:Y:S01]  /*7250*/  MOV R115, R174 ;  /* 0x000000ae00737202 */ /* 0x000fe20000000f00 */
[----:B------:R-:W-:-:S02]  /*7260*/  IMAD.MOV.U32 R174, RZ, RZ, R175 ;  /* 0x000000ffffae7224 */ /* 0x000fc400078e00af */
[----:B------:R-:W-:Y:S01]  /*7270*/  IMAD.MOV.U32 R175, RZ, RZ, R172 ;  /* 0x000000ffffaf7224 */ /* 0x000fe200078e00ac */
[----:B------:R-:W-:Y:S02]  /*7280*/  MOV R172, R173 ;  /* 0x000000ad00ac7202 */ /* 0x000fe40000000f00 */
[----:B------:R-:W4:Y:S01]  /*7290*/  LDL.LU R173, [R1+0x78] ;  /* 0x0000780001ad7983 */ /* 0x000f220000300800 */
        /* <DEDUP_REMOVED lines=8> */
[----:B------:R-:W-:Y:S01]  /*7320*/  FFMA.FTZ R0, R118, UR18, -R0 ;  /* 0x0000001276007c23 */ /* 0x000fe20008010800 */
        /* <DEDUP_REMOVED lines=22> */
[----:B------:R-:W-:Y:S01]  /*7490*/  MOV R118, R119 ;  /* 0x0000007700767202 */ /* 0x000fe20000000f00 */
        /* <DEDUP_REMOVED lines=21> */
[----:B----4-:R-:W-:Y:S01]  /*75f0*/  MOV R172, R173 ;  /* 0x000000ad00ac7202 */ /* 0x010fe20000000f00 */
[----:B------:R-:W-:Y:S01]  /*7600*/  IMAD.MOV.U32 R173, RZ, RZ, R81 ;  /* 0x000000ffffad7224 */ /* 0x000fe200078e0051 */
[----:B------:R-:W-:Y:S02]  /*7610*/  MOV R81, R17 ;  /* 0x0000001100517202 */ /* 0x000fe40000000f00 */
[----:B------:R1:W5:Y:S01]  /*7620*/  LDL.LU R17, [R1+0xc8] ;  /* 0x0000c80001117983 */ /* 0x0003620000300800 */
[----:B------:R-:W-:Y:S01]  /*7630*/  IMAD.MOV.U32 R175, RZ, RZ, R172 ;  /* 0x000000ffffaf7224 */ /* 0x000fe200078e00ac */
[----:B------:R-:W-:Y:S01]  /*7640*/  MOV R172, R173 ;  /* 0x000000ad00ac7202 */ /* 0x000fe20000000f00 */
[----:B------:R-:W-:Y:S01]  /*7650*/  IMAD.MOV.U32 R173, RZ, RZ, R81 ;  /* 0x000000ffffad7224 */ /* 0x000fe200078e0051 */
[----:B---3--:R-:W-:Y:S01]  /*7660*/  MOV R81, R82 ;  /* 0x0000005200517202 */ /* 0x008fe20000000f00 */
[----:B------:R-:W-:Y:S02]  /*7670*/  IMAD.MOV.U32 R82, RZ, RZ, R16 ;  /* 0x000000ffff527224 */ /* 0x000fe400078e0010 */
[----:B------:R-:W-:Y:S01]  /*7680*/  IMAD.MOV.U32 R174, RZ, RZ, R175 ;  /* 0x000000ffffae7224 */ /* 0x000fe200078e00af */
[----:B------:R-:W-:Y:S01]  /*7690*/  MOV R175, R172 ;  /* 0x000000ac00af7202 */ /* 0x000fe20000000f00 */
[----:B------:R-:W-:Y:S01]  /*76a0*/  IMAD.MOV.U32 R172, RZ, RZ, R173 ;  /* 0x000000ffffac7224 */ /* 0x000fe200078e00ad */
[----:B------:R-:W-:Y:S01]  /*76b0*/  MOV R173, R81 ;  /* 0x0000005100ad7202 */ /* 0x000fe20000000f00 */
[----:B------:R-:W-:Y:S01]  /*76c0*/  IMAD.MOV.U32 R81, RZ, RZ, R82 ;  /* 0x000000ffff517224 */ /* 0x000fe200078e0052 */
[----:B------:R-:W-:Y:S01]  /*76d0*/  MOV R82, R83 ;  /* 0x0000005300527202 */ /* 0x000fe20000000f00 */
[----:B------:R-:W-:Y:S01]  /*76e0*/  IMAD.MOV.U32 R83, RZ, RZ, R96 ;  /* 0x000000ffff537224 */ /* 0x000fe200078e0060 */
[----:B------:R1:W5:Y:S01]  /*76f0*/  LDL.LU R16, [R1+0xc4] ;  /* 0x0000c40001107983 */ /* 0x0003620000300800 */
[----:B------:R-:W-:-:S03]  /*7700*/  MOV R96, R18 ;  /* 0x0000001200607202 */ /* 0x000fc60000000f00 */
[----:B------:R-:W3:Y:S01]  /*7710*/  LDL.LU R18, [R1+0xc0] ;  /* 0x0000c00001127983 */ /* 0x000ee20000300800 */
[C---:B------:R-:W-:Y:S01]  /*7720*/  HMMA.16816.F32.BF16 R240, R8.reuse, R20, R100 ;  /* 0x0000001408f0723c */ /* 0x040fe20000041864 */
[----:B------:R4:W-:Y:S07]  /*7730*/  MUFU.EX2 R20, R0 ;  /* 0x0000000000147308 */ /* 0x0009ee0000000800 */
[----:B------:R-:W-:Y:S01]  /*7740*/  HMMA.16816.F32.BF16 R232, R8, R22, R84 ;  /* 0x0000001608e8723c */ /* 0x000fe20000041854 */
[----:B----4-:R-:W-:Y:S01]  /*7750*/  FFMA.FTZ R0, R118, UR18, -R12 ;  /* 0x0000001276007c23 */ /* 0x010fe2000801080c */
[----:B------:R-:W-:Y:S01]  /*7760*/  IMAD.MOV.U32 R118, RZ, RZ, R119 ;  /* 0x000000ffff767224 */ /* 0x000fe200078e0077 */
[----:B------:R-:W-:Y:S01]  /*7770*/  MOV R119, R5 ;  /* 0x0000000500777202 */ /* 0x000fe20000000f00 */
[----:B------:R-:W-:Y:S01]  /*7780*/  IMAD.MOV.U32 R5, RZ, RZ, R6 ;  /* 0x000000ffff057224 */ /* 0x000fe200078e0006 */
[----:B------:R-:W-:Y:S01]  /*7790*/  MOV R6, R7 ;  /* 0x0000000700067202 */ /* 0x000fe20000000f00 */
[----:B------:R-:W-:Y:S01]  /*77a0*/  IMAD.MOV.U32 R7, RZ, RZ, R156 ;  /* 0x000000ffff077224 */ /* 0x000fe200078e009c */
        /* <DEDUP_REMOVED lines=10> */
[----:B----4-:R-:W-:Y:S01]  /*7850*/  FFMA.FTZ R0, R118, UR18, -R12 ;  /* 0x0000001276007c23 */ /* 0x010fe2000801080c */
        /* <DEDUP_REMOVED lines=50> */
[----:B------:R-:W-:Y:S01]  /*7b80*/  MUFU.EX2 R42, R4 ;  /* 0x00000004002a7308 */ /* 0x000fe20000000800 */
[----:B------:R-:W-:Y:S01]  /*7b90*/  MOV R83, R96 ;  /* 0x0000006000537202 */ /* 0x000fe20000000f00 */
[----:B------:R-:W-:Y:S01]  /*7ba0*/  IMAD.MOV.U32 R96, RZ, RZ, R97 ;  /* 0x000000ffff607224 */ /* 0x000fe200078e0061 */
[----:B------:R-:W-:Y:S01]  /*7bb0*/  MOV R5, R7 ;  /* 0x0000000700057202 */ /* 0x000fe20000000f00 */
[----:B------:R-:W-:Y:S01]  /*7bc0*/  IMAD.MOV.U32 R206, RZ, RZ, R175 ;  /* 0x000000ffffce7224 */ /* 0x000fe200078e00af */
[----:B------:R-:W-:-:S03]  /*7bd0*/  MOV R205, R174 ;  /* 0x000000ae00cd7202 */ /* 0x000fc60000000f00 */
[----:B------:R-:W4:Y:S01]  /*7be0*/  MUFU.EX2 R27, R2 ;  /* 0x00000002001b7308 */ /* 0x000f220000000800 */
        /* <DEDUP_REMOVED lines=19> */
[----:B------:R2:W1:Y:S01]  /*7d20*/  MUFU.EX2 R21, R0 ;  /* 0x0000000000157308 */ /* 0x0004620000000800 */
[----:B------:R-:W-:Y:S01]  /*7d30*/  MOV R114, R115 ;  /* 0x0000007300727202 */ /* 0x000fe20000000f00 */
[----:B------:R-:W1:Y:S01]  /*7d40*/  LDSM.16.MT88.4 R172, [R80+0xd800] ;  /* 0x00d8000050ac783b */ /* 0x000e620000004200 */
[----:B------:R-:W-:-:S02]  /*7d50*/  MOV R115, R82 ;  /* 0x0000005200737202 */ /* 0x000fc40000000f00 */
[----:B------:R-:W-:Y:S01]  /*7d60*/  MOV R82, R96 ;  /* 0x0000006000527202 */ /* 0x000fe20000000f00 */
[----:B------:R-:W-:Y:S01]  /*7d70*/  HMMA.16816.F32.BF16 R100, R8, R36, R120 ;  /* 0x000000240864723c */ /* 0x000fe20000041878 */
[----:B------:R-:W-:-:S07]  /*7d80*/  MOV R96, R130 ;  /* 0x0000008200607202 */ /* 0x000fce0000000f00 */
[----:B------:R-:W-:Y:S01]  /*7d90*/  HMMA.16816.F32.BF16 R64, R8, R46, R64 ;  /* 0x0000002e0840723c */ /* 0x000fe20000041840 */
[----:B------:R-:W-:-:S07]  /*7da0*/  MOV R130, R128 ;  /* 0x0000008000827202 */ /* 0x000fce0000000f00 */
[C---:B------:R-:W-:Y:S01]  /*7db0*/  HMMA.16816.F32.BF16 R236, R8.reuse, R30, R56 ;  /* 0x0000001e08ec723c */ /* 0x040fe20000041838 */
[----:B--2---:R-:W-:Y:S01]  /*7dc0*/  FFMA.FTZ R0, R90, UR18, -R3 ;  /* 0x000000125a007c23 */ /* 0x004fe20008010803 */
[----:B------:R-:W-:Y:S01]  /*7dd0*/  IMAD.MOV.U32 R90, RZ, RZ, R116 ;  /* 0x000000ffff5a7224 */ /* 0x000fe200078e0074 */
[----:B------:R-:W-:Y:S01]  /*7de0*/  MOV R128, R14 ;  /* 0x0000000e00807202 */ /* 0x000fe20000000f00 */
[----:B------:R-:W-:Y:S01]  /*7df0*/  IMAD.MOV.U32 R116, RZ, RZ, R118 ;  /* 0x000000ffff747224 */ /* 0x000fe200078e0076 */
[----:B------:R2:W-:Y:S01]  /*7e00*/  MUFU.EX2 R14, R0 ;  /* 0x00000000000e7308 */ /* 0x0005e20000000800 */
[----:B------:R-:W-:Y:S01]  /*7e10*/  IMAD.MOV.U32 R118, RZ, RZ, R6 ;  /* 0x000000ffff767224 */ /* 0x000fe200078e0006 */
[----:B------:R-:W-:Y:S01]  /*7e20*/  MOV R88, R91 ;  /* 0x0000005b00587202 */ /* 0x000fe20000000f00 */
[----:B------:R-:W-:Y:S01]  /*7e30*/  HMMA.16816.F32.BF16 R60, R8, R34, R60 ;  /* 0x00000022083c723c */ /* 0x000fe2000004183c */
[----:B------:R-:W-:Y:S01]  /*7e40*/  IMAD.MOV.U32 R86, RZ, RZ, R99 ;  /* 0x000000ffff567224 */ /* 0x000fe200078e0063 */
[----:B------:R-:W-:Y:S01]  /*7e50*/  MOV R87, R98 ;  /* 0x0000006200577202 */ /* 0x000fe20000000f00 */
[----:B------:R-:W-:Y:S01]  /*7e60*/  IMAD.MOV.U32 R84, RZ, RZ, R113 ;  /* 0x000000ffff547224 */ /* 0x000fe200078e0071 */
[----:B------:R-:W-:Y:S01]  /*7e70*/  MOV R85, R112 ;  /* 0x0000007000557202 */ /* 0x000fe20000000f00 */
[----:B------:R1:W5:Y:S01]  /*7e80*/  LDL.LU R143, [R1+0xbc] ;  /* 0x0000bc00018f7983 */ /* 0x0003620000300800 */
[----:B--2---:R-:W-:Y:S01]  /*7e90*/  FFMA.FTZ R0, R89, UR18, -R3 ;  /* 0x0000001259007c23 */ /* 0x004fe20008010803 */
[----:B------:R-:W-:Y:S01]  /*7ea0*/  IMAD.MOV.U32 R89, RZ, RZ, R116 ;  /* 0x000000ffff597224 */ /* 0x000fe200078e0074 */
[----:B------:R-:W-:Y:S01]  /*7eb0*/  MOV R91, R117 ;  /* 0x00000075005b7202 */ /* 0x000fe20000000f00 */
[----:B------:R-:W-:-:S02]  /*7ec0*/  IMAD.MOV.U32 R116, RZ, RZ, R118 ;  /* 0x000000ffff747224 */ /* 0x000fc400078e0076 */
[----:B------:R-:W-:Y:S01]  /*7ed0*/  IMAD.MOV.U32 R131, RZ, RZ, R19 ;  /* 0x000000ffff837224 */ /* 0x000fe200078e0013 */
[C---:B------:R-:W-:Y:S01]  /*7ee0*/  HMMA.16816.F32.BF16 R36, R8.reuse, R38, R68 ;  /* 0x000000260824723c */ /* 0x040fe20000041844 */
[----:B------:R-:W-:Y:S01]  /*7ef0*/  IMAD.MOV.U32 R118, RZ, RZ, R15 ;  /* 0x000000ffff767224 */ /* 0x000fe200078e000f */
[----:B------:R2:W5:Y:S01]  /*7f00*/  LDL.LU R135, [R1+0xb8] ;  /* 0x0000b80001877983 */ /* 0x0005620000300800 */
[----:B------:R4:W1:Y:S01]  /*7f10*/  MUFU.EX2 R15, R0 ;  /* 0x00000000000f7308 */ /* 0x0008620000000800 */
[----:B------:R-:W-:Y:S01]  /*7f20*/  IMAD.MOV.U32 R6, RZ, RZ, R156 ;  /* 0x000000ffff067224 */ /* 0x000fe200078e009c */
[----:B------:R-:W-:Y:S01]  /*7f30*/  MOV R117, R119 ;  /* 0x0000007700757202 */ /* 0x000fe20000000f00 */
[----:B------:R-:W-:Y:S01]  /*7f40*/  IMAD.MOV.U32 R71, RZ, RZ, R91 ;  /* 0x000000ffff477224 */ /* 0x000fe200078e005b */
[----:B------:R-:W-:Y:S01]  /*7f50*/  MOV R69, R118 ;  /* 0x0000007600457202 */ /* 0x000fe20000000f00 */
[----:B------:R-:W-:Y:S01]  /*7f60*/  HMMA.16816.F32.BF16 R56, R8, R32, R76 ;  /* 0x000000200838723c */ /* 0x000fe2000004184c */
[----:B------:R-:W-:Y:S01]  /*7f70*/  IMAD.MOV.U32 R46, RZ, RZ, R5 ;  /* 0x000000ffff2e7224 */ /* 0x000fe200078e0005 */
[----:B------:R2:W5:Y:S01]  /*7f80*/  LDL.LU R19, [R1+0xb4] ;  /* 0x0000b40001137983 */ /* 0x0005620000300800 */
[----:B----4-:R-:W-:Y:S01]  /*7f90*/  FFMA.FTZ R0, R88, UR18, -R3 ;  /* 0x0000001258007c23 */ /* 0x010fe20008010803 */
[----:B------:R-:W-:Y:S01]  /*7fa0*/  IMAD.MOV.U32 R88, RZ, RZ, R89 ;  /* 0x000000ffff587224 */ /* 0x000fe200078e0059 */
[----:B------:R-:W-:-:S03]  /*7fb0*/  MOV R89, R13 ;  /* 0x0000000d00597202 */ /* 0x000fc60000000f00 */
[----:B------:R-:W-:Y:S01]  /*7fc0*/  FFMA.FTZ R3, R88, UR18, -R3 ;  /* 0x0000001258037c23 */ /* 0x000fe20008010803 */
[----:B------:R-:W-:Y:S01]  /*7fd0*/  MUFU.EX2 R13, R0 ;  /* 0x00000000000d7308 */ /* 0x000fe20000000800 */
[----:B------:R-:W-:-:S07]  /*7fe0*/  IMAD.MOV.U32 R156, RZ, RZ, R81 ;  /* 0x000000ffff9c7224 */ /* 0x000fce00078e0051 */
[----:B------:R-:W4:Y:S01]  /*7ff0*/  MUFU.EX2 R12, R3 ;  /* 0x00000003000c7308 */ /* 0x000f220000000800 */
[----:B------:R-:W-:Y:S01]  /*8000*/  IMAD.MOV.U32 R81, RZ, RZ, R83 ;  /* 0x000000ffff517224 */ /* 0x000fe200078e0053 */
[----:B------:R-:W-:Y:S01]  /*8010*/  MOV R119, R132 ;  /* 0x0000008400777202 */ /* 0x000fe20000000f00 */
[----:B------:R-:W-:Y:S01]  /*8020*/  IMAD.MOV.U32 R83, RZ, RZ, R97 ;  /* 0x000000ffff537224 */ /* 0x000fe200078e0061 */
[----:B------:R-:W-:Y:S01]  /*8030*/  MOV R91, R116 ;  /* 0x00000074005b7202 */ /* 0x000fe20000000f00 */
[----:B------:R-:W-:Y:S02]  /*8040*/  IMAD.MOV.U32 R97, RZ, RZ, R131 ;  /* 0x000000ffff617224 */ /* 0x000fe400078e0083 */
        /* <DEDUP_REMOVED lines=11> */
[----:B------:R-:W-:-:S02]  /*8100*/  IMAD.MOV.U32 R9, RZ, RZ, R115 ;  /* 0x000000ffff097224 */ /* 0x000fc400078e0073 */
[----:B------:R-:W-:Y:S01]  /*8110*/  IMAD.MOV.U32 R82, RZ, RZ, R96 ;  /* 0x000000ffff527224 */ /* 0x000fe200078e0060 */
[----:B------:R-:W-:Y:S01]  /*8120*/  F2FP.BF16.F32.PACK_AB R131, R25, R27 ;  /* 0x0000001b1983723e */ /* 0x000fe200000010ff */
[----:B------:R-:W-:Y:S01]  /*8130*/  IMAD.MOV.U32 R96, RZ, RZ, R130 ;  /* 0x000000ffff607224 */ /* 0x000fe200078e0082 */
[----:B------:R-:W-:Y:S01]  /*8140*/  F2FP.BF16.F32.PACK_AB R130, R29, R42 ;  /* 0x0000002a1d82723e */ /* 0x000fe200000010ff */
[----:B------:R-:W-:Y:S01]  /*8150*/  IMAD.MOV.U32 R7, RZ, RZ, R128 ;  /* 0x000000ffff077224 */ /* 0x000fe200078e0080 */
[----:B------:R-:W-:Y:S02]  /*8160*/  F2FP.BF16.F32.PACK_AB R128, R41, R28 ;  /* 0x0000001c2980723e */ /* 0x000fe400000010ff */
[----:B------:R-:W-:Y:S02]  /*8170*/  F2FP.BF16.F32.PACK_AB R124, R22, R20 ;  /* 0x00000014167c723e */ /* 0x000fe400000010ff */
[----:B-1----:R-:W-:Y:S02]  /*8180*/  F2FP.BF16.F32.PACK_AB R126, R21, R23 ;  /* 0x00000017157e723e */ /* 0x002fe400000010ff */
[----:B------:R-:W-:-:S02]  /*8190*/  F2FP.BF16.F32.PACK_AB R125, R15, R14 ;  /* 0x0000000e0f7d723e */ /* 0x000fc400000010ff */
[----:B----4-:R-:W-:Y:S01]  /*81a0*/  F2FP.BF16.F32.PACK_AB R127, R12, R13 ;  /* 0x0000000d0c7f723e */ /* 0x010fe200000010ff */
[----:B------:R-:W-:Y:S01]  /*81b0*/  IMAD.MOV.U32 R35, RZ, RZ, R97 ;  /* 0x000000ffff237224 */ /* 0x000fe200078e0061 */
[----:B------:R-:W-:Y:S01]  /*81c0*/  MOV R32, R96 ;  /* 0x0000006000207202 */ /* 0x000fe20000000f00 */
[----:B------:R-:W-:Y:S01]  /*81d0*/  IMAD.MOV.U32 R31, RZ, RZ, R81 ;  /* 0x000000ffff1f7224 */ /* 0x000fe200078e0051 */
[----:B------:R-:W-:Y:S01]  /*81e0*/  MOV R34, R156 ;  /* 0x0000009c00227202 */ /* 0x000fe20000000f00 */
[----:B------:R-:W-:Y:S01]  /*81f0*/  IMAD.MOV.U32 R33, RZ, RZ, R83 ;  /* 0x000000ffff217224 */ /* 0x000fe200078e0053 */
[----:B------:R-:W-:Y:S01]  /*8200*/  MOV R30, R82 ;  /* 0x00000052001e7202 */ /* 0x000fe20000000f00 */
[----:B------:R-:W-:Y:S01]  /*8210*/  HMMA.16816.F32.BF16 R164, R124, R172, R164 ;  /* 0x000000ac7ca4723c */ /* 0x000fe200000418a4 */
[----:B------:R-:W-:Y:S01]  /*8220*/  LDSM.16.MT88.4 R96, [R80+0xf800] ;  /* 0x00f800005060783b */ /* 0x000fe20000004200 */
[----:B------:R-:W-:-:S03]  /*8230*/  MOV R0, R114 ;  /* 0x0000007200007202 */ /* 0x000fc60000000f00 */
[----:B------:R-:W1:Y:S03]  /*8240*/  LDSM.16.MT88.4 R80, [R142+0xf800] ;  /* 0x00f800008e50783b */ /* 0x000e660000004200 */
[C---:B------:R-:W-:Y:S01]  /*8250*/  HMMA.16816.F32.BF16 R168, R124.reuse, R174, R168 ;  /* 0x000000ae7ca8723c */ /* 0x040fe200000418a8 */
[----:B------:R-:W-:Y:S01]  /*8260*/  MOV R11, R6 ;  /* 0x00000006000b7202 */ /* 0x000fe20000000f00 */
[----:B---3--:R-:W-:Y:S01]  /*8270*/  IMAD.MOV.U32 R129, RZ, RZ, R18 ;  /* 0x000000ffff817224 */ /* 0x008fe200078e0012 */
[----:B------:R-:W-:Y:S01]  /*8280*/  MOV R3, R206 ;  /* 0x000000ce00037202 */ /* 0x000fe20000000f00 */
[----:B------:R-:W-:Y:S02]  /*8290*/  IMAD.MOV.U32 R2, RZ, RZ, R205 ;  /* 0x000000ffff027224 */ /* 0x000fe400078e00cd */
[----:B------:R-:W-:Y:S01]  /*82a0*/  IMAD.MOV.U32 R8, RZ, RZ, R207 ;  /* 0x000000ffff087224 */ /* 0x000fe200078e00cf */
[----:B------:R-:W-:Y:S01]  /*82b0*/  MOV R115, R129 ;  /* 0x0000008100737202 */ /* 0x000fe20000000f00 */
[----:B------:R-:W-:Y:S01]  /*82c0*/  IMAD.MOV.U32 R45, RZ, RZ, R90 ;  /* 0x000000ffff2d7224 */ /* 0x000fe200078e005a */
[----:B------:R-:W-:Y:S01]  /*82d0*/  F2FP.BF16.F32.PACK_AB R129, R26, R24 ;  /* 0x000000181a81723e */ /* 0x000fe200000010ff */
[----:B------:R2:W5:Y:S01]  /*82e0*/  LDL.LU R18, [R1+0xb0] ;  /* 0x0000b00001127983 */ /* 0x0005620000300800 */
[----:B------:R-:W-:Y:S01]  /*82f0*/  MOV R44, R89 ;  /* 0x00000059002c7202 */ /* 0x000fe20000000f00 */
[----:B-1----:R-:W-:Y:S02]  /*8300*/  HMMA.16816.F32.BF16 R76, R124, R82, R108 ;  /* 0x000000527c4c723c */ /* 0x002fe4000004186c */
[----:B------:R2:W5:Y:S06]  /*8310*/  LDL.LU R132, [R1+0xac] ;  /* 0x0000ac0001847983 */ /* 0x00056c0000300800 */
[C---:B------:R-:W-:Y:S08]  /*8320*/  HMMA.16816.F32.BF16 R160, R128.reuse, R172, R160 ;  /* 0x000000ac80a0723c */ /* 0x040ff000000418a0 */
[----:B------:R-:W-:Y:S01]  /*8330*/  HMMA.16816.F32.BF16 R172, R128, R174, R48 ;  /* 0x000000ae80ac723c */ /* 0x000fe20000041830 */
[----:B------:R-:W-:Y:S01]  /*8340*/  IMAD.MOV.U32 R51, RZ, RZ, R157 ;  /* 0x000000ffff337224 */ /* 0x000fe200078e009d */
[----:B------:R-:W-:Y:S01]  /*8350*/  MOV R50, R158 ;  /* 0x0000009e00327202 */ /* 0x000fe20000000f00 */
[----:B------:R-:W-:-:S02]  /*8360*/  IMAD.MOV.U32 R49, RZ, RZ, R159 ;  /* 0x000000ffff317224 */ /* 0x000fc400078e009f */
[----:B------:R1:W-:Y:S02]  /*8370*/  LDSM.16.MT88.4 R156, [R142+0xd800] ;  /* 0x00d800008e9c783b */ /* 0x0003e40000004200 */
[----:B-1----:R-:W-:Y:S02]  /*8380*/  MOV R142, R115 ;  /* 0x00000073008e7202 */ /* 0x002fe40000000f00 */
[----:B------:R1:W-:Y:S02]  /*8390*/  LDSM.16.MT88.4 R112, [R40+0x3800] ;  /* 0x003800002870783b */ /* 0x0003e40000004200 */
[----:B-1----:R-:W-:Y:S02]  /*83a0*/  IMAD.MOV.U32 R40, RZ, RZ, R7 ;  /* 0x000000ffff287224 */ /* 0x002fe400078e0007 */
[----:B------:R-:W1:Y:S01]  /*83b0*/  LDSM.16.MT88.4 R4, [R140+0x3800] ;  /* 0x003800008c04783b */ /* 0x000e620000004200 */
[----:B------:R-:W-:-:S03]  /*83c0*/  MOV R48, R204 ;  /* 0x000000cc00307202 */ /* 0x000fc60000000f00 */
[----:B------:R3:W4:Y:S02]  /*83d0*/  LDSM.16.MT88.4 R204, [R140+0x1800] ;  /* 0x001800008ccc783b */ /* 0x0007240000004200 */
[----:B---3--:R-:W-:Y:S02]  /*83e0*/  MOV R140, R91 ;  /* 0x0000005b008c7202 */ /* 0x008fe40000000f00 */
[----:B------:R-:W-:Y:S01]  /*83f0*/  HMMA.16816.F32.BF16 R88, R124, R96, R52 ;  /* 0x000000607c58723c */ /* 0x000fe20000041834 */
[----:B------:R-:W-:Y:S01]  /*8400*/  IMAD.MOV.U32 R55, RZ, RZ, R75 ;  /* 0x000000ffff377224 */ /* 0x000fe200078e004b */
[----:B------:R-:W-:Y:S01]  /*8410*/  MOV R53, R40 ;  /* 0x0000002800357202 */ /* 0x000fe20000000f00 */
[----:B------:R-:W-:Y:S02]  /*8420*/  IMAD.MOV.U32 R52, RZ, RZ, R140 ;  /* 0x000000ffff347224 */ /* 0x000fe400078e008c */
[----:B------:R-:W-:-:S03]  /*8430*/  IMAD.MOV.U32 R54, RZ, RZ, R142 ;  /* 0x000000ffff367224 */ /* 0x000fc600078e008e */
[----:B-1----:R-:W-:Y:S01]  /*8440*/  HMMA.16816.F32.BF16 R120, R124, R4, R216 ;  /* 0x000000047c78723c */ /* 0x002fe200000418d8 */
[----:B------:R-:W-:Y:S02]  /*8450*/  MOV R219, R55 ;  /* 0x0000003700db7202 */ /* 0x000fe40000000f00 */
[----:B------:R-:W-:Y:S01]  /*8460*/  MOV R55, R48 ;  /* 0x0000003000377202 */ /* 0x000fe20000000f00 */
[----:B------:R-:W-:Y:S01]  /*8470*/  IMAD.MOV.U32 R140, RZ, RZ, R49 ;  /* 0x000000ffff8c7224 */ /* 0x000fe200078e0031 */
[----:B------:R-:W-:Y:S01]  /*8480*/  MOV R40, R50 ;  /* 0x0000003200287202 */ /* 0x000fe20000000f00 */
[----:B------:R-:W-:Y:S01]  /*8490*/  FADD.FTZ R3, R3, R219 ;  /* 0x000000db03037221 */ /* 0x000fe20000010000 */
[----:B------:R-:W-:Y:S01]  /*84a0*/  FADD.FTZ R8, R8, R52 ;  /* 0x0000003408087221 */ /* 0x000fe20000010000 */
[----:B------:R-:W-:Y:S01]  /*84b0*/  FADD.FTZ R2, R2, R53 ;  /* 0x0000003502027221 */ /* 0x000fe20000010000 */
[----:B------:R-:W-:Y:S02]  /*84c0*/  IMAD.MOV.U32 R142, RZ, RZ, R51 ;  /* 0x000000ffff8e7224 */ /* 0x000fe400078e0033 */
        /* <DEDUP_REMOVED lines=8> */
[----:B------:R-:W-:-:S02]  /*8550*/  IMAD.MOV.U32 R51, RZ, RZ, R47 ;  /* 0x000000ffff337224 */ /* 0x000fc400078e002f */
[----:B------:R-:W-:Y:S01]  /*8560*/  FADD.FTZ R9, R9, R3 ;  /* 0x0000000309097221 */ /* 0x000fe20000010000 */
[----:B------:R-:W-:Y:S01]  /*8570*/  MOV R10, R44 ;  /* 0x0000002c000a7202 */ /* 0x000fe20000000f00 */
[----:B------:R-:W-:Y:S01]  /*8580*/  FADD.FTZ R3, R48, R8 ;  /* 0x0000000830037221 */ /* 0x000fe20000010000 */
[----:B------:R-:W-:Y:S01]  /*8590*/  FADD.FTZ R2, R49, R2 ;  /* 0x0000000231027221 */ /* 0x000fe20000010000 */
[----:B------:R-:W-:Y:S02]  /*85a0*/  IMAD.MOV.U32 R11, RZ, RZ, R68 ;  /* 0x000000ffff0b7224 */ /* 0x000fe400078e0044 */
[----:B------:R-:W-:Y:S01]  /*85b0*/  FADD.FTZ R0, R50, R0 ;  /* 0x0000000032007221 */ /* 0x000fe20000010000 */
[----:B------:R-:W-:Y:S01]  /*85c0*/  IMAD.MOV.U32 R46, RZ, RZ, R70 ;  /* 0x000000ffff2e7224 */ /* 0x000fe200078e0046 */
[----:B------:R-:W-:Y:S01]  /*85d0*/  MOV R47, R71 ;  /* 0x00000047002f7202 */ /* 0x000fe20000000f00 */
        /* <DEDUP_REMOVED lines=50> */
[C---:B------:R-:W-:Y:S01]  /*8900*/  HMMA.16816.F32.BF16 R72, R124.reuse, R80, R104 ;  /* 0x000000507c48723c */ /* 0x040fe20000041868 */
[----:B------:R2:W-:Y:S04]  /*8910*/  STL [R1+0x98], R4 ;  /* 0x0000980401007387 */ /* 0x0005e80000100800 */
[----:B------:R2:W-:Y:S03]  /*8920*/  STL [R1+0xa0], R3 ;  /* 0x0000a00301007387 */ /* 0x0005e60000100800 */
[C---:B------:R-:W-:Y:S01]  /*8930*/  HMMA.16816.F32.BF16 R92, R124.reuse, R98, R92 ;  /* 0x000000627c5c723c */ /* 0x040fe2000004185c */
[----:B------:R2:W-:Y:S04]  /*8940*/  STL [R1+0x94], R2 ;  /* 0x0000940201007387 */ /* 0x0005e80000100800 */
[----:B------:R2:W-:Y:S03]  /*8950*/  STL [R1+0x9c], R0 ;  /* 0x00009c0001007387 */ /* 0x0005e60000100800 */
[C---:B------:R-:W-:Y:S08]  /*8960*/  HMMA.16816.F32.BF16 R144, R124.reuse, R156, R144 ;  /* 0x0000009c7c90723c */ /* 0x040ff00000041890 */
[C---:B------:R-:W-:Y:S08]  /*8970*/  HMMA.16816.F32.BF16 R152, R124.reuse, R158, R152 ;  /* 0x0000009e7c98723c */ /* 0x040ff00000041898 */
[C---:B------:R-:W-:Y:S08]  /*8980*/  HMMA.16816.F32.BF16 R180, R124.reuse, R188, R180 ;  /* 0x000000bc7cb4723c */ /* 0x040ff000000418b4 */
        /* <DEDUP_REMOVED lines=26> */
[----:B------:R-:W4:Y:S03]  /*8b30*/  LDCU.64 UR4, c[0x0][0x3d8] ;  /* 0x00007b00ff0477ac */ /* 0x000f260008000a00 */
[----:B------:R-:W3:Y:S01]  /*8b40*/  LDL.LU R30, [R1+0x84] ;  /* 0x00008400011e7983 */ /* 0x000ee20000300800 */
[----:B------:R-:W3:Y:S01]  /*8b50*/  LDCU.64 UR8, c[0x0][0x390] ;  /* 0x00007200ff0877ac */ /* 0x000ee20008000a00 */
[----:B------:R-:W-:Y:S01]  /*8b60*/  IMAD.MOV.U32 R20, RZ, RZ, 0x20 ;  /* 0x00000020ff147424 */ /* 0x000fe200078e00ff */
[----:B------:R-:W4:Y:S01]  /*8b70*/  S2R R33, SR_TID.X ;  /* 0x0000000000217919 */ /* 0x000f220000002100 */
[----:B------:R-:W-:Y:S02]  /*8b80*/  USHF.R.S32.HI UR27, URZ, 0x1f, UR16 ;  /* 0x0000001fff1b7899 */ /* 0x000fe40008011410 */
[----:B------:R-:W-:Y:S01]  /*8b90*/  UIADD3 UR25, UPT, UPT, UR17, -0x2, URZ ;  /* 0xfffffffe11197890 */ /* 0x000fe2000fffe0ff */
[----:B------:R-:W-:Y:S01]  /*8ba0*/  SEL R20, R20, 0xffffffe0, !P0 ;  /* 0xffffffe014147807 */ /* 0x000fe20004000000 */
[----:B-1----:R-:W-:-:S02]  /*8bb0*/  USHF.L.U32 UR26, UR6, 0x4, URZ ;  /* 0x00000004061a7899 */ /* 0x002fc400080006ff */
[----:B------:R-:W-:Y:S02]  /*8bc0*/  UIMAD.WIDE.U32 UR28, UR25, UR6, URZ ;  /* 0x00000006191c72a5 */ /* 0x000fe4000f8e00ff */
[----:B------:R-:W-:Y:S02]  /*8bd0*/  UIMAD UR25, UR25, UR7, URZ ;  /* 0x00000007191972a4 */ /* 0x000fe4000f8e02ff */
[----:B----4-:R-:W-:Y:S02]  /*8be0*/  UIMAD UR21, UR27, UR4, URZ ;  /* 0x000000041b1572a4 */ /* 0x010fe4000f8e02ff */
[----:B------:R-:W-:Y:S02]  /*8bf0*/  UIADD3 UR25, UPT, UPT, UR29, UR25, URZ ;  /* 0x000000191d197290 */ /* 0x000fe4000fffe0ff */
[----:B------:R-:W-:Y:S02]  /*8c00*/  UIMAD UR21, UR16, UR5, UR21 ;  /* 0x00000005101572a4 */ /* 0x000fe4000f8e0215 */
[----:B------:R-:W-:-:S02]  /*8c10*/  USHF.L.U64.HI UR23, UR6, 0x4, UR7 ;  /* 0x0000000406177899 */ /* 0x000fc40008010207 */
[----:B------:R-:W-:-:S06]  /*8c20*/  ULEA UR22, UP0, UR28, UR26, 0x6 ;  /* 0x0000001a1c167291 */ /* 0x000fcc000f8030ff */
[----:B------:R-:W-:Y:S01]  /*8c30*/  IMAD.U32 R7, RZ, RZ, UR22 ;  /* 0x00000016ff077e24 */ /* 0x000fe2000f8e00ff */
[----:B------:R-:W-:-:S05]  /*8c40*/  SHF.R.U32.HI R4, RZ, 0x3, R33 ;  /* 0x00000003ff047819 */ /* 0x000fca0000011621 */
[----:B------:R-:W-:Y:S01]  /*8c50*/  IMAD R0, R4, UR7, RZ ;  /* 0x0000000704007c24 */ /* 0x000fe2000f8e02ff */
[----:B------:R1:W-:Y:S04]  /*8c60*/  STL [R1+0x38], R4 ;  /* 0x0000380401007387 */ /* 0x0003e80000100800 */
[----:B------:R4:W-:Y:S01]  /*8c70*/  STL [R1+0x90], R0 ;  /* 0x0000900001007387 */ /* 0x0009e20000100800 */
[----:B------:R-:W-:Y:S01]  /*8c80*/  BAR.SYNC.DEFER_BLOCKING 0x0 ;  /* 0x0000000000007b1d */ /* 0x000fe20000010000 */
[----:B--2---:R-:W-:-:S05]  /*8c90*/  IADD3 R2, P1, PT, R32, UR20, RZ ;  /* 0x0000001420027c10 */ /* 0x004fca000ff3e0ff */
[----:B------:R-:W2:Y:S01]  /*8ca0*/  S2R R32, SR_TID.X ;  /* 0x0000000000207919 */ /* 0x000ea20000002100 */
[----:B------:R-:W-:Y:S02]  /*8cb0*/  IMAD.X R3, RZ, RZ, UR19, P1 ;  /* 0x00000013ff037e24 */ /* 0x000fe400088e06ff */
[----:B---3--:R-:W-:Y:S02]  /*8cc0*/  IMAD.MOV.U32 R142, RZ, RZ, R31 ;  /* 0x000000ffff8e7224 */ /* 0x008fe400078e001f */
[----:B------:R-:W-:Y:S01]  /*8cd0*/  IMAD.WIDE.U32 R2, R4, UR6, R2 ;  /* 0x0000000604027c25 */ /* 0x000fe2000f8e0002 */
[----:B-1----:R-:W-:-:S03]  /*8ce0*/  SHF.R.U32.HI R4, RZ, 0x1, R33 ;  /* 0x00000001ff047819 */ /* 0x002fc60000011621 */
[----:B------:R-:W-:Y:S01]  /*8cf0*/  IMAD.IADD R3, R3, 0x1, R0 ;  /* 0x0000000103037824 */ /* 0x000fe200078e0200 */
[----:B------:R-:W-:Y:S01]  /*8d00*/  LOP3.LUT R4, R30, 0x8, R4, 0x78, !PT ;  /* 0x000000081e047812 */ /* 0x000fe200078e7804 */
[----:B----4-:R-:W-:Y:S02]  /*8d10*/  IMAD.U32 R0, RZ, RZ, UR4 ;  /* 0x00000004ff007e24 */ /* 0x010fe4000f8e00ff */
[----:B------:R-:W-:Y:S02]  /*8d20*/  IMAD.SHL.U32 R30, R33, 0x8, RZ ;  /* 0x00000008211e7824 */ /* 0x000fe400078e00ff */
[----:B------:R-:W-:-:S04]  /*8d30*/  IMAD.WIDE.U32 R2, R0, UR16, R2 ;  /* 0x0000001000027c25 */ /* 0x000fc8000f8e0002 */
[----:B------:R-:W-:Y:S02]  /*8d40*/  IMAD.SHL.U32 R0, R33, 0x20, RZ ;  /* 0x0000002021007824 */ /* 0x000fe400078e00ff */
[----:B------:R-:W-:Y:S01]  /*8d50*/  VIADD R3, R3, UR21 ;  /* 0x0000001503037c36 */ /* 0x000fe20008000000 */
[----:B------:R-:W-:Y:S01]  /*8d60*/  ULEA.HI.X UR21, UR28, UR23, UR25, 0x6, UP0 ;  /* 0x000000171c157291 */ /* 0x000fe200080f3419 */
[----:B--2---:R-:W-:-:S04]  /*8d70*/  SHF.L.U32 R32, R32, 0x6, RZ ;  /* 0x0000000620207819 */ /* 0x004fc800000006ff */
[----:B------:R-:W-:-:S04]  /*8d80*/  LOP3.LUT R5, R32, 0x200, RZ, 0xc0, !PT ;  /* 0x0000020020057812 */ /* 0x000fc800078ec0ff */
[----:B------:R-:W-:Y:S02]  /*8d90*/  LOP3.LUT R5, R5, 0x7c00, R0, 0xf8, !PT ;  /* 0x00007c0005057812 */ /* 0x000fe400078ef800 */
[C---:B------:R-:W-:Y:S02]  /*8da0*/  LEA R0, P1, R2.reuse, UR8, 0x1 ;  /* 0x0000000802007c11 */ /* 0x040fe4000f8208ff */
[----:B------:R-:W-:Y:S01]  /*8db0*/  LOP3.LUT R22, R5, R4, RZ, 0xfc, !PT ;  /* 0x0000000405167212 */ /* 0x000fe200078efcff */
[----:B------:R-:W-:Y:S01]  /*8dc0*/  IMAD.U32 R4, RZ, RZ, UR28 ;  /* 0x0000001cff047e24 */ /* 0x000fe2000f8e00ff */
[----:B------:R-:W-:Y:S01]  /*8dd0*/  LEA.HI.X R2, R2, UR9, R3, 0x1, P1 ;  /* 0x0000000902027c11 */ /* 0x000fe200088f0c03 */
[----:B------:R-:W-:Y:S01]  /*8de0*/  IMAD.U32 R3, RZ, RZ, UR25 ;  /* 0x00000019ff037e24 */ /* 0x000fe2000f8e00ff */
[----:B------:R-:W-:Y:S01]  /*8df0*/  UIADD3 UR25, UP1, UPT, UR22, UR26, URZ ;  /* 0x0000001a16197290 */ /* 0x000fe2000ff3e0ff */
[----:B------:R-:W-:Y:S01]  /*8e00*/  MOV R5, UR29 ;  /* 0x0000001d00057c02 */ /* 0x000fe20008000f00 */
[----:B------:R-:W-:Y:S01]  /*8e10*/  ULEA UR28, UP0, UR6, UR22, 0x5 ;  /* 0x00000016061c7291 */ /* 0x000fe2000f8028ff */
[----:B------:R-:W-:Y:S01]  /*8e20*/  LOP3.LUT R5, R30, 0x1f8, RZ, 0xc0, !PT ;  /* 0x000001f81e057812 */ /* 0x000fe200078ec0ff */
[----:B------:R-:W-:Y:S01]  /*8e30*/  UIADD3.X UR23, UPT, UPT, UR21, UR23, URZ, UP1, !UPT ;  /* 0x0000001715177290 */ /* 0x000fe20008ffe4ff */
[C---:B------:R-:W-:Y:S01]  /*8e40*/  LEA R8, P1, R4.reuse, R0, 0x7 ;  /* 0x0000000004087211 */ /* 0x040fe200078238ff */
[----:B------:R-:W-:Y:S01]  /*8e50*/  ULEA.HI.X UR26, UR6, UR21, UR7, 0x5, UP0 ;  /* 0x00000015061a7291 */ /* 0x000fe200080f2c07 */
[----:B------:R-:W-:Y:S01]  /*8e60*/  IMAD.U32 R11, RZ, RZ, UR25 ;  /* 0x00000019ff0b7e24 */ /* 0x000fe2000f8e00ff */
[----:B------:R-:W-:Y:S01]  /*8e70*/  LOP3.LUT R14, R5, 0x38, R33, 0x78, !PT ;  /* 0x00000038050e7812 */ /* 0x000fe200078e7821 */
[----:B------:R-:W-:Y:S01]  /*8e80*/  IMAD.U32 R12, RZ, RZ, UR28 ;  /* 0x0000001cff0c7e24 */ /* 0x000fe2000f8e00ff */
[----:B------:R-:W-:Y:S01]  /*8e90*/  LEA.HI.X R9, R4, R2, R3, 0x7, P1 ;  /* 0x0000000204097211 */ /* 0x000fe200008f3c03 */
[----:B------:R-:W-:Y:S01]  /*8ea0*/  IMAD.U32 R3, RZ, RZ, UR23 ;  /* 0x00000017ff037e24 */ /* 0x000fe2000f8e00ff */
[----:B------:R-:W-:Y:S01]  /*8eb0*/  MOV R5, UR21 ;  /* 0x0000001500057c02 */ /* 0x000fe20008000f00 */
[----:B------:R-:W-:Y:S01]  /*8ec0*/  STL [R1+0xa4], R14 ;  /* 0x0000a40e01007387 */ /* 0x000fe20000100800 */
[----:B------:R-:W-:Y:S01]  /*8ed0*/  LEA R6, P3, R7, R0, 0x1 ;  /* 0x0000000007067211 */ /* 0x000fe200078608ff */
[----:B------:R-:W1:Y:S01]  /*8ee0*/  LDCU UR21, c[0x0][0x50c] ;  /* 0x0000a180ff1577ac */ /* 0x000e620008000800 */
[----:B------:R-:W-:-:S02]  /*8ef0*/  MOV R13, UR26 ;  /* 0x0000001a000d7c02 */ /* 0x000fc40008000f00 */
[-C--:B------:R-:W-:Y:S01]  /*8f00*/  LEA R10, P2, R11, R0.reuse, 0x1 ;  /* 0x000000000b0a7211 */ /* 0x080fe200078408ff */
[----:B------:R-:W-:Y:S01]  /*8f10*/  UISETP.GE.U32.AND UP1, UPT, UR17, 0x3, UPT ;  /* 0x000000031100788c */ /* 0x000fe2000bf26070 */
[----:B------:R-:W-:Y:S02]  /*8f20*/  LEA R4, P1, R12, R0, 0x1 ;  /* 0x000000000c047211 */ /* 0x000fe400078208ff */
[----:B------:R-:W-:Y:S02]  /*8f30*/  LOP3.LUT R0, R14, 0x1e00, R30, 0xf8, !PT ;  /* 0x00001e000e007812 */ /* 0x000fe400078ef81e */
[-C--:B------:R-:W-:Y:S02]  /*8f40*/  LEA.HI.X R7, R7, R2.reuse, R5, 0x1, P3 ;  /* 0x0000000207077211 */ /* 0x080fe400018f0c05 */
[-C--:B------:R-:W-:Y:S02]  /*8f50*/  LEA.HI.X R11, R11, R2.reuse, R3, 0x1, P2 ;  /* 0x000000020b0b7211 */ /* 0x080fe400010f0c03 */
[----:B------:R-:W-:-:S02]  /*8f60*/  LEA.HI.X R5, R12, R2, R13, 0x1, P1 ;  /* 0x000000020c057211 */ /* 0x000fc400008f0c0d */
[----:B------:R-:W-:Y:S01]  /*8f70*/  LEA R2, R0, UR30, 0x1 ;  /* 0x0000001e00027c11 */ /* 0x000fe2000f8e08ff */
[----:B-----5:R-:W-:Y:S01]  /*8f80*/  VIADD R0, R132, UR30 ;  /* 0x0000001e84007c36 */ /* 0x020fe20008000000 */
[----:B------:R-:W-:-:S03]  /*8f90*/  LEA R22, R22, UR30, 0x1 ;  /* 0x0000001e16167c11 */ /* 0x000fc6000f8e08ff */
[----:B------:R-:W-:Y:S01]  /*8fa0*/  @!PT LDS RZ, [RZ] ;  /* 0x00000000fffff984 */ /* 0x000fe20000000800 */
[----:B------:R-:W-:Y:S01]  /*8fb0*/  @!PT LDS RZ, [RZ] ;  /* 0x00000000fffff984 */ /* 0x000fe20000000800 */
[----:B------:R-:W-:Y:S01]  /*8fc0*/  @!PT LDS RZ, [RZ] ;  /* 0x00000000fffff984 */ /* 0x000fe20000000800 */
[----:B------:R-:W-:Y:S01]  /*8fd0*/  LDGSTS.E.BYPASS.LTC128B.128 [R2+0xc000], desc[UR14][R8.64] ;  /* 0x0c00000008027fae */ /* 0x000fe2000b981a0e */
[----:B------:R-:W-:Y:S01]  /*8fe0*/  IADD3 R3, PT, PT, R0, R20, RZ ;  /* 0x0000001400037210 */ /* 0x000fe20007ffe0ff */
[--C-:B------:R-:W-:Y:S02]  /*8ff0*/  IMAD.IADD R24, R20, 0x1, R22.reuse ;  /* 0x0000000114187824 */ /* 0x100fe400078e0216 */
[----:B------:R-:W-:Y:S01]  /*9000*/  LDGSTS.E.BYPASS.LTC128B.128 [R2+0xe000], desc[UR14][R8.64+0x80] ;  /* 0x0e00008008027fae */ /* 0x000fe2000b981a0e */
[----:B------:R-:W-:Y:S02]  /*9010*/  IMAD.IADD R21, R142, 0x1, R22 ;  /* 0x000000018e157824 */ /* 0x000fe400078e0216 */
[----:B------:R-:W-:Y:S01]  /*9020*/  IMAD.IADD R0, R0, 0x1, R142 ;  /* 0x0000000100007824 */ /* 0x000fe200078e028e */
[----:B------:R-:W-:Y:S02]  /*9030*/  LDGSTS.E.BYPASS.LTC128B.128 [R2+0xc800], desc[UR14][R6.64] ;  /* 0x0c80000006027fae */ /* 0x000fe4000b981a0e */
[C---:B------:R-:W-:Y:S01]  /*9040*/  IADD3 R23, PT, PT, R20.reuse, R21, RZ ;  /* 0x0000001514177210 */ /* 0x040fe20007ffe0ff */
[----:B------:R-:W-:Y:S01]  /*9050*/  IMAD.IADD R20, R20, 0x1, R0 ;  /* 0x0000000114147824 */ /* 0x000fe200078e0200 */
[----:B------:R-:W-:Y:S04]  /*9060*/  LDGSTS.E.BYPASS.LTC128B.128 [R2+0xe800], desc[UR14][R6.64+0x80] ;  /* 0x0e80008006027fae */ /* 0x000fe8000b981a0e */
[----:B------:R-:W-:Y:S04]  /*9070*/  LDGSTS.E.BYPASS.LTC128B.128 [R2+0xd000], desc[UR14][R10.64] ;  /* 0x0d0000000a027fae */ /* 0x000fe8000b981a0e */
[----:B------:R2:W-:Y:S04]  /*9080*/  LDGSTS.E.BYPASS.LTC128B.128 [R2+0xf000], desc[UR14][R10.64+0x80] ;  /* 0x0f0000800a027fae */ /* 0x0005e8000b981a0e */
[----:B------:R-:W-:Y:S04]  /*9090*/  LDGSTS.E.BYPASS.LTC128B.128 [R2+0xd800], desc[UR14][R4.64] ;  /* 0x0d80000004027fae */ /* 0x000fe8000b981a0e */
[----:B------:R3:W-:Y:S04]  /*90a0*/  LDGSTS.E.BYPASS.LTC128B.128 [R2+0xf800], desc[UR14][R4.64+0x80] ;  /* 0x0f80008004027fae */ /* 0x0007e8000b981a0e */
[----:B------:R-:W-:Y:S04]  /*90b0*/  LDSM.16.M88.4 R52, [R132+UR30+0x8000] ;  /* 0x0080001e8434783b */ /* 0x000fe80008000200 */
[----:B------:R-:W-:Y:S04]  /*90c0*/  LDSM.16.M88.4 R44, [R132+UR30+0x9000] ;  /* 0x0090001e842c783b */ /* 0x000fe80008000200 */
[----:B------:R-:W-:Y:S04]  /*90d0*/  LDSM.16.M88.4 R40, [R132+UR30+0x9800] ;  /* 0x0098001e8428783b */ /* 0x000fe80008000200 */
[----:B------:R-:W-:Y:S04]  /*90e0*/  LDSM.16.M88.4 R48, [R132+UR30+0x8800] ;  /* 0x0088001e8430783b */ /* 0x000fe80008000200 */
[----:B------:R-:W-:Y:S04]  /*90f0*/  LDSM.16.M88.4 R36, [R3+0x8000] ;  /* 0x008000000324783b */ /* 0x000fe80000000200 */
[----:B--2---:R-:W-:Y:S04]  /*9100*/  LDSM.16.M88.4 R8, [R24+0x2000] ;  /* 0x002000001808783b */ /* 0x004fe80000000200 */
[----:B---3--:R-:W2:Y:S04]  /*9110*/  LDSM.16.M88.4 R4, [R22+0x2000] ;  /* 0x002000001604783b */ /* 0x008ea80000000200 */
[----:B------:R-:W3:Y:S04]  /*9120*/  LDSM.16.M88.4 R28, [R3+0x9000] ;  /* 0x00900000031c783b */ /* 0x000ee80000000200 */
[----:B------:R-:W4:Y:S04]  /*9130*/  LDSM.16.M88.4 R56, [R3+0x9800] ;  /* 0x009800000338783b */ /* 0x000f280000000200 */
[----:B------:R-:W1:Y:S04]  /*9140*/  LDSM.16.M88.4 R12, [R22] ;  /* 0x00000000160c783b */ /* 0x000e680000000200 */
[----:B------:R-:W1:Y:S04]  /*9150*/  LDSM.16.M88.4 R32, [R3+0x8800] ;  /* 0x008800000320783b */ /* 0x000e680000000200 */
[----:B------:R-:W0:Y:S01]  /*9160*/  LDGDEPBAR ;  /* 0x00000000000079af */ /* 0x000e220000000000 */
[C---:B--2---:R-:W-:Y:S08]  /*9170*/  HMMA.16816.F32.BF16 R224, R4.reuse, R52, RZ ;  /* 0x0000003404e0723c */ /* 0x044ff000000418ff */
[C---:B------:R-:W-:Y:S08]  /*9180*/  HMMA.16816.F32.BF16 R208, R4.reuse, R44, RZ ;  /* 0x0000002c04d0723c */ /* 0x040ff000000418ff */
[C---:B------:R-:W-:Y:S08]  /*9190*/  HMMA.16816.F32.BF16 R64, R4.reuse, R40, RZ ;  /* 0x000000280440723c */ /* 0x040ff000000418ff */
[C---:B------:R-:W-:Y:S08]  /*91a0*/  HMMA.16816.F32.BF16 R220, R4.reuse, R54, RZ ;  /* 0x0000003604dc723c */ /* 0x040ff000000418ff */
[C---:B------:R-:W-:Y:S08]  /*91b0*/  HMMA.16816.F32.BF16 R136, R4.reuse, R46, RZ ;  /* 0x0000002e0488723c */ /* 0x040ff000000418ff */
[C---:B------:R-:W-:Y:S08]  /*91c0*/  HMMA.16816.F32.BF16 R60, R4.reuse, R42, RZ ;  /* 0x0000002a043c723c */ /* 0x040ff000000418ff */
[C---:B------:R-:W-:Y:S08]  /*91d0*/  HMMA.16816.F32.BF16 R216, R4.reuse, R48, RZ ;  /* 0x0000003004d8723c */ /* 0x040ff000000418ff */
[----:B------:R-:W-:Y:S01]  /*91e0*/  HMMA.16816.F32.BF16 R212, R4, R50, RZ ;  /* 0x0000003204d4723c */ /* 0x000fe200000418ff */
[----:B------:R-:W2:Y:S07]  /*91f0*/  LDSM.16.M88.4 R4, [R24] ;  /* 0x000000001804783b */ /* 0x000eae0000000200 */
[C---:B------:R-:W-:Y:S08]  /*9200*/  HMMA.16816.F32.BF16 R232, R8.reuse, R36, R224 ;  /* 0x0000002408e8723c */ /* 0x040ff000000418e0 */
[C---:B---3--:R-:W-:Y:S08]  /*9210*/  HMMA.16816.F32.BF16 R244, R8.reuse, R28, R208 ;  /* 0x0000001c08f4723c */ /* 0x048ff000000418d0 */
[C---:B----4-:R-:W-:Y:S08]  /*9220*/  HMMA.16816.F32.BF16 R224, R8.reuse, R56, R64 ;  /* 0x0000003808e0723c */ /* 0x050ff00000041840 */
[C---:B------:R-:W-:Y:S08]  /*9230*/  HMMA.16816.F32.BF16 R236, R8.reuse, R38, R220 ;  /* 0x0000002608ec723c */ /* 0x040ff000000418dc */
[C---:B------:R-:W-:Y:S08]  /*9240*/  HMMA.16816.F32.BF16 R208, R8.reuse, R30, R136 ;  /* 0x0000001e08d0723c */ /* 0x040ff00000041888 */
[----:B------:R-:W-:Y:S08]  /*9250*/  HMMA.16816.F32.BF16 R220, R8, R58, R60 ;  /* 0x0000003a08dc723c */ /* 0x000ff0000004183c */
[C---:B-1----:R-:W-:Y:S08]  /*9260*/  HMMA.16816.F32.BF16 R136, R12.reuse, R52, RZ ;  /* 0x000000340c88723c */ /* 0x042ff000000418ff */
        /* <DEDUP_REMOVED lines=8> */
[----:B------:R-:W-:Y:S08]  /*92f0*/  HMMA.16816.F32.BF16 R12, R12, R42, RZ ;  /* 0x0000002a0c0c723c */ /* 0x000ff000000418ff */
[C---:B--2---:R-:W-:Y:S08]  /*9300*/  HMMA.16816.F32.BF16 R136, R4.reuse, R36, R136 ;  /* 0x000000240488723c */ /* 0x044ff00000041888 */
[C---:B------:R-:W-:Y:S01]  /*9310*/  HMMA.16816.F32.BF16 R212, R4.reuse, R56, R8 ;  /* 0x0000003804d4723c */ /* 0x040fe20000041808 */
[----:B------:R-:W-:Y:S07]  /*9320*/  LDSM.16.M88.4 R8, [R21] ;  /* 0x000000001508783b */ /* 0x000fee0000000200 */
[C---:B------:R-:W-:Y:S08]  /*9330*/  HMMA.16816.F32.BF16 R60, R4.reuse, R32, R60 ;  /* 0x00000020043c723c */ /* 0x040ff0000004183c */
[C---:B------:R-:W-:Y:S08]  /*9340*/  HMMA.16816.F32.BF16 R48, R4.reuse, R28, R48 ;  /* 0x0000001c0430723c */ /* 0x040ff00000041830 */
[C---:B------:R-:W-:Y:S01]  /*9350*/  HMMA.16816.F32.BF16 R40, R4.reuse, R38, R64 ;  /* 0x000000260428723c */ /* 0x040fe20000041840 */
[----:B------:R-:W1:Y:S07]  /*9360*/  LDSM.16.M88.4 R36, [R0+0x9800] ;  /* 0x009800000024783b */ /* 0x000e6e0000000200 */
[C---:B------:R-:W-:Y:S01]  /*9370*/  HMMA.16816.F32.BF16 R52, R4.reuse, R34, R52 ;  /* 0x000000220434723c */ /* 0x040fe20000041834 */
[----:B------:R-:W-:Y:S07]  /*9380*/  LDSM.16.M88.4 R32, [R0+0x8000] ;  /* 0x008000000020783b */ /* 0x000fee0000000200 */
[C---:B------:R-:W-:Y:S01]  /*9390*/  HMMA.16816.F32.BF16 R44, R4.reuse, R30, R44 ;  /* 0x0000001e042c723c */ /* 0x040fe2000004182c */
[----:B------:R-:W2:Y:S07]  /*93a0*/  LDSM.16.M88.4 R28, [R0+0x8800] ;  /* 0x00880000001c783b */ /* 0x000eae0000000200 */
[----:B------:R-:W-:Y:S01]  /*93b0*/  HMMA.16816.F32.BF16 R56, R4, R58, R12 ;  /* 0x0000003a0438723c */ /* 0x000fe2000004180c */
[----:B------:R-:W3:Y:S04]  /*93c0*/  LDSM.16.M88.4 R4, [R21+0x2000] ;  /* 0x002000001504783b */ /* 0x000ee80000000200 */
[----:B------:R-:W4:-:S15]  /*93d0*/  LDSM.16.M88.4 R12, [R0+0x9000] ;  /* 0x00900000000c783b */ /* 0x000f1e0000000200 */
[C---:B-1----:R-:W-:Y:S08]  /*93e0*/  HMMA.16816.F32.BF16 R56, R8.reuse, R38, R56 ;  /* 0x000000260838723c */ /* 0x042ff00000041838 */
[----:B--2---:R-:W-:Y:S08]  /*93f0*/  HMMA.16816.F32.BF16 R64, R8, R28, R60 ;  /* 0x0000001c0840723c */ /* 0x004ff0000004183c */
[C---:B---3--:R-:W-:Y:S08]  /*9400*/  HMMA.16816.F32.BF16 R216, R4.reuse, R32, R232 ;  /* 0x0000002004d8723c */ /* 0x048ff000000418e8 */
[C---:B----4-:R-:W-:Y:S08]  /*9410*/  HMMA.16816.F32.BF16 R248, R4.reuse, R14, R208 ;  /* 0x0000000e04f8723c */ /* 0x050ff000000418d0 */
[----:B------:R-:W-:Y:S08]  /*9420*/  HMMA.16816.F32.BF16 R232, R4, R36, R224 ;  /* 0x0000002404e8723c */ /* 0x000ff000000418e0 */
[----:B------:R-:W-:Y:S08]  /*9430*/  HMMA.16816.F32.BF16 R208, R8, R32, R136 ;  /* 0x0000002008d0723c */ /* 0x000ff00000041888 */
[C---:B------:R-:W-:Y:S08]  /*9440*/  HMMA.16816.F32.BF16 R228, R4.reuse, R28, R228 ;  /* 0x0000001c04e4723c */ /* 0x040ff000000418e4 */
[C---:B------:R-:W-:Y:S08]  /*9450*/  HMMA.16816.F32.BF16 R244, R4.reuse, R12, R244 ;  /* 0x0000000c04f4723c */ /* 0x040ff000000418f4 */
[C---:B------:R-:W-:Y:S08]  /*9460*/  HMMA.16816.F32.BF16 R224, R4.reuse, R34, R236 ;  /* 0x0000002204e0723c */ /* 0x040ff000000418ec */
[C---:B------:R-:W-:Y:S08]  /*9470*/  HMMA.16816.F32.BF16 R240, R4.reuse, R30, R240 ;  /* 0x0000001e04f0723c */ /* 0x040ff000000418f0 */
[----:B------:R-:W-:Y:S01]  /*9480*/  HMMA.16816.F32.BF16 R220, R4, R38, R220 ;  /* 0x0000002604dc723c */ /* 0x000fe200000418dc */
[----:B------:R-:W-:Y:S07]  /*9490*/  LDSM.16.M88.4 R4, [R23+0x2000] ;  /* 0x002000001704783b */ /* 0x000fee0000000200 */
[C---:B------:R-:W-:Y:S01]  /*94a0*/  HMMA.16816.F32.BF16 R136, R8.reuse, R34, R40 ;  /* 0x000000220888723c */ /* 0x040fe20000041828 */
[----:B------:R-:W1:Y:S04]  /*94b0*/  LDSM.16.M88.4 R40, [R20+0x9800] ;  /* 0x009800001428783b */ /* 0x000e680000000200 */
[----:B------:R-:W2:Y:S03]  /*94c0*/  LDSM.16.M88.4 R32, [R20+0x8000] ;  /* 0x008000001420783b */ /* 0x000ea60000000200 */
[C---:B------:R-:W-:Y:S01]  /*94d0*/  HMMA.16816.F32.BF16 R60, R8.reuse, R30, R52 ;  /* 0x0000001e083c723c */ /* 0x040fe20000041834 */
[----:B------:R-:W3:Y:S07]  /*94e0*/  LDSM.16.M88.4 R28, [R20+0x8800] ;  /* 0x00880000141c783b */ /* 0x000eee0000000200 */
[C---:B------:R-:W-:Y:S08]  /*94f0*/  HMMA.16816.F32.BF16 R52, R8.reuse, R12, R48 ;  /* 0x0000000c0834723c */ /* 0x040ff00000041830 */
[C---:B------:R-:W-:Y:S01]  /*9500*/  HMMA.16816.F32.BF16 R44, R8.reuse, R14, R44 ;  /* 0x0000000e082c723c */ /* 0x040fe2000004182c */
[----:B------:R-:W-:Y:S07]  /*9510*/  LDSM.16.M88.4 R12, [R20+0x9000] ;  /* 0x00900000140c783b */ /* 0x000fee0000000200 */
[----:B------:R-:W-:Y:S01]  /*9520*/  HMMA.16816.F32.BF16 R48, R8, R36, R212 ;  /* 0x000000240830723c */ /* 0x000fe200000418d4 */
[----:B------:R-:W4:Y:S07]  /*9530*/  LDSM.16.M88.4 R8, [R23] ;  /* 0x000000001708783b */ /* 0x000f2e0000000200 */
[C---:B-1----:R-:W-:Y:S08]  /*9540*/  HMMA.16816.F32.BF16 R232, R4.reuse, R40, R232 ;  /* 0x0000002804e8723c */ /* 0x042ff000000418e8 */
[C---:B--2---:R-:W-:Y:S08]  /*9550*/  HMMA.16816.F32.BF16 R212, R4.reuse, R32, R216 ;  /* 0x0000002004d4723c */ /* 0x044ff000000418d8 */
[----:B------:R-:W-:Y:S03]  /*9560*/  HMMA.16816.F32.BF16 R224, R4, R34, R224 ;  /* 0x0000002204e0723c */ /* 0x000fe600000418e0 */
[----:B------:R-:W-:Y:S01]  /*9570*/  IMAD.MOV.U32 R36, RZ, RZ, R232 ;  /* 0x000000ffff247224 */ /* 0x000fe200078e00e8 */
[----:B------:R-:W-:Y:S01]  /*9580*/  MOV R142, R234 ;  /* 0x000000ea008e7202 */ /* 0x000fe20000000f00 */
[----:B------:R-:W-:-:S02]  /*9590*/  IMAD.MOV.U32 R252, RZ, RZ, R233 ;  /* 0x000000fffffc7224 */ /* 0x000fc400078e00e9 */
[----:B------:R-:W-:Y:S01]  /*95a0*/  IMAD.MOV.U32 R141, RZ, RZ, R235 ;  /* 0x000000ffff8d7224 */ /* 0x000fe200078e00eb */
[----:B---3--:R-:W-:Y:S08]  /*95b0*/  HMMA.16816.F32.BF16 R228, R4, R28, R228 ;  /* 0x0000001c04e4723c */ /* 0x008ff000000418e4 */
[----:B----4-:R-:W-:Y:S01]  /*95c0*/  HMMA.16816.F32.BF16 R48, R8, R40, R48 ;  /* 0x000000280830723c */ /* 0x010fe20000041830 */
[----:B------:R-:W-:-:S02]  /*95d0*/  IMAD.MOV.U32 R41, RZ, RZ, R36 ;  /* 0x000000ffff297224 */ /* 0x000fc400078e0024 */
[----:B------:R-:W-:Y:S05]  /*95e0*/  LDSM.16.M88.4 R36, [R132+UR30+0xa000] ;  /* 0x00a0001e8424783b */ /* 0x000fea0008000200 */
[C---:B------:R-:W-:Y:S08]  /*95f0*/  HMMA.16816.F32.BF16 R240, R4.reuse, R30, R240 ;  /* 0x0000001e04f0723c */ /* 0x040ff000000418f0 */
[----:B------:R-:W-:Y:S03]  /*9600*/  HMMA.16816.F32.BF16 R244, R4, R12, R244 ;  /* 0x0000000c04f4723c */ /* 0x000fe600000418f4 */
[----:B------:R-:W-:Y:S01]  /*9610*/  IMAD.MOV.U32 R140, RZ, RZ, R48 ;  /* 0x000000ffff8c7224 */ /* 0x000fe200078e0030 */
[----:B------:R-:W-:Y:S01]  /*9620*/  MOV R26, R50 ;  /* 0x00000032001a7202 */ /* 0x000fe20000000f00 */
[----:B------:R-:W-:-:S02]  /*9630*/  IMAD.MOV.U32 R27, RZ, RZ, R49 ;  /* 0x000000ffff1b7224 */ /* 0x000fc400078e0031 */
[----:B------:R-:W-:Y:S01]  /*9640*/  IMAD.MOV.U32 R25, RZ, RZ, R51 ;  /* 0x000000ffff197224 */ /* 0x000fe200078e0033 */
[C---:B------:R-:W-:Y:S01]  /*9650*/  HMMA.16816.F32.BF16 R248, R4.reuse, R14, R248 ;  /* 0x0000000e04f8723c */ /* 0x040fe200000418f8 */
[----:B------:R-:W-:Y:S07]  /*9660*/  LDSM.16.M88.4 R48, [R132+UR30+0xb800] ;  /* 0x00b8001e8430783b */ /* 0x000fee0008000200 */
[----:B------:R-:W-:Y:S01]  /*9670*/  HMMA.16816.F32.BF16 R236, R4, R42, R220 ;  /* 0x0000002a04ec723c */ /* 0x000fe200000418dc */
[----:B------:R-:W1:Y:S07]  /*9680*/  LDSM.16.M88.4 R4, [R22+0x6000] ;  /* 0x006000001604783b */ /* 0x000e6e0000000200 */
[C---:B------:R-:W-:Y:S08]  /*9690*/  HMMA.16816.F32.BF16 R232, R8.reuse, R32, R208 ;  /* 0x0000002008e8723c */ /* 0x040ff000000418d0 */
[C---:B------:R-:W-:Y:S08]  /*96a0*/  HMMA.16816.F32.BF16 R216, R8.reuse, R28, R64 ;  /* 0x0000001c08d8723c */ /* 0x040ff00000041840 */
[C---:B------:R-:W-:Y:S01]  /*96b0*/  HMMA.16816.F32.BF16 R208, R8.reuse, R30, R60 ;  /* 0x0000001e08d0723c */ /* 0x040fe2000004183c */
[----:B------:R-:W2:Y:S07]  /*96c0*/  LDSM.16.M88.4 R28, [R132+UR30+0xb000] ;  /* 0x00b0001e841c783b */ /* 0x000eae0008000200 */
[C---:B------:R-:W-:Y:S01]  /*96d0*/  HMMA.16816.F32.BF16 R220, R8.reuse, R34, R136 ;  /* 0x0000002208dc723c */ /* 0x040fe20000041888 */
[----:B------:R-:W3:Y:S07]  /*96e0*/  LDSM.16.M88.4 R32, [R132+UR30+0xa800] ;  /* 0x00a8001e8420783b */ /* 0x000eee0008000200 */
[C---:B------:R-:W-:Y:S08]  /*96f0*/  HMMA.16816.F32.BF16 R52, R8.reuse, R12, R52 ;  /* 0x0000000c0834723c */ /* 0x040ff00000041834 */
[----:B------:R-:W-:Y:S01]  /*9700*/  HMMA.16816.F32.BF16 R44, R8, R14, R44 ;  /* 0x0000000e082c723c */ /* 0x000fe2000004182c */
[----:B------:R4:W4:Y:S07]  /*9710*/  LDSM.16.M88.4 R12, [R22+0x4000] ;  /* 0x00400000160c783b */ /* 0x00092e0000000200 */
[----:B-1----:R-:W-:Y:S01]  /*9720*/  HMMA.16816.F32.BF16 R60, R4, R38, R224 ;  /* 0x00000026043c723c */ /* 0x002fe200000418e0 */
[----:B------:R-:W-:Y:S01]  /*9730*/  IMAD.MOV.U32 R224, RZ, RZ, R41 ;  /* 0x000000ffffe07224 */ /* 0x000fe200078e0029 */
[----:B------:R-:W-:Y:S01]  /*9740*/  MOV R225, R252 ;  /* 0x000000fc00e17202 */ /* 0x000fe20000000f00 */
[----:B------:R-:W-:-:S02]  /*9750*/  IMAD.MOV.U32 R226, RZ, RZ, R142 ;  /* 0x000000ffffe27224 */ /* 0x000fc400078e008e */
[----:B------:R-:W-:-:S03]  /*9760*/  IMAD.MOV.U32 R227, RZ, RZ, R141 ;  /* 0x000000ffffe37224 */ /* 0x000fc600078e008d */
[----:B------:R-:W-:Y:S08]  /*9770*/  HMMA.16816.F32.BF16 R136, R8, R42, R56 ;  /* 0x0000002a0888723c */ /* 0x000ff00000041838 */
[C---:B--2---:R-:W-:Y:S08]  /*9780*/  HMMA.16816.F32.BF16 R248, R4.reuse, R30, R248 ;  /* 0x0000001e04f8723c */ /* 0x044ff000000418f8 */
[C---:B------:R-:W-:Y:S08]  /*9790*/  HMMA.16816.F32.BF16 R224, R4.reuse, R48, R224 ;  /* 0x0000003004e0723c */ /* 0x040ff000000418e0 */
[----:B------:R-:W-:Y:S03]  /*97a0*/  HMMA.16816.F32.BF16 R64, R4, R36, R212 ;  /* 0x000000240440723c */ /* 0x000fe600000418d4 */
[----:B------:R-:W-:Y:S01]  /*97b0*/  MOV R11, R250 ;  /* 0x000000fa000b7202 */ /* 0x000fe20000000f00 */
[----:B------:R-:W-:-:S02]  /*97c0*/  IMAD.MOV.U32 R10, RZ, RZ, R251 ;  /* 0x000000ffff0a7224 */ /* 0x000fc400078e00fb */
[----:B------:R-:W-:Y:S02]  /*97d0*/  IMAD.MOV.U32 R250, RZ, RZ, R26 ;  /* 0x000000fffffa7224 */ /* 0x000fe400078e001a */
[C---:B---3--:R-:W-:Y:S01]  /*97e0*/  HMMA.16816.F32.BF16 R56, R4.reuse, R32, R228 ;  /* 0x000000200438723c */ /* 0x048fe200000418e4 */
[----:B------:R-:W-:Y:S02]  /*97f0*/  IMAD.MOV.U32 R251, RZ, RZ, R25 ;  /* 0x000000fffffb7224 */ /* 0x000fe400078e0019 */
[----:B------:R-:W-:Y:S01]  /*9800*/  IMAD.MOV.U32 R26, RZ, RZ, R225 ;  /* 0x000000ffff1a7224 */ /* 0x000fe200078e00e1 */
[----:B------:R-:W-:Y:S01]  /*9810*/  MOV R25, R226 ;  /* 0x000000e200197202 */ /* 0x000fe20000000f00 */
[----:B------:R-:W-:Y:S02]  /*9820*/  IMAD.MOV.U32 R9, RZ, RZ, R224 ;  /* 0x000000ffff097224 */ /* 0x000fe400078e00e0 */
[----:B------:R-:W-:Y:S01]  /*9830*/  IMAD.MOV.U32 R252, RZ, RZ, R227 ;  /* 0x000000fffffc7224 */ /* 0x000fe200078e00e3 */
[----:B------:R-:W-:Y:S01]  /*9840*/  HMMA.16816.F32.BF16 R40, R4, R34, R240 ;  /* 0x000000220428723c */ /* 0x000fe200000418f0 */
[----:B----4-:R-:W-:Y:S01]  /*9850*/  IMAD.MOV.U32 R22, RZ, RZ, R249 ;  /* 0x000000ffff167224 */ /* 0x010fe200078e00f9 */
[----:B------:R-:W-:Y:S01]  /*9860*/  MOV R249, R27 ;  /* 0x0000001b00f97202 */ /* 0x000fe20000000f00 */
[----:B------:R-:W-:-:S02]  /*9870*/  IMAD.MOV.U32 R8, RZ, RZ, R248 ;  /* 0x000000ffff087224 */ /* 0x000fc400078e00f8 */
[----:B------:R-:W-:-:S03]  /*9880*/  IMAD.MOV.U32 R248, RZ, RZ, R140 ;  /* 0x000000fffff87224 */ /* 0x000fc600078e008c */
[C---:B------:R-:W-:Y:S08]  /*9890*/  HMMA.16816.F32.BF16 R212, R4.reuse, R28, R244 ;  /* 0x0000001c04d4723c */ /* 0x040ff000000418f4 */
[----:B------:R-:W-:Y:S01]  /*98a0*/  HMMA.16816.F32.BF16 R4, R4, R50, R236 ;  /* 0x000000320404723c */ /* 0x000fe200000418ec */
[----:B------:R-:W-:Y:S01]  /*98b0*/  IMAD.MOV.U32 R238, RZ, RZ, R26 ;  /* 0x000000ffffee7224 */ /* 0x000fe200078e001a */
[----:B------:R-:W-:-:S06]  /*98c0*/  MOV R239, R25 ;  /* 0x0000001900ef7202 */ /* 0x000fcc0000000f00 */
[----:B------:R-:W-:Y:S01]  /*98d0*/  HMMA.16816.F32.BF16 R224, R12, R36, R232 ;  /* 0x000000240ce0723c */ /* 0x000fe200000418e8 */
[----:B------:R-:W-:Y:S01]  /*98e0*/  IMAD.MOV.U32 R233, RZ, RZ, R11 ;  /* 0x000000ffffe97224 */ /* 0x000fe200078e000b */
[----:B------:R-:W-:Y:S01]  /*98f0*/  MOV R235, R9 ;  /* 0x0000000900eb7202 */ /* 0x000fe20000000f00 */
[----:B------:R-:W-:Y:S02]  /*9900*/  IMAD.MOV.U32 R234, RZ, RZ, R10 ;  /* 0x000000ffffea7224 */ /* 0x000fe400078e000a */
[----:B------:R-:W-:-:S03]  /*9910*/  IMAD.MOV.U32 R232, RZ, RZ, R22 ;  /* 0x000000ffffe87224 */ /* 0x000fc600078e0016 */
[C---:B------:R-:W-:Y:S03]  /*9920*/  HMMA.16816.F32.BF16 R240, R12.reuse, R32, R216 ;  /* 0x000000200cf0723c */ /* 0x040fe600000418d8 */
[----:B------:R-:W-:Y:S01]  /*9930*/  IMAD.MOV.U32 R237, RZ, RZ, R4 ;  /* 0x000000ffffed7224 */ /* 0x000fe200078e0004 */
[----:B------:R-:W-:Y:S01]  /*9940*/  MOV R236, R5 ;  /* 0x0000000500ec7202 */ /* 0x000fe20000000f00 */
[----:B------:R-:W-:Y:S02]  /*9950*/  IMAD.MOV.U32 R142, RZ, RZ, R6 ;  /* 0x000000ffff8e7224 */ /* 0x000fe400078e0006 */
[----:B------:R-:W-:Y:S01]  /*9960*/  IMAD.MOV.U32 R141, RZ, RZ, R7 ;  /* 0x000000ffff8d7224 */ /* 0x000fe200078e0007 */
[----:B------:R-:W-:Y:S01]  /*9970*/  HMMA.16816.F32.BF16 R228, R12, R34, R208 ;  /* 0x000000220ce4723c */ /* 0x000fe200000418d0 */
[----:B------:R-:W-:Y:S02]  /*9980*/  LDSM.16.M88.4 R32, [R3+0xa000] ;  /* 0x00a000000320783b */ /* 0x000fe40000000200 */
[----:B------:R-:W-:Y:S01]  /*9990*/  IMAD.MOV.U32 R5, RZ, RZ, R226 ;  /* 0x000000ffff057224 */ /* 0x000fe200078e00e2 */
[----:B------:R-:W-:Y:S01]  /*99a0*/  MOV R4, R227 ;  /* 0x000000e300047202 */ /* 0x000fe20000000f00 */
[----:B------:R-:W-:-:S02]  /*99b0*/  IMAD.MOV.U32 R7, RZ, RZ, R224 ;  /* 0x000000ffff077224 */ /* 0x000fc400078e00e0 */
[----:B------:R-:W-:Y:S01]  /*99c0*/  IMAD.MOV.U32 R6, RZ, RZ, R225 ;  /* 0x000000ffff067224 */ /* 0x000fe200078e00e1 */
[----:B------:R-:W-:Y:S01]  /*99d0*/  HMMA.16816.F32.BF16 R244, R12, R38, R220 ;  /* 0x000000260cf4723c */ /* 0x000fe200000418dc */
[----:B------:R-:W-:Y:S01]  /*99e0*/  LDSM.16.M88.4 R36, [R3+0xb000] ;  /* 0x00b000000324783b */ /* 0x000fe20000000200 */
[----:B------:R-:W-:-:S03]  /*99f0*/  IMAD.MOV.U32 R223, RZ, RZ, R8 ;  /* 0x000000ffffdf7224 */ /* 0x000fc600078e0008 */
[----:B------:R-:W1:Y:S03]  /*9a00*/  LDSM.16.M88.4 R8, [R24+0x4000] ;  /* 0x004000001808783b */ /* 0x000e660000000200 */
[----:B------:R-:W-:Y:S01]  /*9a10*/  HMMA.16816.F32.BF16 R224, R12, R28, R52 ;  /* 0x0000001c0ce0723c */ /* 0x000fe20000041834 */
[----:B------:R-:W-:Y:S01]  /*9a20*/  IMAD.MOV.U32 R52, RZ, RZ, R7 ;  /* 0x000000ffff347224 */ /* 0x000fe200078e0007 */
[----:B------:R-:W-:Y:S01]  /*9a30*/  MOV R54, R5 ;  /* 0x0000000500367202 */ /* 0x000fe20000000f00 */
[----:B------:R-:W-:Y:S02]  /*9a40*/  IMAD.MOV.U32 R53, RZ, RZ, R6 ;  /* 0x000000ffff357224 */ /* 0x000fe400078e0006 */
[----:B------:R-:W-:-:S03]  /*9a50*/  IMAD.MOV.U32 R55, RZ, RZ, R4 ;  /* 0x000000ffff377224 */ /* 0x000fc600078e0004 */
[C---:B------:R-:W-:Y:S01]  /*9a60*/  HMMA.16816.F32.BF16 R4, R12.reuse, R30, R44 ;  /* 0x0000001e0c04723c */ /* 0x040fe2000004182c */
[----:B------:R-:W-:Y:S04]  /*9a70*/  LDSM.16.M88.4 R28, [R3+0xa800] ;  /* 0x00a80000031c783b */ /* 0x000fe80000000200 */
[----:B------:R2:W-:Y:S03]  /*9a80*/  LDSM.16.M88.4 R44, [R3+0xb800] ;  /* 0x00b80000032c783b */ /* 0x0005e60000000200 */
[----:B------:R-:W-:Y:S01]  /*9a90*/  HMMA.16816.F32.BF16 R208, R12, R48, R248 ;  /* 0x000000300cd0723c */ /* 0x000fe200000418f8 */
[----:B------:R-:W-:Y:S02]  /*9aa0*/  IMAD.MOV.U32 R48, RZ, RZ, R237 ;  /* 0x000000ffff307224 */ /* 0x000fe400078e00ed */
[----:B------:R-:W-:-:S05]  /*9ab0*/  IMAD.MOV.U32 R49, RZ, RZ, R236 ;  /* 0x000000ffff317224 */ /* 0x000fca00078e00ec */
        /* <DEDUP_REMOVED lines=9> */
[----:B------:R3:W4:Y:S01]  /*9b50*/  LDSM.16.M88.4 R4, [R24+0x6000] ;  /* 0x006000001804783b */ /* 0x0007220000000200 */
[----:B------:R-:W-:Y:S01]  /*9b60*/  IMAD.MOV.U32 R137, RZ, RZ, R232 ;  /* 0x000000ffff897224 */ /* 0x000fe200078e00e8 */
[----:B------:R-:W-:Y:S01]  /*9b70*/  MOV R22, R210 ;  /* 0x000000d200167202 */ /* 0x000fe20000000f00 */
[----:B------:R-:W-:Y:S01]  /*9b80*/  IMAD.MOV.U32 R139, RZ, RZ, R234 ;  /* 0x000000ffff8b7224 */ /* 0x000fe200078e00ea */
[----:B-1----:R-:W-:Y:S01]  /*9b90*/  HMMA.16816.F32.BF16 R52, R8, R32, R52 ;  /* 0x000000200834723c */ /* 0x002fe20000041834 */
[----:B------:R-:W-:-:S02]  /*9ba0*/  IMAD.MOV.U32 R12, RZ, RZ, R235 ;  /* 0x000000ffff0c7224 */ /* 0x000fc400078e00eb */
[----:B------:R-:W-:Y:S02]  /*9bb0*/  IMAD.MOV.U32 R13, RZ, RZ, R238 ;  /* 0x000000ffff0d7224 */ /* 0x000fe400078e00ee */
[----:B------:R-:W-:Y:S02]  /*9bc0*/  IMAD.MOV.U32 R15, RZ, RZ, R252 ;  /* 0x000000ffff0f7224 */ /* 0x000fe400078e00fc */
[----:B------:R-:W-:Y:S02]  /*9bd0*/  IMAD.MOV.U32 R51, RZ, RZ, R141 ;  /* 0x000000ffff337224 */ /* 0x000fe400078e008d */
[----:B------:R-:W-:Y:S02]  /*9be0*/  IMAD.MOV.U32 R25, RZ, RZ, R208 ;  /* 0x000000ffff197224 */ /* 0x000fe400078e00d0 */
[----:B--2---:R-:W-:Y:S02]  /*9bf0*/  IMAD.MOV.U32 R3, RZ, RZ, R211 ;  /* 0x000000ffff037224 */ /* 0x004fe400078e00d3 */
[----:B---3--:R-:W-:Y:S01]  /*9c00*/  IMAD.MOV.U32 R24, RZ, RZ, R209 ;  /* 0x000000ffff187224 */ /* 0x008fe200078e00d1 */
[C---:B----4-:R-:W-:Y:S08]  /*9c10*/  HMMA.16816.F32.BF16 R236, R4.reuse, R32, R64 ;  /* 0x0000002004ec723c */ /* 0x050ff00000041840 */
[C---:B------:R-:W-:Y:S08]  /*9c20*/  HMMA.16816.F32.BF16 R220, R4.reuse, R28, R56 ;  /* 0x0000001c04dc723c */ /* 0x040ff00000041838 */
[C---:B------:R-:W-:Y:S08]  /*9c30*/  HMMA.16816.F32.BF16 R232, R4.reuse, R34, R60 ;  /* 0x0000002204e8723c */ /* 0x040ff0000004183c */
[C---:B------:R-:W-:Y:S01]  /*9c40*/  HMMA.16816.F32.BF16 R216, R4.reuse, R30, R40 ;  /* 0x0000001e04d8723c */ /* 0x040fe20000041828 */
[----:B------:R-:W-:Y:S07]  /*9c50*/  LDSM.16.M88.4 R40, [R0+0xb000] ;  /* 0x00b000000028783b */ /* 0x000fee0000000200 */
[C---:B------:R-:W-:Y:S08]  /*9c60*/  HMMA.16816.F32.BF16 R208, R4.reuse, R36, R212 ;  /* 0x0000002404d0723c */ /* 0x040ff000000418d4 */
[C---:B------:R-:W-:Y:S08]  /*9c70*/  HMMA.16816.F32.BF16 R136, R4.reuse, R38, R136 ;  /* 0x000000260488723c */ /* 0x040ff00000041888 */
[C---:B------:R-:W-:Y:S01]  /*9c80*/  HMMA.16816.F32.BF16 R64, R4.reuse, R44, R12 ;  /* 0x0000002c0440723c */ /* 0x040fe2000004180c */
[----:B------:R-:W-:Y:S07]  /*9c90*/  LDSM.16.M88.4 R12, [R21+0x4000] ;  /* 0x00400000150c783b */ /* 0x000fee0000000200 */
[----:B------:R-:W-:Y:S01]  /*9ca0*/  HMMA.16816.F32.BF16 R56, R4, R46, R48 ;  /* 0x0000002e0438723c */ /* 0x000fe20000041830 */
[----:B------:R-:W-:Y:S04]  /*9cb0*/  LDSM.16.M88.4 R4, [R21+0x6000] ;  /* 0x006000001504783b */ /* 0x000fe80000000200 */
[----:B------:R-:W-:Y:S03]  /*9cc0*/  LDSM.16.M88.4 R48, [R0+0xb800] ;  /* 0x00b800000030783b */ /* 0x000fe60000000200 */
[----:B------:R-:W-:Y:S01]  /*9cd0*/  HMMA.16816.F32.BF16 R32, R8, R34, R244 ;  /* 0x000000220820723c */ /* 0x000fe200000418f4 */
[----:B------:R-:W-:Y:S01]  /*9ce0*/  IMAD.MOV.U32 R244, RZ, RZ, R140 ;  /* 0x000000fffff47224 */ /* 0x000fe200078e008c */
[----:B------:R-:W-:Y:S01]  /*9cf0*/  MOV R246, R27 ;  /* 0x0000001b00f67202 */ /* 0x000fe20000000f00 */
[----:B------:R-:W-:-:S02]  /*9d00*/  IMAD.MOV.U32 R245, RZ, RZ, R132 ;  /* 0x000000fffff57224 */ /* 0x000fc400078e0084 */
[----:B------:R-:W-:-:S03]  /*9d10*/  IMAD.MOV.U32 R247, RZ, RZ, R26 ;  /* 0x000000fffff77224 */ /* 0x000fc600078e001a */
[C---:B------:R-:W-:Y:S01]  /*9d20*/  HMMA.16816.F32.BF16 R60, R8.reuse, R28, R240 ;  /* 0x0000001c083c723c */ /* 0x040fe200000418f0 */
[----:B------:R-:W-:Y:S01]  /*9d30*/  IMAD.MOV.U32 R240, RZ, RZ, R25 ;  /* 0x000000fffff07224 */ /* 0x000fe200078e0019 */
[----:B------:R-:W-:Y:S01]  /*9d40*/  MOV R242, R22 ;  /* 0x0000001600f27202 */ /* 0x000fe20000000f00 */
[----:B------:R-:W-:Y:S02]  /*9d50*/  IMAD.MOV.U32 R241, RZ, RZ, R24 ;  /* 0x000000fffff17224 */ /* 0x000fe400078e0018 */
[----:B------:R-:W-:Y:S01]  /*9d60*/  IMAD.MOV.U32 R243, RZ, RZ, R3 ;  /* 0x000000fffff37224 */ /* 0x000fe200078e0003 */
[----:B------:R-:W1:Y:S02]  /*9d70*/  LDSM.16.M88.4 R24, [R0+0xa800] ;  /* 0x00a800000018783b */ /* 0x000e640000000200 */
[C---:B------:R-:W-:Y:S02]  /*9d80*/  HMMA.16816.F32.BF16 R212, R8.reuse, R30, R228 ;  /* 0x0000001e08d4723c */ /* 0x040fe400000418e4 */
[----:B------:R2:W3:Y:S06]  /*9d90*/  LDSM.16.M88.4 R28, [R0+0xa000] ;  /* 0x00a00000001c783b */ /* 0x0004ec0000000200 */
[C---:B------:R-:W-:Y:S08]  /*9da0*/  HMMA.16816.F32.BF16 R228, R8.reuse, R36, R224 ;  /* 0x0000002408e4723c */ /* 0x040ff000000418e0 */
[C---:B------:R-:W-:Y:S08]  /*9db0*/  HMMA.16816.F32.BF16 R244, R8.reuse, R38, R244 ;  /* 0x0000002608f4723c */ /* 0x040ff000000418f4 */
[C---:B------:R-:W-:Y:S08]  /*9dc0*/  HMMA.16816.F32.BF16 R224, R8.reuse, R44, R240 ;  /* 0x0000002c08e0723c */ /* 0x040ff000000418f0 */
[----:B------:R-:W-:Y:S08]  /*9dd0*/  HMMA.16816.F32.BF16 R8, R8, R46, R248 ;  /* 0x0000002e0808723c */ /* 0x000ff000000418f8 */
[----:B-1----:R-:W-:Y:S03]  /*9de0*/  HMMA.16816.F32.BF16 R36, R12, R24, R60 ;  /* 0x000000180c24723c */ /* 0x002fe6000004183c */
[----:B------:R-:W-:Y:S01]  /*9df0*/  IMAD.MOV.U32 R132, RZ, RZ, R224 ;  /* 0x000000ffff847224 */ /* 0x000fe200078e00e0 */
[----:B------:R-:W-:Y:S01]  /*9e00*/  MOV R3, R226 ;  /* 0x000000e200037202 */ /* 0x000fe20000000f00 */
[----:B------:R-:W-:-:S02]  /*9e10*/  IMAD.MOV.U32 R21, RZ, RZ, R225 ;  /* 0x000000ffff157224 */ /* 0x000fc400078e00e1 */
[----:B--2---:R-:W-:Y:S01]  /*9e20*/  IMAD.MOV.U32 R0, RZ, RZ, R227 ;  /* 0x000000ffff007224 */ /* 0x004fe200078e00e3 */
[C---:B---3--:R-:W-:Y:S03]  /*9e30*/  HMMA.16816.F32.BF16 R232, R4.reuse, R30, R232 ;  /* 0x0000001e04e8723c */ /* 0x048fe600000418e8 */
[----:B------:R-:W-:Y:S01]  /*9e40*/  IMAD.MOV.U32 R142, RZ, RZ, R9 ;  /* 0x000000ffff8e7224 */ /* 0x000fe200078e0009 */
[----:B------:R-:W-:Y:S01]  /*9e50*/  MOV R140, R8 ;  /* 0x00000008008c7202 */ /* 0x000fe20000000f00 */
[----:B------:R-:W-:Y:S02]  /*9e60*/  IMAD.MOV.U32 R141, RZ, RZ, R10 ;  /* 0x000000ffff8d7224 */ /* 0x000fe400078e000a */
[----:B------:R-:W-:Y:S01]  /*9e70*/  IMAD.MOV.U32 R22, RZ, RZ, R11 ;  /* 0x000000ffff167224 */ /* 0x000fe200078e000b */
[C---:B------:R-:W-:Y:S08]  /*9e80*/  HMMA.16816.F32.BF16 R224, R4.reuse, R28, R236 ;  /* 0x0000001c04e0723c */ /* 0x040ff000000418ec */
[----:B------:R-:W-:Y:S08]  /*9e90*/  HMMA.16816.F32.BF16 R8, R4, R50, R56 ;  /* 0x000000320408723c */ /* 0x000ff00000041838 */
[C---:B------:R-:W-:Y:S08]  /*9ea0*/  HMMA.16816.F32.BF16 R52, R12.reuse, R28, R52 ;  /* 0x0000001c0c34723c */ /* 0x040ff00000041834 */
[----:B------:R-:W-:Y:S01]  /*9eb0*/  HMMA.16816.F32.BF16 R44, R12, R30, R32 ;  /* 0x0000001e0c2c723c */ /* 0x000fe20000041820 */
[----:B------:R-:W-:Y:S02]  /*9ec0*/  LDSM.16.M88.4 R28, [R20+0xa000] ;  /* 0x00a00000141c783b */ /* 0x000fe40000000200 */
[----:B------:R-:W-:Y:S01]  /*9ed0*/  IMAD.MOV.U32 R58, RZ, RZ, R10 ;  /* 0x000000ffff3a7224 */ /* 0x000fe200078e000a */
[----:B------:R-:W-:Y:S01]  /*9ee0*/  MOV R57, R8 ;  /* 0x0000000800397202 */ /* 0x000fe20000000f00 */
[----:B------:R-:W-:Y:S01]  /*9ef0*/  IMAD.MOV.U32 R56, RZ, RZ, R9 ;  /* 0x000000ffff387224 */ /* 0x000fe200078e0009 */
[----:B------:R-:W-:Y:S01]  /*9f00*/  LDSM.16.M88.4 R32, [R20+0xb000] ;  /* 0x00b000001420783b */ /* 0x000fe20000000200 */
[----:B------:R-:W-:Y:S01]  /*9f10*/  IMAD.MOV.U32 R252, RZ, RZ, R11 ;  /* 0x000000fffffc7224 */ /* 0x000fe200078e000b */
[C---:B------:R-:W-:Y:S02]  /*9f20*/  HMMA.16816.F32.BF16 R220, R4.reuse, R24, R220 ;  /* 0x0000001804dc723c */ /* 0x040fe400000418dc */
[----:B------:R-:W1:Y:S06]  /*9f30*/  LDSM.16.M88.4 R8, [R23+0x4000] ;  /* 0x004000001708783b */ /* 0x000e6c0000000200 */
[-C--:B------:R-:W-:Y:S08]  /*9f40*/  HMMA.16816.F32.BF16 R216, R4, R26.reuse, R216 ;  /* 0x0000001a04d8723c */ /* 0x080ff000000418d8 */
[----:B------:R-:W-:Y:S01]  /*9f50*/  HMMA.16816.F32.BF16 R60, R12, R26, R212 ;  /* 0x0000001a0c3c723c */ /* 0x000fe200000418d4 */
[----:B------:R-:W2:Y:S07]  /*9f60*/  LDSM.16.M88.4 R24, [R20+0xa800] ;  /* 0x00a800001418783b */ /* 0x000eae0000000200 */
[C---:B------:R-:W-:Y:S08]  /*9f70*/  HMMA.16816.F32.BF16 R236, R4.reuse, R40, R208 ;  /* 0x0000002804ec723c */ /* 0x040ff000000418d0 */
[C---:B------:R-:W-:Y:S08]  /*9f80*/  HMMA.16816.F32.BF16 R240, R4.reuse, R42, R136 ;  /* 0x0000002a04f0723c */ /* 0x040ff00000041888 */
[----:B------:R-:W-:Y:S01]  /*9f90*/  HMMA.16816.F32.BF16 R248, R4, R48, R64 ;  /* 0x0000003004f8723c */ /* 0x000fe20000041840 */
[----:B------:R-:W3:Y:S07]  /*9fa0*/  LDSM.16.M88.4 R4, [R23+0x6000] ;  /* 0x006000001704783b */ /* 0x000eee0000000200 */
[----:B-1----:R-:W-:Y:S08]  /*9fb0*/  HMMA.16816.F32.BF16 R208, R8, R28, R52 ;  /* 0x0000001c08d0723c */ /* 0x002ff00000041834 */
[----:B------:R-:W-:Y:S01]  /*9fc0*/  HMMA.16816.F32.BF16 R64, R12, R40, R228 ;  /* 0x000000280c40723c */ /* 0x000fe200000418e4 */
[----:B------:R-:W-:Y:S01]  /*9fd0*/  MOV R231, R58 ;  /* 0x0000003a00e77202 */ /* 0x000fe20000000f00 */
[----:B------:R-:W-:-:S02]  /*9fe0*/  IMAD.MOV.U32 R229, RZ, RZ, R57 ;  /* 0x000000ffffe57224 */ /* 0x000fc400078e0039 */
[----:B------:R-:W-:-:S04]  /*9ff0*/  IMAD.MOV.U32 R230, RZ, RZ, R56 ;  /* 0x000000ffffe67224 */ /* 0x000fc800078e0038 */
[C---:B------:R-:W-:Y:S08]  /*a000*/  HMMA.16816.F32.BF16 R56, R8.reuse, R30, R44 ;  /* 0x0000001e0838723c */ /* 0x040ff0000004182c */
[----:B--2---:R-:W-:Y:S08]  /*a010*/  HMMA.16816.F32.BF16 R52, R8, R24, R36 ;  /* 0x000000180834723c */ /* 0x004ff00000041824 */
[----:B------:R-:W-:Y:S08]  /*a020*/  HMMA.16816.F32.BF16 R40, R12, R42, R244 ;  /* 0x0000002a0c28723c */ /* 0x000ff000000418f4 */
[C---:B---3--:R-:W-:Y:S08]  /*a030*/  HMMA.16816.F32.BF16 R44, R4.reuse, R24, R220 ;  /* 0x00000018042c723c */ /* 0x048ff000000418dc */
[-C--:B------:R-:W-:Y:S08]  /*a040*/  HMMA.16816.F32.BF16 R36, R4, R26.reuse, R216 ;  /* 0x0000001a0424723c */ /* 0x080ff000000418d8 */
[----:B------:R-:W-:Y:S08]  /*a050*/  HMMA.16816.F32.BF16 R24, R8, R26, R60 ;  /* 0x0000001a0818723c */ /* 0x000ff0000004183c */
[----:B------:R-:W-:Y:S01]  /*a060*/  HMMA.16816.F32.BF16 R60, R4, R32, R236 ;  /* 0x00000020043c723c */ /* 0x000fe200000418ec */
[----:B------:R-:W-:Y:S01]  /*a070*/  MOV R239, R0 ;  /* 0x0000000000ef7202 */ /* 0x000fe20000000f00 */
[----:B------:R-:W-:Y:S01]  /*a080*/  FMUL.FTZ R0, R208, UR21 ;  /* 0x00000015d0007c20 */ /* 0x000fe20008410000 */
[----:B------:R-:W-:Y:S01]  /*a090*/  MOV R236, R132 ;  /* 0x0000008400ec7202 */ /* 0x000fe20000000f00 */
[----:B------:R-:W-:-:S02]  /*a0a0*/  IMAD.MOV.U32 R238, RZ, RZ, R3 ;  /* 0x000000ffffee7224 */ /* 0x000fc400078e0003 */
[----:B------:R-:W1:Y:S01]  /*a0b0*/  S2R R3, SR_TID.X ;  /* 0x0000000000037919 */ /* 0x000e620000002100 */
[----:B------:R-:W-:Y:S01]  /*a0c0*/  IMAD.MOV.U32 R237, RZ, RZ, R21 ;  /* 0x000000ffffed7224 */ /* 0x000fe200078e0015 */
[C---:B------:R-:W-:Y:S01]  /*a0d0*/  HMMA.16816.F32.BF16 R212, R4.reuse, R28, R224 ;  /* 0x0000001c04d4723c */ /* 0x040fe200000418e0 */
[----:B------:R2:W-:Y:S07]  /*a0e0*/  MUFU.TANH R227, R0 ;  /* 0x0000000000e37308 */ /* 0x0005ee0000002400 */
[----:B------:R-:W-:Y:S01]  /*a0f0*/  HMMA.16816.F32.BF16 R136, R4, R30, R232 ;  /* 0x0000001e0488723c */ /* 0x000fe200000418e8 */
[----:B------:R-:W-:Y:S01]  /*a100*/  MOV R234, R142 ;  /* 0x0000008e00ea7202 */ /* 0x000fe20000000f00 */
[----:B------:R-:W-:-:S02]  /*a110*/  IMAD.MOV.U32 R235, RZ, RZ, R141 ;  /* 0x000000ffffeb7224 */ /* 0x000fc400078e008d */
[----:B------:R-:W-:-:S04]  /*a120*/  IMAD.MOV.U32 R233, RZ, RZ, R140 ;  /* 0x000000ffffe97224 */ /* 0x000fc800078e008c */
[C---:B------:R-:W-:Y:S01]  /*a130*/  HMMA.16816.F32.BF16 R28, R8.reuse, R32, R64 ;  /* 0x00000020081c723c */ /* 0x040fe20000041840 */
[----:B------:R-:W-:Y:S02]  /*a140*/  IMAD.MOV.U32 R232, RZ, RZ, R233 ;  /* 0x000000ffffe87224 */ /* 0x000fe400078e00e9 */
[----:B--2---:R-:W-:Y:S01]  /*a150*/  FMUL.FTZ R0, R209, UR21 ;  /* 0x00000015d1007c20 */ /* 0x004fe20008410000 */
[----:B------:R-:W-:Y:S01]  /*a160*/  IMAD.MOV.U32 R233, RZ, RZ, R234 ;  /* 0x000000ffffe97224 */ /* 0x000fe200078e00ea */
[----:B------:R-:W-:Y:S01]  /*a170*/  MOV R234, R235 ;  /* 0x000000eb00ea7202 */ /* 0x000fe20000000f00 */
[----:B------:R-:W-:Y:S01]  /*a180*/  IMAD.MOV.U32 R235, RZ, RZ, R22 ;  /* 0x000000ffffeb7224 */ /* 0x000fe200078e0016 */
[----:B------:R2:W3:Y:S01]  /*a190*/  MUFU.TANH R132, R0 ;  /* 0x0000000000847308 */ /* 0x0004e20000002400 */
[----:B------:R-:W-:Y:S01]  /*a1a0*/  FMUL.FTZ R22, R61, UR21 ;  /* 0x000000153d167c20 */ /* 0x000fe20008410000 */
[----:B------:R-:W-:Y:S01]  /*a1b0*/  HMMA.16816.F32.BF16 R40, R8, R34, R40 ;  /* 0x000000220828723c */ /* 0x000fe20000041828 */
[----:B-1----:R-:W-:-:S02]  /*a1c0*/  IMAD.SHL.U32 R21, R3, 0x2, RZ ;  /* 0x0000000203157824 */ /* 0x002fc400078e00ff */
[----:B------:R-:W-:-:S03]  /*a1d0*/  FMUL.FTZ R3, R60, UR21 ;  /* 0x000000153c037c20 */ /* 0x000fc60008410000 */
[----:B------:R1:W-:Y:S01]  /*a1e0*/  MUFU.TANH R61, R22 ;  /* 0x00000016003d7308 */ /* 0x0003e20000002400 */
[----:B------:R-:W-:Y:S01]  /*a1f0*/  LOP3.LUT R21, R21, 0x6, RZ, 0xc0, !PT ;  /* 0x0000000615157812 */ /* 0x000fe200078ec0ff */
[----:B--2---:R-:W-:-:S06]  /*a200*/  FMUL.FTZ R0, R210, UR21 ;  /* 0x00000015d2007c20 */ /* 0x004fcc0008410000 */
[----:B------:R-:W-:Y:S08]  /*a210*/  MUFU.TANH R60, R3 ;  /* 0x00000003003c7308 */ /* 0x000ff00000002400 */
[----:B------:R2:W-:Y:S01]  /*a220*/  MUFU.TANH R228, R0 ;  /* 0x0000000000e47308 */ /* 0x0005e20000002400 */
[----:B-1----:R-:W-:Y:S01]  /*a230*/  FMUL.FTZ R22, R62, UR21 ;  /* 0x000000153e167c20 */ /* 0x002fe20008410000 */
[----:B--2---:R-:W-:-:S06]  /*a240*/  FMUL.FTZ R0, R211, UR21 ;  /* 0x00000015d3007c20 */ /* 0x004fcc0008410000 */
[----:B------:R1:W2:Y:S02]  /*a250*/  MUFU.TANH R33, R0 ;  /* 0x0000000000217308 */ /* 0x0002a40000002400 */
[----:B-1----:R-:W-:-:S06]  /*a260*/  FMUL.FTZ R0, R212, UR21 ;  /* 0x00000015d4007c20 */ /* 0x002fcc0008410000 */
[----:B------:R1:W-:Y:S02]  /*a270*/  MUFU.TANH R64, R0 ;  /* 0x0000000000407308 */ /* 0x0003e40000002400 */
[----:B-1----:R-:W-:-:S06]  /*a280*/  FMUL.FTZ R0, R213, UR21 ;  /* 0x00000015d5007c20 */ /* 0x002fcc0008410000 */
[----:B------:R1:W-:Y:S02]  /*a290*/  MUFU.TANH R32, R0 ;  /* 0x0000000000207308 */ /* 0x0003e40000002400 */
[----:B-1----:R-:W-:-:S06]  /*a2a0*/  FMUL.FTZ R0, R214, UR21 ;  /* 0x00000015d6007c20 */ /* 0x002fcc0008410000 */
[----:B------:R1:W-:Y:S02]  /*a2b0*/  MUFU.TANH R65, R0 ;  /* 0x0000000000417308 */ /* 0x0003e40000002400 */
[----:B-1----:R-:W-:-:S06]  /*a2c0*/  FMUL.FTZ R0, R215, UR21 ;  /* 0x00000015d7007c20 */ /* 0x002fcc0008410000 */
[----:B------:R1:W-:Y:S02]  /*a2d0*/  MUFU.TANH R67, R0 ;  /* 0x0000000000437308 */ /* 0x0003e40000002400 */
[----:B-1----:R-:W-:-:S06]  /*a2e0*/  FMUL.FTZ R0, R56, UR21 ;  /* 0x0000001538007c20 */ /* 0x002fcc0008410000 */
[----:B------:R-:W-:Y:S08]  /*a2f0*/  MUFU.TANH R56, R22 ;  /* 0x0000001600387308 */ /* 0x000ff00000002400 */
[----:B------:R1:W-:Y:S02]  /*a300*/  MUFU.TANH R66, R0 ;  /* 0x0000000000427308 */ /* 0x0003e40000002400 */
[----:B-1----:R-:W-:-:S06]  /*a310*/  FMUL.FTZ R0, R57, UR21 ;  /* 0x0000001539007c20 */ /* 0x002fcc0008410000 */
[----:B------:R1:W-:Y:S02]  /*a320*/  MUFU.TANH R142, R0 ;  /* 0x00000000008e7308 */ /* 0x0003e40000002400 */
        /* <DEDUP_REMOVED lines=11> */
[----:B------:R1:W4:Y:S02]  /*a3e0*/  MUFU.TANH R138, R0 ;  /* 0x00000000008a7308 */ /* 0x0003240000002400 */
        /* <DEDUP_REMOVED lines=18> */
[----:B-1----:R-:W-:Y:S01]  /*a510*/  FMUL.FTZ R0, R25, UR21 ;  /* 0x0000001519007c20 */ /* 0x002fe20008410000 */
[----:B------:R-:W-:-:S05]  /*a520*/  FMUL.FTZ R25, R40, UR21 ;  /* 0x0000001528197c20 */ /* 0x000fca0008410000 */
[----:B------:R1:W-:Y:S08]  /*a530*/  MUFU.TANH R208, R0 ;  /* 0x0000000000d07308 */ /* 0x0003f00000002400 */
[----:B------:R3:W-:Y:S01]  /*a540*/  MUFU.TANH R54, R25 ;  /* 0x0000001900367308 */ /* 0x0007e20000002400 */
[----:B-1----:R-:W-:-:S07]  /*a550*/  FMUL.FTZ R0, R26, UR21 ;  /* 0x000000151a007c20 */ /* 0x002fce0008410000 */
[----:B------:R1:W4:Y:S01]  /*a560*/  MUFU.TANH R211, R0 ;  /* 0x0000000000d37308 */ /* 0x0003220000002400 */
[----:B---3--:R-:W-:Y:S01]  /*a570*/  FMUL.FTZ R25, R41, UR21 ;  /* 0x0000001529197c20 */ /* 0x008fe20008410000 */
[----:B-1----:R-:W-:-:S06]  /*a580*/  FMUL.FTZ R0, R27, UR21 ;  /* 0x000000151b007c20 */ /* 0x002fcc0008410000 */
[----:B------:R1:W-:Y:S02]  /*a590*/  MUFU.TANH R209, R0 ;  /* 0x0000000000d17308 */ /* 0x0003e40000002400 */
[----:B-1----:R-:W-:Y:S01]  /*a5a0*/  FMUL.FTZ R0, R36, UR21 ;  /* 0x0000001524007c20 */ /* 0x002fe20008410000 */
[----:B------:R-:W-:-:S05]  /*a5b0*/  FMUL.FTZ R36, R42, UR21 ;  /* 0x000000152a247c20 */ /* 0x000fca0008410000 */
[----:B------:R1:W3:Y:S02]  /*a5c0*/  MUFU.TANH R136, R0 ;  /* 0x0000000000887308 */ /* 0x0002e40000002400 */
[----:B-1----:R-:W-:-:S06]  /*a5d0*/  FMUL.FTZ R0, R37, UR21 ;  /* 0x0000001525007c20 */ /* 0x002fcc0008410000 */
[----:B------:R1:W-:Y:S02]  /*a5e0*/  MUFU.TANH R212, R0 ;  /* 0x0000000000d47308 */ /* 0x0003e40000002400 */
[----:B-1----:R-:W-:-:S06]  /*a5f0*/  FMUL.FTZ R0, R38, UR21 ;  /* 0x0000001526007c20 */ /* 0x002fcc0008410000 */
[----:B------:R1:W3:Y:S02]  /*a600*/  MUFU.TANH R220, R0 ;  /* 0x0000000000dc7308 */ /* 0x0002e40000002400 */
[----:B-1----:R-:W-:-:S06]  /*a610*/  FMUL.FTZ R0, R39, UR21 ;  /* 0x0000001527007c20 */ /* 0x002fcc0008410000 */
[----:B------:R1:W3:Y:S02]  /*a620*/  MUFU.TANH R222, R0 ;  /* 0x0000000000de7308 */ /* 0x0002e40000002400 */
[----:B-1----:R-:W-:-:S06]  /*a630*/  FMUL.FTZ R0, R28, UR21 ;  /* 0x000000151c007c20 */ /* 0x002fcc0008410000 */
[----:B------:R1:W3:Y:S02]  /*a640*/  MUFU.TANH R225, R0 ;  /* 0x0000000000e17308 */ /* 0x0002e40000002400 */
[----:B-1----:R-:W-:-:S06]  /*a650*/  FMUL.FTZ R0, R29, UR21 ;  /* 0x000000151d007c20 */ /* 0x002fcc0008410000 */
[----:B------:R1:W-:Y:S02]  /*a660*/  MUFU.TANH R226, R0 ;  /* 0x0000000000e27308 */ /* 0x0003e40000002400 */
[----:B-1----:R-:W-:-:S06]  /*a670*/  FMUL.FTZ R0, R30, UR21 ;  /* 0x000000151e007c20 */ /* 0x002fcc0008410000 */
[----:B------:R1:W3:Y:S02]  /*a680*/  MUFU.TANH R224, R0 ;  /* 0x0000000000e07308 */ /* 0x0002e40000002400 */
[----:B-1----:R-:W-:Y:S02]  /*a690*/  FMUL.FTZ R0, R31, UR21 ;  /* 0x000000151f007c20 */ /* 0x002fe40008410000 */
[C---:B------:R-:W-:Y:S04]  /*a6a0*/  HMMA.16816.F32.BF16 R28, R12.reuse, R48, R236 ;  /* 0x000000300c1c723c */ /* 0x040fe800000418ec */
[----:B------:R-:W-:Y:S04]  /*a6b0*/  MUFU.TANH R49, R25 ;  /* 0x0000001900317308 */ /* 0x000fe80000002400 */
[----:B------:R-:W-:Y:S04]  /*a6c0*/  HMMA.16816.F32.BF16 R12, R12, R50, R232 ;  /* 0x000000320c0c723c */ /* 0x000fe800000418e8 */
[----:B------:R1:W3:Y:S01]  /*a6d0*/  MUFU.TANH R139, R0 ;  /* 0x00000000008b7308 */ /* 0x0002e20000002400 */
[----:B------:R-:W-:Y:S01]  /*a6e0*/  IMAD.MOV.U32 R232, RZ, RZ, R229 ;  /* 0x000000ffffe87224 */ /* 0x000fe200078e00e5 */
[----:B------:R-:W-:Y:S01]  /*a6f0*/  MOV R234, R231 ;  /* 0x000000e700ea7202 */ /* 0x000fe20000000f00 */
[----:B------:R-:W-:-:S02]  /*a700*/  IMAD.MOV.U32 R233, RZ, RZ, R230 ;  /* 0x000000ffffe97224 */ /* 0x000fc400078e00e6 */
[----:B------:R-:W-:-:S03]  /*a710*/  IMAD.MOV.U32 R235, RZ, RZ, R252 ;  /* 0x000000ffffeb7224 */ /* 0x000fc600078e00fc */
[----:B------:R2:W3:Y:S01]  /*a720*/  MUFU.TANH R48, R36 ;  /* 0x0000002400307308 */ /* 0x0004e20000002400 */
[----:B-1----:R-:W-:-:S05]  /*a730*/  IMAD.U32 R0, RZ, RZ, UR17 ;  /* 0x00000011ff007e24 */ /* 0x002fca000f8e00ff */
[----:B------:R-:W-:Y:S01]  /*a740*/  LEA R0, R0, R21, 0x6 ;  /* 0x0000001500007211 */ /* 0x000fe200078e30ff */
[----:B--2---:R-:W-:-:S03]  /*a750*/  FMUL.FTZ R36, R43, UR21 ;  /* 0x000000152b247c20 */ /* 0x004fc60008410000 */
[C---:B------:R-:W-:Y:S01]  /*a760*/  IADD3 R3, PT, PT, R0.reuse, -0x78, RZ ;  /* 0xffffff8800037810 */ /* 0x040fe20007ffe0ff */
[----:B------:R-:W-:-:S03]  /*a770*/  VIADD R21, R0, 0xffffff81 ;  /* 0xffffff8100157836 */ /* 0x000fc60000000000 */
[-C--:B------:R-:W-:Y:S02]  /*a780*/  ISETP.GE.AND P3, PT, R3, R16.reuse, PT ;  /* 0x000000100300720c */ /* 0x080fe40003f66270 */
[C---:B------:R-:W-:Y:S02]  /*a790*/  ISETP.GE.AND P4, PT, R21.reuse, R16, PT ;  /* 0x000000101500720c */ /* 0x040fe40003f86270 */
[C---:B------:R-:W-:Y:S02]  /*a7a0*/  ISETP.GE.AND P5, PT, R21.reuse, R17, PT ;  /* 0x000000111500720c */ /* 0x040fe40003fa6270 */
[C---:B------:R-:W-:Y:S02]  /*a7b0*/  ISETP.GE.AND P1, PT, R21.reuse, R18, PT ;  /* 0x000000121500720c */ /* 0x040fe40003f26270 */
[----:B------:R-:W-:Y:S01]  /*a7c0*/  ISETP.GE.AND P2, PT, R21, R19, PT ;  /* 0x000000131500720c */ /* 0x000fe20003f46270 */
[----:B------:R-:W-:Y:S01]  /*a7d0*/  FMUL.FTZ R21, R63, UR21 ;  /* 0x000000153f157c20 */ /* 0x000fe20008410000 */
[----:B------:R-:W-:-:S02]  /*a7e0*/  FSEL R24, R132, -INF , !P4 ;  /* 0xff80000084187808 */ /* 0x000fc40006000000 */
[----:B------:R-:W-:Y:S01]  /*a7f0*/  ISETP.GE.AND P4, PT, R3, R17, PT ;  /* 0x000000110300720c */ /* 0x000fe20003f86270 */
[----:B------:R1:W-:Y:S01]  /*a800*/  MUFU.TANH R39, R21 ;  /* 0x0000001500277308 */ /* 0x0003e20000002400 */
[----:B------:R-:W-:Y:S02]  /*a810*/  FSEL R27, R33, -INF , !P5 ;  /* 0xff800000211b7808 */ /* 0x000fe40006800000 */
[----:B----4-:R-:W-:Y:S02]  /*a820*/  FSEL R40, R23, -INF , !P4 ;  /* 0xff80000017287808 */ /* 0x010fe40006000000 */
[----:B------:R-:W-:Y:S02]  /*a830*/  FSEL R44, R32, -INF , !P1 ;  /* 0xff800000202c7808 */ /* 0x000fe40004800000 */
[C---:B------:R-:W-:Y:S01]  /*a840*/  ISETP.GE.AND P5, PT, R3.reuse, R18, PT ;  /* 0x000000120300720c */ /* 0x040fe20003fa6270 */
[----:B------:R-:W-:Y:S01]  /*a850*/  HMMA.16816.F32.BF16 R32, R4, R34, R240 ;  /* 0x000000220420723c */ /* 0x000fe200000418f0 */
[----:B------:R-:W-:Y:S01]  /*a860*/  ISETP.GE.AND P1, PT, R3, R19, PT ;  /* 0x000000130300720c */ /* 0x000fe20003f26270 */
[----:B------:R-:W-:Y:S01]  /*a870*/  VIADD R3, R0, 0xffffff89 ;  /* 0xffffff8900037836 */ /* 0x000fe20000000000 */
[----:B------:R-:W-:-:S02]  /*a880*/  FSEL R45, R67, -INF , !P2 ;  /* 0xff800000432d7808 */ /* 0x000fc40005000000 */
[----:B------:R-:W-:Y:S02]  /*a890*/  FSEL R26, R66, -INF , !P3 ;  /* 0xff800000421a7808 */ /* 0x000fe40005800000 */
[----:B------:R-:W-:Y:S01]  /*a8a0*/  FSEL R46, R58, -INF , !P5 ;  /* 0xff8000003a2e7808 */ /* 0x000fe20006800000 */
[----:B-1----:R-:W1:Y:S01]  /*a8b0*/  LDSM.16.M88.4 R20, [R20+0xb800] ;  /* 0x00b800001414783b */ /* 0x002e620000000200 */
[----:B------:R-:W-:Y:S01]  /*a8c0*/  ISETP.GE.AND P2, PT, R3, R16, PT ;  /* 0x000000100300720c */ /* 0x000fe20003f46270 */
[----:B------:R-:W-:-:S04]  /*a8d0*/  DEPBAR.LE SB0, 0x0 ;  /* 0x000080000000791a */ /* 0x000fc80000000000 */
[C---:B------:R-:W-:Y:S02]  /*a8e0*/  ISETP.GE.AND P3, PT, R3.reuse, R17, PT ;  /* 0x000000110300720c */ /* 0x040fe40003f66270 */
[C---:B------:R-:W-:Y:S02]  /*a8f0*/  ISETP.GE.AND P4, PT, R3.reuse, R18, PT ;  /* 0x000000120300720c */ /* 0x040fe40003f86270 */
[----:B------:R-:W-:Y:S01]  /*a900*/  ISETP.GE.AND P5, PT, R3, R19, PT ;  /* 0x000000130300720c */ /* 0x000fe20003fa6270 */
[----:B------:R-:W-:Y:S01]  /*a910*/  VIADD R3, R0, 0xffffff90 ;  /* 0xffffff9000037836 */ /* 0x000fe20000000000 */
[----:B------:R-:W-:Y:S01]  /*a920*/  FSEL R47, R57, -INF , !P1 ;  /* 0xff800000392f7808 */ /* 0x000fe20004800000 */
[----:B------:R-:W-:Y:S01]  /*a930*/  FMUL.FTZ R32, R32, UR21 ;  /* 0x0000001520207c20 */ /* 0x000fe20008410000 */
[----:B------:R-:W-:Y:S01]  /*a940*/  FSEL R25, R142, -INF , !P2 ;  /* 0xff8000008e197808 */ /* 0x000fe20005000000 */
[----:B------:R-:W-:Y:S01]  /*a950*/  FMUL.FTZ R33, R33, UR21 ;  /* 0x0000001521217c20 */ /* 0x000fe20008410000 */
[----:B------:R-:W-:Y:S01]  /*a960*/  FSEL R37, R141, -INF , !P3 ;  /* 0xff8000008d257808 */ /* 0x000fe20005800000 */
[----:B------:R-:W-:Y:S01]  /*a970*/  FMUL.FTZ R34, R34, UR21 ;  /* 0x0000001522227c20 */ /* 0x000fe20008410000 */
[----:B------:R-:W-:Y:S01]  /*a980*/  FSEL R41, R140, -INF , !P4 ;  /* 0xff8000008c297808 */ /* 0x000fe20006000000 */
[----:B------:R-:W-:Y:S01]  /*a990*/  FMUL.FTZ R35, R35, UR21 ;  /* 0x0000001523237c20 */ /* 0x000fe20008410000 */
[C---:B------:R-:W-:Y:S01]  /*a9a0*/  ISETP.GE.AND P1, PT, R3.reuse, R16, PT ;  /* 0x000000100300720c */ /* 0x040fe20003f26270 */
[----:B------:R-:W-:Y:S01]  /*a9b0*/  MUFU.TANH R57, R36 ;  /* 0x0000002400397308 */ /* 0x000fe20000002400 */
[----:B------:R-:W-:-:S02]  /*a9c0*/  ISETP.GE.AND P2, PT, R3, R17, PT ;  /* 0x000000110300720c */ /* 0x000fc40003f46270 */
[C---:B------:R-:W-:Y:S02]  /*a9d0*/  ISETP.GE.AND P3, PT, R3.reuse, R18, PT ;  /* 0x000000120300720c */ /* 0x040fe40003f66270 */
[----:B------:R-:W-:Y:S02]  /*a9e0*/  ISETP.GE.AND P4, PT, R3, R19, PT ;  /* 0x000000130300720c */ /* 0x000fe40003f86270 */
[----:B------:R-:W-:Y:S01]  /*a9f0*/  IADD3 R3, PT, PT, R0, -0x6f, RZ ;  /* 0xffffff9100037810 */ /* 0x000fe20007ffe0ff */
[----:B------:R-:W2:Y:S01]  /*aa00*/  MUFU.TANH R43, R32 ;  /* 0x00000020002b7308 */ /* 0x000ea20000002400 */
[----:B------:R-:W-:Y:S02]  /*aa10*/  FSEL R52, R138, -INF , !P5 ;  /* 0xff8000008a347808 */ /* 0x000fe40006800000 */
[----:B------:R-:W-:Y:S02]  /*aa20*/  FSEL R217, R137, -INF , !P1 ;  /* 0xff80000089d97808 */ /* 0x000fe40004800000 */
[----:B------:R-:W-:-:S02]  /*aa30*/  FSEL R218, R59, -INF , !P2 ;  /* 0xff8000003bda7808 */ /* 0x000fc40005000000 */
[----:B------:R-:W-:Y:S01]  /*aa40*/  FSEL R219, R55, -INF , !P3 ;  /* 0xff80000037db7808 */ /* 0x000fe20005800000 */
[----:B------:R-:W-:Y:S01]  /*aa50*/  MUFU.TANH R38, R34 ;  /* 0x0000002200267308 */ /* 0x000fe20000002400 */
[C---:B------:R-:W-:Y:S02]  /*aa60*/  ISETP.GE.AND P5, PT, R3.reuse, R16, PT ;  /* 0x000000100300720c */ /* 0x040fe40003fa6270 */
[C---:B------:R-:W-:Y:S01]  /*aa70*/  ISETP.GE.AND P1, PT, R3.reuse, R17, PT ;  /* 0x000000110300720c */ /* 0x040fe20003f26270 */
[C---:B-1----:R-:W-:Y:S01]  /*aa80*/  HMMA.16816.F32.BF16 R28, R8.reuse, R20, R28 ;  /* 0x00000014081c723c */ /* 0x042fe2000004181c */
[C---:B------:R-:W-:Y:S02]  /*aa90*/  ISETP.GE.AND P2, PT, R3.reuse, R18, PT ;  /* 0x000000120300720c */ /* 0x040fe40003f46270 */
[----:B------:R-:W-:Y:S01]  /*aaa0*/  ISETP.GE.AND P3, PT, R3, R19, PT ;  /* 0x000000130300720c */ /* 0x000fe20003f66270 */
[----:B------:R-:W-:Y:S01]  /*aab0*/  VIADD R3, R0, 0xffffff98 ;  /* 0xffffff9800037836 */ /* 0x000fe20000000000 */
[----:B------:R-:W-:Y:S01]  /*aac0*/  FSEL R221, R53, -INF , !P4 ;  /* 0xff80000035dd7808 */ /* 0x000fe20006000000 */
[----:B------:R-:W1:Y:S01]  /*aad0*/  MUFU.TANH R55, R33 ;  /* 0x0000002100377308 */ /* 0x000e620000002400 */
[----:B------:R-:W-:Y:S01]  /*aae0*/  FSEL R213, R213, -INF , !P5 ;  /* 0xff800000d5d57808 */ /* 0x000fe20006800000 */
[----:B------:R-:W-:Y:S01]  /*aaf0*/  HMMA.16816.F32.BF16 R12, R8, R22, R12 ;  /* 0x00000016080c723c */ /* 0x000fe2000004180c */
[----:B------:R-:W-:-:S02]  /*ab00*/  FSEL R216, R216, -INF , !P1 ;  /* 0xff800000d8d87808 */ /* 0x000fc40004800000 */
[----:B------:R-:W-:Y:S02]  /*ab10*/  FSEL R214, R214, -INF , !P2 ;  /* 0xff800000d6d67808 */ /* 0x000fe40005000000 */
[C---:B------:R-:W-:Y:S01]  /*ab20*/  ISETP.GE.AND P4, PT, R3.reuse, R16, PT ;  /* 0x000000100300720c */ /* 0x040fe20003f86270 */
[----:B------:R4:W-:Y:S01]  /*ab30*/  MUFU.TANH R36, R35 ;  /* 0x0000002300247308 */ /* 0x0009e20000002400 */
        /* <DEDUP_REMOVED lines=9> */
[----:B------:R-:W1:Y:S01]  /*abd0*/  MUFU.TANH R53, R28 ;  /* 0x0000001c00357308 */ /* 0x000e620000002400 */
[----:B---3--:R-:W-:Y:S01]  /*abe0*/  FSEL R215, R136, -INF , !P1 ;  /* 0xff80000088d77808 */ /* 0x008fe20004800000 */
[----:B------:R-:W-:Y:S01]  /*abf0*/  FMUL.FTZ R8, R31, UR21 ;  /* 0x000000151f087c20 */ /* 0x000fe20008410000 */
[C---:B------:R-:W-:Y:S01]  /*ac00*/  ISETP.GE.AND P3, PT, R3.reuse, R16, PT ;  /* 0x000000100300720c */ /* 0x040fe20003f66270 */
[----:B------:R-:W-:Y:S01]  /*ac10*/  FMUL.FTZ R14, R14, UR21 ;  /* 0x000000150e0e7c20 */ /* 0x000fe20008410000 */
[----:B----4-:R-:W-:Y:S01]  /*ac20*/  HMMA.16816.F32.BF16 R32, R4, R20, R248 ;  /* 0x000000140420723c */ /* 0x010fe200000418f8 */
[C---:B------:R-:W-:Y:S01]  /*ac30*/  ISETP.GE.AND P4, PT, R3.reuse, R17, PT ;  /* 0x000000110300720c */ /* 0x040fe20003f86270 */
[----:B------:R-:W-:Y:S01]  /*ac40*/  FMUL.FTZ R20, R30, UR21 ;  /* 0x000000151e147c20 */ /* 0x000fe20008410000 */
[C---:B------:R-:W-:Y:S01]  /*ac50*/  ISETP.GE.AND P5, PT, R3.reuse, R18, PT ;  /* 0x000000120300720c */ /* 0x040fe20003fa6270 */
[----:B------:R-:W-:Y:S01]  /*ac60*/  MUFU.TANH R42, R29 ;  /* 0x0000001d002a7308 */ /* 0x000fe20000002400 */
[----:B------:R-:W-:-:S02]  /*ac70*/  ISETP.GE.AND P1, PT, R3, R19, PT ;  /* 0x000000130300720c */ /* 0x000fc40003f26270 */
[----:B------:R-:W-:Y:S02]  /*ac80*/  IADD3 R3, PT, PT, R0, -0x60, RZ ;  /* 0xffffffa000037810 */ /* 0x000fe40007ffe0ff */
[----:B------:R-:W-:Y:S02]  /*ac90*/  FSEL R220, R220, -INF , !P2 ;  /* 0xff800000dcdc7808 */ /* 0x000fe40005000000 */
[----:B------:R-:W-:Y:S01]  /*aca0*/  FSEL R208, R208, -INF , !P3 ;  /* 0xff800000d0d07808 */ /* 0x000fe20005800000 */
[----:B------:R-:W3:Y:S01]  /*acb0*/  MUFU.TANH R20, R20 ;  /* 0x0000001400147308 */ /* 0x000ee20000002400 */
[----:B------:R-:W-:Y:S02]  /*acc0*/  FSEL R209, R209, -INF , !P4 ;  /* 0xff800000d1d17808 */ /* 0x000fe40006000000 */
[----:B------:R-:W-:Y:S02]  /*acd0*/  FSEL R212, R212, -INF , !P5 ;  /* 0xff800000d4d47808 */ /* 0x000fe40006800000 */
[----:B------:R-:W-:-:S02]  /*ace0*/  ISETP.GE.AND P2, PT, R3, R16, PT ;  /* 0x000000100300720c */ /* 0x000fc40003f46270 */
[C---:B------:R-:W-:Y:S01]  /*acf0*/  ISETP.GE.AND P3, PT, R3.reuse, R17, PT ;  /* 0x000000110300720c */ /* 0x040fe20003f66270 */
[----:B------:R-:W-:Y:S01]  /*ad00*/  FMUL.FTZ R9, R32, UR21 ;  /* 0x0000001520097c20 */ /* 0x000fe20008410000 */
[C---:B------:R-:W-:Y:S01]  /*ad10*/  ISETP.GE.AND P4, PT, R3.reuse, R18, PT ;  /* 0x000000120300720c */ /* 0x040fe20003f86270 */
[----:B------:R4:W-:Y:S01]  /*ad20*/  MUFU.TANH R29, R8 ;  /* 0x00000008001d7308 */ /* 0x0009e20000002400 */
[----:B------:R-:W-:Y:S01]  /*ad30*/  ISETP.GE.AND P5, PT, R3, R19, PT ;  /* 0x000000130300720c */ /* 0x000fe20003fa6270 */
[----:B------:R-:W-:Y:S01]  /*ad40*/  VIADD R3, R0, 0xffffffa1 ;  /* 0xffffffa100037836 */ /* 0x000fe20000000000 */
[----:B------:R-:W-:Y:S01]  /*ad50*/  FSEL R222, R222, -INF , !P1 ;  /* 0xff800000dede7808 */ /* 0x000fe20004800000 */
[----:B------:R-:W-:Y:S01]  /*ad60*/  FMUL.FTZ R31, R34, UR21 ;  /* 0x00000015221f7c20 */ /* 0x000fe20008410000 */
[----:B------:R-:W-:Y:S02]  /*ad70*/  FSEL R50, R225, -INF , !P2 ;  /* 0xff800000e1327808 */ /* 0x000fe40005000000 */
[----:B------:R-:W-:Y:S01]  /*ad80*/  FSEL R59, R224, -INF , !P3 ;  /* 0xff800000e03b7808 */ /* 0x000fe20005800000 */
[----:B------:R2:W-:Y:S01]  /*ad90*/  MUFU.TANH R28, R9 ;  /* 0x00000009001c7308 */ /* 0x0005e20000002400 */
[----:B------:R-:W-:-:S02]  /*ada0*/  FSEL R58, R60, -INF , !P4 ;  /* 0xff8000003c3a7808 */ /* 0x000fc40006000000 */
[C---:B------:R-:W-:Y:S02]  /*adb0*/  ISETP.GE.AND P1, PT, R3.reuse, R16, PT ;  /* 0x000000100300720c */ /* 0x040fe40003f26270 */
[C---:B------:R-:W-:Y:S02]  /*adc0*/  ISETP.GE.AND P2, PT, R3.reuse, R17, PT ;  /* 0x000000110300720c */ /* 0x040fe40003f46270 */
[C---:B------:R-:W-:Y:S01]  /*add0*/  ISETP.GE.AND P3, PT, R3.reuse, R18, PT ;  /* 0x000000120300720c */ /* 0x040fe20003f66270 */
[----:B------:R-:W-:Y:S01]  /*ade0*/  MUFU.TANH R31, R31 ;  /* 0x0000001f001f7308 */ /* 0x000fe20000002400 */
[----:B------:R-:W-:Y:S01]  /*adf0*/  BAR.SYNC.DEFER_BLOCKING 0x0 ;  /* 0x0000000000007b1d */ /* 0x000fe20000010000 */
[----:B------:R-:W-:Y:S01]  /*ae00*/  ISETP.GE.AND P4, PT, R3, R19, PT ;  /* 0x000000130300720c */ /* 0x000fe20003f86270 */
[C---:B----4-:R-:W-:Y:S01]  /*ae10*/  VIADD R8, R0.reuse, 0xffffff80 ;  /* 0xffffff8000087836 */ /* 0x050fe20000000000 */
[----:B------:R-:W-:Y:S02]  /*ae20*/  IADD3 R3, PT, PT, R0, -0x58, RZ ;  /* 0xffffffa800037810 */ /* 0x000fe40007ffe0ff */
[----:B------:R-:W-:-:S02]  /*ae30*/  FSEL R136, R56, -INF , !P5 ;  /* 0xff80000038887808 */ /* 0x000fc40006800000 */
[----:B------:R-:W-:Y:S01]  /*ae40*/  FSEL R249, R226, -INF , !P1 ;  /* 0xff800000e2f97808 */ /* 0x000fe20004800000 */
[----:B--2---:R-:W-:Y:S01]  /*ae50*/  FMUL.FTZ R9, R33, UR21 ;  /* 0x0000001521097c20 */ /* 0x004fe20008410000 */
[----:B------:R-:W-:Y:S02]  /*ae60*/  FSEL R250, R139, -INF , !P2 ;  /* 0xff8000008bfa7808 */ /* 0x000fe40005000000 */
[----:B------:R-:W-:Y:S01]  /*ae70*/  FSEL R251, R61, -INF , !P3 ;  /* 0xff8000003dfb7808 */ /* 0x000fe20005800000 */
[----:B------:R2:W-:Y:S01]  /*ae80*/  MUFU.TANH R30, R9 ;  /* 0x00000009001e7308 */ /* 0x0005e20000002400 */
[C---:B------:R-:W-:Y:S02]  /*ae90*/  ISETP.GE.AND P5, PT, R3.reuse, R16, PT ;  /* 0x000000100300720c */ /* 0x040fe40003fa6270 */
[C---:B------:R-:W-:Y:S02]  /*aea0*/  ISETP.GE.AND P1, PT, R3.reuse, R17, PT ;  /* 0x000000110300720c */ /* 0x040fe40003f26270 */
[----:B------:R-:W-:-:S02]  /*aeb0*/  ISETP.GE.AND P2, PT, R3, R18, PT ;  /* 0x000000120300720c */ /* 0x000fc40003f46270 */
[----:B------:R-:W-:Y:S01]  /*aec0*/  ISETP.GE.AND P3, PT, R3, R19, PT ;  /* 0x000000130300720c */ /* 0x000fe20003f66270 */
[----:B------:R-:W-:Y:S01]  /*aed0*/  VIADD R3, R0, 0xffffffa9 ;  /* 0xffffffa900037836 */ /* 0x000fe20000000000 */
[----:B------:R-:W-:Y:S02]  /*aee0*/  FSEL R246, R54, -INF , !P5 ;  /* 0xff80000036f67808 */ /* 0x000fe40006800000 */
[----:B------:R-:W-:Y:S02]  /*aef0*/  MOV R54, R50 ;  /* 0x0000003200367202 */ /* 0x000fe40000000f00 */
[-C--:B------:R-:W-:Y:S02]  /*af00*/  ISETP.GE.AND P5, PT, R3, R16.reuse, PT ;  /* 0x000000100300720c */ /* 0x080fe40003fa6270 */
[----:B------:R-:W-:Y:S02]  /*af10*/  FSEL R247, R48, -INF , !P1 ;  /* 0xff80000030f77808 */ /* 0x000fe40004800000 */
[----:B------:R-:W-:Y:S01]  /*af20*/  FSEL R245, R49, -INF , !P5 ;  /* 0xff80000031f57808 */ /* 0x000fe20006800000 */
[----:B--2---:R-:W-:Y:S01]  /*af30*/  FMUL.FTZ R9, R12, UR21 ;  /* 0x000000150c097c20 */ /* 0x004fe20008410000 */
[----:B------:R-:W-:Y:S01]  /*af40*/  HMMA.16816.F32.BF16 R48, R4, R22, R232 ;  /* 0x000000160430723c */ /* 0x000fe200000418e8 */
[----:B------:R-:W-:Y:S01]  /*af50*/  FMUL.FTZ R7, R13, UR21 ;  /* 0x000000150d077c20 */ /* 0x000fe20008410000 */
[----:B------:R-:W-:Y:S01]  /*af60*/  ISETP.GE.AND P1, PT, R3, R17, PT ;  /* 0x000000110300720c */ /* 0x000fe20003f26270 */
[----:B------:R-:W-:Y:S01]  /*af70*/  VIADD R5, R0, 0xffffffb0 ;  /* 0xffffffb000057836 */ /* 0x000fe20000000000 */
[----:B------:R-:W-:Y:S01]  /*af80*/  FSEL R248, R43, -INF , !P2 ;  /* 0xff8000002bf87808 */ /* 0x000fe20005000000 */
[----:B------:R-:W2:Y:S01]  /*af90*/  MUFU.TANH R9, R9 ;  /* 0x0000000900097308 */ /* 0x000ea20000002400 */
[----:B------:R-:W-:Y:S01]  /*afa0*/  ISETP.GE.AND P2, PT, R8, R16, PT ;  /* 0x000000100800720c */ /* 0x000fe20003f46270 */
[----:B------:R-:W-:Y:S01]  /*afb0*/  VIADD R4, R0, 0xffffffb1 ;  /* 0xffffffb100047836 */ /* 0x000fe20000000000 */
[----:B------:R-:W-:Y:S01]  /*afc0*/  ISETP.GE.AND P5, PT, R3, R18, PT ;  /* 0x000000120300720c */ /* 0x000fe20003fa6270 */
[----:B------:R-:W-:Y:S01]  /*afd0*/  FMUL.FTZ R22, R15, UR21 ;  /* 0x000000150f167c20 */ /* 0x000fe20008410000 */
[----:B------:R-:W-:-:S02]  /*afe0*/  FSEL R243, R57, -INF , !P1 ;  /* 0xff80000039f37808 */ /* 0x000fc40004800000 */
[----:B------:R-:W-:Y:S01]  /*aff0*/  ISETP.GE.AND P1, PT, R5, R16, PT ;  /* 0x000000100500720c */ /* 0x000fe20003f26270 */
[----:B------:R-:W4:Y:S01]  /*b000*/  MUFU.TANH R7, R7 ;  /* 0x0000000700077308 */ /* 0x000f220000002400 */
[----:B------:R-:W-:Y:S02]  /*b010*/  FSEL R21, R227, -INF , !P2 ;  /* 0xff800000e3157808 */ /* 0x000fe40005000000 */
[----:B------:R-:W-:Y:S02]  /*b020*/  ISETP.GE.AND P2, PT, R3, R19, PT ;  /* 0x000000130300720c */ /* 0x000fe40003f46270 */
[----:B-1----:R-:W-:Y:S02]  /*b030*/  FSEL R244, R55, -INF , !P5 ;  /* 0xff80000037f47808 */ /* 0x002fe40006800000 */
[C---:B------:R-:W-:Y:S01]  /*b040*/  IADD3 R3, PT, PT, R0.reuse, -0x48, RZ ;  /* 0xffffffb800037810 */ /* 0x040fe20007ffe0ff */
[----:B------:R-:W-:Y:S01]  /*b050*/  VIADD R0, R0, 0xffffffb9 ;  /* 0xffffffb900007836 */ /* 0x000fe20000000000 */
[----:B------:R-:W-:Y:S01]  /*b060*/  ISETP.GE.AND P5, PT, R5, R17, PT ;  /* 0x000000110500720c */ /* 0x000fe20003fa6270 */
[----:B------:R1:W1:Y:S01]  /*b070*/  MUFU.TANH R23, R14 ;  /* 0x0000000e00177308 */ /* 0x0002620000002400 */
[----:B------:R-:W-:-:S02]  /*b080*/  FSEL R56, R53, -INF , !P1 ;  /* 0xff80000035387808 */ /* 0x000fc40004800000 */
[-C--:B------:R-:W-:Y:S02]  /*b090*/  ISETP.GE.AND P1, PT, R4, R16.reuse, PT ;  /* 0x000000100400720c */ /* 0x080fe40003f26270 */
[----:B---3--:R-:W-:Y:S02]  /*b0a0*/  FSEL R33, R20, -INF , !P5 ;  /* 0xff80000014217808 */ /* 0x008fe40006800000 */
[-C--:B------:R-:W-:Y:S02]  /*b0b0*/  ISETP.GE.AND P5, PT, R3, R16.reuse, PT ;  /* 0x000000100300720c */ /* 0x080fe40003fa6270 */
[----:B------:R-:W-:Y:S01]  /*b0c0*/  FSEL R12, R42, -INF , !P1 ;  /* 0xff8000002a0c7808 */ /* 0x000fe20004800000 */
[----:B------:R3:W-:Y:S01]  /*b0d0*/  STL [R1+0x24], R33 ;  /* 0x0000242101007387 */ /* 0x0007e20000100800 */
[----:B------:R-:W-:Y:S02]  /*b0e0*/  ISETP.GE.AND P1, PT, R0, R16, PT ;  /* 0x000000100000720c */ /* 0x000fe40003f26270 */
[----:B------:R-:W-:Y:S01]  /*b0f0*/  FMNMX3.FTZ R6, R134, R21, R24, !PT ;  /* 0x0000001586067276 */ /* 0x000fe20007810018 */
[----:B------:R3:W-:Y:S01]  /*b100*/  STL [R1+0x20], R12 ;  /* 0x0000200c01007387 */ /* 0x0007e20000100800 */
[----:B--2---:R-:W-:-:S02]  /*b110*/  FSEL R10, R9, -INF , !P5 ;  /* 0xff800000090a7808 */ /* 0x004fc40006800000 */
[----:B----4-:R-:W-:Y:S02]  /*b120*/  FSEL R11, R7, -INF , !P1 ;  /* 0xff800000070b7808 */ /* 0x010fe40004800000 */
[----:B------:R-:W-:Y:S01]  /*b130*/  FMNMX3.FTZ R6, R6, R26, R25, !PT ;  /* 0x0000001a06067276 */ /* 0x000fe20007810019 */
[----:B------:R3:W-:Y:S01]  /*b140*/  STL [R1+0x1c], R10 ;  /* 0x00001c0a01007387 */ /* 0x0007e20000100800 */
[----:B------:R-:W-:Y:S02]  /*b150*/  ISETP.GE.AND P1, PT, R8, R17, PT ;  /* 0x000000110800720c */ /* 0x000fe40003f26270 */
[----:B------:R-:W-:Y:S01]  /*b160*/  FMNMX3.FTZ R6, R6, R217, R213, !PT ;  /* 0x000000d906067276 */ /* 0x000fe200078100d5 */
[----:B------:R3:W-:Y:S01]  /*b170*/  STL [R1+0x18], R11 ;  /* 0x0000180b01007387 */ /* 0x0007e20000100800 */
[----:B------:R-:W-:Y:S02]  /*b180*/  ISETP.GE.AND P5, PT, R5, R18, PT ;  /* 0x000000120500720c */ /* 0x000fe40003fa6270 */
[----:B------:R-:W-:-:S02]  /*b190*/  FMNMX3.FTZ R6, R6, R210, R208, !PT ;  /* 0x000000d206067276 */ /* 0x000fc400078100d0 */
[----:B------:R-:W-:Y:S02]  /*b1a0*/  FSEL R20, R228, -INF , !P1 ;  /* 0xff800000e4147808 */ /* 0x000fe40004800000 */
[----:B------:R-:W-:-:S04]  /*b1b0*/  FMNMX3.FTZ R6, R6, R54, R249, !PT ;  /* 0x0000003606067276 */ /* 0x000fc800078100f9 */
[----:B------:R-:W-:-:S04]  /*b1c0*/  FMNMX3.FTZ R6, R6, R246, R245, !PT ;  /* 0x000000f606067276 */ /* 0x000fc800078100f5 */
[----:B------:R-:W-:-:S04]  /*b1d0*/  FMNMX3.FTZ R6, R6, R56, R12, !PT ;  /* 0x0000003806067276 */ /* 0x000fc8000781000c */
[----:B------:R-:W-:Y:S01]  /*b1e0*/  FMNMX3.FTZ R9, R6, R10, R11, !PT ;  /* 0x0000000a06097276 */ /* 0x000fe2000781000b */
[----:B-1----:R-:W-:Y:S06]  /*b1f0*/  BRA.U !UP1, `(.L_x_156) ;  /* 0x0000000109ac7547 */ /* 0x002fec000b800000 */
[----:B------:R-:W2:Y:S04]  /*b200*/  LDL R231, [R1+0x64] ;  /* 0x0000640001e77983 */ /* 0x000ea80000100800 */
[----:B------:R-:W4:Y:S01]  /*b210*/  LDL R252, [R1+0x60] ;  /* 0x0000600001fc7983 */ /* 0x000f220000100800 */
[----:B------:R-:W-:-:S04]  /*b220*/  UIADD3 UR22, UPT, UPT, UR17, -0x3, URZ ;  /* 0xfffffffd11167890 */ /* 0x000fc8000fffe0ff */
[----:B------:R-:W-:-:S04]  /*b230*/  UIMAD.WIDE.U32 UR28, UR22, UR10, URZ ;  /* 0x0000000a161c72a5 */ /* 0x000fc8000f8e00ff */
[----:B------:R-:W-:Y:S02]  /*b240*/  UIMAD UR22, UR22, UR11, UR29 ;  /* 0x0000000b161672a4 */ /* 0x000fe4000f8e021d */
[----:B------:R-:W-:Y:S01]  /*b250*/  IMAD.U32 R6, RZ, RZ, UR28 ;  /* 0x0000001cff067e24 */ /* 0x000fe2000f8e00ff */
[----:B------:R-:W-:Y:S01]  /*b260*/  ULEA UR23, UP0, UR28, UR36, 0x6 ;  /* 0x000000241c177291 */ /* 0x000fe2000f8030ff */
[----:B------:R-:W-:-:S05]  /*b270*/  IMAD.U32 R7, RZ, RZ, UR28 ;  /* 0x0000001cff077e24 */ /* 0x000fca000f8e00ff */
[----:B---3--:R-:W-:Y:S01]  /*b280*/  IMAD.U32 R12, RZ, RZ, UR23 ;  /* 0x00000017ff0c7e24 */ /* 0x008fe2000f8e00ff */
[-C--:B--2---:R-:W-:Y:S01]  /*b290*/  LEA R14, P1, R6, R231.reuse, 0x7 ;  /* 0x000000e7060e7211 */ /* 0x084fe200078238ff */
[----:B------:R-:W-:Y:S01]  /*b2a0*/  IMAD.U32 R6, RZ, RZ, UR22 ;  /* 0x00000016ff067e24 */ /* 0x000fe2000f8e00ff */
[----:B------:R-:W-:Y:S02]  /*b2b0*/  ULEA.HI.X UR22, UR28, UR35, UR22, 0x6, UP0 ;  /* 0x000000231c167291 */ /* 0x000fe400080f3416 */
[----:B------:R-:W-:Y:S02]  /*b2c0*/  UIADD3 UR26, UP0, UPT, UR36, UR23, URZ ;  /* 0x00000017241a7290 */ /* 0x000fe4000ff1e0ff */
[-C--:B----4-:R-:W-:Y:S02]  /*b2d0*/  LEA.HI.X R15, R7, R252.reuse, R6, 0x7, P1 ;  /* 0x000000fc070f7211 */ /* 0x090fe400008f3c06 */
        /* <DEDUP_REMOVED lines=29> */
.L_x_156:
[----:B-1----:R-:W-:Y:S01]  /*b4b0*/  FMNMX3.FTZ R6, R133, R20, R27, !PT ;  /* 0x0000001485067276 */ /* 0x002fe2000781001b */
[----:B------:R-:W1:Y:S01]  /*b4c0*/  SHFL.BFLY PT, R13, R9, 0x2, 0x1f ;  /* 0x0c401f00090d7f89 */ /* 0x000e6200000e0000 */
[-C--:B------:R-:W-:Y:S01]  /*b4d0*/  ISETP.GE.AND P1, PT, R4, R17.reuse, PT ;  /* 0x000000110400720c */ /* 0x080fe20003f26270 */
[----:B---3--:R-:W2:Y:S01]  /*b4e0*/  MUFU.TANH R11, R22 ;  /* 0x00000016000b7308 */ /* 0x008ea20000002400 */
[----:B------:R-:W-:Y:S01]  /*b4f0*/  FMNMX3.FTZ R6, R6, R40, R37, !PT ;  /* 0x0000002806067276 */ /* 0x000fe20007810025 */
[----:B------:R-:W-:Y:S01]  /*b500*/  FMUL.FTZ R7, R48, UR21 ;  /* 0x0000001530077c20 */ /* 0x000fe20008410000 */
[----:B------:R-:W-:Y:S01]  /*b510*/  FSEL R142, R28, -INF , !P5 ;  /* 0xff8000001c8e7808 */ /* 0x000fe20006800000 */
[----:B------:R-:W-:Y:S01]  /*b520*/  FMUL.FTZ R10, R49, UR21 ;  /* 0x00000015310a7c20 */ /* 0x000fe20008410000 */
[----:B------:R-:W-:Y:S01]  /*b530*/  FMNMX3.FTZ R6, R6, R218, R216, !PT ;  /* 0x000000da06067276 */ /* 0x000fe200078100d8 */
[----:B------:R-:W-:Y:S01]  /*b540*/  FMUL.FTZ R12, R35, UR21 ;  /* 0x00000015230c7c20 */ /* 0x000fe20008410000 */
[----:B------:R-:W-:Y:S01]  /*b550*/  ISETP.GE.AND P5, PT, R3, R17, PT ;  /* 0x000000110300720c */ /* 0x000fe20003fa6270 */
[----:B------:R3:W4:Y:S01]  /*b560*/  MUFU.TANH R14, R7 ;  /* 0x00000007000e7308 */ /* 0x0007220000002400 */
[----:B------:R-:W-:Y:S01]  /*b570*/  FSEL R29, R29, -INF , !P1 ;  /* 0xff8000001d1d7808 */ /* 0x000fe20004800000 */
[----:B------:R-:W4:Y:S01]  /*b580*/  LDCU UR22, c[0x0][0x45c] ;  /* 0x00008b80ff1677ac */ /* 0x000f220008000800 */
[----:B------:R-:W-:Y:S01]  /*b590*/  FMNMX3.FTZ R6, R6, R211, R209, !PT ;  /* 0x000000d306067276 */ /* 0x000fe200078100d1 */
[----:B------:R-:W-:Y:S01]  /*b5a0*/  STL [R1+0xb0], R16 ;  /* 0x0000b01001007387 */ /* 0x000fe20000100800 */
[----:B------:R-:W-:-:S02]  /*b5b0*/  ISETP.GE.AND P1, PT, R8, R18, PT ;  /* 0x000000120800720c */ /* 0x000fc40003f26270 */
[----:B------:R-:W-:Y:S01]  /*b5c0*/  FSEL R23, R23, -INF , !P5 ;  /* 0xff80000017177808 */ /* 0x000fe20006800000 */
[----:B------:R1:W4:Y:S01]  /*b5d0*/  MUFU.TANH R15, R10 ;  /* 0x0000000a000f7308 */ /* 0x0003220000002400 */
[----:B------:R-:W-:Y:S01]  /*b5e0*/  ISETP.GE.AND P5, PT, R8, R19, PT ;  /* 0x000000130800720c */ /* 0x000fe20003fa6270 */
[----:B------:R-:W-:Y:S01]  /*b5f0*/  STL [R1+0xac], R2 ;  /* 0x0000ac0201007387 */ /* 0x000fe20000100800 */
[----:B------:R-:W-:Y:S02]  /*b600*/  FMNMX3.FTZ R6, R6, R59, R250, !PT ;  /* 0x0000003b06067276 */ /* 0x000fe400078100fa */
[----:B------:R-:W-:Y:S01]  /*b610*/  FSEL R8, R64, -INF , !P1 ;  /* 0xff80000040087808 */ /* 0x000fe20004800000 */
[----:B------:R-:W-:Y:S01]  /*b620*/  STL [R1+0x14], R29 ;  /* 0x0000141d01007387 */ /* 0x000fe20000100800 */
[----:B------:R-:W-:Y:S02]  /*b630*/  ISETP.GE.AND P1, PT, R0, R17, PT ;  /* 0x000000110000720c */ /* 0x000fe40003f26270 */
[----:B---3--:R-:W-:-:S02]  /*b640*/  FMNMX3.FTZ R7, R6, R247, R243, !PT ;  /* 0x000000f706077276 */ /* 0x008fc400078100f3 */
[----:B------:R-:W-:Y:S01]  /*b650*/  MOV R53, R58 ;  /* 0x0000003a00357202 */ /* 0x000fe20000000f00 */
[----:B------:R3:W4:Y:S01]  /*b660*/  MUFU.TANH R22, R12 ;  /* 0x0000000c00167308 */ /* 0x0007220000002400 */
[----:B------:R-:W-:Y:S01]  /*b670*/  FMNMX3.FTZ R6, R135, R8, R44, !PT ;  /* 0x0000000887067276 */ /* 0x000fe2000781002c */
[----:B------:R-:W-:Y:S01]  /*b680*/  STL [R1+0x10], R23 ;  /* 0x0000101701007387 */ /* 0x000fe20000100800 */
[----:B--2---:R-:W-:Y:S02]  /*b690*/  FSEL R32, R11, -INF , !P1 ;  /* 0xff8000000b207808 */ /* 0x004fe40004800000 */
[----:B-1----:R-:W-:Y:S01]  /*b6a0*/  FMNMX3.FTZ R10, R6, R46, R41, !PT ;  /* 0x0000002e060a7276 */ /* 0x002fe20007810029 */
[----:B------:R-:W-:Y:S01]  /*b6b0*/  STL [R1+0xb4], R17 ;  /* 0x0000b41101007387 */ /* 0x000fe20000100800 */
[----:B------:R-:W-:Y:S02]  /*b6c0*/  FMNMX3.FTZ R11, R7, R33, R29, !PT ;  /* 0x00000021070b7276 */ /* 0x000fe4000781001d */
[----:B------:R-:W-:Y:S01]  /*b6d0*/  FMNMX.FTZ R7, R9, R13, !PT ;  /* 0x0000000d09077209 */ /* 0x000fe20007810000 */
[----:B------:R-:W-:Y:S01]  /*b6e0*/  STL [R1+0xc], R32 ;  /* 0x00000c2001007387 */ /* 0x000fe20000100800 */
[----:B------:R-:W-:-:S02]  /*b6f0*/  ISETP.GE.AND P1, PT, R4, R18, PT ;  /* 0x000000120400720c */ /* 0x000fc40003f26270 */
[----:B------:R-:W-:Y:S02]  /*b700*/  FMNMX3.FTZ R9, R10, R219, R214, !PT ;  /* 0x000000db0a097276 */ /* 0x000fe400078100d6 */
[----:B------:R-:W-:Y:S01]  /*b710*/  FMNMX3.FTZ R6, R11, R23, R32, !PT ;  /* 0x000000170b067276 */ /* 0x000fe20007810020 */
[----:B------:R-:W-:Y:S01]  /*b720*/  SHFL.BFLY PT, R13, R7, 0x1, 0x1f ;  /* 0x0c201f00070d7f89 */ /* 0x000fe200000e0000 */
[----:B------:R-:W-:Y:S02]  /*b730*/  FSEL R30, R30, -INF , !P1 ;  /* 0xff8000001e1e7808 */ /* 0x000fe40004800000 */
[----:B------:R-:W-:Y:S01]  /*b740*/  FMNMX3.FTZ R9, R9, R215, R212, !PT ;  /* 0x000000d709097276 */ /* 0x000fe200078100d4 */
[----:B------:R-:W2:Y:S01]  /*b750*/  LDL.LU R34, [R1+0x8c] ;  /* 0x00008c0001227983 */ /* 0x000ea20000300800 */
[-C--:B------:R-:W-:Y:S01]  /*b760*/  ISETP.GE.AND P1, PT, R3, R18.reuse, PT ;  /* 0x000000120300720c */ /* 0x080fe20003f26270 */
[----:B------:R-:W-:Y:S01]  /*b770*/  FMUL.FTZ R11, R50, UR21 ;  /* 0x00000015320b7c20 */ /* 0x000fe20008410000 */
[----:B------:R-:W-:Y:S01]  /*b780*/  FMNMX3.FTZ R10, R9, R53, R251, !PT ;  /* 0x00000035090a7276 */ /* 0x000fe200078100fb */
[----:B---3--:R-:W1:Y:S01]  /*b790*/  SHFL.BFLY PT, R12, R6, 0x2, 0x1f ;  /* 0x0c401f00060c7f89 */ /* 0x008e6200000e0000 */
[----:B----4-:R-:W-:Y:S01]  /*b7a0*/  FSEL R139, R14, -INF , !P1 ;  /* 0xff8000000e8b7808 */ /* 0x010fe20004800000 */
[----:B------:R-:W3:Y:S01]  /*b7b0*/  S2UR UR23, SR_CgaCtaId ;  /* 0x00000000001779c3 */ /* 0x000ee20000008800 */
[----:B------:R-:W-:Y:S01]  /*b7c0*/  ISETP.GE.AND P1, PT, R0, R18, PT ;  /* 0x000000120000720c */ /* 0x000fe20003f26270 */
[----:B------:R-:W4:Y:S01]  /*b7d0*/  MUFU.TANH R14, R11 ;  /* 0x0000000b000e7308 */ /* 0x000f220000002400 */
[----:B------:R-:W-:Y:S01]  /*b7e0*/  FSEL R9, R65, -INF , !P5 ;  /* 0xff80000041097808 */ /* 0x000fe20006800000 */
[----:B------:R-:W-:Y:S01]  /*b7f0*/  STL [R1+0xb8], R18 ;  /* 0x0000b81201007387 */ /* 0x000fe20000100800 */
[----:B------:R-:W-:-:S02]  /*b800*/  ISETP.GE.AND P5, PT, R5, R19, PT ;  /* 0x000000130500720c */ /* 0x000fc40003fa6270 */
[----:B------:R-:W-:Y:S01]  /*b810*/  FMNMX3.FTZ R5, R10, R248, R244, !PT ;  /* 0x000000f80a057276 */ /* 0x000fe200078100f4 */
[----:B------:R-:W-:Y:S01]  /*b820*/  FMUL.FTZ R10, R51, UR21 ;  /* 0x00000015330a7c20 */ /* 0x000fe20008410000 */
[----:B------:R-:W-:Y:S01]  /*b830*/  FSEL R138, R15, -INF , !P1 ;  /* 0xff8000000f8a7808 */ /* 0x000fe20004800000 */
[----:B------:R-:W-:Y:S01]  /*b840*/  STL [R1+0xbc], R19 ;  /* 0x0000bc1301007387 */ /* 0x000fe20000100800 */
[----:B------:R-:W-:Y:S01]  /*b850*/  ISETP.GE.AND P1, PT, R4, R19, PT ;  /* 0x000000130400720c */ /* 0x000fe20003f26270 */
[----:B------:R4:W1:Y:S01]  /*b860*/  MUFU.TANH R11, R10 ;  /* 0x0000000a000b7308 */ /* 0x0008620000002400 */
[----:B------:R-:W-:Y:S01]  /*b870*/  FMNMX3.FTZ R4, R5, R142, R30, !PT ;  /* 0x0000008e05047276 */ /* 0x000fe2000781001e */
[----:B------:R-:W-:Y:S01]  /*b880*/  UMOV UR21, 0x400 ;  /* 0x0000040000157882 */ /* 0x000fe20000000000 */
[----:B------:R-:W-:Y:S02]  /*b890*/  FMNMX3.FTZ R5, R143, R9, R45, !PT ;  /* 0x000000098f057276 */ /* 0x000fe4000781002d */
[----:B------:R-:W-:-:S02]  /*b8a0*/  FMNMX3.FTZ R4, R4, R139, R138, !PT ;  /* 0x0000008b04047276 */ /* 0x000fc4000781008a */
[----:B------:R-:W-:Y:S02]  /*b8b0*/  FMNMX3.FTZ R5, R5, R47, R52, !PT ;  /* 0x0000002f05057276 */ /* 0x000fe40007810034 */
[----:B------:R-:W-:Y:S02]  /*b8c0*/  FSEL R241, R38, -INF , !P3 ;  /* 0xff80000026f17808 */ /* 0x000fe40005800000 */
[----:B------:R-:W-:Y:S01]  /*b8d0*/  FMNMX3.FTZ R5, R5, R221, R223, !PT ;  /* 0x000000dd05057276 */ /* 0x000fe200078100df */
[----:B---3--:R-:W-:Y:S01]  /*b8e0*/  ULEA UR21, UR23, UR21, 0x18 ;  /* 0x0000001517157291 */ /* 0x008fe2000f8ec0ff */
[----:B------:R-:W-:Y:S02]  /*b8f0*/  ISETP.GE.AND P3, PT, R0, R19, PT ;  /* 0x000000130000720c */ /* 0x000fe40003f66270 */
[----:B------:R-:W-:Y:S01]  /*b900*/  FSEL R240, R39, -INF , !P4 ;  /* 0xff80000027f07808 */ /* 0x000fe20006000000 */
[----:B----4-:R-:W3:Y:S01]  /*b910*/  SHFL.BFLY PT, R10, R4, 0x2, 0x1f ;  /* 0x0c401f00040a7f89 */ /* 0x010ee200000e0000 */
[----:B------:R-:W-:-:S02]  /*b920*/  FMNMX3.FTZ R0, R5, R220, R222, !PT ;  /* 0x000000dc05007276 */ /* 0x000fc400078100de */
[----:B------:R-:W-:Y:S02]  /*b930*/  FSEL R242, R36, -INF , !P2 ;  /* 0xff80000024f27808 */ /* 0x000fe40005000000 */
[----:B------:R-:W-:Y:S02]  /*b940*/  FMNMX3.FTZ R0, R0, R136, R240, !PT ;  /* 0x0000008800007276 */ /* 0x000fe400078100f0 */
[----:B------:R-:W-:Y:S02]  /*b950*/  ISETP.GE.AND P4, PT, R3, R19, PT ;  /* 0x000000130300720c */ /* 0x000fe40003f86270 */
[----:B------:R-:W-:Y:S02]  /*b960*/  FSEL R31, R31, -INF , !P5 ;  /* 0xff8000001f1f7808 */ /* 0x000fe40006800000 */
[----:B------:R-:W-:Y:S02]  /*b970*/  FSEL R137, R22, -INF , !P1 ;  /* 0xff80000016897808 */ /* 0x000fe40004800000 */
[----:B------:R-:W-:-:S02]  /*b980*/  FMNMX3.FTZ R0, R0, R241, R242, !PT ;  /* 0x000000f100007276 */ /* 0x000fc400078100f2 */
[----:B------:R-:W-:Y:S02]  /*b990*/  FSEL R140, R14, -INF , !P4 ;  /* 0xff8000000e8c7808 */ /* 0x000fe40006000000 */
[----:B-1----:R-:W-:Y:S02]  /*b9a0*/  FSEL R58, R11, -INF , !P3 ;  /* 0xff8000000b3a7808 */ /* 0x002fe40005800000 */
[----:B------:R-:W-:Y:S02]  /*b9b0*/  FMNMX3.FTZ R0, R0, R31, R137, !PT ;  /* 0x0000001f00007276 */ /* 0x000fe40007810089 */
[----:B------:R-:W-:Y:S02]  /*b9c0*/  FMNMX.FTZ R3, R6, R12, !PT ;  /* 0x0000000c06037209 */ /* 0x000fe40007810000 */
[----:B------:R-:W-:Y:S02]  /*b9d0*/  FMNMX3.FTZ R0, R0, R140, R58, !PT ;  /* 0x0000008c00007276 */ /* 0x000fe4000781003a */
[----:B------:R-:W-:-:S02]  /*b9e0*/  FMNMX.FTZ R55, R7, R13, !PT ;  /* 0x0000000d07377209 */ /* 0x000fc40007810000 */
[----:B---3--:R-:W-:Y:S01]  /*b9f0*/  FMNMX.FTZ R4, R4, R10, !PT ;  /* 0x0000000a04047209 */ /* 0x008fe20007810000 */
[----:B------:R-:W1:Y:S01]  /*ba00*/  SHFL.BFLY PT, R7, R3, 0x1, 0x1f ;  /* 0x0c201f0003077f89 */ /* 0x000e6200000e0000 */
[C---:B------:R-:W-:Y:S01]  /*ba10*/  FSETP.NEU.FTZ.AND P4, PT, R55.reuse, -INF , PT ;  /* 0xff8000003700780b */ /* 0x040fe20003f9d000 */
[----:B------:R-:W-:Y:S02]  /*ba20*/  FMUL.FTZ R39, R55, UR22 ;  /* 0x0000001637277c20 */ /* 0x000fe40008410000 */
[----:B------:R-:W3:Y:S03]  /*ba30*/  SHFL.BFLY PT, R5, R0, 0x2, 0x1f ;  /* 0x0c401f0000057f89 */ /* 0x000ee600000e0000 */
[----:B------:R-:W-:Y:S01]  /*ba40*/  FSEL R39, R39, RZ, P4 ;  /* 0x000000ff27277208 */ /* 0x000fe20002000000 */
[----:B------:R-:W4:Y:S04]  /*ba50*/  SHFL.BFLY PT, R6, R4, 0x1, 0x1f ;  /* 0x0c201f0004067f89 */ /* 0x000f2800000e0000 */
[----:B------:R-:W-:Y:S01]  /*ba60*/  STL [R1+0x30], R55 ;  /* 0x0000303701007387 */ /* 0x000fe20000100800 */
[----:B------:R-:W-:-:S04]  /*ba70*/  FFMA.FTZ R21, R21, UR22, -R39 ;  /* 0x0000001615157c23 */ /* 0x000fc80008010827 */
[----:B------:R-:W-:Y:S01]  /*ba80*/  MUFU.EX2 R19, R21 ;  /* 0x0000001500137308 */ /* 0x000fe20000000800 */
[----:B-1----:R-:W-:Y:S01]  /*ba90*/  FMNMX.FTZ R23, R3, R7, !PT ;  /* 0x0000000703177209 */ /* 0x002fe20007810000 */
[----:B------:R-:W-:Y:S01]  /*baa0*/  FFMA.FTZ R3, R24, UR22, -R39 ;  /* 0x0000001618037c23 */ /* 0x000fe20008010827 */
[----:B---3--:R-:W-:-:S05]  /*bab0*/  FMNMX.FTZ R0, R0, R5, !PT ;  /* 0x0000000500007209 */ /* 0x008fca0007810000 */
[----:B------:R1:W-:Y:S01]  /*bac0*/  MUFU.EX2 R28, R3 ;  /* 0x00000003001c7308 */ /* 0x0003e20000000800 */
[C---:B------:R-:W-:Y:S01]  /*bad0*/  FMUL.FTZ R38, R23.reuse, UR22 ;  /* 0x0000001617267c20 */ /* 0x040fe20008410000 */
[----:B------:R-:W-:Y:S01]  /*bae0*/  FSETP.NEU.FTZ.AND P3, PT, R23, -INF , PT ;  /* 0xff8000001700780b */ /* 0x000fe20003f7d000 */
[----:B------:R-:W-:Y:S01]  /*baf0*/  STL [R1+0x2c], R23 ;  /* 0x00002c1701007387 */ /* 0x000fe20000100800 */
[----:B----4-:R-:W-:Y:S02]  /*bb00*/  FMNMX.FTZ R2, R4, R6, !PT ;  /* 0x0000000604027209 */ /* 0x010fe40007810000 */
[----:B------:R-:W-:Y:S01]  /*bb10*/  FSEL R38, R38, RZ, P3 ;  /* 0x000000ff26267208 */ /* 0x000fe20001800000 */
[----:B------:R-:W3:Y:S01]  /*bb20*/  SHFL.BFLY PT, R4, R0, 0x1, 0x1f ;  /* 0x0c201f0000047f89 */ /* 0x000ee200000e0000 */
[C---:B------:R-:W-:Y:S01]  /*bb30*/  FSETP.NEU.FTZ.AND P2, PT, R2.reuse, -INF , PT ;  /* 0xff8000000200780b */ /* 0x040fe20003f5d000 */
[----:B------:R-:W-:Y:S02]  /*bb40*/  FMUL.FTZ R36, R2, UR22 ;  /* 0x0000001602247c20 */ /* 0x000fe40008410000 */
[----:B------:R-:W-:-:S03]  /*bb50*/  FFMA.FTZ R20, R20, UR22, -R38 ;  /* 0x0000001614147c23 */ /* 0x000fc60008010826 */
[----:B------:R-:W-:Y:S01]  /*bb60*/  FSEL R36, R36, RZ, P2 ;  /* 0x000000ff24247208 */ /* 0x000fe20001000000 */
[----:B------:R-:W-:Y:S01]  /*bb70*/  MUFU.EX2 R18, R20 ;  /* 0x0000001400127308 */ /* 0x000fe20000000800 */
[----:B-1----:R-:W-:-:S03]  /*bb80*/  FFMA.FTZ R3, R26, UR22, -R39 ;  /* 0x000000161a037c23 */ /* 0x002fc60008010827 */
[----:B------:R-:W-:-:S04]  /*bb90*/  FFMA.FTZ R8, R8, UR22, -R36 ;  /* 0x0000001608087c23 */ /* 0x000fc80008010824 */
[----:B------:R1:W-:Y:S01]  /*bba0*/  MUFU.EX2 R33, R3 ;  /* 0x0000000300217308 */ /* 0x0003e20000000800 */
[----:B---3--:R-:W-:Y:S01]  /*bbb0*/  FMNMX.FTZ R252, R0, R4, !PT ;  /* 0x0000000400fc7209 */ /* 0x008fe20007810000 */
[----:B------:R-:W-:-:S06]  /*bbc0*/  FFMA.FTZ R0, R46, UR22, -R36 ;  /* 0x000000162e007c23 */ /* 0x000fcc0008010824 */
[----:B------:R-:W-:Y:S01]  /*bbd0*/  MUFU.EX2 R17, R8 ;  /* 0x0000000800117308 */ /* 0x000fe20000000800 */
[----:B------:R-:W-:Y:S01]  /*bbe0*/  FSETP.NEU.FTZ.AND P1, PT, R252, -INF , PT ;  /* 0xff800000fc00780b */ /* 0x000fe20003f3d000 */
[----:B-1----:R-:W-:-:S06]  /*bbf0*/  FFMA.FTZ R3, R25, UR22, -R39 ;  /* 0x0000001619037c23 */ /* 0x002fcc0008010827 */
[----:B------:R1:W3:Y:S02]  /*bc00*/  MUFU.EX2 R32, R3 ;  /* 0x0000000300207308 */ /* 0x0002e40000000800 */
[--C-:B-1----:R-:W-:Y:S01]  /*bc10*/  FFMA.FTZ R3, R27, UR22, -R38.reuse ;  /* 0x000000161b037c23 */ /* 0x102fe20008010826 */
[----:B---3--:R-:W-:Y:S05]  /*bc20*/  STL [R1+0x78], R32 ;  /* 0x0000782001007387 */ /* 0x008fea0000100800 */
[----:B------:R1:W-:Y:S01]  /*bc30*/  MUFU.EX2 R57, R3 ;  /* 0x0000000300397308 */ /* 0x0003e20000000800 */
[----:B------:R-:W-:Y:S01]  /*bc40*/  STL [R1+0x28], R2 ;  /* 0x0000280201007387 */ /* 0x000fe20000100800 */
[----:B-1----:R-:W-:-:S06]  /*bc50*/  FFMA.FTZ R3, R40, UR22, -R38 ;  /* 0x0000001628037c23 */ /* 0x002fcc0008010826 */
[----:B------:R1:W-:Y:S02]  /*bc60*/  MUFU.EX2 R49, R3 ;  /* 0x0000000300317308 */ /* 0x0003e40000000800 */
[----:B-1----:R-:W-:Y:S01]  /*bc70*/  FFMA.FTZ R3, R37, UR22, -R38 ;  /* 0x0000001625037c23 */ /* 0x002fe20008010826 */
[----:B------:R-:W-:-:S05]  /*bc80*/  FMUL.FTZ R37, R252, UR22 ;  /* 0x00000016fc257c20 */ /* 0x000fca0008410000 */
[----:B------:R1:W-:Y:S01]  /*bc90*/  MUFU.EX2 R48, R3 ;  /* 0x0000000300307308 */ /* 0x0003e20000000800 */
[----:B------:R-:W-:-:S05]  /*bca0*/  FSEL R37, R37, RZ, P1 ;  /* 0x000000ff25257208 */ /* 0x000fca0000800000 */
[--C-:B------:R-:W-:Y:S01]  /*bcb0*/  FFMA.FTZ R4, R47, UR22, -R37.reuse ;  /* 0x000000162f047c23 */ /* 0x100fe20008010825 */
[----:B------:R-:W-:-:S03]  /*bcc0*/  FFMA.FTZ R9, R9, UR22, -R37 ;  /* 0x0000001609097c23 */ /* 0x000fc60008010825 */
[----:B------:R3:W-:Y:S01]  /*bcd0*/  MUFU.EX2 R29, R4 ;  /* 0x00000004001d7308 */ /* 0x0007e20000000800 */
[----:B-1----:R-:W-:-:S07]  /*bce0*/  FFMA.FTZ R3, R44, UR22, -R36 ;  /* 0x000000162c037c23 */ /* 0x002fce0008010824 */
[----:B------:R-:W-:Y:S08]  /*bcf0*/  MUFU.EX2 R16, R9 ;  /* 0x0000000900107308 */ /* 0x000ff00000000800 */
[----:B------:R-:W-:Y:S01]  /*bd00*/  MUFU.EX2 R141, R3 ;  /* 0x00000003008d7308 */ /* 0x000fe20000000800 */
[----:B---3--:R-:W-:-:S07]  /*bd10*/  FSEL R4, R2, RZ, P2 ;  /* 0x000000ff02047208 */ /* 0x008fce0001000000 */
[----:B------:R1:W3:Y:S02]  /*bd20*/  MUFU.EX2 R3, R0 ;  /* 0x0000000000037308 */ /* 0x0002e40000000800 */
[----:B-1----:R-:W-:Y:S01]  /*bd30*/  FFMA.FTZ R0, R41, UR22, -R36 ;  /* 0x0000001629007c23 */ /* 0x002fe20008010824 */
[----:B---3--:R1:W-:Y:S05]  /*bd40*/  STL [R1+0x58], R3 ;  /* 0x0000580301007387 */ /* 0x0083ea0000100800 */
[----:B------:R3:W4:Y:S02]  /*bd50*/  MUFU.EX2 R6, R0 ;  /* 0x0000000000067308 */ /* 0x0007240000000800 */
[----:B---3--:R-:W-:Y:S01]  /*bd60*/  FFMA.FTZ R0, R45, UR22, -R37 ;  /* 0x000000162d007c23 */ /* 0x008fe20008010825 */
[----:B----4-:R-:W-:Y:S05]  /*bd70*/  STL [R1+0x5c], R6 ;  /* 0x00005c0601007387 */ /* 0x010fea0000100800 */
[----:B------:R3:W4:Y:S02]  /*bd80*/  MUFU.EX2 R5, R0 ;  /* 0x0000000000057308 */ /* 0x0007240000000800 */
[----:B---3--:R-:W-:Y:S01]  /*bd90*/  FSEL R0, R55, RZ, P4 ;  /* 0x000000ff37007208 */ /* 0x008fe20002000000 */
[----:B----4-:R-:W-:Y:S04]  /*bda0*/  STL [R1+0x54], R5 ;  /* 0x0000540501007387 */ /* 0x010fe80000100800 */
[----:B-1----:R-:W-:Y:S01]  /*bdb0*/  FADD.FTZ R3, R134, -R0 ;  /* 0x8000000086037221 */ /* 0x002fe20000010000 */
[----:B------:R-:W-:Y:S01]  /*bdc0*/  FSEL R0, R23, RZ, P3 ;  /* 0x000000ff17007208 */ /* 0x000fe20001800000 */
[----:B------:R1:W-:Y:S01]  /*bdd0*/  STL [R1+0xc0], R252 ;  /* 0x0000c0fc01007387 */ /* 0x0003e20000100800 */
[----:B--2---:R-:W-:Y:S01]  /*bde0*/  LEA R44, R34, UR21, 0x1 ;  /* 0x00000015222c7c11 */ /* 0x004fe2000f8e08ff */
[----:B------:R-:W-:-:S02]  /*bdf0*/  FMUL.FTZ R3, R3, UR22 ;  /* 0x0000001603037c20 */ /* 0x000fc40008410000 */
[----:B------:R-:W-:Y:S01]  /*be00*/  FADD.FTZ R0, R133, -R0 ;  /* 0x8000000085007221 */ /* 0x000fe20000010000 */
[----:B------:R-:W-:Y:S01]  /*be10*/  MOV R133, R33 ;  /* 0x0000002100857202 */ /* 0x000fe20000000f00 */
[----:B------:R-:W2:Y:S01]  /*be20*/  LDSM.16.MT88.4 R12, [R44+0xc000] ;  /* 0x00c000002c0c783b */ /* 0x000ea20000004200 */
[----:B------:R3:W4:Y:S01]  /*be30*/  MUFU.EX2 R45, R3 ;  /* 0x00000003002d7308 */ /* 0x0007220000000800 */
[----:B------:R-:W-:Y:S01]  /*be40*/  FMUL.FTZ R43, R0, UR22 ;  /* 0x00000016002b7c20 */ /* 0x000fe20008410000 */
[----:B------:R-:W-:Y:S01]  /*be50*/  FSEL R0, R252, RZ, P1 ;  /* 0x000000fffc007208 */ /* 0x000fe20000800000 */
[----:B---3--:R-:W-:Y:S01]  /*be60*/  FADD.FTZ R3, R135, -R4 ;  /* 0x8000000487037221 */ /* 0x008fe20000010000 */
[----:B-1----:R-:W3:Y:S03]  /*be70*/  LDL.LU R252, [R1+0x58] ;  /* 0x0000580001fc7983 */ /* 0x002ee60000300800 */
[----:B------:R-:W-:Y:S01]  /*be80*/  FADD.FTZ R0, R143, -R0 ;  /* 0x800000008f007221 */ /* 0x000fe20000010000 */
[----:B------:R-:W1:Y:S01]  /*be90*/  MUFU.EX2 R43, R43 ;  /* 0x0000002b002b7308 */ /* 0x000e620000000800 */
[----:B------:R-:W-:Y:S01]  /*bea0*/  FMUL.FTZ R3, R3, UR22 ;  /* 0x0000001603037c20 */ /* 0x000fe20008410000 */
[----:B------:R-:W-:Y:S01]  /*beb0*/  F2FP.BF16.F32.PACK_AB R8, R28, R19 ;  /* 0x000000131c08723e */ /* 0x000fe200000010ff */
[----:B------:R-:W-:Y:S01]  /*bec0*/  FMUL.FTZ R0, R0, UR22 ;  /* 0x0000001600007c20 */ /* 0x000fe20008410000 */
[----:B------:R-:W-:Y:S01]  /*bed0*/  F2FP.BF16.F32.PACK_AB R9, R57, R18 ;  /* 0x000000123909723e */ /* 0x000fe200000010ff */
[----:B----4-:R-:W-:Y:S01]  /*bee0*/  FMUL.FTZ R148, R148, R45 ;  /* 0x0000002d94947220 */ /* 0x010fe20000410000 */
[----:B------:R-:W-:Y:S01]  /*bef0*/  F2FP.BF16.F32.PACK_AB R4, R141, R17 ;  /* 0x000000118d04723e */ /* 0x000fe200000010ff */
[----:B------:R-:W-:Y:S01]  /*bf00*/  FMUL.FTZ R149, R149, R45 ;  /* 0x0000002d95957220 */ /* 0x000fe20000410000 */
[----:B------:R4:W2:Y:S01]  /*bf10*/  MUFU.EX2 R42, R3 ;  /* 0x00000003002a7308 */ /* 0x0008a20000000800 */
[----:B------:R-:W-:Y:S01]  /*bf20*/  F2FP.BF16.F32.PACK_AB R10, R32, R133 ;  /* 0x00000085200a723e */ /* 0x000fe200000010ff */
[----:B------:R-:W-:Y:S01]  /*bf30*/  FMUL.FTZ R156, R156, R45 ;  /* 0x0000002d9c9c7220 */ /* 0x000fe20000410000 */
[----:B------:R-:W-:Y:S01]  /*bf40*/  F2FP.BF16.F32.PACK_AB R11, R48, R49 ;  /* 0x00000031300b723e */ /* 0x000fe200000010ff */
[-C--:B------:R-:W-:Y:S01]  /*bf50*/  FMUL.FTZ R157, R157, R45.reuse ;  /* 0x0000002d9d9d7220 */ /* 0x080fe20000410000 */
[----:B------:R-:W-:Y:S01]  /*bf60*/  F2FP.BF16.F32.PACK_AB R5, R5, R16 ;  /* 0x000000100505723e */ /* 0x000fe200000010ff */
[----:B------:R-:W-:Y:S01]  /*bf70*/  FMUL.FTZ R160, R160, R45 ;  /* 0x0000002da0a07220 */ /* 0x000fe20000410000 */
[----:B------:R-:W-:Y:S01]  /*bf80*/  IADD3 R40, PT, PT, R44, 0xc040, RZ ;  /* 0x0000c0402c287810 */ /* 0x000fe20007ffe0ff */
[----:B------:R2:W2:Y:S01]  /*bf90*/  MUFU.EX2 R41, R0 ;  /* 0x0000000000297308 */ /* 0x0004a20000000800 */
[-C--:B-1----:R-:W-:Y:S01]  /*bfa0*/  FMUL.FTZ R150, R150, R43.reuse ;  /* 0x0000002b96967220 */ /* 0x082fe20000410000 */
[-C--:B------:R-:W-:Y:S01]  /*bfb0*/  FMUL.FTZ R151, R151, R43.reuse ;  /* 0x0000002b97977220 */ /* 0x080fe20000410000 */
[-C--:B------:R-:W-:Y:S01]  /*bfc0*/  FMUL.FTZ R158, R158, R43.reuse ;  /* 0x0000002b9e9e7220 */ /* 0x080fe20000410000 */
[----:B------:R-:W-:Y:S01]  /*bfd0*/  FMUL.FTZ R159, R159, R43 ;  /* 0x0000002b9f9f7220 */ /* 0x000fe20000410000 */
[----:B------:R-:W-:Y:S01]  /*bfe0*/  FMUL.FTZ R161, R161, R45 ;  /* 0x0000002da1a17220 */ /* 0x000fe20000410000 */
[-C--:B------:R-:W-:Y:S01]  /*bff0*/  FMUL.FTZ R162, R162, R43.reuse ;  /* 0x0000002ba2a27220 */ /* 0x080fe20000410000 */
[----:B------:R-:W-:Y:S01]  /*c000*/  FMUL.FTZ R163, R163, R43 ;  /* 0x0000002ba3a37220 */ /* 0x000fe20000410000 */
[----:B------:R-:W-:Y:S01]  /*c010*/  FMUL.FTZ R172, R172, R45 ;  /* 0x0000002dacac7220 */ /* 0x000fe20000410000 */
[----:B----4-:R-:W-:-:S02]  /*c020*/  IMAD.MOV.U32 R3, RZ, RZ, 0x20 ;  /* 0x00000020ff037424 */ /* 0x010fc400078e00ff */
[-C--:B--2---:R-:W-:Y:S01]  /*c030*/  FMUL.FTZ R144, R144, R42.reuse ;  /* 0x0000002a90907220 */ /* 0x084fe20000410000 */
[-C--:B------:R-:W-:Y:S01]  /*c040*/  FMUL.FTZ R145, R145, R42.reuse ;  /* 0x0000002a91917220 */ /* 0x080fe20000410000 */
[-C--:B------:R-:W-:Y:S01]  /*c050*/  FMUL.FTZ R152, R152, R42.reuse ;  /* 0x0000002a98987220 */ /* 0x080fe20000410000 */
[-C--:B------:R-:W-:Y:S01]  /*c060*/  FMUL.FTZ R153, R153, R42.reuse ;  /* 0x0000002a99997220 */ /* 0x080fe20000410000 */
[----:B------:R-:W-:Y:S01]  /*c070*/  SEL R3, R3, 0xffffffe0, !P0 ;  /* 0xffffffe003037807 */ /* 0x000fe20004000000 */
[C---:B------:R-:W-:Y:S01]  /*c080*/  HMMA.16816.F32.BF16 R232, R8.reuse, R12, R148 ;  /* 0x0000000c08e8723c */ /* 0x040fe20000041894 */
[----:B------:R-:W-:Y:S01]  /*c090*/  FMUL.FTZ R164, R164, R42 ;  /* 0x0000002aa4a47220 */ /* 0x000fe20000410000 */
[----:B------:R-:W-:Y:S01]  /*c0a0*/  FFMA.FTZ R0, R52, UR22, -R37 ;  /* 0x0000001634007c23 */ /* 0x000fe20008010825 */
[----:B------:R-:W-:Y:S01]  /*c0b0*/  IADD3 R47, PT, PT, R3, R44, RZ ;  /* 0x0000002c032f7210 */ /* 0x000fe20007ffe0ff */
[----:B------:R-:W-:Y:S01]  /*c0c0*/  FMUL.FTZ R146, R146, R41 ;  /* 0x0000002992927220 */ /* 0x000fe20000410000 */
[----:B------:R-:W-:Y:S01]  /*c0d0*/  MOV R52, R23 ;  /* 0x0000001700347202 */ /* 0x000fe20000000f00 */
[----:B------:R1:W2:Y:S01]  /*c0e0*/  MUFU.EX2 R132, R0 ;  /* 0x0000000000847308 */ /* 0x0002a20000000800 */
[-C--:B------:R-:W-:Y:S01]  /*c0f0*/  FMUL.FTZ R147, R147, R41.reuse ;  /* 0x0000002993937220 */ /* 0x080fe20000410000 */
[----:B------:R-:W4:Y:S01]  /*c100*/  LDSM.16.MT88.4 R20, [R47+0xc000] ;  /* 0x00c000002f14783b */ /* 0x000f220000004200 */
        /* <DEDUP_REMOVED lines=10> */
[----:B------:R-:W-:Y:S01]  /*c1b0*/  FMUL.FTZ R173, R173, R45 ;  /* 0x0000002dadad7220 */ /* 0x000fe20000410000 */
[-C--:B------:R-:W-:Y:S01]  /*c1c0*/  FMUL.FTZ R174, R174, R43.reuse ;  /* 0x0000002baeae7220 */ /* 0x080fe20000410000 */
[----:B------:R-:W-:Y:S01]  /*c1d0*/  FMUL.FTZ R175, R175, R43 ;  /* 0x0000002bafaf7220 */ /* 0x000fe20000410000 */
[-C--:B------:R-:W-:Y:S01]  /*c1e0*/  FMUL.FTZ R180, R180, R42.reuse ;  /* 0x0000002ab4b47220 */ /* 0x080fe20000410000 */
[----:B-1----:R-:W-:Y:S01]  /*c1f0*/  VIADD R0, R44, 0xc000 ;  /* 0x0000c0002c007836 */ /* 0x002fe20000000000 */
[----:B--2---:R-:W-:Y:S01]  /*c200*/  F2FP.BF16.F32.PACK_AB R7, R132, R29 ;  /* 0x0000001d8407723e */ /* 0x004fe200000010ff */
[-C--:B------:R-:W-:Y:S01]  /*c210*/  FMUL.FTZ R181, R181, R42.reuse ;  /* 0x0000002ab5b57220 */ /* 0x080fe20000410000 */
[-C--:B------:R-:W-:Y:S01]  /*c220*/  FMUL.FTZ R182, R182, R41.reuse ;  /* 0x00000029b6b67220 */ /* 0x080fe20000410000 */
[----:B------:R-:W-:Y:S01]  /*c230*/  FMUL.FTZ R183, R183, R41 ;  /* 0x00000029b7b77220 */ /* 0x000fe20000410000 */
[----:B------:R-:W-:Y:S01]  /*c240*/  @P6 IADD3 R40, PT, PT, R0, -0x40, RZ ;  /* 0xffffffc000286810 */ /* 0x000fe20007ffe0ff */
        /* <DEDUP_REMOVED lines=12> */
[----:B------:R-:W-:Y:S01]  /*c310*/  IADD3 R46, PT, PT, R3, R40, RZ ;  /* 0x00000028032e7210 */ /* 0x000fe20007ffe0ff */
[----:B------:R-:W-:Y:S01]  /*c320*/  FMUL.FTZ R72, R72, R42 ;  /* 0x0000002a48487220 */ /* 0x000fe20000410000 */
[----:B------:R-:W-:Y:S01]  /*c330*/  MOV R3, R56 ;  /* 0x0000003800037202 */ /* 0x000fe20000000f00 */
[-C--:B------:R-:W-:Y:S01]  /*c340*/  FMUL.FTZ R73, R73, R42.reuse ;  /* 0x0000002a49497220 */ /* 0x080fe20000410000 */
[-C--:B------:R-:W-:Y:S01]  /*c350*/  FMUL.FTZ R74, R74, R41.reuse ;  /* 0x000000294a4a7220 */ /* 0x080fe20000410000 */
[----:B------:R-:W-:Y:S01]  /*c360*/  FMUL.FTZ R75, R75, R41 ;  /* 0x000000294b4b7220 */ /* 0x000fe20000410000 */
[----:B------:R-:W-:Y:S01]  /*c370*/  MOV R150, R31 ;  /* 0x0000001f00967202 */ /* 0x000fe20000000f00 */
[C---:B----4-:R-:W-:Y:S01]  /*c380*/  HMMA.16816.F32.BF16 R32, R8.reuse, R20, R160 ;  /* 0x000000140820723c */ /* 0x050fe200000418a0 */
[----:B------:R-:W1:Y:S01]  /*c390*/  LDSM.16.MT88.4 R24, [R46] ;  /* 0x000000002e18783b */ /* 0x000e620000004200 */
[----:B------:R-:W-:Y:S01]  /*c3a0*/  FFMA.FTZ R0, R217, UR22, -R39 ;  /* 0x00000016d9007c23 */ /* 0x000fe20008010827 */
[-C--:B------:R-:W-:Y:S01]  /*c3b0*/  FMUL.FTZ R92, R92, R42.reuse ;  /* 0x0000002a5c5c7220 */ /* 0x080fe20000410000 */
[-C--:B------:R-:W-:Y:S01]  /*c3c0*/  FMUL.FTZ R93, R93, R42.reuse ;  /* 0x0000002a5d5d7220 */ /* 0x080fe20000410000 */
[-C--:B------:R-:W-:Y:S01]  /*c3d0*/  FMUL.FTZ R94, R94, R41.reuse ;  /* 0x000000295e5e7220 */ /* 0x080fe20000410000 */
[-C--:B------:R-:W-:Y:S01]  /*c3e0*/  FMUL.FTZ R95, R95, R41.reuse ;  /* 0x000000295f5f7220 */ /* 0x080fe20000410000 */
[-C--:B------:R-:W-:Y:S01]  /*c3f0*/  FMUL.FTZ R76, R76, R42.reuse ;  /* 0x0000002a4c4c7220 */ /* 0x080fe20000410000 */
[C---:B------:R-:W-:Y:S01]  /*c400*/  HMMA.16816.F32.BF16 R172, R8.reuse, R22, R172 ;  /* 0x0000001608ac723c */ /* 0x040fe200000418ac */
        /* <DEDUP_REMOVED lines=8> */
[----:B------:R-:W-:Y:S01]  /*c490*/  IMAD.MOV.U32 R151, RZ, RZ, R138 ;  /* 0x000000ffff977224 */ /* 0x000fe200078e008a */
[----:B------:R-:W-:Y:S01]  /*c4a0*/  MOV R135, R139 ;  /* 0x0000008b00877202 */ /* 0x000fe20000000f00 */
[-C--:B------:R-:W-:Y:S01]  /*c4b0*/  FMUL.FTZ R88, R88, R42.reuse ;  /* 0x0000002a58587220 */ /* 0x080fe20000410000 */
[----:B------:R-:W-:Y:S01]  /*c4c0*/  MOV R149, R137 ;  /* 0x0000008900957202 */ /* 0x000fe20000000f00 */
[----:B------:R-:W-:Y:S01]  /*c4d0*/  FMUL.FTZ R89, R89, R42 ;  /* 0x0000002a59597220 */ /* 0x000fe20000410000 */
[----:B------:R-:W-:Y:S01]  /*c4e0*/  MOV R148, R136 ;  /* 0x0000008800947202 */ /* 0x000fe20000000f00 */
        /* <DEDUP_REMOVED lines=51> */
[-C--:B------:R-:W-:Y:S01]  /*c820*/  FMUL.FTZ R116, R116, R45.reuse ;  /* 0x0000002d74747220 */ /* 0x080fe20000410000 */
[----:B------:R-:W-:Y:S01]  /*c830*/  FMUL.FTZ R117, R117, R45 ;  /* 0x0000002d75757220 */ /* 0x000fe20000410000 */
[-C--:B------:R-:W-:Y:S01]  /*c840*/  FMUL.FTZ R118, R118, R43.reuse ;  /* 0x0000002b76767220 */ /* 0x080fe20000410000 */
[----:B------:R-:W-:Y:S01]  /*c850*/  FMUL.FTZ R119, R119, R43 ;  /* 0x0000002b77777220 */ /* 0x000fe20000410000 */
[-C--:B------:R-:W-:Y:S01]  /*c860*/  FMUL.FTZ R112, R112, R45.reuse ;  /* 0x0000002d70707220 */ /* 0x080fe20000410000 */
[----:B------:R-:W-:Y:S01]  /*c870*/  FMUL.FTZ R113, R113, R45 ;  /* 0x0000002d71717220 */ /* 0x000fe20000410000 */
[-C--:B------:R-:W-:Y:S01]  /*c880*/  FMUL.FTZ R114, R114, R43.reuse ;  /* 0x0000002b72727220 */ /* 0x080fe20000410000 */
[----:B------:R-:W-:Y:S01]  /*c890*/  HMMA.16816.F32.BF16 R204, R8, R26, R204 ;  /* 0x0000001a08cc723c */ /* 0x000fe200000418cc */
[----:B------:R-:W-:Y:S01]  /*c8a0*/  FMUL.FTZ R115, R115, R43 ;  /* 0x0000002b73737220 */ /* 0x000fe20000410000 */
[-C--:B------:R-:W-:Y:S01]  /*c8b0*/  FMUL.FTZ R128, R128, R45.reuse ;  /* 0x0000002d80807220 */ /* 0x080fe20000410000 */
[----:B------:R-:W-:Y:S01]  /*c8c0*/  FMUL.FTZ R129, R129, R45 ;  /* 0x0000002d81817220 */ /* 0x000fe20000410000 */
[-C--:B------:R-:W-:Y:S01]  /*c8d0*/  FMUL.FTZ R130, R130, R43.reuse ;  /* 0x0000002b82827220 */ /* 0x080fe20000410000 */
[----:B------:R-:W-:Y:S01]  /*c8e0*/  FMUL.FTZ R131, R131, R43 ;  /* 0x0000002b83837220 */ /* 0x000fe20000410000 */
[----:B---3--:R-:W-:-:S07]  /*c8f0*/  F2FP.BF16.F32.PACK_AB R6, R6, R252 ;  /* 0x000000fc0606723e */ /* 0x008fce00000010ff */
[----:B------:R-:W-:Y:S01]  /*c900*/  HMMA.16816.F32.BF16 R236, R4, R12, R144 ;  /* 0x0000000c04ec723c */ /* 0x000fe20000041890 */
[----:B------:R-:W-:-:S07]  /*c910*/  IMAD.MOV.U32 R147, RZ, RZ, R49 ;  /* 0x000000ffff937224 */ /* 0x000fce00078e0031 */
[C---:B------:R-:W-:Y:S01]  /*c920*/  HMMA.16816.F32.BF16 R228, R4.reuse, R14, R152 ;  /* 0x0000000e04e4723c */ /* 0x040fe20000041898 */
[----:B------:R-:W1:Y:S07]  /*c930*/  LDSM.16.MT88.4 R12, [R40] ;  /* 0x00000000280c783b */ /* 0x000e6e0000004200 */
[C---:B------:R-:W-:Y:S08]  /*c940*/  HMMA.16816.F32.BF16 R164, R4.reuse, R20, R164 ;  /* 0x0000001404a4723c */ /* 0x040ff000000418a4 */
[C---:B------:R-:W-:Y:S01]  /*c950*/  HMMA.16816.F32.BF16 R168, R4.reuse, R22, R168 ;  /* 0x0000001604a8723c */ /* 0x040fe200000418a8 */
[----:B------:R-:W2:Y:S07]  /*c960*/  LDSM.16.MT88.4 R20, [R44+0xe000] ;  /* 0x00e000002c14783b */ /* 0x000eae0000004200 */
[C---:B------:R-:W-:Y:S08]  /*c970*/  HMMA.16816.F32.BF16 R196, R4.reuse, R24, R196 ;  /* 0x0000001804c4723c */ /* 0x040ff000000418c4 */
[C---:B------:R-:W-:Y:S01]  /*c980*/  HMMA.16816.F32.BF16 R200, R4.reuse, R26, R200 ;  /* 0x0000001a04c8723c */ /* 0x040fe200000418c8 */
[----:B------:R-:W-:Y:S07]  /*c990*/  LDSM.16.MT88.4 R24, [R44+0xc800] ;  /* 0x00c800002c18783b */ /* 0x000fee0000004200 */
[----:B-1----:R-:W-:Y:S01]  /*c9a0*/  HMMA.16816.F32.BF16 R64, R4, R12, R180 ;  /* 0x0000000c0440723c */ /* 0x002fe200000418b4 */
[----:B------:R-:W-:Y:S01]  /*c9b0*/  IMAD.MOV.U32 R183, RZ, RZ, R59 ;  /* 0x000000ffffb77224 */ /* 0x000fe200078e003b */
[----:B------:R-:W-:Y:S01]  /*c9c0*/  MOV R181, R58 ;  /* 0x0000003a00b57202 */ /* 0x000fe20000000f00 */
[----:B------:R-:W-:Y:S01]  /*c9d0*/  IMAD.MOV.U32 R180, RZ, RZ, R57 ;  /* 0x000000ffffb47224 */ /* 0x000fe200078e0039 */
[----:B------:R-:W-:-:S04]  /*c9e0*/  MOV R182, R30 ;  /* 0x0000001e00b67202 */ /* 0x000fc80000000f00 */
[----:B------:R-:W-:Y:S08]  /*c9f0*/  HMMA.16816.F32.BF16 R176, R8, R12, R176 ;  /* 0x0000000c08b0723c */ /* 0x000ff000000418b0 */
[-C--:B------:R-:W-:Y:S08]  /*ca00*/  HMMA.16816.F32.BF16 R60, R4, R14.reuse, R184 ;  /* 0x0000000e043c723c */ /* 0x080ff000000418b8 */
[----:B------:R-:W-:Y:S01]  /*ca10*/  HMMA.16816.F32.BF16 R56, R8, R14, R188 ;  /* 0x0000000e0838723c */ /* 0x000fe200000418bc */
[----:B------:R-:W1:Y:S01]  /*ca20*/  LDSM.16.MT88.4 R12, [R47+0xe000] ;  /* 0x00e000002f0c783b */ /* 0x000e620000004200 */
[----:B------:R-:W-:Y:S01]  /*ca30*/  IMAD.MOV.U32 R189, RZ, RZ, R132 ;  /* 0x000000ffffbd7224 */ /* 0x000fe200078e0084 */
[----:B------:R-:W-:Y:S01]  /*ca40*/  MOV R188, R141 ;  /* 0x0000008d00bc7202 */ /* 0x000fe20000000f00 */
[----:B------:R-:W-:-:S04]  /*ca50*/  IMAD.MOV.U32 R191, RZ, RZ, R142 ;  /* 0x000000ffffbf7224 */ /* 0x000fc800078e008e */
[----:B--2---:R-:W-:Y:S01]  /*ca60*/  HMMA.16816.F32.BF16 R156, R4, R20, R72 ;  /* 0x00000014049c723c */ /* 0x004fe20000041848 */
[----:B------:R-:W-:Y:S01]  /*ca70*/  MOV R75, R48 ;  /* 0x00000030004b7202 */ /* 0x000fe20000000f00 */
[----:B------:R2:W-:Y:S01]  /*ca80*/  MUFU.EX2 R74, R0 ;  /* 0x00000000004a7308 */ /* 0x0005e20000000800 */
[----:B------:R-:W-:Y:S01]  /*ca90*/  MOV R73, R29 ;  /* 0x0000001d00497202 */ /* 0x000fe20000000f00 */
[----:B------:R-:W-:Y:S01]  /*caa0*/  LDSM.16.MT88.4 R48, [R46+0x2000] ;  /* 0x002000002e30783b */ /* 0x000fe20000004200 */
[----:B------:R-:W-:-:S03]  /*cab0*/  MOV R72, R28 ;  /* 0x0000001c00487202 */ /* 0x000fc60000000f00 */
[----:B------:R-:W3:Y:S01]  /*cac0*/  LDSM.16.MT88.4 R28, [R40+0x2000] ;  /* 0x00200000281c783b */ /* 0x000ee20000004200 */
[----:B------:R-:W-:Y:S01]  /*cad0*/  HMMA.16816.F32.BF16 R136, R4, R22, R76 ;  /* 0x000000160488723c */ /* 0x000fe2000004184c */
[----:B------:R-:W-:Y:S01]  /*cae0*/  MOV R77, R135 ;  /* 0x00000087004d7202 */ /* 0x000fe20000000f00 */
[----:B------:R-:W-:Y:S01]  /*caf0*/  IMAD.MOV.U32 R76, RZ, RZ, R151 ;  /* 0x000000ffff4c7224 */ /* 0x000fe200078e0097 */
[----:B------:R-:W-:Y:S02]  /*cb00*/  MOV R78, R133 ;  /* 0x00000085004e7202 */ /* 0x000fe40000000f00 */
[----:B------:R-:W-:-:S03]  /*cb10*/  MOV R79, R134 ;  /* 0x00000086004f7202 */ /* 0x000fc60000000f00 */
[----:B------:R-:W-:Y:S01]  /*cb20*/  HMMA.16816.F32.BF16 R132, R8, R20, R68 ;  /* 0x000000140884723c */ /* 0x000fe20000041844 */
[----:B--2---:R-:W-:-:S07]  /*cb30*/  FFMA.FTZ R0, R213, UR22, -R39 ;  /* 0x00000016d5007c23 */ /* 0x004fce0008010827 */
[C---:B-1----:R-:W-:Y:S01]  /*cb40*/  HMMA.16816.F32.BF16 R160, R4.reuse, R14, R92 ;  /* 0x0000000e04a0723c */ /* 0x042fe2000004185c */
[----:B------:R1:W2:Y:S01]  /*cb50*/  MUFU.EX2 R95, R0 ;  /* 0x00000000005f7308 */ /* 0x0002a20000000800 */
[----:B------:R-:W-:Y:S01]  /*cb60*/  IMAD.MOV.U32 R93, RZ, RZ, R75 ;  /* 0x000000ffff5d7224 */ /* 0x000fe200078e004b */
[----:B------:R-:W-:Y:S02]  /*cb70*/  MOV R92, R188 ;  /* 0x000000bc005c7202 */ /* 0x000fe40000000f00 */
[----:B------:R-:W-:Y:S01]  /*cb80*/  MOV R94, R73 ;  /* 0x00000049005e7202 */ /* 0x000fe20000000f00 */
[----:B------:R-:W-:Y:S01]  /*cb90*/  IMAD.MOV.U32 R73, RZ, RZ, R180 ;  /* 0x000000ffff497224 */ /* 0x000fe200078e00b4 */
[----:B------:R-:W-:Y:S01]  /*cba0*/  MOV R75, R182 ;  /* 0x000000b6004b7202 */ /* 0x000fe20000000f00 */
[----:B------:R-:W-:Y:S01]  /*cbb0*/  HMMA.16816.F32.BF16 R140, R4, R12, R88 ;  /* 0x0000000c048c723c */ /* 0x000fe20000041858 */
[----:B------:R-:W-:Y:S01]  /*cbc0*/  IMAD.MOV.U32 R88, RZ, RZ, R147 ;  /* 0x000000ffff587224 */ /* 0x000fe200078e0093 */
[----:B------:R-:W-:-:S02]  /*cbd0*/  MOV R89, R148 ;  /* 0x0000009400597202 */ /* 0x000fc40000000f00 */
[----:B------:R-:W-:Y:S02]  /*cbe0*/  MOV R90, R149 ;  /* 0x00000095005a7202 */ /* 0x000fe40000000f00 */
[----:B------:R-:W-:Y:S02]  /*cbf0*/  MOV R91, R150 ;  /* 0x00000096005b7202 */ /* 0x000fe40000000f00 */
[C---:B---3--:R-:W-:Y:S01]  /*cc00*/  HMMA.16816.F32.BF16 R184, R4.reuse, R28, R104 ;  /* 0x0000001c04b8723c */ /* 0x048fe20000041868 */
[----:B------:R-:W-:Y:S01]  /*cc10*/  MOV R180, R183 ;  /* 0x000000b700b47202 */ /* 0x000fe20000000f00 */
[--C-:B-1----:R-:W-:Y:S01]  /*cc20*/  FFMA.FTZ R0, R210, UR22, -R39.reuse ;  /* 0x00000016d2007c23 */ /* 0x102fe20008010827 */
[----:B------:R-:W-:Y:S02]  /*cc30*/  MOV R182, R55 ;  /* 0x0000003700b67202 */ /* 0x000fe40000000f00 */
[----:B------:R-:W-:Y:S01]  /*cc40*/  MOV R183, R54 ;  /* 0x0000003600b77202 */ /* 0x000fe20000000f00 */
[----:B------:R1:W-:Y:S02]  /*cc50*/  MUFU.EX2 R190, R0 ;  /* 0x0000000000be7308 */ /* 0x0003e40000000800 */
[C---:B------:R-:W-:Y:S08]  /*cc60*/  HMMA.16816.F32.BF16 R152, R4.reuse, R30, R108 ;  /* 0x0000001e0498723c */ /* 0x040ff0000004186c */
[----:B------:R-:W-:Y:S01]  /*cc70*/  HMMA.16816.F32.BF16 R148, R4, R48, R120 ;  /* 0x000000300494723c */ /* 0x000fe20000041878 */
[----:B-1----:R-:W-:-:S07]  /*cc80*/  FFMA.FTZ R0, R208, UR22, -R39 ;  /* 0x00000016d0007c23 */ /* 0x002fce0008010827 */
[----:B------:R-:W-:Y:S01]  /*cc90*/  HMMA.16816.F32.BF16 R144, R4, R50, R124 ;  /* 0x000000320490723c */ /* 0x000fe2000004187c */
[----:B------:R-:W-:Y:S01]  /*cca0*/  MOV R7, R191 ;  /* 0x000000bf00077202 */ /* 0x000fe20000000f00 */
[----:B------:R1:W-:Y:S01]  /*ccb0*/  MUFU.EX2 R71, R0 ;  /* 0x0000000000477308 */ /* 0x0003e20000000800 */
[----:B------:R-:W-:Y:S02]  /*ccc0*/  MOV R4, R2 ;  /* 0x0000000200047202 */ /* 0x000fe40000000f00 */
[----:B------:R-:W-:Y:S01]  /*ccd0*/  MOV R6, R3 ;  /* 0x0000000300067202 */ /* 0x000fe20000000f00 */
[----:B------:R-:W-:Y:S02]  /*cce0*/  FFMA.FTZ R3, R214, UR22, -R36 ;  /* 0x00000016d6037c23 */ /* 0x000fe40008010824 */
[C---:B------:R-:W-:Y:S01]  /*ccf0*/  HMMA.16816.F32.BF16 R104, R8.reuse, R28, R100 ;  /* 0x0000001c0868723c */ /* 0x040fe20000041864 */
[----:B------:R-:W-:Y:S01]  /*cd00*/  MOV R5, R181 ;  /* 0x000000b500057202 */ /* 0x000fe20000000f00 */
[----:B------:R-:W-:Y:S01]  /*cd10*/  IMAD.MOV.U32 R181, RZ, RZ, R52 ;  /* 0x000000ffffb57224 */ /* 0x000fe200078e0034 */
[----:B------:R3:W-:Y:S05]  /*cd20*/  MUFU.EX2 R188, R3 ;  /* 0x0000000300bc7308 */ /* 0x0007ea0000000800 */
[----:B------:R-:W-:Y:S01]  /*cd30*/  HMMA.16816.F32.BF16 R124, R8, R22, R80 ;  /* 0x00000016087c723c */ /* 0x000fe20000041850 */
[----:B------:R-:W-:Y:S01]  /*cd40*/  LDSM.16.MT88.4 R20, [R47+0xc800] ;  /* 0x00c800002f14783b */ /* 0x000fe20000004200 */
[----:B-1----:R-:W-:Y:S01]  /*cd50*/  FFMA.FTZ R0, R218, UR22, -R38 ;  /* 0x00000016da007c23 */ /* 0x002fe20008010826 */
[----:B--2---:R-:W-:-:S02]  /*cd60*/  MOV R218, R95 ;  /* 0x0000005f00da7202 */ /* 0x004fc40000000f00 */
[----:B------:R-:W-:Y:S01]  /*cd70*/  MOV R95, R72 ;  /* 0x00000048005f7202 */ /* 0x000fe20000000f00 */
[----:B------:R1:W-:Y:S02]  /*cd80*/  MUFU.EX2 R68, R0 ;  /* 0x0000000000447308 */ /* 0x0003e40000000800 */
[----:B------:R-:W-:Y:S01]  /*cd90*/  HMMA.16816.F32.BF16 R120, R8, R12, R84 ;  /* 0x0000000c0878723c */ /* 0x000fe20000041854 */
[----:B------:R-:W-:Y:S02]  /*cda0*/  IMAD.MOV.U32 R72, RZ, RZ, R53 ;  /* 0x000000ffff487224 */ /* 0x000fe400078e0035 */
[----:B---3--:R-:W-:-:S04]  /*cdb0*/  FFMA.FTZ R3, R212, UR22, -R36 ;  /* 0x00000016d4037c23 */ /* 0x008fc80008010824 */
[----:B------:R-:W-:Y:S01]  /*cdc0*/  MUFU.EX2 R28, R3 ;  /* 0x00000003001c7308 */ /* 0x000fe20000000800 */
[----:B------:R-:W-:Y:S01]  /*cdd0*/  HMMA.16816.F32.BF16 R108, R8, R14, R96 ;  /* 0x0000000e086c723c */ /* 0x000fe20000041860 */
[----:B------:R-:W2:Y:S01]  /*cde0*/  LDSM.16.MT88.4 R12, [R40+0x800] ;  /* 0x00080000280c783b */ /* 0x000ea20000004200 */
[----:B-1----:R-:W-:-:S06]  /*cdf0*/  FFMA.FTZ R0, R216, UR22, -R38 ;  /* 0x00000016d8007c23 */ /* 0x002fcc0008010826 */
[C---:B------:R-:W-:Y:S01]  /*ce00*/  HMMA.16816.F32.BF16 R52, R8.reuse, R48, R116 ;  /* 0x000000300834723c */ /* 0x040fe20000041874 */
[----:B------:R1:W3:Y:S07]  /*ce10*/  MUFU.EX2 R217, R0 ;  /* 0x0000000000d97308 */ /* 0x0002ee0000000800 */
[C---:B------:R-:W-:Y:S08]  /*ce20*/  HMMA.16816.F32.BF16 R112, R8.reuse, R30, R112 ;  /* 0x0000001e0870723c */ /* 0x040ff00000041870 */
[----:B------:R-:W-:Y:S01]  /*ce30*/  HMMA.16816.F32.BF16 R48, R8, R50, R128 ;  /* 0x000000320830723c */ /* 0x000fe20000041880 */
[----:B------:R-:W-:Y:S01]  /*ce40*/  F2FP.BF16.F32.PACK_AB R8, R218, R74 ;  /* 0x0000004ada08723e */ /* 0x000fe200000010ff */
[----:B-1----:R-:W-:Y:S01]  /*ce50*/  FFMA.FTZ R0, R211, UR22, -R38 ;  /* 0x00000016d3007c23 */ /* 0x002fe20008010826 */
[----:B---3--:R-:W-:-:S03]  /*ce60*/  F2FP.BF16.F32.PACK_AB R9, R217, R68 ;  /* 0x00000044d909723e */ /* 0x008fc600000010ff */
[----:B------:R1:W-:Y:S02]  /*ce70*/  MUFU.EX2 R191, R0 ;  /* 0x0000000000bf7308 */ /* 0x0003e40000000800 */
[----:B-1----:R-:W-:-:S06]  /*ce80*/  FFMA.FTZ R0, R209, UR22, -R38 ;  /* 0x00000016d1007c23 */ /* 0x002fcc0008010826 */
[----:B------:R1:W3:Y:S02]  /*ce90*/  MUFU.EX2 R29, R0 ;  /* 0x00000000001d7308 */ /* 0x0002e40000000800 */
[----:B-1----:R-:W-:Y:S01]  /*cea0*/  FFMA.FTZ R0, R219, UR22, -R36 ;  /* 0x00000016db007c23 */ /* 0x002fe20008010824 */
[----:B---3--:R-:W-:-:S05]  /*ceb0*/  F2FP.BF16.F32.PACK_AB R11, R29, R191 ;  /* 0x000000bf1d0b723e */ /* 0x008fca00000010ff */
[----:B------:R1:W3:Y:S02]  /*cec0*/  MUFU.EX2 R208, R0 ;  /* 0x0000000000d07308 */ /* 0x0002e40000000800 */
[----:B-1----:R-:W-:-:S06]  /*ced0*/  FFMA.FTZ R0, R215, UR22, -R36 ;  /* 0x00000016d7007c23 */ /* 0x002fcc0008010824 */
[----:B------:R1:W-:Y:S02]  /*cee0*/  MUFU.EX2 R69, R0 ;  /* 0x0000000000457308 */ /* 0x0003e40000000800 */
[----:B-1----:R-:W-:-:S06]  /*cef0*/  FFMA.FTZ R0, R221, UR22, -R37 ;  /* 0x00000016dd007c23 */ /* 0x002fcc0008010825 */
[----:B------:R1:W-:Y:S02]  /*cf00*/  MUFU.EX2 R2, R0 ;  /* 0x0000000000027308 */ /* 0x0003e40000000800 */
[----:B-1----:R-:W-:Y:S01]  /*cf10*/  FFMA.FTZ R0, R223, UR22, -R37 ;  /* 0x00000016df007c23 */ /* 0x002fe20008010825 */
[----:B------:R-:W-:Y:S02]  /*cf20*/  MOV R223, R71 ;  /* 0x0000004700df7202 */ /* 0x000fe40000000f00 */
[----:B------:R-:W-:Y:S02]  /*cf30*/  MOV R71, R4 ;  /* 0x0000000400477202 */ /* 0x000fe40000000f00 */
        /* <DEDUP_REMOVED lines=20> */
[----:B------:R1:W4:Y:S01]  /*d080*/  MUFU.EX2 R189, R0 ;  /* 0x0000000000bd7308 */ /* 0x0003220000000800 */
[----:B------:R-:W-:Y:S02]  /*d090*/  MOV R213, R4 ;  /* 0x0000000400d57202 */ /* 0x000fe40000000f00 */
[----:B------:R-:W-:Y:S02]  /*d0a0*/  MOV R84, R5 ;  /* 0x0000000500547202 */ /* 0x000fe40000000f00 */
[----:B------:R-:W-:-:S02]  /*d0b0*/  MOV R85, R6 ;  /* 0x0000000600557202 */ /* 0x000fc40000000f00 */
[----:B------:R-:W-:Y:S02]  /*d0c0*/  F2FP.BF16.F32.PACK_AB R10, R223, R190 ;  /* 0x000000bedf0a723e */ /* 0x000fe400000010ff */
[----:B---3--:R-:W-:Y:S01]  /*d0d0*/  F2FP.BF16.F32.PACK_AB R4, R188, R208 ;  /* 0x000000d0bc04723e */ /* 0x008fe200000010ff */
[----:B------:R-:W-:Y:S01]  /*d0e0*/  IMAD.MOV.U32 R221, RZ, RZ, R85 ;  /* 0x000000ffffdd7224 */ /* 0x000fe200078e0055 */
[----:B------:R-:W-:Y:S02]  /*d0f0*/  MOV R81, R94 ;  /* 0x0000005e00517202 */ /* 0x000fe40000000f00 */
[----:B------:R-:W-:Y:S01]  /*d100*/  MOV R70, R90 ;  /* 0x0000005a00467202 */ /* 0x000fe20000000f00 */
[C---:B--2---:R-:W-:Y:S01]  /*d110*/  HMMA.16816.F32.BF16 R56, R8.reuse, R14, R56 ;  /* 0x0000000e0838723c */ /* 0x044fe20000041838 */
[----:B------:R-:W-:Y:S01]  /*d120*/  MOV R87, R92 ;  /* 0x0000005c00577202 */ /* 0x000fe20000000f00 */
[----:B------:R-:W-:Y:S02]  /*d130*/  IMAD.MOV.U32 R219, RZ, RZ, R81 ;  /* 0x000000ffffdb7224 */ /* 0x000fe400078e0051 */
[----:B-1----:R-:W-:Y:S01]  /*d140*/  FFMA.FTZ R0, R220, UR22, -R37 ;  /* 0x00000016dc007c23 */ /* 0x002fe20008010825 */
[----:B----4-:R-:W-:Y:S01]  /*d150*/  F2FP.BF16.F32.PACK_AB R5, R189, R2 ;  /* 0x00000002bd05723e */ /* 0x010fe200000010ff */
[----:B------:R-:W-:Y:S01]  /*d160*/  IMAD.MOV.U32 R211, RZ, RZ, R70 ;  /* 0x000000ffffd37224 */ /* 0x000fe200078e0046 */
[----:B------:R-:W-:Y:S01]  /*d170*/  MOV R80, R93 ;  /* 0x0000005d00507202 */ /* 0x000fe20000000f00 */
[----:B------:R1:W-:Y:S01]  /*d180*/  MUFU.EX2 R220, R0 ;  /* 0x0000000000dc7308 */ /* 0x0003e20000000800 */
[----:B------:R-:W-:Y:S01]  /*d190*/  MOV R83, R88 ;  /* 0x0000005800537202 */ /* 0x000fe20000000f00 */
[----:B------:R-:W-:Y:S01]  /*d1a0*/  HMMA.16816.F32.BF16 R92, R8, R24, R232 ;  /* 0x00000018085c723c */ /* 0x000fe200000418e8 */
[----:B------:R-:W-:Y:S01]  /*d1b0*/  MOV R212, R86 ;  /* 0x0000005600d47202 */ /* 0x000fe20000000f00 */
[----:B------:R-:W-:Y:S01]  /*d1c0*/  IMAD.MOV.U32 R232, RZ, RZ, R74 ;  /* 0x000000ffffe87224 */ /* 0x000fe200078e004a */
[----:B------:R-:W-:-:S02]  /*d1d0*/  MOV R215, R87 ;  /* 0x0000005700d77202 */ /* 0x000fc40000000f00 */
[----:B------:R-:W-:Y:S02]  /*d1e0*/  MOV R214, R80 ;  /* 0x0000005000d67202 */ /* 0x000fe40000000f00 */
[----:B------:R-:W-:Y:S02]  /*d1f0*/  MOV R216, R82 ;  /* 0x0000005200d87202 */ /* 0x000fe40000000f00 */
[----:B------:R-:W-:Y:S02]  /*d200*/  MOV R210, R76 ;  /* 0x0000004c00d27202 */ /* 0x000fe40000000f00 */
[----:B------:R-:W-:Y:S02]  /*d210*/  MOV R234, R72 ;  /* 0x0000004800ea7202 */ /* 0x000fe40000000f00 */
[----:B------:R-:W-:Y:S01]  /*d220*/  MOV R233, R68 ;  /* 0x0000004400e97202 */ /* 0x000fe20000000f00 */
[----:B-1----:R-:W-:Y:S01]  /*d230*/  FFMA.FTZ R0, R222, UR22, -R37 ;  /* 0x00000016de007c23 */ /* 0x002fe20008010825 */
[----:B------:R-:W-:-:S02]  /*d240*/  MOV R222, R69 ;  /* 0x0000004500de7202 */ /* 0x000fc40000000f00 */
[----:B------:R-:W-:Y:S02]  /*d250*/  MOV R69, R89 ;  /* 0x0000005900457202 */ /* 0x000fe40000000f00 */
[----:B------:R-:W-:Y:S01]  /*d260*/  F2FP.BF16.F32.PACK_AB R6, R28, R222 ;  /* 0x000000de1c06723e */ /* 0x000fe200000010ff */
[----:B------:R-:W1:Y:S01]  /*d270*/  MUFU.EX2 R0, R0 ;  /* 0x0000000000007308 */ /* 0x000e620000000800 */
[C---:B------:R-:W-:Y:S01]  /*d280*/  HMMA.16816.F32.BF16 R88, R8.reuse, R26, R224 ;  /* 0x0000001a0858723c */ /* 0x040fe200000418e0 */
[----:B------:R-:W-:Y:S01]  /*d290*/  MOV R225, R213 ;  /* 0x000000d500e17202 */ /* 0x000fe20000000f00 */
[----:B------:R-:W-:Y:S01]  /*d2a0*/  IMAD.MOV.U32 R213, RZ, RZ, R78 ;  /* 0x000000ffffd57224 */ /* 0x000fe200078e004e */
[----:B------:R-:W-:Y:S02]  /*d2b0*/  MOV R226, R208 ;  /* 0x000000d000e27202 */ /* 0x000fe40000000f00 */
[----:B------:R-:W-:Y:S02]  /*d2c0*/  MOV R227, R84 ;  /* 0x0000005400e37202 */ /* 0x000fe40000000f00 */
[----:B------:R-:W-:Y:S01]  /*d2d0*/  MOV R224, R83 ;  /* 0x0000005300e07202 */ /* 0x000fe20000000f00 */
[----:B------:R-:W-:Y:S01]  /*d2e0*/  HMMA.16816.F32.BF16 R84, R8, R20, R32 ;  /* 0x000000140854723c */ /* 0x000fe20000041820 */
[----:B------:R-:W-:Y:S01]  /*d2f0*/  MOV R209, R69 ;  /* 0x0000004500d17202 */ /* 0x000fe20000000f00 */
[----:B------:R-:W-:Y:S01]  /*d300*/  LDSM.16.MT88.4 R32, [R46+0x2800] ;  /* 0x002800002e20783b */ /* 0x000fe20000004200 */
[----:B------:R-:W-:-:S02]  /*d310*/  MOV R208, R71 ;  /* 0x0000004700d07202 */ /* 0x000fc40000000f00 */
[----:B------:R-:W-:Y:S02]  /*d320*/  MOV R235, R75 ;  /* 0x0000004b00eb7202 */ /* 0x000fe40000000f00 */
[----:B-1----:R-:W-:Y:S01]  /*d330*/  F2FP.BF16.F32.PACK_AB R7, R0, R220 ;  /* 0x000000dc0007723e */ /* 0x002fe200000010ff */
[----:B------:R-:W-:Y:S08]  /*d340*/  HMMA.16816.F32.BF16 R68, R8, R12, R176 ;  /* 0x0000000c0844723c */ /* 0x000ff000000418b0 */
[----:B------:R-:W-:Y:S01]  /*d350*/  HMMA.16816.F32.BF16 R96, R4, R26, R228 ;  /* 0x0000001a0460723c */ /* 0x000fe200000418e4 */
[----:B------:R-:W-:Y:S01]  /*d360*/  MOV R229, R77 ;  /* 0x0000004d00e57202 */ /* 0x000fe20000000f00 */
[----:B------:R-:W-:Y:S01]  /*d370*/  IMAD.MOV.U32 R228, RZ, RZ, R181 ;  /* 0x000000ffffe47224 */ /* 0x000fe200078e00b5 */
[----:B------:R-:W-:-:S02]  /*d380*/  MOV R230, R79 ;  /* 0x0000004f00e67202 */ /* 0x000fc40000000f00 */
[----:B------:R-:W-:-:S03]  /*d390*/  MOV R231, R73 ;  /* 0x0000004900e77202 */ /* 0x000fc60000000f00 */
[C---:B------:R-:W-:Y:S01]  /*d3a0*/  HMMA.16816.F32.BF16 R100, R4.reuse, R24, R236 ;  /* 0x000000180464723c */ /* 0x040fe200000418ec */
[----:B------:R-:W-:Y:S01]  /*d3b0*/  IMAD.MOV.U32 R239, RZ, RZ, R29 ;  /* 0x000000ffffef7224 */ /* 0x000fe200078e001d */
[----:B------:R-:W-:Y:S01]  /*d3c0*/  MOV R238, R28 ;  /* 0x0000001c00ee7202 */ /* 0x000fe20000000f00 */
[----:B------:R-:W1:Y:S01]  /*d3d0*/  LDSM.16.MT88.4 R24, [R46+0x800] ;  /* 0x000800002e18783b */ /* 0x000e620000004200 */
[----:B------:R-:W-:Y:S02]  /*d3e0*/  MOV R237, R0 ;  /* 0x0000000000ed7202 */ /* 0x000fe40000000f00 */
[----:B------:R-:W-:Y:S01]  /*d3f0*/  MOV R0, R183 ;  /* 0x000000b700007202 */ /* 0x000fe20000000f00 */
[----:B------:R-:W2:Y:S01]  /*d400*/  LDSM.16.MT88.4 R28, [R40+0x2800] ;  /* 0x00280000281c783b */ /* 0x000ea20000004200 */
[----:B------:R-:W-:Y:S01]  /*d410*/  HMMA.16816.F32.BF16 R80, R4, R20, R164 ;  /* 0x000000140450723c */ /* 0x000fe200000418a4 */
[----:B------:R-:W-:Y:S02]  /*d420*/  MOV R167, R180 ;  /* 0x000000b400a77202 */ /* 0x000fe40000000f00 */
[----:B------:R-:W-:Y:S01]  /*d430*/  FFMA.FTZ R0, R0, UR22, -R39 ;  /* 0x0000001600007c23 */ /* 0x000fe20008010827 */
[----:B------:R-:W-:-:S02]  /*d440*/  MOV R236, R182 ;  /* 0x000000b600ec7202 */ /* 0x000fc40000000f00 */
[----:B------:R-:W-:Y:S02]  /*d450*/  MOV R166, R237 ;  /* 0x000000ed00a67202 */ /* 0x000fe40000000f00 */
[-C--:B------:R-:W-:Y:S01]  /*d460*/  HMMA.16816.F32.BF16 R76, R4, R22.reuse, R168 ;  /* 0x00000016044c723c */ /* 0x080fe200000418a8 */
[----:B------:R-:W-:Y:S01]  /*d470*/  MOV R165, R238 ;  /* 0x000000ee00a57202 */ /* 0x000fe20000000f00 */
[----:B------:R-:W-:Y:S01]  /*d480*/  IMAD.MOV.U32 R171, RZ, RZ, R230 ;  /* 0x000000ffffab7224 */ /* 0x000fe200078e00e6 */
        /* <DEDUP_REMOVED lines=8> */
[----:B------:R-:W-:Y:S01]  /*d510*/  IMAD.MOV.U32 R231, RZ, RZ, R235 ;  /* 0x000000ffffe77224 */ /* 0x000fe200078e00eb */
[C---:B------:R-:W-:Y:S01]  /*d520*/  HMMA.16816.F32.BF16 R64, R4.reuse, R12, R64 ;  /* 0x0000000c0440723c */ /* 0x040fe20000041840 */
[----:B------:R-:W-:Y:S02]  /*d530*/  MOV R170, R229 ;  /* 0x000000e500aa7202 */ /* 0x000fe40000000f00 */
[----:B------:R-:W-:Y:S02]  /*d540*/  MOV R229, R232 ;  /* 0x000000e800e57202 */ /* 0x000fe40000000f00 */
[----:B------:R-:W-:Y:S02]  /*d550*/  MOV R230, R233 ;  /* 0x000000e900e67202 */ /* 0x000fe40000000f00 */
[----:B------:R-:W-:Y:S01]  /*d560*/  MOV R168, R209 ;  /* 0x000000d100a87202 */ /* 0x000fe20000000f00 */
[C---:B------:R-:W-:Y:S01]  /*d570*/  HMMA.16816.F32.BF16 R60, R4.reuse, R14, R60 ;  /* 0x0000000e043c723c */ /* 0x040fe2000004183c */
[----:B------:R-:W4:Y:S07]  /*d580*/  LDSM.16.MT88.4 R12, [R47+0xe800] ;  /* 0x00e800002f0c783b */ /* 0x000f2e0000004200 */
[C---:B-1----:R-:W-:Y:S08]  /*d590*/  HMMA.16816.F32.BF16 R196, R4.reuse, R24, R196 ;  /* 0x0000001804c4723c */ /* 0x042ff000000418c4 */
[C---:B------:R-:W-:Y:S08]  /*d5a0*/  HMMA.16816.F32.BF16 R200, R4.reuse, R26, R200 ;  /* 0x0000001a04c8723c */ /* 0x040ff000000418c8 */
[C---:B--2---:R-:W-:Y:S08]  /*d5b0*/  HMMA.16816.F32.BF16 R184, R4.reuse, R28, R184 ;  /* 0x0000001c04b8723c */ /* 0x044ff000000418b8 */
[C---:B---3--:R-:W-:Y:S08]  /*d5c0*/  HMMA.16816.F32.BF16 R116, R4.reuse, R20, R156 ;  /* 0x000000140474723c */ /* 0x048ff0000004189c */
[C---:B------:R-:W-:Y:S08]  /*d5d0*/  HMMA.16816.F32.BF16 R136, R4.reuse, R22, R136 ;  /* 0x000000160488723c */ /* 0x040ff00000041888 */
[C---:B----4-:R-:W-:Y:S08]  /*d5e0*/  HMMA.16816.F32.BF16 R140, R4.reuse, R12, R140 ;  /* 0x0000000c048c723c */ /* 0x050ff0000004188c */
[C---:B------:R-:W-:Y:S08]  /*d5f0*/  HMMA.16816.F32.BF16 R160, R4.reuse, R14, R160 ;  /* 0x0000000e04a0723c */ /* 0x040ff000000418a0 */
[----:B------:R-:W-:Y:S01]  /*d600*/  HMMA.16816.F32.BF16 R180, R4, R30, R152 ;  /* 0x0000001e04b4723c */ /* 0x000fe20000041898 */
[----:B------:R-:W-:Y:S01]  /*d610*/  IMAD.MOV.U32 R153, RZ, RZ, R229 ;  /* 0x000000ffff997224 */ /* 0x000fe200078e00e5 */
[----:B------:R-:W-:-:S02]  /*d620*/  MOV R152, R228 ;  /* 0x000000e400987202 */ /* 0x000fc40000000f00 */
[----:B------:R-:W-:Y:S02]  /*d630*/  MOV R154, R230 ;  /* 0x000000e6009a7202 */ /* 0x000fe40000000f00 */
[----:B------:R-:W-:Y:S02]  /*d640*/  MOV R155, R231 ;  /* 0x000000e7009b7202 */ /* 0x000fe40000000f00 */
[C---:B------:R-:W-:Y:S08]  /*d650*/  HMMA.16816.F32.BF16 R176, R4.reuse, R32, R148 ;  /* 0x0000002004b0723c */ /* 0x040ff00000041894 */
[----:B------:R-:W-:Y:S01]  /*d660*/  HMMA.16816.F32.BF16 R172, R4, R34, R144 ;  /* 0x0000002204ac723c */ /* 0x000fe20000041890 */
[----:B------:R1:W-:Y:S07]  /*d670*/  MUFU.EX2 R4, R0 ;  /* 0x0000000000047308 */ /* 0x0003ee0000000800 */
[C---:B------:R-:W-:Y:S08]  /*d680*/  HMMA.16816.F32.BF16 R192, R8.reuse, R24, R192 ;  /* 0x0000001808c0723c */ /* 0x040ff000000418c0 */
[----:B------:R-:W-:Y:S01]  /*d690*/  HMMA.16816.F32.BF16 R204, R8, R26, R204 ;  /* 0x0000001a08cc723c */ /* 0x000fe200000418cc */
[----:B------:R-:W2:Y:S01]  /*d6a0*/  LDSM.16.MT88.4 R24, [R44+0xd000] ;  /* 0x00d000002c18783b */ /* 0x000ea20000004200 */
[----:B-1----:R-:W-:-:S04]  /*d6b0*/  FFMA.FTZ R0, R249, UR22, -R39 ;  /* 0x00000016f9007c23 */ /* 0x002fc80008010827 */
[----:B------:R1:W-:Y:S02]  /*d6c0*/  MUFU.EX2 R249, R0 ;  /* 0x0000000000f97308 */ /* 0x0003e40000000800 */
[C---:B------:R-:W-:Y:S08]  /*d6d0*/  HMMA.16816.F32.BF16 R156, R8.reuse, R20, R132 ;  /* 0x00000014089c723c */ /* 0x040ff00000041884 */
[----:B------:R-:W-:Y:S01]  /*d6e0*/  HMMA.16816.F32.BF16 R144, R8, R22, R124 ;  /* 0x000000160890723c */ /* 0x000fe2000004187c */
[----:B------:R-:W3:Y:S01]  /*d6f0*/  LDSM.16.MT88.4 R20, [R47+0xd000] ;  /* 0x00d000002f14783b */ /* 0x000ee20000004200 */
[----:B-1----:R-:W-:-:S06]  /*d700*/  FFMA.FTZ R0, R246, UR22, -R39 ;  /* 0x00000016f6007c23 */ /* 0x002fcc0008010827 */
[----:B------:R-:W-:Y:S01]  /*d710*/  HMMA.16816.F32.BF16 R132, R8, R12, R120 ;  /* 0x0000000c0884723c */ /* 0x000fe20000041878 */
[----:B------:R-:W-:Y:S01]  /*d720*/  MOV R123, R171 ;  /* 0x000000ab007b7202 */ /* 0x000fe20000000f00 */
[----:B------:R1:W-:Y:S01]  /*d730*/  MUFU.EX2 R246, R0 ;  /* 0x0000000000f67308 */ /* 0x0003e20000000800 */
[----:B------:R-:W-:Y:S02]  /*d740*/  MOV R171, R210 ;  /* 0x000000d200ab7202 */ /* 0x000fe40000000f00 */
[----:B------:R-:W-:-:S03]  /*d750*/  MOV R122, R170 ;  /* 0x000000aa007a7202 */ /* 0x000fc60000000f00 */
[C---:B------:R-:W-:Y:S01]  /*d760*/  HMMA.16816.F32.BF16 R124, R8.reuse, R14, R108 ;  /* 0x0000000e087c723c */ /* 0x040fe2000004186c */
[----:B------:R-:W4:Y:S01]  /*d770*/  LDSM.16.MT88.4 R12, [R40+0x1000] ;  /* 0x00100000280c783b */ /* 0x000f220000004200 */
[----:B------:R-:W-:Y:S01]  /*d780*/  MOV R170, R208 ;  /* 0x000000d000aa7202 */ /* 0x000fe20000000f00 */
[----:B------:R-:W-:Y:S01]  /*d790*/  IMAD.MOV.U32 R111, RZ, RZ, R171 ;  /* 0x000000ffff6f7224 */ /* 0x000fe200078e00ab */
[----:B------:R-:W-:Y:S01]  /*d7a0*/  MOV R110, R164 ;  /* 0x000000a4006e7202 */ /* 0x000fe20000000f00 */
[----:B------:R-:W-:Y:S01]  /*d7b0*/  IMAD.MOV.U32 R171, RZ, RZ, R221 ;  /* 0x000000ffffab7224 */ /* 0x000fe200078e00dd */
[----:B------:R-:W-:Y:S02]  /*d7c0*/  MOV R109, R165 ;  /* 0x000000a5006d7202 */ /* 0x000fe40000000f00 */
[----:B------:R-:W-:Y:S01]  /*d7d0*/  HMMA.16816.F32.BF16 R128, R8, R28, R104 ;  /* 0x0000001c0880723c */ /* 0x000fe20000041868 */
[----:B------:R-:W-:Y:S01]  /*d7e0*/  IMAD.MOV.U32 R104, RZ, RZ, R227 ;  /* 0x000000ffff687224 */ /* 0x000fe200078e00e3 */
[----:B------:R-:W-:Y:S01]  /*d7f0*/  MOV R108, R166 ;  /* 0x000000a6006c7202 */ /* 0x000fe20000000f00 */
[----:B-1----:R-:W-:Y:S01]  /*d800*/  FFMA.FTZ R0, R245, UR22, -R39 ;  /* 0x00000016f5007c23 */ /* 0x002fe20008010827 */
[----:B------:R-:W-:-:S02]  /*d810*/  MOV R28, R154 ;  /* 0x0000009a001c7202 */ /* 0x000fc40000000f00 */
[----:B------:R-:W-:Y:S01]  /*d820*/  MOV R29, R226 ;  /* 0x000000e2001d7202 */ /* 0x000fe20000000f00 */
[----:B------:R1:W2:Y:S01]  /*d830*/  MUFU.EX2 R245, R0 ;  /* 0x0000000000f57308 */ /* 0x0002a20000000800 */
[C---:B------:R-:W-:Y:S01]  /*d840*/  HMMA.16816.F32.BF16 R112, R8.reuse, R30, R112 ;  /* 0x0000001e0870723c */ /* 0x040fe20000041870 */
[----:B------:R-:W-:Y:S02]  /*d850*/  MOV R106, R224 ;  /* 0x000000e0006a7202 */ /* 0x000fe40000000f00 */
[----:B------:R-:W-:Y:S02]  /*d860*/  MOV R105, R225 ;  /* 0x000000e100697202 */ /* 0x000fe40000000f00 */
[----:B------:R-:W-:Y:S02]  /*d870*/  MOV R120, R170 ;  /* 0x000000aa00787202 */ /* 0x000fe40000000f00 */
[----:B------:R-:W-:Y:S01]  /*d880*/  MOV R170, R223 ;  /* 0x000000df00aa7202 */ /* 0x000fe20000000f00 */
[----:B------:R-:W-:Y:S01]  /*d890*/  HMMA.16816.F32.BF16 R52, R8, R32, R52 ;  /* 0x000000200834723c */ /* 0x000fe20000041834 */
[----:B-1----:R-:W-:Y:S01]  /*d8a0*/  FFMA.FTZ R0, R167, UR22, -R38 ;  /* 0x00000016a7007c23 */ /* 0x002fe20008010826 */
[----:B------:R-:W-:-:S06]  /*d8b0*/  IMAD.MOV.U32 R167, RZ, RZ, R236 ;  /* 0x000000ffffa77224 */ /* 0x000fcc00078e00ec */
[----:B------:R-:W-:Y:S01]  /*d8c0*/  HMMA.16816.F32.BF16 R48, R8, R34, R48 ;  /* 0x000000220830723c */ /* 0x000fe20000041830 */
[----:B--2---:R-:W-:Y:S01]  /*d8d0*/  F2FP.BF16.F32.PACK_AB R10, R245, R246 ;  /* 0x000000f6f50a723e */ /* 0x004fe200000010ff */
[----:B------:R1:W-:Y:S01]  /*d8e0*/  MUFU.EX2 R236, R0 ;  /* 0x0000000000ec7308 */ /* 0x0003e20000000800 */
[----:B------:R-:W-:Y:S01]  /*d8f0*/  IMAD.MOV.U32 R107, RZ, RZ, R167 ;  /* 0x000000ffff6b7224 */ /* 0x000fe200078e00a7 */
[----:B------:R-:W-:Y:S01]  /*d900*/  LDSM.16.MT88.4 R32, [R46+0x3000] ;  /* 0x003000002e20783b */ /* 0x000fe20000004200 */
[----:B-1----:R-:W-:Y:S01]  /*d910*/  FFMA.FTZ R0, R250, UR22, -R38 ;  /* 0x00000016fa007c23 */ /* 0x002fe20008010826 */
[----:B------:R-:W-:-:S04]  /*d920*/  MOV R250, R153 ;  /* 0x0000009900fa7202 */ /* 0x000fc80000000f00 */
[----:B------:R1:W2:Y:S02]  /*d930*/  MUFU.EX2 R237, R0 ;  /* 0x0000000000ed7308 */ /* 0x0002a40000000800 */
[----:B-1----:R-:W-:Y:S01]  /*d940*/  FFMA.FTZ R0, R247, UR22, -R38 ;  /* 0x00000016f7007c23 */ /* 0x002fe20008010826 */
[----:B--2---:R-:W-:Y:S02]  /*d950*/  F2FP.BF16.F32.PACK_AB R9, R237, R236 ;  /* 0x000000eced09723e */ /* 0x004fe400000010ff */
[----:B------:R-:W-:-:S03]  /*d960*/  MOV R247, R152 ;  /* 0x0000009800f77202 */ /* 0x000fc60000000f00 */
[----:B------:R1:W-:Y:S02]  /*d970*/  MUFU.EX2 R238, R0 ;  /* 0x0000000000ee7308 */ /* 0x0003e40000000800 */
[----:B-1----:R-:W-:Y:S01]  /*d980*/  FFMA.FTZ R0, R243, UR22, -R38 ;  /* 0x00000016f3007c23 */ /* 0x002fe20008010826 */
[----:B------:R-:W-:Y:S02]  /*d990*/  IMAD.MOV.U32 R243, RZ, RZ, R123 ;  /* 0x000000fffff37224 */ /* 0x000fe400078e007b */
[----:B------:R-:W-:-:S03]  /*d9a0*/  IMAD.MOV.U32 R123, RZ, RZ, R155 ;  /* 0x000000ffff7b7224 */ /* 0x000fc600078e009b */
[----:B------:R1:W2:Y:S02]  /*d9b0*/  MUFU.EX2 R239, R0 ;  /* 0x0000000000ef7308 */ /* 0x0002a40000000800 */
[----:B-1----:R-:W-:Y:S01]  /*d9c0*/  FFMA.FTZ R0, R234, UR22, -R36 ;  /* 0x00000016ea007c23 */ /* 0x002fe20008010824 */
[----:B--2---:R-:W-:-:S05]  /*d9d0*/  F2FP.BF16.F32.PACK_AB R11, R239, R238 ;  /* 0x000000eeef0b723e */ /* 0x004fca00000010ff */
[----:B------:R1:W-:Y:S02]  /*d9e0*/  MUFU.EX2 R234, R0 ;  /* 0x0000000000ea7308 */ /* 0x0003e40000000800 */
[----:B-1----:R-:W-:Y:S01]  /*d9f0*/  FFMA.FTZ R0, R251, UR22, -R36 ;  /* 0x00000016fb007c23 */ /* 0x002fe20008010824 */
[----:B------:R-:W-:-:S05]  /*da00*/  IMAD.MOV.U32 R251, RZ, RZ, R4 ;  /* 0x000000fffffb7224 */ /* 0x000fca00078e0004 */
[----:B------:R1:W2:Y:S01]  /*da10*/  MUFU.EX2 R235, R0 ;  /* 0x0000000000eb7308 */ /* 0x0002a20000000800 */
[----:B------:R-:W-:-:S07]  /*da20*/  F2FP.BF16.F32.PACK_AB R8, R249, R251 ;  /* 0x000000fbf908723e */ /* 0x000fce00000010ff */
[----:B------:R-:W-:Y:S01]  /*da30*/  HMMA.16816.F32.BF16 R228, R8, R24, R92 ;  /* 0x0000001808e4723c */ /* 0x000fe2000004185c */
[----:B-1----:R-:W-:Y:S01]  /*da40*/  FFMA.FTZ R0, R248, UR22, -R36 ;  /* 0x00000016f8007c23 */ /* 0x002fe20008010824 */
[----:B--2---:R-:W-:-:S06]  /*da50*/  F2FP.BF16.F32.PACK_AB R4, R235, R234 ;  /* 0x000000eaeb04723e */ /* 0x004fcc00000010ff */
[----:B------:R-:W-:Y:S01]  /*da60*/  HMMA.16816.F32.BF16 R224, R8, R26, R88 ;  /* 0x0000001a08e0723c */ /* 0x000fe20000041858 */
[----:B------:R-:W-:Y:S01]  /*da70*/  MOV R248, R219 ;  /* 0x000000db00f87202 */ /* 0x000fe20000000f00 */
[----:B------:R1:W-:Y:S02]  /*da80*/  MUFU.EX2 R232, R0 ;  /* 0x0000000000e87308 */ /* 0x0003e40000000800 */
[----:B-1----:R-:W-:Y:S01]  /*da90*/  FFMA.FTZ R0, R244, UR22, -R36 ;  /* 0x00000016f4007c23 */ /* 0x002fe20008010824 */
[----:B------:R-:W-:-:S05]  /*daa0*/  MOV R244, R214 ;  /* 0x000000d600f47202 */ /* 0x000fca0000000f00 */
[----:B------:R1:W2:Y:S02]  /*dab0*/  MUFU.EX2 R233, R0 ;  /* 0x0000000000e97308 */ /* 0x0002a40000000800 */
[----:B-1----:R-:W-:Y:S01]  /*dac0*/  FFMA.FTZ R0, R169, UR22, -R37 ;  /* 0x00000016a9007c23 */ /* 0x002fe20008010825 */
[----:B------:R-:W-:Y:S01]  /*dad0*/  IMAD.MOV.U32 R169, RZ, RZ, R211 ;  /* 0x000000ffffa97224 */ /* 0x000fe200078e00d3 */
[----:B--2---:R-:W-:-:S04]  /*dae0*/  F2FP.BF16.F32.PACK_AB R6, R233, R232 ;  /* 0x000000e8e906723e */ /* 0x004fc800000010ff */
[----:B------:R1:W-:Y:S01]  /*daf0*/  MUFU.EX2 R211, R0 ;  /* 0x0000000000d37308 */ /* 0x0003e20000000800 */
[----:B------:R-:W-:Y:S02]  /*db00*/  MOV R121, R169 ;  /* 0x000000a900797202 */ /* 0x000fe40000000f00 */
[----:B------:R-:W-:Y:S01]  /*db10*/  MOV R169, R220 ;  /* 0x000000dc00a97202 */ /* 0x000fe20000000f00 */
[----:B-1----:R-:W-:Y:S01]  /*db20*/  FFMA.FTZ R0, R240, UR22, -R37 ;  /* 0x00000016f0007c23 */ /* 0x002fe20008010825 */
[----:B------:R-:W-:-:S03]  /*db30*/  MOV R240, R170 ;  /* 0x000000aa00f07202 */ /* 0x000fc60000000f00 */
[----:B------:R1:W2:Y:S02]  /*db40*/  MUFU.EX2 R210, R0 ;  /* 0x0000000000d27308 */ /* 0x0002a40000000800 */
[----:B-1----:R-:W-:Y:S01]  /*db50*/  FFMA.FTZ R0, R241, UR22, -R37 ;  /* 0x00000016f1007c23 */ /* 0x002fe20008010825 */
[----:B--2---:R-:W-:Y:S01]  /*db60*/  F2FP.BF16.F32.PACK_AB R5, R210, R211 ;  /* 0x000000d3d205723e */ /* 0x004fe200000010ff */
[----:B------:R-:W-:-:S04]  /*db70*/  IMAD.MOV.U32 R241, RZ, RZ, R169 ;  /* 0x000000fffff17224 */ /* 0x000fc800078e00a9 */
[----:B------:R1:W-:Y:S02]  /*db80*/  MUFU.EX2 R208, R0 ;  /* 0x0000000000d07308 */ /* 0x0003e40000000800 */
[----:B-1----:R-:W-:-:S06]  /*db90*/  FFMA.FTZ R0, R242, UR22, -R37 ;  /* 0x00000016f2007c23 */ /* 0x002fcc0008010825 */
[----:B------:R-:W1:Y:S02]  /*dba0*/  MUFU.EX2 R209, R0 ;  /* 0x0000000000d17308 */ /* 0x000e640000000800 */
[----:B-1----:R-:W-:Y:S02]  /*dbb0*/  F2FP.BF16.F32.PACK_AB R7, R209, R208 ;  /* 0x000000d0d107723e */ /* 0x002fe400000010ff */
[----:B------:R-:W-:-:S05]  /*dbc0*/  MOV R0, R171 ;  /* 0x000000ab00007202 */ /* 0x000fca0000000f00 */
[C---:B------:R-:W-:Y:S01]  /*dbd0*/  HMMA.16816.F32.BF16 R148, R4.reuse, R24, R100 ;  /* 0x000000180494723c */ /* 0x040fe20000041864 */
[----:B------:R-:W-:Y:S01]  /*dbe0*/  MOV R101, R104 ;  /* 0x0000006800657202 */ /* 0x000fe20000000f00 */
[----:B------:R-:W-:Y:S01]  /*dbf0*/  IMAD.MOV.U32 R103, RZ, RZ, R215 ;  /* 0x000000ffff677224 */ /* 0x000fe200078e00d7 */
[----:B------:R-:W-:Y:S01]  /*dc00*/  MOV R102, R212 ;  /* 0x000000d400667202 */ /* 0x000fe20000000f00 */
[----:B------:R-:W-:Y:S01]  /*dc10*/  FFMA.FTZ R0, R0, UR22, -R36 ;  /* 0x0000001600007c23 */ /* 0x000fe20008010824 */
[----:B------:R-:W-:Y:S02]  /*dc20*/  MOV R104, R217 ;  /* 0x000000d900687202 */ /* 0x000fe40000000f00 */
[----:B------:R-:W-:Y:S01]  /*dc30*/  MOV R100, R122 ;  /* 0x0000007a00647202 */ /* 0x000fe20000000f00 */
[----:B---3--:R-:W-:Y:S01]  /*dc40*/  HMMA.16816.F32.BF16 R164, R4, R20, R80 ;  /* 0x0000001404a4723c */ /* 0x008fe20000041850 */
[----:B------:R-:W-:Y:S01]  /*dc50*/  MOV R83, R243 ;  /* 0x000000f300537202 */ /* 0x000fe20000000f00 */
[----:B------:R-:W-:Y:S01]  /*dc60*/  IMAD.MOV.U32 R80, RZ, RZ, R28 ;  /* 0x000000ffff507224 */ /* 0x000fe200078e001c */
[----:B------:R-:W-:Y:S01]  /*dc70*/  MOV R82, R247 ;  /* 0x000000f700527202 */ /* 0x000fe20000000f00 */
[----:B------:R-:W-:Y:S01]  /*dc80*/  IMAD.MOV.U32 R247, RZ, RZ, R218 ;  /* 0x000000fffff77224 */ /* 0x000fe200078e00da */
[----:B------:R-:W-:-:S02]  /*dc90*/  MOV R81, R250 ;  /* 0x000000fa00517202 */ /* 0x000fc40000000f00 */
[----:B------:R-:W-:Y:S01]  /*dca0*/  MOV R243, R216 ;  /* 0x000000d800f37202 */ /* 0x000fe20000000f00 */
[----:B----4-:R-:W-:Y:S01]  /*dcb0*/  HMMA.16816.F32.BF16 R64, R4, R12, R64 ;  /* 0x0000000c0440723c */ /* 0x010fe20000041840 */
[----:B------:R-:W-:Y:S02]  /*dcc0*/  MOV R250, R213 ;  /* 0x000000d500fa7202 */ /* 0x000fe40000000f00 */
[----:B------:R-:W-:Y:S02]  /*dcd0*/  MOV R122, R168 ;  /* 0x000000a8007a7202 */ /* 0x000fe40000000f00 */
[----:B------:R-:W-:-:S03]  /*dce0*/  MOV R168, R222 ;  /* 0x000000de00a87202 */ /* 0x000fc60000000f00 */
[----:B------:R-:W-:Y:S01]  /*dcf0*/  HMMA.16816.F32.BF16 R216, R8, R12, R68 ;  /* 0x0000000c08d8723c */ /* 0x000fe20000041844 */
[----:B------:R-:W-:-:S07]  /*dd00*/  MOV R242, R168 ;  /* 0x000000a800f27202 */ /* 0x000fce0000000f00 */
[-C--:B------:R-:W-:Y:S08]  /*dd10*/  HMMA.16816.F32.BF16 R60, R4, R14.reuse, R60 ;  /* 0x0000000e043c723c */ /* 0x080ff0000004183c */
[----:B------:R-:W-:Y:S01]  /*dd20*/  HMMA.16816.F32.BF16 R212, R8, R14, R56 ;  /* 0x0000000e08d4723c */ /* 0x000fe20000041838 */
[----:B------:R-:W1:Y:S07]  /*dd30*/  LDSM.16.MT88.4 R12, [R47+0xf000] ;  /* 0x00f000002f0c783b */ /* 0x000e6e0000004200 */
[----:B------:R-:W-:Y:S01]  /*dd40*/  HMMA.16816.F32.BF16 R152, R4, R26, R96 ;  /* 0x0000001a0498723c */ /* 0x000fe20000041860 */
[----:B------:R-:W-:Y:S01]  /*dd50*/  MOV R99, R29 ;  /* 0x0000001d00637202 */ /* 0x000fe20000000f00 */
[----:B------:R-:W-:Y:S01]  /*dd60*/  IMAD.MOV.U32 R97, RZ, RZ, R248 ;  /* 0x000000ffff617224 */ /* 0x000fe200078e00f8 */
[----:B------:R-:W2:Y:S01]  /*dd70*/  LDSM.16.MT88.4 R28, [R40+0x3000] ;  /* 0x00300000281c783b */ /* 0x000ea20000004200 */
[----:B------:R-:W-:-:S02]  /*dd80*/  MOV R98, R247 ;  /* 0x000000f700627202 */ /* 0x000fc40000000f00 */
[----:B------:R-:W-:Y:S01]  /*dd90*/  MOV R247, R106 ;  /* 0x0000006a00f77202 */ /* 0x000fe20000000f00 */
[----:B------:R-:W-:Y:S01]  /*dda0*/  LDSM.16.MT88.4 R24, [R46+0x1000] ;  /* 0x001000002e18783b */ /* 0x000fe20000004200 */
[----:B------:R-:W-:Y:S01]  /*ddb0*/  MOV R96, R243 ;  /* 0x000000f300607202 */ /* 0x000fe20000000f00 */
[----:B------:R-:W-:Y:S01]  /*ddc0*/  IMAD.MOV.U32 R243, RZ, RZ, R108 ;  /* 0x000000fffff37224 */ /* 0x000fe200078e006c */
[----:B------:R-:W-:Y:S01]  /*ddd0*/  MOV R248, R109 ;  /* 0x0000006d00f87202 */ /* 0x000fe20000000f00 */
[----:B------:R-:W-:Y:S08]  /*dde0*/  HMMA.16816.F32.BF16 R220, R8, R20, R84 ;  /* 0x0000001408dc723c */ /* 0x000ff00000041854 */
[-C--:B------:R-:W-:Y:S08]  /*ddf0*/  HMMA.16816.F32.BF16 R168, R4, R22.reuse, R76 ;  /* 0x0000001604a8723c */ /* 0x080ff0000004184c */
[----:B------:R-:W-:Y:S01]  /*de00*/  HMMA.16816.F32.BF16 R84, R8, R22, R72 ;  /* 0x000000160854723c */ /* 0x000fe20000041848 */
[----:B------:R-:W3:Y:S07]  /*de10*/  LDSM.16.MT88.4 R20, [R44+0xf000] ;  /* 0x00f000002c14783b */ /* 0x000eee0000004200 */
[----:B-1----:R-:W-:Y:S01]  /*de20*/  HMMA.16816.F32.BF16 R92, R4, R14, R160 ;  /* 0x0000000e045c723c */ /* 0x002fe200000418a0 */
[----:B------:R-:W-:Y:S01]  /*de30*/  IMAD.MOV.U32 R162, RZ, RZ, R101 ;  /* 0x000000ffffa27224 */ /* 0x000fe200078e0065 */
[----:B------:R-:W-:Y:S01]  /*de40*/  MOV R163, R99 ;  /* 0x0000006300a37202 */ /* 0x000fe20000000f00 */
[----:B------:R-:W-:Y:S01]  /*de50*/  IMAD.MOV.U32 R99, RZ, RZ, R104 ;  /* 0x000000ffff637224 */ /* 0x000fe200078e0068 */
        /* <DEDUP_REMOVED lines=8> */
[----:B--2---:R-:W-:Y:S01]  /*dee0*/  HMMA.16816.F32.BF16 R104, R4, R28, R184 ;  /* 0x0000001c0468723c */ /* 0x004fe200000418b8 */
[----:B------:R-:W-:Y:S01]  /*def0*/  MOV R184, R111 ;  /* 0x0000006f00b87202 */ /* 0x000fe20000000f00 */
[----:B------:R-:W-:Y:S01]  /*df00*/  IMAD.MOV.U32 R185, RZ, RZ, R120 ;  /* 0x000000ffffb97224 */ /* 0x000fe200078e0078 */
[----:B------:R-:W-:-:S02]  /*df10*/  MOV R186, R121 ;  /* 0x0000007900ba7202 */ /* 0x000fc40000000f00 */
[----:B------:R-:W-:-:S03]  /*df20*/  MOV R187, R122 ;  /* 0x0000007a00bb7202 */ /* 0x000fc60000000f00 */
[----:B------:R-:W-:Y:S01]  /*df30*/  HMMA.16816.F32.BF16 R108, R4, R30, R180 ;  /* 0x0000001e046c723c */ /* 0x000fe200000418b4 */
[----:B------:R-:W-:-:S05]  /*df40*/  MOV R183, R123 ;  /* 0x0000007b00b77202 */ /* 0x000fca0000000f00 */
[----:B------:R-:W-:Y:S01]  /*df50*/  IMAD.MOV.U32 R182, RZ, RZ, R183 ;  /* 0x000000ffffb67224 */ /* 0x000fe200078e00b7 */
[----:B------:R-:W-:Y:S01]  /*df60*/  MOV R183, R184 ;  /* 0x000000b800b77202 */ /* 0x000fe20000000f00 */
[C---:B---3--:R-:W-:Y:S01]  /*df70*/  HMMA.16816.F32.BF16 R72, R4.reuse, R20, R116 ;  /* 0x000000140448723c */ /* 0x048fe20000041874 */
[----:B------:R-:W-:Y:S02]  /*df80*/  MOV R184, R185 ;  /* 0x000000b900b87202 */ /* 0x000fe40000000f00 */
[----:B------:R-:W-:Y:S01]  /*df90*/  MOV R185, R186 ;  /* 0x000000ba00b97202 */ /* 0x000fe20000000f00 */
[----:B------:R-:W-:Y:S01]  /*dfa0*/  IMAD.MOV.U32 R186, RZ, RZ, R187 ;  /* 0x000000ffffba7224 */ /* 0x000fe200078e00bb */
[----:B------:R-:W-:Y:S02]  /*dfb0*/  MOV R187, R160 ;  /* 0x000000a000bb7202 */ /* 0x000fe40000000f00 */
[----:B------:R-:W-:Y:S01]  /*dfc0*/  MOV R160, R161 ;  /* 0x000000a100a07202 */ /* 0x000fe20000000f00 */
[----:B------:R-:W-:Y:S01]  /*dfd0*/  HMMA.16816.F32.BF16 R76, R4, R22, R136 ;  /* 0x00000016044c723c */ /* 0x000fe20000041888 */
[----:B------:R-:W-:Y:S01]  /*dfe0*/  MOV R161, R162 ;  /* 0x000000a200a17202 */ /* 0x000fe20000000f00 */
[----:B------:R-:W-:Y:S01]  /*dff0*/  IMAD.MOV.U32 R162, RZ, RZ, R80 ;  /* 0x000000ffffa27224 */ /* 0x000fe200078e0050 */
[----:B------:R-:W-:-:S02]  /*e000*/  MOV R80, R81 ;  /* 0x0000005100507202 */ /* 0x000fc40000000f00 */
[----:B------:R-:W-:Y:S02]  /*e010*/  MOV R81, R82 ;  /* 0x0000005200517202 */ /* 0x000fe40000000f00 */
[----:B------:R-:W-:Y:S01]  /*e020*/  MOV R82, R83 ;  /* 0x0000005300527202 */ /* 0x000fe20000000f00 */
[----:B------:R-:W-:Y:S01]  /*e030*/  IMAD.MOV.U32 R83, RZ, RZ, R100 ;  /* 0x000000ffff537224 */ /* 0x000fe200078e0064 */
[----:B------:R-:W-:Y:S01]  /*e040*/  HMMA.16816.F32.BF16 R116, R8, R22, R144 ;  /* 0x000000160874723c */ /* 0x000fe20000041890 */
[----:B------:R-:W2:Y:S01]  /*e050*/  LDL.LU R100, [R1+0x54] ;  /* 0x0000540001647983 */ /* 0x000ea20000300800 */
[----:B------:R1:W-:Y:S06]  /*e060*/  MUFU.EX2 R23, R0 ;  /* 0x0000000000177308 */ /* 0x0003ec0000000800 */
[-C--:B------:R-:W-:Y:S08]  /*e070*/  HMMA.16816.F32.BF16 R196, R4, R24.reuse, R196 ;  /* 0x0000001804c4723c */ /* 0x080ff000000418c4 */
[----:B------:R-:W-:Y:S01]  /*e080*/  HMMA.16816.F32.BF16 R192, R8, R24, R192 ;  /* 0x0000001808c0723c */ /* 0x000fe200000418c0 */
[----:B-1----:R-:W-:Y:S01]  /*e090*/  FFMA.FTZ R0, R182, UR22, -R36 ;  /* 0x00000016b6007c23 */ /* 0x002fe20008010824 */
[----:B------:R-:W-:-:S02]  /*e0a0*/  MOV R182, R183 ;  /* 0x000000b700b67202 */ /* 0x000fc40000000f00 */
[----:B------:R-:W-:Y:S02]  /*e0b0*/  MOV R183, R184 ;  /* 0x000000b800b77202 */ /* 0x000fe40000000f00 */
[----:B------:R-:W-:Y:S01]  /*e0c0*/  MOV R184, R185 ;  /* 0x000000b900b87202 */ /* 0x000fe20000000f00 */
[----:B------:R-:W-:Y:S01]  /*e0d0*/  IMAD.MOV.U32 R185, RZ, RZ, R186 ;  /* 0x000000ffffb97224 */ /* 0x000fe200078e00ba */
[----:B------:R-:W-:Y:S01]  /*e0e0*/  MOV R186, R187 ;  /* 0x000000bb00ba7202 */ /* 0x000fe20000000f00 */
[----:B------:R-:W-:Y:S01]  /*e0f0*/  HMMA.16816.F32.BF16 R200, R4, R26, R200 ;  /* 0x0000001a04c8723c */ /* 0x000fe200000418c8 */
[----:B------:R-:W-:Y:S02]  /*e100*/  MOV R187, R160 ;  /* 0x000000a000bb7202 */ /* 0x000fe40000000f00 */
[----:B------:R-:W-:Y:S01]  /*e110*/  MOV R160, R161 ;  /* 0x000000a100a07202 */ /* 0x000fe20000000f00 */
[----:B------:R-:W-:Y:S01]  /*e120*/  IMAD.MOV.U32 R161, RZ, RZ, R80 ;  /* 0x000000ffffa17224 */ /* 0x000fe200078e0050 */
[----:B------:R-:W-:-:S02]  /*e130*/  MOV R80, R81 ;  /* 0x0000005100507202 */ /* 0x000fc40000000f00 */
[----:B------:R-:W-:Y:S01]  /*e140*/  MOV R81, R82 ;  /* 0x0000005200517202 */ /* 0x000fe20000000f00 */
[----:B------:R-:W-:Y:S01]  /*e150*/  HMMA.16816.F32.BF16 R140, R8, R26, R204 ;  /* 0x0000001a088c723c */ /* 0x000fe200000418cc */
[----:B------:R-:W-:Y:S01]  /*e160*/  MOV R82, R83 ;  /* 0x0000005300527202 */ /* 0x000fe20000000f00 */
[----:B------:R1:W3:Y:S01]  /*e170*/  MUFU.EX2 R24, R0 ;  /* 0x0000000000187308 */ /* 0x0002e20000000800 */
[----:B------:R-:W-:Y:S05]  /*e180*/  LDSM.16.MT88.4 R204, [R46+0x1800] ;  /* 0x001800002ecc783b */ /* 0x000fea0000004200 */
[----:B------:R-:W-:Y:S08]  /*e190*/  HMMA.16816.F32.BF16 R120, R4, R32, R176 ;  /* 0x000000200478723c */ /* 0x000ff000000418b0 */
[C---:B------:R-:W-:Y:S01]  /*e1a0*/  HMMA.16816.F32.BF16 R136, R8.reuse, R20, R156 ;  /* 0x000000140888723c */ /* 0x040fe2000004189c */
[----:B------:R-:W4:Y:S07]  /*e1b0*/  LDSM.16.MT88.4 R156, [R44+0xd800] ;  /* 0x00d800002c9c783b */ /* 0x000f2e0000004200 */
[C---:B------:R-:W-:Y:S08]  /*e1c0*/  HMMA.16816.F32.BF16 R132, R8.reuse, R12, R132 ;  /* 0x0000000c0884723c */ /* 0x040ff00000041884 */
[C---:B------:R-:W-:Y:S08]  /*e1d0*/  HMMA.16816.F32.BF16 R68, R8.reuse, R14, R124 ;  /* 0x0000000e0844723c */ /* 0x040ff0000004187c */
[C---:B------:R-:W-:Y:S08]  /*e1e0*/  HMMA.16816.F32.BF16 R52, R8.reuse, R32, R52 ;  /* 0x000000200834723c */ /* 0x040ff00000041834 */
[-C--:B------:R-:W-:Y:S08]  /*e1f0*/  HMMA.16816.F32.BF16 R48, R8, R34.reuse, R48 ;  /* 0x000000220830723c */ /* 0x080ff00000041830 */
[----:B------:R-:W-:Y:S01]  /*e200*/  HMMA.16816.F32.BF16 R56, R4, R34, R172 ;  /* 0x000000220438723c */ /* 0x000fe200000418ac */
[----:B--2---:R-:W-:Y:S01]  /*e210*/  IMAD.MOV.U32 R83, RZ, RZ, R100 ;  /* 0x000000ffff537224 */ /* 0x004fe200078e0064 */
[----:B------:R-:W-:Y:S01]  /*e220*/  MOV R100, R101 ;  /* 0x0000006500647202 */ /* 0x000fe20000000f00 */
[----:B-1----:R-:W-:Y:S01]  /*e230*/  FFMA.FTZ R0, R182, UR22, -R36 ;  /* 0x00000016b6007c23 */ /* 0x002fe20008010824 */
[----:B------:R-:W2:Y:S01]  /*e240*/  LDL.LU R101, [R1+0x5c] ;  /* 0x00005c0001657983 */ /* 0x000ea20000300800 */
[----:B------:R-:W-:-:S02]  /*e250*/  MOV R182, R183 ;  /* 0x000000b700b67202 */ /* 0x000fc40000000f00 */
[----:B------:R-:W-:Y:S01]  /*e260*/  MOV R183, R184 ;  /* 0x000000b800b77202 */ /* 0x000fe20000000f00 */
[----:B------:R-:W-:Y:S01]  /*e270*/  IMAD.MOV.U32 R184, RZ, RZ, R185 ;  /* 0x000000ffffb87224 */ /* 0x000fe200078e00b9 */
[----:B------:R-:W-:Y:S01]  /*e280*/  MOV R185, R186 ;  /* 0x000000ba00b97202 */ /* 0x000fe20000000f00 */
[----:B------:R-:W-:Y:S01]  /*e290*/  IMAD.MOV.U32 R5, RZ, RZ, R96 ;  /* 0x000000ffff057224 */ /* 0x000fe200078e0060 */
[----:B------:R-:W-:Y:S01]  /*e2a0*/  MOV R186, R187 ;  /* 0x000000bb00ba7202 */ /* 0x000fe20000000f00 */
[----:B------:R-:W-:Y:S01]  /*e2b0*/  LDSM.16.MT88.4 R172, [R47+0xd800] ;  /* 0x00d800002fac783b */ /* 0x000fe20000004200 */
[----:B------:R-:W-:Y:S01]  /*e2c0*/  MOV R187, R160 ;  /* 0x000000a000bb7202 */ /* 0x000fe20000000f00 */
[----:B------:R-:W-:Y:S01]  /*e2d0*/  IMAD.MOV.U32 R160, RZ, RZ, R80 ;  /* 0x000000ffffa07224 */ /* 0x000fe200078e0050 */
[----:B------:R-:W-:Y:S02]  /*e2e0*/  MOV R80, R81 ;  /* 0x0000005100507202 */ /* 0x000fe40000000f00 */
[----:B------:R-:W-:-:S02]  /*e2f0*/  MOV R81, R82 ;  /* 0x0000005200517202 */ /* 0x000fc40000000f00 */
[----:B------:R-:W-:Y:S01]  /*e300*/  MOV R82, R83 ;  /* 0x0000005300527202 */ /* 0x000fe20000000f00 */
[----:B------:R-:W-:Y:S01]  /*e310*/  IMAD.MOV.U32 R83, RZ, RZ, R100 ;  /* 0x000000ffff537224 */ /* 0x000fe200078e0064 */
[----:B--2---:R-:W-:Y:S02]  /*e320*/  MOV R100, R101 ;  /* 0x0000006500647202 */ /* 0x004fe40000000f00 */
[----:B------:R-:W-:Y:S02]  /*e330*/  MOV R101, R102 ;  /* 0x0000006600657202 */ /* 0x000fe40000000f00 */
[----:B------:R-:W2:Y:S01]  /*e340*/  LDL.LU R102, [R1+0x78] ;  /* 0x0000780001667983 */ /* 0x000ea20000300800 */
[----:B------:R1:W-:Y:S01]  /*e350*/  MUFU.EX2 R26, R0 ;  /* 0x00000000001a7308 */ /* 0x0003e20000000800 */
        /* <DEDUP_REMOVED lines=8> */
[----:B-1----:R-:W-:Y:S01]  /*e3e0*/  FFMA.FTZ R0, R182, UR22, -R36 ;  /* 0x00000016b6007c23 */ /* 0x002fe20008010824 */
[----:B------:R-:W-:Y:S02]  /*e3f0*/  MOV R182, R187 ;  /* 0x000000bb00b67202 */ /* 0x000fe40000000f00 */
[----:B------:R-:W-:Y:S02]  /*e400*/  MOV R80, R101 ;  /* 0x0000006500507202 */ /* 0x000fe40000000f00 */
[----:B------:R-:W-:Y:S02]  /*e410*/  MOV R147, R182 ;  /* 0x000000b600937202 */ /* 0x000fe40000000f00 */
[----:B------:R-:W-:Y:S02]  /*e420*/  MOV R82, R103 ;  /* 0x0000006700527202 */ /* 0x000fe40000000f00 */
[----:B------:R-:W-:Y:S01]  /*e430*/  MOV R187, R83 ;  /* 0x0000005300bb7202 */ /* 0x000fe20000000f00 */
[----:B------:R-:W-:-:S02]  /*e440*/  IMAD.MOV.U32 R83, RZ, RZ, R252 ;  /* 0x000000ffff537224 */ /* 0x000fc400078e00fc */
[----:B------:R-:W4:Y:S01]  /*e450*/  LDL.LU R252, [R1+0xc0] ;  /* 0x0000c00001fc7983 */ /* 0x000f220000300800 */
[----:B--2---:R-:W-:Y:S02]  /*e460*/  MOV R81, R102 ;  /* 0x0000006600517202 */ /* 0x004fe40000000f00 */
[C---:B------:R-:W-:Y:S08]  /*e470*/  HMMA.16816.F32.BF16 R100, R8.reuse, R28, R128 ;  /* 0x0000001c0864723c */ /* 0x040ff00000041880 */
[----:B------:R-:W-:Y:S01]  /*e480*/  HMMA.16816.F32.BF16 R28, R8, R30, R112 ;  /* 0x0000001e081c723c */ /* 0x000fe20000041870 */
[----:B------:R-:W-:Y:S01]  /*e490*/  FFMA.FTZ R9, R147, UR22, -R39 ;  /* 0x0000001693097c23 */ /* 0x000fe20008010827 */
[----:B------:R1:W2:Y:S01]  /*e4a0*/  MUFU.EX2 R25, R0 ;  /* 0x0000000000197308 */ /* 0x0002a20000000800 */
[----:B------:R-:W4:Y:S01]  /*e4b0*/  LDL.LU R147, [R1+0x20] ;  /* 0x0000200001937983 */ /* 0x000f220000300800 */
[----:B------:R-:W-:-:S02]  /*e4c0*/  MOV R27, R82 ;  /* 0x00000052001b7202 */ /* 0x000fc40000000f00 */
[----:B------:R-:W-:Y:S02]  /*e4d0*/  MOV R4, R83 ;  /* 0x0000005300047202 */ /* 0x000fe40000000f00 */
[----:B------:R-:W-:Y:S02]  /*e4e0*/  MOV R6, R97 ;  /* 0x0000006100067202 */ /* 0x000fe40000000f00 */
[----:B------:R-:W-:Y:S02]  /*e4f0*/  MOV R7, R98 ;  /* 0x0000006200077202 */ /* 0x000fe40000000f00 */
[----:B---3--:R-:W-:Y:S01]  /*e500*/  F2FP.BF16.F32.PACK_AB R124, R24, R23 ;  /* 0x00000017187c723e */ /* 0x008fe200000010ff */
[----:B------:R-:W-:Y:S01]  /*e510*/  IMAD.MOV.U32 R177, RZ, RZ, R80 ;  /* 0x000000ffffb17224 */ /* 0x000fe200078e0050 */
[----:B------:R-:W-:Y:S01]  /*e520*/  MOV R182, R189 ;  /* 0x000000bd00b67202 */ /* 0x000fe20000000f00 */
[----:B------:R-:W-:Y:S01]  /*e530*/  LDSM.16.MT88.4 R112, [R40+0x3800] ;  /* 0x003800002870783b */ /* 0x000fe20000004200 */
[----:B-1----:R-:W-:-:S04]  /*e540*/  FFMA.FTZ R0, R178, UR22, -R37 ;  /* 0x00000016b2007c23 */ /* 0x002fc80008010825 */
[----:B------:R1:W-:Y:S02]  /*e550*/  MUFU.EX2 R22, R0 ;  /* 0x0000000000167308 */ /* 0x0003e40000000800 */
[----:B-1----:R-:W-:-:S06]  /*e560*/  FFMA.FTZ R0, R179, UR22, -R37 ;  /* 0x00000016b3007c23 */ /* 0x002fcc0008010825 */
[----:B------:R1:W3:Y:S02]  /*e570*/  MUFU.EX2 R21, R0 ;  /* 0x0000000000157308 */ /* 0x0002e40000000800 */
[----:B-1----:R-:W-:-:S06]  /*e580*/  FFMA.FTZ R0, R180, UR22, -R37 ;  /* 0x00000016b4007c23 */ /* 0x002fcc0008010825 */
[----:B------:R1:W-:Y:S01]  /*e590*/  MUFU.EX2 R20, R0 ;  /* 0x0000000000147308 */ /* 0x0003e20000000800 */
[----:B------:R-:W-:Y:S02]  /*e5a0*/  MOV R180, R99 ;  /* 0x0000006300b47202 */ /* 0x000fe40000000f00 */
[----:B------:R-:W-:Y:S01]  /*e5b0*/  MOV R179, R183 ;  /* 0x000000b700b37202 */ /* 0x000fe20000000f00 */
[----:B------:R-:W-:Y:S01]  /*e5c0*/  LDSM.16.MT88.4 R96, [R47+0xf800] ;  /* 0x00f800002f60783b */ /* 0x000fe20000004200 */
[----:B-1----:R-:W-:-:S04]  /*e5d0*/  FFMA.FTZ R0, R181, UR22, -R37 ;  /* 0x00000016b5007c23 */ /* 0x002fc80008010825 */
[----:B------:R-:W1:Y:S01]  /*e5e0*/  MUFU.EX2 R10, R0 ;  /* 0x00000000000a7308 */ /* 0x000e620000000800 */
[----:B------:R-:W-:Y:S01]  /*e5f0*/  IMAD.MOV.U32 R181, RZ, RZ, R188 ;  /* 0x000000ffffb57224 */ /* 0x000fe200078e00bc */
[----:B------:R-:W-:Y:S02]  /*e600*/  MOV R183, R190 ;  /* 0x000000be00b77202 */ /* 0x000fe40000000f00 */
[----:B------:R-:W-:Y:S02]  /*e610*/  MOV R178, R184 ;  /* 0x000000b800b27202 */ /* 0x000fe40000000f00 */
[----:B------:R-:W-:Y:S02]  /*e620*/  MOV R184, R191 ;  /* 0x000000bf00b87202 */ /* 0x000fe40000000f00 */
[----:B--2---:R-:W-:Y:S01]  /*e630*/  F2FP.BF16.F32.PACK_AB R126, R25, R26 ;  /* 0x0000001a197e723e */ /* 0x004fe200000010ff */
[----:B------:R2:W2:Y:S01]  /*e640*/  LDSM.16.MT88.4 R188, [R40+0x1800] ;  /* 0x0018000028bc783b */ /* 0x0004a20000004200 */
[----:B---3--:R-:W-:-:S02]  /*e650*/  F2FP.BF16.F32.PACK_AB R125, R21, R22 ;  /* 0x00000016157d723e */ /* 0x008fc400000010ff */
[----:B-1----:R-:W-:Y:S01]  /*e660*/  F2FP.BF16.F32.PACK_AB R127, R10, R20 ;  /* 0x000000140a7f723e */ /* 0x002fe200000010ff */
[----:B----4-:R-:W-:Y:S01]  /*e670*/  FFMA.FTZ R8, R147, UR22, -R39 ;  /* 0x0000001693087c23 */ /* 0x010fe20008010827 */
[----:B------:R-:W-:Y:S01]  /*e680*/  IMAD.MOV.U32 R147, RZ, RZ, R27 ;  /* 0x000000ffff937224 */ /* 0x000fe200078e001b */
[----:B------:R-:W-:Y:S02]  /*e690*/  MOV R27, R4 ;  /* 0x00000004001b7202 */ /* 0x000fe40000000f00 */
[----:B------:R-:W-:Y:S02]  /*e6a0*/  MOV R4, R5 ;  /* 0x0000000500047202 */ /* 0x000fe40000000f00 */
[----:B------:R-:W-:Y:S01]  /*e6b0*/  MOV R5, R6 ;  /* 0x0000000600057202 */ /* 0x000fe20000000f00 */
[----:B------:R-:W-:Y:S01]  /*e6c0*/  IMAD.MOV.U32 R6, RZ, RZ, R7 ;  /* 0x000000ffff067224 */ /* 0x000fe200078e0007 */
[----:B------:R-:W-:Y:S01]  /*e6d0*/  MOV R146, R147 ;  /* 0x0000009300927202 */ /* 0x000fe20000000f00 */
[----:B------:R-:W3:Y:S01]  /*e6e0*/  LDL.LU R7, [R1+0x1c] ;  /* 0x00001c0001077983 */ /* 0x000ee20000300800 */
[----:B------:R-:W-:-:S02]  /*e6f0*/  MOV R147, R27 ;  /* 0x0000001b00937202 */ /* 0x000fc40000000f00 */
[----:B------:R-:W-:Y:S01]  /*e700*/  MOV R27, R4 ;  /* 0x00000004001b7202 */ /* 0x000fe20000000f00 */
[----:B------:R-:W-:Y:S01]  /*e710*/  IMAD.MOV.U32 R4, RZ, RZ, R5 ;  /* 0x000000ffff047224 */ /* 0x000fe200078e0005 */
[----:B------:R-:W-:Y:S02]  /*e720*/  MOV R145, R146 ;  /* 0x0000009200917202 */ /* 0x000fe40000000f00 */
[----:B------:R-:W-:Y:S02]  /*e730*/  MOV R5, R6 ;  /* 0x0000000600057202 */ /* 0x000fe40000000f00 */
[----:B------:R-:W-:Y:S01]  /*e740*/  MOV R146, R147 ;  /* 0x0000009300927202 */ /* 0x000fe20000000f00 */
[----:B------:R-:W-:Y:S01]  /*e750*/  IMAD.MOV.U32 R147, RZ, RZ, R27 ;  /* 0x000000ffff937224 */ /* 0x000fe200078e001b */
[----:B------:R-:W-:Y:S01]  /*e760*/  MOV R27, R4 ;  /* 0x00000004001b7202 */ /* 0x000fe20000000f00 */
[----:B------:R-:W4:Y:S01]  /*e770*/  LDL.LU R6, [R1+0x18] ;  /* 0x0000180001067983 */ /* 0x000f220000300800 */
[----:B------:R-:W-:-:S02]  /*e780*/  MOV R4, R5 ;  /* 0x0000000500047202 */ /* 0x000fc40000000f00 */
[----:B------:R-:W-:Y:S01]  /*e790*/  MOV R144, R145 ;  /* 0x0000009100907202 */ /* 0x000fe20000000f00 */
[----:B------:R-:W-:Y:S01]  /*e7a0*/  IMAD.MOV.U32 R145, RZ, RZ, R146 ;  /* 0x000000ffff917224 */ /* 0x000fe200078e0092 */
[----:B------:R-:W-:Y:S01]  /*e7b0*/  MOV R146, R147 ;  /* 0x0000009300927202 */ /* 0x000fe20000000f00 */
[----:B------:R-:W2:Y:S01]  /*e7c0*/  LDL.LU R5, [R1+0x24] ;  /* 0x0000240001057983 */ /* 0x000ea20000300800 */
[----:B------:R-:W-:Y:S01]  /*e7d0*/  MOV R147, R27 ;  /* 0x0000001b00937202 */ /* 0x000fe20000000f00 */
[----:B------:R-:W-:Y:S01]  /*e7e0*/  IMAD.MOV.U32 R13, RZ, RZ, R144 ;  /* 0x000000ffff0d7224 */ /* 0x000fe200078e0090 */
[----:B------:R-:W-:Y:S02]  /*e7f0*/  MOV R27, R4 ;  /* 0x00000004001b7202 */ /* 0x000fe40000000f00 */
[----:B------:R-:W-:Y:S01]  /*e800*/  MOV R144, R145 ;  /* 0x0000009100907202 */ /* 0x000fe20000000f00 */
[----:B------:R-:W2:Y:S01]  /*e810*/  LDL.LU R4, [R1+0x14] ;  /* 0x0000140001047983 */ /* 0x000ea20000300800 */
[----:B------:R-:W-:-:S02]  /*e820*/  MOV R145, R146 ;  /* 0x0000009200917202 */ /* 0x000fc40000000f00 */
[----:B------:R-:W-:Y:S01]  /*e830*/  MOV R146, R147 ;  /* 0x0000009300927202 */ /* 0x000fe20000000f00 */
[----:B------:R-:W-:Y:S01]  /*e840*/  IMAD.MOV.U32 R147, RZ, RZ, R27 ;  /* 0x000000ffff937224 */ /* 0x000fe200078e001b */
[----:B------:R-:W-:Y:S02]  /*e850*/  MOV R27, R180 ;  /* 0x000000b4001b7202 */ /* 0x000fe40000000f00 */
[----:B------:R-:W-:Y:S02]  /*e860*/  MOV R180, R181 ;  /* 0x000000b500b47202 */ /* 0x000fe40000000f00 */
[----:B------:R-:W-:Y:S01]  /*e870*/  MOV R181, R182 ;  /* 0x000000b600b57202 */ /* 0x000fe20000000f00 */
[----:B------:R-:W-:Y:S01]  /*e880*/  IMAD.MOV.U32 R182, RZ, RZ, R183 ;  /* 0x000000ffffb67224 */ /* 0x000fe200078e00b7 */
[----:B------:R-:W-:Y:S02]  /*e890*/  MOV R183, R184 ;  /* 0x000000b800b77202 */ /* 0x000fe40000000f00 */
        /* <DEDUP_REMOVED lines=8> */
[----:B------:R-:W2:Y:S01]  /*e920*/  LDL.LU R3, [R1+0x10] ;  /* 0x0000100001037983 */ /* 0x000ea20000300800 */
[----:B------:R-:W-:Y:S01]  /*e930*/  MOV R129, R145 ;  /* 0x0000009100817202 */ /* 0x000fe20000000f00 */
[----:B------:R-:W-:Y:S01]  /*e940*/  IMAD.MOV.U32 R128, RZ, RZ, R146 ;  /* 0x000000ffff807224 */ /* 0x000fe200078e0092 */
[----:B------:R-:W-:Y:S01]  /*e950*/  MOV R11, R147 ;  /* 0x00000093000b7202 */ /* 0x000fe20000000f00 */
[----:B------:R-:W2:Y:S01]  /*e960*/  LDL.LU R12, [R1+0xc] ;  /* 0x00000c00010c7983 */ /* 0x000ea20000300800 */
[----:B------:R-:W-:Y:S03]  /*e970*/  HMMA.16816.F32.BF16 R144, R124, R156, R148 ;  /* 0x0000009c7c90723c */ /* 0x000fe60000041894 */
[----:B------:R-:W4:Y:S01]  /*e980*/  LDL.LU R148, [R1+0x98] ;  /* 0x0000980001947983 */ /* 0x000f220000300800 */
[----:B---3--:R-:W-:-:S04]  /*e990*/  FFMA.FTZ R7, R7, UR22, -R39 ;  /* 0x0000001607077c23 */ /* 0x008fc80008010827 */
[----:B------:R4:W-:Y:S02]  /*e9a0*/  MUFU.EX2 R34, R7 ;  /* 0x0000000700227308 */ /* 0x0009e40000000800 */
[----:B----4-:R-:W-:Y:S02]  /*e9b0*/  FFMA.FTZ R7, R148, R45, R19 ;  /* 0x0000002d94077223 */ /* 0x010fe40000010013 */
[----:B------:R1:W5:Y:S04]  /*e9c0*/  LDL.LU R19, [R1+0xbc] ;  /* 0x0000bc0001137983 */ /* 0x0003680000300800 */
[----:B------:R-:W3:Y:S01]  /*e9d0*/  LDL.LU R148, [R1+0xa0] ;  /* 0x0000a00001947983 */ /* 0x000ee20000300800 */
[----:B------:R-:W-:-:S04]  /*e9e0*/  FFMA.FTZ R6, R6, UR22, -R39 ;  /* 0x0000001606067c23 */ /* 0x000fc80008010827 */
[----:B------:R3:W-:Y:S02]  /*e9f0*/  MUFU.EX2 R35, R6 ;  /* 0x0000000600237308 */ /* 0x0007e40000000800 */
[----:B---3--:R-:W-:Y:S02]  /*ea00*/  FFMA.FTZ R6, R148, R43, R18 ;  /* 0x0000002b94067223 */ /* 0x008fe40000010012 */
[----:B------:R1:W5:Y:S04]  /*ea10*/  LDL.LU R18, [R1+0xb8] ;  /* 0x0000b80001127983 */ /* 0x0003680000300800 */
[----:B------:R-:W3:Y:S01]  /*ea20*/  LDL.LU R148, [R1+0x94] ;  /* 0x0000940001947983 */ /* 0x000ee20000300800 */
[--C-:B--2---:R-:W-:Y:S01]  /*ea30*/  FFMA.FTZ R5, R5, UR22, -R38.reuse ;  /* 0x0000001605057c23 */ /* 0x104fe20008010826 */
[--C-:B------:R-:W-:Y:S01]  /*ea40*/  FFMA.FTZ R4, R4, UR22, -R38.reuse ;  /* 0x0000001604047c23 */ /* 0x100fe20008010826 */
[--C-:B------:R-:W-:Y:S01]  /*ea50*/  FFMA.FTZ R3, R3, UR22, -R38.reuse ;  /* 0x0000001603037c23 */ /* 0x100fe20008010826 */
[----:B------:R-:W-:Y:S01]  /*ea60*/  FFMA.FTZ R0, R12, UR22, -R38 ;  /* 0x000000160c007c23 */ /* 0x000fe20008010826 */
[----:B------:R-:W-:-:S02]  /*ea70*/  MOV R38, R27 ;  /* 0x0000001b00267202 */ /* 0x000fc40000000f00 */
[----:B------:R3:W-:Y:S01]  /*ea80*/  MUFU.EX2 R27, R5 ;  /* 0x00000005001b7308 */ /* 0x0007e20000000800 */
[----:B------:R-:W-:Y:S02]  /*ea90*/  MOV R176, R81 ;  /* 0x0000005100b07202 */ /* 0x000fe40000000f00 */
[----:B------:R-:W-:Y:S01]  /*eaa0*/  MOV R131, R13 ;  /* 0x0000000d00837202 */ /* 0x000fe20000000f00 */
[----:B------:R-:W2:Y:S04]  /*eab0*/  LDSM.16.MT88.4 R80, [R44+0xf800] ;  /* 0x00f800002c50783b */ /* 0x000ea80000004200 */
[----:B------:R4:W1:Y:S01]  /*eac0*/  LDSM.16.MT88.4 R12, [R46+0x3800] ;  /* 0x003800002e0c783b */ /* 0x0008620000004200 */
[----:B---3--:R-:W-:-:S03]  /*ead0*/  FFMA.FTZ R5, R148, R42, R17 ;  /* 0x0000002a94057223 */ /* 0x008fc60000010011 */
[----:B------:R3:W5:Y:S04]  /*eae0*/  LDL.LU R17, [R1+0xb4] ;  /* 0x0000b40001117983 */ /* 0x0007680000300800 */
[----:B------:R-:W3:Y:S01]  /*eaf0*/  LDL.LU R148, [R1+0x9c] ;  /* 0x00009c0001947983 */ /* 0x000ee20000300800 */
[----:B------:R-:W-:Y:S01]  /*eb00*/  MOV R39, R180 ;  /* 0x000000b400277202 */ /* 0x000fe20000000f00 */
[----:B------:R-:W-:Y:S01]  /*eb10*/  IMAD.MOV.U32 R40, RZ, RZ, R181 ;  /* 0x000000ffff287224 */ /* 0x000fe200078e00b5 */
[----:B------:R-:W-:Y:S01]  /*eb20*/  MOV R47, R182 ;  /* 0x000000b6002f7202 */ /* 0x000fe20000000f00 */
[----:B------:R-:W-:Y:S01]  /*eb30*/  IMAD.MOV.U32 R149, RZ, RZ, R185 ;  /* 0x000000ffff957224 */ /* 0x000fe200078e00b9 */
[----:B------:R-:W-:Y:S02]  /*eb40*/  MOV R37, R183 ;  /* 0x000000b700257202 */ /* 0x000fe40000000f00 */
[----:B------:R-:W-:Y:S01]  /*eb50*/  MOV R151, R187 ;  /* 0x000000bb00977202 */ /* 0x000fe20000000f00 */
[----:B------:R-:W-:Y:S01]  /*eb60*/  HMMA.16816.F32.BF16 R180, R124, R188, R64 ;  /* 0x000000bc7cb4723c */ /* 0x000fe20000041840 */
[----:B------:R-:W-:Y:S01]  /*eb70*/  MOV R150, R186 ;  /* 0x000000ba00967202 */ /* 0x000fe20000000f00 */
[----:B------:R4:W-:Y:S01]  /*eb80*/  MUFU.EX2 R33, R8 ;  /* 0x0000000800217308 */ /* 0x0009e20000000800 */
[----:B------:R-:W-:-:S02]  /*eb90*/  MOV R67, R11 ;  /* 0x0000000b00437202 */ /* 0x000fc40000000f00 */
[----:B------:R-:W-:Y:S02]  /*eba0*/  MOV R43, R128 ;  /* 0x00000080002b7202 */ /* 0x000fe40000000f00 */
[----:B------:R-:W-:Y:S01]  /*ebb0*/  MOV R36, R184 ;  /* 0x000000b800247202 */ /* 0x000fe20000000f00 */
[----:B------:R-:W-:Y:S01]  /*ebc0*/  HMMA.16816.F32.BF16 R152, R124, R158, R152 ;  /* 0x0000009e7c98723c */ /* 0x000fe20000041898 */
[----:B------:R-:W-:Y:S01]  /*ebd0*/  MOV R11, R160 ;  /* 0x000000a0000b7202 */ /* 0x000fe20000000f00 */
[----:B------:R-:W1:Y:S01]  /*ebe0*/  MUFU.EX2 R32, R9 ;  /* 0x0000000900207308 */ /* 0x000e620000000800 */
[----:B------:R-:W-:Y:S02]  /*ebf0*/  IMAD.MOV.U32 R45, RZ, RZ, R150 ;  /* 0x000000ffff2d7224 */ /* 0x000fe400078e0096 */
[----:B------:R-:W-:-:S03]  /*ec00*/  FADD.FTZ R7, R43, R7 ;  /* 0x000000072b077221 */ /* 0x000fc60000010000 */
[----:B------:R-:W-:Y:S02]  /*ec10*/  HMMA.16816.F32.BF16 R164, R124, R172, R164 ;  /* 0x000000ac7ca4723c */ /* 0x000fe400000418a4 */
[----:B------:R-:W-:Y:S01]  /*ec20*/  MUFU.EX2 R9, R0 ;  /* 0x0000000000097308 */ /* 0x000fe20000000800 */
[----:B----4-:R-:W-:Y:S01]  /*ec30*/  MOV R8, R151 ;  /* 0x0000009700087202 */ /* 0x010fe20000000f00 */
[----:B------:R-:W-:-:S04]  /*ec40*/  FADD.FTZ R11, R11, R6 ;  /* 0x000000060b0b7221 */ /* 0x000fc80000010000 */
[----:B------:R-:W-:Y:S01]  /*ec50*/  HMMA.16816.F32.BF16 R168, R124, R174, R168 ;  /* 0x000000ae7ca8723c */ /* 0x000fe200000418a8 */
[----:B------:R-:W-:Y:S01]  /*ec60*/  FADD.FTZ R8, R8, R5 ;  /* 0x0000000508087221 */ /* 0x000fe20000010000 */
[----:B------:R-:W-:-:S06]  /*ec70*/  MOV R46, R176 ;  /* 0x000000b0002e7202 */ /* 0x000fcc0000000f00 */
[C---:B------:R-:W-:Y:S08]  /*ec80*/  HMMA.16816.F32.BF16 R184, R124.reuse, R190, R60 ;  /* 0x000000be7cb8723c */ /* 0x040ff0000004183c */
        /* <DEDUP_REMOVED lines=8> */
[----:B-1----:R-:W-:Y:S01]  /*ed10*/  HMMA.16816.F32.BF16 R120, R124, R12, R120 ;  /* 0x0000000c7c78723c */ /* 0x002fe20000041878 */
[----:B------:R-:W-:-:S07]  /*ed20*/  IMAD.MOV.U32 R60, RZ, RZ, R177 ;  /* 0x000000ffff3c7224 */ /* 0x000fce00078e00b1 */
[----:B------:R-:W-:Y:S01]  /*ed30*/  HMMA.16816.F32.BF16 R124, R124, R14, R56 ;  /* 0x0000000e7c7c723c */ /* 0x000fe20000041838 */
[----:B------:R-:W-:Y:S01]  /*ed40*/  MOV R56, R149 ;  /* 0x0000009500387202 */ /* 0x000fe20000000f00 */
[----:B------:R-:W-:Y:S01]  /*ed50*/  IMAD.MOV.U32 R57, RZ, RZ, R129 ;  /* 0x000000ffff397224 */ /* 0x000fe200078e0081 */
[----:B------:R-:W-:Y:S02]  /*ed60*/  MOV R58, R130 ;  /* 0x00000082003a7202 */ /* 0x000fe40000000f00 */
[----:B------:R-:W-:Y:S01]  /*ed70*/  MOV R59, R131 ;  /* 0x00000083003b7202 */ /* 0x000fe20000000f00 */
[----:B------:R-:W-:Y:S01]  /*ed80*/  FADD.FTZ R5, R57, R11 ;  /* 0x0000000b39057221 */ /* 0x000fe20000010000 */
[----:B------:R-:W-:Y:S02]  /*ed90*/  MOV R61, R178 ;  /* 0x000000b2003d7202 */ /* 0x000fe40000000f00 */
[----:B------:R-:W-:Y:S01]  /*eda0*/  MOV R62, R179 ;  /* 0x000000b3003e7202 */ /* 0x000fe20000000f00 */
[----:B------:R-:W-:Y:S01]  /*edb0*/  IMAD.MOV.U32 R63, RZ, RZ, R161 ;  /* 0x000000ffff3f7224 */ /* 0x000fe200078e00a1 */
[----:B------:R-:W-:Y:S01]  /*edc0*/  MOV R64, R162 ;  /* 0x000000a200407202 */ /* 0x000fe20000000f00 */
[----:B------:R-:W-:Y:S01]  /*edd0*/  FADD.FTZ R5, R60, R5 ;  /* 0x000000053c057221 */ /* 0x000fe20000010000 */
[----:B------:R-:W-:-:S02]  /*ede0*/  MOV R65, R163 ;  /* 0x000000a300417202 */ /* 0x000fc40000000f00 */
[----:B------:R-:W-:Y:S01]  /*edf0*/  MOV R66, R2 ;  /* 0x0000000200427202 */ /* 0x000fe20000000f00 */
[----:B------:R-:W-:-:S04]  /*ee00*/  FADD.FTZ R5, R64, R5 ;  /* 0x0000000540057221 */ /* 0x000fc80000010000 */
[----:B------:R-:W-:Y:S01]  /*ee10*/  FADD.FTZ R5, R38, R5 ;  /* 0x0000000526057221 */ /* 0x000fe20000010000 */
[----:B------:R-:W1:Y:S08]  /*ee20*/  MUFU.EX2 R4, R4 ;  /* 0x0000000400047308 */ /* 0x000e700000000800 */
[----:B------:R-:W2:Y:S01]  /*ee30*/  MUFU.EX2 R3, R3 ;  /* 0x0000000300037308 */ /* 0x000ea20000000800 */
[----:B------:R-:W-:-:S02]  /*ee40*/  F2FP.BF16.F32.PACK_AB R128, R33, R32 ;  /* 0x000000202180723e */ /* 0x000fc400000010ff */
[----:B------:R-:W-:Y:S02]  /*ee50*/  F2FP.BF16.F32.PACK_AB R130, R35, R34 ;  /* 0x000000222382723e */ /* 0x000fe400000010ff */
[----:B-1----:R-:W-:Y:S02]  /*ee60*/  F2FP.BF16.F32.PACK_AB R129, R4, R27 ;  /* 0x0000001b0481723e */ /* 0x002fe400000010ff */
        /* <DEDUP_REMOVED lines=9> */
[----:B---3--:R-:W-:-:S02]  /*ef00*/  FFMA.FTZ R0, R148, R41, R16 ;  /* 0x0000002994007223 */ /* 0x008fc40000010010 */
[----:B------:R1:W5:Y:S02]  /*ef10*/  LDL.LU R16, [R1+0xb0] ;  /* 0x0000b00001107983 */ /* 0x0003640000300800 */
[----:B------:R-:W-:Y:S01]  /*ef20*/  FADD.FTZ R6, R45, R0 ;  /* 0x000000002d067221 */ /* 0x000fe20000010000 */
        /* <DEDUP_REMOVED lines=65> */
[----:B------:R-:W-:Y:S01]  /*f340*/  IMAD.MOV.U32 R143, RZ, RZ, R252 ;  /* 0x000000ffff8f7224 */ /* 0x000fe200078e00fc */
[----:B------:R-:W-:-:S02]  /*f350*/  MOV R135, R243 ;  /* 0x000000f300877202 */ /* 0x000fc40000000f00 */
[----:B------:R-:W-:Y:S02]  /*f360*/  MOV R133, R247 ;  /* 0x000000f700857202 */ /* 0x000fe40000000f00 */
[----:B------:R-:W-:Y:S01]  /*f370*/  MOV R134, R250 ;  /* 0x000000fa00867202 */ /* 0x000fe20000000f00 */
[----:B-1----:R-:W-:-:S13]  /*f380*/  BRA.U !UP1, `(.L_x_155) ;  /* 0x0000006109487547 */ /* 0x002fda000b800000 */
[----:B------:R-:W1:Y:S01]  /*f390*/  S2R R250, SR_TID.X ;  /* 0x0000000000fa7919 */ /* 0x000e620000002100 */
[----:B------:R-:W2:Y:S01]  /*f3a0*/  LDCU.64 UR6, c[0x0][0x3c0] ;  /* 0x00007800ff0677ac */ /* 0x000ea20008000a00 */
[----:B------:R-:W-:-:S04]  /*f3b0*/  DEPBAR.LE SB0, 0x0 ;  /* 0x000080000000791a */ /* 0x000fc80000000000 */
[----:B------:R-:W3:Y:S01]  /*f3c0*/  LDCU.64 UR4, c[0x0][0x3d8] ;  /* 0x00007b00ff0477ac */ /* 0x000ee20008000a00 */
[----:B------:R-:W-:Y:S01]  /*f3d0*/  IMAD.MOV.U32 R26, RZ, RZ, 0x20 ;  /* 0x00000020ff1a7424 */ /* 0x000fe200078e00ff */
[----:B------:R-:W4:Y:S04]  /*f3e0*/  LDCU.64 UR8, c[0x0][0x390] ;  /* 0x00007200ff0877ac */ /* 0x000f280008000a00 */
[----:B------:R-:W-:Y:S01]  /*f3f0*/  SEL R26, R26, 0xffffffe0, !P0 ;  /* 0xffffffe01a1a7807 */ /* 0x000fe20004000000 */
[----:B------:R-:W-:Y:S02]  /*f400*/  USHF.R.S32.HI UR27, URZ, 0x1f, UR16 ;  /* 0x0000001fff1b7899 */ /* 0x000fe40008011410 */
[----:B------:R-:W-:Y:S02]  /*f410*/  UIADD3 UR22, UPT, UPT, UR17, -0x3, URZ ;  /* 0xfffffffd11167890 */ /* 0x000fe4000fffe0ff */
[----:B--2---:R-:W-:-:S02]  /*f420*/  USHF.L.U32 UR26, UR6, 0x4, URZ ;  /* 0x00000004061a7899 */ /* 0x004fc400080006ff */
[----:B------:R-:W-:Y:S02]  /*f430*/  UIMAD.WIDE.U32 UR30, UR22, UR6, URZ ;  /* 0x00000006161e72a5 */ /* 0x000fe4000f8e00ff */
[----:B------:R-:W-:Y:S02]  /*f440*/  UIMAD UR22, UR22, UR7, URZ ;  /* 0x00000007161672a4 */ /* 0x000fe4000f8e02ff */
[----:B---3--:R-:W-:Y:S02]  /*f450*/  UIMAD UR23, UR27, UR4, URZ ;  /* 0x000000041b1772a4 */ /* 0x008fe4000f8e02ff */
[----:B------:R-:W-:Y:S01]  /*f460*/  ULEA UR25, UP0, UR30, UR26, 0x6 ;  /* 0x0000001a1e197291 */ /* 0x000fe2000f8030ff */
[----:B------:R-:W-:Y:S01]  /*f470*/  IMAD.U32 R12, RZ, RZ, UR30 ;  /* 0x0000001eff0c7e24 */ /* 0x000fe2000f8e00ff */
[----:B------:R-:W-:Y:S01]  /*f480*/  UIMAD UR23, UR16, UR5, UR23 ;  /* 0x00000005101772a4 */ /* 0x000fe2000f8e0217 */
[----:B------:R-:W-:Y:S01]  /*f490*/  IMAD.U32 R13, RZ, RZ, UR31 ;  /* 0x0000001fff0d7e24 */ /* 0x000fe2000f8e00ff */
[----:B------:R-:W-:Y:S01]  /*f4a0*/  USHF.L.U64.HI UR18, UR6, 0x4, UR7 ;  /* 0x0000000406127899 */ /* 0x000fe20008010207 */
[C---:B-1----:R-:W-:Y:S01]  /*f4b0*/  IMAD.SHL.U32 R0, R250.reuse, 0x8, RZ ;  /* 0x00000008fa007824 */ /* 0x042fe200078e00ff */
[----:B------:R-:W-:Y:S01]  /*f4c0*/  SHF.R.U32.HI R7, RZ, 0x3, R250 ;  /* 0x00000003ff077819 */ /* 0x000fe200000116fa */
[----:B------:R-:W-:Y:S01]  /*f4d0*/  IMAD.SHL.U32 R3, R250, 0x40, RZ ;  /* 0x00000040fa037824 */ /* 0x000fe200078e00ff */
[----:B------:R-:W-:Y:S01]  /*f4e0*/  UIADD3 UR22, UPT, UPT, UR31, UR22, URZ ;  /* 0x000000161f167290 */ /* 0x000fe2000fffe0ff */
[----:B------:R-:W-:Y:S01]  /*f4f0*/  MOV R15, UR25 ;  /* 0x00000019000f7c02 */ /* 0x000fe20008000f00 */
[----:B------:R-:W-:Y:S01]  /*f500*/  UIADD3 UR26, UP1, UPT, UR25, UR26, URZ ;  /* 0x0000001a191a7290 */ /* 0x000fe2000ff3e0ff */
[----:B------:R-:W-:Y:S01]  /*f510*/  LOP3.LUT R9, R0, 0x38, RZ, 0xc0, !PT ;  /* 0x0000003800097812 */ /* 0x000fe200078ec0ff */
[----:B------:R-:W-:Y:S01]  /*f520*/  IMAD R6, R7, UR7, RZ ;  /* 0x0000000707067c24 */ /* 0x000fe2000f8e02ff */
[----:B------:R-:W-:Y:S01]  /*f530*/  SHF.L.U32 R0, R250, 0x5, RZ ;  /* 0x00000005fa007819 */ /* 0x000fe200000006ff */
[----:B------:R-:W-:Y:S01]  /*f540*/  BAR.SYNC.DEFER_BLOCKING 0x0 ;  /* 0x0000000000007b1d */ /* 0x000fe20000010000 */
[----:B------:R-:W-:Y:S01]  /*f550*/  IADD3 R4, P1, PT, R9, UR20, RZ ;  /* 0x0000001409047c10 */ /* 0x000fe2000ff3e0ff */
[----:B------:R-:W-:Y:S01]  /*f560*/  IMAD.U32 R14, RZ, RZ, UR26 ;  /* 0x0000001aff0e7e24 */ /* 0x000fe2000f8e00ff */
[----:B------:R-:W-:-:S03]  /*f570*/  LOP3.LUT R8, R3, 0x200, RZ, 0xc0, !PT ;  /* 0x0000020003087812 */ /* 0x000fc600078ec0ff */
[----:B------:R-:W-:Y:S01]  /*f580*/  IMAD.X R5, RZ, RZ, UR19, P1 ;  /* 0x00000013ff057e24 */ /* 0x000fe200088e06ff */
[----:B------:R-:W-:Y:S01]  /*f590*/  LOP3.LUT R8, R8, 0x7c00, R0, 0xf8, !PT ;  /* 0x00007c0008087812 */ /* 0x000fe200078ef800 */
[----:B------:R1:W-:Y:S01]  /*f5a0*/  STL [R1+0x88], R9 ;  /* 0x0000880901007387 */ /* 0x0003e20000100800 */
[----:B------:R-:W-:Y:S01]  /*f5b0*/  LOP3.LUT R0, R9, 0x1c0, R3, 0xf8, !PT ;  /* 0x000001c009007812 */ /* 0x000fe200078ef803 */
[----:B------:R-:W-:Y:S02]  /*f5c0*/  IMAD.WIDE.U32 R4, R7, UR6, R4 ;  /* 0x0000000607047c25 */ /* 0x000fe4000f8e0004 */
[----:B------:R-:W-:Y:S02]  /*f5d0*/  STL [R1+0x38], R7 ;  /* 0x0000380701007387 */ /* 0x000fe40000100800 */
[----:B------:R-:W-:Y:S02]  /*f5e0*/  IMAD.IADD R5, R5, 0x1, R6 ;  /* 0x0000000105057824 */ /* 0x000fe400078e0206 */
[----:B------:R2:W-:Y:S01]  /*f5f0*/  STL [R1+0x90], R6 ;  /* 0x0000900601007387 */ /* 0x0005e20000100800 */
[----:B-1----:R-:W-:-:S02]  /*f600*/  IMAD.U32 R9, RZ, RZ, UR22 ;  /* 0x00000016ff097e24 */ /* 0x002fc4000f8e00ff */
[----:B--2---:R-:W-:-:S04]  /*f610*/  IMAD.U32 R6, RZ, RZ, UR4 ;  /* 0x00000004ff067e24 */ /* 0x004fc8000f8e00ff */
[----:B------:R-:W-:Y:S01]  /*f620*/  IMAD.WIDE.U32 R6, R6, UR16, R4 ;  /* 0x0000001006067c25 */ /* 0x000fe2000f8e0004 */
[----:B------:R-:W-:Y:S02]  /*f630*/  LOP3.LUT R4, R3, 0x400, RZ, 0xc0, !PT ;  /* 0x0000040003047812 */ /* 0x000fe400078ec0ff */
[--C-:B------:R-:W-:Y:S02]  /*f640*/  SHF.R.U32.HI R5, RZ, 0x1, R250.reuse ;  /* 0x00000001ff057819 */ /* 0x100fe400000116fa */
[C---:B------:R-:W-:Y:S02]  /*f650*/  LOP3.LUT R3, R0.reuse, 0x8, R250, 0x78, !PT ;  /* 0x0000000800037812 */ /* 0x040fe400078e78fa */
[----:B------:R-:W-:-:S03]  /*f660*/  LOP3.LUT R5, R0, 0x8, R5, 0x78, !PT ;  /* 0x0000000800057812 */ /* 0x000fc600078e7805 */
[----:B------:R-:W-:Y:S01]  /*f670*/  IMAD R0, R3, 0x2, R4 ;  /* 0x0000000203007824 */ /* 0x000fe200078e0204 */
[----:B------:R-:W-:Y:S01]  /*f680*/  IADD3 R3, PT, PT, R7, UR23, RZ ;  /* 0x0000001707037c10 */ /* 0x000fe2000fffe0ff */
[----:B------:R-:W-:Y:S01]  /*f690*/  ULEA.HI.X UR23, UR30, UR18, UR22, 0x6, UP0 ;  /* 0x000000121e177291 */ /* 0x000fe200080f3416 */
[----:B----4-:R-:W-:Y:S01]  /*f6a0*/  LEA R4, P1, R6, UR8, 0x1 ;  /* 0x0000000806047c11 */ /* 0x010fe2000f8208ff */
[----:B------:R-:W-:Y:S01]  /*f6b0*/  ULEA UR28, UP0, UR6, UR25, 0x5 ;  /* 0x00000019061c7291 */ /* 0x000fe2000f8028ff */
[----:B------:R-:W-:Y:S01]  /*f6c0*/  LOP3.LUT R22, R8, R5, RZ, 0xfc, !PT ;  /* 0x0000000508167212 */ /* 0x000fe200078efcff */
[----:B------:R-:W-:Y:S01]  /*f6d0*/  UIADD3.X UR18, UPT, UPT, UR23, UR18, URZ, UP1, !UPT ;  /* 0x0000001217127290 */ /* 0x000fe20008ffe4ff */
[----:B------:R-:W-:Y:S01]  /*f6e0*/  LEA.HI.X R3, R6, UR9, R3, 0x1, P1 ;  /* 0x0000000906037c11 */ /* 0x000fe200088f0c03 */
[----:B------:R-:W-:Y:S01]  /*f6f0*/  ULEA.HI.X UR22, UR6, UR23, UR7, 0x5, UP0 ;  /* 0x0000001706167291 */ /* 0x000fe200080f2c07 */
[-C--:B------:R-:W-:Y:S01]  /*f700*/  LEA R10, P4, R12, R4.reuse, 0x7 ;  /* 0x000000040c0a7211 */ /* 0x080fe200078838ff */
[----:B------:R-:W-:Y:S01]  /*f710*/  IMAD.U32 R7, RZ, RZ, UR23 ;  /* 0x00000017ff077e24 */ /* 0x000fe2000f8e00ff */
[-C--:B------:R-:W-:Y:S01]  /*f720*/  LEA R8, P3, R15, R4.reuse, 0x1 ;  /* 0x000000040f087211 */ /* 0x080fe200078608ff */
[----:B------:R-:W-:Y:S01]  /*f730*/  IMAD.U32 R13, RZ, RZ, UR28 ;  /* 0x0000001cff0d7e24 */ /* 0x000fe2000f8e00ff */
[----:B------:R-:W-:Y:S01]  /*f740*/  MOV R5, UR18 ;  /* 0x0000001200057c02 */ /* 0x000fe20008000f00 */
[----:B------:R-:W-:Y:S01]  /*f750*/  IMAD.U32 R20, RZ, RZ, UR22 ;  /* 0x00000016ff147e24 */ /* 0x000fe2000f8e00ff */
[-C--:B------:R-:W-:Y:S01]  /*f760*/  LEA R6, P2, R14, R4.reuse, 0x1 ;  /* 0x000000040e067211 */ /* 0x080fe200078408ff */
[----:B------:R-:W-:Y:S01]  /*f770*/  VIADD R21, R0, UR21 ;  /* 0x0000001500157c36 */ /* 0x000fe20008000000 */
[----:B------:R-:W-:Y:S01]  /*f780*/  LEA.HI.X R11, R12, R3, R9, 0x7, P4 ;  /* 0x000000030c0b7211 */ /* 0x000fe200020f3c09 */
[----:B------:R-:W1:Y:S01]  /*f790*/  LDCU UR18, c[0x0][0x50c] ;  /* 0x0000a180ff1277ac */ /* 0x000e620008000800 */
[----:B------:R-:W-:-:S02]  /*f7a0*/  LEA R4, P1, R13, R4, 0x1 ;  /* 0x000000040d047211 */ /* 0x000fc400078208ff */
[-C--:B------:R-:W-:Y:S01]  /*f7b0*/  LEA.HI.X R9, R15, R3.reuse, R7, 0x1, P3 ;  /* 0x000000030f097211 */ /* 0x080fe200018f0c07 */
[----:B------:R-:W-:Y:S01]  /*f7c0*/  @!PT LDS RZ, [RZ] ;  /* 0x00000000fffff984 */ /* 0x000fe20000000800 */
[----:B------:R-:W-:Y:S01]  /*f7d0*/  @!PT LDS RZ, [RZ] ;  /* 0x00000000fffff984 */ /* 0x000fe20000000800 */
[----:B------:R-:W-:Y:S01]  /*f7e0*/  @!PT LDS RZ, [RZ] ;  /* 0x00000000fffff984 */ /* 0x000fe20000000800 */
[----:B-----5:R-:W-:Y:S01]  /*f7f0*/  LDGSTS.E.BYPASS.LTC128B.128 [R2+0xc000], desc[UR14][R10.64] ;  /* 0x0c0000000a027fae */ /* 0x020fe2000b981a0e */
[-C--:B------:R-:W-:Y:S01]  /*f800*/  LEA.HI.X R7, R14, R3.reuse, R5, 0x1, P2 ;  /* 0x000000030e077211 */ /* 0x080fe200010f0c05 */
[----:B------:R-:W-:Y:S01]  /*f810*/  UISETP.NE.AND UP0, UPT, UR17, 0x3, UPT ;  /* 0x000000031100788c */ /* 0x000fe2000bf05270 */
[----:B------:R-:W-:Y:S01]  /*f820*/  LEA.HI.X R5, R13, R3, R20, 0x1, P1 ;  /* 0x000000030d057211 */ /* 0x000fe200008f0c14 */
[----:B------:R-:W-:Y:S01]  /*f830*/  LDGSTS.E.BYPASS.LTC128B.128 [R2+0xe000], desc[UR14][R10.64+0x80] ;  /* 0x0e0000800a027fae */ /* 0x000fe2000b981a0e */
[----:B------:R-:W-:Y:S01]  /*f840*/  LEA R22, R22, UR21, 0x1 ;  /* 0x0000001516167c11 */ /* 0x000fe2000f8e08ff */
[----:B------:R-:W-:Y:S01]  /*f850*/  IMAD.MOV.U32 R3, RZ, RZ, 0x40 ;  /* 0x00000040ff037424 */ /* 0x000fe200078e00ff */
[----:B------:R-:W-:Y:S01]  /*f860*/  IADD3 R20, PT, PT, R21, R26, RZ ;  /* 0x0000001a15147210 */ /* 0x000fe20007ffe0ff */
[----:B------:R-:W-:Y:S02]  /*f870*/  LDGSTS.E.BYPASS.LTC128B.128 [R2+0xc800], desc[UR14][R8.64] ;  /* 0x0c80000008027fae */ /* 0x000fe4000b981a0e */
[--C-:B------:R-:W-:Y:S01]  /*f880*/  IMAD.IADD R25, R26, 0x1, R22.reuse ;  /* 0x000000011a197824 */ /* 0x100fe200078e0216 */
[----:B------:R-:W-:Y:S01]  /*f890*/  SEL R3, R3, 0xffffffc0, !P6 ;  /* 0xffffffc003037807 */ /* 0x000fe20007000000 */
[----:B------:R2:W-:Y:S04]  /*f8a0*/  LDGSTS.E.BYPASS.LTC128B.128 [R2+0xe800], desc[UR14][R8.64+0x80] ;  /* 0x0e80008008027fae */ /* 0x0005e8000b981a0e */
[----:B------:R-:W-:Y:S01]  /*f8b0*/  LDGSTS.E.BYPASS.LTC128B.128 [R2+0xd000], desc[UR14][R6.64] ;  /* 0x0d00000006027fae */ /* 0x000fe2000b981a0e */
[----:B------:R-:W-:Y:S01]  /*f8c0*/  IMAD.IADD R23, R3, 0x1, R22 ;  /* 0x0000000103177824 */ /* 0x000fe200078e0216 */
[----:B------:R-:W-:-:S02]  /*f8d0*/  IADD3 R3, PT, PT, R21, R3, RZ ;  /* 0x0000000315037210 */ /* 0x000fc40007ffe0ff */
[----:B------:R-:W-:Y:S01]  /*f8e0*/  LDGSTS.E.BYPASS.LTC128B.128 [R2+0xf000], desc[UR14][R6.64+0x80] ;  /* 0x0f00008006027fae */ /* 0x000fe2000b981a0e */
[C---:B------:R-:W-:Y:S02]  /*f8f0*/  IMAD.IADD R24, R26.reuse, 0x1, R23 ;  /* 0x000000011a187824 */ /* 0x040fe400078e0217 */
[----:B------:R-:W-:Y:S01]  /*f900*/  IMAD.IADD R21, R26, 0x1, R3 ;  /* 0x000000011a157824 */ /* 0x000fe200078e0203 */
        /* <DEDUP_REMOVED lines=11> */
[----:B------:R-:W1:Y:S04]  /*f9c0*/  LDSM.16.M88.4 R60, [R20+0x9800] ;  /* 0x00980000143c783b */ /* 0x000e680000000200 */
[----:B------:R-:W1:Y:S04]  /*f9d0*/  LDSM.16.M88.4 R12, [R22] ;  /* 0x00000000160c783b */ /* 0x000e680000000200 */
        /* <DEDUP_REMOVED lines=13> */
[C---:B-1----:R-:W-:Y:S08]  /*fab0*/  HMMA.16816.F32.BF16 R140, R8.reuse, R60, R132 ;  /* 0x0000003c088c723c */ /* 0x042ff00000041884 */
        /* <DEDUP_REMOVED lines=12> */
[C---:B--2---:R-:W-:Y:S01]  /*fb80*/  HMMA.16816.F32.BF16 R40, R4.reuse, R60, R8 ;  /* 0x0000003c0428723c */ /* 0x044fe20000041808 */
[----:B------:R-:W-:Y:S07]  /*fb90*/  LDSM.16.M88.4 R8, [R23] ;  /* 0x000000001708783b */ /* 0x000fee0000000200 */
[C---:B------:R-:W-:Y:S08]  /*fba0*/  HMMA.16816.F32.BF16 R136, R4.reuse, R36, R136 ;  /* 0x000000240488723c */ /* 0x040ff00000041888 */
[C---:B------:R-:W-:Y:S08]  /*fbb0*/  HMMA.16816.F32.BF16 R64, R4.reuse, R32, R64 ;  /* 0x000000200440723c */ /* 0x040ff00000041840 */
[C---:B------:R-:W-:Y:S08]  /*fbc0*/  HMMA.16816.F32.BF16 R52, R4.reuse, R28, R52 ;  /* 0x0000001c0434723c */ /* 0x040ff00000041834 */
[C---:B------:R-:W-:Y:S01]  /*fbd0*/  HMMA.16816.F32.BF16 R132, R4.reuse, R38, R132 ;  /* 0x000000260484723c */ /* 0x040fe20000041884 */
[----:B------:R-:W1:Y:S07]  /*fbe0*/  LDSM.16.M88.4 R36, [R3+0x9800] ;  /* 0x009800000324783b */ /* 0x000e6e0000000200 */
[C---:B------:R-:W-:Y:S01]  /*fbf0*/  HMMA.16816.F32.BF16 R56, R4.reuse, R34, R56 ;  /* 0x000000220438723c */ /* 0x040fe20000041838 */
[----:B------:R-:W-:Y:S07]  /*fc00*/  LDSM.16.M88.4 R32, [R3+0x8000] ;  /* 0x008000000320783b */ /* 0x000fee0000000200 */
[C---:B------:R-:W-:Y:S01]  /*fc10*/  HMMA.16816.F32.BF16 R48, R4.reuse, R30, R48 ;  /* 0x0000001e0430723c */ /* 0x040fe20000041830 */
[----:B------:R-:W-:Y:S07]  /*fc20*/  LDSM.16.M88.4 R28, [R3+0x8800] ;  /* 0x00880000031c783b */ /* 0x000fee0000000200 */
[----:B------:R-:W-:Y:S01]  /*fc30*/  HMMA.16816.F32.BF16 R60, R4, R62, R12 ;  /* 0x0000003e043c723c */ /* 0x000fe2000004180c */
[----:B------:R-:W2:Y:S04]  /*fc40*/  LDSM.16.M88.4 R4, [R23+0x2000] ;  /* 0x002000001704783b */ /* 0x000ea80000000200 */
[----:B------:R-:W3:-:S15]  /*fc50*/  LDSM.16.M88.4 R12, [R3+0x9000] ;  /* 0x00900000030c783b */ /* 0x000ede0000000200 */
[----:B-1----:R-:W-:Y:S08]  /*fc60*/  HMMA.16816.F32.BF16 R60, R8, R38, R60 ;  /* 0x00000026083c723c */ /* 0x002ff0000004183c */
[----:B--2---:R-:W-:Y:S08]  /*fc70*/  HMMA.16816.F32.BF16 R244, R4, R36, R140 ;  /* 0x0000002404f4723c */ /* 0x004ff0000004188c */
[C---:B------:R-:W-:Y:S08]  /*fc80*/  HMMA.16816.F32.BF16 R140, R8.reuse, R32, R136 ;  /* 0x00000020088c723c */ /* 0x040ff00000041888 */
[C---:B------:R-:W-:Y:S08]  /*fc90*/  HMMA.16816.F32.BF16 R136, R8.reuse, R34, R132 ;  /* 0x000000220888723c */ /* 0x040ff00000041884 */
[C---:B------:R-:W-:Y:S08]  /*fca0*/  HMMA.16816.F32.BF16 R132, R8.reuse, R28, R64 ;  /* 0x0000001c0884723c */ /* 0x040ff00000041840 */
[C---:B------:R-:W-:Y:S08]  /*fcb0*/  HMMA.16816.F32.BF16 R64, R8.reuse, R30, R56 ;  /* 0x0000001e0840723c */ /* 0x040ff00000041838 */
[C---:B---3--:R-:W-:Y:S08]  /*fcc0*/  HMMA.16816.F32.BF16 R56, R8.reuse, R12, R52 ;  /* 0x0000000c0838723c */ /* 0x048ff00000041834 */
[----:B------:R-:W-:Y:S08]  /*fcd0*/  HMMA.16816.F32.BF16 R52, R8, R14, R48 ;  /* 0x0000000e0834723c */ /* 0x000ff00000041830 */
[C---:B------:R-:W-:Y:S08]  /*fce0*/  HMMA.16816.F32.BF16 R208, R4.reuse, R32, R224 ;  /* 0x0000002004d0723c */ /* 0x040ff000000418e0 */
[C---:B------:R-:W-:Y:S08]  /*fcf0*/  HMMA.16816.F32.BF16 R220, R4.reuse, R28, R220 ;  /* 0x0000001c04dc723c */ /* 0x040ff000000418dc */
        /* <DEDUP_REMOVED lines=8> */
[----:B------:R-:W1:Y:S07]  /*fd80*/  LDSM.16.M88.4 R4, [R24+0x2000] ;  /* 0x002000001804783b */ /* 0x000e6e0000000200 */
[----:B------:R-:W-:Y:S01]  /*fd90*/  HMMA.16816.F32.BF16 R48, R8, R36, R40 ;  /* 0x000000240830723c */ /* 0x000fe20000041828 */
[----:B------:R-:W2:Y:S04]  /*fda0*/  LDSM.16.M88.4 R40, [R21+0x9800] ;  /* 0x009800001528783b */ /* 0x000ea80000000200 */
[----:B------:R-:W3:Y:S04]  /*fdb0*/  LDSM.16.M88.4 R8, [R24] ;  /* 0x000000001808783b */ /* 0x000ee80000000200 */
[----:B------:R-:W-:Y:S01]  /*fdc0*/  LDSM.16.M88.4 R36, [R0+UR21+0xa000] ;  /* 0x00a000150024783b */ /* 0x000fe20008000200 */
[C---:B-1----:R-:W-:Y:S08]  /*fdd0*/  HMMA.16816.F32.BF16 R208, R4.reuse, R32, R208 ;  /* 0x0000002004d0723c */ /* 0x042ff000000418d0 */
[----:B--2---:R-:W-:Y:S08]  /*fde0*/  HMMA.16816.F32.BF16 R228, R4, R42, R212 ;  /* 0x0000002a04e4723c */ /* 0x004ff000000418d4 */
[C---:B---3--:R-:W-:Y:S08]  /*fdf0*/  HMMA.16816.F32.BF16 R224, R8.reuse, R32, R140 ;  /* 0x0000002008e0723c */ /* 0x048ff0000004188c */
[-C--:B------:R-:W-:Y:S08]  /*fe00*/  HMMA.16816.F32.BF16 R212, R8, R34.reuse, R136 ;  /* 0x0000002208d4723c */ /* 0x080ff00000041888 */
[C---:B------:R-:W-:Y:S01]  /*fe10*/  HMMA.16816.F32.BF16 R216, R4.reuse, R34, R216 ;  /* 0x0000002204d8723c */ /* 0x040fe200000418d8 */
[----:B------:R-:W-:Y:S07]  /*fe20*/  LDSM.16.M88.4 R32, [R0+UR21+0xa800] ;  /* 0x00a800150020783b */ /* 0x000fee0008000200 */
[C---:B------:R-:W-:Y:S08]  /*fe30*/  HMMA.16816.F32.BF16 R220, R4.reuse, R28, R220 ;  /* 0x0000001c04dc723c */ /* 0x040ff000000418dc */
[C---:B------:R-:W-:Y:S08]  /*fe40*/  HMMA.16816.F32.BF16 R232, R4.reuse, R30, R232 ;  /* 0x0000001e04e8723c */ /* 0x040ff000000418e8 */
[C---:B------:R-:W-:Y:S08]  /*fe50*/  HMMA.16816.F32.BF16 R236, R4.reuse, R12, R236 ;  /* 0x0000000c04ec723c */ /* 0x040ff000000418ec */
[C---:B------:R-:W-:Y:S08]  /*fe60*/  HMMA.16816.F32.BF16 R240, R4.reuse, R14, R240 ;  /* 0x0000000e04f0723c */ /* 0x040ff000000418f0 */
[----:B------:R-:W-:Y:S01]  /*fe70*/  HMMA.16816.F32.BF16 R244, R4, R40, R244 ;  /* 0x0000002804f4723c */ /* 0x000fe200000418f4 */
[----:B------:R-:W1:Y:S07]  /*fe80*/  LDSM.16.M88.4 R4, [R22+0x6000] ;  /* 0x006000001604783b */ /* 0x000e6e0000000200 */
[C---:B------:R-:W-:Y:S08]  /*fe90*/  HMMA.16816.F32.BF16 R140, R8.reuse, R28, R132 ;  /* 0x0000001c088c723c */ /* 0x040ff00000041884 */
[C---:B------:R-:W-:Y:S01]  /*fea0*/  HMMA.16816.F32.BF16 R136, R8.reuse, R30, R64 ;  /* 0x0000001e0888723c */ /* 0x040fe20000041840 */
[----:B------:R-:W2:Y:S07]  /*feb0*/  LDSM.16.M88.4 R28, [R0+UR21+0xb000] ;  /* 0x00b00015001c783b */ /* 0x000eae0008000200 */
[C---:B------:R-:W-:Y:S01]  /*fec0*/  HMMA.16816.F32.BF16 R248, R8.reuse, R40, R48 ;  /* 0x0000002808f8723c */ /* 0x040fe20000041830 */
[----:B------:R-:W3:Y:S07]  /*fed0*/  LDSM.16.M88.4 R48, [R0+UR21+0xb800] ;  /* 0x00b800150030783b */ /* 0x000eee0008000200 */
[C---:B------:R-:W-:Y:S08]  /*fee0*/  HMMA.16816.F32.BF16 R56, R8.reuse, R12, R56 ;  /* 0x0000000c0838723c */ /* 0x040ff00000041838 */
[----:B------:R-:W-:Y:S01]  /*fef0*/  HMMA.16816.F32.BF16 R52, R8, R14, R52 ;  /* 0x0000000e0834723c */ /* 0x000fe20000041834 */
[----:B------:R-:W4:Y:S02]  /*ff00*/  LDSM.16.M88.4 R12, [R22+0x4000] ;  /* 0x00400000160c783b */ /* 0x000f240000000200 */
[----:B------:R-:W-:Y:S01]  /*ff10*/  IMAD.MOV.U32 R27, RZ, RZ, R250 ;  /* 0x000000ffff1b7224 */ /* 0x000fe200078e00fa */
[----:B------:R-:W-:Y:S01]  /*ff20*/  MOV R45, R249 ;  /* 0x000000f9002d7202 */ /* 0x000fe20000000f00 */
[----:B------:R-:W-:-:S02]  /*ff30*/  IMAD.MOV.U32 R26, RZ, RZ, R251 ;  /* 0x000000ffff1a7224 */ /* 0x000fc400078e00fb */
[----:B------:R-:W-:Y:S01]  /*ff40*/  IMAD.MOV.U32 R46, RZ, RZ, R248 ;  /* 0x000000ffff2e7224 */ /* 0x000fe200078e00f8 */
[C---:B-1----:R-:W-:Y:S08]  /*ff50*/  HMMA.16816.F32.BF16 R64, R4.reuse, R36, R208 ;  /* 0x000000240440723c */ /* 0x042ff000000418d0 */
[C---:B------:R-:W-:Y:S08]  /*ff60*/  HMMA.16816.F32.BF16 R208, R4.reuse, R34, R232 ;  /* 0x0000002204d0723c */ /* 0x040ff000000418e8 */
[C---:B--2---:R-:W-:Y:S08]  /*ff70*/  HMMA.16816.F32.BF16 R240, R4.reuse, R30, R240 ;  /* 0x0000001e04f0723c */ /* 0x044ff000000418f0 */
[----:B---3--:R-:W-:Y:S01]  /*ff80*/  HMMA.16816.F32.BF16 R232, R4, R48, R244 ;  /* 0x0000003004e8723c */ /* 0x008fe200000418f4 */
[----:B------:R-:W-:Y:S01]  /*ff90*/  IMAD.MOV.U32 R246, RZ, RZ, R27 ;  /* 0x000000fffff67224 */ /* 0x000fe200078e001b */
[----:B------:R-:W-:Y:S01]  /*ffa0*/  MOV R245, R45 ;  /* 0x0000002d00f57202 */ /* 0x000fe20000000f00 */
[----:B------:R-:W-:-:S02]  /*ffb0*/  IMAD.MOV.U32 R247, RZ, RZ, R26 ;  /* 0x000000fffff77224 */ /* 0x000fc400078e001a */
[----:B------:R-:W-:-:S03]  /*ffc0*/  IMAD.MOV.U32 R244, RZ, RZ, R46 ;  /* 0x000000fffff47224 */ /* 0x000fc600078e002e */
[----:B------:R-:W-:Y:S03]  /*ffd0*/  HMMA.16816.F32.BF16 R132, R8, R42, R60 ;  /* 0x0000002a0884723c */ /* 0x000fe6000004183c */
[----:B------:R-:W-:Y:S01]  /*ffe0*/  IMAD.MOV.U32 R10, RZ, RZ, R240 ;  /* 0x000000ffff0a7224 */ /* 0x000fe200078e00f0 */
[----:B------:R-:W-:Y:S01]  /*fff0*/  MOV R9, R241 ;  /* 0x000000f100097202 */ /* 0x000fe20000000f00 */
[----:B------:R-:W-:Y:S02]  /*10000*/  IMAD.MOV.U32 R8, RZ, RZ, R242 ;  /* 0x000000ffff087224 */ /* 0x000fe400078e00f2 */
[----:B------:R-:W-:Y:S01]  /*10010*/  IMAD.MOV.U32 R0, RZ, RZ, R243 ;  /* 0x000000ffff007224 */ /* 0x000fe200078e00f3 */
[----:B------:R-:W-:Y:S03]  /*10020*/  HMMA.16816.F32.BF16 R228, R4, R50, R228 ;  /* 0x0000003204e4723c */ /* 0x000fe600000418e4 */
[----:B------:R-:W-:-:S05]  /*10030*/  IMAD.MOV.U32 R47, RZ, RZ, R235 ;  /* 0x000000ffff2f7224 */ /* 0x000fca00078e00eb */
[----:B------:R-:W-:Y:S01]  /*10040*/  HMMA.16816.F32.BF16 R40, R4, R32, R220 ;  /* 0x000000200428723c */ /* 0x000fe200000418dc */
[----:B------:R-:W-:Y:S01]  /*10050*/  IMAD.MOV.U32 R222, RZ, RZ, R232 ;  /* 0x000000ffffde7224 */ /* 0x000fe200078e00e8 */
[----:B------:R-:W-:Y:S01]  /*10060*/  MOV R221, R233 ;  /* 0x000000e900dd7202 */ /* 0x000fe20000000f00 */
[----:B------:R-:W-:-:S05]  /*10070*/  IMAD.MOV.U32 R220, RZ, RZ, R234 ;  /* 0x000000ffffdc7224 */ /* 0x000fca00078e00ea */
[----:B----4-:R-:W-:Y:S01]  /*10080*/  HMMA.16816.F32.BF16 R232, R12, R34, R136 ;  /* 0x000000220ce8723c */ /* 0x010fe20000041888 */
[----:B------:R-:W-:Y:S01]  /*10090*/  IMAD.MOV.U32 R136, RZ, RZ, R10 ;  /* 0x000000ffff887224 */ /* 0x000fe200078e000a */
[----:B------:R-:W-:Y:S01]  /*100a0*/  MOV R137, R9 ;  /* 0x0000000900897202 */ /* 0x000fe20000000f00 */
[----:B------:R-:W-:Y:S02]  /*100b0*/  IMAD.MOV.U32 R138, RZ, RZ, R8 ;  /* 0x000000ffff8a7224 */ /* 0x000fe400078e0008 */
[----:B------:R-:W-:-:S03]  /*100c0*/  IMAD.MOV.U32 R139, RZ, RZ, R0 ;  /* 0x000000ffff8b7224 */ /* 0x000fc600078e0000 */
[----:B------:R-:W-:Y:S08]  /*100d0*/  HMMA.16816.F32.BF16 R8, R12, R30, R52 ;  /* 0x0000001e0c08723c */ /* 0x000ff00000041834 */
[C---:B------:R-:W-:Y:S08]  /*100e0*/  HMMA.16816.F32.BF16 R60, R4.reuse, R38, R216 ;  /* 0x00000026043c723c */ /* 0x040ff000000418d8 */
        /* <DEDUP_REMOVED lines=12> */
[----:B------:R-:W-:Y:S01]  /*101b0*/  IMAD.MOV.U32 R26, RZ, RZ, R9 ;  /* 0x000000ffff1a7224 */ /* 0x000fe200078e0009 */
[----:B------:R-:W-:Y:S01]  /*101c0*/  LDSM.16.M88.4 R4, [R25+0x6000] ;  /* 0x006000001904783b */ /* 0x000fe20000000200 */
[----:B------:R-:W-:Y:S01]  /*101d0*/  IMAD.MOV.U32 R22, RZ, RZ, R10 ;  /* 0x000000ffff167224 */ /* 0x000fe200078e000a */
[C---:B------:R-:W-:Y:S02]  /*101e0*/  HMMA.16816.F32.BF16 R240, R12.reuse, R38, R212 ;  /* 0x000000260cf0723c */ /* 0x040fe400000418d4 */
[----:B------:R-:W1:Y:S04]  /*101f0*/  LDSM.16.M88.4 R36, [R20+0xb000] ;  /* 0x00b000001424783b */ /* 0x000e680000000200 */
[----:B------:R2:W-:Y:S02]  /*10200*/  LDSM.16.M88.4 R8, [R25+0x4000] ;  /* 0x004000001908783b */ /* 0x0005e40000000200 */
[C---:B------:R-:W-:Y:S02]  /*10210*/  HMMA.16816.F32.BF16 R236, R12.reuse, R32, R140 ;  /* 0x000000200cec723c */ /* 0x040fe4000004188c */
[----:B------:R-:W3:Y:S06]  /*10220*/  LDSM.16.M88.4 R32, [R20+0xa000] ;  /* 0x00a000001420783b */ /* 0x000eec0000000200 */
[C---:B------:R-:W-:Y:S01]  /*10230*/  HMMA.16816.F32.BF16 R228, R12.reuse, R28, R56 ;  /* 0x0000001c0ce4723c */ /* 0x040fe20000041838 */
[----:B------:R-:W4:Y:S04]  /*10240*/  LDSM.16.M88.4 R28, [R20+0xa800] ;  /* 0x00a80000141c783b */ /* 0x000f280000000200 */
[----:B------:R2:W4:Y:S03]  /*10250*/  LDSM.16.M88.4 R56, [R20+0xb800] ;  /* 0x00b800001438783b */ /* 0x0005260000000200 */
[C---:B------:R-:W-:Y:S08]  /*10260*/  HMMA.16816.F32.BF16 R140, R12.reuse, R48, R244 ;  /* 0x000000300c8c723c */ /* 0x040ff000000418f4 */
[----:B------:R-:W-:Y:S01]  /*10270*/  HMMA.16816.F32.BF16 R244, R12, R50, R132 ;  /* 0x000000320cf4723c */ /* 0x000fe20000041884 */
[----:B------:R-:W-:Y:S01]  /*10280*/  MOV R132, R222 ;  /* 0x000000de00847202 */ /* 0x000fe20000000f00 */
[----:B------:R-:W-:Y:S01]  /*10290*/  IMAD.MOV.U32 R133, RZ, RZ, R221 ;  /* 0x000000ffff857224 */ /* 0x000fe200078e00dd */
[----:B------:R-:W-:Y:S01]  /*102a0*/  MOV R135, R47 ;  /* 0x0000002f00877202 */ /* 0x000fe20000000f00 */
[----:B------:R-:W-:Y:S01]  /*102b0*/  IMAD.MOV.U32 R134, RZ, RZ, R220 ;  /* 0x000000ffff867224 */ /* 0x000fe200078e00dc */
[----:B------:R-:W-:Y:S04]  /*102c0*/  LDSM.16.M88.4 R48, [R3+0xa800] ;  /* 0x00a800000330783b */ /* 0x000fe80000000200 */
[----:B------:R-:W-:Y:S01]  /*102d0*/  LDSM.16.M88.4 R12, [R23+0x4000] ;  /* 0x00400000170c783b */ /* 0x000fe20000000200 */
[----:B-1----:R-:W-:Y:S01]  /*102e0*/  HMMA.16816.F32.BF16 R136, R4, R38, R136 ;  /* 0x000000260488723c */ /* 0x002fe20000041888 */
[----:B------:R-:W-:Y:S01]  /*102f0*/  IMAD.MOV.U32 R46, RZ, RZ, R140 ;  /* 0x000000ffff2e7224 */ /* 0x000fe200078e008c */
[----:B------:R-:W-:Y:S01]  /*10300*/  MOV R45, R141 ;  /* 0x0000008d002d7202 */ /* 0x000fe20000000f00 */
[----:B--2---:R-:W-:-:S02]  /*10310*/  IMAD.MOV.U32 R25, RZ, RZ, R142 ;  /* 0x000000ffff197224 */ /* 0x004fc400078e008e */
[----:B------:R-:W-:-:S03]  /*10320*/  IMAD.MOV.U32 R20, RZ, RZ, R143 ;  /* 0x000000ffff147224 */ /* 0x000fc600078e008f */
[C---:B---3--:R-:W-:Y:S08]  /*10330*/  HMMA.16816.F32.BF16 R224, R4.reuse, R32, R64 ;  /* 0x0000002004e0723c */ /* 0x048ff00000041840 */
[C---:B------:R-:W-:Y:S08]  /*10340*/  HMMA.16816.F32.BF16 R220, R4.reuse, R34, R60 ;  /* 0x0000002204dc723c */ /* 0x040ff0000004183c */
[C---:B------:R-:W-:Y:S08]  /*10350*/  HMMA.16816.F32.BF16 R140, R4.reuse, R36, R216 ;  /* 0x00000024048c723c */ /* 0x040ff000000418d8 */
[C---:B----4-:R-:W-:Y:S01]  /*10360*/  HMMA.16816.F32.BF16 R212, R4.reuse, R28, R40 ;  /* 0x0000001c04d4723c */ /* 0x050fe20000041828 */
[----:B------:R-:W-:Y:S07]  /*10370*/  LDSM.16.M88.4 R40, [R3+0xb000] ;  /* 0x00b000000328783b */ /* 0x000fee0000000200 */
[C---:B------:R-:W-:Y:S08]  /*10380*/  HMMA.16816.F32.BF16 R208, R4.reuse, R30, R208 ;  /* 0x0000001e04d0723c */ /* 0x040ff000000418d0 */
[C---:B------:R-:W-:Y:S08]  /*10390*/  HMMA.16816.F32.BF16 R132, R4.reuse, R56, R132 ;  /* 0x000000380484723c */ /* 0x040ff00000041884 */
        /* <DEDUP_REMOVED lines=9> */
[----:B------:R-:W1:Y:S01]  /*10430*/  LDSM.16.M88.4 R32, [R3+0xa000] ;  /* 0x00a000000320783b */ /* 0x000e620000000200 */
[----:B------:R-:W-:Y:S01]  /*10440*/  IMAD.MOV.U32 R240, RZ, RZ, R27 ;  /* 0x000000fffff07224 */ /* 0x000fe200078e001b */
[----:B------:R-:W-:Y:S01]  /*10450*/  MOV R241, R26 ;  /* 0x0000001a00f17202 */ /* 0x000fe20000000f00 */
[----:B------:R-:W-:Y:S02]  /*10460*/  IMAD.MOV.U32 R242, RZ, RZ, R22 ;  /* 0x000000fffff27224 */ /* 0x000fe400078e0016 */
[----:B------:R-:W-:Y:S02]  /*10470*/  IMAD.MOV.U32 R243, RZ, RZ, R0 ;  /* 0x000000fffff37224 */ /* 0x000fe400078e0000 */
[C---:B------:R-:W-:Y:S08]  /*10480*/  HMMA.16816.F32.BF16 R236, R8.reuse, R28, R236 ;  /* 0x0000001c08ec723c */ /* 0x040ff000000418ec */
[C---:B------:R-:W-:Y:S08]  /*10490*/  HMMA.16816.F32.BF16 R232, R8.reuse, R30, R232 ;  /* 0x0000001e08e8723c */ /* 0x040ff000000418e8 */
[C---:B------:R-:W-:Y:S08]  /*104a0*/  HMMA.16816.F32.BF16 R228, R8.reuse, R36, R228 ;  /* 0x0000002408e4723c */ /* 0x040ff000000418e4 */
[C---:B------:R-:W-:Y:S08]  /*104b0*/  HMMA.16816.F32.BF16 R240, R8.reuse, R38, R240 ;  /* 0x0000002608f0723c */ /* 0x040ff000000418f0 */
[C---:B------:R-:W-:Y:S08]  /*104c0*/  HMMA.16816.F32.BF16 R248, R8.reuse, R56, R248 ;  /* 0x0000003808f8723c */ /* 0x040ff000000418f8 */
[----:B------:R-:W-:Y:S08]  /*104d0*/  HMMA.16816.F32.BF16 R244, R8, R58, R244 ;  /* 0x0000003a08f4723c */ /* 0x000ff000000418f4 */
[C---:B-1----:R-:W-:Y:S08]  /*104e0*/  HMMA.16816.F32.BF16 R224, R4.reuse, R32, R224 ;  /* 0x0000002004e0723c */ /* 0x042ff000000418e0 */
[C---:B------:R-:W-:Y:S08]  /*104f0*/  HMMA.16816.F32.BF16 R220, R4.reuse, R34, R220 ;  /* 0x0000002204dc723c */ /* 0x040ff000000418dc */
[C---:B------:R-:W-:Y:S08]  /*10500*/  HMMA.16816.F32.BF16 R212, R4.reuse, R48, R212 ;  /* 0x0000003004d4723c */ /* 0x040ff000000418d4 */
[C---:B------:R-:W-:Y:S08]  /*10510*/  HMMA.16816.F32.BF16 R208, R4.reuse, R50, R208 ;  /* 0x0000003204d0723c */ /* 0x040ff000000418d0 */
[C---:B------:R-:W-:Y:S08]  /*10520*/  HMMA.16816.F32.BF16 R140, R4.reuse, R40, R140 ;  /* 0x00000028048c723c */ /* 0x040ff0000004188c */
[C---:B------:R-:W-:Y:S08]  /*10530*/  HMMA.16816.F32.BF16 R28, R4.reuse, R42, R136 ;  /* 0x0000002a041c723c */ /* 0x040ff00000041888 */
[C---:B------:R-:W-:Y:S08]  /*10540*/  HMMA.16816.F32.BF16 R8, R4.reuse, R52, R132 ;  /* 0x000000340408723c */ /* 0x040ff00000041884 */
[----:B------:R-:W-:Y:S03]  /*10550*/  HMMA.16816.F32.BF16 R4, R4, R54, R64 ;  /* 0x000000360404723c */ /* 0x000fe60000041840 */
[----:B------:R-:W-:Y:S01]  /*10560*/  MOV R23, R28 ;  /* 0x0000001c00177202 */ /* 0x000fe20000000f00 */
[----:B------:R-:W-:Y:S01]  /*10570*/  IMAD.MOV.U32 R22, RZ, RZ, R29 ;  /* 0x000000ffff167224 */ /* 0x000fe200078e001d */
[----:B------:R-:W-:Y:S01]  /*10580*/  MOV R3, R31 ;  /* 0x0000001f00037202 */ /* 0x000fe20000000f00 */
[----:B------:R-:W-:-:S02]  /*10590*/  IMAD.MOV.U32 R20, RZ, RZ, R30 ;  /* 0x000000ffff147224 */ /* 0x000fc400078e001e */
[----:B------:R-:W-:Y:S01]  /*105a0*/  LDSM.16.M88.4 R28, [R21+0xa000] ;  /* 0x00a00000151c783b */ /* 0x000fe20000000200 */
[C---:B------:R-:W-:Y:S02]  /*105b0*/  HMMA.16816.F32.BF16 R36, R12.reuse, R32, R60 ;  /* 0x000000200c24723c */ /* 0x040fe4000004183c */
[----:B------:R-:W-:Y:S01]  /*105c0*/  IMAD.MOV.U32 R135, RZ, RZ, R10 ;  /* 0x000000ffff877224 */ /* 0x000fe200078e000a */
[----:B------:R-:W-:Y:S01]  /*105d0*/  MOV R133, R8 ;  /* 0x0000000800857202 */ /* 0x000fe20000000f00 */
[----:B------:R-:W-:Y:S02]  /*105e0*/  IMAD.MOV.U32 R134, RZ, RZ, R11 ;  /* 0x000000ffff867224 */ /* 0x000fe400078e000b */
[----:B------:R-:W-:Y:S02]  /*105f0*/  IMAD.MOV.U32 R132, RZ, RZ, R9 ;  /* 0x000000ffff847224 */ /* 0x000fe400078e0009 */
[----:B------:R-:W1:Y:S01]  /*10600*/  LDSM.16.M88.4 R8, [R24+0x6000] ;  /* 0x006000001808783b */ /* 0x000e620000000200 */
[C---:B------:R-:W-:Y:S01]  /*10610*/  HMMA.16816.F32.BF16 R64, R12.reuse, R50, R232 ;  /* 0x000000320c40723c */ /* 0x040fe200000418e8 */
[----:B------:R-:W-:Y:S01]  /*10620*/  IMAD.MOV.U32 R47, RZ, RZ, R5 ;  /* 0x000000ffff2f7224 */ /* 0x000fe200078e0005 */
[----:B------:R-:W-:Y:S01]  /*10630*/  MOV R46, R6 ;  /* 0x00000006002e7202 */ /* 0x000fe20000000f00 */
[----:B------:R-:W-:Y:S01]  /*10640*/  IMAD.MOV.U32 R45, RZ, RZ, R7 ;  /* 0x000000ffff2d7224 */ /* 0x000fe200078e0007 */
[----:B------:R-:W-:Y:S01]  /*10650*/  MOV R234, R135 ;  /* 0x0000008700ea7202 */ /* 0x000fe20000000f00 */
[----:B------:R-:W-:Y:S01]  /*10660*/  IMAD.MOV.U32 R0, RZ, RZ, R4 ;  /* 0x000000ffff007224 */ /* 0x000fe200078e0004 */
[----:B------:R-:W-:Y:S01]  /*10670*/  MOV R233, R132 ;  /* 0x0000008400e97202 */ /* 0x000fe20000000f00 */
[----:B------:R2:W3:Y:S01]  /*10680*/  LDSM.16.M88.4 R4, [R24+0x4000] ;  /* 0x004000001804783b */ /* 0x0004e20000000200 */
[----:B------:R-:W-:Y:S01]  /*10690*/  HMMA.16816.F32.BF16 R56, R12, R34, R216 ;  /* 0x000000220c38723c */ /* 0x000fe200000418d8 */
[----:B------:R-:W-:-:S02]  /*106a0*/  IMAD.MOV.U32 R235, RZ, RZ, R134 ;  /* 0x000000ffffeb7224 */ /* 0x000fc400078e0086 */
[----:B------:R-:W4:Y:S01]  /*106b0*/  LDSM.16.M88.4 R32, [R21+0xa800] ;  /* 0x00a800001520783b */ /* 0x000f220000000200 */
[----:B------:R-:W-:-:S04]  /*106c0*/  IMAD.MOV.U32 R232, RZ, RZ, R133 ;  /* 0x000000ffffe87224 */ /* 0x000fc800078e0085 */
[C---:B------:R-:W-:Y:S08]  /*106d0*/  HMMA.16816.F32.BF16 R132, R12.reuse, R40, R228 ;  /* 0x000000280c84723c */ /* 0x040ff000000418e4 */
[----:B--2---:R-:W-:Y:S01]  /*106e0*/  HMMA.16816.F32.BF16 R24, R12, R48, R236 ;  /* 0x000000300c18723c */ /* 0x004fe200000418ec */
[----:B------:R-:W-:Y:S01]  /*106f0*/  IMAD.MOV.U32 R236, RZ, RZ, R0 ;  /* 0x000000ffffec7224 */ /* 0x000fe200078e0000 */
[----:B------:R-:W-:Y:S01]  /*10700*/  MOV R239, R45 ;  /* 0x0000002d00ef7202 */ /* 0x000fe20000000f00 */
[----:B------:R-:W-:-:S02]  /*10710*/  IMAD.MOV.U32 R237, RZ, RZ, R47 ;  /* 0x000000ffffed7224 */ /* 0x000fc400078e002f */
[----:B------:R-:W-:-:S03]  /*10720*/  IMAD.MOV.U32 R238, RZ, RZ, R46 ;  /* 0x000000ffffee7224 */ /* 0x000fc600078e002e */
[-C--:B-1----:R-:W-:Y:S08]  /*10730*/  HMMA.16816.F32.BF16 R48, R8, R28.reuse, R224 ;  /* 0x0000001c0830723c */ /* 0x082ff000000418e0 */
[----:B---3--:R-:W-:Y:S08]  /*10740*/  HMMA.16816.F32.BF16 R60, R4, R28, R36 ;  /* 0x0000001c043c723c */ /* 0x008ff00000041824 */
[-C--:B------:R-:W-:Y:S08]  /*10750*/  HMMA.16816.F32.BF16 R36, R8, R30.reuse, R220 ;  /* 0x0000001e0824723c */ /* 0x080ff000000418dc */
[----:B------:R-:W-:Y:S03]  /*10760*/  HMMA.16816.F32.BF16 R28, R4, R30, R56 ;  /* 0x0000001e041c723c */ /* 0x000fe60000041838 */
[----:B------:R-:W-:-:S04]  /*10770*/  FMUL.FTZ R0, R60, UR18 ;  /* 0x000000123c007c20 */ /* 0x000fc80008410000 */
[----:B------:R1:W2:Y:S01]  /*10780*/  MUFU.TANH R220, R0 ;  /* 0x0000000000dc7308 */ /* 0x0002a20000002400 */
[-C--:B----4-:R-:W-:Y:S08]  /*10790*/  HMMA.16816.F32.BF16 R24, R4, R32.reuse, R24 ;  /* 0x000000200418723c */ /* 0x090ff00000041818 */
[----:B------:R-:W-:Y:S01]  /*107a0*/  HMMA.16816.F32.BF16 R56, R8, R32, R212 ;  /* 0x000000200838723c */ /* 0x000fe200000418d4 */
[----:B-1----:R-:W-:-:S04]  /*107b0*/  FMUL.FTZ R0, R61, UR18 ;  /* 0x000000123d007c20 */ /* 0x002fc80008410000 */
[----:B------:R1:W3:Y:S02]  /*107c0*/  MUFU.TANH R219, R0 ;  /* 0x0000000000db7308 */ /* 0x0002e40000002400 */
        /* <DEDUP_REMOVED lines=10> */
[----:B-1----:R-:W-:Y:S02]  /*10870*/  FMUL.FTZ R0, R51, UR18 ;  /* 0x0000001233007c20 */ /* 0x002fe40008410000 */
[----:B------:R-:W-:Y:S01]  /*10880*/  HMMA.16816.F32.BF16 R48, R12, R42, R240 ;  /* 0x0000002a0c30723c */ /* 0x000fe200000418f0 */
[----:B------:R-:W-:-:S03]  /*10890*/  IMAD.MOV.U32 R243, RZ, RZ, R3 ;  /* 0x000000fffff37224 */ /* 0x000fc600078e0003 */
[----:B------:R1:W-:Y:S01]  /*108a0*/  MUFU.TANH R231, R0 ;  /* 0x0000000000e77308 */ /* 0x0003e20000002400 */
[----:B------:R-:W4:Y:S01]  /*108b0*/  S2R R3, SR_TID.X ;  /* 0x0000000000037919 */ /* 0x000f220000002100 */
[----:B------:R-:W-:Y:S01]  /*108c0*/  IMAD.MOV.U32 R240, RZ, RZ, R23 ;  /* 0x000000fffff07224 */ /* 0x000fe200078e0017 */
[----:B------:R-:W-:Y:S01]  /*108d0*/  MOV R241, R22 ;  /* 0x0000001600f17202 */ /* 0x000fe20000000f00 */
[----:B------:R-:W-:Y:S01]  /*108e0*/  IMAD.MOV.U32 R242, RZ, RZ, R20 ;  /* 0x000000fffff27224 */ /* 0x000fe200078e0014 */
[C---:B------:R-:W-:Y:S08]  /*108f0*/  HMMA.16816.F32.BF16 R40, R12.reuse, R52, R248 ;  /* 0x000000340c28723c */ /* 0x040ff000000418f8 */
[----:B------:R-:W-:Y:S01]  /*10900*/  HMMA.16816.F32.BF16 R52, R12, R54, R244 ;  /* 0x000000360c34723c */ /* 0x000fe200000418f4 */
[----:B-1----:R-:W-:-:S04]  /*10910*/  FMUL.FTZ R0, R28, UR18 ;  /* 0x000000121c007c20 */ /* 0x002fc80008410000 */
[----:B------:R1:W-:Y:S02]  /*10920*/  MUFU.TANH R218, R0 ;  /* 0x0000000000da7308 */ /* 0x0003e40000002400 */
[----:B-1----:R-:W-:-:S06]  /*10930*/  FMUL.FTZ R0, R29, UR18 ;  /* 0x000000121d007c20 */ /* 0x002fcc0008410000 */
[----:B------:R1:W-:Y:S02]  /*10940*/  MUFU.TANH R217, R0 ;  /* 0x0000000000d97308 */ /* 0x0003e40000002400 */
[----:B-1----:R-:W-:-:S06]  /*10950*/  FMUL.FTZ R0, R30, UR18 ;  /* 0x000000121e007c20 */ /* 0x002fcc0008410000 */
[----:B------:R1:W-:Y:S02]  /*10960*/  MUFU.TANH R222, R0 ;  /* 0x0000000000de7308 */ /* 0x0003e40000002400 */
[----:B-1----:R-:W-:Y:S02]  /*10970*/  FMUL.FTZ R0, R31, UR18 ;  /* 0x000000121f007c20 */ /* 0x002fe40008410000 */
[----:B------:R-:W1:Y:S04]  /*10980*/  LDSM.16.M88.4 R28, [R21+0xb800] ;  /* 0x00b80000151c783b */ /* 0x000e680000000200 */
[----:B------:R2:W-:Y:S02]  /*10990*/  MUFU.TANH R221, R0 ;  /* 0x0000000000dd7308 */ /* 0x0005e40000002400 */
[----:B--2---:R-:W-:-:S06]  /*109a0*/  FMUL.FTZ R0, R36, UR18 ;  /* 0x0000001224007c20 */ /* 0x004fcc0008410000 */
[----:B------:R2:W-:Y:S02]  /*109b0*/  MUFU.TANH R226, R0 ;  /* 0x0000000000e27308 */ /* 0x0005e40000002400 */
[----:B--2---:R-:W-:Y:S01]  /*109c0*/  FMUL.FTZ R0, R37, UR18 ;  /* 0x0000001225007c20 */ /* 0x004fe20008410000 */
[C---:B-1----:R-:W-:Y:S05]  /*109d0*/  HMMA.16816.F32.BF16 R40, R4.reuse, R28, R40 ;  /* 0x0000001c0428723c */ /* 0x042fea0000041828 */
[----:B------:R1:W-:Y:S03]  /*109e0*/  MUFU.TANH R227, R0 ;  /* 0x0000000000e37308 */ /* 0x0003e60000002400 */
[----:B------:R-:W-:Y:S01]  /*109f0*/  HMMA.16816.F32.BF16 R52, R4, R30, R52 ;  /* 0x0000001e0434723c */ /* 0x000fe20000041834 */
[----:B-1----:R-:W-:-:S04]  /*10a00*/  FMUL.FTZ R0, R38, UR18 ;  /* 0x0000001226007c20 */ /* 0x002fc80008410000 */
[----:B------:R1:W-:Y:S02]  /*10a10*/  MUFU.TANH R225, R0 ;  /* 0x0000000000e17308 */ /* 0x0003e40000002400 */
[----:B-1----:R-:W-:Y:S02]  /*10a20*/  FMUL.FTZ R0, R39, UR18 ;  /* 0x0000001227007c20 */ /* 0x002fe40008410000 */
[-C--:B------:R-:W-:Y:S04]  /*10a30*/  HMMA.16816.F32.BF16 R36, R4, R34.reuse, R64 ;  /* 0x000000220424723c */ /* 0x080fe80000041840 */
[----:B------:R1:W-:Y:S04]  /*10a40*/  MUFU.TANH R136, R0 ;  /* 0x0000000000887308 */ /* 0x0003e80000002400 */
[----:B------:R-:W-:Y:S01]  /*10a50*/  HMMA.16816.F32.BF16 R32, R8, R34, R208 ;  /* 0x000000220820723c */ /* 0x000fe200000418d0 */
[----:B-1----:R-:W-:-:S04]  /*10a60*/  FMUL.FTZ R0, R24, UR18 ;  /* 0x0000001218007c20 */ /* 0x002fc80008410000 */
[----:B------:R1:W-:Y:S02]  /*10a70*/  MUFU.TANH R214, R0 ;  /* 0x0000000000d67308 */ /* 0x0003e40000002400 */
[----:B-1----:R-:W-:-:S06]  /*10a80*/  FMUL.FTZ R0, R25, UR18 ;  /* 0x0000001219007c20 */ /* 0x002fcc0008410000 */
[----:B------:R1:W2:Y:S02]  /*10a90*/  MUFU.TANH R213, R0 ;  /* 0x0000000000d57308 */ /* 0x0002a40000002400 */
[----:B-1----:R-:W-:-:S06]  /*10aa0*/  FMUL.FTZ R0, R26, UR18 ;  /* 0x000000121a007c20 */ /* 0x002fcc0008410000 */
[----:B------:R1:W-:Y:S02]  /*10ab0*/  MUFU.TANH R216, R0 ;  /* 0x0000000000d87308 */ /* 0x0003e40000002400 */
[----:B-1----:R-:W-:Y:S02]  /*10ac0*/  FMUL.FTZ R0, R27, UR18 ;  /* 0x000000121b007c20 */ /* 0x002fe40008410000 */
[----:B------:R-:W1:Y:S01]  /*10ad0*/  LDSM.16.M88.4 R24, [R21+0xb000] ;  /* 0x00b000001518783b */ /* 0x000e620000000200 */
[----:B------:R-:W-:-:S04]  /*10ae0*/  DEPBAR.LE SB0, 0x0 ;  /* 0x000080000000791a */ /* 0x000fc80000000000 */
[----:B------:R3:W-:Y:S02]  /*10af0*/  MUFU.TANH R215, R0 ;  /* 0x0000000000d77308 */ /* 0x0007e40000002400 */
[----:B---3--:R-:W-:-:S06]  /*10b00*/  FMUL.FTZ R0, R56, UR18 ;  /* 0x0000001238007c20 */ /* 0x008fcc0008410000 */
[----:B------:R3:W-:Y:S01]  /*10b10*/  MUFU.TANH R66, R0 ;  /* 0x0000000000427308 */ /* 0x0007e20000002400 */
[----:B-1----:R-:W-:Y:S01]  /*10b20*/  HMMA.16816.F32.BF16 R12, R4, R24, R132 ;  /* 0x00000018040c723c */ /* 0x002fe20000041884 */
[----:B---3--:R-:W-:-:S06]  /*10b30*/  FMUL.FTZ R0, R57, UR18 ;  /* 0x0000001239007c20 */ /* 0x008fcc0008410000 */
[----:B------:R1:W-:Y:S01]  /*10b40*/  MUFU.TANH R64, R0 ;  /* 0x0000000000407308 */ /* 0x0003e20000002400 */
[----:B------:R-:W-:Y:S01]  /*10b50*/  HMMA.16816.F32.BF16 R20, R4, R26, R48 ;  /* 0x0000001a0414723c */ /* 0x000fe20000041830 */
[----:B----4-:R-:W-:-:S04]  /*10b60*/  SHF.L.U32 R4, R3, 0x1, RZ ;  /* 0x0000000103047819 */ /* 0x010fc800000006ff */
[----:B------:R-:W-:-:S03]  /*10b70*/  LOP3.LUT R4, R4, 0x6, RZ, 0xc0, !PT ;  /* 0x0000000604047812 */ /* 0x000fc600078ec0ff */
[----:B------:R-:W-:Y:S01]  /*10b80*/  HMMA.16816.F32.BF16 R48, R8, R24, R140 ;  /* 0x000000180830723c */ /* 0x000fe2000004188c */
[----:B-1----:R-:W-:-:S10]  /*10b90*/  FMUL.FTZ R0, R58, UR18 ;  /* 0x000000123a007c20 */ /* 0x002fd40008410000 */
[----:B------:R-:W-:Y:S01]  /*10ba0*/  FMUL.FTZ R3, R20, UR18 ;  /* 0x0000001214037c20 */ /* 0x000fe20008410000 */
[----:B------:R1:W-:Y:S01]  /*10bb0*/  MUFU.TANH R62, R0 ;  /* 0x00000000003e7308 */ /* 0x0003e20000002400 */
[----:B------:R-:W-:Y:S01]  /*10bc0*/  FMUL.FTZ R61, R23, UR18 ;  /* 0x00000012173d7c20 */ /* 0x000fe20008410000 */
[----:B-1----:R-:W-:Y:S02]  /*10bd0*/  FMUL.FTZ R0, R59, UR18 ;  /* 0x000000123b007c20 */ /* 0x002fe40008410000 */
[----:B------:R-:W-:Y:S01]  /*10be0*/  HMMA.16816.F32.BF16 R56, R8, R26, R240 ;  /* 0x0000001a0838723c */ /* 0x000fe200000418f0 */
[----:B------:R-:W-:-:S03]  /*10bf0*/  FMUL.FTZ R26, R40, UR18 ;  /* 0x00000012281a7c20 */ /* 0x000fc60008410000 */
[----:B------:R1:W-:Y:S01]  /*10c00*/  MUFU.TANH R63, R0 ;  /* 0x00000000003f7308 */ /* 0x0003e20000002400 */
[----:B------:R-:W-:-:S07]  /*10c10*/  FMUL.FTZ R27, R41, UR18 ;  /* 0x00000012291b7c20 */ /* 0x000fce0008410000 */
[----:B------:R-:W-:Y:S01]  /*10c20*/  MUFU.TANH R41, R61 ;  /* 0x0000003d00297308 */ /* 0x000fe20000002400 */
[----:B-1----:R-:W-:-:S07]  /*10c30*/  FMUL.FTZ R0, R36, UR18 ;  /* 0x0000001224007c20 */ /* 0x002fce0008410000 */
[----:B------:R-:W-:Y:S08]  /*10c40*/  MUFU.TANH R36, R27 ;  /* 0x0000001b00247308 */ /* 0x000ff00000002400 */
[----:B------:R1:W3:Y:S02]  /*10c50*/  MUFU.TANH R138, R0 ;  /* 0x00000000008a7308 */ /* 0x0002e40000002400 */
[----:B-1----:R-:W-:-:S06]  /*10c60*/  FMUL.FTZ R0, R37, UR18 ;  /* 0x0000001225007c20 */ /* 0x002fcc0008410000 */
[----:B------:R-:W-:Y:S08]  /*10c70*/  MUFU.TANH R37, R26 ;  /* 0x0000001a00257308 */ /* 0x000ff00000002400 */
[----:B------:R1:W-:Y:S02]  /*10c80*/  MUFU.TANH R137, R0 ;  /* 0x0000000000897308 */ /* 0x0003e40000002400 */
[----:B-1----:R-:W-:-:S06]  /*10c90*/  FMUL.FTZ R0, R38, UR18 ;  /* 0x0000001226007c20 */ /* 0x002fcc0008410000 */
[----:B------:R1:W4:Y:S08]  /*10ca0*/  MUFU.TANH R38, R3 ;  /* 0x0000000300267308 */ /* 0x0003300000002400 */
[----:B------:R2:W-:Y:S01]  /*10cb0*/  MUFU.TANH R212, R0 ;  /* 0x0000000000d47308 */ /* 0x0005e20000002400 */
[----:B-1----:R-:W-:Y:S01]  /*10cc0*/  FMUL.FTZ R3, R21, UR18 ;  /* 0x0000001215037c20 */ /* 0x002fe20008410000 */
[----:B--2---:R-:W-:-:S06]  /*10cd0*/  FMUL.FTZ R0, R39, UR18 ;  /* 0x0000001227007c20 */ /* 0x004fcc0008410000 */
[----:B------:R-:W-:Y:S08]  /*10ce0*/  MUFU.TANH R39, R3 ;  /* 0x0000000300277308 */ /* 0x000ff00000002400 */
[----:B------:R1:W-:Y:S02]  /*10cf0*/  MUFU.TANH R139, R0 ;  /* 0x00000000008b7308 */ /* 0x0003e40000002400 */
[----:B-1----:R-:W-:Y:S01]  /*10d00*/  FMUL.FTZ R0, R32, UR18 ;  /* 0x0000001220007c20 */ /* 0x002fe20008410000 */
[----:B------:R-:W-:Y:S01]  /*10d10*/  FMUL.FTZ R32, R53, UR18 ;  /* 0x0000001235207c20 */ /* 0x000fe20008410000 */
[----:B------:R-:W-:-:S04]  /*10d20*/  IMAD.MOV.U32 R53, RZ, RZ, R233 ;  /* 0x000000ffff357224 */ /* 0x000fc800078e00e9 */
[----:B------:R1:W-:Y:S08]  /*10d30*/  MUFU.TANH R60, R0 ;  /* 0x00000000003c7308 */ /* 0x0003f00000002400 */
[----:B------:R-:W-:Y:S01]  /*10d40*/  MUFU.TANH R32, R32 ;  /* 0x0000002000207308 */ /* 0x000fe20000002400 */
[----:B-1----:R-:W-:-:S07]  /*10d50*/  FMUL.FTZ R0, R33, UR18 ;  /* 0x0000001221007c20 */ /* 0x002fce0008410000 */
        /* <DEDUP_REMOVED lines=9> */
[----:B------:R-:W-:-:S05]  /*10df0*/  FMUL.FTZ R12, R22, UR18 ;  /* 0x00000012160c7c20 */ /* 0x000fca0008410000 */
[----:B------:R1:W2:Y:S08]  /*10e00*/  MUFU.TANH R133, R0 ;  /* 0x0000000000857308 */ /* 0x0002b00000002400 */
[----:B------:R-:W-:Y:S01]  /*10e10*/  MUFU.TANH R65, R12 ;  /* 0x0000000c00417308 */ /* 0x000fe20000002400 */
[----:B-1----:R-:W-:-:S07]  /*10e20*/  FMUL.FTZ R0, R13, UR18 ;  /* 0x000000120d007c20 */ /* 0x002fce0008410000 */
[----:B------:R1:W2:Y:S02]  /*10e30*/  MUFU.TANH R132, R0 ;  /* 0x0000000000847308 */ /* 0x0002a40000002400 */
[----:B-1----:R-:W-:-:S06]  /*10e40*/  FMUL.FTZ R0, R14, UR18 ;  /* 0x000000120e007c20 */ /* 0x002fcc0008410000 */
[----:B------:R1:W2:Y:S02]  /*10e50*/  MUFU.TANH R134, R0 ;  /* 0x0000000000867308 */ /* 0x0002a40000002400 */
[----:B-1----:R-:W-:-:S06]  /*10e60*/  FMUL.FTZ R0, R15, UR18 ;  /* 0x000000120f007c20 */ /* 0x002fcc0008410000 */
[----:B------:R1:W2:Y:S02]  /*10e70*/  MUFU.TANH R67, R0 ;  /* 0x0000000000437308 */ /* 0x0002a40000002400 */
[----:B-1----:R-:W-:-:S04]  /*10e80*/  IMAD.U32 R0, RZ, RZ, UR17 ;  /* 0x00000011ff007e24 */ /* 0x002fc8000f8e00ff */
[----:B------:R-:W-:-:S04]  /*10e90*/  IMAD R0, R0, 0x40, R4 ;  /* 0x0000004000007824 */ /* 0x000fc800078e0204 */
[C---:B------:R-:W-:Y:S01]  /*10ea0*/  VIADD R24, R0.reuse, 0xffffff41 ;  /* 0xffffff4100187836 */ /* 0x040fe20000000000 */
[C---:B------:R-:W-:Y:S01]  /*10eb0*/  IADD3 R25, PT, PT, R0.reuse, -0xc0, RZ ;  /* 0xffffff4000197810 */ /* 0x040fe20007ffe0ff */
[C---:B------:R-:W-:Y:S01]  /*10ec0*/  VIADD R20, R0.reuse, 0xffffff51 ;  /* 0xffffff5100147836 */ /* 0x040fe20000000000 */
[C---:B------:R-:W-:Y:S01]  /*10ed0*/  IADD3 R22, PT, PT, R0.reuse, -0xb7, RZ ;  /* 0xffffff4900167810 */ /* 0x040fe20007ffe0ff */
[C---:B------:R-:W-:Y:S01]  /*10ee0*/  VIADD R23, R0.reuse, 0xffffff48 ;  /* 0xffffff4800177836 */ /* 0x040fe20000000000 */
[-C--:B------:R-:W-:Y:S01]  /*10ef0*/  ISETP.GE.AND P5, PT, R25, R16.reuse, PT ;  /* 0x000000101900720c */ /* 0x080fe20003fa6270 */
[----:B------:R-:W-:Y:S01]  /*10f00*/  VIADD R21, R0, 0xffffff50 ;  /* 0xffffff5000157836 */ /* 0x000fe20000000000 */
[-C--:B------:R-:W-:Y:S01]  /*10f10*/  ISETP.GE.AND P3, PT, R24, R16.reuse, PT ;  /* 0x000000101800720c */ /* 0x080fe20003f66270 */
[----:B------:R-:W-:Y:S01]  /*10f20*/  VIADD R3, R0, 0xffffff68 ;  /* 0xffffff6800037836 */ /* 0x000fe20000000000 */
[----:B------:R-:W-:Y:S01]  /*10f30*/  FSEL R26, R220, -INF , !P5 ;  /* 0xff800000dc1a7808 */ /* 0x000fe20006800000 */
[----:B------:R-:W-:Y:S01]  /*10f40*/  VIADD R6, R0, 0xffffff59 ;  /* 0xffffff5900067836 */ /* 0x000fe20000000000 */
[-C--:B------:R-:W-:Y:S01]  /*10f50*/  ISETP.GE.AND P5, PT, R20, R16.reuse, PT ;  /* 0x000000101400720c */ /* 0x080fe20003fa6270 */
[C---:B------:R-:W-:Y:S01]  /*10f60*/  VIADD R5, R0.reuse, 0xffffff60 ;  /* 0xffffff6000057836 */ /* 0x040fe20000000000 */
[C---:B------:R-:W-:Y:S01]  /*10f70*/  IADD3 R7, PT, PT, R0.reuse, -0xa8, RZ ;  /* 0xffffff5800077810 */ /* 0x040fe20007ffe0ff */
[C---:B------:R-:W-:Y:S01]  /*10f80*/  VIADD R15, R0.reuse, 0xffffff69 ;  /* 0xffffff69000f7836 */ /* 0x040fe20000000000 */
[-C--:B------:R-:W-:Y:S01]  /*10f90*/  ISETP.GE.AND P2, PT, R23, R16.reuse, PT ;  /* 0x000000101700720c */ /* 0x080fe20003f46270 */
[----:B------:R-:W-:Y:S01]  /*10fa0*/  VIADD R12, R0, 0xffffff71 ;  /* 0xffffff71000c7836 */ /* 0x000fe20000000000 */
[-C--:B------:R-:W-:Y:S01]  /*10fb0*/  ISETP.GE.AND P1, PT, R22, R16.reuse, PT ;  /* 0x000000101600720c */ /* 0x080fe20003f26270 */
[----:B------:R-:W-:Y:S01]  /*10fc0*/  VIADD R13, R0, 0xffffff78 ;  /* 0xffffff78000d7836 */ /* 0x000fe20000000000 */
[----:B------:R-:W-:-:S02]  /*10fd0*/  ISETP.GE.AND P4, PT, R21, R16, PT ;  /* 0x000000101500720c */ /* 0x000fc40003f86270 */
[----:B------:R-:W-:Y:S02]  /*10fe0*/  IADD3 R4, PT, PT, R0, -0x9f, RZ ;  /* 0xffffff6100047810 */ /* 0x000fe40007ffe0ff */
[----:B------:R-:W-:Y:S02]  /*10ff0*/  FSEL R27, R219, -INF , !P3 ;  /* 0xff800000db1b7808 */ /* 0x000fe40005800000 */
[----:B------:R-:W-:Y:S01]  /*11000*/  FSEL R208, R213, -INF , !P5 ;  /* 0xff800000d5d07808 */ /* 0x000fe20006800000 */
[----:B------:R-:W-:Y:S01]  /*11010*/  BAR.SYNC.DEFER_BLOCKING 0x0 ;  /* 0x0000000000007b1d */ /* 0x000fe20000010000 */
[-C--:B------:R-:W-:Y:S02]  /*11020*/  ISETP.GE.AND P3, PT, R7, R16.reuse, PT ;  /* 0x000000100700720c */ /* 0x080fe40003f66270 */
[----:B------:R-:W-:Y:S02]  /*11030*/  ISETP.GE.AND P5, PT, R3, R16, PT ;  /* 0x000000100300720c */ /* 0x000fe40003fa6270 */
[----:B------:R-:W-:-:S02]  /*11040*/  FSEL R33, R218, -INF , !P2 ;  /* 0xff800000da217808 */ /* 0x000fc40005000000 */
[----:B------:R-:W-:Y:S02]  /*11050*/  FSEL R35, R217, -INF , !P1 ;  /* 0xff800000d9237808 */ /* 0x000fe40004800000 */
[----:B------:R-:W-:Y:S02]  /*11060*/  FSEL R209, R214, -INF , !P4 ;  /* 0xff800000d6d17808 */ /* 0x000fe40006000000 */
[----:B------:R-:W-:Y:S02]  /*11070*/  IADD3 R14, PT, PT, R0, -0x90, RZ ;  /* 0xffffff70000e7810 */ /* 0x000fe40007ffe0ff */
[-C--:B------:R-:W-:Y:S02]  /*11080*/  ISETP.GE.AND P2, PT, R6, R16.reuse, PT ;  /* 0x000000100600720c */ /* 0x080fe40003f46270 */
[-C--:B------:R-:W-:Y:S02]  /*11090*/  ISETP.GE.AND P1, PT, R5, R16.reuse, PT ;  /* 0x000000100500720c */ /* 0x080fe40003f26270 */
[----:B------:R-:W-:-:S02]  /*110a0*/  ISETP.GE.AND P4, PT, R4, R16, PT ;  /* 0x000000100400720c */ /* 0x000fc40003f86270 */
[----:B------:R-:W-:Y:S02]  /*110b0*/  IADD3 R0, PT, PT, R0, -0x87, RZ ;  /* 0xffffff7900007810 */ /* 0x000fe40007ffe0ff */
[----:B---3--:R-:W-:Y:S02]  /*110c0*/  FSEL R211, R138, -INF , !P3 ;  /* 0xff8000008ad37808 */ /* 0x008fe40005800000 */
[----:B----4-:R-:W-:Y:S01]  /*110d0*/  FSEL R246, R38, -INF , !P5 ;  /* 0xff80000026f67808 */ /* 0x010fe20006800000 */
[----:B------:R-:W-:Y:S01]  /*110e0*/  FMUL.FTZ R38, R42, UR18 ;  /* 0x000000122a267c20 */ /* 0x000fe20008410000 */
[----:B------:R-:W-:Y:S01]  /*110f0*/  ISETP.GE.AND P3, PT, R15, R16, PT ;  /* 0x000000100f00720c */ /* 0x000fe20003f66270 */
[----:B------:R-:W-:Y:S01]  /*11100*/  FMUL.FTZ R42, R55, UR18 ;  /* 0x00000012372a7c20 */ /* 0x000fe20008410000 */
[----:B------:R-:W-:Y:S01]  /*11110*/  FSEL R210, R137, -INF , !P2 ;  /* 0xff80000089d27808 */ /* 0x000fe20005000000 */
[----:B------:R-:W-:Y:S01]  /*11120*/  IMAD.MOV.U32 R55, RZ, RZ, R235 ;  /* 0x000000ffff377224 */ /* 0x000fe200078e00eb */
[----:B--2---:R-:W-:Y:S01]  /*11130*/  FSEL R248, R133, -INF , !P1 ;  /* 0xff80000085f87808 */ /* 0x004fe20004800000 */
[----:B------:R-:W1:Y:S01]  /*11140*/  MUFU.TANH R38, R38 ;  /* 0x0000002600267308 */ /* 0x000e620000002400 */
[----:B------:R-:W-:-:S02]  /*11150*/  FSEL R247, R132, -INF , !P4 ;  /* 0xff80000084f77808 */ /* 0x000fc40006000000 */
[-C--:B------:R-:W-:Y:S02]  /*11160*/  ISETP.GE.AND P2, PT, R14, R16.reuse, PT ;  /* 0x000000100e00720c */ /* 0x080fe40003f46270 */
[-C--:B------:R-:W-:Y:S02]  /*11170*/  ISETP.GE.AND P1, PT, R12, R16.reuse, PT ;  /* 0x000000100c00720c */ /* 0x080fe40003f26270 */
[-C--:B------:R-:W-:Y:S02]  /*11180*/  ISETP.GE.AND P4, PT, R13, R16.reuse, PT ;  /* 0x000000100d00720c */ /* 0x080fe40003f86270 */
[----:B------:R-:W-:Y:S01]  /*11190*/  ISETP.GE.AND P5, PT, R0, R16, PT ;  /* 0x000000100000720c */ /* 0x000fe20003fa6270 */
[----:B------:R-:W-:Y:S01]  /*111a0*/  FMUL.FTZ R16, R43, UR18 ;  /* 0x000000122b107c20 */ /* 0x000fe20008410000 */
[----:B------:R-:W-:Y:S01]  /*111b0*/  FSEL R245, R39, -INF , !P3 ;  /* 0xff80000027f57808 */ /* 0x000fe20005800000 */
[----:B------:R-:W-:Y:S01]  /*111c0*/  FMUL.FTZ R43, R54, UR18 ;  /* 0x00000012362b7c20 */ /* 0x000fe20008410000 */
[----:B------:R-:W-:Y:S01]  /*111d0*/  ISETP.GE.AND P3, PT, R25, R17, PT ;  /* 0x000000111900720c */ /* 0x000fe20003f66270 */
[----:B------:R2:W3:Y:S01]  /*111e0*/  MUFU.TANH R39, R42 ;  /* 0x0000002a00277308 */ /* 0x0004e20000002400 */
[----:B------:R-:W-:-:S02]  /*111f0*/  FSEL R233, R37, -INF , !P2 ;  /* 0xff80000025e97808 */ /* 0x000fc40005000000 */
[----:B------:R-:W-:Y:S02]  /*11200*/  FSEL R251, R36, -INF , !P1 ;  /* 0xff80000024fb7808 */ /* 0x000fe40004800000 */
[----:B------:R-:W-:Y:S01]  /*11210*/  FSEL R232, R32, -INF , !P5 ;  /* 0xff80000020e87808 */ /* 0x000fe20006800000 */
[----:B------:R4:W-:Y:S01]  /*11220*/  STL [R1], R233 ;  /* 0x000000e901007387 */ /* 0x0009e20000100800 */
[-C--:B------:R-:W-:Y:S01]  /*11230*/  ISETP.GE.AND P1, PT, R23, R17.reuse, PT ;  /* 0x000000111700720c */ /* 0x080fe20003f26270 */
[----:B------:R-:W-:Y:S01]  /*11240*/  MUFU.TANH R37, R16 ;  /* 0x0000001000257308 */ /* 0x000fe20000002400 */
[----:B------:R-:W-:Y:S01]  /*11250*/  FSEL R32, R224, -INF , !P3 ;  /* 0xff800000e0207808 */ /* 0x000fe20005800000 */
[----:B------:R4:W-:Y:S01]  /*11260*/  STL [R1+0x14], R232 ;  /* 0x000014e801007387 */ /* 0x0009e20000100800 */
[----:B------:R-:W-:Y:S02]  /*11270*/  ISETP.GE.AND P3, PT, R20, R17, PT ;  /* 0x000000111400720c */ /* 0x000fe40003f66270 */
[----:B------:R-:W-:-:S02]  /*11280*/  FSEL R218, R34, -INF , !P4 ;  /* 0xff80000022da7808 */ /* 0x000fc40006000000 */
[-C--:B------:R-:W-:Y:S01]  /*11290*/  ISETP.GE.AND P2, PT, R24, R17.reuse, PT ;  /* 0x000000111800720c */ /* 0x080fe20003f46270 */
[----:B------:R-:W3:Y:S01]  /*112a0*/  MUFU.TANH R16, R43 ;  /* 0x0000002b00107308 */ /* 0x000ee20000002400 */
[-C--:B------:R-:W-:Y:S01]  /*112b0*/  ISETP.GE.AND P4, PT, R22, R17.reuse, PT ;  /* 0x000000111600720c */ /* 0x080fe20003f86270 */
[----:B--2---:R-:W-:Y:S01]  /*112c0*/  FMUL.FTZ R42, R48, UR18 ;  /* 0x00000012302a7c20 */ /* 0x004fe20008410000 */
[-C--:B------:R-:W-:Y:S02]  /*112d0*/  ISETP.GE.AND P5, PT, R21, R17.reuse, PT ;  /* 0x000000111500720c */ /* 0x080fe40003fa6270 */
[----:B------:R-:W-:Y:S02]  /*112e0*/  FSEL R36, R222, -INF , !P1 ;  /* 0xff800000de247808 */ /* 0x000fe40004800000 */
[----:B------:R-:W-:Y:S01]  /*112f0*/  ISETP.GE.AND P1, PT, R6, R17, PT ;  /* 0x000000110600720c */ /* 0x000fe20003f26270 */
[----:B------:R-:W2:Y:S01]  /*11300*/  MUFU.TANH R42, R42 ;  /* 0x0000002a002a7308 */ /* 0x000ea20000002400 */
[----:B------:R-:W-:-:S02]  /*11310*/  FSEL R140, R215, -INF , !P3 ;  /* 0xff800000d78c7808 */ /* 0x000fc40005800000 */
[-C--:B------:R-:W-:Y:S02]  /*11320*/  ISETP.GE.AND P3, PT, R3, R17.reuse, PT ;  /* 0x000000110300720c */ /* 0x080fe40003f66270 */
[----:B------:R-:W-:Y:S02]  /*11330*/  FSEL R34, R223, -INF , !P2 ;  /* 0xff800000df227808 */ /* 0x000fe40005000000 */
[----:B------:R-:W-:Y:S02]  /*11340*/  FSEL R40, R221, -INF , !P4 ;  /* 0xff800000dd287808 */ /* 0x000fe40006000000 */
[----:B------:R-:W-:Y:S02]  /*11350*/  FSEL R132, R216, -INF , !P5 ;  /* 0xff800000d8847808 */ /* 0x000fe40006800000 */
[-C--:B------:R-:W-:Y:S02]  /*11360*/  ISETP.GE.AND P2, PT, R7, R17.reuse, PT ;  /* 0x000000110700720c */ /* 0x080fe40003f46270 */
[----:B------:R-:W-:-:S02]  /*11370*/  ISETP.GE.AND P4, PT, R5, R17, PT ;  /* 0x000000110500720c */ /* 0x000fc40003f86270 */
[-C--:B------:R-:W-:Y:S02]  /*11380*/  ISETP.GE.AND P5, PT, R4, R17.reuse, PT ;  /* 0x000000110400720c */ /* 0x080fe40003fa6270 */
[----:B------:R-:W-:Y:S02]  /*11390*/  FSEL R142, R139, -INF , !P1 ;  /* 0xff8000008b8e7808 */ /* 0x000fe40004800000 */
[-C--:B------:R-:W-:Y:S02]  /*113a0*/  ISETP.GE.AND P1, PT, R14, R17.reuse, PT ;  /* 0x000000110e00720c */ /* 0x080fe40003f26270 */
[----:B------:R-:W-:Y:S02]  /*113b0*/  FSEL R242, R65, -INF , !P3 ;  /* 0xff80000041f27808 */ /* 0x000fe40005800000 */
[----:B------:R-:W-:Y:S02]  /*113c0*/  ISETP.GE.AND P3, PT, R0, R17, PT ;  /* 0x000000110000720c */ /* 0x000fe40003f66270 */
[----:B------:R-:W-:-:S02]  /*113d0*/  FSEL R141, R212, -INF , !P2 ;  /* 0xff800000d48d7808 */ /* 0x000fc40005000000 */
[----:B------:R-:W-:Y:S02]  /*113e0*/  FSEL R244, R134, -INF , !P4 ;  /* 0xff80000086f47808 */ /* 0x000fe40006000000 */
[----:B------:R-:W-:Y:S02]  /*113f0*/  FSEL R243, R67, -INF , !P5 ;  /* 0xff80000043f37808 */ /* 0x000fe40006800000 */
[----:B------:R-:W-:Y:S02]  /*11400*/  MOV R54, R234 ;  /* 0x000000ea00367202 */ /* 0x000fe40000000f00 */
[-C--:B------:R-:W-:Y:S02]  /*11410*/  ISETP.GE.AND P2, PT, R15, R17.reuse, PT ;  /* 0x000000110f00720c */ /* 0x080fe40003f46270 */
[-C--:B------:R-:W-:Y:S02]  /*11420*/  ISETP.GE.AND P4, PT, R12, R17.reuse, PT ;  /* 0x000000110c00720c */ /* 0x080fe40003f86270 */
[----:B------:R-:W-:Y:S01]  /*11430*/  ISETP.GE.AND P5, PT, R13, R17, PT ;  /* 0x000000110d00720c */ /* 0x000fe20003fa6270 */
[----:B------:R-:W-:Y:S01]  /*11440*/  FMUL.FTZ R17, R49, UR18 ;  /* 0x0000001231117c20 */ /* 0x000fe20008410000 */
[----:B-1----:R-:W-:-:S02]  /*11450*/  FSEL R143, R38, -INF , !P1 ;  /* 0xff800000268f7808 */ /* 0x002fc40004800000 */
[----:B---3--:R-:W-:Y:S01]  /*11460*/  FSEL R135, R39, -INF , !P3 ;  /* 0xff80000027877808 */ /* 0x008fe20005800000 */
[----:B------:R1:W3:Y:S01]  /*11470*/  MUFU.TANH R43, R17 ;  /* 0x00000011002b7308 */ /* 0x0002e20000002400 */
[----:B------:R-:W-:Y:S01]  /*11480*/  FSEL R219, R16, -INF , !P5 ;  /* 0xff80000010db7808 */ /* 0x000fe20006800000 */
[----:B------:R4:W-:Y:S01]  /*11490*/  STL [R1+0x10], R143 ;  /* 0x0000108f01007387 */ /* 0x0009e20000100800 */
[----:B------:R-:W-:Y:S01]  /*114a0*/  FMUL.FTZ R16, R51, UR18 ;  /* 0x0000001233107c20 */ /* 0x000fe20008410000 */
[----:B------:R-:W-:Y:S02]  /*114b0*/  FSEL R241, R41, -INF , !P2 ;  /* 0xff80000029f17808 */ /* 0x000fe40005000000 */
[----:B------:R4:W-:Y:S01]  /*114c0*/  STL [R1+0x4], R135 ;  /* 0x0000048701007387 */ /* 0x0009e20000100800 */
[----:B------:R-:W-:Y:S01]  /*114d0*/  FSEL R220, R37, -INF , !P4 ;  /* 0xff80000025dc7808 */ /* 0x000fe20006000000 */
[----:B------:R2:W2:Y:S01]  /*114e0*/  MUFU.TANH R41, R16 ;  /* 0x0000001000297308 */ /* 0x0004a20000002400 */
[----:B------:R-:W-:-:S02]  /*114f0*/  ISETP.GE.AND P2, PT, R25, R18, PT ;  /* 0x000000121900720c */ /* 0x000fc40003f46270 */
[-C--:B------:R-:W-:Y:S02]  /*11500*/  ISETP.GE.AND P1, PT, R25, R19.reuse, PT ;  /* 0x000000131900720c */ /* 0x080fe40003f26270 */
[CC--:B------:R-:W-:Y:S02]  /*11510*/  ISETP.GE.AND P4, PT, R24.reuse, R18.reuse, PT ;  /* 0x000000121800720c */ /* 0x0c0fe40003f86270 */
[-C--:B------:R-:W-:Y:S01]  /*11520*/  ISETP.GE.AND P5, PT, R24, R19.reuse, PT ;  /* 0x000000131800720c */ /* 0x080fe20003fa6270 */
[----:B-1----:R-:W-:Y:S01]  /*11530*/  FMUL.FTZ R17, R50, UR18 ;  /* 0x0000001232117c20 */ /* 0x002fe20008410000 */
[----:B------:R-:W-:Y:S01]  /*11540*/  FSEL R24, R229, -INF , !P2 ;  /* 0xff800000e5187808 */ /* 0x000fe20005000000 */
[----:B------:R-:W-:Y:S01]  /*11550*/  HMMA.16816.F32.BF16 R48, R8, R28, R52 ;  /* 0x0000001c0830723c */ /* 0x000fe20000041834 */
[C---:B------:R-:W-:Y:S01]  /*11560*/  ISETP.GE.AND P3, PT, R23.reuse, R18, PT ;  /* 0x000000121700720c */ /* 0x040fe20003f66270 */
[----:B------:R4:W1:Y:S01]  /*11570*/  MUFU.TANH R38, R17 ;  /* 0x0000001100267308 */ /* 0x0008620000002400 */
[----:B------:R-:W-:-:S02]  /*11580*/  ISETP.GE.AND P2, PT, R23, R19, PT ;  /* 0x000000131700720c */ /* 0x000fc40003f46270 */
[----:B------:R-:W-:Y:S01]  /*11590*/  FSEL R39, R228, -INF , !P1 ;  /* 0xff800000e4277808 */ /* 0x000fe20004800000 */
[----:B--2---:R-:W-:Y:S01]  /*115a0*/  FMUL.FTZ R16, R56, UR18 ;  /* 0x0000001238107c20 */ /* 0x004fe20008410000 */
[----:B------:R-:W-:Y:S01]  /*115b0*/  ISETP.GE.AND P1, PT, R22, R18, PT ;  /* 0x000000121600720c */ /* 0x000fe20003f26270 */
[----:B------:R-:W-:Y:S01]  /*115c0*/  HMMA.16816.F32.BF16 R52, R8, R30, R236 ;  /* 0x0000001e0834723c */ /* 0x000fe200000418ec */
[----:B------:R-:W-:Y:S01]  /*115d0*/  FSEL R23, R230, -INF , !P4 ;  /* 0xff800000e6177808 */ /* 0x000fe20006000000 */
[----:B------:R4:W2:Y:S01]  /*115e0*/  MUFU.TANH R37, R16 ;  /* 0x0000001000257308 */ /* 0x0008a20000002400 */
[----:B------:R-:W-:Y:S02]  /*115f0*/  ISETP.GE.AND P4, PT, R22, R19, PT ;  /* 0x000000131600720c */ /* 0x000fe40003f86270 */
[----:B------:R-:W-:Y:S02]  /*11600*/  FSEL R22, R231, -INF , !P5 ;  /* 0xff800000e7167808 */ /* 0x000fe40006800000 */
[----:B------:R-:W-:-:S02]  /*11610*/  FSEL R25, R226, -INF , !P3 ;  /* 0xff800000e2197808 */ /* 0x000fc40005800000 */
[----:B------:R-:W-:Y:S02]  /*11620*/  FSEL R29, R225, -INF , !P2 ;  /* 0xff800000e11d7808 */ /* 0x000fe40005000000 */
[CC--:B------:R-:W-:Y:S02]  /*11630*/  ISETP.GE.AND P6, PT, R21.reuse, R18.reuse, PT ;  /* 0x000000121500720c */ /* 0x0c0fe40003fc6270 */
[-C--:B------:R-:W-:Y:S02]  /*11640*/  ISETP.GE.AND P3, PT, R21, R19.reuse, PT ;  /* 0x000000131500720c */ /* 0x080fe40003f66270 */
[C---:B------:R-:W-:Y:S02]  /*11650*/  ISETP.GE.AND P5, PT, R20.reuse, R18, PT ;  /* 0x000000121400720c */ /* 0x040fe40003fa6270 */
[----:B------:R-:W-:Y:S02]  /*11660*/  FSEL R28, R227, -INF , !P1 ;  /* 0xff800000e31c7808 */ /* 0x000fe40004800000 */
[----:B------:R-:W-:Y:S01]  /*11670*/  ISETP.GE.AND P2, PT, R20, R19, PT ;  /* 0x000000131400720c */ /* 0x000fe20003f46270 */
[----:B-1234-:R-:W-:-:S12]  /*11680*/  BRA.U !UP0, `(.L_x_157) ;  /* 0x0000000108ac7547 */ /* 0x01efd8000b800000 */
[----:B------:R-:W2:Y:S04]  /*11690*/  LDL R238, [R1+0x64] ;  /* 0x0000640001ee7983 */ /* 0x000ea80000100800 */
[----:B------:R-:W3:Y:S01]  /*116a0*/  LDL R239, [R1+0x60] ;  /* 0x0000600001ef7983 */ /* 0x000ee20000100800 */
[----:B------:R-:W-:-:S04]  /*116b0*/  UIADD3 UR21, UPT, UPT, UR17, -0x4, URZ ;  /* 0xfffffffc11157890 */ /* 0x000fc8000fffe0ff */
[----:B------:R-:W-:-:S04]  /*116c0*/  UIMAD.WIDE.U32 UR28, UR21, UR10, URZ ;  /* 0x0000000a151c72a5 */ /* 0x000fc8000f8e00ff */
        /* <DEDUP_REMOVED lines=8> */
[----:B------:R-:W-:Y:S01]  /*11750*/  UIADD3.X UR35, UPT, UPT, UR35, UR21, URZ, UP0, !UPT ;  /* 0x0000001523237290 */ /* 0x000fe200087fe4ff */
[----:B--2---:R-:W-:Y:S01]  /*11760*/  LEA R20, P1, R8, R238, 0x7 ;  /* 0x000000ee08147211 */ /* 0x004fe200078238ff */
[----:B------:R-:W-:-:S03]  /*11770*/  IMAD.U32 R8, RZ, RZ, UR21 ;  /* 0x00000015ff087e24 */ /* 0x000fc6000f8e00ff */
[-C--:B---3--:R-:W-:Y:S01]  /*11780*/  LEA.HI.X R21, R10, R239.reuse, R9, 0x7, P1 ;  /* 0x000000ef0a157211 */ /* 0x088fe200008f3c09 */
[----:B------:R-:W-:Y:S01]  /*11790*/  IMAD.U32 R10, RZ, RZ, UR36 ;  /* 0x00000024ff0a7e24 */ /* 0x000fe2000f8e00ff */
[----:B------:R-:W-:Y:S01]  /*117a0*/  MOV R9, UR22 ;  /* 0x0000001600097c02 */ /* 0x000fe20008000f00 */
[----:B------:R-:W-:Y:S01]  /*117b0*/  ULEA UR22, UP0, UR10, UR22, 0x5 ;  /* 0x000000160a167291 */ /* 0x000fe2000f8028ff */
[-C--:B------:R-:W-:Y:S01]  /*117c0*/  LEA R16, P1, R16, R238.reuse, 0x1 ;  /* 0x000000ee10107211 */ /* 0x080fe200078208ff */
[----:B------:R-:W-:Y:S01]  /*117d0*/  @!PT LDS RZ, [RZ] ;  /* 0x00000000fffff984 */ /* 0x000fe20000000800 */
[----:B------:R-:W-:Y:S01]  /*117e0*/  @!PT LDS RZ, [RZ] ;  /* 0x00000000fffff984 */ /* 0x000fe20000000800 */
[----:B------:R-:W-:Y:S01]  /*117f0*/  @!PT LDS RZ, [RZ] ;  /* 0x00000000fffff984 */ /* 0x000fe20000000800 */
[----:B------:R1:W-:Y:S02]  /*11800*/  LDGSTS.E.BYPASS.LTC128B.128 [R2+0x8000], desc[UR14][R20.64] ;  /* 0x0800000014027fae */ /* 0x0003e4000b981a0e */
[----:B------:R-:W-:Y:S01]  /*11810*/  ULEA.HI.X UR10, UR10, UR21, UR11, 0x5, UP0 ;  /* 0x000000150a0a7291 */ /* 0x000fe200080f2c0b */
[----:B------:R-:W-:Y:S01]  /*11820*/  LEA.HI.X R17, R9, R239, R8, 0x1, P1 ;  /* 0x000000ef09117211 */ /* 0x000fe200008f0c08 */
[----:B------:R-:W-:Y:S01]  /*11830*/  IMAD.U32 R8, RZ, RZ, UR35 ;  /* 0x00000023ff087e24 */ /* 0x000fe2000f8e00ff */
[----:B------:R-:W-:Y:S01]  /*11840*/  MOV R9, UR36 ;  /* 0x0000002400097c02 */ /* 0x000fe20008000f00 */
[----:B------:R1:W-:Y:S01]  /*11850*/  LDGSTS.E.BYPASS.LTC128B.128 [R2+0xa000], desc[UR14][R20.64+0x80] ;  /* 0x0a00008014027fae */ /* 0x0003e2000b981a0e */
[----:B------:R-:W-:-:S02]  /*11860*/  LEA R10, P1, R10, R238, 0x1 ;  /* 0x000000ee0a0a7211 */ /* 0x000fc400078208ff */
[----:B------:R-:W-:Y:S01]  /*11870*/  MOV R30, UR22 ;  /* 0x00000016001e7c02 */ /* 0x000fe20008000f00 */
[----:B------:R1:W-:Y:S01]  /*11880*/  LDGSTS.E.BYPASS.LTC128B.128 [R2+0x8800], desc[UR14][R16.64] ;  /* 0x0880000010027fae */ /* 0x0003e2000b981a0e */
[-C--:B------:R-:W-:Y:S01]  /*11890*/  LEA.HI.X R11, R9, R239.reuse, R8, 0x1, P1 ;  /* 0x000000ef090b7211 */ /* 0x080fe200008f0c08 */
[----:B------:R-:W-:Y:S02]  /*118a0*/  IMAD.U32 R8, RZ, RZ, UR22 ;  /* 0x00000016ff087e24 */ /* 0x000fe4000f8e00ff */
[----:B------:R-:W-:Y:S01]  /*118b0*/  IMAD.U32 R9, RZ, RZ, UR10 ;  /* 0x0000000aff097e24 */ /* 0x000fe2000f8e00ff */
[----:B------:R1:W-:Y:S02]  /*118c0*/  LDGSTS.E.BYPASS.LTC128B.128 [R2+0xa800], desc[UR14][R16.64+0x80] ;  /* 0x0a80008010027fae */ /* 0x0003e4000b981a0e */
[----:B------:R-:W-:Y:S02]  /*118d0*/  LEA R8, P1, R8, R238, 0x1 ;  /* 0x000000ee08087211 */ /* 0x000fe400078208ff */
[----:B------:R1:W-:Y:S02]  /*118e0*/  LDGSTS.E.BYPASS.LTC128B.128 [R2+0x9000], desc[UR14][R10.64] ;  /* 0x090000000a027fae */ /* 0x0003e4000b981a0e */
[----:B------:R-:W-:-:S02]  /*118f0*/  LEA.HI.X R9, R30, R239, R9, 0x1, P1 ;  /* 0x000000ef1e097211 */ /* 0x000fc400008f0c09 */
[----:B------:R1:W-:Y:S04]  /*11900*/  LDGSTS.E.BYPASS.LTC128B.128 [R2+0xb000], desc[UR14][R10.64+0x80] ;  /* 0x0b0000800a027fae */ /* 0x0003e8000b981a0e */
[----:B------:R1:W-:Y:S04]  /*11910*/  LDGSTS.E.BYPASS.LTC128B.128 [R2+0x9800], desc[UR14][R8.64] ;  /* 0x0980000008027fae */ /* 0x0003e8000b981a0e */
[----:B------:R1:W-:Y:S04]  /*11920*/  LDGSTS.E.BYPASS.LTC128B.128 [R2+0xb800], desc[UR14][R8.64+0x80] ;  /* 0x0b80008008027fae */ /* 0x0003e8000b981a0e */
[----:B------:R-:W0:Y:S02]  /*11930*/  LDGDEPBAR ;  /* 0x00000000000079af */ /* 0x000e240000000000 */
.L_x_157:
[----:B-1----:R-:W2:Y:S01]  /*11940*/  LDL.LU R11, [R1+0x98] ;  /* 0x00009800010b7983 */ /* 0x002ea20000300800 */
[----:B------:R-:W-:Y:S01]  /*11950*/  FSEL R9, R136, -INF , !P4 ;  /* 0xff80000088097808 */ /* 0x000fe20006000000 */
[----:B------:R-:W-:Y:S01]  /*11960*/  FMUL.FTZ R8, R57, UR18 ;  /* 0x0000001239087c20 */ /* 0x000fe20008410000 */
[CC--:B------:R-:W-:Y:S01]  /*11970*/  ISETP.GE.AND P1, PT, R7.reuse, R18.reuse, PT ;  /* 0x000000120700720c */ /* 0x0c0fe20003f26270 */
[----:B------:R-:W3:Y:S01]  /*11980*/  LDL.LU R16, [R1+0x9c] ;  /* 0x00009c0001107983 */ /* 0x000ee20000300800 */
[----:B------:R-:W-:Y:S01]  /*11990*/  FSEL R62, R62, -INF , !P3 ;  /* 0xff8000003e3e7808 */ /* 0x000fe20005800000 */
[----:B------:R-:W1:Y:S02]  /*119a0*/  LDCU UR10, c[0x0][0x45c] ;  /* 0x00008b80ff0a77ac */ /* 0x000e640008000800 */
[----:B------:R-:W4:Y:S04]  /*119b0*/  LDL.LU R139, [R1+0x30] ;  /* 0x00003000018b7983 */ /* 0x000f280000300800 */
[----:B------:R-:W4:Y:S01]  /*119c0*/  LDL.LU R138, [R1+0x2c] ;  /* 0x00002c00018a7983 */ /* 0x000f220000300800 */
[-C--:B------:R-:W-:Y:S01]  /*119d0*/  ISETP.GE.AND P4, PT, R7, R19.reuse, PT ;  /* 0x000000130700720c */ /* 0x080fe20003f86270 */
[----:B------:R-:W-:Y:S01]  /*119e0*/  FMUL.FTZ R7, R58, UR18 ;  /* 0x000000123a077c20 */ /* 0x000fe20008410000 */
[----:B------:R-:W-:Y:S01]  /*119f0*/  FSEL R58, R64, -INF , !P5 ;  /* 0xff800000403a7808 */ /* 0x000fe20006800000 */
[----:B------:R-:W-:Y:S01]  /*11a00*/  STL [R1+0xac], R251 ;  /* 0x0000acfb01007387 */ /* 0x000fe20000100800 */
[C---:B------:R-:W-:Y:S01]  /*11a10*/  ISETP.GE.AND P3, PT, R6.reuse, R18, PT ;  /* 0x000000120600720c */ /* 0x040fe20003f66270 */
[----:B------:R-:W1:Y:S01]  /*11a20*/  MUFU.TANH R17, R8 ;  /* 0x0000000800117308 */ /* 0x000e620000002400 */
[----:B------:R-:W-:Y:S01]  /*11a30*/  ISETP.GE.AND P5, PT, R6, R19, PT ;  /* 0x000000130600720c */ /* 0x000fe20003fa6270 */
[----:B------:R-:W4:Y:S01]  /*11a40*/  LDL.LU R67, [R1+0x28] ;  /* 0x0000280001437983 */ /* 0x000f220000300800 */
[----:B------:R-:W-:Y:S01]  /*11a50*/  FMUL.FTZ R6, R59, UR18 ;  /* 0x000000123b067c20 */ /* 0x000fe20008410000 */
[----:B------:R-:W-:-:S02]  /*11a60*/  FSEL R63, R63, -INF , !P2 ;  /* 0xff8000003f3f7808 */ /* 0x000fc40005000000 */
[-C--:B------:R-:W-:Y:S02]  /*11a70*/  ISETP.GE.AND P2, PT, R5, R18.reuse, PT ;  /* 0x000000120500720c */ /* 0x080fe40003f46270 */
[----:B------:R-:W-:Y:S01]  /*11a80*/  MUFU.TANH R20, R6 ;  /* 0x0000000600147308 */ /* 0x000fe20000002400 */
[----:B------:R-:W-:Y:S02]  /*11a90*/  FSEL R59, R46, -INF , !P5 ;  /* 0xff8000002e3b7808 */ /* 0x000fe40006800000 */
[----:B------:R-:W-:Y:S02]  /*11aa0*/  FSEL R234, R42, -INF , !P2 ;  /* 0xff8000002aea7808 */ /* 0x000fe40005000000 */
[C---:B------:R-:W-:Y:S02]  /*11ab0*/  ISETP.GE.AND P5, PT, R3.reuse, R18, PT ;  /* 0x000000120300720c */ /* 0x040fe40003fa6270 */
[----:B------:R-:W-:Y:S01]  /*11ac0*/  ISETP.GE.AND P2, PT, R3, R19, PT ;  /* 0x000000130300720c */ /* 0x000fe20003f46270 */
[----:B------:R-:W-:Y:S01]  /*11ad0*/  MUFU.TANH R21, R7 ;  /* 0x0000000700157308 */ /* 0x000fe20000002400 */
[----:B------:R-:W-:-:S02]  /*11ae0*/  FSEL R57, R60, -INF , !P1 ;  /* 0xff8000003c397808 */ /* 0x000fc40004800000 */
[----:B------:R-:W-:Y:S02]  /*11af0*/  FSEL R60, R45, -INF , !P4 ;  /* 0xff8000002d3c7808 */ /* 0x000fe40006000000 */
[----:B------:R-:W-:Y:S02]  /*11b00*/  FSEL R56, R47, -INF , !P3 ;  /* 0xff8000002f387808 */ /* 0x000fe40005800000 */
[C---:B------:R-:W-:Y:S02]  /*11b10*/  ISETP.GE.AND P4, PT, R4.reuse, R18, PT ;  /* 0x000000120400720c */ /* 0x040fe40003f86270 */
[-C--:B------:R-:W-:Y:S01]  /*11b20*/  ISETP.GE.AND P3, PT, R4, R19.reuse, PT ;  /* 0x000000130400720c */ /* 0x080fe20003f66270 */
[----:B------:R-:W-:Y:S01]  /*11b30*/  FMUL.FTZ R4, R49, UR18 ;  /* 0x0000001231047c20 */ /* 0x000fe20008410000 */
[----:B------:R-:W-:Y:S01]  /*11b40*/  ISETP.GE.AND P1, PT, R5, R19, PT ;  /* 0x000000130500720c */ /* 0x000fe20003f26270 */
[----:B------:R-:W-:Y:S01]  /*11b50*/  FMUL.FTZ R5, R48, UR18 ;  /* 0x0000001230057c20 */ /* 0x000fe20008410000 */
[----:B------:R-:W-:Y:S01]  /*11b60*/  FSEL R61, R66, -INF , !P6 ;  /* 0xff800000423d7808 */ /* 0x000fe20007000000 */
[----:B------:R1:W-:Y:S01]  /*11b70*/  MUFU.TANH R8, R4 ;  /* 0x0000000400087308 */ /* 0x0003e20000002400 */
[----:B------:R-:W-:-:S07]  /*11b80*/  FSEL R240, R38, -INF , !P1 ;  /* 0xff80000026f07808 */ /* 0x000fce0004800000 */
[----:B------:R1:W1:Y:S02]  /*11b90*/  MUFU.TANH R10, R5 ;  /* 0x00000005000a7308 */ /* 0x0002640000002400 */
[----:B-1----:R-:W-:Y:S01]  /*11ba0*/  FMUL.FTZ R4, R50, UR18 ;  /* 0x0000001232047c20 */ /* 0x002fe20008410000 */
[-C--:B------:R-:W-:Y:S02]  /*11bb0*/  ISETP.GE.AND P1, PT, R15, R18.reuse, PT ;  /* 0x000000120f00720c */ /* 0x080fe40003f26270 */
[----:B------:R-:W-:Y:S02]  /*11bc0*/  FSEL R239, R41, -INF , !P3 ;  /* 0xff80000029ef7808 */ /* 0x000fe40005800000 */
[----:B------:R-:W-:Y:S02]  /*11bd0*/  FSEL R228, R17, -INF , !P1 ;  /* 0xff80000011e47808 */ /* 0x000fe40004800000 */
[-C--:B------:R-:W-:Y:S01]  /*11be0*/  ISETP.GE.AND P3, PT, R14, R18.reuse, PT ;  /* 0x000000120e00720c */ /* 0x080fe20003f66270 */
[----:B------:R-:W-:Y:S01]  /*11bf0*/  FMUL.FTZ R5, R51, UR18 ;  /* 0x0000001233057c20 */ /* 0x000fe20008410000 */
[----:B------:R-:W-:-:S02]  /*11c00*/  ISETP.GE.AND P1, PT, R12, R18, PT ;  /* 0x000000120c00720c */ /* 0x000fc40003f26270 */
[----:B------:R-:W-:Y:S02]  /*11c10*/  FSEL R229, R10, -INF , !P3 ;  /* 0xff8000000ae57808 */ /* 0x000fe40005800000 */
[----:B------:R-:W-:Y:S01]  /*11c20*/  FSEL R249, R8, -INF , !P1 ;  /* 0xff80000008f97808 */ /* 0x000fe20004800000 */
[----:B------:R-:W-:Y:S01]  /*11c30*/  MUFU.TANH R10, R5 ;  /* 0x00000005000a7308 */ /* 0x000fe20000002400 */
[-C--:B------:R-:W-:Y:S02]  /*11c40*/  ISETP.GE.AND P3, PT, R13, R18.reuse, PT ;  /* 0x000000120d00720c */ /* 0x080fe40003f66270 */
[C---:B------:R-:W-:Y:S02]  /*11c50*/  ISETP.GE.AND P1, PT, R0.reuse, R18, PT ;  /* 0x000000120000720c */ /* 0x040fe40003f26270 */
[----:B------:R-:W-:Y:S02]  /*11c60*/  FSEL R50, R21, -INF , !P2 ;  /* 0xff80000015327808 */ /* 0x000fe40005000000 */
[----:B------:R-:W-:Y:S01]  /*11c70*/  ISETP.GE.AND P2, PT, R0, R19, PT ;  /* 0x000000130000720c */ /* 0x000fe20003f46270 */
[----:B------:R-:W-:Y:S01]  /*11c80*/  STL [R1+0xb4], R249 ;  /* 0x0000b4f901007387 */ /* 0x000fe20000100800 */
[----:B--2---:R-:W-:-:S02]  /*11c90*/  MOV R31, R11 ;  /* 0x0000000b001f7202 */ /* 0x004fc40000000f00 */
[----:B---3--:R-:W-:Y:S02]  /*11ca0*/  MOV R30, R16 ;  /* 0x00000010001e7202 */ /* 0x008fe40000000f00 */
[----:B----4-:R-:W-:-:S04]  /*11cb0*/  FMNMX3.FTZ R2, R139, R26, R27, !PT ;  /* 0x0000001a8b027276 */ /* 0x010fc8000781001b */
[----:B------:R-:W-:-:S04]  /*11cc0*/  FMNMX3.FTZ R2, R2, R33, R35, !PT ;  /* 0x0000002102027276 */ /* 0x000fc80007810023 */
[----:B------:R-:W-:-:S04]  /*11cd0*/  FMNMX3.FTZ R2, R2, R209, R208, !PT ;  /* 0x000000d102027276 */ /* 0x000fc800078100d0 */
[----:B------:R-:W-:-:S04]  /*11ce0*/  FMNMX3.FTZ R2, R2, R211, R210, !PT ;  /* 0x000000d302027276 */ /* 0x000fc800078100d2 */
[----:B------:R-:W-:-:S04]  /*11cf0*/  FMNMX3.FTZ R2, R2, R248, R247, !PT ;  /* 0x000000f802027276 */ /* 0x000fc800078100f7 */
[----:B------:R-:W-:-:S04]  /*11d00*/  FMNMX3.FTZ R2, R2, R246, R245, !PT ;  /* 0x000000f602027276 */ /* 0x000fc800078100f5 */
[----:B------:R-:W-:-:S04]  /*11d10*/  FMNMX3.FTZ R2, R2, R233, R251, !PT ;  /* 0x000000e902027276 */ /* 0x000fc800078100fb */
[----:B------:R-:W-:-:S05]  /*11d20*/  FMNMX3.FTZ R2, R2, R218, R232, !PT ;  /* 0x000000da02027276 */ /* 0x000fca00078100e8 */
[----:B------:R-:W1:Y:S01]  /*11d30*/  SHFL.BFLY PT, R6, R2, 0x2, 0x1f ;  /* 0x0c401f0002067f89 */ /* 0x000e6200000e0000 */
[----:B------:R-:W-:-:S04]  /*11d40*/  FMNMX3.FTZ R3, R138, R32, R34, !PT ;  /* 0x000000208a037276 */ /* 0x000fc80007810022 */
[----:B------:R-:W-:-:S04]  /*11d50*/  FMNMX3.FTZ R3, R3, R36, R40, !PT ;  /* 0x0000002403037276 */ /* 0x000fc80007810028 */
[----:B------:R-:W-:-:S04]  /*11d60*/  FMNMX3.FTZ R3, R3, R132, R140, !PT ;  /* 0x0000008403037276 */ /* 0x000fc8000781008c */
[----:B------:R-:W-:Y:S01]  /*11d70*/  FMNMX3.FTZ R3, R3, R141, R142, !PT ;  /* 0x0000008d03037276 */ /* 0x000fe2000781008e */
[----:B------:R2:W-:Y:S03]  /*11d80*/  MUFU.TANH R16, R4 ;  /* 0x0000000400107308 */ /* 0x0005e60000002400 */
[----:B------:R-:W-:-:S04]  /*11d90*/  FMNMX3.FTZ R3, R3, R244, R243, !PT ;  /* 0x000000f403037276 */ /* 0x000fc800078100f3 */
[----:B------:R-:W-:Y:S02]  /*11da0*/  FMNMX3.FTZ R3, R3, R242, R241, !PT ;  /* 0x000000f203037276 */ /* 0x000fe400078100f1 */
[----:B-1----:R-:W-:Y:S02]  /*11db0*/  FMNMX.FTZ R134, R2, R6, !PT ;  /* 0x0000000602867209 */ /* 0x002fe40007810000 */
[----:B------:R-:W-:Y:S01]  /*11dc0*/  FMNMX3.FTZ R2, R67, R24, R23, !PT ;  /* 0x0000001843027276 */ /* 0x000fe20007810017 */
[----:B--2---:R-:W-:Y:S01]  /*11dd0*/  FMUL.FTZ R4, R52, UR18 ;  /* 0x0000001234047c20 */ /* 0x004fe20008410000 */
[----:B------:R-:W-:-:S03]  /*11de0*/  FMNMX3.FTZ R3, R3, R143, R220, !PT ;  /* 0x0000008f03037276 */ /* 0x000fc600078100dc */
[----:B------:R1:W2:Y:S01]  /*11df0*/  MUFU.TANH R11, R4 ;  /* 0x00000004000b7308 */ /* 0x0002a20000002400 */
[----:B------:R-:W-:Y:S02]  /*11e00*/  FMNMX3.FTZ R2, R2, R25, R28, !PT ;  /* 0x0000001902027276 */ /* 0x000fe4000781001c */
[----:B------:R-:W-:Y:S02]  /*11e10*/  FMNMX3.FTZ R133, R3, R219, R135, !PT ;  /* 0x000000db03857276 */ /* 0x000fe40007810087 */
[----:B------:R-:W-:Y:S02]  /*11e20*/  FMNMX3.FTZ R3, R2, R61, R58, !PT ;  /* 0x0000003d02037276 */ /* 0x000fe4000781003a */
[----:B------:R-:W-:Y:S01]  /*11e30*/  FSEL R233, R43, -INF , !P4 ;  /* 0xff8000002be97808 */ /* 0x000fe20006000000 */
[----:B-1----:R-:W-:-:S04]  /*11e40*/  FMUL.FTZ R4, R53, UR18 ;  /* 0x0000001235047c20 */ /* 0x002fc80008410000 */
[----:B------:R-:W1:Y:S01]  /*11e50*/  MUFU.TANH R7, R4 ;  /* 0x0000000400077308 */ /* 0x000e620000002400 */
[----:B------:R-:W-:Y:S01]  /*11e60*/  FMNMX3.FTZ R3, R3, R57, R56, !PT ;  /* 0x0000003903037276 */ /* 0x000fe20007810038 */
[----:B------:R-:W-:Y:S01]  /*11e70*/  FMUL.FTZ R2, R54, UR18 ;  /* 0x0000001236027c20 */ /* 0x000fe20008410000 */
[----:B------:R-:W-:Y:S02]  /*11e80*/  FSEL R232, R37, -INF , !P5 ;  /* 0xff80000025e87808 */ /* 0x000fe40006800000 */
[----:B------:R-:W-:Y:S01]  /*11e90*/  FMNMX3.FTZ R3, R3, R234, R233, !PT ;  /* 0x000000ea03037276 */ /* 0x000fe200078100e9 */
[----:B------:R-:W3:Y:S02]  /*11ea0*/  SHFL.BFLY PT, R5, R133, 0x2, 0x1f ;  /* 0x0c401f0085057f89 */ /* 0x000ee400000e0000 */
[----:B------:R4:W3:Y:S01]  /*11eb0*/  MUFU.TANH R8, R2 ;  /* 0x0000000200087308 */ /* 0x0008e20000002400 */
[----:B------:R-:W-:Y:S01]  /*11ec0*/  FMNMX3.FTZ R3, R3, R232, R228, !PT ;  /* 0x000000e803037276 */ /* 0x000fe200078100e4 */
[----:B------:R-:W3:Y:S01]  /*11ed0*/  SHFL.BFLY PT, R6, R134, 0x1, 0x1f ;  /* 0x0c201f0086067f89 */ /* 0x000ee200000e0000 */
[----:B--2---:R-:W-:-:S02]  /*11ee0*/  FSEL R238, R11, -INF , !P3 ;  /* 0xff8000000bee7808 */ /* 0x004fc40005800000 */
[----:B------:R-:W-:Y:S02]  /*11ef0*/  FMNMX3.FTZ R135, R3, R229, R249, !PT ;  /* 0x000000e503877276 */ /* 0x000fe400078100f9 */
[----:B-1----:R-:W-:Y:S02]  /*11f00*/  FSEL R42, R7, -INF , !P1 ;  /* 0xff800000072a7808 */ /* 0x002fe40004800000 */
[----:B----4-:R-:W-:-:S04]  /*11f10*/  FMNMX3.FTZ R2, R252, R39, R22, !PT ;  /* 0x00000027fc027276 */ /* 0x010fc80007810016 */
[----:B------:R-:W-:Y:S02]  /*11f20*/  FMNMX3.FTZ R2, R2, R29, R9, !PT ;  /* 0x0000001d02027276 */ /* 0x000fe40007810009 */
[----:B------:R-:W-:Y:S02]  /*11f30*/  FMNMX3.FTZ R135, R135, R238, R42, !PT ;  /* 0x000000ee87877276 */ /* 0x000fe4000781002a */
[----:B------:R-:W-:-:S04]  /*11f40*/  FMNMX3.FTZ R2, R2, R62, R63, !PT ;  /* 0x0000003e02027276 */ /* 0x000fc8000781003f */
[----:B------:R-:W-:Y:S02]  /*11f50*/  FMNMX3.FTZ R0, R2, R60, R59, !PT ;  /* 0x0000003c02007276 */ /* 0x000fe4000781003b */
[----:B------:R-:W1:Y:S01]  /*11f60*/  SHFL.BFLY PT, R2, R135, 0x2, 0x1f ;  /* 0x0c401f0087027f89 */ /* 0x000e6200000e0000 */
[----:B------:R-:W-:Y:S01]  /*11f70*/  FMUL.FTZ R4, R55, UR18 ;  /* 0x0000001237047c20 */ /* 0x000fe20008410000 */
[----:B---3--:R-:W-:Y:S02]  /*11f80*/  FMNMX.FTZ R133, R133, R5, !PT ;  /* 0x0000000585857209 */ /* 0x008fe40007810000 */
[----:B------:R-:W-:Y:S02]  /*11f90*/  FMNMX.FTZ R134, R134, R6, !PT ;  /* 0x0000000686867209 */ /* 0x000fe40007810000 */
[----:B------:R-:W-:Y:S01]  /*11fa0*/  ISETP.GE.AND P3, PT, R12, R19, PT ;  /* 0x000000130c00720c */ /* 0x000fe20003f66270 */
[----:B------:R-:W2:Y:S01]  /*11fb0*/  MUFU.TANH R4, R4 ;  /* 0x0000000400047308 */ /* 0x000ea20000002400 */
[----:B------:R-:W3:Y:S01]  /*11fc0*/  SHFL.BFLY PT, R5, R133, 0x1, 0x1f ;  /* 0x0c201f0085057f89 */ /* 0x000ee200000e0000 */
[----:B------:R-:W-:Y:S01]  /*11fd0*/  FMUL.FTZ R38, R134, UR10 ;  /* 0x0000000a86267c20 */ /* 0x000fe20008410000 */
[----:B------:R-:W-:-:S02]  /*11fe0*/  FSEL R236, R10, -INF , !P3 ;  /* 0xff8000000aec7808 */ /* 0x000fc40005800000 */
[----:B------:R-:W-:Y:S02]  /*11ff0*/  FSETP.NEU.FTZ.AND P3, PT, R134, -INF , PT ;  /* 0xff8000008600780b */ /* 0x000fe40003f7d000 */
[-C--:B------:R-:W-:Y:S02]  /*12000*/  ISETP.GE.AND P4, PT, R15, R19.reuse, PT ;  /* 0x000000130f00720c */ /* 0x080fe40003f86270 */
[----:B------:R-:W-:Y:S02]  /*12010*/  FSEL R38, R38, RZ, P3 ;  /* 0x000000ff26267208 */ /* 0x000fe40001800000 */
[----:B------:R-:W-:Y:S02]  /*12020*/  ISETP.GE.AND P5, PT, R14, R19, PT ;  /* 0x000000130e00720c */ /* 0x000fe40003fa6270 */
[----:B------:R-:W-:Y:S02]  /*12030*/  FSEL R136, R20, -INF , !P4 ;  /* 0xff80000014887808 */ /* 0x000fe40006000000 */
[----:B------:R-:W-:-:S02]  /*12040*/  FMNMX3.FTZ R0, R0, R240, R239, !PT ;  /* 0x000000f000007276 */ /* 0x000fc400078100ef */
[----:B-1----:R-:W-:Y:S01]  /*12050*/  FMNMX.FTZ R135, R135, R2, !PT ;  /* 0x0000000287877209 */ /* 0x002fe20007810000 */
[----:B------:R-:W-:Y:S01]  /*12060*/  FFMA.FTZ R2, R33, UR10, -R38 ;  /* 0x0000000a21027c23 */ /* 0x000fe20008010826 */
[----:B------:R-:W-:Y:S02]  /*12070*/  MOV R65, R30 ;  /* 0x0000001e00417202 */ /* 0x000fe40000000f00 */
[----:B------:R-:W-:Y:S02]  /*12080*/  ISETP.GE.AND P1, PT, R13, R19, PT ;  /* 0x000000130d00720c */ /* 0x000fe40003f26270 */
[----:B------:R-:W-:Y:S02]  /*12090*/  FSEL R30, R16, -INF , !P5 ;  /* 0xff800000101e7808 */ /* 0x000fe40006800000 */
[----:B------:R-:W-:Y:S01]  /*120a0*/  FMNMX3.FTZ R0, R0, R50, R136, !PT ;  /* 0x0000003200007276 */ /* 0x000fe20007810088 */
[----:B------:R-:W1:Y:S01]  /*120b0*/  MUFU.EX2 R2, R2 ;  /* 0x0000000200027308 */ /* 0x000e620000000800 */
[----:B------:R-:W-:Y:S01]  /*120c0*/  FSEL R212, R8, -INF , !P1 ;  /* 0xff80000008d47808 */ /* 0x000fe20004800000 */
[----:B------:R-:W-:Y:S01]  /*120d0*/  LDSM.16.MT88.4 R12, [R44+0xc000] ;  /* 0x00c000002c0c783b */ /* 0x000fe20000004200 */
[----:B--2---:R-:W-:-:S02]  /*120e0*/  FSEL R230, R4, -INF , !P2 ;  /* 0xff80000004e67808 */ /* 0x004fc40005000000 */
[----:B------:R-:W-:Y:S01]  /*120f0*/  FMNMX3.FTZ R0, R0, R30, R236, !PT ;  /* 0x0000001e00007276 */ /* 0x000fe200078100ec */
[----:B------:R-:W2:Y:S03]  /*12100*/  SHFL.BFLY PT, R4, R135, 0x1, 0x1f ;  /* 0x0c201f0087047f89 */ /* 0x000ea600000e0000 */
[----:B------:R-:W-:Y:S02]  /*12110*/  FMNMX3.FTZ R0, R0, R212, R230, !PT ;  /* 0x000000d400007276 */ /* 0x000fe400078100e6 */
[----:B---3--:R-:W-:-:S03]  /*12120*/  FMNMX.FTZ R133, R133, R5, !PT ;  /* 0x0000000585857209 */ /* 0x008fc60007810000 */
[----:B------:R-:W3:Y:S01]  /*12130*/  SHFL.BFLY PT, R3, R0, 0x2, 0x1f ;  /* 0x0c401f0000037f89 */ /* 0x000ee200000e0000 */
[C---:B------:R-:W-:Y:S01]  /*12140*/  FSETP.NEU.FTZ.AND P4, PT, R133.reuse, -INF , PT ;  /* 0xff8000008500780b */ /* 0x040fe20003f9d000 */
[----:B------:R-:W-:Y:S02]  /*12150*/  FMUL.FTZ R37, R133, UR10 ;  /* 0x0000000a85257c20 */ /* 0x000fe40008410000 */
[----:B-1----:R1:W-:Y:S03]  /*12160*/  STL [R1+0x50], R2 ;  /* 0x0000500201007387 */ /* 0x0023e60000100800 */
[----:B------:R-:W-:Y:S02]  /*12170*/  FSEL R37, R37, RZ, P4 ;  /* 0x000000ff25257208 */ /* 0x000fe40002000000 */
[----:B--2---:R-:W-:Y:S01]  /*12180*/  FMNMX.FTZ R135, R135, R4, !PT ;  /* 0x0000000487877209 */ /* 0x004fe20007810000 */
[----:B-1----:R-:W-:-:S04]  /*12190*/  FFMA.FTZ R2, R35, UR10, -R38 ;  /* 0x0000000a23027c23 */ /* 0x002fc80008010826 */
[----:B------:R1:W-:Y:S01]  /*121a0*/  MUFU.EX2 R49, R2 ;  /* 0x0000000200317308 */ /* 0x0003e20000000800 */
[----:B---3--:R-:W-:Y:S01]  /*121b0*/  FMNMX.FTZ R0, R0, R3, !PT ;  /* 0x0000000300007209 */ /* 0x008fe20007810000 */
[C---:B------:R-:W-:Y:S01]  /*121c0*/  FMUL.FTZ R3, R135.reuse, UR10 ;  /* 0x0000000a87037c20 */ /* 0x040fe20008410000 */
[----:B------:R-:W-:Y:S01]  /*121d0*/  FSETP.NEU.FTZ.AND P2, PT, R135, -INF , PT ;  /* 0xff8000008700780b */ /* 0x000fe20003f5d000 */
[----:B-1----:R-:W-:-:S04]  /*121e0*/  FFMA.FTZ R2, R32, UR10, -R37 ;  /* 0x0000000a20027c23 */ /* 0x002fc80008010825 */
[----:B------:R1:W2:Y:S01]  /*121f0*/  MUFU.EX2 R5, R2 ;  /* 0x0000000200057308 */ /* 0x0002a20000000800 */
[----:B------:R-:W-:Y:S01]  /*12200*/  FSEL R3, R3, RZ, P2 ;  /* 0x000000ff03037208 */ /* 0x000fe20001000000 */
[----:B-1----:R-:W-:-:S06]  /*12210*/  FFMA.FTZ R2, R34, UR10, -R37 ;  /* 0x0000000a22027c23 */ /* 0x002fcc0008010825 */
[----:B------:R1:W3:Y:S01]  /*12220*/  MUFU.EX2 R51, R2 ;  /* 0x0000000200337308 */ /* 0x0002e20000000800 */
[----:B--2---:R-:W-:Y:S01]  /*12230*/  STL [R1+0x4c], R5 ;  /* 0x00004c0501007387 */ /* 0x004fe20000100800 */
[----:B-1----:R-:W-:-:S06]  /*12240*/  FFMA.FTZ R2, R36, UR10, -R37 ;  /* 0x0000000a24027c23 */ /* 0x002fcc0008010825 */
[----:B------:R1:W-:Y:S01]  /*12250*/  MUFU.EX2 R251, R2 ;  /* 0x0000000200fb7308 */ /* 0x0003e20000000800 */
[----:B------:R2:W-:Y:S01]  /*12260*/  STL [R1+0xb0], R134 ;  /* 0x0000b08601007387 */ /* 0x0005e20000100800 */
[----:B-1----:R-:W-:-:S06]  /*12270*/  FFMA.FTZ R2, R40, UR10, -R37 ;  /* 0x0000000a28027c23 */ /* 0x002fcc0008010825 */
[----:B------:R1:W-:Y:S02]  /*12280*/  MUFU.EX2 R48, R2 ;  /* 0x0000000200307308 */ /* 0x0003e40000000800 */
[----:B-1----:R-:W-:-:S06]  /*12290*/  FFMA.FTZ R2, R24, UR10, -R3 ;  /* 0x0000000a18027c23 */ /* 0x002fcc0008010803 */
[----:B------:R1:W-:Y:S02]  /*122a0*/  MUFU.EX2 R237, R2 ;  /* 0x0000000200ed7308 */ /* 0x0003e40000000800 */
[----:B-1----:R-:W-:Y:S02]  /*122b0*/  FSEL R2, R134, RZ, P3 ;  /* 0x000000ff86027208 */ /* 0x002fe40001800000 */
[----:B--2---:R-:W2:Y:S04]  /*122c0*/  LDL.LU R134, [R1+0x50] ;  /* 0x0000500001867983 */ /* 0x004ea80000300800 */
[----:B------:R-:W1:Y:S02]  /*122d0*/  SHFL.BFLY PT, R143, R0, 0x1, 0x1f ;  /* 0x0c201f00008f7f89 */ /* 0x000e6400000e0000 */
[----:B-1----:R-:W-:Y:S01]  /*122e0*/  FMNMX.FTZ R143, R0, R143, !PT ;  /* 0x0000008f008f7209 */ /* 0x002fe20007810000 */
[----:B------:R-:W-:-:S04]  /*122f0*/  FFMA.FTZ R0, R23, UR10, -R3 ;  /* 0x0000000a17007c23 */ /* 0x000fc80008010803 */
[----:B------:R1:W-:Y:S01]  /*12300*/  MUFU.EX2 R249, R0 ;  /* 0x0000000000f97308 */ /* 0x0003e20000000800 */
[C---:B------:R-:W-:Y:S01]  /*12310*/  FMUL.FTZ R36, R143.reuse, UR10 ;  /* 0x0000000a8f247c20 */ /* 0x040fe20008410000 */
[----:B------:R-:W-:-:S04]  /*12320*/  FSETP.NEU.FTZ.AND P1, PT, R143, -INF , PT ;  /* 0xff8000008f00780b */ /* 0x000fc80003f3d000 */
[----:B------:R-:W-:Y:S01]  /*12330*/  FSEL R36, R36, RZ, P1 ;  /* 0x000000ff24247208 */ /* 0x000fe20000800000 */
[----:B-1----:R-:W-:-:S04]  /*12340*/  FFMA.FTZ R0, R25, UR10, -R3 ;  /* 0x0000000a19007c23 */ /* 0x002fc80008010803 */
[----:B------:R1:W-:Y:S01]  /*12350*/  MUFU.EX2 R137, R0 ;  /* 0x0000000000897308 */ /* 0x0003e20000000800 */
[----:B------:R-:W-:Y:S01]  /*12360*/  FADD.FTZ R2, R139, -R2 ;  /* 0x800000028b027221 */ /* 0x000fe20000010000 */
[----:B-1----:R-:W-:-:S06]  /*12370*/  FFMA.FTZ R0, R28, UR10, -R3 ;  /* 0x0000000a1c007c23 */ /* 0x002fcc0008010803 */
[----:B------:R1:W-:Y:S01]  /*12380*/  MUFU.EX2 R55, R0 ;  /* 0x0000000000377308 */ /* 0x0003e20000000800 */
[----:B------:R-:W-:Y:S01]  /*12390*/  FMUL.FTZ R2, R2, UR10 ;  /* 0x0000000a02027c20 */ /* 0x000fe20008410000 */
[----:B-1----:R-:W-:-:S06]  /*123a0*/  FFMA.FTZ R0, R39, UR10, -R36 ;  /* 0x0000000a27007c23 */ /* 0x002fcc0008010824 */
[----:B------:R1:W-:Y:S02]  /*123b0*/  MUFU.EX2 R41, R0 ;  /* 0x0000000000297308 */ /* 0x0003e40000000800 */
[----:B-1----:R-:W-:-:S06]  /*123c0*/  FFMA.FTZ R0, R22, UR10, -R36 ;  /* 0x0000000a16007c23 */ /* 0x002fcc0008010824 */
[----:B------:R1:W-:Y:S08]  /*123d0*/  MUFU.EX2 R235, R0 ;  /* 0x0000000000eb7308 */ /* 0x0003f00000000800 */
[----:B------:R4:W3:Y:S01]  /*123e0*/  MUFU.EX2 R45, R2 ;  /* 0x00000002002d7308 */ /* 0x0008e20000000800 */
[----:B-1----:R-:W-:-:S07]  /*123f0*/  FFMA.FTZ R0, R29, UR10, -R36 ;  /* 0x0000000a1d007c23 */ /* 0x002fce0008010824 */
[----:B------:R1:W-:Y:S01]  /*12400*/  MUFU.EX2 R20, R0 ;  /* 0x0000000000147308 */ /* 0x0003e20000000800 */
[----:B----4-:R-:W-:Y:S02]  /*12410*/  FSEL R2, R135, RZ, P2 ;  /* 0x000000ff87027208 */ /* 0x010fe40001000000 */
[----:B-1----:R-:W-:-:S05]  /*12420*/  FSEL R0, R133, RZ, P4 ;  /* 0x000000ff85007208 */ /* 0x002fca0002000000 */
[----:B------:R-:W-:Y:S01]  /*12430*/  FADD.FTZ R0, R138, -R0 ;  /* 0x800000008a007221 */ /* 0x000fe20000010000 */
[----:B------:R-:W-:-:S03]  /*12440*/  FADD.FTZ R2, R67, -R2 ;  /* 0x8000000243027221 */ /* 0x000fc60000010000 */
[----:B------:R-:W-:Y:S01]  /*12450*/  FMUL.FTZ R0, R0, UR10 ;  /* 0x0000000a00007c20 */ /* 0x000fe20008410000 */
[----:B------:R-:W1:Y:S03]  /*12460*/  S2R R67, SR_TID.X ;  /* 0x0000000000437919 */ /* 0x000e660000002100 */
[----:B------:R4:W-:Y:S01]  /*12470*/  MUFU.EX2 R52, R0 ;  /* 0x0000000000347308 */ /* 0x0009e20000000800 */
[--C-:B------:R-:W-:Y:S01]  /*12480*/  FFMA.FTZ R26, R26, UR10, -R38.reuse ;  /* 0x0000000a1a1a7c23 */ /* 0x100fe20008010826 */
[----:B------:R-:W-:Y:S01]  /*12490*/  FFMA.FTZ R27, R27, UR10, -R38 ;  /* 0x0000000a1b1b7c23 */ /* 0x000fe20008010826 */
[----:B------:R-:W-:Y:S01]  /*124a0*/  FMUL.FTZ R2, R2, UR10 ;  /* 0x0000000a02027c20 */ /* 0x000fe20008410000 */
[----:B----4-:R-:W-:-:S05]  /*124b0*/  FSEL R0, R143, RZ, P1 ;  /* 0x000000ff8f007208 */ /* 0x010fca0000800000 */
[----:B------:R-:W-:-:S04]  /*124c0*/  FADD.FTZ R0, R252, -R0 ;  /* 0x80000000fc007221 */ /* 0x000fc80000010000 */
[----:B------:R-:W-:-:S04]  /*124d0*/  FMUL.FTZ R0, R0, UR10 ;  /* 0x0000000a00007c20 */ /* 0x000fc80008410000 */
[----:B------:R4:W-:Y:S08]  /*124e0*/  MUFU.EX2 R46, R0 ;  /* 0x00000000002e7308 */ /* 0x0009f00000000800 */
[----:B------:R-:W-:Y:S01]  /*124f0*/  MUFU.EX2 R231, R26 ;  /* 0x0000001a00e77308 */ /* 0x000fe20000000800 */
[----:B----4-:R-:W-:-:S07]  /*12500*/  FFMA.FTZ R0, R9, UR10, -R36 ;  /* 0x0000000a09007c23 */ /* 0x010fce0008010824 */
[----:B------:R-:W4:Y:S08]  /*12510*/  MUFU.EX2 R43, R27 ;  /* 0x0000001b002b7308 */ /* 0x000f300000000800 */
[----:B------:R3:W4:Y:S08]  /*12520*/  MUFU.EX2 R47, R2 ;  /* 0x00000002002f7308 */ /* 0x0007300000000800 */
[----:B------:R-:W4:Y:S01]  /*12530*/  MUFU.EX2 R250, R0 ;  /* 0x0000000000fa7308 */ /* 0x000f220000000800 */
[----:B-1----:R-:W-:Y:S01]  /*12540*/  LOP3.LUT P6, RZ, R67, 0x4, RZ, 0xc0, !PT ;  /* 0x0000000443ff7812 */ /* 0x002fe200078cc0ff */
[----:B---3--:R-:W-:Y:S01]  /*12550*/  IMAD.MOV.U32 R2, RZ, RZ, 0x20 ;  /* 0x00000020ff027424 */ /* 0x008fe200078e00ff */
[----:B------:R-:W-:Y:S01]  /*12560*/  F2FP.BF16.F32.PACK_AB R9, R51, R5 ;  /* 0x000000053309723e */ /* 0x000fe200000010ff */
[----:B------:R-:W-:-:S03]  /*12570*/  FMUL.FTZ R148, R148, R45 ;  /* 0x0000002d94947220 */ /* 0x000fc60000410000 */
[----:B------:R-:W-:Y:S01]  /*12580*/  SEL R2, R2, 0xffffffe0, !P0 ;  /* 0xffffffe002027807 */ /* 0x000fe20004000000 */
[----:B------:R-:W-:Y:S01]  /*12590*/  FMUL.FTZ R149, R149, R45 ;  /* 0x0000002d95957220 */ /* 0x000fe20000410000 */
[----:B----4-:R-:W-:Y:S01]  /*125a0*/  F2FP.BF16.F32.PACK_AB R8, R43, R231 ;  /* 0x000000e72b08723e */ /* 0x010fe200000010ff */
[-C--:B------:R-:W-:Y:S01]  /*125b0*/  FMUL.FTZ R150, R150, R52.reuse ;  /* 0x0000003496967220 */ /* 0x080fe20000410000 */
[----:B------:R-:W-:Y:S01]  /*125c0*/  F2FP.BF16.F32.PACK_AB R4, R249, R237 ;  /* 0x000000edf904723e */ /* 0x000fe200000010ff */
[----:B------:R-:W-:Y:S01]  /*125d0*/  FMUL.FTZ R151, R151, R52 ;  /* 0x0000003497977220 */ /* 0x000fe20000410000 */
[----:B------:R-:W-:Y:S01]  /*125e0*/  F2FP.BF16.F32.PACK_AB R11, R48, R251 ;  /* 0x000000fb300b723e */ /* 0x000fe200000010ff */
[----:B------:R-:W-:Y:S01]  /*125f0*/  FMUL.FTZ R144, R144, R47 ;  /* 0x0000002f90907220 */ /* 0x000fe20000410000 */
[----:B------:R-:W-:Y:S01]  /*12600*/  F2FP.BF16.F32.PACK_AB R5, R235, R41 ;  /* 0x00000029eb05723e */ /* 0x000fe200000010ff */
[----:B------:R-:W-:Y:S01]  /*12610*/  FMUL.FTZ R145, R145, R47 ;  /* 0x0000002f91917220 */ /* 0x000fe20000410000 */
[----:B------:R-:W-:Y:S01]  /*12620*/  F2FP.BF16.F32.PACK_AB R6, R55, R137 ;  /* 0x000000893706723e */ /* 0x000fe200000010ff */
[-C--:B------:R-:W-:Y:S01]  /*12630*/  FMUL.FTZ R146, R146, R46.reuse ;  /* 0x0000002e92927220 */ /* 0x080fe20000410000 */
[----:B------:R-:W-:Y:S01]  /*12640*/  FMUL.FTZ R147, R147, R46 ;  /* 0x0000002e93937220 */ /* 0x000fe20000410000 */
[----:B------:R-:W-:Y:S01]  /*12650*/  F2FP.BF16.F32.PACK_AB R7, R250, R20 ;  /* 0x00000014fa07723e */ /* 0x000fe200000010ff */
        /* <DEDUP_REMOVED lines=8> */
[----:B------:R-:W-:-:S02]  /*126e0*/  IADD3 R54, PT, PT, R2, R44, RZ ;  /* 0x0000002c02367210 */ /* 0x000fc40007ffe0ff */
[C---:B------:R-:W-:Y:S01]  /*126f0*/  IADD3 R0, PT, PT, R44.reuse, 0xc000, RZ ;  /* 0x0000c0002c007810 */ /* 0x040fe20007ffe0ff */
[----:B------:R-:W-:Y:S01]  /*12700*/  HMMA.16816.F32.BF16 R144, R4, R12, R144 ;  /* 0x0000000c0490723c */ /* 0x000fe20000041890 */
[----:B------:R-:W-:Y:S01]  /*12710*/  MOV R138, R65 ;  /* 0x00000041008a7202 */ /* 0x000fe20000000f00 */
[----:B------:R-:W1:Y:S01]  /*12720*/  LDSM.16.MT88.4 R16, [R54+0xc000] ;  /* 0x00c000003610783b */ /* 0x000e620000004200 */
[----:B------:R-:W-:Y:S02]  /*12730*/  IADD3 R39, PT, PT, R44, 0xc040, RZ ;  /* 0x0000c0402c277810 */ /* 0x000fe40007ffe0ff */
[----:B------:R-:W-:-:S03]  /*12740*/  @P6 IADD3 R39, PT, PT, R0, -0x40, RZ ;  /* 0xffffffc000276810 */ /* 0x000fc60007ffe0ff */
[----:B------:R-:W-:Y:S01]  /*12750*/  HMMA.16816.F32.BF16 R152, R4, R14, R152 ;  /* 0x0000000e0498723c */ /* 0x000fe20000041898 */
[----:B------:R-:W-:Y:S01]  /*12760*/  IMAD.MOV.U32 R0, RZ, RZ, R20 ;  /* 0x000000ffff007224 */ /* 0x000fe200078e0014 */
[----:B------:R-:W-:Y:S04]  /*12770*/  LDSM.16.MT88.4 R24, [R39+0x2000] ;  /* 0x002000002718783b */ /* 0x000fe80000004200 */
[----:B------:R-:W3:Y:S01]  /*12780*/  LDSM.16.MT88.4 R20, [R54+0xe000] ;  /* 0x00e000003614783b */ /* 0x000ee20000004200 */
[----:B--2---:R-:W-:Y:S01]  /*12790*/  F2FP.BF16.F32.PACK_AB R10, R49, R134 ;  /* 0x00000086310a723e */ /* 0x004fe200000010ff */
[-C--:B------:R-:W-:Y:S01]  /*127a0*/  FMUL.FTZ R160, R160, R45.reuse ;  /* 0x0000002da0a07220 */ /* 0x080fe20000410000 */
[----:B------:R-:W-:Y:S01]  /*127b0*/  FMUL.FTZ R161, R161, R45 ;  /* 0x0000002da1a17220 */ /* 0x000fe20000410000 */
[-C--:B------:R-:W-:Y:S01]  /*127c0*/  FMUL.FTZ R162, R162, R52.reuse ;  /* 0x00000034a2a27220 */ /* 0x080fe20000410000 */
[----:B------:R-:W-:Y:S01]  /*127d0*/  FMUL.FTZ R163, R163, R52 ;  /* 0x00000034a3a37220 */ /* 0x000fe20000410000 */
        /* <DEDUP_REMOVED lines=9> */
[----:B------:R-:W-:Y:S01]  /*12870*/  IMAD.MOV.U32 R252, RZ, RZ, R220 ;  /* 0x000000fffffc7224 */ /* 0x000fe200078e00dc */
[C---:B------:R-:W-:Y:S01]  /*12880*/  HMMA.16816.F32.BF16 R64, R8.reuse, R14, R156 ;  /* 0x0000000e0840723c */ /* 0x040fe2000004189c */
[----:B------:R-:W2:Y:S01]  /*12890*/  LDSM.16.MT88.4 R12, [R44+0xe000] ;  /* 0x00e000002c0c783b */ /* 0x000ea20000004200 */
        /* <DEDUP_REMOVED lines=8> */
[-C--:B-1----:R-:W-:Y:S01]  /*12920*/  HMMA.16816.F32.BF16 R220, R8, R16.reuse, R160 ;  /* 0x0000001008dc723c */ /* 0x082fe200000418a0 */
[----:B------:R-:W-:Y:S01]  /*12930*/  IADD3 R53, PT, PT, R2, R39, RZ ;  /* 0x0000002702357210 */ /* 0x000fe20007ffe0ff */
[----:B------:R-:W-:Y:S01]  /*12940*/  IMAD.MOV.U32 R2, RZ, RZ, R30 ;  /* 0x000000ffff027224 */ /* 0x000fe200078e001e */
[----:B------:R-:W-:Y:S01]  /*12950*/  MOV R139, R31 ;  /* 0x0000001f008b7202 */ /* 0x000fe20000000f00 */
[----:B------:R-:W1:Y:S04]  /*12960*/  LDSM.16.MT88.4 R32, [R39] ;  /* 0x000000002720783b */ /* 0x000e680000004200 */
[----:B------:R-:W-:Y:S01]  /*12970*/  HMMA.16816.F32.BF16 R164, R4, R16, R164 ;  /* 0x0000001004a4723c */ /* 0x000fe200000418a4 */
[----:B------:R-:W-:Y:S01]  /*12980*/  MOV R17, R218 ;  /* 0x000000da00117202 */ /* 0x000fe20000000f00 */
[----:B------:R-:W4:Y:S01]  /*12990*/  LDSM.16.MT88.4 R28, [R53] ;  /* 0x00000000351c783b */ /* 0x000f220000004200 */
[----:B------:R-:W-:-:S05]  /*129a0*/  MOV R16, R219 ;  /* 0x000000db00107202 */ /* 0x000fca0000000f00 */
[----:B---3--:R-:W-:Y:S01]  /*129b0*/  HMMA.16816.F32.BF16 R160, R4, R20, R88 ;  /* 0x0000001404a0723c */ /* 0x008fe20000041858 */
[----:B------:R-:W-:Y:S02]  /*129c0*/  MOV R91, R51 ;  /* 0x00000033005b7202 */ /* 0x000fe40000000f00 */
[----:B------:R-:W-:-:S05]  /*129d0*/  MOV R90, R50 ;  /* 0x00000032005a7202 */ /* 0x000fca0000000f00 */
[----:B------:R-:W-:Y:S01]  /*129e0*/  HMMA.16816.F32.BF16 R148, R4, R24, R104 ;  /* 0x000000180494723c */ /* 0x000fe20000041868 */
[----:B------:R-:W-:-:S07]  /*129f0*/  IMAD.MOV.U32 R106, RZ, RZ, R2 ;  /* 0x000000ffff6a7224 */ /* 0x000fce00078e0002 */
[----:B--2---:R-:W-:Y:S01]  /*12a00*/  HMMA.16816.F32.BF16 R216, R4, R12, R72 ;  /* 0x0000000c04d8723c */ /* 0x004fe20000041848 */
[----:B------:R-:W-:Y:S01]  /*12a10*/  MOV R75, R212 ;  /* 0x000000d4004b7202 */ /* 0x000fe20000000f00 */
[----:B------:R-:W-:-:S03]  /*12a20*/  IMAD.MOV.U32 R2, RZ, RZ, R48 ;  /* 0x000000ffff027224 */ /* 0x000fc600078e0030 */
[----:B------:R-:W-:Y:S02]  /*12a30*/  MOV R88, R75 ;  /* 0x0000004b00587202 */ /* 0x000fe40000000f00 */
[----:B------:R-:W-:Y:S02]  /*12a40*/  MOV R75, R49 ;  /* 0x00000031004b7202 */ /* 0x000fe40000000f00 */
[----:B------:R-:W2:Y:S01]  /*12a50*/  LDSM.16.MT88.4 R48, [R53+0x2000] ;  /* 0x002000003530783b */ /* 0x000ea20000004200 */
        /* <DEDUP_REMOVED lines=40> */
[----:B------:R-:W-:Y:S01]  /*12ce0*/  HMMA.16816.F32.BF16 R156, R4, R22, R92 ;  /* 0x00000016049c723c */ /* 0x000fe2000004185c */
[----:B------:R-:W-:Y:S01]  /*12cf0*/  MOV R93, R0 ;  /* 0x00000000005d7202 */ /* 0x000fe20000000f00 */
[----:B------:R-:W-:Y:S01]  /*12d00*/  IMAD.MOV.U32 R89, RZ, RZ, R41 ;  /* 0x000000ffff597224 */ /* 0x000fe200078e0029 */
[----:B------:R-:W-:Y:S01]  /*12d10*/  MOV R74, R43 ;  /* 0x0000002b004a7202 */ /* 0x000fe20000000f00 */
[----:B------:R-:W-:Y:S01]  /*12d20*/  FFMA.FTZ R0, R209, UR10, -R38 ;  /* 0x0000000ad1007c23 */ /* 0x000fe20008010826 */
[----:B------:R-:W-:-:S02]  /*12d30*/  MOV R73, R42 ;  /* 0x0000002a00497202 */ /* 0x000fc40000000f00 */
[----:B------:R-:W-:Y:S01]  /*12d40*/  MOV R107, R16 ;  /* 0x00000010006b7202 */ /* 0x000fe20000000f00 */
[C---:B------:R-:W-:Y:S01]  /*12d50*/  HMMA.16816.F32.BF16 R40, R4.reuse, R26, R108 ;  /* 0x0000001a0428723c */ /* 0x040fe2000004186c */
[----:B------:R-:W-:Y:S01]  /*12d60*/  MOV R92, R17 ;  /* 0x00000011005c7202 */ /* 0x000fe20000000f00 */
[----:B------:R-:W-:Y:S01]  /*12d70*/  IMAD.MOV.U32 R16, RZ, RZ, R136 ;  /* 0x000000ffff107224 */ /* 0x000fe200078e0088 */
[----:B------:R-:W-:Y:S02]  /*12d80*/  MOV R95, R139 ;  /* 0x0000008b005f7202 */ /* 0x000fe40000000f00 */
[----:B------:R-:W-:Y:S02]  /*12d90*/  MOV R110, R138 ;  /* 0x0000008a006e7202 */ /* 0x000fe40000000f00 */
[----:B------:R-:W-:Y:S01]  /*12da0*/  MOV R17, R137 ;  /* 0x0000008900117202 */ /* 0x000fe20000000f00 */
[C---:B------:R-:W-:Y:S08]  /*12db0*/  HMMA.16816.F32.BF16 R168, R4.reuse, R18, R168 ;  /* 0x0000001204a8723c */ /* 0x040ff000000418a8 */
[C---:B-1----:R-:W-:Y:S08]  /*12dc0*/  HMMA.16816.F32.BF16 R180, R4.reuse, R32, R180 ;  /* 0x0000002004b4723c */ /* 0x042ff000000418b4 */
[C---:B------:R-:W-:Y:S08]  /*12dd0*/  HMMA.16816.F32.BF16 R184, R4.reuse, R34, R184 ;  /* 0x0000002204b8723c */ /* 0x040ff000000418b8 */
[C---:B----4-:R-:W-:Y:S08]  /*12de0*/  HMMA.16816.F32.BF16 R196, R4.reuse, R28, R196 ;  /* 0x0000001c04c4723c */ /* 0x050ff000000418c4 */
[C---:B------:R-:W-:Y:S08]  /*12df0*/  HMMA.16816.F32.BF16 R200, R4.reuse, R30, R200 ;  /* 0x0000001e04c8723c */ /* 0x040ff000000418c8 */
[C---:B------:R-:W-:Y:S08]  /*12e00*/  HMMA.16816.F32.BF16 R212, R4.reuse, R14, R76 ;  /* 0x0000000e04d4723c */ /* 0x040ff0000004184c */
[C---:B--2---:R-:W-:Y:S08]  /*12e10*/  HMMA.16816.F32.BF16 R136, R4.reuse, R48, R120 ;  /* 0x000000300488723c */ /* 0x044ff00000041878 */
[----:B------:R-:W-:Y:S01]  /*12e20*/  HMMA.16816.F32.BF16 R124, R4, R50, R124 ;  /* 0x00000032047c723c */ /* 0x000fe2000004187c */
[----:B------:R1:W-:Y:S02]  /*12e30*/  MUFU.EX2 R6, R0 ;  /* 0x0000000000067308 */ /* 0x0003e40000000800 */
[----:B-1----:R-:W-:-:S06]  /*12e40*/  FFMA.FTZ R0, R208, UR10, -R38 ;  /* 0x0000000ad0007c23 */ /* 0x002fcc0008010826 */
[----:B------:R1:W-:Y:S01]  /*12e50*/  MUFU.EX2 R108, R0 ;  /* 0x00000000006c7308 */ /* 0x0003e20000000800 */
[----:B------:R-:W-:Y:S02]  /*12e60*/  IMAD.MOV.U32 R94, RZ, RZ, R252 ;  /* 0x000000ffff5e7224 */ /* 0x000fe400078e00fc */
[----:B-1----:R-:W-:-:S05]  /*12e70*/  FFMA.FTZ R0, R211, UR10, -R38 ;  /* 0x0000000ad3007c23 */ /* 0x002fca0008010826 */
[----:B------:R1:W2:Y:S02]  /*12e80*/  MUFU.EX2 R109, R0 ;  /* 0x00000000006d7308 */ /* 0x0002a40000000800 */
[----:B-1----:R-:W-:-:S06]  /*12e90*/  FFMA.FTZ R0, R210, UR10, -R38 ;  /* 0x0000000ad2007c23 */ /* 0x002fcc0008010826 */
[----:B------:R1:W-:Y:S01]  /*12ea0*/  MUFU.EX2 R105, R0 ;  /* 0x0000000000697308 */ /* 0x0003e20000000800 */
[-C--:B------:R-:W-:Y:S01]  /*12eb0*/  FMUL.FTZ R96, R96, R45.reuse ;  /* 0x0000002d60607220 */ /* 0x080fe20000410000 */
[----:B------:R-:W-:Y:S01]  /*12ec0*/  FMUL.FTZ R97, R97, R45 ;  /* 0x0000002d61617220 */ /* 0x000fe20000410000 */
[-C--:B------:R-:W-:Y:S01]  /*12ed0*/  FMUL.FTZ R98, R98, R52.reuse ;  /* 0x0000003462627220 */ /* 0x080fe20000410000 */
[----:B------:R-:W-:Y:S01]  /*12ee0*/  FMUL.FTZ R99, R99, R52 ;  /* 0x0000003463637220 */ /* 0x000fe20000410000 */
[----:B-1----:R-:W-:-:S04]  /*12ef0*/  FFMA.FTZ R0, R132, UR10, -R37 ;  /* 0x0000000a84007c23 */ /* 0x002fc80008010825 */
[----:B------:R1:W-:Y:S01]  /*12f00*/  MUFU.EX2 R252, R0 ;  /* 0x0000000000fc7308 */ /* 0x0003e20000000800 */
[----:B------:R-:W-:Y:S01]  /*12f10*/  MOV R123, R236 ;  /* 0x000000ec007b7202 */ /* 0x000fe20000000f00 */
[----:B------:R-:W-:Y:S01]  /*12f20*/  FMUL.FTZ R68, R68, R45 ;  /* 0x0000002d44447220 */ /* 0x000fe20000410000 */
[----:B------:R-:W-:Y:S01]  /*12f30*/  MOV R111, R73 ;  /* 0x00000049006f7202 */ /* 0x000fe20000000f00 */
[----:B-1----:R-:W-:-:S04]  /*12f40*/  FFMA.FTZ R0, R140, UR10, -R37 ;  /* 0x0000000a8c007c23 */ /* 0x002fc80008010825 */
[----:B------:R1:W3:Y:S01]  /*12f50*/  MUFU.EX2 R5, R0 ;  /* 0x0000000000057308 */ /* 0x0002e20000000800 */
[----:B------:R-:W-:Y:S01]  /*12f60*/  MOV R140, R2 ;  /* 0x00000002008c7202 */ /* 0x000fe20000000f00 */
[--C-:B------:R-:W-:Y:S01]  /*12f70*/  FFMA.FTZ R2, R142, UR10, -R37.reuse ;  /* 0x0000000a8e027c23 */ /* 0x100fe20008010825 */
[----:B------:R-:W-:Y:S01]  /*12f80*/  MOV R104, R74 ;  /* 0x0000004a00687202 */ /* 0x000fe20000000f00 */
[----:B------:R-:W-:Y:S01]  /*12f90*/  FMUL.FTZ R69, R69, R45 ;  /* 0x0000002d45457220 */ /* 0x000fe20000410000 */
[----:B------:R-:W-:Y:S01]  /*12fa0*/  MOV R142, R75 ;  /* 0x0000004b008e7202 */ /* 0x000fe20000000f00 */
[-C--:B------:R-:W-:Y:S01]  /*12fb0*/  FMUL.FTZ R70, R70, R52.reuse ;  /* 0x0000003446467220 */ /* 0x080fe20000410000 */
[----:B------:R-:W-:Y:S01]  /*12fc0*/  FMUL.FTZ R71, R71, R52 ;  /* 0x0000003447477220 */ /* 0x000fe20000410000 */
[----:B-1----:R-:W-:-:S04]  /*12fd0*/  FFMA.FTZ R0, R141, UR10, -R37 ;  /* 0x0000000a8d007c23 */ /* 0x002fc80008010825 */
[----:B------:R1:W-:Y:S01]  /*12fe0*/  MUFU.EX2 R141, R0 ;  /* 0x00000000008d7308 */ /* 0x0003e20000000800 */
[-C--:B------:R-:W-:Y:S01]  /*12ff0*/  FMUL.FTZ R80, R80, R45.reuse ;  /* 0x0000002d50507220 */ /* 0x080fe20000410000 */
[----:B------:R-:W-:Y:S01]  /*13000*/  FMUL.FTZ R81, R81, R45 ;  /* 0x0000002d51517220 */ /* 0x000fe20000410000 */
[-C--:B------:R-:W-:Y:S01]  /*13010*/  FMUL.FTZ R82, R82, R52.reuse ;  /* 0x0000003452527220 */ /* 0x080fe20000410000 */
[----:B------:R-:W-:Y:S01]  /*13020*/  FMUL.FTZ R83, R83, R52 ;  /* 0x0000003453537220 */ /* 0x000fe20000410000 */
[----:B------:R-:W-:Y:S01]  /*13030*/  HMMA.16816.F32.BF16 R72, R8, R22, R96 ;  /* 0x000000160848723c */ /* 0x000fe20000041860 */
[----:B--2---:R-:W-:Y:S02]  /*13040*/  MOV R98, R109 ;  /* 0x0000006d00627202 */ /* 0x004fe40000000f00 */
[----:B------:R2:W4:Y:S01]  /*13050*/  MUFU.EX2 R4, R2 ;  /* 0x0000000200047308 */ /* 0x0005220000000800 */
[----:B------:R-:W-:Y:S02]  /*13060*/  IMAD.MOV.U32 R109, RZ, RZ, R89 ;  /* 0x000000ffff6d7224 */ /* 0x000fe400078e0059 */
[----:B-1----:R-:W-:-:S05]  /*13070*/  FFMA.FTZ R0, R61, UR10, -R3 ;  /* 0x0000000a3d007c23 */ /* 0x002fca0008010803 */
[----:B------:R1:W-:Y:S01]  /*13080*/  MUFU.EX2 R236, R0 ;  /* 0x0000000000ec7308 */ /* 0x0003e20000000800 */
[----:B------:R-:W-:Y:S01]  /*13090*/  MOV R96, R108 ;  /* 0x0000006c00607202 */ /* 0x000fe20000000f00 */
[----:B------:R-:W-:Y:S02]  /*130a0*/  IMAD.MOV.U32 R89, RZ, RZ, R235 ;  /* 0x000000ffff597224 */ /* 0x000fe400078e00eb */
[--C-:B--2---:R-:W-:Y:S01]  /*130b0*/  FFMA.FTZ R2, R58, UR10, -R3.reuse ;  /* 0x0000000a3a027c23 */ /* 0x104fe20008010803 */
[----:B------:R-:W-:Y:S01]  /*130c0*/  MOV R108, R238 ;  /* 0x000000ee006c7202 */ /* 0x000fe20000000f00 */
[----:B------:R-:W-:Y:S02]  /*130d0*/  HMMA.16816.F32.BF16 R76, R8, R12, R68 ;  /* 0x0000000c084c723c */ /* 0x000fe40000041844 */
[----:B------:R2:W4:Y:S01]  /*130e0*/  MUFU.EX2 R238, R2 ;  /* 0x0000000200ee7308 */ /* 0x0005220000000800 */
[----:B------:R-:W-:Y:S01]  /*130f0*/  MOV R122, R110 ;  /* 0x0000006e007a7202 */ /* 0x000fe20000000f00 */
[----:B-1----:R-:W-:-:S04]  /*13100*/  FFMA.FTZ R0, R57, UR10, -R3 ;  /* 0x0000000a39007c23 */ /* 0x002fc80008010803 */
[----:B------:R-:W-:Y:S01]  /*13110*/  HMMA.16816.F32.BF16 R80, R8, R14, R80 ;  /* 0x0000000e0850723c */ /* 0x000fe20000041850 */
[----:B------:R-:W-:Y:S01]  /*13120*/  MOV R110, R111 ;  /* 0x0000006f006e7202 */ /* 0x000fe20000000f00 */
[----:B------:R-:W-:Y:S01]  /*13130*/  IMAD.MOV.U32 R7, RZ, RZ, R230 ;  /* 0x000000ffff077224 */ /* 0x000fe200078e00e6 */
[----:B------:R1:W-:Y:S01]  /*13140*/  MUFU.EX2 R235, R0 ;  /* 0x0000000000eb7308 */ /* 0x0003e20000000800 */
[----:B------:R-:W4:Y:S01]  /*13150*/  LDSM.16.MT88.4 R12, [R44+0xc800] ;  /* 0x00c800002c0c783b */ /* 0x000f220000004200 */
[----:B--2---:R-:W-:Y:S01]  /*13160*/  FFMA.FTZ R2, R56, UR10, -R3 ;  /* 0x0000000a38027c23 */ /* 0x004fe20008010803 */
[----:B------:R-:W-:-:S05]  /*13170*/  MOV R111, R237 ;  /* 0x000000ed006f7202 */ /* 0x000fca0000000f00 */
[----:B------:R2:W-:Y:S01]  /*13180*/  MUFU.EX2 R237, R2 ;  /* 0x0000000200ed7308 */ /* 0x0005e20000000800 */
[----:B-1----:R-:W-:-:S07]  /*13190*/  FFMA.FTZ R0, R62, UR10, -R36 ;  /* 0x0000000a3e007c23 */ /* 0x002fce0008010824 */
[----:B------:R1:W-:Y:S01]  /*131a0*/  MUFU.EX2 R230, R0 ;  /* 0x0000000000e67308 */ /* 0x0003e20000000800 */
[----:B--2---:R-:W-:Y:S02]  /*131b0*/  MOV R2, R122 ;  /* 0x0000007a00027202 */ /* 0x004fe40000000f00 */
[----:B------:R-:W-:Y:S02]  /*131c0*/  MOV R122, R89 ;  /* 0x00000059007a7202 */ /* 0x000fe40000000f00 */
[----:B------:R-:W-:Y:S01]  /*131d0*/  MOV R89, R231 ;  /* 0x000000e700597202 */ /* 0x000fe20000000f00 */
[----:B-1----:R-:W-:-:S04]  /*131e0*/  FFMA.FTZ R0, R63, UR10, -R36 ;  /* 0x0000000a3f007c23 */ /* 0x002fc80008010824 */
[----:B------:R1:W2:Y:S01]  /*131f0*/  MUFU.EX2 R231, R0 ;  /* 0x0000000000e77308 */ /* 0x0002a20000000800 */
[----:B------:R-:W-:Y:S02]  /*13200*/  MOV R121, R228 ;  /* 0x000000e400797202 */ /* 0x000fe40000000f00 */
[----:B------:R-:W-:Y:S01]  /*13210*/  MOV R120, R229 ;  /* 0x000000e500787202 */ /* 0x000fe20000000f00 */
[-C--:B------:R-:W-:Y:S01]  /*13220*/  FMUL.FTZ R116, R116, R45.reuse ;  /* 0x0000002d74747220 */ /* 0x080fe20000410000 */
[----:B------:R-:W-:Y:S01]  /*13230*/  FMUL.FTZ R117, R117, R45 ;  /* 0x0000002d75757220 */ /* 0x000fe20000410000 */
[----:B-1----:R-:W-:-:S04]  /*13240*/  FFMA.FTZ R0, R60, UR10, -R36 ;  /* 0x0000000a3c007c23 */ /* 0x002fc80008010824 */
[----:B------:R1:W-:Y:S01]  /*13250*/  MUFU.EX2 R228, R0 ;  /* 0x0000000000e47308 */ /* 0x0003e20000000800 */
[-C--:B------:R-:W-:Y:S01]  /*13260*/  FMUL.FTZ R118, R118, R52.reuse ;  /* 0x0000003476767220 */ /* 0x080fe20000410000 */
[-C--:B------:R-:W-:Y:S01]  /*13270*/  FMUL.FTZ R119, R119, R52.reuse ;  /* 0x0000003477777220 */ /* 0x080fe20000410000 */
[-C--:B------:R-:W-:Y:S01]  /*13280*/  FMUL.FTZ R128, R128, R45.reuse ;  /* 0x0000002d80807220 */ /* 0x080fe20000410000 */
[----:B------:R-:W-:Y:S01]  /*13290*/  FMUL.FTZ R129, R129, R45 ;  /* 0x0000002d81817220 */ /* 0x000fe20000410000 */
[-C--:B------:R-:W-:Y:S01]  /*132a0*/  FMUL.FTZ R130, R130, R52.reuse ;  /* 0x0000003482827220 */ /* 0x080fe20000410000 */
[----:B------:R-:W-:Y:S01]  /*132b0*/  FMUL.FTZ R131, R131, R52 ;  /* 0x0000003483837220 */ /* 0x000fe20000410000 */
[----:B-1----:R-:W-:-:S04]  /*132c0*/  FFMA.FTZ R0, R59, UR10, -R36 ;  /* 0x0000000a3b007c23 */ /* 0x002fc80008010824 */
[----:B------:R1:W2:Y:S01]  /*132d0*/  MUFU.EX2 R229, R0 ;  /* 0x0000000000e57308 */ /* 0x0002a20000000800 */
        /* <DEDUP_REMOVED lines=32> */
[----:B------:R-:W-:Y:S01]  /*134e0*/  HMMA.16816.F32.BF16 R116, R8, R48, R116 ;  /* 0x000000300874723c */ /* 0x000fe20000041874 */
[----:B---3--:R-:W-:Y:S01]  /*134f0*/  IMAD.MOV.U32 R97, RZ, RZ, R5 ;  /* 0x000000ffff617224 */ /* 0x008fe200078e0005 */
[----:B-1----:R-:W-:-:S06]  /*13500*/  MOV R0, R6 ;  /* 0x0000000600007202 */ /* 0x002fcc0000000f00 */
[C---:B------:R-:W-:Y:S01]  /*13510*/  HMMA.16816.F32.BF16 R48, R8.reuse, R50, R128 ;  /* 0x000000320830723c */ /* 0x040fe20000041880 */
[----:B----4-:R-:W-:Y:S01]  /*13520*/  IMAD.MOV.U32 R128, RZ, RZ, R4 ;  /* 0x000000ffff807224 */ /* 0x010fe200078e0004 */
[----:B------:R-:W-:Y:S02]  /*13530*/  F2FP.BF16.F32.PACK_AB R4, R238, R236 ;  /* 0x000000ecee04723e */ /* 0x000fe400000010ff */
[----:B--2---:R-:W-:Y:S02]  /*13540*/  F2FP.BF16.F32.PACK_AB R5, R231, R230 ;  /* 0x000000e6e705723e */ /* 0x004fe400000010ff */
[----:B------:R-:W-:Y:S02]  /*13550*/  F2FP.BF16.F32.PACK_AB R6, R237, R235 ;  /* 0x000000ebed06723e */ /* 0x000fe400000010ff */
[----:B------:R-:W-:Y:S01]  /*13560*/  HMMA.16816.F32.BF16 R172, R8, R18, R172 ;  /* 0x0000001208ac723c */ /* 0x000fe200000418ac */
[----:B------:R-:W-:Y:S02]  /*13570*/  MOV R19, R7 ;  /* 0x0000000700137202 */ /* 0x000fe40000000f00 */
[----:B------:R-:W-:-:S05]  /*13580*/  F2FP.BF16.F32.PACK_AB R7, R229, R228 ;  /* 0x000000e4e507723e */ /* 0x000fca00000010ff */
[C---:B------:R-:W-:Y:S08]  /*13590*/  HMMA.16816.F32.BF16 R176, R8.reuse, R32, R176 ;  /* 0x0000002008b0723c */ /* 0x040ff000000418b0 */
[C---:B------:R-:W-:Y:S01]  /*135a0*/  HMMA.16816.F32.BF16 R188, R8.reuse, R34, R188 ;  /* 0x0000002208bc723c */ /* 0x040fe200000418bc */
[----:B------:R-:W-:Y:S07]  /*135b0*/  LDSM.16.MT88.4 R32, [R39+0x2800] ;  /* 0x002800002720783b */ /* 0x000fee0000004200 */
[C---:B------:R-:W-:Y:S08]  /*135c0*/  HMMA.16816.F32.BF16 R192, R8.reuse, R28, R192 ;  /* 0x0000001c08c0723c */ /* 0x040ff000000418c0 */
[C---:B------:R-:W-:Y:S01]  /*135d0*/  HMMA.16816.F32.BF16 R204, R8.reuse, R30, R204 ;  /* 0x0000001e08cc723c */ /* 0x040fe200000418cc */
[----:B------:R-:W1:Y:S07]  /*135e0*/  LDSM.16.MT88.4 R28, [R54+0xc800] ;  /* 0x00c80000361c783b */ /* 0x000e6e0000004200 */
[C---:B------:R-:W-:Y:S08]  /*135f0*/  HMMA.16816.F32.BF16 R84, R8.reuse, R20, R84 ;  /* 0x000000140854723c */ /* 0x040ff00000041854 */
[C---:B------:R-:W-:Y:S08]  /*13600*/  HMMA.16816.F32.BF16 R100, R8.reuse, R24, R100 ;  /* 0x000000180864723c */ /* 0x040ff00000041864 */
[----:B------:R-:W-:Y:S01]  /*13610*/  HMMA.16816.F32.BF16 R68, R8, R26, R112 ;  /* 0x0000001a0844723c */ /* 0x000fe20000041870 */
[----:B------:R-:W-:Y:S01]  /*13620*/  F2FP.BF16.F32.PACK_AB R8, R96, R0 ;  /* 0x000000006008723e */ /* 0x000fe200000010ff */
[----:B------:R-:W2:Y:S01]  /*13630*/  LDSM.16.MT88.4 R24, [R54+0xe800] ;  /* 0x00e800003618783b */ /* 0x000ea20000004200 */
[----:B------:R-:W-:-:S02]  /*13640*/  F2FP.BF16.F32.PACK_AB R9, R97, R252 ;  /* 0x000000fc6109723e */ /* 0x000fc400000010ff */
[----:B------:R-:W-:Y:S01]  /*13650*/  F2FP.BF16.F32.PACK_AB R10, R105, R98 ;  /* 0x00000062690a723e */ /* 0x000fe200000010ff */
[----:B------:R-:W-:Y:S01]  /*13660*/  IMAD.MOV.U32 R209, RZ, RZ, R106 ;  /* 0x000000ffffd17224 */ /* 0x000fe200078e006a */
[----:B------:R-:W-:Y:S01]  /*13670*/  F2FP.BF16.F32.PACK_AB R11, R128, R141 ;  /* 0x0000008d800b723e */ /* 0x000fe200000010ff */
[-C--:B------:R-:W-:Y:S01]  /*13680*/  HMMA.16816.F32.BF16 R144, R4, R12.reuse, R144 ;  /* 0x0000000c0490723c */ /* 0x080fe20000041890 */
[----:B------:R-:W-:Y:S01]  /*13690*/  MOV R129, R107 ;  /* 0x0000006b00817202 */ /* 0x000fe20000000f00 */
[----:B------:R-:W-:Y:S01]  /*136a0*/  IMAD.MOV.U32 R99, RZ, RZ, R121 ;  /* 0x000000ffff637224 */ /* 0x000fe200078e0079 */
[----:B------:R-:W-:Y:S01]  /*136b0*/  MOV R132, R122 ;  /* 0x0000007a00847202 */ /* 0x000fe20000000f00 */
[----:B------:R-:W-:Y:S04]  /*136c0*/  LDSM.16.MT88.4 R20, [R39+0x800] ;  /* 0x000800002714783b */ /* 0x000fe80000004200 */
[----:B------:R-:W-:Y:S08]  /*136d0*/  HMMA.16816.F32.BF16 R56, R8, R12, R224 ;  /* 0x0000000c0838723c */ /* 0x000ff000000418e0 */
[-C--:B------:R-:W-:Y:S08]  /*136e0*/  HMMA.16816.F32.BF16 R152, R4, R14.reuse, R152 ;  /* 0x0000000e0498723c */ /* 0x080ff00000041898 */
[----:B------:R-:W-:Y:S01]  /*136f0*/  HMMA.16816.F32.BF16 R64, R8, R14, R64 ;  /* 0x0000000e0840723c */ /* 0x000fe20000041840 */
[----:B------:R-:W3:Y:S01]  /*13700*/  LDSM.16.MT88.4 R12, [R44+0xe800] ;  /* 0x00e800002c0c783b */ /* 0x000ee20000004200 */
[----:B------:R-:W-:Y:S01]  /*13710*/  IMAD.MOV.U32 R115, RZ, RZ, R109 ;  /* 0x000000ffff737224 */ /* 0x000fe200078e006d */
[----:B------:R-:W-:-:S02]  /*13720*/  MOV R227, R105 ;  /* 0x0000006900e37202 */ /* 0x000fc40000000f00 */
[----:B------:R-:W-:-:S03]  /*13730*/  MOV R210, R123 ;  /* 0x0000007b00d27202 */ /* 0x000fc60000000f00 */
[----:B-1----:R-:W-:Y:S01]  /*13740*/  HMMA.16816.F32.BF16 R60, R8, R28, R220 ;  /* 0x0000001c083c723c */ /* 0x002fe200000418dc */
[----:B------:R-:W-:Y:S02]  /*13750*/  MOV R222, R104 ;  /* 0x0000006800de7202 */ /* 0x000fe40000000f00 */
[----:B------:R-:W-:Y:S02]  /*13760*/  MOV R211, R108 ;  /* 0x0000006c00d37202 */ /* 0x000fe40000000f00 */
[----:B------:R-:W-:-:S03]  /*13770*/  MOV R208, R110 ;  /* 0x0000006e00d07202 */ /* 0x000fc60000000f00 */
[C---:B------:R-:W-:Y:S01]  /*13780*/  HMMA.16816.F32.BF16 R164, R4.reuse, R28, R164 ;  /* 0x0000001c04a4723c */ /* 0x040fe200000418a4 */
[----:B------:R-:W-:Y:S01]  /*13790*/  MOV R28, R120 ;  /* 0x00000078001c7202 */ /* 0x000fe20000000f00 */
[----:B------:R-:W-:Y:S01]  /*137a0*/  IMAD.MOV.U32 R120, RZ, RZ, R94 ;  /* 0x000000ffff787224 */ /* 0x000fe200078e005e */
[----:B------:R-:W-:Y:S02]  /*137b0*/  MOV R121, R95 ;  /* 0x0000005f00797202 */ /* 0x000fe40000000f00 */
[----:B------:R-:W-:Y:S02]  /*137c0*/  MOV R122, R88 ;  /* 0x00000058007a7202 */ /* 0x000fe40000000f00 */
[----:B------:R-:W-:Y:S01]  /*137d0*/  MOV R123, R89 ;  /* 0x00000059007b7202 */ /* 0x000fe20000000f00 */
[----:B--2---:R-:W-:Y:S01]  /*137e0*/  HMMA.16816.F32.BF16 R104, R4, R24, R160 ;  /* 0x000000180468723c */ /* 0x004fe200000418a0 */
[----:B------:R-:W-:Y:S01]  /*137f0*/  IMAD.MOV.U32 R160, RZ, RZ, R111 ;  /* 0x000000ffffa07224 */ /* 0x000fe200078e006f */
[----:B------:R-:W-:Y:S01]  /*13800*/  MOV R225, R91 ;  /* 0x0000005b00e17202 */ /* 0x000fe20000000f00 */
[----:B------:R-:W-:-:S05]  /*13810*/  IMAD.MOV.U32 R226, RZ, RZ, R90 ;  /* 0x000000ffffe27224 */ /* 0x000fca00078e005a */
[----:B------:R-:W-:Y:S01]  /*13820*/  HMMA.16816.F32.BF16 R108, R4, R26, R156 ;  /* 0x0000001a046c723c */ /* 0x000fe2000004189c */
[----:B------:R-:W-:-:S07]  /*13830*/  MOV R156, R115 ;  /* 0x00000073009c7202 */ /* 0x000fce0000000f00 */
[----:B------:R-:W-:Y:S01]  /*13840*/  HMMA.16816.F32.BF16 R112, R4, R32, R148 ;  /* 0x000000200470723c */ /* 0x000fe20000041894 */
[----:B------:R-:W-:Y:S01]  /*13850*/  IMAD.MOV.U32 R149, RZ, RZ, R120 ;  /* 0x000000ffff957224 */ /* 0x000fe200078e0078 */
[----:B------:R-:W-:-:S06]  /*13860*/  MOV R148, R122 ;  /* 0x0000007a00947202 */ /* 0x000fcc0000000f00 */
[----:B---3--:R-:W-:Y:S01]  /*13870*/  HMMA.16816.F32.BF16 R88, R4, R12, R216 ;  /* 0x0000000c0458723c */ /* 0x008fe200000418d8 */
[----:B------:R-:W-:Y:S02]  /*13880*/  MOV R219, R121 ;  /* 0x0000007900db7202 */ /* 0x000fe40000000f00 */
[----:B------:R-:W-:-:S05]  /*13890*/  MOV R218, R123 ;  /* 0x0000007b00da7202 */ /* 0x000fca0000000f00 */
[----:B------:R-:W-:Y:S01]  /*138a0*/  HMMA.16816.F32.BF16 R120, R4, R34, R40 ;  /* 0x000000220478723c */ /* 0x000fe20000041828 */
[----:B------:R-:W1:Y:S01]  /*138b0*/  LDSM.16.MT88.4 R40, [R53+0x2800] ;  /* 0x002800003528783b */ /* 0x000e620000004200 */
[----:B------:R-:W-:Y:S02]  /*138c0*/  MOV R130, R92 ;  /* 0x0000005c00827202 */ /* 0x000fe40000000f00 */
[----:B------:R-:W-:Y:S01]  /*138d0*/  MOV R131, R93 ;  /* 0x0000005d00837202 */ /* 0x000fe20000000f00 */
[----:B------:R-:W-:Y:S01]  /*138e0*/  IMAD.MOV.U32 R161, RZ, RZ, R0 ;  /* 0x000000ffffa17224 */ /* 0x000fe200078e0000 */
[----:B------:R-:W-:Y:S01]  /*138f0*/  MOV R223, R17 ;  /* 0x0000001100df7202 */ /* 0x000fe20000000f00 */
[----:B------:R-:W-:Y:S01]  /*13900*/  FFMA.FTZ R0, R248, UR10, -R38 ;  /* 0x0000000af8007c23 */ /* 0x000fe20008010826 */
[----:B------:R-:W-:Y:S01]  /*13910*/  MOV R157, R227 ;  /* 0x000000e3009d7202 */ /* 0x000fe20000000f00 */
[----:B------:R-:W-:Y:S01]  /*13920*/  IMAD.MOV.U32 R227, RZ, RZ, R128 ;  /* 0x000000ffffe37224 */ /* 0x000fe200078e0080 */
[----:B------:R-:W-:-:S02]  /*13930*/  MOV R159, R129 ;  /* 0x00000081009f7202 */ /* 0x000fc40000000f00 */
[----:B------:R-:W-:Y:S02]  /*13940*/  MOV R158, R130 ;  /* 0x00000082009e7202 */ /* 0x000fe40000000f00 */
[----:B------:R-:W-:Y:S02]  /*13950*/  MOV R150, R131 ;  /* 0x0000008300967202 */ /* 0x000fe40000000f00 */
[----:B------:R-:W-:Y:S02]  /*13960*/  MOV R224, R16 ;  /* 0x0000001000e07202 */ /* 0x000fe40000000f00 */
[----:B------:R-:W-:Y:S02]  /*13970*/  MOV R217, R225 ;  /* 0x000000e100d97202 */ /* 0x000fe40000000f00 */
[----:B------:R-:W-:Y:S02]  /*13980*/  MOV R29, R19 ;  /* 0x00000013001d7202 */ /* 0x000fe40000000f00 */
[----:B------:R-:W2:Y:S01]  /*13990*/  LDSM.16.MT88.4 R16, [R53+0x800] ;  /* 0x000800003510783b */ /* 0x000ea20000004200 */
[----:B-1----:R-:W-:Y:S01]  /*139a0*/  HMMA.16816.F32.BF16 R128, R4, R40, R136 ;  /* 0x000000280480723c */ /* 0x002fe20000041888 */
[----:B------:R-:W-:-:S02]  /*139b0*/  IMAD.MOV.U32 R139, RZ, RZ, R223 ;  /* 0x000000ffff8b7224 */ /* 0x000fc400078e00df */
[----:B------:R1:W-:Y:S01]  /*139c0*/  MUFU.EX2 R223, R0 ;  /* 0x0000000000df7308 */ /* 0x0003e20000000800 */
[----:B------:R-:W-:Y:S02]  /*139d0*/  MOV R138, R224 ;  /* 0x000000e0008a7202 */ /* 0x000fe40000000f00 */
[----:B------:R-:W-:Y:S01]  /*139e0*/  MOV R137, R226 ;  /* 0x000000e200897202 */ /* 0x000fe20000000f00 */
[----:B-1----:R-:W-:-:S04]  /*139f0*/  FFMA.FTZ R0, R247, UR10, -R38 ;  /* 0x0000000af7007c23 */ /* 0x002fc80008010826 */
[----:B------:R1:W-:Y:S01]  /*13a00*/  MUFU.EX2 R224, R0 ;  /* 0x0000000000e07308 */ /* 0x0003e20000000800 */
[----:B------:R-:W-:Y:S01]  /*13a10*/  HMMA.16816.F32.BF16 R92, R4, R14, R212 ;  /* 0x0000000e045c723c */ /* 0x000fe200000418d4 */
[----:B-1----:R-:W-:-:S06]  /*13a20*/  FFMA.FTZ R0, R246, UR10, -R38 ;  /* 0x0000000af6007c23 */ /* 0x002fcc0008010826 */
[----:B------:R1:W-:Y:S02]  /*13a30*/  MUFU.EX2 R225, R0 ;  /* 0x0000000000e17308 */ /* 0x0003e40000000800 */
[----:B-1----:R-:W-:-:S06]  /*13a40*/  FFMA.FTZ R0, R245, UR10, -R38 ;  /* 0x0000000af5007c23 */ /* 0x002fcc0008010826 */
[----:B------:R1:W-:Y:S02]  /*13a50*/  MUFU.EX2 R226, R0 ;  /* 0x0000000000e27308 */ /* 0x0003e40000000800 */
[----:B-1----:R-:W-:-:S06]  /*13a60*/  FFMA.FTZ R0, R244, UR10, -R37 ;  /* 0x0000000af4007c23 */ /* 0x002fcc0008010825 */
[----:B------:R1:W-:Y:S01]  /*13a70*/  MUFU.EX2 R215, R0 ;  /* 0x0000000000d77308 */ /* 0x0003e20000000800 */
[----:B------:R-:W-:Y:S01]  /*13a80*/  MOV R151, R222 ;  /* 0x000000de00977202 */ /* 0x000fe20000000f00 */
[----:B-1----:R-:W-:-:S06]  /*13a90*/  FFMA.FTZ R0, R243, UR10, -R37 ;  /* 0x0000000af3007c23 */ /* 0x002fcc0008010825 */
[----:B------:R1:W-:Y:S02]  /*13aa0*/  MUFU.EX2 R220, R0 ;  /* 0x0000000000dc7308 */ /* 0x0003e40000000800 */
[----:B-1----:R-:W-:-:S06]  /*13ab0*/  FFMA.FTZ R0, R242, UR10, -R37 ;  /* 0x0000000af2007c23 */ /* 0x002fcc0008010825 */
[----:B------:R1:W-:Y:S01]  /*13ac0*/  MUFU.EX2 R221, R0 ;  /* 0x0000000000dd7308 */ /* 0x0003e20000000800 */
[----:B------:R-:W-:Y:S02]  /*13ad0*/  IMAD.MOV.U32 R136, RZ, RZ, R99 ;  /* 0x000000ffff887224 */ /* 0x000fe400078e0063 */
[----:B-1----:R-:W-:-:S05]  /*13ae0*/  FFMA.FTZ R0, R241, UR10, -R37 ;  /* 0x0000000af1007c23 */ /* 0x002fca0008010825 */
[----:B------:R1:W-:Y:S01]  /*13af0*/  MUFU.EX2 R222, R0 ;  /* 0x0000000000de7308 */ /* 0x0003e20000000800 */
[----:B------:R-:W-:Y:S01]  /*13b00*/  HMMA.16816.F32.BF16 R168, R4, R30, R168 ;  /* 0x0000001e04a8723c */ /* 0x000fe200000418a8 */
[----:B-1----:R-:W-:-:S06]  /*13b10*/  FFMA.FTZ R0, R234, UR10, -R3 ;  /* 0x0000000aea007c23 */ /* 0x002fcc0008010803 */
[----:B------:R1:W-:Y:S01]  /*13b20*/  MUFU.EX2 R213, R0 ;  /* 0x0000000000d57308 */ /* 0x0003e20000000800 */
[----:B------:R-:W-:Y:S01]  /*13b30*/  HMMA.16816.F32.BF16 R180, R4, R20, R180 ;  /* 0x0000001404b4723c */ /* 0x000fe200000418b4 */
[----:B-1----:R-:W-:-:S06]  /*13b40*/  FFMA.FTZ R0, R233, UR10, -R3 ;  /* 0x0000000ae9007c23 */ /* 0x002fcc0008010803 */
[----:B------:R1:W3:Y:S01]  /*13b50*/  MUFU.EX2 R214, R0 ;  /* 0x0000000000d67308 */ /* 0x0002e20000000800 */
[C---:B------:R-:W-:Y:S08]  /*13b60*/  HMMA.16816.F32.BF16 R184, R4.reuse, R22, R184 ;  /* 0x0000001604b8723c */ /* 0x040ff000000418b8 */
[----:B--2---:R-:W-:Y:S01]  /*13b70*/  HMMA.16816.F32.BF16 R196, R4, R16, R196 ;  /* 0x0000001004c4723c */ /* 0x004fe200000418c4 */
[----:B-1----:R-:W-:-:S07]  /*13b80*/  FFMA.FTZ R0, R232, UR10, -R3 ;  /* 0x0000000ae8007c23 */ /* 0x002fce0008010803 */
[C---:B------:R-:W-:Y:S01]  /*13b90*/  HMMA.16816.F32.BF16 R200, R4.reuse, R18, R200 ;  /* 0x0000001204c8723c */ /* 0x040fe200000418c8 */
[----:B------:R1:W-:Y:S07]  /*13ba0*/  MUFU.EX2 R212, R0 ;  /* 0x0000000000d47308 */ /* 0x0003ee0000000800 */
[----:B------:R-:W-:Y:S01]  /*13bb0*/  HMMA.16816.F32.BF16 R124, R4, R42, R124 ;  /* 0x0000002a047c723c */ /* 0x000fe2000004187c */
[----:B------:R-:W-:Y:S02]  /*13bc0*/  MOV R4, R137 ;  /* 0x0000008900047202 */ /* 0x000fe40000000f00 */
[----:B------:R-:W-:Y:S01]  /*13bd0*/  MOV R137, R150 ;  /* 0x0000009600897202 */ /* 0x000fe20000000f00 */
[----:B------:R-:W-:Y:S01]  /*13be0*/  IMAD.MOV.U32 R150, RZ, RZ, R142 ;  /* 0x000000ffff967224 */ /* 0x000fe200078e008e */
[----:B------:R-:W-:Y:S01]  /*13bf0*/  MOV R5, R138 ;  /* 0x0000008a00057202 */ /* 0x000fe20000000f00 */
[----:B-1----:R-:W-:Y:S01]  /*13c00*/  FFMA.FTZ R0, R136, UR10, -R3 ;  /* 0x0000000a88007c23 */ /* 0x002fe20008010803 */
[----:B------:R-:W-:-:S03]  /*13c10*/  MOV R138, R151 ;  /* 0x00000097008a7202 */ /* 0x000fc60000000f00 */
[----:B------:R1:W-:Y:S01]  /*13c20*/  MUFU.EX2 R142, R0 ;  /* 0x00000000008e7308 */ /* 0x0003e20000000800 */
[----:B------:R-:W-:Y:S02]  /*13c30*/  MOV R151, R140 ;  /* 0x0000008c00977202 */ /* 0x000fe40000000f00 */
[----:B------:R-:W-:Y:S01]  /*13c40*/  MOV R136, R139 ;  /* 0x0000008b00887202 */ /* 0x000fe20000000f00 */
[----:B------:R-:W-:Y:S01]  /*13c50*/  IMAD.MOV.U32 R139, RZ, RZ, R156 ;  /* 0x000000ffff8b7224 */ /* 0x000fe200078e009c */
[----:B------:R-:W-:Y:S01]  /*13c60*/  MOV R162, R96 ;  /* 0x0000006000a27202 */ /* 0x000fe20000000f00 */
[----:B------:R-:W-:Y:S01]  /*13c70*/  HMMA.16816.F32.BF16 R80, R8, R14, R80 ;  /* 0x0000000e0850723c */ /* 0x000fe20000041850 */
[----:B------:R-:W-:Y:S01]  /*13c80*/  MOV R163, R97 ;  /* 0x0000006100a37202 */ /* 0x000fe20000000f00 */
[----:B------:R-:W-:Y:S01]  /*13c90*/  IMAD.MOV.U32 R6, RZ, RZ, R148 ;  /* 0x000000ffff067224 */ /* 0x000fe200078e0094 */
[----:B------:R-:W-:Y:S01]  /*13ca0*/  MOV R216, R98 ;  /* 0x0000006200d87202 */ /* 0x000fe20000000f00 */
[----:B-1----:R-:W-:-:S04]  /*13cb0*/  FFMA.FTZ R0, R240, UR10, -R36 ;  /* 0x0000000af0007c23 */ /* 0x002fc80008010824 */
[C---:B------:R-:W-:Y:S01]  /*13cc0*/  HMMA.16816.F32.BF16 R96, R8.reuse, R12, R76 ;  /* 0x0000000c0860723c */ /* 0x040fe2000004184c */
[----:B------:R-:W-:Y:S01]  /*13cd0*/  MOV R156, R160 ;  /* 0x000000a0009c7202 */ /* 0x000fe20000000f00 */
[----:B------:R-:W1:Y:S01]  /*13ce0*/  LDSM.16.MT88.4 R12, [R44+0xd000] ;  /* 0x00d000002c0c783b */ /* 0x000e620000004200 */
[----:B------:R2:W-:Y:S01]  /*13cf0*/  MUFU.EX2 R140, R0 ;  /* 0x00000000008c7308 */ /* 0x0005e20000000800 */
[----:B------:R-:W-:Y:S02]  /*13d00*/  MOV R160, R55 ;  /* 0x0000003700a07202 */ /* 0x000fe40000000f00 */
[----:B------:R-:W-:Y:S02]  /*13d10*/  MOV R7, R149 ;  /* 0x0000009500077202 */ /* 0x000fe40000000f00 */
[----:B------:R-:W-:Y:S01]  /*13d20*/  MOV R149, R29 ;  /* 0x0000001d00957202 */ /* 0x000fe20000000f00 */
[----:B------:R-:W-:Y:S01]  /*13d30*/  HMMA.16816.F32.BF16 R176, R8, R20, R176 ;  /* 0x0000001408b0723c */ /* 0x000fe200000418b0 */
[----:B------:R-:W-:Y:S01]  /*13d40*/  MOV R21, R5 ;  /* 0x0000000500157202 */ /* 0x000fe20000000f00 */
[----:B--2---:R-:W-:-:S04]  /*13d50*/  FFMA.FTZ R0, R239, UR10, -R36 ;  /* 0x0000000aef007c23 */ /* 0x004fc80008010824 */
[----:B------:R2:W4:Y:S01]  /*13d60*/  MUFU.EX2 R55, R0 ;  /* 0x0000000000377308 */ /* 0x0005220000000800 */
[----:B------:R-:W-:Y:S01]  /*13d70*/  MOV R247, R141 ;  /* 0x0000008d00f77202 */ /* 0x000fe20000000f00 */
[----:B--2---:R-:W-:Y:S01]  /*13d80*/  FFMA.FTZ R0, R4, UR10, -R36 ;  /* 0x0000000a04007c23 */ /* 0x004fe20008010824 */
[----:B------:R-:W-:Y:S01]  /*13d90*/  IMAD.MOV.U32 R4, RZ, RZ, R6 ;  /* 0x000000ffff047224 */ /* 0x000fe200078e0006 */
[----:B------:R-:W-:Y:S02]  /*13da0*/  MOV R6, R137 ;  /* 0x0000008900067202 */ /* 0x000fe40000000f00 */
[----:B------:R-:W-:Y:S02]  /*13db0*/  MOV R137, R139 ;  /* 0x0000008b00897202 */ /* 0x000fe40000000f00 */
[----:B------:R-:W-:Y:S02]  /*13dc0*/  MOV R139, R149 ;  /* 0x00000095008b7202 */ /* 0x000fe40000000f00 */
[----:B------:R-:W-:Y:S01]  /*13dd0*/  MOV R149, R151 ;  /* 0x0000009700957202 */ /* 0x000fe20000000f00 */
[----:B------:R-:W-:Y:S01]  /*13de0*/  IMAD.MOV.U32 R151, RZ, RZ, R161 ;  /* 0x000000ffff977224 */ /* 0x000fe200078e00a1 */
[----:B------:R-:W-:-:S02]  /*13df0*/  MOV R161, R163 ;  /* 0x000000a300a17202 */ /* 0x000fc40000000f00 */
[----:B------:R-:W-:Y:S02]  /*13e00*/  MOV R163, R132 ;  /* 0x0000008400a37202 */ /* 0x000fe40000000f00 */
[----:B------:R2:W-:Y:S01]  /*13e10*/  MUFU.EX2 R132, R0 ;  /* 0x0000000000847308 */ /* 0x0005e20000000800 */
[----:B------:R-:W-:Y:S01]  /*13e20*/  MOV R148, R28 ;  /* 0x0000001c00947202 */ /* 0x000fe20000000f00 */
[----:B--2---:R-:W-:-:S06]  /*13e30*/  FFMA.FTZ R0, R21, UR10, -R36 ;  /* 0x0000000a15007c23 */ /* 0x004fcc0008010824 */
[----:B------:R-:W2:Y:S01]  /*13e40*/  MUFU.EX2 R141, R0 ;  /* 0x00000000008d7308 */ /* 0x000ea20000000800 */
[----:B------:R-:W-:Y:S02]  /*13e50*/  MOV R5, R7 ;  /* 0x0000000700057202 */ /* 0x000fe40000000f00 */
[----:B------:R-:W-:Y:S01]  /*13e60*/  MOV R7, R138 ;  /* 0x0000008a00077202 */ /* 0x000fe20000000f00 */
[----:B------:R-:W-:Y:S01]  /*13e70*/  HMMA.16816.F32.BF16 R116, R8, R40, R116 ;  /* 0x000000280874723c */ /* 0x000fe20000041874 */
[----:B------:R-:W-:Y:S01]  /*13e80*/  IMAD.MOV.U32 R138, RZ, RZ, R148 ;  /* 0x000000ffff8a7224 */ /* 0x000fe200078e0094 */
[----:B------:R-:W-:Y:S02]  /*13e90*/  MOV R148, R150 ;  /* 0x0000009600947202 */ /* 0x000fe40000000f00 */
[----:B------:R-:W-:Y:S02]  /*13ea0*/  MOV R232, R4 ;  /* 0x0000000400e87202 */ /* 0x000fe40000000f00 */
[----:B------:R-:W-:-:S02]  /*13eb0*/  MOV R240, R5 ;  /* 0x0000000500f07202 */ /* 0x000fc40000000f00 */
[C---:B------:R-:W-:Y:S01]  /*13ec0*/  HMMA.16816.F32.BF16 R172, R8.reuse, R30, R172 ;  /* 0x0000001e08ac723c */ /* 0x040fe200000418ac */
[----:B------:R-:W-:Y:S01]  /*13ed0*/  MOV R233, R6 ;  /* 0x0000000600e97202 */ /* 0x000fe20000000f00 */
[----:B------:R-:W-:Y:S01]  /*13ee0*/  LDSM.16.MT88.4 R28, [R54+0xd000] ;  /* 0x00d00000361c783b */ /* 0x000fe20000004200 */
[----:B------:R-:W-:Y:S02]  /*13ef0*/  MOV R41, R7 ;  /* 0x0000000700297202 */ /* 0x000fe40000000f00 */
[----:B------:R-:W-:Y:S02]  /*13f00*/  MOV R150, R160 ;  /* 0x000000a000967202 */ /* 0x000fe40000000f00 */
[----:B---3--:R-:W-:Y:S01]  /*13f10*/  F2FP.BF16.F32.PACK_AB R4, R214, R213 ;  /* 0x000000d5d604723e */ /* 0x008fe200000010ff */
[----:B------:R-:W-:Y:S01]  /*13f20*/  HMMA.16816.F32.BF16 R188, R8, R22, R188 ;  /* 0x0000001608bc723c */ /* 0x000fe200000418bc */
[----:B----4-:R-:W-:Y:S02]  /*13f30*/  F2FP.BF16.F32.PACK_AB R5, R55, R140 ;  /* 0x0000008c3705723e */ /* 0x010fe400000010ff */
[----:B------:R-:W-:-:S02]  /*13f40*/  F2FP.BF16.F32.PACK_AB R6, R142, R212 ;  /* 0x000000d48e06723e */ /* 0x000fc400000010ff */
[----:B--2---:R-:W-:-:S03]  /*13f50*/  F2FP.BF16.F32.PACK_AB R7, R141, R132 ;  /* 0x000000848d07723e */ /* 0x004fc600000010ff */
[----:B------:R-:W-:Y:S01]  /*13f60*/  HMMA.16816.F32.BF16 R192, R8, R16, R192 ;  /* 0x0000001008c0723c */ /* 0x000fe200000418c0 */
[----:B------:R-:W-:-:S07]  /*13f70*/  MOV R160, R162 ;  /* 0x000000a200a07202 */ /* 0x000fce0000000f00 */
        /* <DEDUP_REMOVED lines=9> */
[----:B------:R-:W-:-:S07]  /*14010*/  IMAD.MOV.U32 R242, RZ, RZ, R150 ;  /* 0x000000fffff27224 */ /* 0x000fce00078e0096 */
[----:B------:R-:W-:Y:S01]  /*14020*/  HMMA.16816.F32.BF16 R48, R8, R42, R48 ;  /* 0x0000002a0830723c */ /* 0x000fe20000041830 */
[----:B------:R-:W-:Y:S01]  /*14030*/  F2FP.BF16.F32.PACK_AB R8, R224, R223 ;  /* 0x000000dfe008723e */ /* 0x000fe200000010ff */
[----:B------:R-:W-:Y:S01]  /*14040*/  IMAD.MOV.U32 R139, RZ, RZ, R163 ;  /* 0x000000ffff8b7224 */ /* 0x000fe200078e00a3 */
[----:B------:R-:W-:Y:S01]  /*14050*/  F2FP.BF16.F32.PACK_AB R9, R220, R215 ;  /* 0x000000d7dc09723e */ /* 0x000fe200000010ff */
[----:B------:R-:W-:Y:S01]  /*14060*/  LDSM.16.MT88.4 R24, [R54+0xf000] ;  /* 0x00f000003618783b */ /* 0x000fe20000004200 */
[----:B------:R-:W-:Y:S02]  /*14070*/  F2FP.BF16.F32.PACK_AB R10, R226, R225 ;  /* 0x000000e1e20a723e */ /* 0x000fe400000010ff */
[----:B------:R-:W-:Y:S01]  /*14080*/  F2FP.BF16.F32.PACK_AB R11, R222, R221 ;  /* 0x000000ddde0b723e */ /* 0x000fe200000010ff */
[----:B-1----:R-:W-:Y:S01]  /*14090*/  HMMA.16816.F32.BF16 R144, R4, R12, R144 ;  /* 0x0000000c0490723c */ /* 0x002fe20000041890 */
[----:B------:R-:W-:Y:S01]  /*140a0*/  MOV R243, R151 ;  /* 0x0000009700f37202 */ /* 0x000fe20000000f00 */
[----:B------:R-:W-:Y:S01]  /*140b0*/  LDSM.16.MT88.4 R32, [R39+0x3000] ;  /* 0x003000002720783b */ /* 0x000fe20000004200 */
[----:B------:R-:W-:-:S02]  /*140c0*/  MOV R244, R160 ;  /* 0x000000a000f47202 */ /* 0x000fc40000000f00 */
[----:B------:R-:W-:Y:S01]  /*140d0*/  MOV R245, R161 ;  /* 0x000000a100f57202 */ /* 0x000fe20000000f00 */
[----:B------:R-:W-:Y:S01]  /*140e0*/  IMAD.MOV.U32 R248, RZ, RZ, R137 ;  /* 0x000000fffff87224 */ /* 0x000fe200078e0089 */
[----:B------:R-:W-:Y:S01]  /*140f0*/  MOV R246, R162 ;  /* 0x000000a200f67202 */ /* 0x000fe20000000f00 */
[----:B------:R-:W-:Y:S01]  /*14100*/  HMMA.16816.F32.BF16 R148, R8, R12, R56 ;  /* 0x0000000c0894723c */ /* 0x000fe20000041838 */
[----:B------:R-:W-:Y:S01]  /*14110*/  MOV R40, R138 ;  /* 0x0000008a00287202 */ /* 0x000fe20000000f00 */
[----:B------:R-:W-:Y:S01]  /*14120*/  LDSM.16.MT88.4 R16, [R53+0x1000] ;  /* 0x001000003510783b */ /* 0x000fe20000004200 */
[----:B------:R-:W-:-:S03]  /*14130*/  MOV R0, R218 ;  /* 0x000000da00007202 */ /* 0x000fc60000000f00 */
[----:B------:R-:W-:Y:S02]  /*14140*/  LDSM.16.MT88.4 R20, [R39+0x1000] ;  /* 0x001000002714783b */ /* 0x000fe40000004200 */
[-C--:B------:R-:W-:Y:S08]  /*14150*/  HMMA.16816.F32.BF16 R152, R4, R14.reuse, R152 ;  /* 0x0000000e0498723c */ /* 0x080ff00000041898 */
[----:B------:R-:W-:Y:S01]  /*14160*/  HMMA.16816.F32.BF16 R160, R8, R14, R64 ;  /* 0x0000000e08a0723c */ /* 0x000fe20000041840 */
[----:B------:R-:W1:Y:S01]  /*14170*/  LDSM.16.MT88.4 R12, [R44+0xf000] ;  /* 0x00f000002c0c783b */ /* 0x000e620000004200 */
[----:B------:R-:W-:-:S06]  /*14180*/  IMAD.MOV.U32 R43, RZ, RZ, R219 ;  /* 0x000000ffff2b7224 */ /* 0x000fcc00078e00db */
[C---:B-1----:R-:W-:Y:S08]  /*14190*/  HMMA.16816.F32.BF16 R56, R4.reuse, R12, R88 ;  /* 0x0000000c0438723c */ /* 0x042ff00000041858 */
[C---:B------:R-:W-:Y:S08]  /*141a0*/  HMMA.16816.F32.BF16 R88, R4.reuse, R24, R104 ;  /* 0x000000180458723c */ /* 0x040ff00000041868 */
[----:B------:R-:W-:Y:S01]  /*141b0*/  HMMA.16816.F32.BF16 R104, R4, R32, R112 ;  /* 0x000000200468723c */ /* 0x000fe20000041870 */
[----:B------:R-:W-:-:S02]  /*141c0*/  MOV R114, R0 ;  /* 0x0000000000727202 */ /* 0x000fc40000000f00 */
[----:B------:R-:W-:Y:S01]  /*141d0*/  MOV R113, R239 ;  /* 0x000000ef00717202 */ /* 0x000fe20000000f00 */
[----:B------:R-:W-:Y:S01]  /*141e0*/  IMAD.MOV.U32 R239, RZ, RZ, R41 ;  /* 0x000000ffffef7224 */ /* 0x000fe200078e0029 */
[----:B------:R-:W-:Y:S02]  /*141f0*/  MOV R115, R43 ;  /* 0x0000002b00737202 */ /* 0x000fe40000000f00 */
[----:B------:R-:W-:Y:S02]  /*14200*/  MOV R0, R40 ;  /* 0x0000002800007202 */ /* 0x000fe40000000f00 */
[----:B------:R-:W1:Y:S01]  /*14210*/  LDSM.16.MT88.4 R40, [R53+0x3000] ;  /* 0x003000003528783b */ /* 0x000e620000004200 */
[----:B------:R-:W-:Y:S01]  /*14220*/  IMAD.MOV.U32 R216, RZ, RZ, R249 ;  /* 0x000000ffffd87224 */ /* 0x000fe200078e00f9 */
[----:B------:R-:W-:Y:S01]  /*14230*/  MOV R137, R217 ;  /* 0x000000d900897202 */ /* 0x000fe20000000f00 */
[----:B------:R-:W-:Y:S01]  /*14240*/  HMMA.16816.F32.BF16 R76, R4, R14, R92 ;  /* 0x0000000e044c723c */ /* 0x000fe2000004185c */
[----:B------:R-:W2:Y:S02]  /*14250*/  LDL.LU R249, [R1+0xb4] ;  /* 0x0000b40001f97983 */ /* 0x000ea40000300800 */
[----:B------:R-:W-:-:S05]  /*14260*/  MOV R138, R216 ;  /* 0x000000d8008a7202 */ /* 0x000fca0000000f00 */
[----:B------:R-:W-:Y:S01]  /*14270*/  HMMA.16816.F32.BF16 R216, R8, R28, R60 ;  /* 0x0000001c08d8723c */ /* 0x000fe2000004183c */
[----:B------:R-:W-:-:S07]  /*14280*/  MOV R112, R232 ;  /* 0x000000e800707202 */ /* 0x000fce0000000f00 */
[C---:B------:R-:W-:Y:S08]  /*14290*/  HMMA.16816.F32.BF16 R92, R4.reuse, R26, R108 ;  /* 0x0000001a045c723c */ /* 0x040ff0000004186c */
[C---:B------:R-:W-:Y:S08]  /*142a0*/  HMMA.16816.F32.BF16 R108, R4.reuse, R34, R120 ;  /* 0x00000022046c723c */ /* 0x040ff00000041878 */
[----:B-1----:R-:W-:Y:S01]  /*142b0*/  HMMA.16816.F32.BF16 R60, R4, R42, R124 ;  /* 0x0000002a043c723c */ /* 0x002fe2000004187c */
[----:B------:R-:W-:-:S02]  /*142c0*/  MOV R125, R211 ;  /* 0x000000d3007d7202 */ /* 0x000fc40000000f00 */
[----:B------:R-:W-:Y:S02]  /*142d0*/  MOV R126, R208 ;  /* 0x000000d0007e7202 */ /* 0x000fe40000000f00 */
[----:B------:R-:W-:Y:S01]  /*142e0*/  MOV R127, R209 ;  /* 0x000000d1007f7202 */ /* 0x000fe20000000f00 */
[----:B------:R-:W-:Y:S02]  /*142f0*/  IMAD.MOV.U32 R124, RZ, RZ, R125 ;  /* 0x000000ffff7c7224 */ /* 0x000fe400078e007d */
[----:B------:R-:W-:Y:S01]  /*14300*/  HMMA.16816.F32.BF16 R120, R4, R40, R128 ;  /* 0x000000280478723c */ /* 0x000fe20000041880 */
[----:B------:R-:W-:Y:S02]  /*14310*/  MOV R128, R210 ;  /* 0x000000d200807202 */ /* 0x000fe40000000f00 */
[----:B------:R-:W-:Y:S02]  /*14320*/  MOV R125, R126 ;  /* 0x0000007e007d7202 */ /* 0x000fe40000000f00 */
[----:B------:R-:W-:-:S02]  /*14330*/  MOV R126, R127 ;  /* 0x0000007f007e7202 */ /* 0x000fc40000000f00 */
[----:B------:R-:W-:Y:S02]  /*14340*/  MOV R127, R128 ;  /* 0x00000080007f7202 */ /* 0x000fe40000000f00 */
[----:B------:R-:W-:Y:S01]  /*14350*/  MOV R128, R112 ;  /* 0x0000007000807202 */ /* 0x000fe20000000f00 */
[----:B------:R-:W-:Y:S01]  /*14360*/  IMAD.MOV.U32 R112, RZ, RZ, R113 ;  /* 0x000000ffff707224 */ /* 0x000fe200078e0071 */
[----:B------:R-:W-:Y:S02]  /*14370*/  MOV R113, R114 ;  /* 0x0000007200717202 */ /* 0x000fe40000000f00 */
[----:B------:R-:W-:Y:S02]  /*14380*/  MOV R114, R115 ;  /* 0x0000007300727202 */ /* 0x000fe40000000f00 */
[----:B------:R-:W3:Y:S01]  /*14390*/  LDL.LU R115, [R1] ;  /* 0x0000000001737983 */ /* 0x000ee20000300800 */
[--C-:B------:R-:W-:Y:S01]  /*143a0*/  FFMA.FTZ R0, R0, UR10, -R3.reuse ;  /* 0x0000000a00007c23 */ /* 0x100fe20008010803 */
[-C--:B------:R-:W-:Y:S08]  /*143b0*/  HMMA.16816.F32.BF16 R196, R4, R16.reuse, R196 ;  /* 0x0000001004c4723c */ /* 0x080ff000000418c4 */
[----:B------:R-:W-:Y:S01]  /*143c0*/  HMMA.16816.F32.BF16 R192, R8, R16, R192 ;  /* 0x0000001008c0723c */ /* 0x000fe200000418c0 */
[----:B------:R2:W-:Y:S07]  /*143d0*/  MUFU.EX2 R17, R0 ;  /* 0x0000000000117308 */ /* 0x0005ee0000000800 */
[-C--:B------:R-:W-:Y:S08]  /*143e0*/  HMMA.16816.F32.BF16 R200, R4, R18.reuse, R200 ;  /* 0x0000001204c8723c */ /* 0x080ff000000418c8 */
[----:B------:R-:W-:Y:S01]  /*143f0*/  HMMA.16816.F32.BF16 R208, R8, R18, R204 ;  /* 0x0000001208d0723c */ /* 0x000fe200000418cc */
[----:B--2---:R-:W-:-:S04]  /*14400*/  FFMA.FTZ R0, R249, UR10, -R3 ;  /* 0x0000000af9007c23 */ /* 0x004fc80008010803 */
[----:B------:R1:W2:Y:S02]  /*14410*/  MUFU.EX2 R18, R0 ;  /* 0x0000000000127308 */ /* 0x0002a40000000800 */
[----:B-1----:R-:W-:Y:S01]  /*14420*/  FFMA.FTZ R0, R124, UR10, -R3 ;  /* 0x0000000a7c007c23 */ /* 0x002fe20008010803 */
[----:B------:R-:W-:Y:S02]  /*14430*/  MOV R124, R125 ;  /* 0x0000007d007c7202 */ /* 0x000fe40000000f00 */
[----:B------:R-:W-:Y:S01]  /*14440*/  MOV R125, R126 ;  /* 0x0000007e007d7202 */ /* 0x000fe20000000f00 */
[----:B------:R-:W-:Y:S01]  /*14450*/  IMAD.MOV.U32 R126, RZ, RZ, R127 ;  /* 0x000000ffff7e7224 */ /* 0x000fe200078e007f */
[----:B------:R-:W-:Y:S02]  /*14460*/  MOV R127, R128 ;  /* 0x00000080007f7202 */ /* 0x000fe40000000f00 */
[----:B------:R-:W-:Y:S02]  /*14470*/  MOV R128, R112 ;  /* 0x0000007000807202 */ /* 0x000fe40000000f00 */
[----:B------:R-:W-:-:S02]  /*14480*/  MOV R112, R113 ;  /* 0x0000007100707202 */ /* 0x000fc40000000f00 */
[----:B------:R-:W-:Y:S01]  /*14490*/  MOV R113, R114 ;  /* 0x0000007200717202 */ /* 0x000fe20000000f00 */
[----:B---3--:R-:W-:Y:S01]  /*144a0*/  IMAD.MOV.U32 R114, RZ, RZ, R115 ;  /* 0x000000ffff727224 */ /* 0x008fe200078e0073 */
[----:B------:R-:W-:Y:S02]  /*144b0*/  MOV R115, R239 ;  /* 0x000000ef00737202 */ /* 0x000fe40000000f00 */
[----:B------:R-:W-:Y:S02]  /*144c0*/  MOV R239, R248 ;  /* 0x000000f800ef7202 */ /* 0x000fe40000000f00 */
[----:B------:R-:W-:Y:S02]  /*144d0*/  MOV R248, R156 ;  /* 0x0000009c00f87202 */ /* 0x000fe40000000f00 */
[----:B------:R-:W3:Y:S01]  /*144e0*/  LDL.LU R156, [R1+0x94] ;  /* 0x00009400019c7983 */ /* 0x000ee20000300800 */
[----:B------:R1:W-:Y:S01]  /*144f0*/  MUFU.EX2 R19, R0 ;  /* 0x0000000000137308 */ /* 0x0003e20000000800 */
[----:B------:R-:W-:Y:S01]  /*14500*/  HMMA.16816.F32.BF16 R164, R4, R28, R164 ;  /* 0x0000001c04a4723c */ /* 0x000fe200000418a4 */
[----:B------:R-:W-:Y:S01]  /*14510*/  MOV R232, R136 ;  /* 0x0000008800e87202 */ /* 0x000fe20000000f00 */
[----:B------:R-:W-:Y:S01]  /*14520*/  IMAD.MOV.U32 R131, RZ, RZ, R139 ;  /* 0x000000ffff837224 */ /* 0x000fe200078e008b */
[----:B------:R-:W-:-:S02]  /*14530*/  MOV R129, R137 ;  /* 0x0000008900817202 */ /* 0x000fc40000000f00 */
[----:B------:R-:W-:-:S03]  /*14540*/  MOV R130, R138 ;  /* 0x0000008a00827202 */ /* 0x000fc60000000f00 */
[C---:B------:R-:W-:Y:S01]  /*14550*/  HMMA.16816.F32.BF16 R168, R4.reuse, R30, R168 ;  /* 0x0000001e04a8723c */ /* 0x040fe200000418a8 */
[----:B-1----:R-:W-:Y:S01]  /*14560*/  FFMA.FTZ R0, R124, UR10, -R3 ;  /* 0x0000000a7c007c23 */ /* 0x002fe20008010803 */
[----:B------:R-:W-:Y:S01]  /*14570*/  MOV R124, R125 ;  /* 0x0000007d007c7202 */ /* 0x000fe20000000f00 */
[----:B------:R-:W-:Y:S01]  /*14580*/  IMAD.MOV.U32 R125, RZ, RZ, R126 ;  /* 0x000000ffff7d7224 */ /* 0x000fe200078e007e */
[----:B------:R-:W-:Y:S02]  /*14590*/  MOV R126, R127 ;  /* 0x0000007f007e7202 */ /* 0x000fe40000000f00 */
[----:B------:R-:W-:Y:S01]  /*145a0*/  MOV R127, R128 ;  /* 0x00000080007f7202 */ /* 0x000fe20000000f00 */
[----:B------:R1:W-:Y:S01]  /*145b0*/  MUFU.EX2 R16, R0 ;  /* 0x0000000000107308 */ /* 0x0003e20000000800 */
[----:B------:R-:W-:Y:S01]  /*145c0*/  MOV R128, R112 ;  /* 0x0000007000807202 */ /* 0x000fe20000000f00 */
[----:B------:R-:W-:Y:S01]  /*145d0*/  HMMA.16816.F32.BF16 R180, R4, R20, R180 ;  /* 0x0000001404b4723c */ /* 0x000fe200000418b4 */
[----:B------:R-:W-:Y:S01]  /*145e0*/  MOV R112, R113 ;  /* 0x0000007100707202 */ /* 0x000fe20000000f00 */
[----:B------:R-:W-:Y:S01]  /*145f0*/  IMAD.MOV.U32 R113, RZ, RZ, R114 ;  /* 0x000000ffff717224 */ /* 0x000fe200078e0072 */
[----:B------:R-:W-:-:S05]  /*14600*/  MOV R114, R239 ;  /* 0x000000ef00727202 */ /* 0x000fca0000000f00 */
[----:B------:R-:W-:Y:S01]  /*14610*/  HMMA.16816.F32.BF16 R184, R4, R22, R184 ;  /* 0x0000001604b8723c */ /* 0x000fe200000418b8 */
[----:B------:R-:W-:Y:S01]  /*14620*/  IMAD.MOV.U32 R4, RZ, RZ, R125 ;  /* 0x000000ffff047224 */ /* 0x000fe200078e007d */
[----:B------:R-:W-:Y:S01]  /*14630*/  MOV R5, R126 ;  /* 0x0000007e00057202 */ /* 0x000fe20000000f00 */
[----:B------:R-:W-:Y:S01]  /*14640*/  IMAD.MOV.U32 R125, RZ, RZ, R113 ;  /* 0x000000ffff7d7224 */ /* 0x000fe200078e0071 */
[----:B------:R-:W-:Y:S01]  /*14650*/  MOV R6, R127 ;  /* 0x0000007f00067202 */ /* 0x000fe20000000f00 */
[----:B-1----:R-:W-:-:S03]  /*14660*/  FFMA.FTZ R0, R124, UR10, -R36 ;  /* 0x0000000a7c007c23 */ /* 0x002fc60008010824 */
[----:B------:R-:W-:Y:S01]  /*14670*/  HMMA.16816.F32.BF16 R176, R8, R20, R176 ;  /* 0x0000001408b0723c */ /* 0x000fe200000418b0 */
[----:B------:R-:W-:Y:S01]  /*14680*/  MOV R124, R112 ;  /* 0x00000070007c7202 */ /* 0x000fe20000000f00 */
[----:B------:R-:W-:Y:S01]  /*14690*/  IMAD.MOV.U32 R126, RZ, RZ, R158 ;  /* 0x000000ffff7e7224 */ /* 0x000fe200078e009e */
[----:B------:R-:W-:-:S05]  /*146a0*/  MOV R239, R248 ;  /* 0x000000f800ef7202 */ /* 0x000fca0000000f00 */
[C---:B------:R-:W-:Y:S01]  /*146b0*/  HMMA.16816.F32.BF16 R136, R8.reuse, R22, R188 ;  /* 0x000000160888723c */ /* 0x040fe200000418bc */
[----:B------:R-:W-:Y:S01]  /*146c0*/  MOV R127, R159 ;  /* 0x0000009f007f7202 */ /* 0x000fe20000000f00 */
[----:B------:R-:W-:Y:S06]  /*146d0*/  LDSM.16.MT88.4 R188, [R39+0x1800] ;  /* 0x0018000027bc783b */ /* 0x000fec0000004200 */
[----:B------:R-:W-:Y:S01]  /*146e0*/  HMMA.16816.F32.BF16 R20, R8, R14, R80 ;  /* 0x0000000e0814723c */ /* 0x000fe20000041850 */
[----:B------:R1:W-:Y:S01]  /*146f0*/  MUFU.EX2 R15, R0 ;  /* 0x00000000000f7308 */ /* 0x0003e20000000800 */
[----:B------:R-:W-:Y:S01]  /*14700*/  MOV R113, R239 ;  /* 0x000000ef00717202 */ /* 0x000fe20000000f00 */
[----:B------:R-:W-:Y:S01]  /*14710*/  LDSM.16.MT88.4 R80, [R44+0xf800] ;  /* 0x00f800002c50783b */ /* 0x000fe20000004200 */
[----:B------:R-:W-:Y:S01]  /*14720*/  MOV R239, R134 ;  /* 0x0000008600ef7202 */ /* 0x000fe20000000f00 */
[----:B-1----:R-:W-:Y:S01]  /*14730*/  FFMA.FTZ R0, R4, UR10, -R36 ;  /* 0x0000000a04007c23 */ /* 0x002fe20008010824 */
[----:B------:R-:W-:-:S02]  /*14740*/  MOV R4, R5 ;  /* 0x0000000500047202 */ /* 0x000fc40000000f00 */
[----:B------:R-:W-:Y:S01]  /*14750*/  MOV R5, R6 ;  /* 0x0000000600057202 */ /* 0x000fe20000000f00 */
[----:B------:R-:W-:Y:S01]  /*14760*/  IMAD.MOV.U32 R6, RZ, RZ, R124 ;  /* 0x000000ffff067224 */ /* 0x000fe200078e007c */
[----:B------:R-:W-:Y:S02]  /*14770*/  MOV R124, R125 ;  /* 0x0000007d007c7202 */ /* 0x000fe40000000f00 */
[----:B------:R-:W-:Y:S02]  /*14780*/  MOV R125, R126 ;  /* 0x0000007e007d7202 */ /* 0x000fe40000000f00 */
[----:B------:R-:W-:Y:S02]  /*14790*/  MOV R126, R127 ;  /* 0x0000007f007e7202 */ /* 0x000fe40000000f00 */
[----:B---3--:R-:W-:Y:S02]  /*147a0*/  MOV R248, R156 ;  /* 0x0000009c00f87202 */ /* 0x008fe40000000f00 */
[----:B------:R-:W-:-:S02]  /*147b0*/  MOV R156, R157 ;  /* 0x0000009d009c7202 */ /* 0x000fc40000000f00 */
[----:B------:R-:W3:Y:S04]  /*147c0*/  LDL.LU R157, [R1+0x4c] ;  /* 0x00004c00019d7983 */ /* 0x000ee80000300800 */
[----:B------:R1:W5:Y:S04]  /*147d0*/  LDL.LU R134, [R1+0xb0] ;  /* 0x0000b00001867983 */ /* 0x0003680000300800 */
[----:B------:R-:W4:Y:S01]  /*147e0*/  LDL.LU R127, [R1+0x10] ;  /* 0x00001000017f7983 */ /* 0x000f220000300800 */
[----:B------:R-:W-:Y:S01]  /*147f0*/  HMMA.16816.F32.BF16 R64, R8, R30, R172 ;  /* 0x0000001e0840723c */ /* 0x000fe200000418ac */
[----:B------:R-:W-:-:S07]  /*14800*/  MOV R7, R128 ;  /* 0x0000008000077202 */ /* 0x000fce0000000f00 */
[C---:B------:R-:W-:Y:S01]  /*14810*/  HMMA.16816.F32.BF16 R48, R8.reuse, R42, R48 ;  /* 0x0000002a0830723c */ /* 0x040fe20000041830 */
[----:B------:R-:W-:Y:S01]  /*14820*/  MOV R112, R248 ;  /* 0x000000f800707202 */ /* 0x000fe20000000f00 */
[----:B------:R-:W1:Y:S06]  /*14830*/  LDSM.16.MT88.4 R172, [R54+0xd800] ;  /* 0x00d8000036ac783b */ /* 0x000e6c0000004200 */
[----:B------:R-:W-:Y:S01]  /*14840*/  HMMA.16816.F32.BF16 R28, R8, R12, R96 ;  /* 0x0000000c081c723c */ /* 0x000fe20000041860 */
[----:B------:R2:W1:Y:S02]  /*14850*/  MUFU.EX2 R12, R0 ;  /* 0x00000000000c7308 */ /* 0x0004640000000800 */
[----:B--2---:R-:W-:Y:S01]  /*14860*/  FFMA.FTZ R0, R4, UR10, -R36 ;  /* 0x0000000a04007c23 */ /* 0x004fe20008010824 */
[----:B------:R-:W-:Y:S01]  /*14870*/  MOV R4, R5 ;  /* 0x0000000500047202 */ /* 0x000fe20000000f00 */
[----:B------:R-:W-:Y:S01]  /*14880*/  IMAD.MOV.U32 R5, RZ, RZ, R124 ;  /* 0x000000ffff057224 */ /* 0x000fe200078e007c */
[----:B------:R-:W-:-:S02]  /*14890*/  MOV R124, R125 ;  /* 0x0000007d007c7202 */ /* 0x000fc40000000f00 */
[----:B------:R-:W-:Y:S02]  /*148a0*/  MOV R125, R126 ;  /* 0x0000007e007d7202 */ /* 0x000fe40000000f00 */
[----:B----4-:R-:W-:Y:S02]  /*148b0*/  MOV R126, R127 ;  /* 0x0000007f007e7202 */ /* 0x010fe40000000f00 */
[----:B------:R-:W-:Y:S02]  /*148c0*/  MOV R127, R240 ;  /* 0x000000f0007f7202 */ /* 0x000fe40000000f00 */
[----:B------:R-:W2:Y:S01]  /*148d0*/  LDL.LU R240, [R1+0x4] ;  /* 0x0000040001f07983 */ /* 0x000ea20000300800 */
[----:B------:R4:W-:Y:S01]  /*148e0*/  MUFU.EX2 R14, R0 ;  /* 0x00000000000e7308 */ /* 0x0009e20000000800 */
[----:B------:R-:W-:Y:S01]  /*148f0*/  IMAD.MOV.U32 R204, RZ, RZ, R5 ;  /* 0x000000ffffcc7224 */ /* 0x000fe200078e0005 */
[----:B------:R-:W-:-:S04]  /*14900*/  MOV R205, R124 ;  /* 0x0000007c00cd7202 */ /* 0x000fc80000000f00 */
[----:B------:R-:W-:Y:S01]  /*14910*/  MOV R249, R205 ;  /* 0x000000cd00f97202 */ /* 0x000fe20000000f00 */
[----:B----4-:R-:W-:-:S04]  /*14920*/  FFMA.FTZ R0, R4, UR10, -R36 ;  /* 0x0000000a04007c23 */ /* 0x010fc80008010824 */
[----:B------:R4:W1:Y:S02]  /*14930*/  MUFU.EX2 R13, R0 ;  /* 0x00000000000d7308 */ /* 0x0008640000000800 */
[----:B----4-:R-:W-:-:S06]  /*14940*/  FFMA.FTZ R0, R204, UR10, -R38 ;  /* 0x0000000acc007c23 */ /* 0x010fcc0008010826 */
[----:B------:R4:W-:Y:S02]  /*14950*/  MUFU.EX2 R43, R0 ;  /* 0x00000000002b7308 */ /* 0x0009e40000000800 */
[----:B----4-:R-:W-:Y:S01]  /*14960*/  FFMA.FTZ R0, R249, UR10, -R38 ;  /* 0x0000000af9007c23 */ /* 0x010fe20008010826 */
[----:B--2---:R-:W-:Y:S01]  /*14970*/  IMAD.MOV.U32 R5, RZ, RZ, R240 ;  /* 0x000000ffff057224 */ /* 0x004fe200078e00f0 */
[----:B------:R-:W-:Y:S02]  /*14980*/  MOV R240, R251 ;  /* 0x000000fb00f07202 */ /* 0x000fe40000000f00 */
[----:B------:R-:W2:Y:S02]  /*14990*/  LDL.LU R251, [R1+0xac] ;  /* 0x0000ac0001fb7983 */ /* 0x000ea40000300800 */
[----:B------:R-:W-:Y:S02]  /*149a0*/  MOV R99, R5 ;  /* 0x0000000500637202 */ /* 0x000fe40000000f00 */
[----:B------:R-:W-:-:S02]  /*149b0*/  MOV R5, R7 ;  /* 0x0000000700057202 */ /* 0x000fc40000000f00 */
[----:B------:R-:W4:Y:S04]  /*149c0*/  LDL.LU R7, [R1+0xa0] ;  /* 0x0000a00001077983 */ /* 0x000f280000300800 */
[----:B------:R-:W4:Y:S01]  /*149d0*/  LDL.LU R249, [R1+0x14] ;  /* 0x0000140001f97983 */ /* 0x000f220000300800 */
[----:B------:R-:W-:Y:S02]  /*149e0*/  MOV R207, R126 ;  /* 0x0000007e00cf7202 */ /* 0x000fe40000000f00 */
[----:B------:R-:W-:Y:S02]  /*149f0*/  MOV R4, R127 ;  /* 0x0000007f00047202 */ /* 0x000fe40000000f00 */
[----:B------:R-:W-:Y:S01]  /*14a00*/  MOV R97, R207 ;  /* 0x000000cf00617202 */ /* 0x000fe20000000f00 */
[----:B------:R-:W-:Y:S02]  /*14a10*/  HMMA.16816.F32.BF16 R84, R8, R24, R84 ;  /* 0x000000180854723c */ /* 0x000fe40000041854 */
[----:B------:R-:W-:Y:S01]  /*14a20*/  IMAD.MOV.U32 R98, RZ, RZ, R4 ;  /* 0x000000ffff627224 */ /* 0x000fe200078e0004 */
[----:B------:R-:W-:-:S02]  /*14a30*/  MOV R4, R6 ;  /* 0x0000000600047202 */ /* 0x000fc40000000f00 */
[----:B------:R-:W-:-:S03]  /*14a40*/  MOV R6, R2 ;  /* 0x0000000200067202 */ /* 0x000fc60000000f00 */
[----:B------:R-:W-:Y:S01]  /*14a50*/  HMMA.16816.F32.BF16 R100, R8, R32, R100 ;  /* 0x000000200864723c */ /* 0x000fe20000041864 */
[----:B---3--:R-:W-:Y:S02]  /*14a60*/  MOV R128, R157 ;  /* 0x0000009d00807202 */ /* 0x008fe40000000f00 */
[----:B------:R-:W-:-:S05]  /*14a70*/  MOV R206, R125 ;  /* 0x0000007d00ce7202 */ /* 0x000fca0000000f00 */
[----:B------:R-:W-:Y:S01]  /*14a80*/  HMMA.16816.F32.BF16 R24, R8, R26, R72 ;  /* 0x0000001a0818723c */ /* 0x000fe20000041848 */
[----:B------:R-:W-:-:S07]  /*14a90*/  MOV R36, R98 ;  /* 0x0000006200247202 */ /* 0x000fce0000000f00 */
[----:B------:R-:W-:Y:S01]  /*14aa0*/  HMMA.16816.F32.BF16 R32, R8, R34, R68 ;  /* 0x000000220820723c */ /* 0x000fe20000041844 */
[----:B------:R-:W-:-:S07]  /*14ab0*/  MOV R96, R206 ;  /* 0x000000ce00607202 */ /* 0x000fce0000000f00 */
[----:B------:R-:W-:Y:S01]  /*14ac0*/  HMMA.16816.F32.BF16 R116, R8, R40, R116 ;  /* 0x000000280874723c */ /* 0x000fe20000041874 */
[----:B------:R-:W-:Y:S01]  /*14ad0*/  MOV R11, R97 ;  /* 0x00000061000b7202 */ /* 0x000fe20000000f00 */
[----:B------:R3:W-:Y:S01]  /*14ae0*/  MUFU.EX2 R41, R0 ;  /* 0x0000000000297308 */ /* 0x0007e20000000800 */
[----:B------:R-:W-:Y:S01]  /*14af0*/  MOV R72, R128 ;  /* 0x0000008000487202 */ /* 0x000fe20000000f00 */
[----:B------:R-:W-:Y:S01]  /*14b00*/  IMAD.MOV.U32 R70, RZ, RZ, R5 ;  /* 0x000000ffff467224 */ /* 0x000fe200078e0005 */
[----:B------:R-:W-:Y:S01]  /*14b10*/  MOV R69, R4 ;  /* 0x0000000400457202 */ /* 0x000fe20000000f00 */
[----:B------:R-:W-:Y:S01]  /*14b20*/  IMAD.MOV.U32 R74, RZ, RZ, R113 ;  /* 0x000000ffff4a7224 */ /* 0x000fe200078e0071 */
[----:B------:R-:W-:Y:S01]  /*14b30*/  MOV R71, R6 ;  /* 0x0000000600477202 */ /* 0x000fe20000000f00 */
[----:B------:R-:W-:Y:S01]  /*14b40*/  LDSM.16.MT88.4 R204, [R53+0x1800] ;  /* 0x0018000035cc783b */ /* 0x000fe20000004200 */
[----:B------:R-:W-:Y:S02]  /*14b50*/  MOV R73, R112 ;  /* 0x0000007000497202 */ /* 0x000fe40000000f00 */
[----:B------:R-:W-:Y:S01]  /*14b60*/  MOV R128, R115 ;  /* 0x0000007300807202 */ /* 0x000fe20000000f00 */
[----:B------:R-:W-:Y:S01]  /*14b70*/  IMAD.MOV.U32 R75, RZ, RZ, R96 ;  /* 0x000000ffff4b7224 */ /* 0x000fe200078e0060 */
[----:B------:R-:W-:Y:S01]  /*14b80*/  MOV R68, R99 ;  /* 0x0000006300447202 */ /* 0x000fe20000000f00 */
[----:B---3--:R-:W-:-:S03]  /*14b90*/  FFMA.FTZ R0, R11, UR10, -R37 ;  /* 0x0000000a0b007c23 */ /* 0x008fc60008010825 */
[----:B------:R-:W-:Y:S01]  /*14ba0*/  MOV R9, R68 ;  /* 0x0000004400097202 */ /* 0x000fe20000000f00 */
[----:B------:R-:W-:Y:S01]  /*14bb0*/  IMAD.MOV.U32 R11, RZ, RZ, R70 ;  /* 0x000000ffff0b7224 */ /* 0x000fe200078e0046 */
[----:B------:R-:W-:Y:S01]  /*14bc0*/  F2FP.BF16.F32.PACK_AB R124, R18, R17 ;  /* 0x00000011127c723e */ /* 0x000fe200000010ff */
[----:B------:R-:W-:Y:S01]  /*14bd0*/  LDSM.16.MT88.4 R96, [R54+0xf800] ;  /* 0x00f800003660783b */ /* 0x000fe20000004200 */
[----:B-1----:R-:W-:Y:S02]  /*14be0*/  F2FP.BF16.F32.PACK_AB R125, R12, R15 ;  /* 0x0000000f0c7d723e */ /* 0x002fe400000010ff */
[----:B------:R-:W-:Y:S02]  /*14bf0*/  F2FP.BF16.F32.PACK_AB R126, R16, R19 ;  /* 0x00000013107e723e */ /* 0x000fe400000010ff */
[----:B------:R-:W-:Y:S02]  /*14c00*/  F2FP.BF16.F32.PACK_AB R127, R13, R14 ;  /* 0x0000000e0d7f723e */ /* 0x000fe400000010ff */
[----:B------:R-:W-:-:S02]  /*14c10*/  MOV R10, R69 ;  /* 0x00000045000a7202 */ /* 0x000fc40000000f00 */
[----:B------:R-:W-:Y:S02]  /*14c20*/  MOV R68, R71 ;  /* 0x0000004700447202 */ /* 0x000fe40000000f00 */
[----:B------:R-:W-:Y:S02]  /*14c30*/  MOV R69, R72 ;  /* 0x0000004800457202 */ /* 0x000fe40000000f00 */
[----:B------:R-:W-:Y:S02]  /*14c40*/  MOV R70, R73 ;  /* 0x0000004900467202 */ /* 0x000fe40000000f00 */
[----:B------:R-:W-:Y:S02]  /*14c50*/  MOV R71, R74 ;  /* 0x0000004a00477202 */ /* 0x000fe40000000f00 */
[----:B------:R-:W-:Y:S02]  /*14c60*/  MOV R248, R156 ;  /* 0x0000009c00f87202 */ /* 0x000fe40000000f00 */
[----:B------:R1:W3:Y:S02]  /*14c70*/  LDSM.16.MT88.4 R156, [R44+0xd800] ;  /* 0x00d800002c9c783b */ /* 0x0002e40000004200 */
[----:B-1----:R-:W-:Y:S01]  /*14c80*/  MOV R44, R68 ;  /* 0x00000044002c7202 */ /* 0x002fe20000000f00 */
[C---:B------:R-:W-:Y:S08]  /*14c90*/  HMMA.16816.F32.BF16 R164, R124.reuse, R172, R164 ;  /* 0x000000ac7ca4723c */ /* 0x040ff000000418a4 */
[C---:B------:R-:W-:Y:S08]  /*14ca0*/  HMMA.16816.F32.BF16 R168, R124.reuse, R174, R168 ;  /* 0x000000ae7ca8723c */ /* 0x040ff000000418a8 */
[C---:B---3--:R-:W-:Y:S08]  /*14cb0*/  HMMA.16816.F32.BF16 R144, R124.reuse, R156, R144 ;  /* 0x0000009c7c90723c */ /* 0x048ff00000041890 */
        /* <DEDUP_REMOVED lines=8> */
[----:B--2---:R-:W-:-:S04]  /*14d40*/  FFMA.FTZ R2, R251, UR10, -R38 ;  /* 0x0000000afb027c23 */ /* 0x004fc80008010826 */
[----:B------:R1:W2:Y:S01]  /*14d50*/  MUFU.EX2 R42, R2 ;  /* 0x00000002002a7308 */ /* 0x0002a20000000800 */
[----:B----4-:R-:W-:Y:S02]  /*14d60*/  MOV R3, R7 ;  /* 0x0000000700037202 */ /* 0x010fe40000000f00 */
[----:B------:R-:W3:Y:S01]  /*14d70*/  LDSM.16.MT88.4 R4, [R53+0x3800] ;  /* 0x003800003504783b */ /* 0x000ee20000004200 */
[----:B-1----:R-:W-:Y:S01]  /*14d80*/  FFMA.FTZ R2, R249, UR10, -R38 ;  /* 0x0000000af9027c23 */ /* 0x002fe20008010826 */
[----:B------:R-:W-:Y:S02]  /*14d90*/  MOV R249, R114 ;  /* 0x0000007200f97202 */ /* 0x000fe40000000f00 */
[----:B------:R1:W4:Y:S01]  /*14da0*/  LDSM.16.MT88.4 R112, [R39+0x3800] ;  /* 0x003800002770783b */ /* 0x0003220000004200 */
[----:B------:R-:W-:Y:S08]  /*14db0*/  MUFU.EX2 R40, R2 ;  /* 0x0000000200287308 */ /* 0x000ff00000000800 */
[----:B-1----:R1:W-:Y:S02]  /*14dc0*/  MUFU.EX2 R39, R0 ;  /* 0x0000000000277308 */ /* 0x0023e40000000800 */
[----:B-1----:R-:W-:-:S06]  /*14dd0*/  FFMA.FTZ R0, R36, UR10, -R37 ;  /* 0x0000000a24007c23 */ /* 0x002fcc0008010825 */
[----:B------:R1:W3:Y:S02]  /*14de0*/  MUFU.EX2 R38, R0 ;  /* 0x0000000000267308 */ /* 0x0002e40000000800 */
[----:B-1----:R-:W-:-:S06]  /*14df0*/  FFMA.FTZ R0, R75, UR10, -R37 ;  /* 0x0000000a4b007c23 */ /* 0x002fcc0008010825 */
[----:B------:R1:W-:Y:S01]  /*14e00*/  MUFU.EX2 R36, R0 ;  /* 0x0000000000247308 */ /* 0x0003e20000000800 */
[----:B------:R-:W-:Y:S01]  /*14e10*/  HMMA.16816.F32.BF16 R72, R124, R80, R56 ;  /* 0x000000507c48723c */ /* 0x000fe20000041838 */
[----:B------:R-:W-:Y:S01]  /*14e20*/  MOV R59, R69 ;  /* 0x00000045003b7202 */ /* 0x000fe20000000f00 */
[----:B-1----:R-:W-:Y:S01]  /*14e30*/  FFMA.FTZ R0, R9, UR10, -R37 ;  /* 0x0000000a09007c23 */ /* 0x002fe20008010825 */
[----:B------:R-:W-:-:S04]  /*14e40*/  IMAD.MOV.U32 R9, RZ, RZ, R11 ;  /* 0x000000ffff097224 */ /* 0x000fc800078e000b */
[----:B------:R1:W4:Y:S01]  /*14e50*/  MUFU.EX2 R11, R0 ;  /* 0x00000000000b7308 */ /* 0x0003220000000800 */
[----:B------:R-:W-:Y:S02]  /*14e60*/  MOV R53, R70 ;  /* 0x0000004600357202 */ /* 0x000fe40000000f00 */
[----:B------:R-:W-:Y:S01]  /*14e70*/  MOV R2, R71 ;  /* 0x0000004700027202 */ /* 0x000fe20000000f00 */
[----:B------:R-:W-:Y:S02]  /*14e80*/  IMAD.MOV.U32 R54, RZ, RZ, R249 ;  /* 0x000000ffff367224 */ /* 0x000fe400078e00f9 */
[----:B------:R-:W-:Y:S01]  /*14e90*/  FFMA.FTZ R8, R10, R45, R9 ;  /* 0x0000002d0a087223 */ /* 0x000fe20000010009 */
[----:B------:R-:W-:Y:S01]  /*14ea0*/  MOV R251, R128 ;  /* 0x0000008000fb7202 */ /* 0x000fe20000000f00 */
[----:B------:R-:W-:Y:S01]  /*14eb0*/  FFMA.FTZ R3, R3, R52, R59 ;  /* 0x0000003403037223 */ /* 0x000fe2000001003b */
[----:B------:R-:W-:Y:S01]  /*14ec0*/  MOV R9, R129 ;  /* 0x0000008100097202 */ /* 0x000fe20000000f00 */
[----:B------:R-:W-:Y:S01]  /*14ed0*/  FFMA.FTZ R2, R53, R47, R2 ;  /* 0x0000002f35027223 */ /* 0x000fe20000010002 */
[----:B------:R-:W-:-:S02]  /*14ee0*/  MOV R10, R130 ;  /* 0x00000082000a7202 */ /* 0x000fc40000000f00 */
[----:B------:R-:W-:Y:S02]  /*14ef0*/  MOV R249, R131 ;  /* 0x0000008300f97202 */ /* 0x000fe40000000f00 */
[----:B--2---:R-:W-:Y:S02]  /*14f00*/  F2FP.BF16.F32.PACK_AB R128, R42, R43 ;  /* 0x0000002b2a80723e */ /* 0x004fe400000010ff */
[----:B---3--:R-:W-:Y:S01]  /*14f10*/  F2FP.BF16.F32.PACK_AB R129, R38, R39 ;  /* 0x000000272681723e */ /* 0x008fe200000010ff */
[----:B-1----:R-:W-:Y:S01]  /*14f20*/  FFMA.FTZ R0, R44, R46, R54 ;  /* 0x0000002e2c007223 */ /* 0x002fe20000010036 */
[----:B------:R-:W-:Y:S02]  /*14f30*/  F2FP.BF16.F32.PACK_AB R130, R40, R41 ;  /* 0x000000292882723e */ /* 0x000fe400000010ff */
[----:B----4-:R-:W-:Y:S01]  /*14f40*/  F2FP.BF16.F32.PACK_AB R131, R11, R36 ;  /* 0x000000240b83723e */ /* 0x010fe200000010ff */
[----:B------:R-:W-:Y:S01]  /*14f50*/  FADD.FTZ R8, R251, R8 ;  /* 0x00000008fb087221 */ /* 0x000fe20000010000 */
[----:B------:R-:W-:Y:S01]  /*14f60*/  FADD.FTZ R3, R9, R3 ;  /* 0x0000000309037221 */ /* 0x000fe20000010000 */
[----:B------:R-:W-:Y:S01]  /*14f70*/  FADD.FTZ R10, R10, R2 ;  /* 0x000000020a0a7221 */ /* 0x000fe20000010000 */
[----:B------:R-:W-:Y:S01]  /*14f80*/  FADD.FTZ R9, R249, R0 ;  /* 0x00000000f9097221 */ /* 0x000fe20000010000 */
[----:B------:R-:W-:Y:S01]  /*14f90*/  FADD.FTZ R2, R239, R8 ;  /* 0x00000008ef027221 */ /* 0x000fe20000010000 */
[----:B------:R-:W-:Y:S01]  /*14fa0*/  HMMA.16816.F32.BF16 R120, R124, R4, R120 ;  /* 0x000000047c78723c */ /* 0x000fe20000041878 */
[----:B------:R-:W-:Y:S01]  /*14fb0*/  FADD.FTZ R3, R240, R3 ;  /* 0x00000003f0037221 */ /* 0x000fe20000010000 */
[----:B------:R-:W-:Y:S01]  /*14fc0*/  FADD.FTZ R0, R232, R10 ;  /* 0x0000000ae8007221 */ /* 0x000fe20000010000 */
[----:B------:R-:W-:-:S05]  /*14fd0*/  FADD.FTZ R2, R234, R2 ;  /* 0x00000002ea027221 */ /* 0x000fca0000010000 */
[C---:B------:R-:W-:Y:S01]  /*14fe0*/  HMMA.16816.F32.BF16 R116, R128.reuse, R4, R116 ;  /* 0x000000048074723c */ /* 0x040fe20000041874 */
        /* <DEDUP_REMOVED lines=55> */
[----:B------:R-:W-:Y:S01]  /*15360*/  HMMA.16816.F32.BF16 R156, R128, R158, R160 ;  /* 0x0000009e809c723c */ /* 0x000fe200000418a0 */
[----:B------:R1:W-:Y:S04]  /*15370*/  STL [R1+0x9c], R0 ;  /* 0x00009c0001007387 */ /* 0x0003e80000100800 */
[----:B------:R1:W-:Y:S03]  /*15380*/  STL [R1+0x94], R2 ;  /* 0x0000940201007387 */ /* 0x0003e60000100800 */
        /* <DEDUP_REMOVED lines=16> */
[----:B-1----:R-:W-:-:S15]  /*15490*/  UIADD3 UR18, UPT, UPT, UR17, -0x4, URZ ;  /* 0xfffffffc11127890 */ /* 0x002fde000fffe0ff */
[----:B------:R-:W-:-:S04]  /*154a0*/  NOP ;  /* 0x0000000000007918 */ /* 0x000fc80000000000 */
.L_x_155:
[----:B------:R-:W-:-:S09]  /*154b0*/  UISETP.GE.AND UP0, UPT, UR18, URZ, UPT ;  /* 0x000000ff1200728c */ /* 0x000fd2000bf06270 */
[----:B------:R-:W-:Y:S05]  /*154c0*/  BRA.U !UP0, `(.L_x_158) ;  /* 0x0000004d086c7547 */ /* 0x000fea000b800000 */
[----:B------:R-:W2:Y:S04]  /*154d0*/  LDL.LU R0, [R1+0x90] ;  /* 0x0000900001007983 */ /* 0x000ea80000300800 */
[----:B------:R-:W3:Y:S04]  /*154e0*/  LDL.LU R6, [R1+0x38] ;  /* 0x0000380001067983 */ /* 0x000ee80000300800 */
[----:B------:R-:W4:Y:S04]  /*154f0*/  LDL.LU R4, [R1+0xa4] ;  /* 0x0000a40001047983 */ /* 0x000f280000300800 */
[----:B------:R-:W4:Y:S01]  /*15500*/  LDL.LU R5, [R1+0x88] ;  /* 0x0000880001057983 */ /* 0x000f220000300800 */
[----:B-----5:R-:W-:Y:S01]  /*15510*/  IMAD.U32 R2, RZ, RZ, UR20 ;  /* 0x00000014ff027e24 */ /* 0x020fe2000f8e00ff */
[----:B------:R-:W-:Y:S01]  /*15520*/  USHF.L.U64.HI UR10, UR6, 0x5, UR7 ;  /* 0x00000005060a7899 */ /* 0x000fe20008010207 */
[----:B------:R-:W-:Y:S01]  /*15530*/  IMAD.U32 R3, RZ, RZ, UR19 ;  /* 0x00000013ff037e24 */ /* 0x000fe2000f8e00ff */
[----:B------:R-:W1:Y:S01]  /*15540*/  S2R R7, SR_TID.X ;  /* 0x0000000000077919 */ /* 0x000e620000002100 */
[----:B------:R-:W-:Y:S01]  /*15550*/  USHF.L.U32 UR11, UR6, 0x5, URZ ;  /* 0x00000005060b7899 */ /* 0x000fe200080006ff */
[----:B------:R-:W-:Y:S01]  /*15560*/  MOV R238, 0x40 ;  /* 0x0000004000ee7802 */ /* 0x000fe20000000f00 */
[----:B------:R-:W-:Y:S01]  /*15570*/  IMAD.MOV.U32 R246, RZ, RZ, 0x20 ;  /* 0x00000020fff67424 */ /* 0x000fe200078e00ff */
[----:B------:R-:W-:Y:S01]  /*15580*/  UIADD3 UR38, UP0, UPT, UR38, -0x80, URZ ;  /* 0xffffff8026267890 */ /* 0x000fe2000ff1e0ff */
[----:B------:R-:W-:-:S02]  /*15590*/  IMAD.MOV.U32 R136, RZ, RZ, R143 ;  /* 0x000000ffff887224 */ /* 0x000fc400078e008f */
[----:B------:R-:W-:Y:S01]  /*155a0*/  IMAD.MOV.U32 R132, RZ, RZ, R135 ;  /* 0x000000ffff847224 */ /* 0x000fe200078e0087 */
[----:B------:R-:W-:Y:S01]  /*155b0*/  SEL R246, R246, 0xffffffe0, !P0 ;  /* 0xffffffe0f6f67807 */ /* 0x000fe20004000000 */
[----:B------:R-:W-:Y:S01]  /*155c0*/  IMAD.MOV.U32 R138, RZ, RZ, R133 ;  /* 0x000000ffff8a7224 */ /* 0x000fe200078e0085 */
[----:B------:R-:W-:Y:S01]  /*155d0*/  UIADD3.X UR24, UPT, UPT, UR24, -0x1, URZ, UP0, !UPT ;  /* 0xffffffff18187890 */ /* 0x000fe200087fe4ff */
[----:B------:R-:W-:Y:S02]  /*155e0*/  IMAD.MOV.U32 R137, RZ, RZ, R134 ;  /* 0x000000ffff897224 */ /* 0x000fe400078e0086 */
[C---:B-1----:R-:W-:Y:S01]  /*155f0*/  IMAD.SHL.U32 R247, R7.reuse, 0x8, RZ ;  /* 0x0000000807f77824 */ /* 0x042fe200078e00ff */
[----:B------:R-:W-:Y:S02]  /*15600*/  SHF.R.U32.HI R236, RZ, 0x1, R7 ;  /* 0x00000001ffec7819 */ /* 0x000fe40000011607 */
[----:B------:R-:W-:-:S04]  /*15610*/  LOP3.LUT P2, RZ, R7, 0x4, RZ, 0xc0, !PT ;  /* 0x0000000407ff7812 */ /* 0x000fc8000784c0ff */
[----:B------:R-:W-:Y:S01]  /*15620*/  SEL R238, R238, 0xffffffc0, !P2 ;  /* 0xffffffc0eeee7807 */ /* 0x000fe20005000000 */
[----:B---3--:R-:W-:-:S04]  /*15630*/  IMAD.WIDE.U32 R2, R6, UR6, R2 ;  /* 0x0000000606027c25 */ /* 0x008fc8000f8e0002 */
[----:B--2---:R-:W-:Y:S01]  /*15640*/  IMAD.IADD R3, R0, 0x1, R3 ;  /* 0x0000000100037824 */ /* 0x004fe200078e0203 */
[----:B------:R-:W-:Y:S01]  /*15650*/  MOV R0, UR4 ;  /* 0x0000000400007c02 */ /* 0x000fe20008000f00 */
[C---:B------:R-:W-:Y:S01]  /*15660*/  IMAD.SHL.U32 R6, R7.reuse, 0x40, RZ ;  /* 0x0000004007067824 */ /* 0x040fe200078e00ff */
[----:B------:R-:W-:Y:S01]  /*15670*/  UIMAD UR4, UR27, UR4, URZ ;  /* 0x000000041b0472a4 */ /* 0x000fe2000f8e02ff */
[----:B----4-:R-:W-:Y:S01]  /*15680*/  LOP3.LUT R247, R4, 0x1e00, R247, 0xf8, !PT ;  /* 0x00001e0004f77812 */ /* 0x010fe200078ef8f7 */
[----:B------:R-:W-:Y:S02]  /*15690*/  IMAD.SHL.U32 R4, R7, 0x20, RZ ;  /* 0x0000002007047824 */ /* 0x000fe400078e00ff */
[----:B------:R-:W-:Y:S01]  /*156a0*/  UIMAD UR4, UR16, UR5, UR4 ;  /* 0x00000005100472a4 */ /* 0x000fe2000f8e0204 */
[----:B------:R-:W-:Y:S01]  /*156b0*/  LOP3.LUT R242, R6, 0x200, RZ, 0xc0, !PT ;  /* 0x0000020006f27812 */ /* 0x000fe200078ec0ff */
[----:B------:R-:W-:Y:S01]  /*156c0*/  IMAD.WIDE.U32 R2, R0, UR16, R2 ;  /* 0x0000001000027c25 */ /* 0x000fe2000f8e0002 */
[----:B------:R-:W1:Y:S01]  /*156d0*/  S2UR UR5, SR_CgaCtaId ;  /* 0x00000000000579c3 */ /* 0x000e620000008800 */
[----:B------:R-:W-:Y:S01]  /*156e0*/  LOP3.LUT R0, R5, 0x1c0, R6, 0xf8, !PT ;  /* 0x000001c005007812 */ /* 0x000fe200078ef806 */
[----:B------:R-:W-:Y:S01]  /*156f0*/  UIMAD.WIDE.U32 UR16, UR18, UR6, URZ ;  /* 0x00000006121072a5 */ /* 0x000fe2000f8e00ff */
[----:B------:R-:W-:-:S02]  /*15700*/  LOP3.LUT R242, R242, 0x7c00, R4, 0xf8, !PT ;  /* 0x00007c00f2f27812 */ /* 0x000fc400078ef804 */
[----:B------:R-:W-:Y:S02]  /*15710*/  IADD3 R4, P1, PT, R5, R2, RZ ;  /* 0x0000000205047210 */ /* 0x000fe40007f3e0ff */
[C---:B------:R-:W-:Y:S01]  /*15720*/  LOP3.LUT R237, R0.reuse, 0x8, R7, 0x78, !PT ;  /* 0x0000000800ed7812 */ /* 0x040fe200078e7807 */
[----:B------:R-:W-:Y:S01]  /*15730*/  IMAD.U32 R2, RZ, RZ, UR16 ;  /* 0x00000010ff027e24 */ /* 0x000fe2000f8e00ff */
[----:B------:R-:W-:Y:S01]  /*15740*/  LOP3.LUT R236, R0, 0x8, R236, 0x78, !PT ;  /* 0x0000000800ec7812 */ /* 0x000fe200078e78ec */
[----:B------:R-:W-:Y:S01]  /*15750*/  USHF.L.U32 UR16, UR6, 0x7, URZ ;  /* 0x0000000706107899 */ /* 0x000fe200080006ff */
[----:B------:R-:W-:Y:S01]  /*15760*/  IADD3.X R0, PT, PT, R3, UR4, RZ, P1, !PT ;  /* 0x0000000403007c10 */ /* 0x000fe20008ffe4ff */
[----:B------:R-:W-:Y:S01]  /*15770*/  IMAD.U32 R3, RZ, RZ, UR17 ;  /* 0x00000011ff037e24 */ /* 0x000fe2000f8e00ff */
[----:B------:R-:W-:Y:S01]  /*15780*/  UIMAD UR4, UR18, UR7, UR17 ;  /* 0x00000007120472a4 */ /* 0x000fe2000f8e0211 */
[----:B------:R-:W-:Y:S01]  /*15790*/  LOP3.LUT R242, R242, R236, RZ, 0xfc, !PT ;  /* 0x000000ecf2f27212 */ /* 0x000fe200078efcff */
[----:B------:R-:W-:Y:S01]  /*157a0*/  USHF.L.U64.HI UR7, UR6, 0x7, UR7 ;  /* 0x0000000706077899 */ /* 0x000fe20008010207 */
[C---:B------:R-:W-:Y:S01]  /*157b0*/  SHF.L.U64.HI R3, R4.reuse, 0x1, R0 ;  /* 0x0000000104037819 */ /* 0x040fe20000010200 */
[----:B------:R-:W-:Y:S01]  /*157c0*/  IMAD.SHL.U32 R4, R4, 0x2, RZ ;  /* 0x0000000204047824 */ /* 0x000fe200078e00ff */
[----:B------:R-:W-:Y:S01]  /*157d0*/  LOP3.LUT R0, R6, 0x400, RZ, 0xc0, !PT ;  /* 0x0000040006007812 */ /* 0x000fe200078ec0ff */
[----:B------:R-:W-:Y:S01]  /*157e0*/  UMOV UR6, 0x400 ;  /* 0x0000040000067882 */ /* 0x000fe20000000000 */
[----:B------:R-:W-:Y:S01]  /*157f0*/  MOV R5, UR4 ;  /* 0x0000000400057c02 */ /* 0x000fe20008000f00 */
[----:B------:R-:W-:Y:S01]  /*15800*/  UIADD3 UR18, UPT, UPT, UR18, 0x1, URZ ;  /* 0x0000000112127890 */ /* 0x000fe2000fffe0ff */
[----:B------:R-:W-:Y:S01]  /*15810*/  LEA R4, P1, R2, R4, 0x7 ;  /* 0x0000000402047211 */ /* 0x000fe200078238ff */
[----:B------:R-:W-:Y:S01]  /*15820*/  IMAD R237, R237, 0x2, R0 ;  /* 0x00000002eded7824 */ /* 0x000fe200078e0200 */
[----:B-1----:R-:W-:Y:S01]  /*15830*/  ULEA UR5, UR5, UR6, 0x18 ;  /* 0x0000000605057291 */ /* 0x002fe2000f8ec0ff */
[----:B------:R-:W-:Y:S01]  /*15840*/  LOP3.LUT R236, R236, 0x200, R6, 0xf8, !PT ;  /* 0x00000200ecec7812 */ /* 0x000fe200078ef806 */
[----:B------:R-:W1:Y:S01]  /*15850*/  LDCU UR4, c[0x0][0x45c] ;  /* 0x00008b80ff0477ac */ /* 0x000e620008000800 */
[----:B------:R-:W-:-:S02]  /*15860*/  LEA.HI.X R2, R2, R3, R5, 0x7, P1 ;  /* 0x0000000302027211 */ /* 0x000fc400008f3c05 */
[----:B------:R-:W-:Y:S01]  /*15870*/  IADD3 R0, P1, PT, R4, UR8, RZ ;  /* 0x0000000804007c10 */ /* 0x000fe2000ff3e0ff */
[----:B------:R-:W-:Y:S01]  /*15880*/  VIADD R240, R237, UR5 ;  /* 0x00000005edf07c36 */ /* 0x000fe20008000000 */
[----:B------:R-:W-:Y:S01]  /*15890*/  LEA R236, R236, UR5, 0x1 ;  /* 0x00000005ecec7c11 */ /* 0x000fe2000f8e08ff */
[----:B------:R-:W2:Y:S01]  /*158a0*/  LDCU UR8, c[0x0][0x50c] ;  /* 0x0000a180ff0877ac */ /* 0x000ea20008000800 */
[----:B------:R-:W-:Y:S01]  /*158b0*/  LEA R242, R242, UR5, 0x1 ;  /* 0x00000005f2f27c11 */ /* 0x000fe2000f8e08ff */
[----:B------:R3:W-:Y:S01]  /*158c0*/  STL [R1+0x48], R0 ;  /* 0x0000480001007387 */ /* 0x0007e20000100800 */
[----:B------:R-:W-:Y:S01]  /*158d0*/  LEA R247, R247, UR5, 0x1 ;  /* 0x00000005f7f77c11 */ /* 0x000fe2000f8e08ff */
[----:B------:R-:W-:Y:S02]  /*158e0*/  IMAD.IADD R239, R246, 0x1, R236 ;  /* 0x00000001f6ef7824 */ /* 0x000fe400078e02ec */
[----:B------:R-:W-:Y:S01]  /*158f0*/  IMAD.IADD R243, R238, 0x1, R242 ;  /* 0x00000001eef37824 */ /* 0x000fe200078e02f2 */
[C---:B------:R-:W-:Y:S01]  /*15900*/  IADD3 R238, PT, PT, R240.reuse, R238, RZ ;  /* 0x000000eef0ee7210 */ /* 0x040fe20007ffe0ff */
[----:B------:R-:W-:-:S02]  /*15910*/  IMAD.IADD R240, R240, 0x1, R246 ;  /* 0x00000001f0f07824 */ /* 0x000fc400078e02f6 */
[C---:B------:R-:W-:Y:S02]  /*15920*/  IMAD.IADD R244, R246.reuse, 0x1, R242 ;  /* 0x00000001f6f47824 */ /* 0x040fe400078e02f2 */
[C---:B------:R-:W-:Y:S02]  /*15930*/  IMAD.IADD R241, R246.reuse, 0x1, R238 ;  /* 0x00000001f6f17824 */ /* 0x040fe400078e02ee */
[----:B------:R-:W-:Y:S01]  /*15940*/  IMAD.IADD R245, R246, 0x1, R243 ;  /* 0x00000001f6f57824 */ /* 0x000fe200078e02f3 */
[----:B---3--:R-:W-:Y:S01]  /*15950*/  IADD3.X R0, PT, PT, R2, UR9, RZ, P1, !PT ;  /* 0x0000000902007c10 */ /* 0x008fe20008ffe4ff */
[----:B------:R-:W-:-:S04]  /*15960*/  VIADD R2, R236, 0xc000 ;  /* 0x0000c000ec027836 */ /* 0x000fc80000000000 */
[----:B------:R3:W-:Y:S04]  /*15970*/  STL [R1+0x44], R0 ;  /* 0x0000440001007387 */ /* 0x0007e80000100800 */
[----:B------:R4:W-:Y:S01]  /*15980*/  STL [R1+0xa8], R2 ;  /* 0x0000a80201007387 */ /* 0x0009e20000100800 */
[----:B---3--:R-:W-:-:S05]  /*15990*/  IADD3 R0, PT, PT, R236, 0xc040, RZ ;  /* 0x0000c040ec007810 */ /* 0x008fca0007ffe0ff */
[----:B------:R4:W-:Y:S01]  /*159a0*/  STL [R1+0xa4], R0 ;  /* 0x0000a40001007387 */ /* 0x0009e20000100800 */
[----:B-12---:R-:W-:Y:S05]  /*159b0*/  BRA `(.L_x_159) ;  /* 0x00000000008c7947 */ /* 0x006fea0003800000 */
.L_x_161:
[----:B------:R-:W3:Y:S01]  /*159c0*/  LDL R37, [R1+0x64] ;  /* 0x0000640001257983 */ /* 0x000ee20000100800 */
[----:B------:R-:W5:Y:S01]  /*159d0*/  LDC.64 R4, c[0x0][0x3b8] ;  /* 0x0000ee00ff047b82 */ /* 0x000f620000000a00 */
[----:B------:R-:W-:Y:S02]  /*159e0*/  UIADD3 UR6, UPT, UPT, UR18, -0x2, URZ ;  /* 0xfffffffe12067890 */ /* 0x000fe4000fffe0ff */
[----:B------:R-:W4:Y:S04]  /*159f0*/  LDL R36, [R1+0x60] ;  /* 0x0000600001247983 */ /* 0x000f280000100800 */
[C---:B-----5:R-:W-:Y:S01]  /*15a00*/  IMAD.WIDE.U32 R2, R4.reuse, UR6, RZ ;  /* 0x0000000604027c25 */ /* 0x060fe2000f8e00ff */
[C---:B------:R-:W-:Y:S03]  /*15a10*/  SHF.L.U64.HI R9, R4.reuse, 0x4, R5 ;  /* 0x0000000404097819 */ /* 0x040fe60000010205 */
[----:B------:R-:W-:Y:S02]  /*15a20*/  IMAD.SHL.U32 R12, R4, 0x10, RZ ;  /* 0x00000010040c7824 */ /* 0x000fe400078e00ff */
[----:B------:R-:W-:Y:S03]  /*15a30*/  IMAD R3, R5, UR6, R3 ;  /* 0x0000000605037c24 */ /* 0x000fe6000f8e0203 */
[C---:B------:R-:W-:Y:S04]  /*15a40*/  LEA R6, P0, R2.reuse, R12, 0x6 ;  /* 0x0000000c02067211 */ /* 0x040fe800078030ff */
[----:B------:R-:W-:Y:S02]  /*15a50*/  LEA.HI.X R7, R2, R9, R3, 0x6, P0 ;  /* 0x0000000902077211 */ /* 0x000fe400000f3403 */
[-C--:B------:R-:W-:Y:S02]  /*15a60*/  IADD3 R12, P0, PT, R12, R6.reuse, RZ ;  /* 0x000000060c0c7210 */ /* 0x080fe40007f1e0ff */
[C---:B------:R-:W-:Y:S04]  /*15a70*/  LEA R13, P1, R4.reuse, R6, 0x5 ;  /* 0x00000006040d7211 */ /* 0x040fe800078228ff */
[----:B------:R-:W-:Y:S02]  /*15a80*/  LEA.HI.X R14, R4, R7, R5, 0x5, P1 ;  /* 0x00000007040e7211 */ /* 0x000fe400008f2c05 */
[-C--:B---3--:R-:W-:Y:S02]  /*15a90*/  LEA R10, P2, R2, R37.reuse, 0x7 ;  /* 0x00000025020a7211 */ /* 0x088fe400078438ff */
[-C--:B------:R-:W-:Y:S02]  /*15aa0*/  LEA R4, P1, R12, R37.reuse, 0x1 ;  /* 0x000000250c047211 */ /* 0x080fe400078208ff */
[-C--:B----4-:R-:W-:Y:S01]  /*15ab0*/  LEA.HI.X R11, R2, R36.reuse, R3, 0x7, P2 ;  /* 0x00000024020b7211 */ /* 0x090fe200010f3c03 */
[--C-:B------:R-:W-:Y:S01]  /*15ac0*/  IMAD.X R3, R9, 0x1, R7.reuse, P0 ;  /* 0x0000000109037824 */ /* 0x100fe200000e0607 */
        /* <DEDUP_REMOVED lines=18> */
.L_x_159:
        /* <DEDUP_REMOVED lines=13> */
[----:B----4-:R-:W-:Y:S04]  /*15cc0*/  IADD3 R2, P0, PT, R4, UR38, RZ ;  /* 0x0000002604027c10 */ /* 0x010fe8000ff1e0ff */
        /* <DEDUP_REMOVED lines=252> */
[----:B------:R-:W1:Y:S01]  /*16c90*/  MUFU.TANH R8, R49 ;  /* 0x0000003100087308 */ /* 0x000e620000002400 */
[----:B------:R-:W-:Y:S01]  /*16ca0*/  FMUL.FTZ R55, R55, UR8 ;  /* 0x0000000837377c20 */ /* 0x000fe20008410000 */
[----:B------:R-:W-:Y:S04]  /*16cb0*/  HMMA.16816.F32.BF16 R64, R224, R6, R64 ;  /* 0x00000006e040723c */ /* 0x000fe80000041840 */
[----:B------:R-:W-:Y:S01]  /*16cc0*/  FMUL.FTZ R57, R57, UR8 ;  /* 0x0000000839397c20 */ /* 0x000fe20008410000 */
[----:B------:R-:W-:Y:S03]  /*16cd0*/  FMUL.FTZ R32, R32, UR8 ;  /* 0x0000000820207c20 */ /* 0x000fe60008410000 */
[----:B------:R2:W-:Y:S01]  /*16ce0*/  MUFU.TANH R34, R47 ;  /* 0x0000002f00227308 */ /* 0x0005e20000002400 */
[----:B------:R-:W-:Y:S01]  /*16cf0*/  FMUL.FTZ R33, R33, UR8 ;  /* 0x0000000821217c20 */ /* 0x000fe20008410000 */
[----:B------:R-:W-:Y:S01]  /*16d00*/  FMUL.FTZ R56, R56, UR8 ;  /* 0x0000000838387c20 */ /* 0x000fe20008410000 */
[----:B------:R-:W-:Y:S01]  /*16d10*/  FMUL.FTZ R37, R37, UR8 ;  /* 0x0000000825257c20 */ /* 0x000fe20008410000 */
[----:B------:R-:W-:Y:S01]  /*16d20*/  FMUL.FTZ R38, R38, UR8 ;  /* 0x0000000826267c20 */ /* 0x000fe20008410000 */
[----:B------:R-:W-:Y:S01]  /*16d30*/  FMUL.FTZ R60, R60, UR8 ;  /* 0x000000083c3c7c20 */ /* 0x000fe20008410000 */
[----:B------:R-:W-:Y:S01]  /*16d40*/  FMUL.FTZ R39, R39, UR8 ;  /* 0x0000000827277c20 */ /* 0x000fe20008410000 */
[----:B------:R-:W-:Y:S03]  /*16d50*/  FMUL.FTZ R48, R48, UR8 ;  /* 0x0000000830307c20 */ /* 0x000fe60008410000 */
[----:B------:R-:W3:Y:S01]  /*16d60*/  MUFU.TANH R22, R52 ;  /* 0x0000003400167308 */ /* 0x000ee20000002400 */
[----:B-1----:R1:W-:Y:S01]  /*16d70*/  STL [R1+0x8], R8 ;  /* 0x0000080801007387 */ /* 0x0023e20000100800 */
[----:B------:R-:W-:Y:S01]  /*16d80*/  FMUL.FTZ R50, R50, UR8 ;  /* 0x0000000832327c20 */ /* 0x000fe20008410000 */
[----:B------:R-:W-:Y:S01]  /*16d90*/  FMUL.FTZ R51, R51, UR8 ;  /* 0x0000000833337c20 */ /* 0x000fe20008410000 */
[----:B------:R-:W-:Y:S01]  /*16da0*/  FMUL.FTZ R58, R58, UR8 ;  /* 0x000000083a3a7c20 */ /* 0x000fe20008410000 */
[----:B------:R-:W-:Y:S01]  /*16db0*/  FMUL.FTZ R66, R66, UR8 ;  /* 0x0000000842427c20 */ /* 0x000fe20008410000 */
[----:B------:R-:W-:Y:S01]  /*16dc0*/  FMUL.FTZ R67, R67, UR8 ;  /* 0x0000000843437c20 */ /* 0x000fe20008410000 */
[----:B------:R-:W-:Y:S03]  /*16dd0*/  FMUL.FTZ R59, R59, UR8 ;  /* 0x000000083b3b7c20 */ /* 0x000fe60008410000 */
[----:B------:R-:W4:Y:S01]  /*16de0*/  MUFU.TANH R23, R53 ;  /* 0x0000003500177308 */ /* 0x000f220000002400 */
[----:B--2---:R-:W-:Y:S01]  /*16df0*/  MOV R47, R0 ;  /* 0x00000000002f7202 */ /* 0x004fe20000000f00 */
[----:B------:R-:W-:Y:S01]  /*16e00*/  FMUL.FTZ R0, R62, UR8 ;  /* 0x000000083e007c20 */ /* 0x000fe20008410000 */
[----:B------:R-:W-:Y:S01]  /*16e10*/  FMUL.FTZ R61, R61, UR8 ;  /* 0x000000083d3d7c20 */ /* 0x000fe20008410000 */
[----:B------:R-:W-:Y:S01]  /*16e20*/  FMUL.FTZ R64, R64, UR8 ;  /* 0x0000000840407c20 */ /* 0x000fe20008410000 */
[----:B------:R-:W-:Y:S05]  /*16e30*/  FMUL.FTZ R65, R65, UR8 ;  /* 0x0000000841417c20 */ /* 0x000fea0008410000 */
[----:B------:R-:W2:Y:S01]  /*16e40*/  MUFU.TANH R20, R54 ;  /* 0x0000003600147308 */ /* 0x000ea20000002400 */
[----:B---3--:R-:W-:Y:S09]  /*16e50*/  STL [R1+0x34], R22 ;  /* 0x0000341601007387 */ /* 0x008ff20000100800 */
[----:B------:R-:W3:Y:S01]  /*16e60*/  MUFU.TANH R21, R55 ;  /* 0x0000003700157308 */ /* 0x000ee20000002400 */
[----:B----4-:R-:W-:Y:S09]  /*16e70*/  STL [R1+0x38], R23 ;  /* 0x0000381701007387 */ /* 0x010ff20000100800 */
[----:B------:R4:W-:Y:S01]  /*16e80*/  MUFU.TANH R141, R0 ;  /* 0x00000000008d7308 */ /* 0x0009e20000002400 */
[----:B--2---:R-:W-:Y:S09]  /*16e90*/  STL [R1+0x3c], R20 ;  /* 0x00003c1401007387 */ /* 0x004ff20000100800 */
[----:B------:R-:W2:Y:S01]  /*16ea0*/  MUFU.TANH R9, R57 ;  /* 0x0000003900097308 */ /* 0x000ea20000002400 */
[----:B---3--:R-:W-:Y:S09]  /*16eb0*/  STL [R1+0x40], R21 ;  /* 0x0000401501007387 */ /* 0x008ff20000100800 */
[----:B-1----:R-:W1:Y:S01]  /*16ec0*/  MUFU.TANH R8, R60 ;  /* 0x0000003c00087308 */ /* 0x002e620000002400 */
[----:B----4-:R-:W-:Y:S09]  /*16ed0*/  FMUL.FTZ R0, R63, UR8 ;  /* 0x000000083f007c20 */ /* 0x010ff20008410000 */
[----:B------:R-:W3:Y:S01]  /*16ee0*/  MUFU.TANH R4, R66 ;  /* 0x0000004200047308 */ /* 0x000ee20000002400 */
[----:B--2---:R-:W-:Y:S09]  /*16ef0*/  STL [R1+0x14], R9 ;  /* 0x0000140901007387 */ /* 0x004ff20000100800 */
[----:B------:R2:W-:Y:S01]  /*16f00*/  MUFU.TANH R26, R46 ;  /* 0x0000002e001a7308 */ /* 0x0005e20000002400 */
[----:B-1----:R-:W-:Y:S09]  /*16f10*/  STL [R1+0xc], R8 ;  /* 0x00000c0801007387 */ /* 0x002ff20000100800 */
[----:B------:R1:W-:Y:S01]  /*16f20*/  MUFU.TANH R142, R0 ;  /* 0x00000000008e7308 */ /* 0x0003e20000002400 */
[----:B---3--:R3:W-:Y:S09]  /*16f30*/  STL [R1+0x2c], R4 ;  /* 0x00002c0401007387 */ /* 0x0087f20000100800 */
[----:B------:R-:W4:Y:S01]  /*16f40*/  MUFU.TANH R139, R42 ;  /* 0x0000002a008b7308 */ /* 0x000f220000002400 */
[----:B--2---:R-:W-:Y:S02]  /*16f50*/  MOV R46, R135 ;  /* 0x00000087002e7202 */ /* 0x004fe40000000f00 */
[----:B------:R-:W-:Y:S04]  /*16f60*/  FMNMX3.FTZ R135, R132, R208, R212, !PT ;  /* 0x000000d084877276 */ /* 0x000fe800078100d4 */
[----:B------:R-:W-:Y:S03]  /*16f70*/  FMNMX3.FTZ R135, R135, R214, R213, !PT ;  /* 0x000000d687877276 */ /* 0x000fe600078100d5 */
[----:B------:R-:W-:Y:S01]  /*16f80*/  MUFU.TANH R223, R24 ;  /* 0x0000001800df7308 */ /* 0x000fe20000002400 */
[----:B-1----:R-:W-:Y:S04]  /*16f90*/  FMNMX3.FTZ R0, R136, R210, R209, !PT ;  /* 0x000000d288007276 */ /* 0x002fe800078100d1 */
[----:B------:R-:W-:Y:S05]  /*16fa0*/  FMNMX3.FTZ R0, R0, R215, R218, !PT ;  /* 0x000000d700007276 */ /* 0x000fea00078100da */
[----:B------:R-:W1:Y:S01]  /*16fb0*/  MUFU.TANH R228, R25 ;  /* 0x0000001900e47308 */ /* 0x000e620000002400 */
[----:B----4-:R-:W-:Y:S09]  /*16fc0*/  MOV R43, R139 ;  /* 0x0000008b002b7202 */ /* 0x010ff20000000f00 */
[----:B------:R-:W2:Y:S10]  /*16fd0*/  MUFU.TANH R19, R67 ;  /* 0x0000004300137308 */ /* 0x000eb40000002400 */
[----:B------:R-:W4:Y:S01]  /*16fe0*/  MUFU.TANH R3, R41 ;  /* 0x0000002900037308 */ /* 0x000f220000002400 */
[----:B-1----:R-:W-:Y:S09]  /*16ff0*/  FMNMX3.FTZ R135, R135, R223, R228, !PT ;  /* 0x000000df87877276 */ /* 0x002ff200078100e4 */
[----:B------:R-:W1:Y:S01]  /*17000*/  MUFU.TANH R230, R27 ;  /* 0x0000001b00e67308 */ /* 0x000e620000002400 */
[----:B--2---:R2:W-:Y:S09]  /*17010*/  STL [R1+0x30], R19 ;  /* 0x0000301301007387 */ /* 0x0045f20000100800 */
[----:B------:R-:W-:Y:S01]  /*17020*/  MUFU.TANH R231, R28 ;  /* 0x0000001c00e77308 */ /* 0x000fe20000002400 */
[----:B----4-:R-:W-:Y:S02]  /*17030*/  MOV R42, R3 ;  /* 0x00000003002a7202 */ /* 0x010fe40000000f00 */
[----:B------:R-:W-:Y:S07]  /*17040*/  FMNMX3.FTZ R3, R137, R222, R221, !PT ;  /* 0x000000de89037276 */ /* 0x000fee00078100dd */
[----:B------:R-:W4:Y:S01]  /*17050*/  MUFU.TANH R232, R29 ;  /* 0x0000001d00e87308 */ /* 0x000f220000002400 */
[----:B-1----:R-:W-:Y:S09]  /*17060*/  FMNMX3.FTZ R0, R0, R229, R230, !PT ;  /* 0x000000e500007276 */ /* 0x002ff200078100e6 */
[----:B------:R-:W1:Y:S10]  /*17070*/  MUFU.TANH R2, R36 ;  /* 0x0000002400027308 */ /* 0x000e740000002400 */
[----:B------:R-:W-:Y:S01]  /*17080*/  MUFU.TANH R249, R35 ;  /* 0x0000002300f97308 */ /* 0x000fe20000002400 */
[----:B----4-:R-:W-:Y:S09]  /*17090*/  FMNMX3.FTZ R135, R135, R231, R232, !PT ;  /* 0x000000e787877276 */ /* 0x010ff200078100e8 */
[----:B------:R-:W4:Y:S01]  /*170a0*/  MUFU.TANH R216, R16 ;  /* 0x0000001000d87308 */ /* 0x000f220000002400 */
[----:B-1----:R-:W-:Y:S02]  /*170b0*/  MOV R41, R2 ;  /* 0x0000000200297202 */ /* 0x002fe40000000f00 */
[----:B------:R-:W-:Y:S07]  /*170c0*/  FMNMX3.FTZ R2, R138, R220, R219, !PT ;  /* 0x000000dc8a027276 */ /* 0x000fee00078100db */
[----:B------:R-:W-:Y:S10]  /*170d0*/  MUFU.TANH R233, R30 ;  /* 0x0000001e00e97308 */ /* 0x000ff40000002400 */
[----:B------:R-:W1:Y:S01]  /*170e0*/  MUFU.TANH R24, R31 ;  /* 0x0000001f00187308 */ /* 0x000e620000002400 */
[----:B----4-:R-:W-:Y:S09]  /*170f0*/  FMNMX3.FTZ R3, R3, R216, R217, !PT ;  /* 0x000000d803037276 */ /* 0x010ff200078100d9 */
[----:B------:R-:W4:Y:S10]  /*17100*/  MUFU.TANH R35, R40 ;  /* 0x0000002800237308 */ /* 0x000f340000002400 */
[----:B------:R-:W-:Y:S01]  /*17110*/  MUFU.TANH R18, R18 ;  /* 0x0000001200127308 */ /* 0x000fe20000002400 */
[----:B-1----:R-:W-:Y:S04]  /*17120*/  FMNMX3.FTZ R0, R0, R233, R24, !PT ;  /* 0x000000e900007276 */ /* 0x002fe80007810018 */
[----:B------:R-:W-:Y:S05]  /*17130*/  FMNMX3.FTZ R0, R0, R43, R46, !PT ;  /* 0x0000002b00007276 */ /* 0x000fea000781002e */
[----:B------:R-:W3:Y:S01]  /*17140*/  MUFU.TANH R17, R17 ;  /* 0x0000001100117308 */ /* 0x000ee20000002400 */
[----:B----4-:R-:W-:Y:S02]  /*17150*/  FMNMX3.FTZ R135, R135, R35, R42, !PT ;  /* 0x0000002387877276 */ /* 0x010fe4000781002a */
[----:B------:R-:W-:Y:S02]  /*17160*/  MOV R40, R211 ;  /* 0x000000d300287202 */ /* 0x000fe40000000f00 */
[----:B------:R-:W-:Y:S05]  /*17170*/  FMNMX3.FTZ R0, R0, R26, R34, !PT ;  /* 0x0000001a00007276 */ /* 0x000fea0007810022 */
[----:B------:R-:W1:Y:S10]  /*17180*/  MUFU.TANH R28, R44 ;  /* 0x0000002c001c7308 */ /* 0x000e740000002400 */
[----:B------:R-:W-:Y:S01]  /*17190*/  MUFU.TANH R234, R32 ;  /* 0x0000002000ea7308 */ /* 0x000fe20000002400 */
[----:B---3--:R-:W-:Y:S02]  /*171a0*/  FMNMX3.FTZ R4, R2, R18, R17, !PT ;  /* 0x0000001202047276 */ /* 0x008fe40007810011 */
[----:B------:R-:W-:Y:S02]  /*171b0*/  FMNMX3.FTZ R2, R3, R251, R250, !PT ;  /* 0x000000fb03027276 */ /* 0x000fe400078100fa */
[----:B------:R-:W-:Y:S05]  /*171c0*/  FMNMX3.FTZ R3, R4, R252, R40, !PT ;  /* 0x000000fc04037276 */ /* 0x000fea0007810028 */
[----:B------:R-:W3:Y:S01]  /*171d0*/  MUFU.TANH R235, R33 ;  /* 0x0000002100eb7308 */ /* 0x000ee20000002400 */
[----:B-1----:R-:W-:Y:S02]  /*171e0*/  FMNMX3.FTZ R135, R135, R28, R47, !PT ;  /* 0x0000001c87877276 */ /* 0x002fe4000781002f */
[----:B------:R-:W-:Y:S07]  /*171f0*/  FMNMX3.FTZ R16, R3, R248, R249, !PT ;  /* 0x000000f803107276 */ /* 0x000fee00078100f9 */
[----:B------:R-:W1:Y:S10]  /*17200*/  MUFU.TANH R32, R56 ;  /* 0x0000003800207308 */ /* 0x000e740000002400 */
[----:B------:R-:W4:Y:S01]  /*17210*/  MUFU.TANH R33, R37 ;  /* 0x0000002500217308 */ /* 0x000f220000002400 */
[----:B---3--:R-:W-:Y:S09]  /*17220*/  FMNMX3.FTZ R2, R2, R234, R235, !PT ;  /* 0x000000ea02027276 */ /* 0x008ff200078100eb */
[----:B------:R-:W-:Y:S01]  /*17230*/  MUFU.TANH R31, R38 ;  /* 0x00000026001f7308 */ /* 0x000fe20000002400 */
[----:B-1----:R-:W-:Y:S09]  /*17240*/  FMNMX3.FTZ R135, R135, R32, R9, !PT ;  /* 0x0000002087877276 */ /* 0x002ff20007810009 */
[----:B------:R-:W-:Y:S01]  /*17250*/  MUFU.TANH R30, R39 ;  /* 0x00000027001e7308 */ /* 0x000fe20000002400 */
[----:B----4-:R-:W-:Y:S09]  /*17260*/  FMNMX3.FTZ R15, R2, R41, R33, !PT ;  /* 0x00000029020f7276 */ /* 0x010ff20007810021 */
[----:B------:R-:W-:Y:S10]  /*17270*/  MUFU.TANH R29, R48 ;  /* 0x00000030001d7308 */ /* 0x000ff40000002400 */
[----:B------:R-:W-:Y:S10]  /*17280*/  MUFU.TANH R27, R50 ;  /* 0x00000032001b7308 */ /* 0x000ff40000002400 */
[----:B------:R-:W-:Y:S10]  /*17290*/  MUFU.TANH R25, R51 ;  /* 0x0000003300197308 */ /* 0x000ff40000002400 */
[----:B------:R-:W-:Y:S10]  /*172a0*/  MUFU.TANH R139, R58 ;  /* 0x0000003a008b7308 */ /* 0x000ff40000002400 */
[----:B------:R-:W1:Y:S10]  /*172b0*/  MUFU.TANH R140, R59 ;  /* 0x0000003b008c7308 */ /* 0x000e740000002400 */
[----:B------:R-:W3:Y:S10]  /*172c0*/  MUFU.TANH R225, R61 ;  /* 0x0000003d00e17308 */ /* 0x000ef40000002400 */
[----:B------:R2:W4:Y:S01]  /*172d0*/  MUFU.TANH R226, R64 ;  /* 0x0000004000e27308 */ /* 0x0005220000002400 */
[----:B-1----:R-:W-:Y:S09]  /*172e0*/  FMNMX3.FTZ R0, R0, R139, R140, !PT ;  /* 0x0000008b00007276 */ /* 0x002ff2000781008c */
[----:B------:R2:W1:Y:S01]  /*172f0*/  MUFU.TANH R227, R65 ;  /* 0x0000004100e37308 */ /* 0x0004620000002400 */
[----:B---3--:R-:W-:Y:S01]  /*17300*/  FMNMX3.FTZ R135, R135, R8, R225, !PT ;  /* 0x0000000887877276 */ /* 0x008fe200078100e1 */
[----:B------:R-:W-:Y:S06]  /*17310*/  BRA.U.ANY UP0, `(.L_x_161) ;  /* 0xffffffe500a87547 */ /* 0x000fec000b93ffff */
.L_x_160:
        /* <DEDUP_REMOVED lines=13> */
[----:B------:R-:W-:Y:S05]  /*173f0*/  MOV R44, R10 ;  /* 0x0000000a002c7202 */ /* 0x000fea0000000f00 */
[----:B---3--:R-:W3:Y:S04]  /*17400*/  LDL.LU R245, [R1+0x8] ;  /* 0x0000080001f57983 */ /* 0x008ee80000300800 */
        /* <DEDUP_REMOVED lines=46> */
[----:B------:R-:W-:Y:S03]  /*176f0*/  FSETP.NEU.FTZ.AND P0, PT, R134, -INF , PT ;  /* 0xff8000008600780b */ /* 0x000fe60003f1d000 */
[----:B------:R-:W3:Y:S01]  /*17700*/  MUFU.EX2 R4, R4 ;  /* 0x0000000400047308 */ /* 0x000ee20000000800 */
[--C-:B------:R-:W-:Y:S01]  /*17710*/  FFMA.FTZ R141, R141, UR4, -R211.reuse ;  /* 0x000000048d8d7c23 */ /* 0x100fe200080108d3 */
        /* <DEDUP_REMOVED lines=9> */
[C---:B------:R-:W-:Y:S01]  /*177b0*/  FMUL.FTZ R56, R132.reuse, R196 ;  /* 0x000000c484387220 */ /* 0x040fe20000410000 */
[C---:B------:R-:W-:Y:S01]  /*177c0*/  FMUL.FTZ R57, R132.reuse, R197 ;  /* 0x000000c584397220 */ /* 0x040fe20000410000 */
[C---:B------:R-:W-:Y:S01]  /*177d0*/  FMUL.FTZ R60, R132.reuse, R200 ;  /* 0x000000c8843c7220 */ /* 0x040fe20000410000 */
[C---:B------:R-:W-:Y:S01]  /*177e0*/  FMUL.FTZ R61, R132.reuse, R201 ;  /* 0x000000c9843d7220 */ /* 0x040fe20000410000 */
[C---:B------:R-:W-:Y:S03]  /*177f0*/  FMUL.FTZ R72, R132.reuse, R72 ;  /* 0x0000004884487220 */ /* 0x040fe60000410000 */
[----:B------:R2:W4:Y:S01]  /*17800*/  MUFU.EX2 R3, R2 ;  /* 0x0000000200037308 */ /* 0x0005220000000800 */
[----:B---3--:R3:W-:Y:S01]  /*17810*/  STL [R1+0x6c], R4 ;  /* 0x00006c0401007387 */ /* 0x0087e20000100800 */
[C---:B------:R-:W-:Y:S01]  /*17820*/  FMUL.FTZ R73, R132.reuse, R73 ;  /* 0x0000004984497220 */ /* 0x040fe20000410000 */
[C---:B------:R-:W-:Y:S01]  /*17830*/  FMUL.FTZ R76, R132.reuse, R76 ;  /* 0x0000004c844c7220 */ /* 0x040fe20000410000 */
        /* <DEDUP_REMOVED lines=13> */
[----:B--2---:R-:W-:Y:S01]  /*17910*/  FMUL.FTZ R2, R0, UR4 ;  /* 0x0000000400027c20 */ /* 0x004fe20008410000 */
[----:B------:R-:W-:Y:S01]  /*17920*/  FADD.FTZ R0, -R133, R138 ;  /* 0x0000008a85007221 */ /* 0x000fe20000010100 */
[C---:B----4-:R-:W-:Y:S01]  /*17930*/  FMUL.FTZ R59, R3.reuse, R199 ;  /* 0x000000c7033b7220 */ /* 0x050fe20000410000 */
[C---:B------:R-:W-:Y:S01]  /*17940*/  FMUL.FTZ R10, R3.reuse, R146 ;  /* 0x00000092030a7220 */ /* 0x040fe20000410000 */
[----:B------:R2:W-:Y:S01]  /*17950*/  MUFU.EX2 R199, R137 ;  /* 0x0000008900c77308 */ /* 0x0005e20000000800 */
[----:B------:R-:W-:Y:S01]  /*17960*/  FMUL.FTZ R0, R0, UR4 ;  /* 0x0000000400007c20 */ /* 0x000fe20008410000 */
[C---:B------:R-:W-:Y:S01]  /*17970*/  FMUL.FTZ R11, R3.reuse, R147 ;  /* 0x00000093030b7220 */ /* 0x040fe20000410000 */
[C---:B------:R-:W-:Y:S01]  /*17980*/  FMUL.FTZ R14, R3.reuse, R154 ;  /* 0x0000009a030e7220 */ /* 0x040fe20000410000 */
[----:B------:R-:W-:Y:S01]  /*17990*/  FMUL.FTZ R15, R3, R155 ;  /* 0x0000009b030f7220 */ /* 0x000fe20000410000 */
[--C-:B---3--:R-:W-:Y:S01]  /*179a0*/  FFMA.FTZ R4, R210, UR4, -R211.reuse ;  /* 0x00000004d2047c23 */ /* 0x108fe200080108d3 */
[----:B------:R-:W-:Y:S01]  /*179b0*/  FMUL.FTZ R210, R133, UR4 ;  /* 0x0000000485d27c20 */ /* 0x000fe20008410000 */
[C---:B------:R-:W-:Y:S03]  /*179c0*/  FMUL.FTZ R47, R3.reuse, R187 ;  /* 0x000000bb032f7220 */ /* 0x040fe60000410000 */
[----:B------:R-:W3:Y:S01]  /*179d0*/  MUFU.EX2 R2, R2 ;  /* 0x0000000200027308 */ /* 0x000ee20000000800 */
[C---:B------:R-:W-:Y:S01]  /*179e0*/  FMUL.FTZ R58, R3.reuse, R198 ;  /* 0x000000c6033a7220 */ /* 0x040fe20000410000 */
[C---:B------:R-:W-:Y:S01]  /*179f0*/  FMUL.FTZ R62, R3.reuse, R202 ;  /* 0x000000ca033e7220 */ /* 0x040fe20000410000 */
[C---:B------:R-:W-:Y:S01]  /*17a00*/  FMUL.FTZ R63, R3.reuse, R203 ;  /* 0x000000cb033f7220 */ /* 0x040fe20000410000 */
[C---:B------:R-:W-:Y:S01]  /*17a10*/  FMUL.FTZ R74, R3.reuse, R74 ;  /* 0x0000004a034a7220 */ /* 0x040fe20000410000 */
[C---:B------:R-:W-:Y:S01]  /*17a20*/  FMUL.FTZ R75, R3.reuse, R75 ;  /* 0x0000004b034b7220 */ /* 0x040fe20000410000 */
[C---:B------:R-:W-:Y:S01]  /*17a30*/  FMUL.FTZ R78, R3.reuse, R78 ;  /* 0x0000004e034e7220 */ /* 0x040fe20000410000 */
[----:B------:R-:W-:Y:S03]  /*17a40*/  FMUL.FTZ R79, R3, R79 ;  /* 0x0000004f034f7220 */ /* 0x000fe60000410000 */
[----:B------:R4:W-:Y:S01]  /*17a50*/  MUFU.EX2 R212, R4 ;  /* 0x0000000400d47308 */ /* 0x0009e20000000800 */
[--C-:B--2---:R-:W-:Y:S01]  /*17a60*/  FFMA.FTZ R137, R229, UR4, -R211.reuse ;  /* 0x00000004e5897c23 */ /* 0x104fe200080108d3 */
[C---:B------:R-:W-:Y:S01]  /*17a70*/  FMUL.FTZ R90, R3.reuse, R90 ;  /* 0x0000005a035a7220 */ /* 0x040fe20000410000 */
[C---:B------:R-:W-:Y:S01]  /*17a80*/  FMUL.FTZ R91, R3.reuse, R91 ;  /* 0x0000005b035b7220 */ /* 0x040fe20000410000 */
[C---:B------:R-:W-:Y:S01]  /*17a90*/  FMUL.FTZ R94, R3.reuse, R94 ;  /* 0x0000005e035e7220 */ /* 0x040fe20000410000 */
[----:B------:R-:W-:Y:S01]  /*17aa0*/  FMUL.FTZ R95, R3, R95 ;  /* 0x0000005f035f7220 */ /* 0x000fe20000410000 */
[----:B------:R-:W-:Y:S01]  /*17ab0*/  FFMA.FTZ R138, R223, UR4, -R136 ;  /* 0x00000004df8a7c23 */ /* 0x000fe20008010888 */
[----:B------:R-:W-:Y:S03]  /*17ac0*/  FMUL.FTZ R106, R3, R106 ;  /* 0x0000006a036a7220 */ /* 0x000fe60000410000 */
[----:B------:R-:W2:Y:S01]  /*17ad0*/  MUFU.EX2 R0, R0 ;  /* 0x0000000000007308 */ /* 0x000ea20000000800 */
        /* <DEDUP_REMOVED lines=8> */
[----:B----4-:R-:W-:Y:S01]  /*17b60*/  FFMA.FTZ R4, R209, UR4, -R211 ;  /* 0x00000004d1047c23 */ /* 0x010fe200080108d3 */
[----:B------:R-:W-:Y:S01]  /*17b70*/  FMUL.FTZ R209, R134, UR4 ;  /* 0x0000000486d17c20 */ /* 0x000fe20008410000 */
[C---:B------:R-:W-:Y:S01]  /*17b80*/  FMUL.FTZ R81, R2.reuse, R81 ;  /* 0x0000005102517220 */ /* 0x040fe20000410000 */
[C---:B------:R-:W-:Y:S01]  /*17b90*/  FMUL.FTZ R84, R2.reuse, R84 ;  /* 0x0000005402547220 */ /* 0x040fe20000410000 */
[C---:B------:R-:W-:Y:S01]  /*17ba0*/  FMUL.FTZ R85, R2.reuse, R85 ;  /* 0x0000005502557220 */ /* 0x040fe20000410000 */
[----:B------:R-:W-:Y:S01]  /*17bb0*/  FMUL.FTZ R96, R2, R96 ;  /* 0x0000006002607220 */ /* 0x000fe20000410000 */
[----:B------:R-:W-:Y:S03]  /*17bc0*/  FSEL R209, R209, RZ, P0 ;  /* 0x000000ffd1d17208 */ /* 0x000fe60000000000 */
[----:B------:R-:W4:Y:S01]  /*17bd0*/  MUFU.EX2 R4, R4 ;  /* 0x0000000400047308 */ /* 0x000f220000000800 */
[----:B------:R-:W-:Y:S01]  /*17be0*/  FSETP.NEU.FTZ.AND P0, PT, R133, -INF , PT ;  /* 0xff8000008500780b */ /* 0x000fe20003f1d000 */
[C---:B--2---:R-:W-:Y:S01]  /*17bf0*/  FMUL.FTZ R19, R0.reuse, R159 ;  /* 0x0000009f00137220 */ /* 0x044fe20000410000 */
[----:B------:R-:W-:Y:S01]  /*17c00*/  FMUL.FTZ R50, R0, R190 ;  /* 0x000000be00327220 */ /* 0x000fe20000410000 */
[--C-:B-1----:R-:W-:Y:S01]  /*17c10*/  FFMA.FTZ R5, R222, UR4, -R209.reuse ;  /* 0x00000004de057c23 */ /* 0x102fe200080108d1 */
[----:B------:R-:W-:Y:S01]  /*17c20*/  FSEL R210, R210, RZ, P0 ;  /* 0x000000ffd2d27208 */ /* 0x000fe20000000000 */
[----:B------:R-:W-:Y:S01]  /*17c30*/  FFMA.FTZ R6, R217, UR4, -R209 ;  /* 0x00000004d9067c23 */ /* 0x000fe200080108d1 */
[----:B------:R-:W-:Y:S03]  /*17c40*/  FMUL.FTZ R51, R0, R191 ;  /* 0x000000bf00337220 */ /* 0x000fe60000410000 */
[----:B------:R1:W-:Y:S01]  /*17c50*/  MUFU.EX2 R222, R5 ;  /* 0x0000000500de7308 */ /* 0x0003e20000000800 */
[----:B---3--:R-:W-:Y:S01]  /*17c60*/  FFMA.FTZ R137, R230, UR4, -R211 ;  /* 0x00000004e6897c23 */ /* 0x008fe200080108d3 */
[----:B------:R-:W-:Y:S01]  /*17c70*/  FFMA.FTZ R9, R18, UR4, -R210 ;  /* 0x0000000412097c23 */ /* 0x000fe200080108d2 */
[C---:B------:R-:W-:Y:S01]  /*17c80*/  FMUL.FTZ R18, R0.reuse, R158 ;  /* 0x0000009e00127220 */ /* 0x040fe20000410000 */
[C---:B------:R-:W-:Y:S01]  /*17c90*/  FMUL.FTZ R66, R0.reuse, R206 ;  /* 0x000000ce00427220 */ /* 0x040fe20000410000 */
[C---:B------:R-:W-:Y:S01]  /*17ca0*/  FMUL.FTZ R67, R0.reuse, R207 ;  /* 0x000000cf00437220 */ /* 0x040fe20000410000 */
[C---:B------:R-:W-:Y:S01]  /*17cb0*/  FMUL.FTZ R70, R0.reuse, R70 ;  /* 0x0000004600467220 */ /* 0x040fe20000410000 */
[C---:B------:R-:W-:Y:S03]  /*17cc0*/  FMUL.FTZ R71, R0.reuse, R71 ;  /* 0x0000004700477220 */ /* 0x040fe60000410000 */
[----:B------:R2:W-:Y:S01]  /*17cd0*/  MUFU.EX2 R242, R6 ;  /* 0x0000000600f27308 */ /* 0x0005e20000000800 */
[----:B----4-:R3:W-:Y:S01]  /*17ce0*/  STL [R1+0x80], R4 ;  /* 0x0000800401007387 */ /* 0x0107e20000100800 */
[C---:B------:R-:W-:Y:S01]  /*17cf0*/  FMUL.FTZ R82, R0.reuse, R82 ;  /* 0x0000005200527220 */ /* 0x040fe20000410000 */
[C---:B------:R-:W-:Y:S01]  /*17d00*/  FMUL.FTZ R83, R0.reuse, R83 ;  /* 0x0000005300537220 */ /* 0x040fe20000410000 */
[C---:B------:R-:W-:Y:S01]  /*17d10*/  FMUL.FTZ R86, R0.reuse, R86 ;  /* 0x0000005600567220 */ /* 0x040fe20000410000 */
[----:B------:R4:W-:Y:S01]  /*17d20*/  STL [R1+0xd8], R134 ;  /* 0x0000d88601007387 */ /* 0x0009e20000100800 */
[----:B------:R-:W-:Y:S01]  /*17d30*/  FMUL.FTZ R87, R0, R87 ;  /* 0x0000005700577220 */ /* 0x000fe20000410000 */
[----:B------:R-:W-:Y:S01]  /*17d40*/  FMUL.FTZ R97, R2, R97 ;  /* 0x0000006102617220 */ /* 0x000fe20000410000 */
[----:B------:R-:W-:Y:S01]  /*17d50*/  FMUL.FTZ R98, R0, R98 ;  /* 0x0000006200627220 */ /* 0x000fe20000410000 */
[----:B-1----:R-:W-:Y:S01]  /*17d60*/  FMUL.FTZ R5, R2, R149 ;  /* 0x0000009502057220 */ /* 0x002fe20000410000 */
[----:B------:R-:W-:Y:S01]  /*17d70*/  FMUL.FTZ R99, R0, R99 ;  /* 0x0000006300637220 */ /* 0x000fe20000410000 */
[C---:B------:R-:W-:Y:S01]  /*17d80*/  FMUL.FTZ R100, R2.reuse, R100 ;  /* 0x0000006402647220 */ /* 0x040fe20000410000 */
[----:B------:R-:W-:Y:S01]  /*17d90*/  FMUL.FTZ R101, R2, R101 ;  /* 0x0000006502657220 */ /* 0x000fe20000410000 */
[C---:B------:R-:W-:Y:S01]  /*17da0*/  FMUL.FTZ R102, R0.reuse, R102 ;  /* 0x0000006600667220 */ /* 0x040fe20000410000 */
[C---:B------:R-:W-:Y:S01]  /*17db0*/  FMUL.FTZ R103, R0.reuse, R103 ;  /* 0x0000006700677220 */ /* 0x040fe20000410000 */
[----:B------:R1:W-:Y:S01]  /*17dc0*/  MUFU.EX2 R240, R138 ;  /* 0x0000008a00f07308 */ /* 0x0003e20000000800 */
[C---:B------:R-:W-:Y:S01]  /*17dd0*/  FMUL.FTZ R107, R3.reuse, R107 ;  /* 0x0000006b036b7220 */ /* 0x040fe20000410000 */
[----:B--2---:R-:W-:Y:S01]  /*17de0*/  FMUL.FTZ R6, R0, R150 ;  /* 0x0000009600067220 */ /* 0x004fe20000410000 */
[C---:B------:R-:W-:Y:S01]  /*17df0*/  FMUL.FTZ R110, R3.reuse, R110 ;  /* 0x0000006e036e7220 */ /* 0x040fe20000410000 */
        /* <DEDUP_REMOVED lines=11> */
[----:B----4-:R-:W3:Y:S01]  /*17eb0*/  LDL.LU R134, [R1+0x80] ;  /* 0x0000800001867983 */ /* 0x010ee20000300800 */
[C---:B------:R-:W-:Y:S01]  /*17ec0*/  FMUL.FTZ R122, R3.reuse, R122 ;  /* 0x0000007a037a7220 */ /* 0x040fe20000410000 */
[--C-:B-1----:R-:W-:Y:S01]  /*17ed0*/  FFMA.FTZ R138, R250, UR4, -R209.reuse ;  /* 0x00000004fa8a7c23 */ /* 0x102fe200080108d1 */
[C---:B------:R-:W-:Y:S01]  /*17ee0*/  FMUL.FTZ R123, R3.reuse, R123 ;  /* 0x0000007b037b7220 */ /* 0x040fe20000410000 */
[----:B------:R-:W-:Y:S01]  /*17ef0*/  FMUL.FTZ R125, R132, R125 ;  /* 0x0000007d847d7220 */ /* 0x000fe20000410000 */
[C---:B------:R-:W-:Y:S03]  /*17f00*/  FMUL.FTZ R126, R3.reuse, R126 ;  /* 0x0000007e037e7220 */ /* 0x040fe60000410000 */
[----:B------:R1:W-:Y:S01]  /*17f10*/  MUFU.EX2 R143, R4 ;  /* 0x00000004008f7308 */ /* 0x0003e20000000800 */
[----:B------:R-:W-:Y:S01]  /*17f20*/  FMUL.FTZ R127, R3, R127 ;  /* 0x0000007f037f7220 */ /* 0x000fe20000410000 */
[C---:B------:R-:W-:Y:S01]  /*17f30*/  FMUL.FTZ R128, R2.reuse, R128 ;  /* 0x0000008002807220 */ /* 0x040fe20000410000 */
[----:B------:R-:W-:Y:S01]  /*17f40*/  FMUL.FTZ R129, R2, R129 ;  /* 0x0000008102817220 */ /* 0x000fe20000410000 */
[C---:B------:R-:W-:Y:S01]  /*17f50*/  FMUL.FTZ R130, R0.reuse, R130 ;  /* 0x0000008200827220 */ /* 0x040fe20000410000 */
[----:B------:R-:W-:Y:S05]  /*17f60*/  FMUL.FTZ R131, R0, R131 ;  /* 0x0000008300837220 */ /* 0x000fea0000410000 */
[----:B------:R4:W-:Y:S01]  /*17f70*/  MUFU.EX2 R223, R138 ;  /* 0x0000008a00df7308 */ /* 0x0009e20000000800 */
[----:B--2---:R-:W-:Y:S01]  /*17f80*/  FMUL.FTZ R9, R132, R145 ;  /* 0x0000009184097220 */ /* 0x004fe20000410000 */
[--C-:B-1----:R-:W-:Y:S08]  /*17f90*/  FFMA.FTZ R4, R213, UR4, -R136.reuse ;  /* 0x00000004d5047c23 */ /* 0x102ff00008010888 */
[----:B------:R1:W-:Y:S01]  /*17fa0*/  MUFU.EX2 R213, R137 ;  /* 0x0000008900d57308 */ /* 0x0003e20000000800 */
[----:B----4-:R-:W-:Y:S09]  /*17fb0*/  FFMA.FTZ R138, R234, UR4, -R209 ;  /* 0x00000004ea8a7c23 */ /* 0x010ff200080108d1 */
[----:B------:R2:W4:Y:S01]  /*17fc0*/  MUFU.EX2 R244, R4 ;  /* 0x0000000400f47308 */ /* 0x0005220000000800 */
[----:B-1----:R-:W-:Y:S01]  /*17fd0*/  FFMA.FTZ R137, R231, UR4, -R136 ;  /* 0x00000004e7897c23 */ /* 0x002fe20008010888 */
[----:B--2---:R-:W-:Y:S01]  /*17fe0*/  FFMA.FTZ R4, R215, UR4, -R211 ;  /* 0x00000004d7047c23 */ /* 0x004fe200080108d3 */
[----:B----4-:R-:W-:Y:S01]  /*17ff0*/  F2FP.BF16.F32.PACK_AB R146, R244, R143 ;  /* 0x0000008ff492723e */ /* 0x010fe200000010ff */
[----:B------:R-:W2:Y:S06]  /*18000*/  LDL.LU R215, [R1+0x6c] ;  /* 0x00006c0001d77983 */ /* 0x000eac0000300800 */
[----:B------:R1:W-:Y:S01]  /*18010*/  MUFU.EX2 R135, R4 ;  /* 0x0000000400877308 */ /* 0x0003e20000000800 */
[----:B------:R4:W-:Y:S01]  /*18020*/  STL [R1+0xdc], R133 ;  /* 0x0000dc8501007387 */ /* 0x0009e20000100800 */
[--C-:B-1----:R-:W-:Y:S08]  /*18030*/  FFMA.FTZ R4, R221, UR4, -R209.reuse ;  /* 0x00000004dd047c23 */ /* 0x102ff000080108d1 */
[----:B------:R1:W-:Y:S01]  /*18040*/  MUFU.EX2 R221, R4 ;  /* 0x0000000400dd7308 */ /* 0x0003e20000000800 */
[----:B----4-:R-:W2:Y:S04]  /*18050*/  LDL.LU R133, [R1+0x70] ;  /* 0x0000700001857983 */ /* 0x010ea80000300800 */
[----:B------:R-:W4:Y:S04]  /*18060*/  LDL R48, [R1+0xa8] ;  /* 0x0000a80001307983 */ /* 0x000f280000100800 */
[----:B------:R2:W4:Y:S01]  /*18070*/  LDL R208, [R1+0xa4] ;  /* 0x0000a40001d07983 */ /* 0x0005220000100800 */
[--C-:B-1----:R-:W-:Y:S04]  /*18080*/  FFMA.FTZ R4, R220, UR4, -R210.reuse ;  /* 0x00000004dc047c23 */ /* 0x102fe800080108d2 */
[----:B------:R1:W-:Y:S02]  /*18090*/  MUFU.EX2 R220, R4 ;  /* 0x0000000400dc7308 */ /* 0x0003e40000000800 */
[--C-:B-1----:R-:W-:Y:S01]  /*180a0*/  FFMA.FTZ R4, R219, UR4, -R210.reuse ;  /* 0x00000004db047c23 */ /* 0x102fe200080108d2 */
[----:B------:R-:W-:Y:S01]  /*180b0*/  MOV R219, R45 ;  /* 0x0000002d00db7202 */ /* 0x000fe20000000f00 */
[----:B------:R-:W-:Y:S06]  /*180c0*/  FMUL.FTZ R45, R132, R185 ;  /* 0x000000b9842d7220 */ /* 0x000fec0000410000 */
[----:B------:R1:W1:Y:S02]  /*180d0*/  MUFU.EX2 R7, R4 ;  /* 0x0000000400077308 */ /* 0x0002640000000800 */
[----:B-1----:R-:W-:Y:S01]  /*180e0*/  FFMA.FTZ R4, R216, UR4, -R209 ;  /* 0x00000004d8047c23 */ /* 0x002fe200080108d1 */
[----:B------:R-:W-:Y:S01]  /*180f0*/  MOV R217, R7 ;  /* 0x0000000700d97202 */ /* 0x000fe20000000f00 */
[----:B------:R-:W-:Y:S01]  /*18100*/  FMUL.FTZ R7, R0, R151 ;  /* 0x0000009700077220 */ /* 0x000fe20000410000 */
[----:B------:R-:W-:Y:S05]  /*18110*/  MOV R216, R44 ;  /* 0x0000002c00d87202 */ /* 0x000fea0000000f00 */
[----:B------:R1:W1:Y:S01]  /*18120*/  MUFU.EX2 R247, R4 ;  /* 0x0000000400f77308 */ /* 0x0002620000000800 */
[----:B------:R-:W-:Y:S01]  /*18130*/  F2FP.BF16.F32.PACK_AB R149, R217, R220 ;  /* 0x000000dcd995723e */ /* 0x000fe200000010ff */
[----:B------:R-:W-:Y:S01]  /*18140*/  FMUL.FTZ R44, R132, R184 ;  /* 0x000000b8842c7220 */ /* 0x000fe20000410000 */
[----:B-1----:R-:W-:Y:S01]  /*18150*/  FFMA.FTZ R4, R17, UR4, -R210 ;  /* 0x0000000411047c23 */ /* 0x002fe200080108d2 */
[----:B------:R-:W-:Y:S01]  /*18160*/  F2FP.BF16.F32.PACK_AB R150, R242, R247 ;  /* 0x000000f7f296723e */ /* 0x000fe200000010ff */
[----:B------:R-:W-:Y:S05]  /*18170*/  FMUL.FTZ R17, R2, R157 ;  /* 0x0000009d02117220 */ /* 0x000fea0000410000 */
[----:B------:R1:W1:Y:S01]  /*18180*/  MUFU.EX2 R241, R4 ;  /* 0x0000000400f17308 */ /* 0x0002620000000800 */
[----:B------:R-:W-:Y:S01]  /*18190*/  LDSM.16.MT88.4 R156, [R236+0xe000] ;  /* 0x00e00000ec9c783b */ /* 0x000fe20000004200 */
[----:B-1----:R-:W-:Y:S01]  /*181a0*/  FFMA.FTZ R4, R218, UR4, -R211 ;  /* 0x00000004da047c23 */ /* 0x002fe200080108d3 */
[----:B------:R-:W-:Y:S02]  /*181b0*/  F2FP.BF16.F32.PACK_AB R151, R241, R214 ;  /* 0x000000d6f197723e */ /* 0x000fe400000010ff */
[----:B------:R-:W-:Y:S05]  /*181c0*/  MOV R218, R31 ;  /* 0x0000001f00da7202 */ /* 0x000fea0000000f00 */
[----:B------:R1:W1:Y:S01]  /*181d0*/  MUFU.EX2 R243, R4 ;  /* 0x0000000400f37308 */ /* 0x0002620000000800 */
[C---:B------:R-:W-:Y:S01]  /*181e0*/  FMUL.FTZ R31, R3.reuse, R171 ;  /* 0x000000ab031f7220 */ /* 0x040fe20000410000 */
[----:B------:R-:W-:Y:S01]  /*181f0*/  MOV R171, R43 ;  /* 0x0000002b00ab7202 */ /* 0x000fe20000000f00 */
[----:B------:R-:W-:Y:S03]  /*18200*/  FMUL.FTZ R43, R3, R183 ;  /* 0x000000b7032b7220 */ /* 0x000fe60000410000 */
[----:B------:R-:W-:Y:S01]  /*18210*/  MOV R187, R171 ;  /* 0x000000ab00bb7202 */ /* 0x000fe20000000f00 */
[----:B-1----:R-:W-:Y:S01]  /*18220*/  FMUL.FTZ R4, R2, R148 ;  /* 0x0000009402047220 */ /* 0x002fe20000410000 */
[----:B------:R-:W-:Y:S02]  /*18230*/  F2FP.BF16.F32.PACK_AB R148, R221, R222 ;  /* 0x000000dedd94723e */ /* 0x000fe400000010ff */
[----:B------:R-:W-:Y:S05]  /*18240*/  F2FP.BF16.F32.PACK_AB R147, R243, R135 ;  /* 0x00000087f393723e */ /* 0x000fea00000010ff */
[-C--:B------:R-:W-:Y:S05]  /*18250*/  HMMA.16816.F32.BF16 R4, R148, R20.reuse, R4 ;  /* 0x000000149404723c */ /* 0x080fea0000041804 */
[----:B---3--:R-:W-:Y:S02]  /*18260*/  F2FP.BF16.F32.PACK_AB R145, R134, R212 ;  /* 0x000000d48691723e */ /* 0x008fe400000010ff */
[----:B--2---:R-:W-:Y:S07]  /*18270*/  F2FP.BF16.F32.PACK_AB R144, R133, R215 ;  /* 0x000000d78590723e */ /* 0x004fee00000010ff */
[C---:B------:R-:W-:Y:S04]  /*18280*/  HMMA.16816.F32.BF16 R8, R144.reuse, R20, R8 ;  /* 0x000000149008723c */ /* 0x040fe80000041808 */
[----:B----4-:R-:W-:Y:S01]  /*18290*/  @P1 IADD3 R208, PT, PT, R48, -0x40, RZ ;  /* 0xffffffc030d01810 */ /* 0x010fe20007ffe0ff */
[C---:B------:R-:W-:Y:S01]  /*182a0*/  FMUL.FTZ R20, R2.reuse, R160 ;  /* 0x000000a002147220 */ /* 0x040fe20000410000 */
[----:B------:R-:W-:Y:S01]  /*182b0*/  MOV R160, R27 ;  /* 0x0000001b00a07202 */ /* 0x000fe20000000f00 */
[----:B------:R-:W-:Y:S01]  /*182c0*/  FMUL.FTZ R21, R2, R161 ;  /* 0x000000a102157220 */ /* 0x000fe20000410000 */
[-C--:B------:R-:W-:Y:S01]  /*182d0*/  HMMA.16816.F32.BF16 R12, R144, R22.reuse, R12 ;  /* 0x00000016900c723c */ /* 0x080fe2000004180c */
[----:B------:R-:W1:Y:S02]  /*182e0*/  LDSM.16.MT88.4 R52, [R208] ;  /* 0x00000000d034783b */ /* 0x000e640000004200 */
[----:B------:R-:W-:Y:S01]  /*182f0*/  MOV R161, R26 ;  /* 0x0000001a00a17202 */ /* 0x000fe20000000f00 */
[C---:B------:R-:W-:Y:S01]  /*18300*/  FMUL.FTZ R26, R3.reuse, R166 ;  /* 0x000000a6031a7220 */ /* 0x040fe20000410000 */
[----:B------:R-:W-:Y:S01]  /*18310*/  MOV R166, R34 ;  /* 0x0000002200a67202 */ /* 0x000fe20000000f00 */
[C---:B------:R-:W-:Y:S01]  /*18320*/  FMUL.FTZ R27, R3.reuse, R167 ;  /* 0x000000a7031b7220 */ /* 0x040fe20000410000 */
[----:B------:R-:W-:Y:S01]  /*18330*/  IADD3 R224, PT, PT, R246, R208, RZ ;  /* 0x000000d0f6e07210 */ /* 0x000fe20007ffe0ff */
[C---:B------:R-:W-:Y:S04]  /*18340*/  HMMA.16816.F32.BF16 R16, R148.reuse, R22, R16 ;  /* 0x000000169410723c */ /* 0x040fe80000041810 */
[C---:B------:R-:W-:Y:S01]  /*18350*/  FMUL.FTZ R22, R0.reuse, R162 ;  /* 0x000000a200167220 */ /* 0x040fe20000410000 */
[----:B------:R-:W-:Y:S01]  /*18360*/  FMUL.FTZ R23, R0, R163 ;  /* 0x000000a300177220 */ /* 0x000fe20000410000 */
[----:B------:R-:W2:Y:S01]  /*18370*/  LDSM.16.MT88.4 R152, [R224] ;  /* 0x00000000e098783b */ /* 0x000ea20000004200 */
[----:B------:R-:W-:Y:S01]  /*18380*/  MOV R162, R25 ;  /* 0x0000001900a27202 */ /* 0x000fe20000000f00 */
[C---:B------:R-:W-:Y:S01]  /*18390*/  FMUL.FTZ R25, R132.reuse, R165 ;  /* 0x000000a584197220 */ /* 0x040fe20000410000 */
[----:B------:R-:W-:Y:S01]  /*183a0*/  MOV R163, R24 ;  /* 0x0000001800a37202 */ /* 0x000fe20000000f00 */
[C---:B------:R-:W-:Y:S01]  /*183b0*/  FMUL.FTZ R24, R132.reuse, R164 ;  /* 0x000000a484187220 */ /* 0x040fe20000410000 */
[----:B------:R-:W-:Y:S01]  /*183c0*/  MOV R164, R32 ;  /* 0x0000002000a47202 */ /* 0x000fe20000000f00 */
[-C--:B------:R-:W-:Y:S03]  /*183d0*/  HMMA.16816.F32.BF16 R20, R148, R36.reuse, R20 ;  /* 0x000000249414723c */ /* 0x080fe60000041814 */
[----:B------:R-:W-:Y:S01]  /*183e0*/  MOV R167, R28 ;  /* 0x0000001c00a77202 */ /* 0x000fe20000000f00 */
[C---:B------:R-:W-:Y:S01]  /*183f0*/  FMUL.FTZ R28, R132.reuse, R168 ;  /* 0x000000a8841c7220 */ /* 0x040fe20000410000 */
[----:B------:R-:W-:Y:S01]  /*18400*/  MOV R168, R29 ;  /* 0x0000001d00a87202 */ /* 0x000fe20000000f00 */
[----:B------:R-:W-:Y:S01]  /*18410*/  FMUL.FTZ R29, R132, R169 ;  /* 0x000000a9841d7220 */ /* 0x000fe20000410000 */
[----:B------:R-:W-:Y:S01]  /*18420*/  MOV R169, R30 ;  /* 0x0000001e00a97202 */ /* 0x000fe20000000f00 */
[C---:B------:R-:W-:Y:S04]  /*18430*/  HMMA.16816.F32.BF16 R24, R144.reuse, R36, R24 ;  /* 0x000000249018723c */ /* 0x040fe80000041818 */
[C---:B------:R-:W-:Y:S01]  /*18440*/  FMUL.FTZ R30, R3.reuse, R170 ;  /* 0x000000aa031e7220 */ /* 0x040fe20000410000 */
[----:B------:R-:W-:Y:S01]  /*18450*/  FMUL.FTZ R34, R0, R174 ;  /* 0x000000ae00227220 */ /* 0x000fe20000410000 */
[----:B------:R-:W-:Y:S01]  /*18460*/  MOV R171, R169 ;  /* 0x000000a900ab7202 */ /* 0x000fe20000000f00 */
[C---:B------:R-:W-:Y:S01]  /*18470*/  FMUL.FTZ R32, R2.reuse, R172 ;  /* 0x000000ac02207220 */ /* 0x040fe20000410000 */
[----:B------:R-:W-:Y:S01]  /*18480*/  MOV R172, R41 ;  /* 0x0000002900ac7202 */ /* 0x000fe20000000f00 */
[C---:B------:R-:W-:Y:S01]  /*18490*/  FMUL.FTZ R37, R2.reuse, R177 ;  /* 0x000000b102257220 */ /* 0x040fe20000410000 */
[----:B------:R-:W-:Y:S01]  /*184a0*/  MOV R165, R33 ;  /* 0x0000002100a57202 */ /* 0x000fe20000000f00 */
[-C--:B------:R-:W-:Y:S03]  /*184b0*/  HMMA.16816.F32.BF16 R28, R144, R38.reuse, R28 ;  /* 0x00000026901c723c */ /* 0x080fe6000004181c */
[----:B------:R-:W-:Y:S01]  /*184c0*/  MOV R174, R35 ;  /* 0x0000002300ae7202 */ /* 0x000fe20000000f00 */
[----:B------:R-:W-:Y:S01]  /*184d0*/  FMUL.FTZ R33, R2, R173 ;  /* 0x000000ad02217220 */ /* 0x000fe20000410000 */
[----:B------:R-:W-:Y:S01]  /*184e0*/  FMUL.FTZ R35, R0, R175 ;  /* 0x000000af00237220 */ /* 0x000fe20000410000 */
[----:B------:R-:W-:Y:S01]  /*184f0*/  MOV R175, R40 ;  /* 0x0000002800af7202 */ /* 0x000fe20000000f00 */
[----:B------:R-:W-:Y:S01]  /*18500*/  FMUL.FTZ R36, R2, R176 ;  /* 0x000000b002247220 */ /* 0x000fe20000410000 */
[----:B------:R-:W-:Y:S01]  /*18510*/  MOV R173, R42 ;  /* 0x0000002a00ad7202 */ /* 0x000fe20000000f00 */
[C---:B------:R-:W-:Y:S01]  /*18520*/  FMUL.FTZ R42, R3.reuse, R182 ;  /* 0x000000b6032a7220 */ /* 0x040fe20000410000 */
[----:B------:R-:W-:Y:S01]  /*18530*/  MOV R182, R174 ;  /* 0x000000ae00b67202 */ /* 0x000fe20000000f00 */
[----:B------:R-:W-:Y:S01]  /*18540*/  FMUL.FTZ R41, R132, R181 ;  /* 0x000000b584297220 */ /* 0x000fe20000410000 */
[C---:B------:R-:W-:Y:S01]  /*18550*/  HMMA.16816.F32.BF16 R32, R148.reuse, R38, R32 ;  /* 0x000000269420723c */ /* 0x040fe20000041820 */
[----:B------:R3:W-:Y:S03]  /*18560*/  MUFU.EX2 R176, R138 ;  /* 0x0000008a00b07308 */ /* 0x0007e60000000800 */
[C---:B------:R-:W-:Y:S01]  /*18570*/  FMUL.FTZ R39, R0.reuse, R179 ;  /* 0x000000b300277220 */ /* 0x040fe20000410000 */
[----:B------:R-:W-:Y:S01]  /*18580*/  FMUL.FTZ R38, R0, R178 ;  /* 0x000000b200267220 */ /* 0x000fe20000410000 */
[----:B------:R-:W-:Y:S01]  /*18590*/  MOV R174, R237 ;  /* 0x000000ed00ae7202 */ /* 0x000fe20000000f00 */
[----:B------:R-:W-:Y:S01]  /*185a0*/  FMUL.FTZ R40, R132, R180 ;  /* 0x000000b484287220 */ /* 0x000fe20000410000 */
[----:B------:R-:W-:Y:S03]  /*185b0*/  FMUL.FTZ R48, R2, R188 ;  /* 0x000000bc02307220 */ /* 0x000fe60000410000 */
[----:B------:R4:W-:Y:S01]  /*185c0*/  MUFU.EX2 R179, R137 ;  /* 0x0000008900b37308 */ /* 0x0009e20000000800 */
[----:B------:R-:W-:Y:S01]  /*185d0*/  MOV R188, R163 ;  /* 0x000000a300bc7202 */ /* 0x000fe20000000f00 */
[-C--:B-1----:R-:W-:Y:S03]  /*185e0*/  HMMA.16816.F32.BF16 R36, R148, R52.reuse, R36 ;  /* 0x000000349424723c */ /* 0x082fe60000041824 */
[----:B------:R-:W-:Y:S01]  /*185f0*/  MOV R170, R46 ;  /* 0x0000002e00aa7202 */ /* 0x000fe20000000f00 */
[----:B------:R-:W-:Y:S01]  /*18600*/  FMUL.FTZ R46, R3, R186 ;  /* 0x000000ba032e7220 */ /* 0x000fe20000410000 */
[----:B------:R-:W-:Y:S01]  /*18610*/  MOV R186, R173 ;  /* 0x000000ad00ba7202 */ /* 0x000fe20000000f00 */
[----:B---3--:R-:W-:Y:S01]  /*18620*/  FFMA.FTZ R138, R172, UR4, -R209 ;  /* 0x00000004ac8a7c23 */ /* 0x008fe200080108d1 */
[----:B------:R-:W-:Y:S01]  /*18630*/  MOV R173, R161 ;  /* 0x000000a100ad7202 */ /* 0x000fe20000000f00 */
[C---:B------:R-:W-:Y:S04]  /*18640*/  HMMA.16816.F32.BF16 R40, R144.reuse, R52, R40 ;  /* 0x000000349028723c */ /* 0x040fe80000041828 */
[C---:B------:R-:W-:Y:S01]  /*18650*/  FMUL.FTZ R52, R2.reuse, R192 ;  /* 0x000000c002347220 */ /* 0x040fe20000410000 */
[----:B------:R-:W-:Y:S01]  /*18660*/  FMUL.FTZ R53, R2, R193 ;  /* 0x000000c102357220 */ /* 0x000fe20000410000 */
[----:B----4-:R-:W-:Y:S01]  /*18670*/  FFMA.FTZ R137, R232, UR4, -R136 ;  /* 0x00000004e8897c23 */ /* 0x010fe20008010888 */
[----:B------:R-:W-:Y:S01]  /*18680*/  MOV R180, R170 ;  /* 0x000000aa00b47202 */ /* 0x000fe20000000f00 */
[-C--:B------:R-:W-:Y:S01]  /*18690*/  HMMA.16816.F32.BF16 R44, R144, R54.reuse, R44 ;  /* 0x00000036902c723c */ /* 0x080fe2000004182c */
[----:B------:R-:W-:Y:S02]  /*186a0*/  MUFU.EX2 R192, R138 ;  /* 0x0000008a00c07308 */ /* 0x000fe40000000800 */
[----:B------:R-:W-:Y:S02]  /*186b0*/  MOV R170, R168 ;  /* 0x000000a800aa7202 */ /* 0x000fe40000000f00 */
[----:B------:R-:W-:Y:S03]  /*186c0*/  MOV R168, R160 ;  /* 0x000000a000a87202 */ /* 0x000fe60000000f00 */
[C---:B------:R-:W-:Y:S03]  /*186d0*/  HMMA.16816.F32.BF16 R48, R148.reuse, R54, R48 ;  /* 0x000000369430723c */ /* 0x040fe60000041830 */
[----:B------:R1:W-:Y:S01]  /*186e0*/  MUFU.EX2 R183, R137 ;  /* 0x0000008900b77308 */ /* 0x0003e20000000800 */
[C---:B------:R-:W-:Y:S01]  /*186f0*/  FMUL.FTZ R54, R0.reuse, R194 ;  /* 0x000000c200367220 */ /* 0x040fe20000410000 */
[----:B------:R-:W-:Y:S07]  /*18700*/  FMUL.FTZ R55, R0, R195 ;  /* 0x000000c300377220 */ /* 0x000fee0000410000 */
[-C--:B--2---:R-:W-:Y:S03]  /*18710*/  HMMA.16816.F32.BF16 R52, R148, R152.reuse, R52 ;  /* 0x000000989434723c */ /* 0x084fe60000041834 */
[----:B-1----:R-:W-:Y:S05]  /*18720*/  FFMA.FTZ R137, R233, UR4, -R211 ;  /* 0x00000004e9897c23 */ /* 0x002fea00080108d3 */
[C---:B------:R-:W-:Y:S01]  /*18730*/  HMMA.16816.F32.BF16 R56, R144.reuse, R152, R56 ;  /* 0x000000989038723c */ /* 0x040fe20000041838 */
[----:B------:R-:W-:Y:S07]  /*18740*/  MUFU.EX2 R233, R141 ;  /* 0x0000008d00e97308 */ /* 0x000fee0000000800 */
[-C--:B------:R-:W-:Y:S03]  /*18750*/  HMMA.16816.F32.BF16 R60, R144, R154.reuse, R60 ;  /* 0x0000009a903c723c */ /* 0x080fe6000004183c */
[----:B------:R1:W-:Y:S05]  /*18760*/  MUFU.EX2 R177, R137 ;  /* 0x0000008900b17308 */ /* 0x0003ea0000000800 */
[C---:B------:R-:W-:Y:S01]  /*18770*/  HMMA.16816.F32.BF16 R64, R148.reuse, R154, R64 ;  /* 0x0000009a9440723c */ /* 0x040fe20000041840 */
[----:B------:R-:W2:Y:S07]  /*18780*/  LDSM.16.MT88.4 R152, [R239+0xe000] ;  /* 0x00e00000ef98783b */ /* 0x000eae0000004200 */
[-C--:B------:R-:W-:Y:S03]  /*18790*/  HMMA.16816.F32.BF16 R68, R148, R156.reuse, R68 ;  /* 0x0000009c9444723c */ /* 0x080fe60000041844 */
[--C-:B-1----:R-:W-:Y:S04]  /*187a0*/  FFMA.FTZ R137, R251, UR4, -R209.reuse ;  /* 0x00000004fb897c23 */ /* 0x102fe800080108d1 */
[----:B------:R1:W3:Y:S01]  /*187b0*/  MUFU.EX2 R178, R137 ;  /* 0x0000008900b27308 */ /* 0x0002e20000000800 */
[C---:B------:R-:W-:Y:S08]  /*187c0*/  HMMA.16816.F32.BF16 R72, R144.reuse, R156, R72 ;  /* 0x0000009c9048723c */ /* 0x040ff00000041848 */
[-C--:B------:R-:W-:Y:S08]  /*187d0*/  HMMA.16816.F32.BF16 R76, R144, R158.reuse, R76 ;  /* 0x0000009e904c723c */ /* 0x080ff0000004184c */
[C---:B------:R-:W-:Y:S01]  /*187e0*/  HMMA.16816.F32.BF16 R80, R148.reuse, R158, R80 ;  /* 0x0000009e9450723c */ /* 0x040fe20000041850 */
[----:B------:R-:W4:Y:S03]  /*187f0*/  LDSM.16.MT88.4 R156, [R208+0x2000] ;  /* 0x00200000d09c783b */ /* 0x000f260000004200 */
[--C-:B-1----:R-:W-:Y:S04]  /*18800*/  FFMA.FTZ R137, R252, UR4, -R210.reuse ;  /* 0x00000004fc897c23 */ /* 0x102fe800080108d2 */
[----:B------:R1:W-:Y:S01]  /*18810*/  MUFU.EX2 R185, R137 ;  /* 0x0000008900b97308 */ /* 0x0003e20000000800 */
[-C--:B--2---:R-:W-:Y:S08]  /*18820*/  HMMA.16816.F32.BF16 R84, R148, R152.reuse, R84 ;  /* 0x000000989454723c */ /* 0x084ff00000041854 */
[C---:B------:R-:W-:Y:S08]  /*18830*/  HMMA.16816.F32.BF16 R88, R144.reuse, R152, R88 ;  /* 0x000000989058723c */ /* 0x040ff00000041858 */
[-C--:B------:R-:W-:Y:S03]  /*18840*/  HMMA.16816.F32.BF16 R92, R144, R154.reuse, R92 ;  /* 0x0000009a905c723c */ /* 0x080fe6000004185c */
[--C-:B-1----:R-:W-:Y:S01]  /*18850*/  FFMA.FTZ R137, R175, UR4, -R210.reuse ;  /* 0x00000004af897c23 */ /* 0x102fe200080108d2 */
[----:B------:R-:W-:Y:S02]  /*18860*/  MOV R175, R167 ;  /* 0x000000a700af7202 */ /* 0x000fe40000000f00 */
[----:B------:R-:W-:Y:S01]  /*18870*/  MOV R167, R162 ;  /* 0x000000a200a77202 */ /* 0x000fe20000000f00 */
[----:B------:R1:W2:Y:S01]  /*18880*/  MUFU.EX2 R237, R137 ;  /* 0x0000008900ed7308 */ /* 0x0002a20000000800 */
[C---:B------:R-:W-:Y:S01]  /*18890*/  HMMA.16816.F32.BF16 R96, R148.reuse, R154, R96 ;  /* 0x0000009a9460723c */ /* 0x040fe20000041860 */
[----:B------:R-:W3:Y:S07]  /*188a0*/  LDSM.16.MT88.4 R152, [R224+0x2000] ;  /* 0x00200000e098783b */ /* 0x000eee0000004200 */
[-C--:B----4-:R-:W-:Y:S01]  /*188b0*/  HMMA.16816.F32.BF16 R100, R148, R156.reuse, R100 ;  /* 0x0000009c9464723c */ /* 0x090fe20000041864 */
[----:B------:R-:W-:Y:S07]  /*188c0*/  LDSM.16.MT88.4 R160, [R239+0xc800] ;  /* 0x00c80000efa0783b */ /* 0x000fee0000004200 */
[C---:B------:R-:W-:Y:S04]  /*188d0*/  HMMA.16816.F32.BF16 R104, R144.reuse, R156, R104 ;  /* 0x0000009c9068723c */ /* 0x040fe80000041868 */
[----:B-1----:R-:W-:Y:S02]  /*188e0*/  FFMA.FTZ R137, R235, UR4, -R209 ;  /* 0x00000004eb897c23 */ /* 0x002fe400080108d1 */
[----:B------:R-:W-:Y:S02]  /*188f0*/  MUFU.EX2 R235, R139 ;  /* 0x0000008b00eb7308 */ /* 0x000fe40000000800 */
[-C--:B------:R-:W-:Y:S08]  /*18900*/  HMMA.16816.F32.BF16 R108, R144, R158.reuse, R108 ;  /* 0x0000009e906c723c */ /* 0x080ff0000004186c */
[----:B------:R1:W4:Y:S01]  /*18910*/  MUFU.EX2 R181, R137 ;  /* 0x0000008900b57308 */ /* 0x0003220000000800 */
[C---:B------:R-:W-:Y:S01]  /*18920*/  HMMA.16816.F32.BF16 R112, R148.reuse, R158, R112 ;  /* 0x0000009e9470723c */ /* 0x040fe20000041870 */
[----:B------:R-:W4:Y:S07]  /*18930*/  LDSM.16.MT88.4 R156, [R236+0xc800] ;  /* 0x00c80000ec9c783b */ /* 0x000f2e0000004200 */
[-C--:B---3--:R-:W-:Y:S03]  /*18940*/  HMMA.16816.F32.BF16 R116, R148, R152.reuse, R116 ;  /* 0x000000989474723c */ /* 0x088fe60000041874 */
[--C-:B-1----:R-:W-:Y:S05]  /*18950*/  FFMA.FTZ R137, R248, UR4, -R210.reuse ;  /* 0x00000004f8897c23 */ /* 0x102fea00080108d2 */
[C---:B------:R-:W-:Y:S01]  /*18960*/  HMMA.16816.F32.BF16 R120, R144.reuse, R152, R120 ;  /* 0x000000989078723c */ /* 0x040fe20000041878 */
[----:B------:R1:W-:Y:S07]  /*18970*/  MUFU.EX2 R184, R137 ;  /* 0x0000008900b87308 */ /* 0x0003ee0000000800 */
[-C--:B------:R-:W-:Y:S03]  /*18980*/  HMMA.16816.F32.BF16 R124, R144, R154.reuse, R124 ;  /* 0x0000009a907c723c */ /* 0x080fe6000004187c */
[----:B------:R-:W-:Y:S02]  /*18990*/  F2FP.BF16.F32.PACK_AB R144, R223, R178 ;  /* 0x000000b2df90723e */ /* 0x000fe400000010ff */
[----:B--2---:R-:W-:Y:S02]  /*189a0*/  F2FP.BF16.F32.PACK_AB R145, R237, R185 ;  /* 0x000000b9ed91723e */ /* 0x004fe400000010ff */
[----:B----4-:R-:W-:Y:S01]  /*189b0*/  F2FP.BF16.F32.PACK_AB R146, R181, R176 ;  /* 0x000000b0b592723e */ /* 0x010fe200000010ff */
[----:B------:R-:W-:Y:S01]  /*189c0*/  HMMA.16816.F32.BF16 R128, R148, R154, R128 ;  /* 0x0000009a9480723c */ /* 0x000fe20000041880 */
[----:B------:R-:W2:Y:S03]  /*189d0*/  LDSM.16.MT88.4 R152, [R208+0x800] ;  /* 0x00080000d098783b */ /* 0x000ea60000004200 */
[----:B-1----:R-:W-:Y:S01]  /*189e0*/  FFMA.FTZ R137, R249, UR4, -R210 ;  /* 0x00000004f9897c23 */ /* 0x002fe200080108d2 */
[----:B------:R-:W-:Y:S01]  /*189f0*/  F2FP.BF16.F32.PACK_AB R148, R199, R240 ;  /* 0x000000f0c794723e */ /* 0x000fe200000010ff */
[----:B------:R-:W-:Y:S01]  /*18a00*/  MUFU.EX2 R249, R140 ;  /* 0x0000008c00f97308 */ /* 0x000fe20000000800 */
[----:B------:R-:W-:Y:S02]  /*18a10*/  F2FP.BF16.F32.PACK_AB R149, R213, R238 ;  /* 0x000000eed595723e */ /* 0x000fe400000010ff */
[----:B------:R-:W-:Y:S07]  /*18a20*/  F2FP.BF16.F32.PACK_AB R150, R183, R179 ;  /* 0x000000b3b796723e */ /* 0x000fee00000010ff */
[----:B------:R1:W3:Y:S02]  /*18a30*/  MUFU.EX2 R169, R137 ;  /* 0x0000008900a97308 */ /* 0x0002e40000000800 */
[--C-:B-1----:R-:W-:Y:S01]  /*18a40*/  FFMA.FTZ R137, R188, UR4, -R211.reuse ;  /* 0x00000004bc897c23 */ /* 0x102fe200080108d3 */
[----:B------:R-:W-:Y:S02]  /*18a50*/  MOV R188, R186 ;  /* 0x000000ba00bc7202 */ /* 0x000fe40000000f00 */
[----:B------:R-:W-:Y:S05]  /*18a60*/  MOV R186, R182 ;  /* 0x000000b600ba7202 */ /* 0x000fea0000000f00 */
[----:B------:R1:W4:Y:S01]  /*18a70*/  MUFU.EX2 R182, R137 ;  /* 0x0000008900b67308 */ /* 0x0003220000000800 */
[----:B---3--:R-:W-:Y:S07]  /*18a80*/  F2FP.BF16.F32.PACK_AB R147, R169, R184 ;  /* 0x000000b8a993723e */ /* 0x008fee00000010ff */
[-C--:B------:R-:W-:Y:S05]  /*18a90*/  HMMA.16816.F32.BF16 R4, R144, R156.reuse, R4 ;  /* 0x0000009c9004723c */ /* 0x080fea0000041804 */
[--C-:B-1----:R-:W-:Y:S01]  /*18aa0*/  FFMA.FTZ R137, R186, UR4, -R136.reuse ;  /* 0x00000004ba897c23 */ /* 0x102fe20008010888 */
[----:B----4-:R-:W-:Y:S03]  /*18ab0*/  F2FP.BF16.F32.PACK_AB R151, R182, R177 ;  /* 0x000000b1b697723e */ /* 0x010fe600000010ff */
[----:B------:R1:W-:Y:S04]  /*18ac0*/  MUFU.EX2 R186, R137 ;  /* 0x0000008900ba7308 */ /* 0x0003e80000000800 */
[C---:B------:R-:W-:Y:S08]  /*18ad0*/  HMMA.16816.F32.BF16 R8, R148.reuse, R156, R8 ;  /* 0x0000009c9408723c */ /* 0x040ff00000041808 */
[-C--:B------:R-:W-:Y:S03]  /*18ae0*/  HMMA.16816.F32.BF16 R12, R148, R158.reuse, R12 ;  /* 0x0000009e940c723c */ /* 0x080fe6000004180c */
[--C-:B-1----:R-:W-:Y:S02]  /*18af0*/  FFMA.FTZ R137, R188, UR4, -R136.reuse ;  /* 0x00000004bc897c23 */ /* 0x102fe40008010888 */
[----:B------:R-:W-:Y:S03]  /*18b00*/  LDSM.16.MT88.4 R188, [R208+0x1800] ;  /* 0x00180000d0bc783b */ /* 0x000fe60000004200 */
[C---:B------:R-:W-:Y:S01]  /*18b10*/  HMMA.16816.F32.BF16 R16, R144.reuse, R158, R16 ;  /* 0x0000009e9010723c */ /* 0x040fe20000041810 */
[----:B------:R1:W3:Y:S04]  /*18b20*/  MUFU.EX2 R194, R137 ;  /* 0x0000008900c27308 */ /* 0x0002e80000000800 */
[----:B------:R-:W4:Y:S03]  /*18b30*/  LDSM.16.MT88.4 R156, [R224+0x800] ;  /* 0x00080000e09c783b */ /* 0x000f260000004200 */
[-C--:B------:R-:W-:Y:S08]  /*18b40*/  HMMA.16816.F32.BF16 R20, R144, R160.reuse, R20 ;  /* 0x000000a09014723c */ /* 0x080ff00000041814 */
[C---:B------:R-:W-:Y:S04]  /*18b50*/  HMMA.16816.F32.BF16 R24, R148.reuse, R160, R24 ;  /* 0x000000a09418723c */ /* 0x040fe80000041818 */
[--C-:B-1----:R-:W-:Y:S04]  /*18b60*/  FFMA.FTZ R137, R187, UR4, -R211.reuse ;  /* 0x00000004bb897c23 */ /* 0x102fe800080108d3 */
[-C--:B------:R-:W-:Y:S01]  /*18b70*/  HMMA.16816.F32.BF16 R28, R148, R162.reuse, R28 ;  /* 0x000000a2941c723c */ /* 0x080fe2000004181c */
[----:B------:R1:W-:Y:S07]  /*18b80*/  MUFU.EX2 R187, R137 ;  /* 0x0000008900bb7308 */ /* 0x0003ee0000000800 */
[C---:B------:R-:W-:Y:S01]  /*18b90*/  HMMA.16816.F32.BF16 R32, R144.reuse, R162, R32 ;  /* 0x000000a29020723c */ /* 0x040fe20000041820 */
[----:B------:R-:W3:Y:S07]  /*18ba0*/  LDSM.16.MT88.4 R160, [R236+0xe800] ;  /* 0x00e80000eca0783b */ /* 0x000eee0000004200 */
[-C--:B--2---:R-:W-:Y:S03]  /*18bb0*/  HMMA.16816.F32.BF16 R36, R144, R152.reuse, R36 ;  /* 0x000000989024723c */ /* 0x084fe60000041824 */
[--C-:B-1----:R-:W-:Y:S01]  /*18bc0*/  FFMA.FTZ R137, R180, UR4, -R211.reuse ;  /* 0x00000004b4897c23 */ /* 0x102fe200080108d3 */
[----:B------:R-:W-:Y:S03]  /*18bd0*/  MOV R180, R214 ;  /* 0x000000d600b47202 */ /* 0x000fe60000000f00 */
[----:B------:R1:W2:Y:S01]  /*18be0*/  MUFU.EX2 R196, R137 ;  /* 0x0000008900c47308 */ /* 0x0002a20000000800 */
[C---:B------:R-:W-:Y:S08]  /*18bf0*/  HMMA.16816.F32.BF16 R40, R148.reuse, R152, R40 ;  /* 0x000000989428723c */ /* 0x040ff00000041828 */
[-C--:B------:R-:W-:Y:S08]  /*18c00*/  HMMA.16816.F32.BF16 R44, R148, R154.reuse, R44 ;  /* 0x0000009a942c723c */ /* 0x080ff0000004182c */
[C---:B------:R-:W-:Y:S01]  /*18c10*/  HMMA.16816.F32.BF16 R48, R144.reuse, R154, R48 ;  /* 0x0000009a9030723c */ /* 0x040fe20000041830 */
[----:B------:R-:W2:Y:S03]  /*18c20*/  LDSM.16.MT88.4 R152, [R239+0xe800] ;  /* 0x00e80000ef98783b */ /* 0x000ea60000004200 */
        /* <DEDUP_REMOVED lines=9> */
[-C--:B---3--:R-:W-:Y:S08]  /*18cc0*/  HMMA.16816.F32.BF16 R68, R144, R160.reuse, R68 ;  /* 0x000000a09044723c */ /* 0x088ff00000041844 */
[C---:B------:R-:W-:Y:S04]  /*18cd0*/  HMMA.16816.F32.BF16 R72, R148.reuse, R160, R72 ;  /* 0x000000a09448723c */ /* 0x040fe80000041848 */
[----:B-1----:R-:W-:Y:S04]  /*18ce0*/  FFMA.FTZ R137, R173, UR4, -R211 ;  /* 0x00000004ad897c23 */ /* 0x002fe800080108d3 */
[-C--:B------:R-:W-:Y:S01]  /*18cf0*/  HMMA.16816.F32.BF16 R76, R148, R162.reuse, R76 ;  /* 0x000000a2944c723c */ /* 0x080fe2000004184c */
[----:B------:R1:W-:Y:S07]  /*18d00*/  MUFU.EX2 R202, R137 ;  /* 0x0000008900ca7308 */ /* 0x0003ee0000000800 */
[C---:B------:R-:W-:Y:S01]  /*18d10*/  HMMA.16816.F32.BF16 R80, R144.reuse, R162, R80 ;  /* 0x000000a29050723c */ /* 0x040fe20000041850 */
[----:B------:R-:W3:Y:S07]  /*18d20*/  LDSM.16.MT88.4 R160, [R224+0x2800] ;  /* 0x00280000e0a0783b */ /* 0x000eee0000004200 */
[-C--:B--2---:R-:W-:Y:S03]  /*18d30*/  HMMA.16816.F32.BF16 R84, R144, R152.reuse, R84 ;  /* 0x000000989054723c */ /* 0x084fe60000041854 */
[--C-:B-1----:R-:W-:Y:S01]  /*18d40*/  FFMA.FTZ R137, R165, UR4, -R209.reuse ;  /* 0x00000004a5897c23 */ /* 0x102fe200080108d1 */
[----:B------:R-:W-:Y:S02]  /*18d50*/  MOV R165, R164 ;  /* 0x000000a400a57202 */ /* 0x000fe40000000f00 */
[----:B------:R-:W2:Y:S01]  /*18d60*/  LDL.LU R164, [R1+0x14] ;  /* 0x0000140001a47983 */ /* 0x000ea20000300800 */
[----:B------:R1:W3:Y:S01]  /*18d70*/  MUFU.EX2 R197, R137 ;  /* 0x0000008900c57308 */ /* 0x0002e20000000800 */
[C---:B------:R-:W-:Y:S08]  /*18d80*/  HMMA.16816.F32.BF16 R88, R148.reuse, R152, R88 ;  /* 0x000000989458723c */ /* 0x040ff00000041858 */
[-C--:B------:R-:W-:Y:S08]  /*18d90*/  HMMA.16816.F32.BF16 R92, R148, R154.reuse, R92 ;  /* 0x0000009a945c723c */ /* 0x080ff0000004185c */
[C---:B------:R-:W-:Y:S01]  /*18da0*/  HMMA.16816.F32.BF16 R96, R144.reuse, R154, R96 ;  /* 0x0000009a9060723c */ /* 0x040fe20000041860 */
[----:B------:R-:W3:Y:S03]  /*18db0*/  LDSM.16.MT88.4 R152, [R236+0xd000] ;  /* 0x00d00000ec98783b */ /* 0x000ee60000004200 */
        /* <DEDUP_REMOVED lines=9> */
[--C-:B-1----:R-:W-:Y:S02]  /*18e50*/  FFMA.FTZ R137, R171, UR4, -R210.reuse ;  /* 0x00000004ab897c23 */ /* 0x102fe400080108d2 */
[----:B------:R-:W4:Y:S02]  /*18e60*/  LDL.LU R171, [R1+0x40] ;  /* 0x0000400001ab7983 */ /* 0x000f240000300800 */
[----:B------:R1:W1:Y:S01]  /*18e70*/  MUFU.EX2 R200, R137 ;  /* 0x0000008900c87308 */ /* 0x0002620000000800 */
[C---:B------:R-:W-:Y:S01]  /*18e80*/  HMMA.16816.F32.BF16 R112, R144.reuse, R158, R112 ;  /* 0x0000009e9070723c */ /* 0x040fe20000041870 */
[----:B------:R-:W1:Y:S07]  /*18e90*/  LDSM.16.MT88.4 R156, [R239+0xd000] ;  /* 0x00d00000ef9c783b */ /* 0x000e6e0000004200 */
[-C--:B---3--:R-:W-:Y:S08]  /*18ea0*/  HMMA.16816.F32.BF16 R116, R144, R160.reuse, R116 ;  /* 0x000000a09074723c */ /* 0x088ff00000041874 */
        /* <DEDUP_REMOVED lines=8> */
[----:B------:R-:W3:Y:S03]  /*18f30*/  LDSM.16.MT88.4 R160, [R208+0x1000] ;  /* 0x00100000d0a0783b */ /* 0x000ee60000004200 */
        /* <DEDUP_REMOVED lines=8> */
[----:B------:R1:W3:Y:S02]  /*18fc0*/  MUFU.EX2 R170, R137 ;  /* 0x0000008900aa7308 */ /* 0x0002e40000000800 */
[----:B-1----:R-:W-:Y:S01]  /*18fd0*/  FFMA.FTZ R137, R166, UR4, -R211 ;  /* 0x00000004a6897c23 */ /* 0x002fe200080108d3 */
[----:B---3--:R-:W-:Y:S07]  /*18fe0*/  F2FP.BF16.F32.PACK_AB R147, R170, R204 ;  /* 0x000000ccaa93723e */ /* 0x008fee00000010ff */
[----:B------:R-:W1:Y:S01]  /*18ff0*/  MUFU.EX2 R252, R137 ;  /* 0x0000008900fc7308 */ /* 0x000e620000000800 */
[-C--:B------:R-:W-:Y:S03]  /*19000*/  HMMA.16816.F32.BF16 R4, R144, R152.reuse, R4 ;  /* 0x000000989004723c */ /* 0x080fe60000041804 */
[----:B-1----:R-:W-:Y:S01]  /*19010*/  F2FP.BF16.F32.PACK_AB R151, R252, R202 ;  /* 0x000000cafc97723e */ /* 0x002fe200000010ff */
[--C-:B------:R-:W-:Y:S05]  /*19020*/  FFMA.FTZ R137, R165, UR4, -R136.reuse ;  /* 0x00000004a5897c23 */ /* 0x100fea0008010888 */
        /* <DEDUP_REMOVED lines=9> */
[----:B------:R-:W-:Y:S07]  /*190c0*/  LDSM.16.MT88.4 R156, [R239+0xf000] ;  /* 0x00f00000ef9c783b */ /* 0x000fee0000004200 */
        /* <DEDUP_REMOVED lines=11> */
[----:B------:R-:W-:Y:S03]  /*19180*/  LDSM.16.MT88.4 R152, [R208+0x3000] ;  /* 0x00300000d098783b */ /* 0x000fe60000004200 */
[--C-:B--2---:R-:W-:Y:S05]  /*19190*/  FFMA.FTZ R138, R164, UR4, -R136.reuse ;  /* 0x00000004a48a7c23 */ /* 0x104fea0008010888 */
[----:B------:R-:W1:Y:S01]  /*191a0*/  LDSM.16.MT88.4 R164, [R236+0xf000] ;  /* 0x00f00000eca4783b */ /* 0x000e620000004200 */
[----:B------:R-:W-:Y:S01]  /*191b0*/  MUFU.EX2 R250, R138 ;  /* 0x0000008a00fa7308 */ /* 0x000fe20000000800 */
[--C-:B----4-:R-:W-:Y:S01]  /*191c0*/  FFMA.FTZ R168, R218, UR4, -R136.reuse ;  /* 0x00000004daa87c23 */ /* 0x110fe20008010888 */
[----:B------:R-:W-:Y:S01]  /*191d0*/  MOV R218, R216 ;  /* 0x000000d800da7202 */ /* 0x000fe20000000f00 */
[----:B------:R-:W-:Y:S04]  /*191e0*/  FFMA.FTZ R136, R225, UR4, -R136 ;  /* 0x00000004e1887c23 */ /* 0x000fe80008010888 */
[----:B------:R-:W2:Y:S01]  /*191f0*/  LDL.LU R216, [R1+0x30] ;  /* 0x0000300001d87983 */ /* 0x000ea20000300800 */
[--C-:B------:R-:W-:Y:S01]  /*19200*/  FFMA.FTZ R140, R174, UR4, -R209.reuse ;  /* 0x00000004ae8c7c23 */ /* 0x100fe200080108d1 */
[----:B------:R-:W-:Y:S01]  /*19210*/  MOV R195, R218 ;  /* 0x000000da00c37202 */ /* 0x000fe20000000f00 */
[----:B------:R3:W-:Y:S01]  /*19220*/  MUFU.EX2 R248, R136 ;  /* 0x0000008800f87308 */ /* 0x0007e20000000800 */
[----:B------:R-:W4:Y:S04]  /*19230*/  LDL.LU R160, [R1+0x94] ;  /* 0x0000940001a07983 */ /* 0x000f280000300800 */
[----:B------:R-:W4:Y:S05]  /*19240*/  LDL.LU R141, [R1+0x9c] ;  /* 0x00009c00018d7983 */ /* 0x000f2a0000300800 */
[----:B------:R3:W-:Y:S01]  /*19250*/  MUFU.EX2 R232, R140 ;  /* 0x0000008c00e87308 */ /* 0x0007e20000000800 */
[-C--:B-1----:R-:W-:Y:S09]  /*19260*/  HMMA.16816.F32.BF16 R68, R144, R164.reuse, R68 ;  /* 0x000000a49044723c */ /* 0x082ff20000041844 */
[----:B------:R-:W-:Y:S01]  /*19270*/  MUFU.EX2 R234, R168 ;  /* 0x000000a800ea7308 */ /* 0x000fe20000000800 */
[----:B---3--:R-:W1:Y:S01]  /*19280*/  LDSM.16.MT88.4 R136, [R224+0x3000] ;  /* 0x00300000e088783b */ /* 0x008e620000004200 */
[C---:B------:R-:W-:Y:S04]  /*19290*/  HMMA.16816.F32.BF16 R72, R148.reuse, R164, R72 ;  /* 0x000000a49448723c */ /* 0x040fe80000041848 */
[--C-:B------:R-:W-:Y:S04]  /*192a0*/  FFMA.FTZ R140, R173, UR4, -R209.reuse ;  /* 0x00000004ad8c7c23 */ /* 0x100fe800080108d1 */
[-C--:B------:R-:W-:Y:S01]  /*192b0*/  HMMA.16816.F32.BF16 R76, R148, R166.reuse, R76 ;  /* 0x000000a6944c723c */ /* 0x080fe2000004184c */
[----:B------:R3:W1:Y:S07]  /*192c0*/  MUFU.EX2 R231, R140 ;  /* 0x0000008c00e77308 */ /* 0x00066e0000000800 */
[C---:B------:R-:W-:Y:S08]  /*192d0*/  HMMA.16816.F32.BF16 R80, R144.reuse, R166, R80 ;  /* 0x000000a69050723c */ /* 0x040ff00000041850 */
[-C--:B------:R-:W-:Y:S03]  /*192e0*/  HMMA.16816.F32.BF16 R84, R144, R156.reuse, R84 ;  /* 0x0000009c9054723c */ /* 0x080fe60000041854 */
[--C-:B---3--:R-:W-:Y:S02]  /*192f0*/  FFMA.FTZ R140, R172, UR4, -R210.reuse ;  /* 0x00000004ac8c7c23 */ /* 0x108fe400080108d2 */
[----:B------:R-:W-:Y:S02]  /*19300*/  LDSM.16.MT88.4 R172, [R239+0xd800] ;  /* 0x00d80000efac783b */ /* 0x000fe40000004200 */
[----:B------:R3:W-:Y:S01]  /*19310*/  MUFU.EX2 R230, R140 ;  /* 0x0000008c00e67308 */ /* 0x0007e20000000800 */
[C---:B------:R-:W-:Y:S08]  /*19320*/  HMMA.16816.F32.BF16 R88, R148.reuse, R156, R88 ;  /* 0x0000009c9458723c */ /* 0x040ff00000041858 */
[-C--:B------:R-:W-:Y:S08]  /*19330*/  HMMA.16816.F32.BF16 R92, R148, R158.reuse, R92 ;  /* 0x0000009e945c723c */ /* 0x080ff0000004185c */
[C---:B------:R-:W-:Y:S01]  /*19340*/  HMMA.16816.F32.BF16 R96, R144.reuse, R158, R96 ;  /* 0x0000009e9060723c */ /* 0x040fe20000041860 */
[----:B------:R-:W4:Y:S03]  /*19350*/  LDSM.16.MT88.4 R156, [R236+0xd800] ;  /* 0x00d80000ec9c783b */ /* 0x000f260000004200 */
[--C-:B---3--:R-:W-:Y:S01]  /*19360*/  FFMA.FTZ R140, R171, UR4, -R210.reuse ;  /* 0x00000004ab8c7c23 */ /* 0x108fe200080108d2 */
[----:B------:R-:W-:Y:S03]  /*19370*/  MOV R171, R217 ;  /* 0x000000d900ab7202 */ /* 0x000fe60000000f00 */
[-C--:B------:R-:W-:Y:S01]  /*19380*/  HMMA.16816.F32.BF16 R100, R144, R152.reuse, R100 ;  /* 0x000000989064723c */ /* 0x080fe20000041864 */
[----:B------:R3:W1:Y:S07]  /*19390*/  MUFU.EX2 R229, R140 ;  /* 0x0000008c00e57308 */ /* 0x00066e0000000800 */
[C---:B------:R-:W-:Y:S01]  /*193a0*/  HMMA.16816.F32.BF16 R104, R148.reuse, R152, R104 ;  /* 0x000000989468723c */ /* 0x040fe20000041868 */
[----:B------:R-:W4:Y:S04]  /*193b0*/  LDL.LU R153, [R1+0x98] ;  /* 0x0000980001997983 */ /* 0x000f280000300800 */
[----:B------:R-:W4:Y:S03]  /*193c0*/  LDL.LU R152, [R1+0xa0] ;  /* 0x0000a00001987983 */ /* 0x000f260000300800 */
[-C--:B------:R-:W-:Y:S03]  /*193d0*/  HMMA.16816.F32.BF16 R108, R148, R154.reuse, R108 ;  /* 0x0000009a946c723c */ /* 0x080fe6000004186c */
[--C-:B---3--:R-:W-:Y:S01]  /*193e0*/  FFMA.FTZ R140, R226, UR4, -R209.reuse ;  /* 0x00000004e28c7c23 */ /* 0x108fe200080108d1 */
[----:B------:R-:W-:Y:S03]  /*193f0*/  FFMA.FTZ R209, R227, UR4, -R209 ;  /* 0x00000004e3d17c23 */ /* 0x000fe600080108d1 */
[----:B------:R3:W-:Y:S01]  /*19400*/  MUFU.EX2 R228, R140 ;  /* 0x0000008c00e47308 */ /* 0x0007e20000000800 */
[C---:B------:R-:W-:Y:S09]  /*19410*/  HMMA.16816.F32.BF16 R112, R144.reuse, R154, R112 ;  /* 0x0000009a9070723c */ /* 0x040ff20000041870 */
[----:B------:R3:W3:Y:S01]  /*19420*/  MUFU.EX2 R227, R209 ;  /* 0x000000d100e37308 */ /* 0x0006e20000000800 */
[-C--:B-1----:R-:W-:Y:S08]  /*19430*/  HMMA.16816.F32.BF16 R116, R144, R136.reuse, R116 ;  /* 0x000000889074723c */ /* 0x082ff00000041874 */
[C---:B------:R-:W-:Y:S04]  /*19440*/  HMMA.16816.F32.BF16 R120, R148.reuse, R136, R120 ;  /* 0x000000889478723c */ /* 0x040fe80000041878 */
[--C-:B---3--:R-:W-:Y:S01]  /*19450*/  FFMA.FTZ R140, R142, UR4, -R210.reuse ;  /* 0x000000048e8c7c23 */ /* 0x108fe200080108d2 */
[----:B------:R-:W-:Y:S01]  /*19460*/  F2FP.BF16.F32.PACK_AB R136, R231, R232 ;  /* 0x000000e8e788723e */ /* 0x000fe200000010ff */
[----:B------:R-:W3:Y:S01]  /*19470*/  LDL.LU R142, [R1+0xe0] ;  /* 0x0000e000018e7983 */ /* 0x000ee20000300800 */
[----:B------:R-:W-:Y:S01]  /*19480*/  F2FP.BF16.F32.PACK_AB R137, R229, R230 ;  /* 0x000000e6e589723e */ /* 0x000fe200000010ff */
[-C--:B------:R-:W-:Y:S01]  /*19490*/  HMMA.16816.F32.BF16 R124, R148, R138.reuse, R124 ;  /* 0x0000008a947c723c */ /* 0x080fe2000004187c */
[----:B------:R1:W-:Y:S02]  /*194a0*/  MUFU.EX2 R226, R140 ;  /* 0x0000008c00e27308 */ /* 0x0003e40000000800 */
[----:B------:R-:W-:Y:S05]  /*194b0*/  F2FP.BF16.F32.PACK_AB R209, R249, R235 ;  /* 0x000000ebf9d1723e */ /* 0x000fea00000010ff */
[----:B------:R-:W-:Y:S04]  /*194c0*/  HMMA.16816.F32.BF16 R128, R144, R138, R128 ;  /* 0x0000008a9080723c */ /* 0x000fe80000041880 */
[----:B------:R-:W-:Y:S01]  /*194d0*/  F2FP.BF16.F32.PACK_AB R138, R227, R228 ;  /* 0x000000e4e38a723e */ /* 0x000fe200000010ff */
[----:B--2---:R-:W-:Y:S01]  /*194e0*/  FFMA.FTZ R210, R216, UR4, -R210 ;  /* 0x00000004d8d27c23 */ /* 0x004fe200080108d2 */
[----:B----4-:R-:W-:Y:S03]  /*194f0*/  FFMA.FTZ R132, R132, R160, R215 ;  /* 0x000000a084847223 */ /* 0x010fe600000100d7 */
[----:B------:R-:W2:Y:S01]  /*19500*/  MUFU.EX2 R225, R210 ;  /* 0x000000d200e17308 */ /* 0x000ea20000000800 */
[----:B------:R-:W-:Y:S01]  /*19510*/  MOV R160, R198 ;  /* 0x000000c600a07202 */ /* 0x000fe20000000f00 */
[----:B-1----:R-:W-:Y:S01]  /*19520*/  FADD.FTZ R140, R133, R132 ;  /* 0x00000084858c7221 */ /* 0x002fe20000010000 */
[----:B------:R-:W-:Y:S01]  /*19530*/  FFMA.FTZ R3, R3, R141, R212 ;  /* 0x0000008d03037223 */ /* 0x000fe200000100d4 */
[----:B------:R-:W4:Y:S01]  /*19540*/  LDL.LU R133, [R1+0xdc] ;  /* 0x0000dc0001857983 */ /* 0x000f220000300800 */
[----:B------:R-:W-:Y:S02]  /*19550*/  MOV R198, R219 ;  /* 0x000000db00c67202 */ /* 0x000fe40000000f00 */
[----:B------:R-:W-:Y:S01]  /*19560*/  FADD.FTZ R3, R134, R3 ;  /* 0x0000000386037221 */ /* 0x000fe20000010000 */
[----:B------:R-:W1:Y:S01]  /*19570*/  LDSM.16.MT88.4 R212, [R236+0xf800] ;  /* 0x00f80000ecd4783b */ /* 0x000e620000004200 */
[----:B--2---:R-:W-:Y:S07]  /*19580*/  F2FP.BF16.F32.PACK_AB R139, R225, R226 ;  /* 0x000000e2e18b723e */ /* 0x004fee00000010ff */
[----:B------:R-:W2:Y:S01]  /*19590*/  LDL.LU R134, [R1+0xd8] ;  /* 0x0000d80001867983 */ /* 0x000ea20000300800 */
[----:B------:R-:W-:Y:S03]  /*195a0*/  F2FP.BF16.F32.PACK_AB R210, R248, R234 ;  /* 0x000000eaf8d2723e */ /* 0x000fe600000010ff */
[----:B------:R-:W1:Y:S01]  /*195b0*/  LDSM.16.MT88.4 R216, [R239+0xf800] ;  /* 0x00f80000efd8783b */ /* 0x000e620000004200 */
[-C--:B------:R-:W-:Y:S07]  /*195c0*/  HMMA.16816.F32.BF16 R148, R136, R156.reuse, R4 ;  /* 0x0000009c8894723c */ /* 0x080fee0000041804 */
[----:B------:R-:W-:Y:S01]  /*195d0*/  LDSM.16.MT88.4 R4, [R224+0x3800] ;  /* 0x00380000e004783b */ /* 0x000fe20000004200 */
[----:B------:R-:W-:Y:S04]  /*195e0*/  FFMA.FTZ R2, R2, R153, R222 ;  /* 0x0000009902027223 */ /* 0x000fe800000100de */
[----:B------:R-:W-:Y:S01]  /*195f0*/  FADD.FTZ R132, R221, R2 ;  /* 0x00000002dd847221 */ /* 0x000fe20000010000 */
[----:B------:R-:W-:Y:S01]  /*19600*/  MOV R2, R223 ;  /* 0x000000df00027202 */ /* 0x000fe20000000f00 */
[----:B------:R-:W-:Y:S02]  /*19610*/  FFMA.FTZ R0, R0, R152, R220 ;  /* 0x0000009800007223 */ /* 0x000fe400000100dc */
[----:B------:R1:W4:Y:S02]  /*19620*/  LDSM.16.MT88.4 R220, [R208+0x3800] ;  /* 0x00380000d0dc783b */ /* 0x0003240000004200 */
[----:B-1----:R-:W-:Y:S01]  /*19630*/  F2FP.BF16.F32.PACK_AB R208, R250, R251 ;  /* 0x000000fbfad0723e */ /* 0x002fe200000010ff */
[----:B---3--:R-:W-:Y:S01]  /*19640*/  FFMA.FTZ R211, R142, UR4, -R211 ;  /* 0x000000048ed37c23 */ /* 0x008fe200080108d3 */
        /* <DEDUP_REMOVED lines=66> */
[----:B------:R-:W3:Y:S01]  /*19a70*/  LDL.LU R135, [R1+0xd0] ;  /* 0x0000d00001877983 */ /* 0x000ee20000300800 */
        /* <DEDUP_REMOVED lines=101> */
[-C--:B----4-:R-:W-:Y:S08]  /*1a0d0*/  HMMA.16816.F32.BF16 R100, R136, R220.reuse, R100 ;  /* 0x000000dc8864723c */ /* 0x090ff00000041864 */
        /* <DEDUP_REMOVED lines=17> */
[----:B--2---:R-:W-:Y:S01]  /*1a1f0*/  MOV R137, R134 ;  /* 0x0000008600897202 */ /* 0x004fe20000000f00 */
[----:B------:R1:W-:Y:S04]  /*1a200*/  STL [R1+0x48], R15 ;  /* 0x0000480f01007387 */ /* 0x0003e80000100800 */
[----:B------:R1:W-:Y:S01]  /*1a210*/  STL [R1+0x98], R3 ;  /* 0x0000980301007387 */ /* 0x0003e20000100800 */
[----:B----4-:R-:W-:Y:S05]  /*1a220*/  FADD.FTZ R0, R225, R2 ;  /* 0x00000002e1007221 */ /* 0x010fea0000010000 */
[----:B------:R1:W-:Y:S04]  /*1a230*/  STL [R1+0xa0], R0 ;  /* 0x0000a00001007387 */ /* 0x0003e80000100800 */
[----:B------:R1:W-:Y:S01]  /*1a240*/  STL [R1+0x44], R142 ;  /* 0x0000448e01007387 */ /* 0x0003e20000100800 */
[----:B---3--:R-:W-:Y:S02]  /*1a250*/  MOV R136, R143 ;  /* 0x0000008f00887202 */ /* 0x008fe40000000f00 */
[----:B------:R-:W-:Y:S01]  /*1a260*/  MOV R132, R135 ;  /* 0x0000008700847202 */ /* 0x000fe20000000f00 */
[----:B------:R-:W-:Y:S06]  /*1a270*/  BRA.U UP0, `(.L_x_159) ;  /* 0xffffffb9005c7547 */ /* 0x000fec000b83ffff */
.L_x_158:
[----:B-1----:R-:W2:Y:S01]  /*1a280*/  LDL.LU R3, [R1+0x98] ;  /* 0x0000980001037983 */ /* 0x002ea20000300800 */
        /* <DEDUP_REMOVED lines=39> */
[----:B---3--:R-:W-:Y:S01]  /*1a500*/  FADD.FTZ R0, R0, R7 ;  /* 0x0000000700007221 */ /* 0x008fe20000010000 */
[----:B----4-:R-:W-:-:S04]  /*1a510*/  FADD.FTZ R4, R4, R6 ;  /* 0x0000000604047221 */ /* 0x010fc80000010000 */
[----:B------:R-:W3:Y:S04]  /*1a520*/  SHFL.BFLY PT, R66, R0, 0x1, 0x1f ;  /* 0x0c201f0000427f89 */ /* 0x000ee800000e0000 */
[----:B------:R-:W4:Y:S01]  /*1a530*/  SHFL.BFLY PT, R65, R4, 0x1, 0x1f ;  /* 0x0c201f0004417f89 */ /* 0x000f2200000e0000 */
[----:B--2---:R-:W-:Y:S01]  /*1a540*/  FADD.FTZ R3, R3, R5 ;  /* 0x0000000503037221 */ /* 0x004fe20000010000 */
[----:B------:R-:W-:Y:S01]  /*1a550*/  SHF.L.U32 R5, R136, 0x1, RZ ;  /* 0x0000000188057819 */ /* 0x000fe200000006ff */
[----:B-1----:R-:W-:-:S03]  /*1a560*/  FADD.FTZ R67, R2, R67 ;  /* 0x0000004302437221 */ /* 0x002fc60000010000 */
[----:B------:R-:W1:Y:S01]  /*1a570*/  SHFL.BFLY PT, R132, R3, 0x1, 0x1f ;  /* 0x0c201f0003847f89 */ /* 0x000e6200000e0000 */
[----:B------:R-:W-:Y:S01]  /*1a580*/  LOP3.LUT R6, R5, 0x6, RZ, 0xc0, !PT ;  /* 0x0000000605067812 */ /* 0x000fe200078ec0ff */
[----:B------:R-:W2:Y:S01]  /*1a590*/  MUFU.RCP R2, R67 ;  /* 0x0000004300027308 */ /* 0x000ea20000001000 */
[----:B------:R-:W-:Y:S01]  /*1a5a0*/  FSETP.NE.FTZ.AND P4, PT, R67, RZ, PT ;  /* 0x000000ff4300720b */ /* 0x000fe20003f95000 */
[----:B---3--:R-:W-:Y:S01]  /*1a5b0*/  FADD.FTZ R66, R0, R66 ;  /* 0x0000004200427221 */ /* 0x008fe20000010000 */
[----:B------:R-:W-:Y:S02]  /*1a5c0*/  SHF.L.U32 R0, R136, 0x4, RZ ;  /* 0x0000000488007819 */ /* 0x000fe400000006ff */
[----:B------:R-:W-:Y:S01]  /*1a5d0*/  LOP3.LUT R6, R6, 0x7c00, R8, 0xf8, !PT ;  /* 0x00007c0006067812 */ /* 0x000fe200078ef808 */
[----:B----4-:R-:W-:Y:S01]  /*1a5e0*/  FADD.FTZ R65, R4, R65 ;  /* 0x0000004104417221 */ /* 0x010fe20000010000 */
[----:B------:R-:W-:Y:S01]  /*1a5f0*/  LOP3.LUT R0, R0, 0x1c0, RZ, 0xc0, !PT ;  /* 0x000001c000007812 */ /* 0x000fe200078ec0ff */
[----:B------:R-:W3:Y:S01]  /*1a600*/  MUFU.RCP R7, R66 ;  /* 0x0000004200077308 */ /* 0x000ee20000001000 */
[----:B------:R-:W-:-:S02]  /*1a610*/  FSETP.NE.FTZ.AND P3, PT, R66, RZ, PT ;  /* 0x000000ff4200720b */ /* 0x000fc40003f75000 */
[----:B------:R-:W-:Y:S02]  /*1a620*/  LOP3.LUT R5, R0, 0x38, R5, 0xf8, !PT ;  /* 0x0000003800057812 */ /* 0x000fe400078ef805 */
[----:B------:R-:W-:Y:S02]  /*1a630*/  FSETP.NE.FTZ.AND P2, PT, R65, RZ, PT ;  /* 0x000000ff4100720b */ /* 0x000fe40003f55000 */
[----:B------:R-:W-:Y:S02]  /*1a640*/  LOP3.LUT R6, R6, R5, RZ, 0xfc, !PT ;  /* 0x0000000506067212 */ /* 0x000fe400078efcff */
[----:B--2---:R-:W-:Y:S02]  /*1a650*/  FSEL R0, R2, 1, P4 ;  /* 0x3f80000002007808 */ /* 0x004fe40002000000 */
[----:B------:R-:W2:Y:S01]  /*1a660*/  MUFU.RCP R2, R65 ;  /* 0x0000004100027308 */ /* 0x000ea20000001000 */
        /* <DEDUP_REMOVED lines=34> */
[----:B---3--:R-:W-:Y:S01]  /*1a890*/  FSEL R3, R7, 1, P3 ;  /* 0x3f80000007037808 */ /* 0x008fe20001800000 */
[----:B------:R-:W1:Y:S01]  /*1a8a0*/  MUFU.RCP R0, R132 ;  /* 0x0000008400007308 */ /* 0x000e620000001000 */
[----:B------:R-:W-:-:S02]  /*1a8b0*/  FSETP.NE.FTZ.AND P1, PT, R132, RZ, PT ;  /* 0x000000ff8400720b */ /* 0x000fc40003f35000 */
[----:B--2---:R-:W-:Y:S01]  /*1a8c0*/  FSEL R2, R2, 1, P2 ;  /* 0x3f80000002027808 */ /* 0x004fe20001000000 */
[C---:B------:R-:W-:Y:S01]  /*1a8d0*/  FMUL.FTZ R150, R3.reuse, R150 ;  /* 0x0000009603967220 */ /* 0x040fe20000410000 */
[----:B------:R-:W-:Y:S01]  /*1a8e0*/  FMUL.FTZ R11, R3, R151 ;  /* 0x00000097030b7220 */ /* 0x000fe20000410000 */
[----:B------:R-:W-:Y:S01]  /*1a8f0*/  F2FP.BF16.F32.PACK_AB R49, R49, R68 ;  /* 0x000000443131723e */ /* 0x000fe200000010ff */
[C---:B------:R-:W-:Y:S01]  /*1a900*/  FMUL.FTZ R158, R3.reuse, R158 ;  /* 0x0000009e039e7220 */ /* 0x040fe20000410000 */
[----:B------:R-:W-:Y:S01]  /*1a910*/  SEL R4, R4, 0xfffffff0, !P0 ;  /* 0xfffffff004047807 */ /* 0x000fe20004000000 */
[----:B------:R-:W-:Y:S01]  /*1a920*/  FMUL.FTZ R159, R3, R159 ;  /* 0x0000009f039f7220 */ /* 0x000fe20000410000 */
[----:B------:R-:W-:Y:S01]  /*1a930*/  F2FP.BF16.F32.PACK_AB R11, R11, R150 ;  /* 0x000000960b0b723e */ /* 0x000fe200000010ff */
[C---:B------:R-:W-:Y:S01]  /*1a940*/  FMUL.FTZ R144, R2.reuse, R144 ;  /* 0x0000009002907220 */ /* 0x040fe20000410000 */
[----:B------:R-:W-:Y:S01]  /*1a950*/  MOV R68, 0x20 ;  /* 0x0000002000447802 */ /* 0x000fe20000000f00 */
[----:B------:R-:W-:Y:S01]  /*1a960*/  FMUL.FTZ R64, R2, R145 ;  /* 0x0000009102407220 */ /* 0x000fe20000410000 */
[----:B------:R-:W-:Y:S01]  /*1a970*/  LOP3.LUT P0, RZ, R136, 0x8, RZ, 0xc0, !PT ;  /* 0x0000000888ff7812 */ /* 0x000fe2000780c0ff */
        /* <DEDUP_REMOVED lines=69> */
[----:B-1----:R-:W-:Y:S01]  /*1add0*/  SEL R11, R68, 0xffffffe0, !P0 ;  /* 0xffffffe0440b7807 */ /* 0x002fe20004000000 */
[----:B------:R-:W-:Y:S01]  /*1ade0*/  FMUL.FTZ R168, R2, R168 ;  /* 0x000000a802a87220 */ /* 0x000fe20000410000 */
[----:B------:R-:W-:Y:S01]  /*1adf0*/  LOP3.LUT P0, RZ, R136, 0x10, RZ, 0xc0, !PT ;  /* 0x0000001088ff7812 */ /* 0x000fe2000780c0ff */
        /* <DEDUP_REMOVED lines=48> */
[C---:B-1----:R-:W-:Y:S02]  /*1b100*/  IADD3 R3, PT, PT, R0.reuse, R11, RZ ;  /* 0x0000000b00037210 */ /* 0x042fe40007ffe0ff */
        /* <DEDUP_REMOVED lines=9> */
[----:B---3--:R-:W-:Y:S02]  /*1b1a0*/  IADD3 R5, PT, PT, R4, R3, RZ ;  /* 0x0000000304057210 */ /* 0x008fe40007ffe0ff */
        /* <DEDUP_REMOVED lines=110> */
.L_x_162:
        /* <DEDUP_REMOVED lines=76> */
.L_x_164:
[----:B------:R-:W-:Y:S05]  /*1bd50*/  BSYNC.RECONVERGENT B0 ;  /* 0x0000000000007941 */ /* 0x000fea0003800200 */
.L_x_163:
        /* <DEDUP_REMOVED lines=40> */
.L_x_166:
[----:B------:R-:W-:Y:S05]  /*1bfe0*/  BSYNC.RECONVERGENT B0 ;  /* 0x0000000000007941 */ /* 0x000fea0003800200 */
.L_x_165:
        /* <DEDUP_REMOVED lines=19> */
.L_x_168:
[----:B------:R-:W-:Y:S05]  /*1c120*/  BSYNC.RECONVERGENT B0 ;  /* 0x0000000000007941 */ /* 0x000fea0003800200 */
.L_x_167:
        /* <DEDUP_REMOVED lines=18> */
.L_x_170:
[----:B------:R-:W-:Y:S05]  /*1c250*/  BSYNC.RECONVERGENT B0 ;  /* 0x0000000000007941 */ /* 0x000fea0003800200 */
.L_x_169:
        /* <DEDUP_REMOVED lines=18> */
.L_x_172:
[----:B------:R-:W-:Y:S05]  /*1c380*/  BSYNC.RECONVERGENT B0 ;  /* 0x0000000000007941 */ /* 0x000fea0003800200 */
.L_x_171:
        /* <DEDUP_REMOVED lines=18> */
.L_x_174:
[----:B------:R-:W-:Y:S05]  /*1c4b0*/  BSYNC.RECONVERGENT B0 ;  /* 0x0000000000007941 */ /* 0x000fea0003800200 */
.L_x_173:
        /* <DEDUP_REMOVED lines=18> */
.L_x_176:
[----:B------:R-:W-:Y:S05]  /*1c5e0*/  BSYNC.RECONVERGENT B0 ;  /* 0x0000000000007941 */ /* 0x000fea0003800200 */
.L_x_175:
        /* <DEDUP_REMOVED lines=18> */
.L_x_178:
[----:B------:R-:W-:Y:S05]  /*1c710*/  BSYNC.RECONVERGENT B0 ;  /* 0x0000000000007941 */ /* 0x000fea0003800200 */
.L_x_177:
        /* <DEDUP_REMOVED lines=17> */
.L_x_179:
        /* <DEDUP_REMOVED lines=13> */
.L_x_1657:


//--------------------- .text._ZN5flash16flash_fwd_kernelI23Flash_fwd_kernel_traitsILi128ELi128ELi64ELi4ELb0ELb0EN7cutlass10bfloat16_tE19Flash_kernel_traitsILi128ELi128ELi64ELi4ES3_EELb0ELb1ELb0ELb0ELb0ELb0ELb0ELb0EEEvNS_16Flash_fwd_paramsE --------------------------
	.section	.text._ZN5flash16flash_fwd_kernelI23Flash_fwd_kernel_traitsILi128ELi128ELi64ELi4ELb0ELb0EN7cutlass10bfloat16_tE19Flash_kernel_traitsILi128ELi128ELi64ELi4ES3_EELb0ELb1ELb0ELb0ELb0ELb0ELb0ELb0EEEvNS_16Flash_fwd_paramsE,"ax",@progbits
	.align	128
        .global         _ZN5flash16flash_fwd_kernelI23Flash_fwd_kernel_traitsILi128ELi128ELi64ELi4ELb0ELb0EN7cutlass10bfloat16_tE19Flash_kernel_traitsILi128ELi128ELi64ELi4ES3_EELb0ELb1ELb0ELb0ELb0ELb0ELb0ELb0EEEvNS_16Flash_fwd_paramsE
        .type           _ZN5flash16flash_fwd_kernelI23Flash_fwd_kernel_traitsILi128ELi128ELi64ELi4ELb0ELb0EN7cutlass10bfloat16_tE19Flash_kernel_traitsILi128ELi128ELi64ELi4ES3_EELb0ELb1ELb0ELb0ELb0ELb0ELb0ELb0EEEvNS_16Flash_fwd_paramsE,@function
        .size           _ZN5flash16flash_fwd_kernelI23Flash_fwd_kernel_traitsILi128ELi128ELi64ELi4ELb0ELb0EN7cutlass10bfloat16_tE19Flash_kernel_traitsILi128ELi128ELi64ELi4ES3_EELb0ELb1ELb0ELb0ELb0ELb0ELb0ELb0EEEvNS_16Flash_fwd_paramsE,(.L_x_1658 - _ZN5flash16flash_fwd_kernelI23Flash_fwd_kernel_traitsILi128ELi128ELi64ELi4ELb0ELb0EN7cutlass10bfloat16_tE19Flash_kernel_traitsILi128ELi128ELi64ELi4ES3_EELb0ELb1ELb0ELb0ELb0ELb0ELb0ELb0EEEvNS_16Flash_fwd_paramsE)
        .other          _ZN5flash16flash_fwd_kernelI23Flash_fwd_kernel_traitsILi128ELi128ELi64ELi4ELb0ELb0EN7cutlass10bfloat16_tE19Flash_kernel_traitsILi128ELi128ELi64ELi4ES3_EELb0ELb1ELb0ELb0ELb0ELb0ELb0ELb0EEEvNS_16Flash_fwd_paramsE,@"STO_CUDA_ENTRY STV_DEFAULT"
_ZN5flash16flash_fwd_kernelI23Flash_fwd_kernel_traitsILi128ELi128ELi64ELi4ELb0ELb0EN7cutlass10bfloat16_tE19Flash_kernel_traitsILi128ELi128ELi64ELi4ES3_EELb0ELb1ELb0ELb0ELb0ELb0ELb0ELb0EEEvNS_16Flash_fwd_paramsE:
.text._ZN5flash16flash_fwd_kernelI23Flash_fwd_kernel_traitsILi128ELi128ELi64ELi4ELb0ELb0EN7cutlass10bfloat16_tE19Flash_kernel_traitsILi128ELi128ELi64ELi4ES3_EELb0ELb1ELb0ELb0ELb0ELb0ELb0ELb0EEEvNS_16Flash_fwd_paramsE:
        /* <DEDUP_REMOVED lines=73> */
.L_x_180:
        /* <DEDUP_REMOVED lines=34> */
[----:B------:R-:W-:-:S03]  /*06b0*/  @UP0 UIMAD UR9, UR19, UR7, UR13 ;  /* 0x00000007130902a4 */ /* 0x000fc6000f8e020d */
        /* <DEDUP_REMOVED lines=14> */
.L_x_182:
[----:B------:R-:W1:Y:S01]  /*07a0*/  LDCU UR6, c[0x0][0x434] ;  /* 0x00008680ff0677ac */ /* 0x000e620008000800 */
[----:B------:R-:W-:Y:S01]  /*07b0*/  IMAD.SHL.U32 R12, R234, 0x8, RZ ;  /* 0x00000008ea0c7824 */ /* 0x000fe200078e00ff */
[----:B------:R-:W-:Y:S01]  /*07c0*/  SHF.R.U32.HI R234, RZ, 0x3, R234 ;  /* 0x00000003ffea7819 */ /* 0x000fe200000116ea */
[----:B------:R-:W-:Y:S01]  /*07d0*/  BSSY.RECONVERGENT B0, `(.L_x_183) ;  /* 0x0000035000007945 */ /* 0x000fe20003800200 */
[----:B------:R-:W2:Y:S02]  /*07e0*/  LDCU.64 UR4, c[0x0][0x410] ;  /* 0x00008200ff0477ac */ /* 0x000ea40008000a00 */
[----:B------:R-:W-:Y:S01]  /*07f0*/  LOP3.LUT R12, R12, 0x38, RZ, 0xc0, !PT ;  /* 0x000000380c0c7812 */ /* 0x000fe200078ec0ff */
[C---:B------:R-:W-:Y:S01]  /*0800*/  VIADD R15, R234.reuse, 0x20 ;  /* 0x00000020ea0f7836 */ /* 0x040fe20000000000 */
[----:B------:R-:W-:Y:S01]  /*0810*/  UISETP.NE.AND UP1, UPT, UR10, URZ, !UP1 ;  /* 0x000000ff0a00728c */ /* 0x000fe2000cf25270 */
[----:B------:R-:W-:Y:S01]  /*0820*/  VIADD R16, R234, 0x30 ;  /* 0x00000030ea107836 */ /* 0x000fe20000000000 */
[----:B------:R-:W-:Y:S01]  /*0830*/  IADD3 R2, P0, PT, R12, UR14, RZ ;  /* 0x0000000e0c027c10 */ /* 0x000fe2000ff1e0ff */
[----:B------:R-:W-:Y:S01]  /*0840*/  UIADD3 UR26, UPT, UPT, -UR24, UR26, URZ ;  /* 0x0000001a181a7290 */ /* 0x000fe2000fffe1ff */
[C---:B------:R-:W-:Y:S01]  /*0850*/  IADD3 R14, PT, PT, R234.reuse, 0x10, RZ ;  /* 0x00000010ea0e7810 */ /* 0x040fe20007ffe0ff */
[----:B------:R-:W-:Y:S01]  /*0860*/  UISETP.NE.AND UP0, UPT, UR19, -0x1, UPT ;  /* 0xffffffff1300788c */ /* 0x000fe2000bf05270 */
[C---:B------:R-:W-:Y:S01]  /*0870*/  IADD3 R18, PT, PT, R234.reuse, 0x40, RZ ;  /* 0x00000040ea127810 */ /* 0x040fe20007ffe0ff */
[----:B------:R-:W-:Y:S01]  /*0880*/  IMAD.X R3, RZ, RZ, UR9, P0 ;  /* 0x00000009ff037e24 */ /* 0x000fe200080e06ff */
[----:B---3--:R-:W-:Y:S01]  /*0890*/  UIMAD UR9, UR27, UR11, URZ ;  /* 0x0000000b1b0972a4 */ /* 0x008fe2000f8e02ff */
[----:B------:R-:W-:Y:S01]  /*08a0*/  ISETP.GE.AND P0, PT, R234, UR26, PT ;  /* 0x0000001aea007c0c */ /* 0x000fe2000bf06270 */
[----:B-1----:R-:W-:Y:S01]  /*08b0*/  UIMAD UR6, UR31, UR6, URZ ;  /* 0x000000061f0672a4 */ /* 0x002fe2000f8e02ff */
[----:B------:R-:W-:Y:S01]  /*08c0*/  ISETP.GE.AND P3, PT, R14, UR26, PT ;  /* 0x0000001a0e007c0c */ /* 0x000fe2000bf66270 */
[----:B------:R-:W-:Y:S01]  /*08d0*/  @!UP1 UIMAD UR9, UR31, UR7, UR9 ;  /* 0x000000071f0992a4 */ /* 0x000fe2000f8e0209 */
[----:B------:R-:W-:Y:S01]  /*08e0*/  ISETP.GE.AND P2, PT, R15, UR26, PT ;  /* 0x0000001a0f007c0c */ /* 0x000fe2000bf46270 */
[----:B------:R-:W-:Y:S01]  /*08f0*/  USEL UR6, UR6, UR19, !UP0 ;  /* 0x0000001306067287 */ /* 0x000fe2000c000000 */
[----:B--2---:R-:W-:Y:S01]  /*0900*/  IMAD.U32 R0, RZ, RZ, UR4 ;  /* 0x00000004ff007e24 */ /* 0x004fe2000f8e00ff */
[----:B------:R-:W-:Y:S01]  /*0910*/  UIMAD UR24, UR24, UR8, URZ ;  /* 0x00000008181872a4 */ /* 0x000fe2000f8e02ff */
[----:B------:R-:W-:Y:S01]  /*0920*/  ISETP.GE.AND P1, PT, R16, UR26, PT ;  /* 0x0000001a10007c0c */ /* 0x000fe2000bf26270 */
[----:B------:R-:W-:Y:S01]  /*0930*/  USHF.R.S32.HI UR4, URZ, 0x1f, UR6 ;  /* 0x0000001fff047899 */ /* 0x000fe20008011406 */
[----:B------:R-:W-:Y:S01]  /*0940*/  IMAD.WIDE.U32 R10, R0, UR27, R2 ;  /* 0x0000001b000a7c25 */ /* 0x000fe2000f8e0002 */
[----:B------:R-:W-:Y:S01]  /*0950*/  USEL UR6, UR6, URZ, UP1 ;  /* 0x000000ff06067287 */ /* 0x000fe20008800000 */
[----:B------:R-:W-:Y:S01]  /*0960*/  ISETP.GE.AND P4, PT, R18, UR26, PT ;  /* 0x0000001a12007c0c */ /* 0x000fe2000bf86270 */
[----:B------:R-:W-:Y:S01]  /*0970*/  USEL UR4, UR4, URZ, UP1 ;  /* 0x000000ff04047287 */ /* 0x000fe20008800000 */
[----:B------:R-:W-:Y:S01]  /*0980*/  IMAD.U32 R0, RZ, RZ, UR5 ;  /* 0x00000005ff007e24 */ /* 0x000fe2000f8e00ff */
[----:B------:R-:W-:Y:S01]  /*0990*/  USHF.R.S32.HI UR5, URZ, 0x1f, UR9 ;  /* 0x0000001fff057899 */ /* 0x000fe20008011409 */
[----:B------:R-:W-:Y:S01]  /*09a0*/  VIADD R20, R234, 0x50 ;  /* 0x00000050ea147836 */ /* 0x000fe20000000000 */
[----:B------:R-:W-:Y:S01]  /*09b0*/  USHF.R.S32.HI UR12, URZ, 0x1f, UR24 ;  /* 0x0000001fff0c7899 */ /* 0x000fe20008011418 */
[----:B------:R-:W-:Y:S01]  /*09c0*/  IMAD R9, R0, UR27, R11 ;  /* 0x0000001b00097c24 */ /* 0x000fe2000f8e020b */
[----:B------:R-:W-:Y:S01]  /*09d0*/  UIADD3 UR9, UP1, UP0, UR24, UR6, UR9 ;  /* 0x0000000618097290 */ /* 0x000fe2000f83e009 */
[----:B------:R-:W-:Y:S01]  /*09e0*/  LOP3.LUT R13, R12, 0x40, RZ, 0xfc, !PT ;  /* 0x000000400c0d7812 */ /* 0x000fe200078efcff */
[----:B------:R-:W-:-:S02]  /*09f0*/  UIMAD.WIDE.U32 UR10, UR29, 0x80, URZ ;  /* 0x000000801d0a78a5 */ /* 0x000fc4000f8e00ff */
[----:B------:R-:W-:-:S04]  /*0a00*/  UIADD3.X UR12, UPT, UPT, UR12, UR4, UR5, UP1, UP0 ;  /* 0x000000040c0c7290 */ /* 0x000fc80008fe0405 */
[----:B------:R-:W-:Y:S01]  /*0a10*/  LOP3.LUT R7, R234, UR10, RZ, 0xfc, !PT ;  /* 0x0000000aea077c12 */ /* 0x000fe2000f8efcff */
[----:B------:R-:W-:Y:S07]  /*0a20*/  @P0 BRA `(.L_x_184) ;  /* 0x00000000003c0947 */ /* 0x000fee0003800000 */
[----:B------:R-:W1:Y:S01]  /*0a30*/  LDCU.64 UR4, c[0x0][0x408] ;  /* 0x00008100ff0477ac */ /* 0x000e620008000a00 */
[----:B------:R-:W-:Y:S01]  /*0a40*/  MOV R8, R10 ;  /* 0x0000000a00087202 */ /* 0x000fe20000000f00 */
[----:B------:R-:W2:Y:S01]  /*0a50*/  LDCU UR13, c[0x0][0x440] ;  /* 0x00008800ff0d77ac */ /* 0x000ea20008000800 */
[----:B------:R-:W3:Y:S01]  /*0a60*/  LDCU.64 UR6, c[0x0][0x3f0] ;  /* 0x00007e00ff0677ac */ /* 0x000ee20008000a00 */
[----:B-1----:R-:W-:Y:S02]  /*0a70*/  UIMAD UR14, UR11, UR4, URZ ;  /* 0x000000040b0e72a4 */ /* 0x002fe4000f8e02ff */
[----:B------:R-:W-:Y:S01]  /*0a80*/  IMAD.WIDE.U32 R4, R7, UR4, R8 ;  /* 0x0000000407047c25 */ /* 0x000fe2000f8e0008 */
[----:B--2---:R-:W-:-:S03]  /*0a90*/  ISETP.GE.AND P6, PT, R12, UR13, PT ;  /* 0x0000000d0c007c0c */ /* 0x004fc6000bfc6270 */
[----:B------:R-:W-:Y:S01]  /*0aa0*/  IMAD.U32 R0, RZ, RZ, UR14 ;  /* 0x0000000eff007e24 */ /* 0x000fe2000f8e00ff */
[----:B------:R-:W-:Y:S02]  /*0ab0*/  ISETP.GE.AND P5, PT, R13, UR13, PT ;  /* 0x0000000d0d007c0c */ /* 0x000fe4000bfa6270 */
[----:B---3--:R-:W-:Y:S01]  /*0ac0*/  LEA R2, P0, R4, UR6, 0x1 ;  /* 0x0000000604027c11 */ /* 0x008fe2000f8008ff */
[----:B------:R-:W-:-:S04]  /*0ad0*/  IMAD R0, R7, UR5, R0 ;  /* 0x0000000507007c24 */ /* 0x000fc8000f8e0200 */
[----:B------:R-:W-:-:S05]  /*0ae0*/  IMAD.IADD R0, R5, 0x1, R0 ;  /* 0x0000000105007824 */ /* 0x000fca00078e0200 */
[----:B------:R-:W-:-:S05]  /*0af0*/  LEA.HI.X R3, R4, UR7, R0, 0x1, P0 ;  /* 0x0000000704037c11 */ /* 0x000fca00080f0c00 */
[----:B------:R1:W-:Y:S04]  /*0b00*/  @!P6 STG.E.128 desc[UR22][R2.64], RZ ;  /* 0x000000ff0200e986 */ /* 0x0003e8000c101d16 */
[----:B------:R1:W-:Y:S02]  /*0b10*/  @!P5 STG.E.128 desc[UR22][R2.64+0x80], RZ ;  /* 0x000080ff0200d986 */ /* 0x0003e4000c101d16 */
.L_x_184:
[----:B------:R-:W-:Y:S05]  /*0b20*/  BSYNC.RECONVERGENT B0 ;  /* 0x0000000000007941 */ /* 0x000fea0003800200 */
.L_x_183:
[----:B------:R-:W-:Y:S01]  /*0b30*/  BSSY.RECONVERGENT B0, `(.L_x_185) ;  /* 0x0000015000007945 */ /* 0x000fe20003800200 */
[----:B------:R-:W-:Y:S02]  /*0b40*/  ISETP.GE.AND P0, PT, R20, UR26, PT ;  /* 0x0000001a14007c0c */ /* 0x000fe4000bf06270 */
[----:B------:R-:W-:Y:S01]  /*0b50*/  IADD3 R19, PT, PT, R234, 0x60, RZ ;  /* 0x00000060ea137810 */ /* 0x000fe20007ffe0ff */
[----:B------:R-:W-:Y:S05]  /*0b60*/  @P3 BRA `(.L_x_186) ;  /* 0x0000000000443947 */ /* 0x000fea0003800000 */
[----:B------:R-:W2:Y:S01]  /*0b70*/  LDCU.64 UR6, c[0x0][0x408] ;  /* 0x00008100ff0677ac */ /* 0x000ea20008000a00 */
[----:B------:R-:W-:Y:S01]  /*0b80*/  IADD3 R6, P3, PT, R7, 0x10, RZ ;  /* 0x0000001007067810 */ /* 0x000fe20007f7e0ff */
[----:B-1----:R-:W-:Y:S01]  /*0b90*/  IMAD.MOV.U32 R2, RZ, RZ, R10 ;  /* 0x000000ffff027224 */ /* 0x002fe200078e000a */
[----:B------:R-:W-:Y:S01]  /*0ba0*/  MOV R3, R9 ;  /* 0x0000000900037202 */ /* 0x000fe20000000f00 */
[----:B------:R-:W1:Y:S02]  /*0bb0*/  LDCU UR13, c[0x0][0x440] ;  /* 0x00008800ff0d77ac */ /* 0x000e640008000800 */
[----:B------:R-:W-:Y:S01]  /*0bc0*/  IMAD.X R0, RZ, RZ, UR11, P3 ;  /* 0x0000000bff007e24 */ /* 0x000fe200098e06ff */
[----:B------:R-:W3:Y:S03]  /*0bd0*/  LDCU.64 UR4, c[0x0][0x3f0] ;  /* 0x00007e00ff0477ac */ /* 0x000ee60008000a00 */
[----:B--2---:R-:W-:-:S02]  /*0be0*/  IMAD R0, R0, UR6, RZ ;  /* 0x0000000600007c24 */ /* 0x004fc4000f8e02ff */
[----:B------:R-:W-:Y:S01]  /*0bf0*/  IMAD.WIDE.U32 R4, R6, UR6, R2 ;  /* 0x0000000606047c25 */ /* 0x000fe2000f8e0002 */
[----:B-1----:R-:W-:-:S03]  /*0c00*/  ISETP.GE.AND P5, PT, R12, UR13, PT ;  /* 0x0000000d0c007c0c */ /* 0x002fc6000bfa6270 */
[----:B------:R-:W-:Y:S01]  /*0c10*/  IMAD R6, R6, UR7, R0 ;  /* 0x0000000706067c24 */ /* 0x000fe2000f8e0200 */
[----:B------:R-:W-:Y:S02]  /*0c20*/  ISETP.GE.AND P3, PT, R13, UR13, PT ;  /* 0x0000000d0d007c0c */ /* 0x000fe4000bf66270 */
[----:B---3--:R-:W-:Y:S01]  /*0c30*/  LEA R2, P6, R4, UR4, 0x1 ;  /* 0x0000000404027c11 */ /* 0x008fe2000f8c08ff */
[----:B------:R-:W-:-:S05]  /*0c40*/  IMAD.IADD R6, R5, 0x1, R6 ;  /* 0x0000000105067824 */ /* 0x000fca00078e0206 */
[----:B------:R-:W-:-:S05]  /*0c50*/  LEA.HI.X R3, R4, UR5, R6, 0x1, P6 ;  /* 0x0000000504037c11 */ /* 0x000fca000b0f0c06 */
[----:B------:R2:W-:Y:S04]  /*0c60*/  @!P5 STG.E.128 desc[UR22][R2.64], RZ ;  /* 0x000000ff0200d986 */ /* 0x0005e8000c101d16 */
[----:B------:R2:W-:Y:S02]  /*0c70*/  @!P3 STG.E.128 desc[UR22][R2.64+0x80], RZ ;  /* 0x000080ff0200b986 */ /* 0x0005e4000c101d16 */
.L_x_186:
[----:B------:R-:W-:Y:S05]  /*0c80*/  BSYNC.RECONVERGENT B0 ;  /* 0x0000000000007941 */ /* 0x000fea0003800200 */
.L_x_185:
[----:B------:R-:W-:Y:S01]  /*0c90*/  BSSY.RECONVERGENT B0, `(.L_x_187) ;  /* 0x0000015000007945 */ /* 0x000fe20003800200 */
[----:B------:R-:W-:Y:S02]  /*0ca0*/  ISETP.GE.AND P3, PT, R19, UR26, PT ;  /* 0x0000001a13007c0c */ /* 0x000fe4000bf66270 */
[----:B------:R-:W-:Y:S01]  /*0cb0*/  IADD3 R17, PT, PT, R234, 0x70, RZ ;  /* 0x00000070ea117810 */ /* 0x000fe20007ffe0ff */
[----:B------:R-:W-:Y:S05]  /*0cc0*/  @P2 BRA `(.L_x_188) ;  /* 0x0000000000442947 */ /* 0x000fea0003800000 */
[----:B------:R-:W3:Y:S01]  /*0cd0*/  LDCU.64 UR6, c[0x0][0x408] ;  /* 0x00008100ff0677ac */ /* 0x000ee20008000a00 */
[----:B------:R-:W-:Y:S01]  /*0ce0*/  IADD3 R6, P2, PT, R7, 0x20, RZ ;  /* 0x0000002007067810 */ /* 0x000fe20007f5e0ff */
[----:B-12---:R-:W-:Y:S01]  /*0cf0*/  IMAD.MOV.U32 R2, RZ, RZ, R10 ;  /* 0x000000ffff027224 */ /* 0x006fe200078e000a */
[----:B------:R-:W-:Y:S01]  /*0d00*/  MOV R3, R9 ;  /* 0x0000000900037202 */ /* 0x000fe20000000f00 */
[----:B------:R-:W1:Y:S02]  /*0d10*/  LDCU UR13, c[0x0][0x440] ;  /* 0x00008800ff0d77ac */ /* 0x000e640008000800 */
[----:B------:R-:W-:Y:S01]  /*0d20*/  IMAD.X R0, RZ, RZ, UR11, P2 ;  /* 0x0000000bff007e24 */ /* 0x000fe200090e06ff */
[----:B------:R-:W2:Y:S03]  /*0d30*/  LDCU.64 UR4, c[0x0][0x3f0] ;  /* 0x00007e00ff0477ac */ /* 0x000ea60008000a00 */
[----:B---3--:R-:W-:-:S02]  /*0d40*/  IMAD R0, R0, UR6, RZ ;  /* 0x0000000600007c24 */ /* 0x008fc4000f8e02ff */
[----:B------:R-:W-:Y:S01]  /*0d50*/  IMAD.WIDE.U32 R4, R6, UR6, R2 ;  /* 0x0000000606047c25 */ /* 0x000fe2000f8e0002 */
[----:B-1----:R-:W-:-:S03]  /*0d60*/  ISETP.GE.AND P5, PT, R12, UR13, PT ;  /* 0x0000000d0c007c0c */ /* 0x002fc6000bfa6270 */
[----:B------:R-:W-:Y:S01]  /*0d70*/  IMAD R6, R6, UR7, R0 ;  /* 0x0000000706067c24 */ /* 0x000fe2000f8e0200 */
[----:B------:R-:W-:Y:S02]  /*0d80*/  ISETP.GE.AND P2, PT, R13, UR13, PT ;  /* 0x0000000d0d007c0c */ /* 0x000fe4000bf46270 */
[----:B--2---:R-:W-:Y:S01]  /*0d90*/  LEA R2, P6, R4, UR4, 0x1 ;  /* 0x0000000404027c11 */ /* 0x004fe2000f8c08ff */
[----:B------:R-:W-:-:S05]  /*0da0*/  IMAD.IADD R6, R5, 0x1, R6 ;  /* 0x0000000105067824 */ /* 0x000fca00078e0206 */
[----:B------:R-:W-:-:S05]  /*0db0*/  LEA.HI.X R3, R4, UR5, R6, 0x1, P6 ;  /* 0x0000000504037c11 */ /* 0x000fca000b0f0c06 */
[----:B------:R3:W-:Y:S04]  /*0dc0*/  @!P5 STG.E.128 desc[UR22][R2.64], RZ ;  /* 0x000000ff0200d986 */ /* 0x0007e8000c101d16 */
[----:B------:R3:W-:Y:S02]  /*0dd0*/  @!P2 STG.E.128 desc[UR22][R2.64+0x80], RZ ;  /* 0x000080ff0200a986 */ /* 0x0007e4000c101d16 */
.L_x_188:
[----:B------:R-:W-:Y:S05]  /*0de0*/  BSYNC.RECONVERGENT B0 ;  /* 0x0000000000007941 */ /* 0x000fea0003800200 */
.L_x_187:
[----:B------:R-:W-:Y:S01]  /*0df0*/  BSSY.RECONVERGENT B0, `(.L_x_189) ;  /* 0x0000014000007945 */ /* 0x000fe20003800200 */
[----:B------:R-:W-:-:S03]  /*0e00*/  ISETP.GE.AND P2, PT, R17, UR26, PT ;  /* 0x0000001a11007c0c */ /* 0x000fc6000bf46270 */
[----:B------:R-:W-:Y:S10]  /*0e10*/  @P1 BRA `(.L_x_190) ;  /* 0x0000000000441947 */ /* 0x000ff40003800000 */
[----:B------:R-:W4:Y:S01]  /*0e20*/  LDCU.64 UR6, c[0x0][0x408] ;  /* 0x00008100ff0677ac */ /* 0x000f220008000a00 */
[----:B------:R-:W-:Y:S01]  /*0e30*/  IADD3 R6, P1, PT, R7, 0x30, RZ ;  /* 0x0000003007067810 */ /* 0x000fe20007f3e0ff */
[----:B-123--:R-:W-:Y:S01]  /*0e40*/  IMAD.MOV.U32 R2, RZ, RZ, R10 ;  /* 0x000000ffff027224 */ /* 0x00efe200078e000a */
[----:B------:R-:W-:Y:S01]  /*0e50*/  MOV R3, R9 ;  /* 0x0000000900037202 */ /* 0x000fe20000000f00 */
[----:B------:R-:W1:Y:S02]  /*0e60*/  LDCU UR13, c[0x0][0x440] ;  /* 0x00008800ff0d77ac */ /* 0x000e640008000800 */
[----:B------:R-:W-:Y:S01]  /*0e70*/  IMAD.X R0, RZ, RZ, UR11, P1 ;  /* 0x0000000bff007e24 */ /* 0x000fe200088e06ff */
[----:B------:R-:W2:Y:S03]  /*0e80*/  LDCU.64 UR4, c[0x0][0x3f0] ;  /* 0x00007e00ff0477ac */ /* 0x000ea60008000a00 */
[----:B----4-:R-:W-:-:S02]  /*0e90*/  IMAD R0, R0, UR6, RZ ;  /* 0x0000000600007c24 */ /* 0x010fc4000f8e02ff */
        /* <DEDUP_REMOVED lines=9> */
.L_x_190:
[----:B------:R-:W-:Y:S05]  /*0f30*/  BSYNC.RECONVERGENT B0 ;  /* 0x0000000000007941 */ /* 0x000fea0003800200 */
.L_x_189:
[----:B------:R-:W-:Y:S01]  /*0f40*/  BSSY.RECONVERGENT B0, `(.L_x_191) ;  /* 0x0000014000007945 */ /* 0x000fe20003800200 */
[----:B------:R-:W-:-:S03]  /*0f50*/  ISETP.NE.AND P1, PT, R12, RZ, PT ;  /* 0x000000ff0c00720c */ /* 0x000fc60003f25270 */
[----:B------:R-:W-:Y:S10]  /*0f60*/  @P4 BRA `(.L_x_192) ;  /* 0x0000000000444947 */ /* 0x000ff40003800000 */
[----:B------:R-:W5:Y:S01]  /*0f70*/  LDCU.64 UR6, c[0x0][0x408] ;  /* 0x00008100ff0677ac */ /* 0x000f620008000a00 */
[----:B------:R-:W-:Y:S01]  /*0f80*/  IADD3 R6, P4, PT, R7, 0x40, RZ ;  /* 0x0000004007067810 */ /* 0x000fe20007f9e0ff */
[----:B-1234-:R-:W-:Y:S01]  /*0f90*/  IMAD.MOV.U32 R2, RZ, RZ, R10 ;  /* 0x000000ffff027224 */ /* 0x01efe200078e000a */
[----:B------:R-:W-:Y:S01]  /*0fa0*/  MOV R3, R9 ;  /* 0x0000000900037202 */ /* 0x000fe20000000f00 */
[----:B------:R-:W1:Y:S02]  /*0fb0*/  LDCU UR13, c[0x0][0x440] ;  /* 0x00008800ff0d77ac */ /* 0x000e640008000800 */
[----:B------:R-:W-:Y:S01]  /*0fc0*/  IMAD.X R0, RZ, RZ, UR11, P4 ;  /* 0x0000000bff007e24 */ /* 0x000fe2000a0e06ff */
[----:B------:R-:W2:Y:S03]  /*0fd0*/  LDCU.64 UR4, c[0x0][0x3f0] ;  /* 0x00007e00ff0477ac */ /* 0x000ea60008000a00 */
[----:B-----5:R-:W-:-:S02]  /*0fe0*/  IMAD R0, R0, UR6, RZ ;  /* 0x0000000600007c24 */ /* 0x020fc4000f8e02ff */
        /* <DEDUP_REMOVED lines=9> */
.L_x_192:
[----:B------:R-:W-:Y:S05]  /*1080*/  BSYNC.RECONVERGENT B0 ;  /* 0x0000000000007941 */ /* 0x000fea0003800200 */
.L_x_191:
[----:B------:R-:W-:Y:S01]  /*1090*/  BSSY.RECONVERGENT B0, `(.L_x_193) ;  /* 0x0000014000007945 */ /* 0x000fe20003800200 */
[----:B------:R-:W-:-:S03]  /*10a0*/  ISETP.GE.OR P5, PT, R234, UR26, P1 ;  /* 0x0000001aea007c0c */ /* 0x000fc60008fa6670 */
        /* <DEDUP_REMOVED lines=18> */
.L_x_194:
[----:B------:R-:W-:Y:S05]  /*11d0*/  BSYNC.RECONVERGENT B0 ;  /* 0x0000000000007941 */ /* 0x000fea0003800200 */
.L_x_193:
        /* <DEDUP_REMOVED lines=20> */
.L_x_196:
[----:B------:R-:W-:Y:S05]  /*1320*/  BSYNC.RECONVERGENT B0 ;  /* 0x0000000000007941 */ /* 0x000fea0003800200 */
.L_x_195:
        /* <DEDUP_REMOVED lines=20> */
.L_x_198:
[----:B------:R-:W-:Y:S05]  /*1470*/  BSYNC.RECONVERGENT B0 ;  /* 0x0000000000007941 */ /* 0x000fea0003800200 */
.L_x_197:
[----:B------:R-:W-:Y:S04]  /*1480*/  BSSY.RECONVERGENT B0, `(.L_x_199) ;  /* 0x000000a000007945 */ /* 0x000fe80003800200 */
[----:B------:R-:W-:Y:S05]  /*1490*/  @P5 BRA `(.L_x_200) ;  /* 0x0000000000205947 */ /* 0x000fea0003800000 */
[----:B------:R-:W5:Y:S01]  /*14a0*/  LDCU.64 UR4, c[0x0][0x420] ;  /* 0x00008400ff0477ac */ /* 0x000f620008000a00 */
[----:B------:R-:W-:-:S05]  /*14b0*/  IMAD R0, R234, UR8, RZ ;  /* 0x00000008ea007c24 */ /* 0x000fca000f8e02ff */
[----:B-1234-:R-:W-:-:S04]  /*14c0*/  IADD3 R3, P2, PT, R0, UR9, RZ ;  /* 0x0000000900037c10 */ /* 0x01efc8000ff5e0ff */
[----:B------:R-:W-:Y:S02]  /*14d0*/  LEA.HI.X.SX32 R0, R0, UR12, 0x1, P2 ;  /* 0x0000000c00007c11 */ /* 0x000fe400090f0eff */
[----:B-----5:R-:W-:-:S04]  /*14e0*/  LEA R2, P2, R3, UR4, 0x2 ;  /* 0x0000000403027c11 */ /* 0x020fc8000f8410ff */
[----:B------:R-:W-:Y:S01]  /*14f0*/  LEA.HI.X R3, R3, UR5, R0, 0x2, P2 ;  /* 0x0000000503037c11 */ /* 0x000fe200090f1400 */
[----:B------:R-:W-:-:S05]  /*1500*/  IMAD.MOV.U32 R0, RZ, RZ, 0x7f800000 ;  /* 0x7f800000ff007424 */ /* 0x000fca00078e00ff */
[----:B------:R1:W-:Y:S03]  /*1510*/  STG.E desc[UR22][R2.64], R0 ;  /* 0x0000000002007986 */ /* 0x0003e6000c101916 */
.L_x_200:
[----:B------:R-:W-:Y:S05]  /*1520*/  BSYNC.RECONVERGENT B0 ;  /* 0x0000000000007941 */ /* 0x000fea0003800200 */
.L_x_199:
[----:B------:R-:W-:Y:S01]  /*1530*/  BSSY.RECONVERGENT B0, `(.L_x_201) ;  /* 0x000000f000007945 */ /* 0x000fe20003800200 */
[----:B------:R-:W-:Y:S02]  /*1540*/  ISETP.GE.OR P5, PT, R16, UR26, P1 ;  /* 0x0000001a10007c0c */ /* 0x000fe40008fa6670 */
[----:B------:R-:W-:Y:S02]  /*1550*/  ISETP.GE.OR P4, PT, R18, UR26, P1 ;  /* 0x0000001a12007c0c */ /* 0x000fe40008f86670 */
[----:B------:R-:W-:Y:S02]  /*1560*/  ISETP.GE.OR P3, PT, R20, UR26, P1 ;  /* 0x0000001a14007c0c */ /* 0x000fe40008f66670 */
[----:B------:R-:W-:Y:S02]  /*1570*/  ISETP.GE.OR P2, PT, R19, UR26, P1 ;  /* 0x0000001a13007c0c */ /* 0x000fe40008f46670 */
[----:B------:R-:W-:Y:S01]  /*1580*/  ISETP.GE.OR P1, PT, R17, UR26, P1 ;  /* 0x0000001a11007c0c */ /* 0x000fe20008f26670 */
[----:B------:R-:W-:-:S12]  /*1590*/  @P0 BRA `(.L_x_202) ;  /* 0x0000000000200947 */ /* 0x000fd80003800000 */
[----:B------:R-:W5:Y:S01]  /*15a0*/  LDCU.64 UR4, c[0x0][0x420] ;  /* 0x00008400ff0477ac */ /* 0x000f620008000a00 */
[----:B-1----:R-:W-:-:S05]  /*15b0*/  IMAD R0, R14, UR8, RZ ;  /* 0x000000080e007c24 */ /* 0x002fca000f8e02ff */
[----:B--234-:R-:W-:-:S04]  /*15c0*/  IADD3 R3, P0, PT, R0, UR9, RZ ;  /* 0x0000000900037c10 */ /* 0x01cfc8000ff1e0ff */
[----:B------:R-:W-:Y:S02]  /*15d0*/  LEA.HI.X.SX32 R0, R0, UR12, 0x1, P0 ;  /* 0x0000000c00007c11 */ /* 0x000fe400080f0eff */
[----:B-----5:R-:W-:-:S04]  /*15e0*/  LEA R2, P0, R3, UR4, 0x2 ;  /* 0x0000000403027c11 */ /* 0x020fc8000f8010ff */
[----:B------:R-:W-:Y:S01]  /*15f0*/  LEA.HI.X R3, R3, UR5, R0, 0x2, P0 ;  /* 0x0000000503037c11 */ /* 0x000fe200080f1400 */
[----:B------:R-:W-:-:S05]  /*1600*/  IMAD.MOV.U32 R0, RZ, RZ, 0x7f800000 ;  /* 0x7f800000ff007424 */ /* 0x000fca00078e00ff */
[----:B------:R1:W-:Y:S03]  /*1610*/  STG.E desc[UR22][R2.64], R0 ;  /* 0x0000000002007986 */ /* 0x0003e6000c101916 */
.L_x_202:
[----:B------:R-:W-:Y:S05]  /*1620*/  BSYNC.RECONVERGENT B0 ;  /* 0x0000000000007941 */ /* 0x000fea0003800200 */
.L_x_201:
[----:B------:R-:W-:Y:S04]  /*1630*/  BSSY.RECONVERGENT B0, `(.L_x_203) ;  /* 0x000000a000007945 */ /* 0x000fe80003800200 */
[----:B------:R-:W-:Y:S05]  /*1640*/  @P6 BRA `(.L_x_204) ;  /* 0x0000000000206947 */ /* 0x000fea0003800000 */
        /* <DEDUP_REMOVED lines=8> */
.L_x_204:
[----:B------:R-:W-:Y:S05]  /*16d0*/  BSYNC.RECONVERGENT B0 ;  /* 0x0000000000007941 */ /* 0x000fea0003800200 */
.L_x_203:
        /* <DEDUP_REMOVED lines=10> */
.L_x_206:
[----:B------:R-:W-:Y:S05]  /*1780*/  BSYNC.RECONVERGENT B0 ;  /* 0x0000000000007941 */ /* 0x000fea0003800200 */
.L_x_205:
        /* <DEDUP_REMOVED lines=10> */
.L_x_208:
[----:B------:R-:W-:Y:S05]  /*1830*/  BSYNC.RECONVERGENT B0 ;  /* 0x0000000000007941 */ /* 0x000fea0003800200 */
.L_x_207:
        /* <DEDUP_REMOVED lines=10> */
.L_x_210:
[----:B------:R-:W-:Y:S05]  /*18e0*/  BSYNC.RECONVERGENT B0 ;  /* 0x0000000000007941 */ /* 0x000fea0003800200 */
.L_x_209:
        /* <DEDUP_REMOVED lines=10> */
.L_x_212:
[----:B------:R-:W-:Y:S05]  /*1990*/  BSYNC.RECONVERGENT B0 ;  /* 0x0000000000007941 */ /* 0x000fea0003800200 */
.L_x_211:
[----:B------:R-:W-:Y:S05]  /*19a0*/  @P1 EXIT ;  /* 0x000000000000194d */ /* 0x000fea0003800000 */
[----:B------:R-:W5:Y:S01]  /*19b0*/  LDCU.64 UR4, c[0x0][0x420] ;  /* 0x00008400ff0477ac */ /* 0x000f620008000a00 */
[----:B-1----:R-:W-:-:S05]  /*19c0*/  IMAD R0, R17, UR8, RZ ;  /* 0x0000000811007c24 */ /* 0x002fca000f8e02ff */
[----:B--234-:R-:W-:-:S04]  /*19d0*/  IADD3 R3, P0, PT, R0, UR9, RZ ;  /* 0x0000000900037c10 */ /* 0x01cfc8000ff1e0ff */
[----:B------:R-:W-:Y:S02]  /*19e0*/  LEA.HI.X.SX32 R0, R0, UR12, 0x1, P0 ;  /* 0x0000000c00007c11 */ /* 0x000fe400080f0eff */
[----:B-----5:R-:W-:-:S04]  /*19f0*/  LEA R2, P0, R3, UR4, 0x2 ;  /* 0x0000000403027c11 */ /* 0x020fc8000f8010ff */
[----:B------:R-:W-:Y:S01]  /*1a00*/  LEA.HI.X R3, R3, UR5, R0, 0x2, P0 ;  /* 0x0000000503037c11 */ /* 0x000fe200080f1400 */
[----:B------:R-:W-:-:S05]  /*1a10*/  IMAD.MOV.U32 R0, RZ, RZ, 0x7f800000 ;  /* 0x7f800000ff007424 */ /* 0x000fca00078e00ff */
[----:B------:R-:W-:Y:S01]  /*1a20*/  STG.E desc[UR22][R2.64], R0 ;  /* 0x0000000002007986 */ /* 0x000fe2000c101916 */
[----:B------:R-:W-:Y:S05]  /*1a30*/  EXIT ;  /* 0x000000000000794d */ /* 0x000fea0003800000 */
.L_x_181:
        /* <DEDUP_REMOVED lines=20> */
[----:B------:R-:W-:Y:S05]  /*1b80*/  BRA `(.L_x_214) ;  /* 0x0000000000147947 */ /* 0x000fea0003800000 */
.L_x_213:
[----:B------:R-:W1:Y:S01]  /*1b90*/  LDCU.64 UR10, c[0x0][0x3b8] ;  /* 0x00007700ff0a77ac */ /* 0x000e620008000a00 */
[----:B------:R-:W-:-:S04]  /*1ba0*/  UIADD3 UR15, UPT, UPT, UR12, UR13, URZ ;  /* 0x0000000d0c0f7290 */ /* 0x000fc8000fffe0ff */
[----:B-1----:R-:W-:Y:S02]  /*1bb0*/  UIMAD.WIDE.U32 UR16, UR15, UR10, URZ ;  /* 0x0000000a0f1072a5 */ /* 0x002fe4000f8e00ff */
[----:B------:R-:W-:-:S04]  /*1bc0*/  UIMAD UR15, UR15, UR11, URZ ;  /* 0x0000000b0f0f72a4 */ /* 0x000fc8000f8e02ff */
[----:B------:R-:W-:Y:S02]  /*1bd0*/  UIADD3 UR15, UPT, UPT, UR17, UR15, URZ ;  /* 0x0000000f110f7290 */ /* 0x000fe4000fffe0ff */
.L_x_214:
[----:B------:R-:W1:Y:S01]  /*1be0*/  LDC R5, c[0x0][0x3e8] ;  /* 0x0000fa00ff057b82 */ /* 0x000e620000000800 */
[----:B------:R-:W2:Y:S01]  /*1bf0*/  S2R R6, SR_CTAID.Z ;  /* 0x0000000000067919 */ /* 0x000ea20000002700 */
[----:B-1----:R-:W-:-:S04]  /*1c00*/  IABS R4, R5 ;  /* 0x0000000500047213 */ /* 0x002fc80000000000 */
[----:B------:R-:W1:Y:S01]  /*1c10*/  I2F.RP R2, R4 ;  /* 0x0000000400027306 */ /* 0x000e620000209400 */
[----:B--2---:R-:W-:-:S07]  /*1c20*/  IABS R6, R6 ;  /* 0x0000000600067213 */ /* 0x004fce0000000000 */
[----:B-1----:R-:W1:Y:S02]  /*1c30*/  MUFU.RCP R2, R2 ;  /* 0x0000000200027308 */ /* 0x002e640000001000 */
[----:B-1----:R-:W-:-:S06]  /*1c40*/  VIADD R2, R2, 0xffffffe ;  /* 0x0ffffffe02027836 */ /* 0x002fcc0000000000 */
[----:B------:R-:W1:Y:S02]  /*1c50*/  F2I.FTZ.U32.TRUNC.NTZ R3, R2 ;  /* 0x0000000200037305 */ /* 0x000e64000021f000 */
[----:B-1----:R-:W-:Y:S01]  /*1c60*/  IMAD.MOV R0, RZ, RZ, -R3 ;  /* 0x000000ffff007224 */ /* 0x002fe200078e0a03 */
[----:B------:R-:W-:-:S03]  /*1c70*/  MOV R2, RZ ;  /* 0x000000ff00027202 */ /* 0x000fc60000000f00 */
[----:B------:R-:W-:-:S04]  /*1c80*/  IMAD R0, R0, R4, RZ ;  /* 0x0000000400007224 */ /* 0x000fc800078e02ff */
[----:B------:R-:W-:-:S04]  /*1c90*/  IMAD.HI.U32 R0, R3, R0, R2 ;  /* 0x0000000003007227 */ /* 0x000fc800078e0002 */
[----:B------:R-:W-:-:S04]  /*1ca0*/  IMAD.MOV.U32 R3, RZ, RZ, R6 ;  /* 0x000000ffff037224 */ /* 0x000fc800078e0006 */
[----:B------:R-:W-:-:S04]  /*1cb0*/  IMAD.HI.U32 R0, R0, R3, RZ ;  /* 0x0000000300007227 */ /* 0x000fc800078e00ff */
[----:B------:R-:W-:-:S04]  /*1cc0*/  IMAD.MOV R2, RZ, RZ, -R0 ;  /* 0x000000ffff027224 */ /* 0x000fc800078e0a00 */
[----:B------:R-:W-:-:S05]  /*1cd0*/  IMAD R2, R4, R2, R3 ;  /* 0x0000000204027224 */ /* 0x000fca00078e0203 */
[----:B------:R-:W-:-:S13]  /*1ce0*/  ISETP.GT.U32.AND P1, PT, R4, R2, PT ;  /* 0x000000020400720c */ /* 0x000fda0003f24070 */
[-C--:B------:R-:W-:Y:S01]  /*1cf0*/  @!P1 IADD3 R2, PT, PT, R2, -R4.reuse, RZ ;  /* 0x8000000402029210 */ /* 0x080fe20007ffe0ff */
[----:B------:R-:W-:Y:S01]  /*1d00*/  @!P1 VIADD R0, R0, 0x1 ;  /* 0x0000000100009836 */ /* 0x000fe20000000000 */
[C---:B------:R-:W-:Y:S02]  /*1d10*/  ISETP.NE.AND P1, PT, R5.reuse, RZ, PT ;  /* 0x000000ff0500720c */ /* 0x040fe40003f25270 */
[----:B------:R-:W-:Y:S02]  /*1d20*/  ISETP.GE.U32.AND P2, PT, R2, R4, PT ;  /* 0x000000040200720c */ /* 0x000fe40003f46070 */
[----:B------:R-:W-:-:S04]  /*1d30*/  LOP3.LUT R2, R5, UR27, RZ, 0x3c, !PT ;  /* 0x0000001b05027c12 */ /* 0x000fc8000f8e3cff */
[----:B------:R-:W-:-:S07]  /*1d40*/  ISETP.GE.AND P0, PT, R2, RZ, PT ;  /* 0x000000ff0200720c */ /* 0x000fce0003f06270 */
[----:B------:R-:W-:-:S05]  /*1d50*/  @P2 IADD3 R0, PT, PT, R0, 0x1, RZ ;  /* 0x0000000100002810 */ /* 0x000fca0007ffe0ff */
[----:B------:R-:W-:-:S05]  /*1d60*/  IMAD.MOV.U32 R6, RZ, RZ, R0 ;  /* 0x000000ffff067224 */ /* 0x000fca00078e0000 */
[----:B------:R-:W-:Y:S02]  /*1d70*/  @!P0 IADD3 R6, PT, PT, -R6, RZ, RZ ;  /* 0x000000ff06068210 */ /* 0x000fe40007ffe1ff */
[----:B------:R-:W-:Y:S01]  /*1d80*/  @!P1 LOP3.LUT R6, RZ, R5, RZ, 0x33, !PT ;  /* 0x00000005ff069212 */ /* 0x000fe200078e33ff */
[----:B------:R-:W-:Y:S05]  /*1d90*/  BRA.U UP1, `(.L_x_215) ;  /* 0x00000001012c7547 */ /* 0x000fea000b800000 */
        /* <DEDUP_REMOVED lines=11> */
.L_x_215:
[----:B------:R-:W1:Y:S01]  /*1e50*/  LDCU.64 UR8, c[0x0][0x3c0] ;  /* 0x00007800ff0877ac */ /* 0x000e620008000a00 */
[----:B------:R-:W-:-:S04]  /*1e60*/  UIADD3 UR12, UPT, UPT, UR12, UR13, URZ ;  /* 0x0000000d0c0c7290 */ /* 0x000fc8000fffe0ff */
[----:B-1----:R-:W-:Y:S02]  /*1e70*/  UIMAD.WIDE.U32 UR32, UR12, UR8, URZ ;  /* 0x000000080c2072a5 */ /* 0x002fe4000f8e00ff */
[----:B------:R-:W-:-:S04]  /*1e80*/  UIMAD UR12, UR12, UR9, URZ ;  /* 0x000000090c0c72a4 */ /* 0x000fc8000f8e02ff */
[----:B------:R-:W-:-:S12]  /*1e90*/  UIADD3 UR31, UPT, UPT, UR33, UR12, URZ ;  /* 0x0000000c211f7290 */ /* 0x000fd8000fffe0ff */
.L_x_216:
[----:B------:R-:W-:Y:S01]  /*1ea0*/  SHF.R.U32.HI R12, RZ, 0x3, R234 ;  /* 0x00000003ff0c7819 */ /* 0x000fe200000116ea */
[----:B------:R-:W-:Y:S01]  /*1eb0*/  IMAD.SHL.U32 R4, R234, 0x8, RZ ;  /* 0x00000008ea047824 */ /* 0x000fe200078e00ff */
[----:B------:R-:W-:Y:S01]  /*1ec0*/  UIADD3 UR18, UPT, UPT, -UR24, UR26, URZ ;  /* 0x0000001a18127290 */ /* 0x000fe2000fffe1ff */
[----:B------:R-:W-:Y:S01]  /*1ed0*/  SHF.R.S32.HI R7, RZ, 0x1f, R6 ;  /* 0x0000001fff077819 */ /* 0x000fe20000011406 */
[----:B------:R-:W1:Y:S01]  /*1ee0*/  LDCU.64 UR12, c[0x0][0x3c8] ;  /* 0x00007900ff0c77ac */ /* 0x000e620008000a00 */
[----:B------:R-:W-:Y:S01]  /*1ef0*/  VIADD R2, R12, 0x50 ;  /* 0x000000500c027836 */ /* 0x000fe20000000000 */
[----:B------:R-:W-:Y:S01]  /*1f00*/  LOP3.LUT R0, R4, 0x1f8, RZ, 0xc0, !PT ;  /* 0x000001f804007812 */ /* 0x000fe200078ec0ff */
[----:B------:R-:W-:Y:S01]  /*1f10*/  VIADD R3, R12, 0x40 ;  /* 0x000000400c037836 */ /* 0x000fe20000000000 */
[----:B------:R-:W-:Y:S01]  /*1f20*/  LOP3.LUT R230, R4, 0x38, RZ, 0xc0, !PT ;  /* 0x0000003804e67812 */ /* 0x000fe200078ec0ff */
[----:B------:R-:W2:Y:S01]  /*1f30*/  LDCU.128 UR4, c[0x0][0x3d0] ;  /* 0x00007a00ff0477ac */ /* 0x000ea20008000c00 */
[----:B------:R-:W-:Y:S01]  /*1f40*/  ISETP.GE.AND P2, PT, R2, UR18, PT ;  /* 0x0000001202007c0c */ /* 0x000fe2000bf46270 */
[----:B------:R3:W-:Y:S01]  /*1f50*/  STL [R1+0x3c], R4 ;  /* 0x00003c0401007387 */ /* 0x0007e20000100800 */
[----:B------:R-:W-:Y:S01]  /*1f60*/  LOP3.LUT R2, R4, 0x1e00, RZ, 0xc0, !PT ;  /* 0x00001e0004027812 */ /* 0x000fe200078ec0ff */
[----:B------:R-:W4:Y:S01]  /*1f70*/  S2UR UR30, SR_CgaCtaId ;  /* 0x00000000001e79c3 */ /* 0x000f220000008800 */
[----:B------:R-:W-:Y:S01]  /*1f80*/  LOP3.LUT R0, R0, 0x38, R234, 0x78, !PT ;  /* 0x0000003800007812 */ /* 0x000fe200078e78ea */
[----:B------:R-:W-:Y:S01]  /*1f90*/  VIADD R15, R12, 0x10 ;  /* 0x000000100c0f7836 */ /* 0x000fe20000000000 */
[----:B------:R-:W-:Y:S01]  /*1fa0*/  ISETP.GE.AND P3, PT, R3, UR18, PT ;  /* 0x0000001203007c0c */ /* 0x000fe2000bf66270 */
[----:B------:R-:W-:Y:S01]  /*1fb0*/  BSSY.RECONVERGENT B0, `(.L_x_217) ;  /* 0x0000048000007945 */ /* 0x000fe20003800200 */
[----:B------:R-:W-:Y:S01]  /*1fc0*/  LOP3.LUT R238, R0, R2, RZ, 0xfc, !PT ;  /* 0x0000000200ee7212 */ /* 0x000fe200078efcff */
[C---:B------:R-:W-:Y:S01]  /*1fd0*/  VIADD R14, R12.reuse, 0x20 ;  /* 0x000000200c0e7836 */ /* 0x040fe20000000000 */
[----:B------:R-:W-:-:S02]  /*1fe0*/  IADD3 R3, PT, PT, R12, 0x60, RZ ;  /* 0x000000600c037810 */ /* 0x000fc40007ffe0ff */
[C---:B------:R-:W-:Y:S01]  /*1ff0*/  IADD3 R2, P5, PT, R230.reuse, UR16, RZ ;  /* 0x00000010e6027c10 */ /* 0x040fe2000ffbe0ff */
[----:B------:R-:W5:Y:S01]  /*2000*/  LDCU.64 UR16, c[0x0][0x388] ;  /* 0x00007100ff1077ac */ /* 0x000f620008000a00 */
[----:B------:R-:W-:Y:S02]  /*2010*/  ISETP.GE.AND P1, PT, R3, UR18, PT ;  /* 0x0000001203007c0c */ /* 0x000fe4000bf26270 */
[C---:B------:R-:W-:Y:S01]  /*2020*/  IADD3 R10, P0, PT, R230.reuse, UR14, RZ ;  /* 0x0000000ee60a7c10 */ /* 0x040fe2000ff1e0ff */
[----:B------:R-:W-:Y:S01]  /*2030*/  IMAD.X R3, RZ, RZ, UR15, P5 ;  /* 0x0000000fff037e24 */ /* 0x000fe2000a8e06ff */
[----:B------:R-:W4:Y:S01]  /*2040*/  LDCU.64 UR14, c[0x0][0x390] ;  /* 0x00007200ff0e77ac */ /* 0x000f220008000a00 */
[----:B-1----:R-:W-:Y:S02]  /*2050*/  MOV R0, UR12 ;  /* 0x0000000c00007c02 */ /* 0x002fe40008000f00 */
[----:B------:R-:W-:Y:S01]  /*2060*/  IMAD.X R11, RZ, RZ, UR28, P0 ;  /* 0x0000001cff0b7e24 */ /* 0x000fe200080e06ff */
[----:B------:R-:W-:Y:S01]  /*2070*/  LOP3.LUT R161, R230, 0x40, RZ, 0xfc, !PT ;  /* 0x00000040e6a17812 */ /* 0x000fe200078efcff */
[----:B------:R-:W-:Y:S01]  /*2080*/  IMAD.WIDE.U32 R2, R12, UR10, R2 ;  /* 0x0000000a0c027c25 */ /* 0x000fe2000f8e0002 */
[----:B------:R-:W-:Y:S01]  /*2090*/  UIMAD.WIDE.U32 UR28, UR29, 0x80, URZ ;  /* 0x000000801d1c78a5 */ /* 0x000fe2000f8e00ff */
[----:B---3--:R-:W-:-:S02]  /*20a0*/  IADD3 R4, P4, PT, R230, UR32, RZ ;  /* 0x00000020e6047c10 */ /* 0x008fc4000ff9e0ff */
[----:B------:R-:W-:-:S04]  /*20b0*/  IMAD.WIDE.U32 R10, R0, UR27, R10 ;  /* 0x0000001b000a7c25 */ /* 0x000fc8000f8e000a */
[----:B------:R-:W-:Y:S02]  /*20c0*/  IMAD.X R5, RZ, RZ, UR31, P4 ;  /* 0x0000001fff057e24 */ /* 0x000fe4000a0e06ff */
[----:B--2---:R-:W-:Y:S02]  /*20d0*/  IMAD R0, R7, UR4, RZ ;  /* 0x0000000407007c24 */ /* 0x004fe4000f8e02ff */
[----:B------:R-:W-:-:S04]  /*20e0*/  IMAD.WIDE.U32 R8, R12, UR8, R4 ;  /* 0x000000080c087c25 */ /* 0x000fc8000f8e0004 */
[C---:B------:R-:W-:Y:S02]  /*20f0*/  IMAD R5, R12.reuse, UR11, R3 ;  /* 0x0000000b0c057c24 */ /* 0x040fe4000f8e0203 */
[----:B------:R-:W-:Y:S02]  /*2100*/  IMAD.MOV.U32 R4, RZ, RZ, R2 ;  /* 0x000000ffff047224 */ /* 0x000fe400078e0002 */
[C---:B------:R-:W-:Y:S02]  /*2110*/  IMAD R3, R12.reuse, UR9, R9 ;  /* 0x000000090c037c24 */ /* 0x040fe4000f8e0209 */
[----:B------:R-:W-:Y:S02]  /*2120*/  IMAD R7, R7, UR6, RZ ;  /* 0x0000000607077c24 */ /* 0x000fe4000f8e02ff */
[----:B------:R-:W-:Y:S01]  /*2130*/  IMAD.MOV.U32 R2, RZ, RZ, R8 ;  /* 0x000000ffff027224 */ /* 0x000fe200078e0008 */
[----:B------:R-:W-:Y:S01]  /*2140*/  LOP3.LUT R8, R12, UR28, RZ, 0xfc, !PT ;  /* 0x0000001c0c087c12 */ /* 0x000fe2000f8efcff */
[----:B------:R-:W-:-:S02]  /*2150*/  IMAD R7, R6, UR7, R7 ;  /* 0x0000000706077c24 */ /* 0x000fc4000f8e0207 */
[----:B------:R-:W-:-:S04]  /*2160*/  IMAD.WIDE.U32 R2, R6, UR6, R2 ;  /* 0x0000000606027c25 */ /* 0x000fc8000f8e0002 */
[----:B------:R-:W-:Y:S01]  /*2170*/  IMAD.IADD R3, R3, 0x1, R7 ;  /* 0x0000000103037824 */ /* 0x000fe200078e0207 */
[----:B----4-:R-:W-:Y:S01]  /*2180*/  LEA R17, P0, R2, UR14, 0x1 ;  /* 0x0000000e02117c11 */ /* 0x010fe2000f8008ff */
[C---:B------:R-:W-:Y:S01]  /*2190*/  IMAD R0, R6.reuse, UR5, R0 ;  /* 0x0000000506007c24 */ /* 0x040fe2000f8e0200 */
[----:B------:R-:W-:Y:S01]  /*21a0*/  UMOV UR5, 0x400 ;  /* 0x0000040000057882 */ /* 0x000fe20000000000 */
[----:B------:R-:W-:Y:S01]  /*21b0*/  IMAD.WIDE.U32 R4, R6, UR4, R4 ;  /* 0x0000000406047c25 */ /* 0x000fe2000f8e0004 */
[----:B------:R-:W-:Y:S01]  /*21c0*/  LEA.HI.X R16, R2, UR15, R3, 0x1, P0 ;  /* 0x0000000f02107c11 */ /* 0x000fe200080f0c03 */
[----:B------:R1:W-:Y:S01]  /*21d0*/  STL [R1+0x14], R17 ;  /* 0x0000141101007387 */ /* 0x0003e20000100800 */
[----:B------:R-:W-:Y:S01]  /*21e0*/  ISETP.GE.AND P0, PT, R12, UR18, PT ;  /* 0x000000120c007c0c */ /* 0x000fe2000bf06270 */
[----:B------:R-:W-:Y:S01]  /*21f0*/  ULEA UR5, UR30, UR5, 0x18 ;  /* 0x000000051e057291 */ /* 0x000fe2000f8ec0ff */
[----:B------:R-:W-:Y:S01]  /*2200*/  IADD3 R0, PT, PT, R5, R0, RZ ;  /* 0x0000000005007210 */ /* 0x000fe20007ffe0ff */
[----:B------:R1:W-:Y:S01]  /*2210*/  STL [R1+0x10], R16 ;  /* 0x0000101001007387 */ /* 0x0003e20000100800 */
[----:B-----5:R-:W-:Y:S01]  /*2220*/  LEA R240, P4, R4, UR16, 0x1 ;  /* 0x0000001004f07c11 */ /* 0x020fe2000f8808ff */
[----:B------:R-:W-:-:S02]  /*2230*/  USHF.L.U64.HI UR4, UR10, 0x6, UR11 ;  /* 0x000000060a047899 */ /* 0x000fc4000801020b */
[----:B------:R1:W-:Y:S01]  /*2240*/  STL [R1+0x40], R161 ;  /* 0x000040a101007387 */ /* 0x0003e20000100800 */
[----:B------:R-:W-:Y:S01]  /*2250*/  LEA.HI.X R239, R4, UR17, R0, 0x1, P4 ;  /* 0x0000001104ef7c11 */ /* 0x000fe2000a0f0c00 */
[----:B------:R-:W-:Y:S01]  /*2260*/  USHF.L.U32 UR14, UR10, 0x6, URZ ;  /* 0x000000060a0e7899 */ /* 0x000fe200080006ff */
[----:B------:R-:W-:Y:S02]  /*2270*/  MOV R0, UR13 ;  /* 0x0000000d00007c02 */ /* 0x000fe40008000f00 */
[----:B------:R-:W-:Y:S02]  /*2280*/  ISETP.GE.AND P4, PT, R15, UR18, PT ;  /* 0x000000120f007c0c */ /* 0x000fe4000bf86270 */
[----:B------:R-:W-:Y:S01]  /*2290*/  LEA R238, R238, UR5, 0x1 ;  /* 0x00000005eeee7c11 */ /* 0x000fe2000f8e08ff */
[----:B------:R-:W-:Y:S01]  /*22a0*/  IMAD R7, R0, UR27, R11 ;  /* 0x0000001b00077c24 */ /* 0x000fe2000f8e020b */
[----:B------:R-:W-:Y:S09]  /*22b0*/  @P0 BRA `(.L_x_218) ;  /* 0x00000000005c0947 */ /* 0x000ff20003800000 */
[----:B------:R-:W2:Y:S01]  /*22c0*/  LDCU.64 UR6, c[0x0][0x3b0] ;  /* 0x00007600ff0677ac */ /* 0x000ea20008000a00 */
[----:B------:R-:W-:Y:S01]  /*22d0*/  MOV R6, R10 ;  /* 0x0000000a00067202 */ /* 0x000fe20000000f00 */
[----:B------:R-:W3:Y:S01]  /*22e0*/  LDCU UR15, c[0x0][0x440] ;  /* 0x00008800ff0f77ac */ /* 0x000ee20008000800 */
[----:B------:R-:W4:Y:S01]  /*22f0*/  LDCU.64 UR12, c[0x0][0x380] ;  /* 0x00007000ff0c77ac */ /* 0x000f220008000a00 */
[----:B--2---:R-:W-:Y:S02]  /*2300*/  UIMAD UR16, UR29, UR6, URZ ;  /* 0x000000061d1072a4 */ /* 0x004fe4000f8e02ff */
[----:B------:R-:W-:Y:S01]  /*2310*/  IMAD.WIDE.U32 R4, R8, UR6, R6 ;  /* 0x0000000608047c25 */ /* 0x000fe2000f8e0006 */
[----:B---3--:R-:W-:-:S03]  /*2320*/  ISETP.GE.AND P5, PT, R230, UR15, PT ;  /* 0x0000000fe6007c0c */ /* 0x008fc6000bfa6270 */
[----:B------:R-:W-:Y:S01]  /*2330*/  IMAD.U32 R0, RZ, RZ, UR16 ;  /* 0x00000010ff007e24 */ /* 0x000fe2000f8e00ff */
[----:B------:R-:W-:Y:S02]  /*2340*/  ISETP.GE.AND P0, PT, R161, UR15, PT ;  /* 0x0000000fa1007c0c */ /* 0x000fe4000bf06270 */
[----:B----4-:R-:W-:Y:S01]  /*2350*/  LEA R2, P6, R4, UR12, 0x1 ;  /* 0x0000000c04027c11 */ /* 0x010fe2000f8c08ff */
[----:B------:R-:W-:-:S04]  /*2360*/  IMAD R0, R8, UR7, R0 ;  /* 0x0000000708007c24 */ /* 0x000fc8000f8e0200 */
[----:B------:R-:W-:-:S05]  /*2370*/  IMAD.IADD R0, R5, 0x1, R0 ;  /* 0x0000000105007824 */ /* 0x000fca00078e0200 */
[----:B------:R-:W-:-:S05]  /*2380*/  LEA.HI.X R3, R4, UR13, R0, 0x1, P6 ;  /* 0x0000000d04037c11 */ /* 0x000fca000b0f0c00 */
[----:B------:R-:W-:Y:S01]  /*2390*/  @!PT LDS RZ, [RZ] ;  /* 0x00000000fffff984 */ /* 0x000fe20000000800 */
[----:B------:R-:W-:Y:S01]  /*23a0*/  @!PT LDS RZ, [RZ] ;  /* 0x00000000fffff984 */ /* 0x000fe20000000800 */
[----:B------:R-:W-:Y:S01]  /*23b0*/  @!PT LDS RZ, [RZ] ;  /* 0x00000000fffff984 */ /* 0x000fe20000000800 */
[----:B------:R2:W-:Y:S04]  /*23c0*/  @!P5 LDGSTS.E.BYPASS.LTC128B.128 [R238], desc[UR22][R2.64] ;  /* 0x0000000002eedfae */ /* 0x0005e8000b981a16 */
[----:B------:R2:W-:Y:S04]  /*23d0*/  @P5 STS.128 [R238], RZ ;  /* 0x000000ffee005388 */ /* 0x0005e80000000c00 */
[----:B------:R-:W-:Y:S01]  /*23e0*/  @!PT LDS RZ, [RZ] ;  /* 0x00000000fffff984 */ /* 0x000fe20000000800 */
[----:B------:R-:W-:Y:S01]  /*23f0*/  @!PT LDS RZ, [RZ] ;  /* 0x00000000fffff984 */ /* 0x000fe20000000800 */
[----:B------:R-:W-:Y:S01]  /*2400*/  @!PT LDS RZ, [RZ] ;  /* 0x00000000fffff984 */ /* 0x000fe20000000800 */
[----:B------:R2:W-:Y:S04]  /*2410*/  @!P0 LDGSTS.E.BYPASS.LTC128B.128 [R238+0x4000], desc[UR22][R2.64+0x80] ;  /* 0x0400008002ee8fae */ /* 0x0005e8000b981a16 */
[----:B------:R2:W-:Y:S02]  /*2420*/  @P0 STS.128 [R238+0x4000], RZ ;  /* 0x004000ffee000388 */ /* 0x0005e40000000c00 */
.L_x_218:
[----:B------:R-:W-:Y:S05]  /*2430*/  BSYNC.RECONVERGENT B0 ;  /* 0x0000000000007941 */ /* 0x000fea0003800200 */
.L_x_217:
[----:B------:R-:W-:Y:S01]  /*2440*/  UIADD3 UR15, UPT, UPT, UR20, -0x1, URZ ;  /* 0xffffffff140f7890 */ /* 0x000fe2000fffe0ff */
[----:B------:R-:W-:Y:S01]  /*2450*/  BSSY.RECONVERGENT B0, `(.L_x_219) ;  /* 0x000001d000007945 */ /* 0x000fe20003800200 */
[----:B------:R-:W-:Y:S02]  /*2460*/  ISETP.GE.AND P0, PT, R14, UR18, PT ;  /* 0x000000120e007c0c */ /* 0x000fe4000bf06270 */
[----:B------:R-:W-:Y:S01]  /*2470*/  IADD3 R13, PT, PT, R12, 0x30, RZ ;  /* 0x000000300c0d7810 */ /* 0x000fe20007ffe0ff */
[----:B------:R-:W-:Y:S05]  /*2480*/  @P4 BRA `(.L_x_220) ;  /* 0x0000000000644947 */ /* 0x000fea0003800000 */
[----:B------:R-:W3:Y:S01]  /*2490*/  LDCU.64 UR12, c[0x0][0x3b0] ;  /* 0x00007600ff0c77ac */ /* 0x000ee20008000a00 */
[----:B--2---:R-:W-:Y:S01]  /*24a0*/  IADD3 R2, P4, PT, R8, 0x10, RZ ;  /* 0x0000001008027810 */ /* 0x004fe20007f9e0ff */
[----:B------:R-:W-:Y:S01]  /*24b0*/  IMAD.MOV.U32 R4, RZ, RZ, R10 ;  /* 0x000000ffff047224 */ /* 0x000fe200078e000a */
[----:B------:R-:W-:Y:S01]  /*24c0*/  MOV R5, R7 ;  /* 0x0000000700057202 */ /* 0x000fe20000000f00 */
[----:B------:R-:W2:Y:S02]  /*24d0*/  LDCU UR16, c[0x0][0x440] ;  /* 0x00008800ff1077ac */ /* 0x000ea40008000800 */
[----:B------:R-:W-:Y:S01]  /*24e0*/  IMAD.X R0, RZ, RZ, UR29, P4 ;  /* 0x0000001dff007e24 */ /* 0x000fe2000a0e06ff */
[----:B------:R-:W4:Y:S03]  /*24f0*/  LDCU.64 UR6, c[0x0][0x380] ;  /* 0x00007000ff0677ac */ /* 0x000f260008000a00 */
[----:B---3--:R-:W-:-:S02]  /*2500*/  IMAD R0, R0, UR12, RZ ;  /* 0x0000000c00007c24 */ /* 0x008fc4000f8e02ff */
[----:B------:R-:W-:Y:S01]  /*2510*/  IMAD.WIDE.U32 R4, R2, UR12, R4 ;  /* 0x0000000c02047c25 */ /* 0x000fe2000f8e0004 */
[----:B--2---:R-:W-:-:S03]  /*2520*/  ISETP.GE.AND P5, PT, R230, UR16, PT ;  /* 0x00000010e6007c0c */ /* 0x004fc6000bfa6270 */
[----:B------:R-:W-:Y:S01]  /*2530*/  IMAD R0, R2, UR13, R0 ;  /* 0x0000000d02007c24 */ /* 0x000fe2000f8e0200 */
[----:B------:R-:W-:Y:S02]  /*2540*/  ISETP.GE.AND P4, PT, R161, UR16, PT ;  /* 0x00000010a1007c0c */ /* 0x000fe4000bf86270 */
[----:B----4-:R-:W-:Y:S01]  /*2550*/  LEA R2, P6, R4, UR6, 0x1 ;  /* 0x0000000604027c11 */ /* 0x010fe2000f8c08ff */
[----:B------:R-:W-:-:S05]  /*2560*/  IMAD.IADD R0, R5, 0x1, R0 ;  /* 0x0000000105007824 */ /* 0x000fca00078e0200 */
[----:B------:R-:W-:-:S05]  /*2570*/  LEA.HI.X R3, R4, UR7, R0, 0x1, P6 ;  /* 0x0000000704037c11 */ /* 0x000fca000b0f0c00 */
[----:B------:R-:W-:Y:S01]  /*2580*/  @!PT LDS RZ, [RZ] ;  /* 0x00000000fffff984 */ /* 0x000fe20000000800 */
[----:B------:R-:W-:Y:S01]  /*2590*/  @!PT LDS RZ, [RZ] ;  /* 0x00000000fffff984 */ /* 0x000fe20000000800 */
[----:B------:R-:W-:Y:S01]  /*25a0*/  @!PT LDS RZ, [RZ] ;  /* 0x00000000fffff984 */ /* 0x000fe20000000800 */
[----:B------:R3:W-:Y:S04]  /*25b0*/  @!P5 LDGSTS.E.BYPASS.LTC128B.128 [R238+0x800], desc[UR22][R2.64] ;  /* 0x0080000002eedfae */ /* 0x0007e8000b981a16 */
[----:B------:R3:W-:Y:S04]  /*25c0*/  @P5 STS.128 [R238+0x800], RZ ;  /* 0x000800ffee005388 */ /* 0x0007e80000000c00 */
[----:B------:R-:W-:Y:S01]  /*25d0*/  @!PT LDS RZ, [RZ] ;  /* 0x00000000fffff984 */ /* 0x000fe20000000800 */
[----:B------:R-:W-:Y:S01]  /*25e0*/  @!PT LDS RZ, [RZ] ;  /* 0x00000000fffff984 */ /* 0x000fe20000000800 */
[----:B------:R-:W-:Y:S01]  /*25f0*/  @!PT LDS RZ, [RZ] ;  /* 0x00000000fffff984 */ /* 0x000fe20000000800 */
[----:B------:R3:W-:Y:S04]  /*2600*/  @!P4 LDGSTS.E.BYPASS.LTC128B.128 [R238+0x4800], desc[UR22][R2.64+0x80] ;  /* 0x0480008002eecfae */ /* 0x0007e8000b981a16 */
[----:B------:R3:W-:Y:S02]  /*2610*/  @P4 STS.128 [R238+0x4800], RZ ;  /* 0x004800ffee004388 */ /* 0x0007e40000000c00 */
.L_x_220:
[----:B------:R-:W-:Y:S05]  /*2620*/  BSYNC.RECONVERGENT B0 ;  /* 0x0000000000007941 */ /* 0x000fea0003800200 */
.L_x_219:
[----:B------:R-:W-:Y:S01]  /*2630*/  USHF.L.U64.HI UR16, UR10, 0x4, UR11 ;  /* 0x000000040a107899 */ /* 0x000fe2000801020b */
[----:B------:R-:W-:Y:S01]  /*2640*/  BSSY.RECONVERGENT B0, `(.L_x_221) ;  /* 0x000001d000007945 */ /* 0x000fe20003800200 */
[----:B------:R-:W-:Y:S02]  /*2650*/  ISETP.GE.AND P4, PT, R13, UR18, PT ;  /* 0x000000120d007c0c */ /* 0x000fe4000bf86270 */
[----:B------:R-:W-:Y:S01]  /*2660*/  IADD3 R9, PT, PT, R12, 0x70, RZ ;  /* 0x000000700c097810 */ /* 0x000fe20007ffe0ff */
[----:B------:R-:W-:Y:S05]  /*2670*/  @P0 BRA `(.L_x_222) ;  /* 0x0000000000640947 */ /* 0x000fea0003800000 */
[----:B------:R-:W4:Y:S01]  /*2680*/  LDCU.64 UR12, c[0x0][0x3b0] ;  /* 0x00007600ff0c77ac */ /* 0x000f220008000a00 */
[----:B--23--:R-:W-:Y:S01]  /*2690*/  IADD3 R2, P0, PT, R8, 0x20, RZ ;  /* 0x0000002008027810 */ /* 0x00cfe20007f1e0ff */
[----:B------:R-:W-:Y:S01]  /*26a0*/  IMAD.MOV.U32 R4, RZ, RZ, R10 ;  /* 0x000000ffff047224 */ /* 0x000fe200078e000a */
[----:B------:R-:W-:Y:S01]  /*26b0*/  MOV R5, R7 ;  /* 0x0000000700057202 */ /* 0x000fe20000000f00 */
[----:B------:R-:W2:Y:S02]  /*26c0*/  LDCU UR17, c[0x0][0x440] ;  /* 0x00008800ff1177ac */ /* 0x000ea40008000800 */
[----:B------:R-:W-:Y:S01]  /*26d0*/  IMAD.X R0, RZ, RZ, UR29, P0 ;  /* 0x0000001dff007e24 */ /* 0x000fe200080e06ff */
[----:B------:R-:W3:Y:S03]  /*26e0*/  LDCU.64 UR6, c[0x0][0x380] ;  /* 0x00007000ff0677ac */ /* 0x000ee60008000a00 */
[----:B----4-:R-:W-:-:S02]  /*26f0*/  IMAD R0, R0, UR12, RZ ;  /* 0x0000000c00007c24 */ /* 0x010fc4000f8e02ff */
[----:B------:R-:W-:Y:S01]  /*2700*/  IMAD.WIDE.U32 R4, R2, UR12, R4 ;  /* 0x0000000c02047c25 */ /* 0x000fe2000f8e0004 */
[----:B--2---:R-:W-:-:S03]  /*2710*/  ISETP.GE.AND P5, PT, R230, UR17, PT ;  /* 0x00000011e6007c0c */ /* 0x004fc6000bfa6270 */
[----:B------:R-:W-:Y:S01]  /*2720*/  IMAD R0, R2, UR13, R0 ;  /* 0x0000000d02007c24 */ /* 0x000fe2000f8e0200 */
[----:B------:R-:W-:Y:S02]  /*2730*/  ISETP.GE.AND P0, PT, R161, UR17, PT ;  /* 0x00000011a1007c0c */ /* 0x000fe4000bf06270 */
[----:B---3--:R-:W-:Y:S01]  /*2740*/  LEA R2, P6, R4, UR6, 0x1 ;  /* 0x0000000604027c11 */ /* 0x008fe2000f8c08ff */
        /* <DEDUP_REMOVED lines=12> */
.L_x_222:
[----:B------:R-:W-:Y:S05]  /*2810*/  BSYNC.RECONVERGENT B0 ;  /* 0x0000000000007941 */ /* 0x000fea0003800200 */
.L_x_221:
[----:B------:R-:W-:Y:S01]  /*2820*/  UIMAD UR17, UR15, -0x40, UR25 ;  /* 0xffffffc00f1178a4 */ /* 0x000fe2000f8e0219 */
[----:B------:R-:W-:Y:S01]  /*2830*/  BSSY.RECONVERGENT B0, `(.L_x_223) ;  /* 0x000001c000007945 */ /* 0x000fe20003800200 */
[----:B------:R-:W-:-:S03]  /*2840*/  ISETP.GE.AND P0, PT, R9, UR18, PT ;  /* 0x0000001209007c0c */ /* 0x000fc6000bf06270 */
[----:B------:R-:W-:Y:S10]  /*2850*/  @P4 BRA `(.L_x_224) ;  /* 0x0000000000644947 */ /* 0x000ff40003800000 */
[----:B------:R-:W5:Y:S01]  /*2860*/  LDCU.64 UR12, c[0x0][0x3b0] ;  /* 0x00007600ff0c77ac */ /* 0x000f620008000a00 */
[----:B--234-:R-:W-:Y:S01]  /*2870*/  IADD3 R2, P4, PT, R8, 0x30, RZ ;  /* 0x0000003008027810 */ /* 0x01cfe20007f9e0ff */
[----:B------:R-:W-:Y:S01]  /*2880*/  IMAD.MOV.U32 R4, RZ, RZ, R10 ;  /* 0x000000ffff047224 */ /* 0x000fe200078e000a */
[----:B------:R-:W-:Y:S01]  /*2890*/  MOV R5, R7 ;  /* 0x0000000700057202 */ /* 0x000fe20000000f00 */
[----:B------:R-:W2:Y:S02]  /*28a0*/  LDCU UR27, c[0x0][0x440] ;  /* 0x00008800ff1b77ac */ /* 0x000ea40008000800 */
[----:B------:R-:W-:Y:S01]  /*28b0*/  IMAD.X R0, RZ, RZ, UR29, P4 ;  /* 0x0000001dff007e24 */ /* 0x000fe2000a0e06ff */
[----:B------:R-:W3:Y:S03]  /*28c0*/  LDCU.64 UR6, c[0x0][0x380] ;  /* 0x00007000ff0677ac */ /* 0x000ee60008000a00 */
[----:B-----5:R-:W-:-:S02]  /*28d0*/  IMAD R0, R0, UR12, RZ ;  /* 0x0000000c00007c24 */ /* 0x020fc4000f8e02ff */
        /* <DEDUP_REMOVED lines=17> */
.L_x_224:
[----:B------:R-:W-:Y:S05]  /*29f0*/  BSYNC.RECONVERGENT B0 ;  /* 0x0000000000007941 */ /* 0x000fea0003800200 */
.L_x_223:
[----:B------:R-:W-:Y:S01]  /*2a00*/  USHF.L.U32 UR27, UR10, 0x4, URZ ;  /* 0x000000040a1b7899 */ /* 0x000fe200080006ff */
        /* <DEDUP_REMOVED lines=28> */
.L_x_226:
[----:B------:R-:W-:Y:S05]  /*2bd0*/  BSYNC.RECONVERGENT B0 ;  /* 0x0000000000007941 */ /* 0x000fea0003800200 */
.L_x_225:
[----:B------:R-:W-:Y:S01]  /*2be0*/  USHF.L.U64.HI UR30, UR8, 0x6, UR9 ;  /* 0x00000006081e7899 */ /* 0x000fe20008010209 */
        /* <DEDUP_REMOVED lines=28> */
.L_x_228:
[----:B------:R-:W-:Y:S05]  /*2db0*/  BSYNC.RECONVERGENT B0 ;  /* 0x0000000000007941 */ /* 0x000fea0003800200 */
.L_x_227:
        /* <DEDUP_REMOVED lines=29> */
.L_x_230:
[----:B------:R-:W-:Y:S05]  /*2f90*/  BSYNC.RECONVERGENT B0 ;  /* 0x0000000000007941 */ /* 0x000fea0003800200 */
.L_x_229:
[----:B------:R-:W-:Y:S01]  /*2fa0*/  UIMAD.WIDE.U32 UR34, UR14, UR15, URZ ;  /* 0x0000000f0e2272a5 */ /* 0x000fe2000f8e00ff */
[----:B------:R-:W-:Y:S01]  /*2fb0*/  BSSY.RECONVERGENT B0, `(.L_x_231) ;  /* 0x000001c000007945 */ /* 0x000fe20003800200 */
[----:B------:R-:W-:-:S03]  /*2fc0*/  ISETP.GE.AND P3, PT, R13, UR17, PT ;  /* 0x000000110d007c0c */ /* 0x000fc6000bf66270 */
[----:B------:R-:W-:Y:S10]  /*2fd0*/  @P0 BRA `(.L_x_232) ;  /* 0x0000000000640947 */ /* 0x000ff40003800000 */
[----:B------:R-:W5:Y:S01]  /*2fe0*/  LDCU.64 UR12, c[0x0][0x3b0] ;  /* 0x00007600ff0c77ac */ /* 0x000f620008000a00 */
[----:B------:R-:W-:Y:S02]  /*2ff0*/  IADD3 R0, P0, PT, R8, 0x70, RZ ;  /* 0x0000007008007810 */ /* 0x000fe40007f1e0ff */
[----:B--234-:R-:W-:Y:S01]  /*3000*/  MOV R3, R7 ;  /* 0x0000000700037202 */ /* 0x01cfe20000000f00 */
[----:B------:R-:W2:Y:S02]  /*3010*/  LDCU UR32, c[0x0][0x440] ;  /* 0x00008800ff2077ac */ /* 0x000ea40008000800 */
[----:B------:R-:W-:Y:S01]  /*3020*/  IMAD.X R2, RZ, RZ, UR29, P0 ;  /* 0x0000001dff027e24 */ /* 0x000fe200080e06ff */
[----:B------:R-:W3:Y:S03]  /*3030*/  LDCU.64 UR6, c[0x0][0x380] ;  /* 0x00007000ff0677ac */ /* 0x000ee60008000a00 */
[----:B-----5:R-:W-:-:S02]  /*3040*/  IMAD R6, R2, UR12, RZ ;  /* 0x0000000c02067c24 */ /* 0x020fc4000f8e02ff */
[----:B------:R-:W-:Y:S01]  /*3050*/  IMAD.MOV.U32 R2, RZ, RZ, R10 ;  /* 0x000000ffff027224 */ /* 0x000fe200078e000a */
[----:B--2---:R-:W-:-:S03]  /*3060*/  ISETP.GE.AND P1, PT, R230, UR32, PT ;  /* 0x00000020e6007c0c */ /* 0x004fc6000bf26270 */
[----:B------:R-:W-:Y:S01]  /*3070*/  IMAD.WIDE.U32 R4, R0, UR12, R2 ;  /* 0x0000000c00047c25 */ /* 0x000fe2000f8e0002 */
[----:B------:R-:W-:-:S03]  /*3080*/  ISETP.GE.AND P0, PT, R161, UR32, PT ;  /* 0x00000020a1007c0c */ /* 0x000fc6000bf06270 */
[----:B------:R-:W-:Y:S01]  /*3090*/  IMAD R0, R0, UR13, R6 ;  /* 0x0000000d00007c24 */ /* 0x000fe2000f8e0206 */
[----:B---3--:R-:W-:-:S03]  /*30a0*/  LEA R2, P2, R4, UR6, 0x1 ;  /* 0x0000000604027c11 */ /* 0x008fc6000f8408ff */
        /* <DEDUP_REMOVED lines=12> */
.L_x_232:
[----:B------:R-:W-:Y:S05]  /*3170*/  BSYNC.RECONVERGENT B0 ;  /* 0x0000000000007941 */ /* 0x000fea0003800200 */
.L_x_231:
[----:B------:R-:W-:Y:S01]  /*3180*/  UIMAD UR7, UR4, UR15, URZ ;  /* 0x0000000f040772a4 */ /* 0x000fe2000f8e02ff */
[----:B------:R-:W-:Y:S03]  /*3190*/  BSSY.RECONVERGENT B0, `(.L_x_233) ;  /* 0x0000015000007945 */ /* 0x000fe60003800200 */
[----:B------:R-:W-:Y:S01]  /*31a0*/  UIADD3 UR7, UPT, UPT, UR35, UR7, URZ ;  /* 0x0000000723077290 */ /* 0x000fe2000fffe0ff */
[----:B------:R-:W-:Y:S11]  /*31b0*/  @P6 BRA `(.L_x_234) ;  /* 0x0000000000486947 */ /* 0x000ff60003800000 */
[----:B------:R-:W5:Y:S01]  /*31c0*/  LDCU UR6, c[0x0][0x440] ;  /* 0x00008800ff0677ac */ /* 0x000f620008000800 */
[----:B------:R-:W-:Y:S02]  /*31d0*/  IMAD.U32 R4, RZ, RZ, UR34 ;  /* 0x00000022ff047e24 */ /* 0x000fe4000f8e00ff */
[----:B------:R-:W-:Y:S02]  /*31e0*/  IMAD.U32 R0, RZ, RZ, UR7 ;  /* 0x00000007ff007e24 */ /* 0x000fe4000f8e00ff */
[----:B------:R-:W-:Y:S01]  /*31f0*/  IMAD.U32 R5, RZ, RZ, UR35 ;  /* 0x00000023ff057e24 */ /* 0x000fe2000f8e00ff */
[----:B--234-:R-:W-:-:S04]  /*3200*/  LEA R2, P2, R4, R240, 0x1 ;  /* 0x000000f004027211 */ /* 0x01cfc800078408ff */
[----:B------:R-:W-:Y:S02]  /*3210*/  LEA.HI.X R3, R4, R239, R0, 0x1, P2 ;  /* 0x000000ef04037211 */ /* 0x000fe400010f0c00 */
[----:B-----5:R-:W-:Y:S02]  /*3220*/  ISETP.GE.AND P1, PT, R230, UR6, PT ;  /* 0x00000006e6007c0c */ /* 0x020fe4000bf26270 */
[----:B------:R-:W-:-:S11]  /*3230*/  ISETP.GE.AND P0, PT, R161, UR6, PT ;  /* 0x00000006a1007c0c */ /* 0x000fd6000bf06270 */
        /* <DEDUP_REMOVED lines=10> */
.L_x_234:
[----:B------:R-:W-:Y:S05]  /*32e0*/  BSYNC.RECONVERGENT B0 ;  /* 0x0000000000007941 */ /* 0x000fea0003800200 */
.L_x_233:
[----:B------:R-:W-:Y:S04]  /*32f0*/  BSSY.RECONVERGENT B0, `(.L_x_235) ;  /* 0x0000015000007945 */ /* 0x000fe80003800200 */
[----:B------:R-:W-:Y:S05]  /*3300*/  @P5 BRA `(.L_x_236) ;  /* 0x00000000004c5947 */ /* 0x000fea0003800000 */
[----:B------:R-:W5:Y:S01]  /*3310*/  LDCU UR6, c[0x0][0x440] ;  /* 0x00008800ff0677ac */ /* 0x000f620008000800 */
[----:B------:R-:W-:-:S04]  /*3320*/  UIADD3 UR13, UP0, UPT, UR27, UR34, URZ ;  /* 0x000000221b0d7290 */ /* 0x000fc8000ff1e0ff */
[----:B------:R-:W-:Y:S02]  /*3330*/  UIADD3.X UR12, UPT, UPT, UR16, UR7, URZ, UP0, !UPT ;  /* 0x00000007100c7290 */ /* 0x000fe400087fe4ff */
[----:B------:R-:W-:-:S04]  /*3340*/  IMAD.U32 R0, RZ, RZ, UR13 ;  /* 0x0000000dff007e24 */ /* 0x000fc8000f8e00ff */
[----:B--234-:R-:W-:Y:S01]  /*3350*/  IMAD.U32 R3, RZ, RZ, UR12 ;  /* 0x0000000cff037e24 */ /* 0x01cfe2000f8e00ff */
[----:B------:R-:W-:Y:S02]  /*3360*/  LEA R2, P2, R0, R240, 0x1 ;  /* 0x000000f000027211 */ /* 0x000fe400078408ff */
[----:B-----5:R-:W-:Y:S02]  /*3370*/  ISETP.GE.AND P1, PT, R230, UR6, PT ;  /* 0x00000006e6007c0c */ /* 0x020fe4000bf26270 */
[----:B------:R-:W-:Y:S02]  /*3380*/  ISETP.GE.AND P0, PT, R161, UR6, PT ;  /* 0x00000006a1007c0c */ /* 0x000fe4000bf06270 */
[----:B------:R-:W-:-:S09]  /*3390*/  LEA.HI.X R3, R0, R239, R3, 0x1, P2 ;  /* 0x000000ef00037211 */ /* 0x000fd200010f0c03 */
        /* <DEDUP_REMOVED lines=10> */
.L_x_236:
[----:B------:R-:W-:Y:S05]  /*3440*/  BSYNC.RECONVERGENT B0 ;  /* 0x0000000000007941 */ /* 0x000fea0003800200 */
.L_x_235:
[----:B------:R-:W-:Y:S04]  /*3450*/  BSSY.RECONVERGENT B0, `(.L_x_237) ;  /* 0x0000017000007945 */ /* 0x000fe80003800200 */
[----:B------:R-:W-:Y:S05]  /*3460*/  @P4 BRA `(.L_x_238) ;  /* 0x0000000000544947 */ /* 0x000fea0003800000 */
[----:B------:R-:W5:Y:S01]  /*3470*/  LDCU UR6, c[0x0][0x440] ;  /* 0x00008800ff0677ac */ /* 0x000f620008000800 */
[----:B------:R-:W-:Y:S02]  /*3480*/  UIMAD.WIDE.U32 UR28, UR10, 0x20, URZ ;  /* 0x000000200a1c78a5 */ /* 0x000fe4000f8e00ff */
[----:B------:R-:W-:Y:S02]  /*3490*/  USHF.L.U32 UR12, UR11, 0x5, URZ ;  /* 0x000000050b0c7899 */ /* 0x000fe400080006ff */
[----:B------:R-:W-:-:S04]  /*34a0*/  UIADD3 UR13, UP0, UPT, UR34, UR28, URZ ;  /* 0x0000001c220d7290 */ /* 0x000fc8000ff1e0ff */
[----:B------:R-:W-:Y:S02]  /*34b0*/  UIADD3.X UR12, UPT, UPT, UR7, UR29, UR12, UP0, !UPT ;  /* 0x0000001d070c7290 */ /* 0x000fe400087fe40c */
[----:B------:R-:W-:Y:S01]  /*34c0*/  IMAD.U32 R0, RZ, RZ, UR13 ;  /* 0x0000000dff007e24 */ /* 0x000fe2000f8e00ff */
[----:B-----5:R-:W-:-:S03]  /*34d0*/  ISETP.GE.AND P1, PT, R230, UR6, PT ;  /* 0x00000006e6007c0c */ /* 0x020fc6000bf26270 */
[----:B--234-:R-:W-:Y:S01]  /*34e0*/  IMAD.U32 R3, RZ, RZ, UR12 ;  /* 0x0000000cff037e24 */ /* 0x01cfe2000f8e00ff */
[----:B------:R-:W-:Y:S02]  /*34f0*/  ISETP.GE.AND P0, PT, R161, UR6, PT ;  /* 0x00000006a1007c0c */ /* 0x000fe4000bf06270 */
[----:B------:R-:W-:-:S04]  /*3500*/  LEA R2, P2, R0, R240, 0x1 ;  /* 0x000000f000027211 */ /* 0x000fc800078408ff */
[----:B------:R-:W-:-:S05]  /*3510*/  LEA.HI.X R3, R0, R239, R3, 0x1, P2 ;  /* 0x000000ef00037211 */ /* 0x000fca00010f0c03 */
        /* <DEDUP_REMOVED lines=10> */
.L_x_238:
[----:B------:R-:W-:Y:S05]  /*35c0*/  BSYNC.RECONVERGENT B0 ;  /* 0x0000000000007941 */ /* 0x000fea0003800200 */
.L_x_237:
[----:B------:R-:W-:Y:S04]  /*35d0*/  BSSY.RECONVERGENT B0, `(.L_x_239) ;  /* 0x0000019000007945 */ /* 0x000fe80003800200 */
[----:B------:R-:W-:Y:S05]  /*35e0*/  @P3 BRA `(.L_x_240) ;  /* 0x00000000005c3947 */ /* 0x000fea0003800000 */
[----:B------:R-:W5:Y:S01]  /*35f0*/  LDCU UR6, c[0x0][0x440] ;  /* 0x00008800ff0677ac */ /* 0x000f620008000800 */
[----:B------:R-:W-:Y:S01]  /*3600*/  UMOV UR28, UR34 ;  /* 0x00000022001c7c82 */ /* 0x000fe20008000000 */
[----:B------:R-:W-:Y:S01]  /*3610*/  UMOV UR29, UR7 ;  /* 0x00000007001d7c82 */ /* 0x000fe20008000000 */
[----:B------:R-:W-:Y:S02]  /*3620*/  UIMAD UR12, UR11, 0x30, URZ ;  /* 0x000000300b0c78a4 */ /* 0x000fe4000f8e02ff */
[----:B------:R-:W-:-:S04]  /*3630*/  UIMAD.WIDE.U32 UR28, UR10, 0x30, UR28 ;  /* 0x000000300a1c78a5 */ /* 0x000fc8000f8e001c */
[----:B------:R-:W-:Y:S02]  /*3640*/  UIADD3 UR12, UPT, UPT, UR29, UR12, URZ ;  /* 0x0000000c1d0c7290 */ /* 0x000fe4000fffe0ff */
[----:B------:R-:W-:Y:S02]  /*3650*/  IMAD.U32 R4, RZ, RZ, UR28 ;  /* 0x0000001cff047e24 */ /* 0x000fe4000f8e00ff */
[----:B------:R-:W-:Y:S01]  /*3660*/  IMAD.U32 R5, RZ, RZ, UR29 ;  /* 0x0000001dff057e24 */ /* 0x000fe2000f8e00ff */
[----:B-----5:R-:W-:Y:S01]  /*3670*/  ISETP.GE.AND P1, PT, R230, UR6, PT ;  /* 0x00000006e6007c0c */ /* 0x020fe2000bf26270 */
[----:B------:R-:W-:Y:S01]  /*3680*/  IMAD.U32 R0, RZ, RZ, UR12 ;  /* 0x0000000cff007e24 */ /* 0x000fe2000f8e00ff */
[----:B------:R-:W-:Y:S02]  /*3690*/  ISETP.GE.AND P0, PT, R161, UR6, PT ;  /* 0x00000006a1007c0c */ /* 0x000fe4000bf06270 */
[----:B--234-:R-:W-:-:S04]  /*36a0*/  LEA R2, P2, R4, R240, 0x1 ;  /* 0x000000f004027211 */ /* 0x01cfc800078408ff */
        /* <DEDUP_REMOVED lines=11> */
.L_x_240:
[----:B------:R-:W-:Y:S05]  /*3760*/  BSYNC.RECONVERGENT B0 ;  /* 0x0000000000007941 */ /* 0x000fea0003800200 */
.L_x_239:
[----:B------:R-:W-:Y:S01]  /*3770*/  IMAD.SHL.U32 R163, R234, 0x40, RZ ;  /* 0x00000040eaa37824 */ /* 0x000fe200078e00ff */
[----:B------:R-:W0:Y:S01]  /*3780*/  LDGDEPBAR ;  /* 0x00000000000079af */ /* 0x000e220000000000 */
[--C-:B------:R-:W-:Y:S01]  /*3790*/  SHF.R.U32.HI R232, RZ, 0x1, R234.reuse ;  /* 0x00000001ffe87819 */ /* 0x100fe200000116ea */
[----:B--234-:R-:W-:Y:S01]  /*37a0*/  IMAD.U32 R2, RZ, RZ, UR24 ;  /* 0x00000018ff027e24 */ /* 0x01cfe2000f8e00ff */
[----:B------:R-:W-:Y:S01]  /*37b0*/  SHF.R.U32.HI R3, RZ, 0x2, R234 ;  /* 0x00000002ff037819 */ /* 0x000fe200000116ea */
[----:B------:R-:W-:Y:S01]  /*37c0*/  UIMAD.WIDE.U32 UR6, UR31, UR15, URZ ;  /* 0x0000000f1f0672a5 */ /* 0x000fe2000f8e00ff */
[----:B------:R-:W-:Y:S01]  /*37d0*/  LOP3.LUT R6, R230, 0x1c0, R163, 0xf8, !PT ;  /* 0x000001c0e6067812 */ /* 0x000fe200078ef8a3 */
[----:B------:R-:W-:Y:S01]  /*37e0*/  UIMAD UR13, UR30, UR15, URZ ;  /* 0x0000000f1e0d72a4 */ /* 0x000fe2000f8e02ff */
[----:B------:R-:W-:Y:S01]  /*37f0*/  LOP3.LUT R0, R232, 0x1f0, RZ, 0xc0, !PT ;  /* 0x000001f0e8007812 */ /* 0x000fe200078ec0ff */
[----:B------:R-:W-:Y:S02]  /*3800*/  BSSY.RECONVERGENT B0, `(.L_x_241) ;  /* 0x0000020000007945 */ /* 0x000fe40003800200 */
[----:B------:R2:W-:Y:S01]  /*3810*/  STL [R1+0x70], R6 ;  /* 0x0000700601007387 */ /* 0x0005e20000100800 */
[----:B------:R-:W-:Y:S01]  /*3820*/  IADD3 R0, PT, PT, R0, 0x1, R2 ;  /* 0x0000000100007810 */ /* 0x000fe20007ffe002 */
[----:B------:R-:W-:Y:S01]  /*3830*/  UIADD3 UR13, UPT, UPT, UR7, UR13, URZ ;  /* 0x0000000d070d7290 */ /* 0x000fe2000fffe0ff */
[----:B------:R-:W-:-:S04]  /*3840*/  LOP3.LUT R2, R3, 0x7, RZ, 0xc0, !PT ;  /* 0x0000000703027812 */ /* 0x000fc800078ec0ff */
[----:B------:R-:W-:Y:S01]  /*3850*/  IADD3 R2, PT, PT, R0, -UR26, R2 ;  /* 0x8000001a00027c10 */ /* 0x000fe2000fffe002 */
[----:B------:R-:W-:-:S05]  /*3860*/  IMAD.U32 R0, RZ, RZ, UR25 ;  /* 0x00000019ff007e24 */ /* 0x000fca000f8e00ff */
[----:B------:R-:W-:Y:S01]  /*3870*/  IADD3 R159, PT, PT, R2, UR21, R0 ;  /* 0x00000015029f7c10 */ /* 0x000fe2000fffe000 */
[----:B------:R-:W-:-:S04]  /*3880*/  DEPBAR.LE SB0, 0x0 ;  /* 0x000080000000791a */ /* 0x000fc80000000000 */
[----:B------:R-:W-:Y:S06]  /*3890*/  BAR.SYNC.DEFER_BLOCKING 0x0 ;  /* 0x0000000000007b1d */ /* 0x000fec0000010000 */
[----:B------:R-:W-:Y:S05]  /*38a0*/  @P6 BRA `(.L_x_242) ;  /* 0x00000000004c6947 */ /* 0x000fea0003800000 */
[----:B------:R-:W3:Y:S01]  /*38b0*/  LDCU UR12, c[0x0][0x440] ;  /* 0x00008800ff0c77ac */ /* 0x000ee20008000800 */
[----:B------:R-:W-:Y:S02]  /*38c0*/  IMAD.U32 R4, RZ, RZ, UR6 ;  /* 0x00000006ff047e24 */ /* 0x000fe4000f8e00ff */
[----:B------:R-:W-:Y:S02]  /*38d0*/  IMAD.U32 R0, RZ, RZ, UR13 ;  /* 0x0000000dff007e24 */ /* 0x000fe4000f8e00ff */
[----:B------:R-:W-:Y:S01]  /*38e0*/  IMAD.U32 R5, RZ, RZ, UR7 ;  /* 0x00000007ff057e24 */ /* 0x000fe2000f8e00ff */
[----:B------:R-:W-:-:S04]  /*38f0*/  LEA R2, P2, R4, R17, 0x1 ;  /* 0x0000001104027211 */ /* 0x000fc800078408ff */
[----:B------:R-:W-:Y:S02]  /*3900*/  LEA.HI.X R3, R4, R16, R0, 0x1, P2 ;  /* 0x0000001004037211 */ /* 0x000fe400010f0c00 */
[----:B---3--:R-:W-:Y:S02]  /*3910*/  ISETP.GE.AND P1, PT, R230, UR12, PT ;  /* 0x0000000ce6007c0c */ /* 0x008fe4000bf26270 */
        /* <DEDUP_REMOVED lines=10> */
[----:B------:R3:W-:Y:S01]  /*39c0*/  @P0 STS.128 [R238+0xe000], RZ ;  /* 0x00e000ffee000388 */ /* 0x0007e20000000c00 */
[----:B------:R-:W-:Y:S05]  /*39d0*/  BRA `(.L_x_243) ;  /* 0x0000000000087947 */ /* 0x000fea0003800000 */
.L_x_242:
[----:B------:R4:W-:Y:S04]  /*39e0*/  STS.128 [R238+0xc000], RZ ;  /* 0x00c000ffee007388 */ /* 0x0009e80000000c00 */
[----:B------:R4:W-:Y:S02]  /*39f0*/  STS.128 [R238+0xe000], RZ ;  /* 0x00e000ffee007388 */ /* 0x0009e40000000c00 */
.L_x_243:
[----:B------:R-:W-:Y:S05]  /*3a00*/  BSYNC.RECONVERGENT B0 ;  /* 0x0000000000007941 */ /* 0x000fea0003800200 */
.L_x_241:
[----:B------:R-:W-:Y:S01]  /*3a10*/  ISETP.GE.AND P0, PT, R15, UR17, PT ;  /* 0x000000110f007c0c */ /* 0x000fe2000bf06270 */
[C---:B------:R-:W-:Y:S01]  /*3a20*/  IMAD.SHL.U32 R233, R234.reuse, 0x20, RZ ;  /* 0x00000020eae97824 */ /* 0x040fe200078e00ff */
[----:B---3--:R-:W-:Y:S01]  /*3a30*/  LOP3.LUT R2, R234, 0x8, RZ, 0xc0, !PT ;  /* 0x00000008ea027812 */ /* 0x008fe200078ec0ff */
[----:B------:R-:W-:Y:S01]  /*3a40*/  BSSY.RECONVERGENT B0, `(.L_x_244) ;  /* 0x0000020000007945 */ /* 0x000fe20003800200 */
[----:B------:R-:W-:Y:S02]  /*3a50*/  LOP3.LUT R165, R163, 0x400, RZ, 0xc0, !PT ;  /* 0x00000400a3a57812 */ /* 0x000fe400078ec0ff */
[----:B------:R-:W-:Y:S02]  /*3a60*/  LOP3.LUT R233, R233, 0x7c00, RZ, 0xc0, !PT ;  /* 0x00007c00e9e97812 */ /* 0x000fe400078ec0ff */
[C---:B------:R-:W-:Y:S02]  /*3a70*/  LOP3.LUT R2, R6.reuse, R2, RZ, 0x3c, !PT ;  /* 0x0000000206027212 */ /* 0x040fe400078e3cff */
[----:B------:R-:W-:-:S02]  /*3a80*/  LOP3.LUT R160, R6, 0x8, R232, 0x78, !PT ;  /* 0x0000000806a07812 */ /* 0x000fc400078e78e8 */
[----:B------:R-:W-:Y:S01]  /*3a90*/  LOP3.LUT R0, R233, 0x200, R163, 0xf8, !PT ;  /* 0x00000200e9007812 */ /* 0x000fe200078ef8a3 */
[----:B------:R3:W-:Y:S01]  /*3aa0*/  @P0 STS.128 [R238+0xc800], RZ ;  /* 0x00c800ffee000388 */ /* 0x0007e20000000c00 */
[----:B------:R-:W-:Y:S01]  /*3ab0*/  ISETP.GE.AND P4, PT, R14, UR17, PT ;  /* 0x000000110e007c0c */ /* 0x000fe2000bf86270 */
[----:B------:R-:W-:Y:S01]  /*3ac0*/  IMAD R165, R2, 0x2, R165 ;  /* 0x0000000202a57824 */ /* 0x000fe200078e02a5 */
[----:B------:R-:W-:Y:S01]  /*3ad0*/  ISETP.GE.AND P3, PT, R13, UR17, PT ;  /* 0x000000110d007c0c */ /* 0x000fe2000bf66270 */
[----:B------:R3:W-:Y:S01]  /*3ae0*/  @P0 STS.128 [R238+0xe800], RZ ;  /* 0x00e800ffee000388 */ /* 0x0007e20000000c00 */
[----:B------:R-:W-:Y:S01]  /*3af0*/  IMAD.IADD R0, R160, 0x1, R0 ;  /* 0x00000001a0007824 */ /* 0x000fe200078e0200 */
[----:B------:R-:W-:Y:S10]  /*3b00*/  @P0 BRA `(.L_x_245) ;  /* 0x00000000004c0947 */ /* 0x000ff40003800000 */
[----:B------:R-:W5:Y:S01]  /*3b10*/  LDCU UR12, c[0x0][0x440] ;  /* 0x00008800ff0c77ac */ /* 0x000f620008000800 */
[----:B------:R-:W-:-:S04]  /*3b20*/  ULEA UR21, UP0, UR8, UR6, 0x4 ;  /* 0x0000000608157291 */ /* 0x000fc8000f8020ff */
[----:B------:R-:W-:Y:S02]  /*3b30*/  ULEA.HI.X UR15, UR8, UR13, UR9, 0x4, UP0 ;  /* 0x0000000d080f7291 */ /* 0x000fe400080f2409 */
[----:B------:R-:W-:-:S04]  /*3b40*/  IMAD.U32 R3, RZ, RZ, UR21 ;  /* 0x00000015ff037e24 */ /* 0x000fc8000f8e00ff */
[----:B------:R-:W-:Y:S01]  /*3b50*/  IMAD.U32 R4, RZ, RZ, UR15 ;  /* 0x0000000fff047e24 */ /* 0x000fe2000f8e00ff */
        /* <DEDUP_REMOVED lines=14> */
.L_x_245:
[----:B------:R-:W-:Y:S05]  /*3c40*/  BSYNC.RECONVERGENT B0 ;  /* 0x0000000000007941 */ /* 0x000fea0003800200 */
.L_x_244:
[----:B------:R1:W-:Y:S01]  /*3c50*/  @P4 STS.128 [R238+0xd000], RZ ;  /* 0x00d000ffee004388 */ /* 0x0003e20000000c00 */
[----:B------:R-:W-:Y:S01]  /*3c60*/  BSSY.RECONVERGENT B0, `(.L_x_246) ;  /* 0x0000019000007945 */ /* 0x000fe20003800200 */
[----:B------:R-:W-:Y:S02]  /*3c70*/  LEA R20, R0, UR5, 0x1 ;  /* 0x0000000500147c11 */ /* 0x000fe4000f8e08ff */
[----:B------:R1:W-:Y:S01]  /*3c80*/  @P4 STS.128 [R238+0xf000], RZ ;  /* 0x00f000ffee004388 */ /* 0x0003e20000000c00 */
        /* <DEDUP_REMOVED lines=8> */
[----:B-1----:R-:W-:Y:S01]  /*3d10*/  IMAD.U32 R3, RZ, RZ, UR15 ;  /* 0x0000000fff037e24 */ /* 0x002fe2000f8e00ff */
        /* <DEDUP_REMOVED lines=13> */
.L_x_247:
[----:B------:R-:W-:Y:S05]  /*3df0*/  BSYNC.RECONVERGENT B0 ;  /* 0x0000000000007941 */ /* 0x000fea0003800200 */
.L_x_246:
[----:B------:R1:W-:Y:S01]  /*3e00*/  @P3 STS.128 [R238+0xd800], RZ ;  /* 0x00d800ffee003388 */ /* 0x0003e20000000c00 */
[----:B------:R-:W-:Y:S03]  /*3e10*/  BSSY.RECONVERGENT B0, `(.L_x_248) ;  /* 0x000001a000007945 */ /* 0x000fe60003800200 */
[----:B------:R1:W-:Y:S01]  /*3e20*/  @P3 STS.128 [R238+0xf800], RZ ;  /* 0x00f800ffee003388 */ /* 0x0003e20000000c00 */
        /* <DEDUP_REMOVED lines=12> */
[----:B-1----:R-:W-:-:S04]  /*3ef0*/  LEA R2, P2, R4, R17, 0x1 ;  /* 0x0000001104027211 */ /* 0x002fc800078408ff */
        /* <DEDUP_REMOVED lines=11> */
.L_x_249:
[----:B------:R-:W-:Y:S05]  /*3fb0*/  BSYNC.RECONVERGENT B0 ;  /* 0x0000000000007941 */ /* 0x000fea0003800200 */
.L_x_248:
[----:B------:R-:W-:Y:S01]  /*3fc0*/  LDSM.16.M88.4 R12, [R20] ;  /* 0x00000000140c783b */ /* 0x000fe20000000200 */
[----:B------:R-:W-:Y:S01]  /*3fd0*/  IMAD.MOV.U32 R157, RZ, RZ, 0x20 ;  /* 0x00000020ff9d7424 */ /* 0x000fe200078e00ff */
[C---:B------:R-:W-:Y:S01]  /*3fe0*/  LOP3.LUT P6, RZ, R234.reuse, 0x2, RZ, 0xc0, !PT ;  /* 0x00000002eaff7812 */ /* 0x040fe200078cc0ff */
[----:B------:R-:W-:Y:S01]  /*3ff0*/  VIADD R0, R165, UR5 ;  /* 0x00000005a5007c36 */ /* 0x000fe20008000000 */
[----:B------:R-:W5:Y:S01]  /*4000*/  LDSM.16.M88.4 R32, [R165+UR5+0x8000] ;  /* 0x00800005a520783b */ /* 0x000f620008000200 */
[----:B-1----:R-:W-:Y:S01]  /*4010*/  IMAD.MOV.U32 R3, RZ, RZ, 0x40 ;  /* 0x00000040ff037424 */ /* 0x002fe200078e00ff */
[----:B------:R-:W-:Y:S01]  /*4020*/  SEL R157, R157, 0xffffffe0, !P6 ;  /* 0xffffffe09d9d7807 */ /* 0x000fe20007000000 */
[----:B------:R-:W-:Y:S01]  /*4030*/  UISETP.NE.AND UP2, UPT, UR20, 0x1, UPT ;  /* 0x000000011400788c */ /* 0x000fe2000bf45270 */
[----:B------:R-:W1:Y:S01]  /*4040*/  LDSM.16.M88.4 R8, [R20+0x2000] ;  /* 0x002000001408783b */ /* 0x000e620000000200 */
[----:B------:R-:W-:Y:S02]  /*4050*/  LOP3.LUT P0, RZ, R234, 0x4, RZ, 0xc0, !PT ;  /* 0x00000004eaff7812 */ /* 0x000fe4000780c0ff */
[--C-:B------:R-:W-:Y:S01]  /*4060*/  IMAD.IADD R2, R0, 0x1, R157.reuse ;  /* 0x0000000100027824 */ /* 0x100fe200078e029d */
[----:B------:R-:W3:Y:S01]  /*4070*/  LDSM.16.M88.4 R28, [R165+UR5+0x8800] ;  /* 0x00880005a51c783b */ /* 0x000ee20008000200 */
[----:B------:R-:W-:Y:S01]  /*4080*/  IMAD.IADD R21, R20, 0x1, R157 ;  /* 0x0000000114157824 */ /* 0x000fe200078e029d */
[----:B------:R-:W-:-:S02]  /*4090*/  SEL R22, R3, 0xffffffc0, !P0 ;  /* 0xffffffc003167807 */ /* 0x000fc40004000000 */
[----:B------:R-:W4:Y:S03]  /*40a0*/  LDSM.16.M88.4 R24, [R165+UR5+0x9000] ;  /* 0x00900005a518783b */ /* 0x000f260008000200 */
[--C-:B------:R-:W-:Y:S01]  /*40b0*/  IMAD.IADD R158, R20, 0x1, R22.reuse ;  /* 0x00000001149e7824 */ /* 0x100fe200078e0216 */
[----:B------:R-:W4:Y:S01]  /*40c0*/  LDSM.16.M88.4 R16, [R165+UR5+0x9800] ;  /* 0x00980005a510783b */ /* 0x000f220008000200 */
[----:B------:R-:W-:Y:S02]  /*40d0*/  IMAD.IADD R0, R0, 0x1, R22 ;  /* 0x0000000100007824 */ /* 0x000fe400078e0216 */
[C---:B------:R-:W-:Y:S01]  /*40e0*/  IMAD.IADD R156, R157.reuse, 0x1, R158 ;  /* 0x000000019d9c7824 */ /* 0x040fe200078e029e */
[----:B------:R-:W-:Y:S01]  /*40f0*/  LDSM.16.M88.4 R40, [R2+0x8000] ;  /* 0x008000000228783b */ /* 0x000fe20000000200 */
[----:B------:R-:W-:-:S03]  /*4100*/  IMAD.IADD R3, R157, 0x1, R0 ;  /* 0x000000019d037824 */ /* 0x000fc600078e0200 */
[----:B--2---:R-:W2:Y:S04]  /*4110*/  LDSM.16.M88.4 R4, [R21+0x2000] ;  /* 0x002000001504783b */ /* 0x004ea80000000200 */
[----:B------:R-:W2:Y:S04]  /*4120*/  LDSM.16.M88.4 R44, [R2+0x8800] ;  /* 0x00880000022c783b */ /* 0x000ea80000000200 */
[----:B------:R-:W2:Y:S04]  /*4130*/  LDSM.16.M88.4 R52, [R2+0x9000] ;  /* 0x009000000234783b */ /* 0x000ea80000000200 */
[----:B------:R-:W2:Y:S01]  /*4140*/  LDSM.16.M88.4 R48, [R2+0x9800] ;  /* 0x009800000230783b */ /* 0x000ea20000000200 */
[-C--:B-----5:R-:W-:Y:S03]  /*4150*/  HMMA.16816.F32.BF16 R88, R12, R32.reuse, RZ ;  /* 0x000000200c58723c */ /* 0x0a0fe600000418ff */
[----:B------:R-:W-:Y:S04]  /*4160*/  STL [R1+0x18], R22 ;  /* 0x0000181601007387 */ /* 0x000fe80000100800 */
[----:B------:R-:W0:Y:S01]  /*4170*/  LDGDEPBAR ;  /* 0x00000000000079af */ /* 0x000e220000000000 */
[C---:B-1----:R-:W-:Y:S08]  /*4180*/  HMMA.16816.F32.BF16 R72, R8.reuse, R32, RZ ;  /* 0x000000200848723c */ /* 0x042ff000000418ff */
[-C--:B------:R-:W-:Y:S08]  /*4190*/  HMMA.16816.F32.BF16 R68, R8, R34.reuse, RZ ;  /* 0x000000220844723c */ /* 0x080ff000000418ff */
[----:B------:R-:W-:Y:S08]  /*41a0*/  HMMA.16816.F32.BF16 R96, R12, R34, RZ ;  /* 0x000000220c60723c */ /* 0x000ff000000418ff */
[C---:B---3--:R-:W-:Y:S08]  /*41b0*/  HMMA.16816.F32.BF16 R64, R8.reuse, R28, RZ ;  /* 0x0000001c0840723c */ /* 0x048ff000000418ff */
[C---:B----4-:R-:W-:Y:S08]  /*41c0*/  HMMA.16816.F32.BF16 R56, R8.reuse, R24, RZ ;  /* 0x000000180838723c */ /* 0x050ff000000418ff */
[C---:B------:R-:W-:Y:S08]  /*41d0*/  HMMA.16816.F32.BF16 R32, R8.reuse, R16, RZ ;  /* 0x000000100820723c */ /* 0x040ff000000418ff */
[C---:B------:R-:W-:Y:S08]  /*41e0*/  HMMA.16816.F32.BF16 R60, R8.reuse, R30, RZ ;  /* 0x0000001e083c723c */ /* 0x040ff000000418ff */
[C---:B------:R-:W-:Y:S08]  /*41f0*/  HMMA.16816.F32.BF16 R36, R8.reuse, R26, RZ ;  /* 0x0000001a0824723c */ /* 0x040ff000000418ff */
[----:B------:R-:W-:Y:S08]  /*4200*/  HMMA.16816.F32.BF16 R8, R8, R18, RZ ;  /* 0x000000120808723c */ /* 0x000ff000000418ff */
[C---:B------:R-:W-:Y:S08]  /*4210*/  HMMA.16816.F32.BF16 R76, R12.reuse, R16, RZ ;  /* 0x000000100c4c723c */ /* 0x040ff000000418ff */
[----:B------:R-:W-:Y:S01]  /*4220*/  HMMA.16816.F32.BF16 R148, R12, R18, RZ ;  /* 0x000000120c94723c */ /* 0x000fe200000418ff */
[----:B------:R-:W1:Y:S07]  /*4230*/  LDSM.16.M88.4 R16, [R21] ;  /* 0x000000001510783b */ /* 0x000e6e0000000200 */
[C---:B--2---:R-:W-:Y:S08]  /*4240*/  HMMA.16816.F32.BF16 R144, R4.reuse, R40, R72 ;  /* 0x000000280490723c */ /* 0x044ff00000041848 */
[C---:B------:R-:W-:Y:S08]  /*4250*/  HMMA.16816.F32.BF16 R136, R4.reuse, R44, R64 ;  /* 0x0000002c0488723c */ /* 0x040ff00000041840 */
[C---:B------:R-:W-:Y:S01]  /*4260*/  HMMA.16816.F32.BF16 R128, R4.reuse, R52, R56 ;  /* 0x000000340480723c */ /* 0x040fe20000041838 */
[----:B------:R-:W-:Y:S07]  /*4270*/  LDSM.16.M88.4 R56, [R3+0x8000] ;  /* 0x008000000338783b */ /* 0x000fee0000000200 */
[C---:B------:R-:W-:Y:S01]  /*4280*/  HMMA.16816.F32.BF16 R120, R4.reuse, R48, R32 ;  /* 0x000000300478723c */ /* 0x040fe20000041820 */
[----:B------:R-:W-:Y:S07]  /*4290*/  LDSM.16.M88.4 R32, [R0+0x8800] ;  /* 0x008800000020783b */ /* 0x000fee0000000200 */
[C---:B------:R-:W-:Y:S01]  /*42a0*/  HMMA.16816.F32.BF16 R140, R4.reuse, R42, R68 ;  /* 0x0000002a048c723c */ /* 0x040fe20000041844 */
[----:B------:R-:W-:Y:S07]  /*42b0*/  LDSM.16.M88.4 R68, [R3+0x8800] ;  /* 0x008800000344783b */ /* 0x000fee0000000200 */
[C---:B------:R-:W-:Y:S08]  /*42c0*/  HMMA.16816.F32.BF16 R132, R4.reuse, R46, R60 ;  /* 0x0000002e0484723c */ /* 0x040ff0000004183c */
[C---:B------:R-:W-:Y:S01]  /*42d0*/  HMMA.16816.F32.BF16 R124, R4.reuse, R54, R36 ;  /* 0x00000036047c723c */ /* 0x040fe20000041824 */
[----:B------:R-:W-:Y:S07]  /*42e0*/  LDSM.16.M88.4 R36, [R0+0x8000] ;  /* 0x008000000024783b */ /* 0x000fee0000000200 */
[----:B------:R-:W-:Y:S01]  /*42f0*/  HMMA.16816.F32.BF16 R100, R4, R50, R8 ;  /* 0x000000320464723c */ /* 0x000fe20000041808 */
[----:B------:R-:W2:Y:S04]  /*4300*/  LDSM.16.M88.4 R4, [R158+0x2000] ;  /* 0x002000009e04783b */ /* 0x000ea80000000200 */
[----:B------:R-:W-:Y:S03]  /*4310*/  LDSM.16.M88.4 R8, [R158] ;  /* 0x000000009e08783b */ /* 0x000fe60000000200 */
[C---:B------:R-:W-:Y:S08]  /*4320*/  HMMA.16816.F32.BF16 R84, R12.reuse, R28, RZ ;  /* 0x0000001c0c54723c */ /* 0x040ff000000418ff */
[C---:B------:R-:W-:Y:S01]  /*4330*/  HMMA.16816.F32.BF16 R92, R12.reuse, R30, RZ ;  /* 0x0000001e0c5c723c */ /* 0x040fe200000418ff */
[----:B------:R-:W3:Y:S07]  /*4340*/  LDSM.16.M88.4 R28, [R0+0x9000] ;  /* 0x00900000001c783b */ /* 0x000eee0000000200 */
[C---:B------:R-:W-:Y:S08]  /*4350*/  HMMA.16816.F32.BF16 R80, R12.reuse, R24, RZ ;  /* 0x000000180c50723c */ /* 0x040ff000000418ff */
[----:B------:R-:W-:Y:S01]  /*4360*/  HMMA.16816.F32.BF16 R152, R12, R26, RZ ;  /* 0x0000001a0c98723c */ /* 0x000fe200000418ff */
[----:B------:R-:W4:Y:S04]  /*4370*/  LDSM.16.M88.4 R24, [R0+0x9800] ;  /* 0x009800000018783b */ /* 0x000f280000000200 */
[----:B------:R-:W5:Y:S03]  /*4380*/  LDSM.16.M88.4 R12, [R156+0x2000] ;  /* 0x002000009c0c783b */ /* 0x000f660000000200 */
[C---:B-1----:R-:W-:Y:S08]  /*4390*/  HMMA.16816.F32.BF16 R104, R16.reuse, R40, R88 ;  /* 0x000000281068723c */ /* 0x042ff00000041858 */
[C---:B------:R-:W-:Y:S01]  /*43a0*/  HMMA.16816.F32.BF16 R112, R16.reuse, R52, R80 ;  /* 0x000000341070723c */ /* 0x040fe20000041850 */
[----:B------:R-:W1:Y:S07]  /*43b0*/  LDSM.16.M88.4 R80, [R3+0x9000] ;  /* 0x009000000350783b */ /* 0x000e6e0000000200 */
[C---:B------:R-:W-:Y:S01]  /*43c0*/  HMMA.16816.F32.BF16 R108, R16.reuse, R48, R76 ;  /* 0x00000030106c723c */ /* 0x040fe2000004184c */
[----:B------:R-:W1:Y:S07]  /*43d0*/  LDSM.16.M88.4 R76, [R3+0x9800] ;  /* 0x00980000034c783b */ /* 0x000e6e0000000200 */
[C---:B------:R-:W-:Y:S08]  /*43e0*/  HMMA.16816.F32.BF16 R116, R16.reuse, R44, R84 ;  /* 0x0000002c1074723c */ /* 0x040ff00000041854 */
[C---:B------:R-:W-:Y:S08]  /*43f0*/  HMMA.16816.F32.BF16 R96, R16.reuse, R42, R96 ;  /* 0x0000002a1060723c */ /* 0x040ff00000041860 */
[C---:B------:R-:W-:Y:S08]  /*4400*/  HMMA.16816.F32.BF16 R92, R16.reuse, R46, R92 ;  /* 0x0000002e105c723c */ /* 0x040ff0000004185c */
[C---:B------:R-:W-:Y:S08]  /*4410*/  HMMA.16816.F32.BF16 R88, R16.reuse, R54, R152 ;  /* 0x000000361058723c */ /* 0x040ff00000041898 */
[----:B------:R-:W-:Y:S01]  /*4420*/  HMMA.16816.F32.BF16 R72, R16, R50, R148 ;  /* 0x000000321048723c */ /* 0x000fe20000041894 */
[----:B------:R-:W1:Y:S07]  /*4430*/  LDSM.16.M88.4 R16, [R156] ;  /* 0x000000009c10783b */ /* 0x000e6e0000000200 */
[C---:B--2---:R-:W-:Y:S01]  /*4440*/  HMMA.16816.F32.BF16 R64, R4.reuse, R36, R144 ;  /* 0x000000240440723c */ /* 0x044fe20000041890 */
[----:B------:R-:W-:Y:S07]  /*4450*/  LDSM.16.M88.4 R144, [R2+0xb800] ;  /* 0x00b800000290783b */ /* 0x000fee0000000200 */
[C---:B------:R-:W-:Y:S08]  /*4460*/  HMMA.16816.F32.BF16 R60, R4.reuse, R38, R140 ;  /* 0x00000026043c723c */ /* 0x040ff0000004188c */
[C---:B------:R-:W-:Y:S08]  /*4470*/  HMMA.16816.F32.BF16 R52, R4.reuse, R32, R136 ;  /* 0x000000200434723c */ /* 0x040ff00000041888 */
[C---:B------:R-:W-:Y:S08]  /*4480*/  HMMA.16816.F32.BF16 R48, R4.reuse, R34, R132 ;  /* 0x000000220430723c */ /* 0x040ff00000041884 */
[C---:B---3--:R-:W-:Y:S08]  /*4490*/  HMMA.16816.F32.BF16 R44, R4.reuse, R28, R128 ;  /* 0x0000001c042c723c */ /* 0x048ff00000041880 */
[C---:B----4-:R-:W-:Y:S08]  /*44a0*/  HMMA.16816.F32.BF16 R84, R4.reuse, R24, R120 ;  /* 0x000000180454723c */ /* 0x050ff00000041878 */
[C---:B------:R-:W-:Y:S08]  /*44b0*/  HMMA.16816.F32.BF16 R40, R4.reuse, R30, R124 ;  /* 0x0000001e0428723c */ /* 0x040ff0000004187c */
[----:B------:R-:W-:Y:S08]  /*44c0*/  HMMA.16816.F32.BF16 R100, R4, R26, R100 ;  /* 0x0000001a0464723c */ /* 0x000ff00000041864 */
[C---:B------:R-:W-:Y:S08]  /*44d0*/  HMMA.16816.F32.BF16 R104, R8.reuse, R36, R104 ;  /* 0x000000240868723c */ /* 0x040ff00000041868 */
[C---:B------:R-:W-:Y:S01]  /*44e0*/  HMMA.16816.F32.BF16 R96, R8.reuse, R38, R96 ;  /* 0x000000260860723c */ /* 0x040fe20000041860 */
[----:B------:R-:W-:Y:S07]  /*44f0*/  LDSM.16.M88.4 R36, [R165+UR5+0xa000] ;  /* 0x00a00005a524783b */ /* 0x000fee0008000200 */
[C---:B------:R-:W-:Y:S08]  /*4500*/  HMMA.16816.F32.BF16 R4, R8.reuse, R32, R116 ;  /* 0x000000200804723c */ /* 0x040ff00000041874 */
[C---:B------:R-:W-:Y:S01]  /*4510*/  HMMA.16816.F32.BF16 R92, R8.reuse, R34, R92 ;  /* 0x00000022085c723c */ /* 0x040fe2000004185c */
[----:B------:R-:W-:Y:S07]  /*4520*/  LDSM.16.M88.4 R32, [R165+UR5+0xa800] ;  /* 0x00a80005a520783b */ /* 0x000fee0008000200 */
[C---:B------:R-:W-:Y:S08]  /*4530*/  HMMA.16816.F32.BF16 R132, R8.reuse, R28, R112 ;  /* 0x0000001c0884723c */ /* 0x040ff00000041870 */
[C---:B------:R-:W-:Y:S01]  /*4540*/  HMMA.16816.F32.BF16 R88, R8.reuse, R30, R88 ;  /* 0x0000001e0858723c */ /* 0x040fe20000041858 */
[----:B------:R-:W-:Y:S07]  /*4550*/  LDSM.16.M88.4 R28, [R165+UR5+0xb000] ;  /* 0x00b00005a51c783b */ /* 0x000fee0008000200 */
[C---:B------:R-:W-:Y:S08]  /*4560*/  HMMA.16816.F32.BF16 R128, R8.reuse, R24, R108 ;  /* 0x000000180880723c */ /* 0x040ff0000004186c */
[----:B------:R-:W-:Y:S01]  /*4570*/  HMMA.16816.F32.BF16 R124, R8, R26, R72 ;  /* 0x0000001a087c723c */ /* 0x000fe20000041848 */
[----:B------:R-:W-:Y:S04]  /*4580*/  LDSM.16.M88.4 R8, [R20+0x6000] ;  /* 0x006000001408783b */ /* 0x000fe80000000200 */
[----:B------:R-:W2:Y:S03]  /*4590*/  LDSM.16.M88.4 R24, [R165+UR5+0xb800] ;  /* 0x00b80005a518783b */ /* 0x000ea60008000200 */
[C---:B-----5:R-:W-:Y:S08]  /*45a0*/  HMMA.16816.F32.BF16 R72, R12.reuse, R56, R64 ;  /* 0x000000380c48723c */ /* 0x060ff00000041840 */
[C---:B------:R-:W-:Y:S08]  /*45b0*/  HMMA.16816.F32.BF16 R120, R12.reuse, R58, R60 ;  /* 0x0000003a0c78723c */ /* 0x040ff0000004183c */
[C---:B------:R-:W-:Y:S08]  /*45c0*/  HMMA.16816.F32.BF16 R64, R12.reuse, R68, R52 ;  /* 0x000000440c40723c */ /* 0x040ff00000041834 */
[C---:B------:R-:W-:Y:S08]  /*45d0*/  HMMA.16816.F32.BF16 R60, R12.reuse, R70, R48 ;  /* 0x000000460c3c723c */ /* 0x040ff00000041830 */
[C---:B-1----:R-:W-:Y:S01]  /*45e0*/  HMMA.16816.F32.BF16 R116, R12.reuse, R80, R44 ;  /* 0x000000500c74723c */ /* 0x042fe2000004182c */
[----:B------:R-:W-:Y:S07]  /*45f0*/  LDSM.16.M88.4 R44, [R2+0xa800] ;  /* 0x00a80000022c783b */ /* 0x000fee0000000200 */
[C---:B------:R-:W-:Y:S01]  /*4600*/  HMMA.16816.F32.BF16 R52, R12.reuse, R82, R40 ;  /* 0x000000520c34723c */ /* 0x040fe20000041828 */
[----:B------:R-:W-:Y:S07]  /*4610*/  LDSM.16.M88.4 R40, [R2+0xa000] ;  /* 0x00a000000228783b */ /* 0x000fee0000000200 */
[C---:B------:R-:W-:Y:S01]  /*4620*/  HMMA.16816.F32.BF16 R48, R12.reuse, R76, R84 ;  /* 0x0000004c0c30723c */ /* 0x040fe20000041854 */
[----:B------:R-:W-:Y:S07]  /*4630*/  LDSM.16.M88.4 R84, [R2+0xb000] ;  /* 0x00b000000254783b */ /* 0x000fee0000000200 */
[----:B------:R-:W-:Y:S01]  /*4640*/  HMMA.16816.F32.BF16 R112, R12, R78, R100 ;  /* 0x0000004e0c70723c */ /* 0x000fe20000041864 */
[----:B------:R-:W1:Y:S07]  /*4650*/  LDSM.16.M88.4 R12, [R20+0x4000] ;  /* 0x00400000140c783b */ /* 0x000e6e0000000200 */
[C---:B------:R-:W-:Y:S01]  /*4660*/  HMMA.16816.F32.BF16 R100, R16.reuse, R68, R4 ;  /* 0x000000441064723c */ /* 0x040fe20000041804 */
[----:B------:R-:W3:Y:S04]  /*4670*/  LDSM.16.M88.4 R4, [R21+0x6000] ;  /* 0x006000001504783b */ /* 0x000ee80000000200 */
[----:B------:R-:W4:Y:S03]  /*4680*/  LDSM.16.M88.4 R20, [R21+0x4000] ;  /* 0x004000001514783b */ /* 0x000f260000000200 */
[C---:B------:R-:W-:Y:S08]  /*4690*/  HMMA.16816.F32.BF16 R108, R16.reuse, R56, R104 ;  /* 0x00000038106c723c */ /* 0x040ff00000041868 */
[C---:B------:R-:W-:Y:S08]  /*46a0*/  HMMA.16816.F32.BF16 R104, R16.reuse, R58, R96 ;  /* 0x0000003a1068723c */ /* 0x040ff00000041860 */
[C---:B------:R-:W-:Y:S08]  /*46b0*/  HMMA.16816.F32.BF16 R96, R16.reuse, R70, R92 ;  /* 0x000000461060723c */ /* 0x040ff0000004185c */
[C---:B------:R-:W-:Y:S08]  /*46c0*/  HMMA.16816.F32.BF16 R92, R16.reuse, R80, R132 ;  /* 0x00000050105c723c */ /* 0x040ff00000041884 */
[C---:B------:R-:W-:Y:S08]  /*46d0*/  HMMA.16816.F32.BF16 R88, R16.reuse, R82, R88 ;  /* 0x000000521058723c */ /* 0x040ff00000041858 */
[C---:B------:R-:W-:Y:S08]  /*46e0*/  HMMA.16816.F32.BF16 R80, R16.reuse, R76, R128 ;  /* 0x0000004c1050723c */ /* 0x040ff00000041880 */
[----:B------:R-:W-:Y:S08]  /*46f0*/  HMMA.16816.F32.BF16 R76, R16, R78, R124 ;  /* 0x0000004e104c723c */ /* 0x000ff0000004187c */
[C---:B--2---:R-:W-:Y:S08]  /*4700*/  HMMA.16816.F32.BF16 R16, R8.reuse, R26, R112 ;  /* 0x0000001a0810723c */ /* 0x044ff00000041870 */
[C---:B------:R-:W-:Y:S08]  /*4710*/  HMMA.16816.F32.BF16 R72, R8.reuse, R36, R72 ;  /* 0x000000240848723c */ /* 0x040ff00000041848 */
[C---:B------:R-:W-:Y:S08]  /*4720*/  HMMA.16816.F32.BF16 R68, R8.reuse, R38, R120 ;  /* 0x000000260844723c */ /* 0x040ff00000041878 */
[C---:B------:R-:W-:Y:S08]  /*4730*/  HMMA.16816.F32.BF16 R64, R8.reuse, R32, R64 ;  /* 0x000000200840723c */ /* 0x040ff00000041840 */
[C---:B------:R-:W-:Y:S08]  /*4740*/  HMMA.16816.F32.BF16 R60, R8.reuse, R34, R60 ;  /* 0x00000022083c723c */ /* 0x040ff0000004183c */
[C---:B------:R-:W-:Y:S08]  /*4750*/  HMMA.16816.F32.BF16 R56, R8.reuse, R28, R116 ;  /* 0x0000001c0838723c */ /* 0x040ff00000041874 */
[C---:B------:R-:W-:Y:S08]  /*4760*/  HMMA.16816.F32.BF16 R52, R8.reuse, R30, R52 ;  /* 0x0000001e0834723c */ /* 0x040ff00000041834 */
[-C--:B------:R-:W-:Y:S08]  /*4770*/  HMMA.16816.F32.BF16 R48, R8, R24.reuse, R48 ;  /* 0x000000180830723c */ /* 0x080ff00000041830 */
[C---:B-1----:R-:W-:Y:S08]  /*4780*/  HMMA.16816.F32.BF16 R140, R12.reuse, R24, R80 ;  /* 0x000000180c8c723c */ /* 0x042ff00000041850 */
[C---:B------:R-:W-:Y:S08]  /*4790*/  HMMA.16816.F32.BF16 R8, R12.reuse, R36, R108 ;  /* 0x000000240c08723c */ /* 0x040ff0000004186c */
[C---:B------:R-:W-:Y:S01]  /*47a0*/  HMMA.16816.F32.BF16 R104, R12.reuse, R38, R104 ;  /* 0x000000260c68723c */ /* 0x040fe20000041868 */
[----:B------:R-:W-:Y:S07]  /*47b0*/  LDSM.16.M88.4 R36, [R0+0xa000] ;  /* 0x00a000000024783b */ /* 0x000fee0000000200 */
[C---:B------:R-:W-:Y:S08]  /*47c0*/  HMMA.16816.F32.BF16 R100, R12.reuse, R32, R100 ;  /* 0x000000200c64723c */ /* 0x040ff00000041864 */
[C---:B------:R-:W-:Y:S01]  /*47d0*/  HMMA.16816.F32.BF16 R96, R12.reuse, R34, R96 ;  /* 0x000000220c60723c */ /* 0x040fe20000041860 */
[----:B------:R-:W-:Y:S07]  /*47e0*/  LDSM.16.M88.4 R32, [R0+0xa800] ;  /* 0x00a800000020783b */ /* 0x000fee0000000200 */
[C---:B------:R-:W-:Y:S08]  /*47f0*/  HMMA.16816.F32.BF16 R92, R12.reuse, R28, R92 ;  /* 0x0000001c0c5c723c */ /* 0x040ff0000004185c */
[C---:B------:R-:W-:Y:S01]  /*4800*/  HMMA.16816.F32.BF16 R88, R12.reuse, R30, R88 ;  /* 0x0000001e0c58723c */ /* 0x040fe20000041858 */
[----:B------:R-:W-:Y:S07]  /*4810*/  LDSM.16.M88.4 R28, [R0+0xb000] ;  /* 0x00b00000001c783b */ /* 0x000fee0000000200 */
[----:B------:R-:W-:Y:S01]  /*4820*/  HMMA.16816.F32.BF16 R136, R12, R26, R76 ;  /* 0x0000001a0c88723c */ /* 0x000fe2000004184c */
[----:B------:R-:W1:Y:S04]  /*4830*/  LDSM.16.M88.4 R12, [R158+0x6000] ;  /* 0x006000009e0c783b */ /* 0x000e680000000200 */
[----:B------:R2:W-:Y:S03]  /*4840*/  LDSM.16.M88.4 R24, [R0+0xb800] ;  /* 0x00b800000018783b */ /* 0x0005e60000000200 */
[C---:B---3--:R-:W-:Y:S01]  /*4850*/  HMMA.16816.F32.BF16 R80, R4.reuse, R146, R16 ;  /* 0x000000920450723c */ /* 0x048fe20000041810 */
[----:B------:R-:W3:Y:S07]  /*4860*/  LDSM.16.M88.4 R16, [R158+0x4000] ;  /* 0x004000009e10783b */ /* 0x000eee0000000200 */
[C---:B------:R-:W-:Y:S08]  /*4870*/  HMMA.16816.F32.BF16 R132, R4.reuse, R46, R60 ;  /* 0x0000002e0484723c */ /* 0x040ff0000004183c */
[----:B------:R-:W-:Y:S01]  /*4880*/  HMMA.16816.F32.BF16 R128, R4, R84, R56 ;  /* 0x000000540480723c */ /* 0x000fe20000041838 */
[----:B--2---:R-:W-:-:S07]  /*4890*/  IMAD.U32 R0, RZ, RZ, UR20 ;  /* 0x00000014ff007e24 */ /* 0x004fce000f8e00ff */
[----:B------:R-:W-:Y:S08]  /*48a0*/  HMMA.16816.F32.BF16 R108, R4, R44, R64 ;  /* 0x0000002c046c723c */ /* 0x000ff00000041840 */
[C---:B----4-:R-:W-:Y:S01]  /*48b0*/  HMMA.16816.F32.BF16 R76, R20.reuse, R40, R8 ;  /* 0x00000028144c723c */ /* 0x050fe20000041808 */
[----:B------:R-:W-:Y:S07]  /*48c0*/  LDSM.16.M88.4 R8, [R156+0x4000] ;  /* 0x004000009c08783b */ /* 0x000fee0000000200 */
[C---:B------:R-:W-:Y:S08]  /*48d0*/  HMMA.16816.F32.BF16 R60, R20.reuse, R44, R100 ;  /* 0x0000002c143c723c */ /* 0x040ff00000041864 */
[----:B------:R-:W-:Y:S01]  /*48e0*/  HMMA.16816.F32.BF16 R56, R20, R46, R96 ;  /* 0x0000002e1438723c */ /* 0x000fe20000041860 */
[----:B------:R-:W2:Y:S07]  /*48f0*/  LDSM.16.M88.4 R44, [R3+0xa800] ;  /* 0x00a80000032c783b */ /* 0x000eae0000000200 */
[C---:B------:R-:W-:Y:S08]  /*4900*/  HMMA.16816.F32.BF16 R112, R4.reuse, R42, R68 ;  /* 0x0000002a0470723c */ /* 0x040ff00000041844 */
[----:B------:R-:W-:Y:S08]  /*4910*/  HMMA.16816.F32.BF16 R116, R4, R40, R72 ;  /* 0x000000280474723c */ /* 0x000ff00000041848 */
[----:B------:R-:W-:Y:S01]  /*4920*/  HMMA.16816.F32.BF16 R68, R20, R42, R104 ;  /* 0x0000002a1444723c */ /* 0x000fe20000041868 */
[----:B------:R-:W4:Y:S07]  /*4930*/  LDSM.16.M88.4 R40, [R3+0xa000] ;  /* 0x00a000000328783b */ /* 0x000f2e0000000200 */
[C---:B------:R-:W-:Y:S01]  /*4940*/  HMMA.16816.F32.BF16 R124, R4.reuse, R86, R52 ;  /* 0x00000056047c723c */ /* 0x040fe20000041834 */
[----:B------:R-:W-:Y:S07]  /*4950*/  LDSM.16.M88.4 R52, [R3+0xb800] ;  /* 0x00b800000334783b */ /* 0x000fee0000000200 */
[----:B------:R-:W-:Y:S01]  /*4960*/  HMMA.16816.F32.BF16 R120, R4, R144, R48 ;  /* 0x000000900478723c */ /* 0x000fe20000041830 */
[----:B------:R-:W5:Y:S04]  /*4970*/  LDSM.16.M88.4 R4, [R156+0x6000] ;  /* 0x006000009c04783b */ /* 0x000f680000000200 */
[----:B------:R-:W5:Y:S01]  /*4980*/  LDSM.16.M88.4 R48, [R3+0xb000] ;  /* 0x00b000000330783b */ /* 0x000f620000000200 */
[----:B------:R-:W-:-:S04]  /*4990*/  DEPBAR.LE SB0, 0x0 ;  /* 0x000080000000791a */ /* 0x000fc80000000000 */
[C---:B------:R-:W-:Y:S08]  /*49a0*/  HMMA.16816.F32.BF16 R64, R20.reuse, R84, R92 ;  /* 0x000000541440723c */ /* 0x040ff0000004185c */
[C---:B------:R-:W-:Y:S08]  /*49b0*/  HMMA.16816.F32.BF16 R72, R20.reuse, R86, R88 ;  /* 0x000000561448723c */ /* 0x040ff00000041858 */
[C---:B------:R-:W-:Y:S08]  /*49c0*/  HMMA.16816.F32.BF16 R88, R20.reuse, R144, R140 ;  /* 0x000000901458723c */ /* 0x040ff0000004188c */
[----:B------:R-:W-:Y:S08]  /*49d0*/  HMMA.16816.F32.BF16 R84, R20, R146, R136 ;  /* 0x000000921454723c */ /* 0x000ff00000041888 */
[C---:B-1----:R-:W-:Y:S08]  /*49e0*/  HMMA.16816.F32.BF16 R108, R12.reuse, R32, R108 ;  /* 0x000000200c6c723c */ /* 0x042ff0000004186c */
[----:B------:R-:W-:Y:S08]  /*49f0*/  HMMA.16816.F32.BF16 R104, R12, R34, R132 ;  /* 0x000000220c68723c */ /* 0x000ff00000041884 */
[C---:B---3--:R-:W-:Y:S08]  /*4a00*/  HMMA.16816.F32.BF16 R60, R16.reuse, R32, R60 ;  /* 0x00000020103c723c */ /* 0x048ff0000004183c */
[C---:B------:R-:W-:Y:S08]  /*4a10*/  HMMA.16816.F32.BF16 R32, R16.reuse, R34, R56 ;  /* 0x000000221020723c */ /* 0x040ff00000041838 */
[-C--:B------:R-:W-:Y:S08]  /*4a20*/  HMMA.16816.F32.BF16 R76, R16, R36.reuse, R76 ;  /* 0x00000024104c723c */ /* 0x080ff0000004184c */
        /* <DEDUP_REMOVED lines=10> */
[----:B------:R-:W-:Y:S08]  /*4ad0*/  HMMA.16816.F32.BF16 R16, R16, R26, R84 ;  /* 0x0000001a1010723c */ /* 0x000ff00000041854 */
[----:B--2---:R-:W-:Y:S01]  /*4ae0*/  HMMA.16816.F32.BF16 R24, R8, R46, R32 ;  /* 0x0000002e0818723c */ /* 0x004fe20000041820 */
[----:B------:R-:W-:-:S05]  /*4af0*/  IMAD.SHL.U32 R32, R234, 0x2, RZ ;  /* 0x00000002ea207824 */ /* 0x000fca00078e00ff */
[----:B------:R-:W-:Y:S02]  /*4b00*/  LOP3.LUT R32, R32, 0x6, RZ, 0xc0, !PT ;  /* 0x0000000620207812 */ /* 0x000fe400078ec0ff */
[----:B----4-:R-:W-:Y:S03]  /*4b10*/  HMMA.16816.F32.BF16 R36, R8, R40, R76 ;  /* 0x000000280824723c */ /* 0x010fe6000004184c */
[----:B------:R-:W-:-:S05]  /*4b20*/  IMAD R32, R0, 0x40, R32 ;  /* 0x0000004000207824 */ /* 0x000fca00078e0220 */
        /* <DEDUP_REMOVED lines=10> */
[----:B------:R-:W-:Y:S01]  /*4bd0*/  HMMA.16816.F32.BF16 R44, R8, R52, R12 ;  /* 0x00000034082c723c */ /* 0x000fe2000004180c */
[----:B------:R-:W-:-:S02]  /*4be0*/  VIADD R15, R32, 0xffffffc8 ;  /* 0xffffffc8200f7836 */ /* 0x000fc40000000000 */
[C---:B------:R-:W-:Y:S02]  /*4bf0*/  VIADD R14, R32.reuse, 0xffffffc9 ;  /* 0xffffffc9200e7836 */ /* 0x040fe40000000000 */
[C---:B------:R-:W-:Y:S02]  /*4c00*/  VIADD R13, R32.reuse, 0xffffffd0 ;  /* 0xffffffd0200d7836 */ /* 0x040fe40000000000 */
[----:B------:R-:W-:Y:S01]  /*4c10*/  VIADD R12, R32, 0xffffffd1 ;  /* 0xffffffd1200c7836 */ /* 0x000fe20000000000 */
[----:B------:R-:W-:Y:S01]  /*4c20*/  HMMA.16816.F32.BF16 R64, R8, R48, R20 ;  /* 0x000000300840723c */ /* 0x000fe20000041814 */
[----:B------:R-:W-:Y:S01]  /*4c30*/  IMAD.U32 R21, RZ, RZ, UR25 ;  /* 0x00000019ff157e24 */ /* 0x000fe2000f8e00ff */
[----:B------:R-:W-:-:S04]  /*4c40*/  VIMNMX R22, PT, PT, R159, UR25, PT ;  /* 0x000000199f167c48 */ /* 0x000fc8000bfe0100 */
[----:B------:R-:W-:Y:S02]  /*4c50*/  VIADDMNMX R23, R159, 0x8, R21, PT ;  /* 0x000000089f177846 */ /* 0x000fe40003800115 */
[----:B------:R-:W-:Y:S01]  /*4c60*/  HMMA.16816.F32.BF16 R60, R8, R50, R28 ;  /* 0x00000032083c723c */ /* 0x000fe2000004181c */
[C---:B------:R-:W-:Y:S02]  /*4c70*/  VIADD R28, R32.reuse, 0xfffffff8 ;  /* 0xfffffff8201c7836 */ /* 0x040fe40000000000 */
[----:B------:R-:W-:-:S05]  /*4c80*/  VIADD R29, R32, 0xfffffff9 ;  /* 0xfffffff9201d7836 */ /* 0x000fca0000000000 */
[----:B------:R-:W-:Y:S01]  /*4c90*/  HMMA.16816.F32.BF16 R52, R8, R54, R16 ;  /* 0x000000360834723c */ /* 0x000fe20000041810 */
[C---:B------:R-:W-:Y:S02]  /*4ca0*/  VIADD R11, R32.reuse, 0xffffffc0 ;  /* 0xffffffc0200b7836 */ /* 0x040fe40000000000 */
[C---:B------:R-:W-:Y:S02]  /*4cb0*/  VIADD R10, R32.reuse, 0xffffffc1 ;  /* 0xffffffc1200a7836 */ /* 0x040fe40000000000 */
[C---:B------:R-:W-:Y:S01]  /*4cc0*/  VIADD R16, R32.reuse, 0xffffffd8 ;  /* 0xffffffd820107836 */ /* 0x040fe20000000000 */
[----:B------:R-:W-:Y:S01]  /*4cd0*/  BAR.SYNC.DEFER_BLOCKING 0x0 ;  /* 0x0000000000007b1d */ /* 0x000fe20000010000 */
[CC--:B------:R-:W-:Y:S01]  /*4ce0*/  ISETP.GE.AND P4, PT, R11.reuse, R22.reuse, PT ;  /* 0x000000160b00720c */ /* 0x0c0fe20003f86270 */
[----:B------:R-:W-:Y:S01]  /*4cf0*/  VIADD R17, R32, 0xffffffd9 ;  /* 0xffffffd920117836 */ /* 0x000fe20000000000 */
[----:B------:R-:W-:Y:S01]  /*4d00*/  ISETP.GE.AND P3, PT, R10, R22, PT ;  /* 0x000000160a00720c */ /* 0x000fe20003f66270 */
[C---:B------:R-:W-:Y:S01]  /*4d10*/  VIADD R18, R32.reuse, 0xffffffe0 ;  /* 0xffffffe020127836 */ /* 0x040fe20000000000 */
[----:B------:R-:W-:Y:S01]  /*4d20*/  ISETP.GE.AND P2, PT, R11, R23, PT ;  /* 0x000000170b00720c */ /* 0x000fe20003f46270 */
[----:B------:R-:W-:Y:S01]  /*4d30*/  VIADD R19, R32, 0xffffffe8 ;  /* 0xffffffe820137836 */ /* 0x000fe20000000000 */
[----:B------:R-:W-:-:S02]  /*4d40*/  FSEL R30, R36, -INF , !P4 ;  /* 0xff800000241e7808 */ /* 0x000fc40006000000 */
[-C--:B------:R-:W-:Y:S02]  /*4d50*/  ISETP.GE.AND P4, PT, R15, R22.reuse, PT ;  /* 0x000000160f00720c */ /* 0x080fe40003f86270 */
[-C--:B------:R-:W-:Y:S02]  /*4d60*/  ISETP.GE.AND P1, PT, R10, R23.reuse, PT ;  /* 0x000000170a00720c */ /* 0x080fe40003f26270 */
[----:B------:R-:W-:Y:S02]  /*4d70*/  FSEL R33, R37, -INF , !P3 ;  /* 0xff80000025217808 */ /* 0x000fe40005800000 */
[----:B------:R-:W-:Y:S02]  /*4d80*/  FSEL R48, R38, -INF , !P2 ;  /* 0xff80000026307808 */ /* 0x000fe40005000000 */
[----:B------:R-:W-:Y:S02]  /*4d90*/  ISETP.GE.AND P3, PT, R14, R22, PT ;  /* 0x000000160e00720c */ /* 0x000fe40003f66270 */
[----:B------:R-:W-:-:S02]  /*4da0*/  ISETP.GE.AND P2, PT, R15, R23, PT ;  /* 0x000000170f00720c */ /* 0x000fc40003f46270 */
[----:B------:R-:W-:Y:S02]  /*4db0*/  FSEL R34, R4, -INF , !P4 ;  /* 0xff80000004227808 */ /* 0x000fe40006000000 */
[----:B------:R-:W-:Y:S02]  /*4dc0*/  ISETP.GE.AND P4, PT, R13, R22, PT ;  /* 0x000000160d00720c */ /* 0x000fe40003f86270 */
[----:B------:R-:W-:Y:S02]  /*4dd0*/  FSEL R50, R39, -INF , !P1 ;  /* 0xff80000027327808 */ /* 0x000fe40004800000 */
[----:B------:R-:W-:Y:S02]  /*4de0*/  ISETP.GE.AND P1, PT, R14, R23, PT ;  /* 0x000000170e00720c */ /* 0x000fe40003f26270 */
[----:B------:R-:W-:Y:S02]  /*4df0*/  FSEL R35, R5, -INF , !P3 ;  /* 0xff80000005237808 */ /* 0x000fe40005800000 */
[----:B------:R-:W-:-:S02]  /*4e00*/  FSEL R49, R6, -INF , !P2 ;  /* 0xff80000006317808 */ /* 0x000fc40005000000 */
[-C--:B------:R-:W-:Y:S02]  /*4e10*/  ISETP.GE.AND P3, PT, R12, R22.reuse, PT ;  /* 0x000000160c00720c */ /* 0x080fe40003f66270 */
[----:B------:R-:W-:Y:S02]  /*4e20*/  ISETP.GE.AND P2, PT, R13, R23, PT ;  /* 0x000000170d00720c */ /* 0x000fe40003f46270 */
[----:B------:R-:W-:Y:S02]  /*4e30*/  FSEL R36, R40, -INF , !P4 ;  /* 0xff80000028247808 */ /* 0x000fe40006000000 */
[----:B------:R-:W-:Y:S02]  /*4e40*/  ISETP.GE.AND P4, PT, R16, R22, PT ;  /* 0x000000161000720c */ /* 0x000fe40003f86270 */
[----:B------:R-:W-:Y:S02]  /*4e50*/  FSEL R58, R7, -INF , !P1 ;  /* 0xff800000073a7808 */ /* 0x000fe40004800000 */
[----:B------:R-:W-:-:S02]  /*4e60*/  FMNMX3.FTZ R0, R30, R33, R34, !PT ;  /* 0x000000211e007276 */ /* 0x000fc40007810022 */
[-C--:B------:R-:W-:Y:S02]  /*4e70*/  ISETP.GE.AND P1, PT, R12, R23.reuse, PT ;  /* 0x000000170c00720c */ /* 0x080fe40003f26270 */
[----:B------:R-:W-:Y:S02]  /*4e80*/  FSEL R40, R41, -INF , !P3 ;  /* 0xff80000029287808 */ /* 0x000fe40005800000 */
[----:B------:R-:W-:Y:S02]  /*4e90*/  FSEL R51, R42, -INF , !P2 ;  /* 0xff8000002a337808 */ /* 0x000fe40005000000 */
[-C--:B------:R-:W-:Y:S02]  /*4ea0*/  ISETP.GE.AND P3, PT, R17, R22.reuse, PT ;  /* 0x000000161100720c */ /* 0x080fe40003f66270 */
[----:B------:R-:W-:Y:S02]  /*4eb0*/  ISETP.GE.AND P2, PT, R16, R23, PT ;  /* 0x000000171000720c */ /* 0x000fe40003f46270 */
[----:B------:R-:W-:Y:S01]  /*4ec0*/  FSEL R41, R24, -INF , !P4 ;  /* 0xff80000018297808 */ /* 0x000fe20006000000 */
[----:B------:R-:W-:Y:S01]  /*4ed0*/  VIADD R24, R32, 0xffffffe1 ;  /* 0xffffffe120187836 */ /* 0x000fe20000000000 */
[----:B------:R-:W-:-:S02]  /*4ee0*/  ISETP.GE.AND P4, PT, R18, R22, PT ;  /* 0x000000161200720c */ /* 0x000fc40003f86270 */
[----:B------:R-:W-:Y:S02]  /*4ef0*/  FMNMX3.FTZ R0, R0, R35, R36, !PT ;  /* 0x0000002300007276 */ /* 0x000fe40007810024 */
[----:B------:R-:W-:Y:S02]  /*4f00*/  FSEL R57, R43, -INF , !P1 ;  /* 0xff8000002b397808 */ /* 0x000fe40004800000 */
[----:B------:R-:W-:Y:S02]  /*4f10*/  ISETP.GE.AND P1, PT, R17, R23, PT ;  /* 0x000000171100720c */ /* 0x000fe40003f26270 */
[----:B------:R-:W-:Y:S01]  /*4f20*/  FSEL R42, R25, -INF , !P3 ;  /* 0xff800000192a7808 */ /* 0x000fe20005800000 */
[----:B------:R-:W-:Y:S01]  /*4f30*/  VIADD R25, R32, 0xfffffff0 ;  /* 0xfffffff020197836 */ /* 0x000fe20000000000 */
[----:B------:R-:W-:Y:S01]  /*4f40*/  FSEL R43, R26, -INF , !P2 ;  /* 0xff8000001a2b7808 */ /* 0x000fe20005000000 */
[----:B------:R-:W-:Y:S01]  /*4f50*/  VIADD R26, R32, 0xffffffe9 ;  /* 0xffffffe9201a7836 */ /* 0x000fe20000000000 */
[----:B------:R-:W-:-:S02]  /*4f60*/  ISETP.GE.AND P3, PT, R24, R22, PT ;  /* 0x000000161800720c */ /* 0x000fc40003f66270 */
[----:B------:R-:W-:Y:S02]  /*4f70*/  ISETP.GE.AND P2, PT, R19, R22, PT ;  /* 0x000000161300720c */ /* 0x000fe40003f46270 */
[----:B------:R-:W-:Y:S02]  /*4f80*/  FSEL R64, R64, -INF , !P4 ;  /* 0xff80000040407808 */ /* 0x000fe40006000000 */
[----:B------:R-:W-:Y:S02]  /*4f90*/  FMNMX3.FTZ R0, R0, R40, R41, !PT ;  /* 0x0000002800007276 */ /* 0x000fe40007810029 */
[----:B------:R-:W-:Y:S01]  /*4fa0*/  FSEL R56, R27, -INF , !P1 ;  /* 0xff8000001b387808 */ /* 0x000fe20004800000 */
[----:B------:R-:W-:Y:S01]  /*4fb0*/  VIADD R27, R32, 0xfffffff1 ;  /* 0xfffffff1201b7836 */ /* 0x000fe20000000000 */
[-C--:B------:R-:W-:Y:S02]  /*4fc0*/  ISETP.GE.AND P1, PT, R26, R22.reuse, PT ;  /* 0x000000161a00720c */ /* 0x080fe40003f26270 */
[----:B------:R-:W-:-:S02]  /*4fd0*/  ISETP.GE.AND P4, PT, R25, R22, PT ;  /* 0x000000161900720c */ /* 0x000fc40003f86270 */
[----:B------:R-:W-:Y:S02]  /*4fe0*/  FSEL R65, R65, -INF , !P3 ;  /* 0xff80000041417808 */ /* 0x000fe40005800000 */
[----:B------:R-:W-:Y:S02]  /*4ff0*/  FSEL R71, R60, -INF , !P2 ;  /* 0xff8000003c477808 */ /* 0x000fe40005000000 */
[----:B------:R-:W-:Y:S02]  /*5000*/  FMNMX3.FTZ R0, R0, R42, R64, !PT ;  /* 0x0000002a00007276 */ /* 0x000fe40007810040 */
[-C--:B------:R-:W-:Y:S02]  /*5010*/  ISETP.GE.AND P3, PT, R27, R22.reuse, PT ;  /* 0x000000161b00720c */ /* 0x080fe40003f66270 */
[----:B------:R-:W-:Y:S02]  /*5020*/  ISETP.GE.AND P2, PT, R28, R22, PT ;  /* 0x000000161c00720c */ /* 0x000fe40003f46270 */
[----:B------:R-:W-:-:S02]  /*5030*/  FSEL R72, R61, -INF , !P1 ;  /* 0xff8000003d487808 */ /* 0x000fc40004800000 */
[----:B------:R-:W-:Y:S02]  /*5040*/  FSEL R76, R44, -INF , !P4 ;  /* 0xff8000002c4c7808 */ /* 0x000fe40006000000 */
[----:B------:R-:W-:Y:S02]  /*5050*/  FMNMX3.FTZ R0, R0, R65, R71, !PT ;  /* 0x0000004100007276 */ /* 0x000fe40007810047 */
[----:B------:R-:W-:Y:S02]  /*5060*/  ISETP.GE.AND P1, PT, R29, R22, PT ;  /* 0x000000161d00720c */ /* 0x000fe40003f26270 */
[----:B------:R-:W-:Y:S02]  /*5070*/  FSEL R75, R45, -INF , !P3 ;  /* 0xff8000002d4b7808 */ /* 0x000fe40005800000 */
[----:B------:R-:W-:Y:S02]  /*5080*/  FSEL R74, R52, -INF , !P2 ;  /* 0xff800000344a7808 */ /* 0x000fe40005000000 */
[----:B------:R-:W-:-:S02]  /*5090*/  FMNMX3.FTZ R0, R0, R72, R76, !PT ;  /* 0x0000004800007276 */ /* 0x000fc4000781004c */
[-C--:B------:R-:W-:Y:S02]  /*50a0*/  ISETP.GE.AND P5, PT, R18, R23.reuse, PT ;  /* 0x000000171200720c */ /* 0x080fe40003fa6270 */
[----:B------:R-:W-:Y:S02]  /*50b0*/  ISETP.GE.AND P4, PT, R24, R23, PT ;  /* 0x000000171800720c */ /* 0x000fe40003f86270 */
[----:B------:R-:W-:Y:S02]  /*50c0*/  FSEL R73, R53, -INF , !P1 ;  /* 0xff80000035497808 */ /* 0x000fe40004800000 */
[----:B------:R-:W-:Y:S01]  /*50d0*/  FMNMX3.FTZ R20, R0, R75, R74, !PT ;  /* 0x0000004b00147276 */ /* 0x000fe2000781004a */
[----:B------:R-:W-:Y:S08]  /*50e0*/  BRA.U !UP2, `(.L_x_250) ;  /* 0x000000050a1c7547 */ /* 0x000ff0000b800000 */
[----:B------:R-:W-:-:S04]  /*50f0*/  UIADD3 UR7, UPT, UPT, UR20, -0x2, URZ ;  /* 0xfffffffe14077890 */ /* 0x000fc8000fffe0ff */
[----:B------:R-:W-:Y:S02]  /*5100*/  UIMAD.WIDE.U32 UR14, UR14, UR7, URZ ;  /* 0x000000070e0e72a5 */ /* 0x000fe4000f8e00ff */
[----:B------:R-:W-:Y:S01]  /*5110*/  UIMAD UR7, UR4, UR7, URZ ;  /* 0x00000007040772a4 */ /* 0x000fe2000f8e02ff */
[----:B------:R-:W1:Y:S03]  /*5120*/  LDCU UR4, c[0x0][0x440] ;  /* 0x00008800ff0477ac */ /* 0x000e660008000800 */
[----:B------:R-:W-:Y:S01]  /*5130*/  IMAD.U32 R2, RZ, RZ, UR14 ;  /* 0x0000000eff027e24 */ /* 0x000fe2000f8e00ff */
[----:B------:R-:W-:Y:S01]  /*5140*/  UIADD3 UR6, UP0, UPT, UR27, UR14, URZ ;  /* 0x0000000e1b067290 */ /* 0x000fe2000ff1e0ff */
[----:B------:R-:W-:Y:S01]  /*5150*/  IMAD.U32 R3, RZ, RZ, UR15 ;  /* 0x0000000fff037e24 */ /* 0x000fe2000f8e00ff */
[----:B------:R-:W-:Y:S02]  /*5160*/  UIADD3 UR7, UPT, UPT, UR15, UR7, URZ ;  /* 0x000000070f077290 */ /* 0x000fe4000fffe0ff */
[----:B------:R-:W-:Y:S01]  /*5170*/  LEA R8, P2, R2, R240, 0x1 ;  /* 0x000000f002087211 */ /* 0x000fe200078408ff */
[----:B------:R-:W-:-:S02]  /*5180*/  UIADD3 UR27, UP1, UPT, UR27, UR6, URZ ;  /* 0x000000061b1b7290 */ /* 0x000fc4000ff3e0ff */
[----:B------:R-:W-:Y:S01]  /*5190*/  UIADD3.X UR12, UPT, UPT, UR16, UR7, URZ, UP0, !UPT ;  /* 0x00000007100c7290 */ /* 0x000fe200087fe4ff */
[----:B------:R-:W-:Y:S01]  /*51a0*/  IMAD.U32 R4, RZ, RZ, UR6 ;  /* 0x00000006ff047e24 */ /* 0x000fe2000f8e00ff */
[----:B------:R-:W-:Y:S01]  /*51b0*/  ULEA UR6, UP0, UR10, UR6, 0x5 ;  /* 0x000000060a067291 */ /* 0x000fe2000f8028ff */
[----:B------:R-:W-:Y:S01]  /*51c0*/  IMAD.U32 R3, RZ, RZ, UR7 ;  /* 0x00000007ff037e24 */ /* 0x000fe2000f8e00ff */
[----:B------:R-:W-:Y:S02]  /*51d0*/  UIADD3.X UR16, UPT, UPT, UR16, UR12, URZ, UP1, !UPT ;  /* 0x0000000c10107290 */ /* 0x000fe40008ffe4ff */
[----:B------:R-:W-:Y:S01]  /*51e0*/  IMAD.U32 R0, RZ, RZ, UR12 ;  /* 0x0000000cff007e24 */ /* 0x000fe2000f8e00ff */
[----:B------:R-:W-:Y:S01]  /*51f0*/  LEA R6, P1, R4, R240, 0x1 ;  /* 0x000000f004067211 */ /* 0x000fe200078208ff */
[----:B------:R-:W-:Y:S01]  /*5200*/  ULEA.HI.X UR12, UR10, UR12, UR11, 0x5, UP0 ;  /* 0x0000000c0a0c7291 */ /* 0x000fe200080f2c0b */
[-C--:B------:R-:W-:Y:S01]  /*5210*/  LEA.HI.X R9, R2, R239.reuse, R3, 0x1, P2 ;  /* 0x000000ef02097211 */ /* 0x080fe200010f0c03 */
[----:B------:R-:W-:Y:S01]  /*5220*/  IMAD.U32 R2, RZ, RZ, UR16 ;  /* 0x00000010ff027e24 */ /* 0x000fe2000f8e00ff */
[----:B-1----:R-:W-:Y:S01]  /*5230*/  ISETP.GE.AND P2, PT, R230, UR4, PT ;  /* 0x00000004e6007c0c */ /* 0x002fe2000bf46270 */
[----:B------:R-:W-:Y:S01]  /*5240*/  IMAD.U32 R3, RZ, RZ, UR6 ;  /* 0x00000006ff037e24 */ /* 0x000fe2000f8e00ff */
[----:B------:R-:W-:Y:S01]  /*5250*/  LEA.HI.X R7, R4, R239, R0, 0x1, P1 ;  /* 0x000000ef04077211 */ /* 0x000fe200008f0c00 */
[----:B------:R-:W-:Y:S01]  /*5260*/  IMAD.U32 R0, RZ, RZ, UR27 ;  /* 0x0000001bff007e24 */ /* 0x000fe2000f8e00ff */
[----:B------:R-:W-:-:S04]  /*5270*/  ISETP.GE.AND P1, PT, R161, UR4, PT ;  /* 0x00000004a1007c0c */ /* 0x000fc8000bf26270 */
[----:B------:R-:W-:-:S04]  /*5280*/  LEA R4, P3, R0, R240, 0x1 ;  /* 0x000000f000047211 */ /* 0x000fc800078608ff */
[-C--:B------:R-:W-:Y:S01]  /*5290*/  LEA.HI.X R5, R0, R239.reuse, R2, 0x1, P3 ;  /* 0x000000ef00057211 */ /* 0x080fe200018f0c02 */
[----:B------:R-:W-:Y:S01]  /*52a0*/  @!PT LDS RZ, [RZ] ;  /* 0x00000000fffff984 */ /* 0x000fe20000000800 */
[----:B------:R-:W-:Y:S01]  /*52b0*/  @!PT LDS RZ, [RZ] ;  /* 0x00000000fffff984 */ /* 0x000fe20000000800 */
[----:B------:R-:W-:Y:S01]  /*52c0*/  @!PT LDS RZ, [RZ] ;  /* 0x00000000fffff984 */ /* 0x000fe20000000800 */
[----:B------:R1:W-:Y:S01]  /*52d0*/  @!P2 LDGSTS.E.BYPASS.LTC128B.128 [R238+0x8000], desc[UR22][R8.64] ;  /* 0x0800000008eeafae */ /* 0x0003e2000b981a16 */
[----:B------:R-:W-:Y:S01]  /*52e0*/  IMAD.U32 R0, RZ, RZ, UR12 ;  /* 0x0000000cff007e24 */ /* 0x000fe2000f8e00ff */
[C---:B------:R-:W-:Y:S02]  /*52f0*/  LEA R2, P3, R3.reuse, R240, 0x1 ;  /* 0x000000f003027211 */ /* 0x040fe400078608ff */
[----:B------:R1:W-:Y:S02]  /*5300*/  @P2 STS.128 [R238+0x8000], RZ ;  /* 0x008000ffee002388 */ /* 0x0003e40000000c00 */
[----:B------:R-:W-:Y:S02]  /*5310*/  LEA.HI.X R3, R3, R239, R0, 0x1, P3 ;  /* 0x000000ef03037211 */ /* 0x000fe400018f0c00 */
        /* <DEDUP_REMOVED lines=35> */
[----:B------:R-:W0:Y:S02]  /*5550*/  LDGDEPBAR ;  /* 0x00000000000079af */ /* 0x000e240000000000 */
.L_x_250:
[----:B-1----:R-:W-:Y:S01]  /*5560*/  FMNMX3.FTZ R2, R48, R50, R49, !PT ;  /* 0x0000003230027276 */ /* 0x002fe20007810031 */
[----:B------:R-:W1:Y:S01]  /*5570*/  LDCU UR4, c[0x0][0x45c] ;  /* 0x00008b80ff0477ac */ /* 0x000e620008000800 */
[----:B------:R-:W-:Y:S02]  /*5580*/  FMNMX.FTZ R0, R73, R20, !PT ;  /* 0x0000001449007209 */ /* 0x000fe40007810000 */
[----:B------:R-:W-:Y:S01]  /*5590*/  FMNMX3.FTZ R2, R2, R58, R51, !PT ;  /* 0x0000003a02027276 */ /* 0x000fe20007810033 */
[----:B------:R-:W-:Y:S01]  /*55a0*/  UMOV UR6, 0xffffffff ;  /* 0xffffffff00067882 */ /* 0x000fe20000000000 */
[----:B------:R-:W-:Y:S01]  /*55b0*/  ISETP.GE.AND P2, PT, R19, R23, PT ;  /* 0x000000171300720c */ /* 0x000fe20003f46270 */
[----:B------:R-:W2:Y:S01]  /*55c0*/  SHFL.BFLY PT, R3, R0, 0x2, 0x1f ;  /* 0x0c401f0000037f89 */ /* 0x000ea200000e0000 */
[----:B------:R-:W-:Y:S02]  /*55d0*/  FSEL R66, R66, -INF , !P5 ;  /* 0xff80000042427808 */ /* 0x000fe40006800000 */
[----:B------:R-:W-:-:S02]  /*55e0*/  FMNMX3.FTZ R2, R2, R57, R43, !PT ;  /* 0x0000003902027276 */ /* 0x000fc4000781002b */
[-C--:B------:R-:W-:Y:S02]  /*55f0*/  ISETP.GE.AND P1, PT, R26, R23.reuse, PT ;  /* 0x000000171a00720c */ /* 0x080fe40003f26270 */
[----:B------:R-:W-:Y:S02]  /*5600*/  FSEL R67, R67, -INF , !P4 ;  /* 0xff80000043437808 */ /* 0x000fe40006000000 */
[----:B------:R-:W-:Y:S02]  /*5610*/  FSEL R62, R62, -INF , !P2 ;  /* 0xff8000003e3e7808 */ /* 0x000fe40005000000 */
[----:B------:R-:W-:Y:S02]  /*5620*/  ISETP.GE.AND P3, PT, R25, R23, PT ;  /* 0x000000171900720c */ /* 0x000fe40003f66270 */
[----:B------:R-:W-:Y:S02]  /*5630*/  FMNMX3.FTZ R2, R2, R56, R66, !PT ;  /* 0x0000003802027276 */ /* 0x000fe40007810042 */
[----:B------:R-:W-:-:S02]  /*5640*/  FSEL R63, R63, -INF , !P1 ;  /* 0xff8000003f3f7808 */ /* 0x000fc40004800000 */
[-C--:B------:R-:W-:Y:S02]  /*5650*/  ISETP.GE.AND P2, PT, R27, R23.reuse, PT ;  /* 0x000000171b00720c */ /* 0x080fe40003f46270 */
[----:B------:R-:W-:Y:S02]  /*5660*/  ISETP.GE.AND P1, PT, R28, R23, PT ;  /* 0x000000171c00720c */ /* 0x000fe40003f26270 */
[----:B------:R-:W-:Y:S02]  /*5670*/  FSEL R79, R46, -INF , !P3 ;  /* 0xff8000002e4f7808 */ /* 0x000fe40005800000 */
[----:B------:R-:W-:Y:S02]  /*5680*/  FMNMX3.FTZ R2, R2, R67, R62, !PT ;  /* 0x0000004302027276 */ /* 0x000fe4000781003e */
[----:B------:R-:W-:Y:S02]  /*5690*/  FSEL R80, R47, -INF , !P2 ;  /* 0xff8000002f507808 */ /* 0x000fe40005000000 */
[----:B------:R-:W-:-:S02]  /*56a0*/  ISETP.GE.AND P2, PT, R29, R23, PT ;  /* 0x000000171d00720c */ /* 0x000fc40003f46270 */
[----:B------:R-:W-:Y:S02]  /*56b0*/  FSEL R94, R54, -INF , !P1 ;  /* 0xff800000365e7808 */ /* 0x000fe40004800000 */
[----:B------:R-:W-:Y:S02]  /*56c0*/  FMNMX3.FTZ R2, R2, R63, R79, !PT ;  /* 0x0000003f02027276 */ /* 0x000fe4000781004f */
[----:B------:R-:W-:Y:S02]  /*56d0*/  FSEL R93, R55, -INF , !P2 ;  /* 0xff800000375d7808 */ /* 0x000fe40005000000 */
[----:B------:R-:W-:Y:S02]  /*56e0*/  FMNMX3.FTZ R2, R2, R80, R94, !PT ;  /* 0x0000005002027276 */ /* 0x000fe4000781005e */
[----:B--2---:R-:W-:Y:S02]  /*56f0*/  FMNMX.FTZ R0, R0, R3, !PT ;  /* 0x0000000300007209 */ /* 0x004fe40007810000 */
[----:B------:R-:W-:-:S02]  /*5700*/  FMNMX.FTZ R2, R93, R2, !PT ;  /* 0x000000025d027209 */ /* 0x000fc40007810000 */
[C-C-:B------:R-:W-:Y:S01]  /*5710*/  VIADDMNMX R20, R159.reuse, 0x40, R21.reuse, PT ;  /* 0x000000409f147846 */ /* 0x140fe20003800115 */
[----:B------:R-:W2:Y:S01]  /*5720*/  SHFL.BFLY PT, R4, R0, 0x1, 0x1f ;  /* 0x0c201f0000047f89 */ /* 0x000ea200000e0000 */
[----:B------:R-:W-:Y:S02]  /*5730*/  VIADDMNMX R21, R159, 0x48, R21, PT ;  /* 0x000000489f157846 */ /* 0x000fe40003800115 */
[CC--:B------:R-:W-:Y:S01]  /*5740*/  ISETP.GE.AND P5, PT, R11.reuse, R20.reuse, PT ;  /* 0x000000140b00720c */ /* 0x0c0fe20003fa6270 */
[----:B------:R-:W3:Y:S01]  /*5750*/  SHFL.BFLY PT, R3, R2, 0x2, 0x1f ;  /* 0x0c401f0002037f89 */ /* 0x000ee200000e0000 */
[-C--:B------:R-:W-:Y:S02]  /*5760*/  ISETP.GE.AND P2, PT, R11, R21.reuse, PT ;  /* 0x000000150b00720c */ /* 0x080fe40003f46270 */
[C---:B------:R-:W-:Y:S02]  /*5770*/  ISETP.GE.AND P4, PT, R10.reuse, R20, PT ;  /* 0x000000140a00720c */ /* 0x040fe40003f86270 */
[----:B------:R-:W-:-:S02]  /*5780*/  ISETP.GE.AND P1, PT, R10, R21, PT ;  /* 0x000000150a00720c */ /* 0x000fc40003f26270 */
[----:B------:R-:W-:Y:S02]  /*5790*/  FSEL R8, R116, -INF , !P5 ;  /* 0xff80000074087808 */ /* 0x000fe40006800000 */
[----:B------:R-:W-:Y:S02]  /*57a0*/  ISETP.GE.AND P5, PT, R15, R21, PT ;  /* 0x000000150f00720c */ /* 0x000fe40003fa6270 */
[----:B------:R-:W-:Y:S02]  /*57b0*/  FSEL R37, R118, -INF , !P2 ;  /* 0xff80000076257808 */ /* 0x000fe40005000000 */
[-C--:B------:R-:W-:Y:S02]  /*57c0*/  ISETP.GE.AND P2, PT, R14, R20.reuse, PT ;  /* 0x000000140e00720c */ /* 0x080fe40003f46270 */
[----:B------:R-:W-:Y:S02]  /*57d0*/  FSEL R39, R119, -INF , !P1 ;  /* 0xff80000077277808 */ /* 0x000fe40004800000 */
[----:B------:R-:W-:-:S02]  /*57e0*/  ISETP.GE.AND P1, PT, R13, R20, PT ;  /* 0x000000140d00720c */ /* 0x000fc40003f26270 */
[----:B------:R-:W-:Y:S02]  /*57f0*/  FSEL R38, R114, -INF , !P5 ;  /* 0xff80000072267808 */ /* 0x000fe40006800000 */
[----:B--2---:R-:W-:Y:S02]  /*5800*/  FMNMX.FTZ R168, R0, R4, !PT ;  /* 0x0000000400a87209 */ /* 0x004fe40007810000 */
[----:B------:R-:W-:Y:S02]  /*5810*/  ISETP.GE.AND P5, PT, R12, R20, PT ;  /* 0x000000140c00720c */ /* 0x000fe40003fa6270 */
[----:B---3--:R-:W-:Y:S01]  /*5820*/  FMNMX.FTZ R2, R2, R3, !PT ;  /* 0x0000000302027209 */ /* 0x008fe20007810000 */
[C---:B-1----:R-:W-:Y:S01]  /*5830*/  FMUL.FTZ R0, R168.reuse, UR4 ;  /* 0x00000004a8007c20 */ /* 0x042fe20008410000 */
[----:B------:R-:W-:Y:S02]  /*5840*/  FSETP.NEU.FTZ.AND P3, PT, R168, -INF , PT ;  /* 0xff800000a800780b */ /* 0x000fe40003f7d000 */
[----:B------:R-:W-:Y:S01]  /*5850*/  FSEL R11, R85, -INF , !P5 ;  /* 0xff800000550b7808 */ /* 0x000fe20006800000 */
[----:B------:R-:W1:Y:S01]  /*5860*/  SHFL.BFLY PT, R3, R2, 0x1, 0x1f ;  /* 0x0c201f0002037f89 */ /* 0x000e6200000e0000 */
[----:B------:R-:W-:-:S02]  /*5870*/  FSEL R4, R0, RZ, P3 ;  /* 0x000000ff00047208 */ /* 0x000fc40001800000 */
[----:B------:R-:W-:Y:S02]  /*5880*/  ISETP.GE.AND P3, PT, R15, R20, PT ;  /* 0x000000140f00720c */ /* 0x000fe40003f66270 */
[----:B------:R-:W-:Y:S01]  /*5890*/  FSEL R15, R117, -INF , !P4 ;  /* 0xff800000750f7808 */ /* 0x000fe20006000000 */
[----:B------:R-:W-:Y:S01]  /*58a0*/  FFMA.FTZ R0, R30, UR4, -R4 ;  /* 0x000000041e007c23 */ /* 0x000fe20008010804 */
[-C--:B------:R-:W-:Y:S02]  /*58b0*/  ISETP.GE.AND P4, PT, R14, R21.reuse, PT ;  /* 0x000000150e00720c */ /* 0x080fe40003f86270 */
[----:B------:R-:W-:Y:S01]  /*58c0*/  FSEL R14, R112, -INF , !P3 ;  /* 0xff800000700e7808 */ /* 0x000fe20005800000 */
[----:B------:R2:W-:Y:S01]  /*58d0*/  MUFU.EX2 R124, R0 ;  /* 0x00000000007c7308 */ /* 0x0005e20000000800 */
[----:B------:R-:W-:Y:S02]  /*58e0*/  ISETP.GE.AND P3, PT, R13, R21, PT ;  /* 0x000000150d00720c */ /* 0x000fe40003f66270 */
[----:B------:R-:W-:-:S02]  /*58f0*/  FSEL R13, R113, -INF , !P2 ;  /* 0xff800000710d7808 */ /* 0x000fc40005000000 */
[----:B------:R-:W-:Y:S02]  /*5900*/  ISETP.GE.AND P2, PT, R12, R21, PT ;  /* 0x000000150c00720c */ /* 0x000fe40003f46270 */
[----:B------:R-:W-:Y:S02]  /*5910*/  FSEL R12, R84, -INF , !P1 ;  /* 0xff800000540c7808 */ /* 0x000fe40004800000 */
[-C--:B------:R-:W-:Y:S02]  /*5920*/  ISETP.GE.AND P1, PT, R16, R20.reuse, PT ;  /* 0x000000141000720c */ /* 0x080fe40003f26270 */
[----:B------:R-:W-:Y:S02]  /*5930*/  ISETP.GE.AND P5, PT, R17, R20, PT ;  /* 0x000000141100720c */ /* 0x000fe40003fa6270 */
[----:B------:R-:W-:Y:S02]  /*5940*/  FSEL R31, R104, -INF , !P1 ;  /* 0xff800000681f7808 */ /* 0x000fe40004800000 */
[----:B-1----:R-:W-:-:S02]  /*5950*/  FMNMX.FTZ R167, R2, R3, !PT ;  /* 0x0000000302a77209 */ /* 0x002fc40007810000 */
[----:B------:R-:W-:Y:S01]  /*5960*/  FMNMX3.FTZ R2, R8, R15, R14, !PT ;  /* 0x0000000f08027276 */ /* 0x000fe2000781000e */
[----:B--2---:R-:W-:Y:S01]  /*5970*/  FFMA.FTZ R0, R33, UR4, -R4 ;  /* 0x0000000421007c23 */ /* 0x004fe20008010804 */
[-C--:B------:R-:W-:Y:S01]  /*5980*/  ISETP.GE.AND P1, PT, R18, R20.reuse, PT ;  /* 0x000000141200720c */ /* 0x080fe20003f26270 */
[----:B------:R-:W-:Y:S01]  /*5990*/  FMUL.FTZ R3, R167, UR4 ;  /* 0x00000004a7037c20 */ /* 0x000fe20008410000 */
[----:B------:R-:W-:Y:S01]  /*59a0*/  FSEL R30, R105, -INF , !P5 ;  /* 0xff800000691e7808 */ /* 0x000fe20006800000 */
[----:B------:R1:W2:Y:S01]  /*59b0*/  MUFU.EX2 R125, R0 ;  /* 0x00000000007d7308 */ /* 0x0002a20000000800 */
[----:B------:R-:W-:Y:S02]  /*59c0*/  FMNMX3.FTZ R2, R2, R13, R12, !PT ;  /* 0x0000000d02027276 */ /* 0x000fe4000781000c */
[----:B------:R-:W-:Y:S02]  /*59d0*/  ISETP.GE.AND P5, PT, R24, R20, PT ;  /* 0x000000141800720c */ /* 0x000fe40003fa6270 */
[----:B------:R-:W-:-:S02]  /*59e0*/  FSEL R61, R100, -INF , !P1 ;  /* 0xff800000643d7808 */ /* 0x000fc40004800000 */
[-C--:B------:R-:W-:Y:S02]  /*59f0*/  ISETP.GE.AND P1, PT, R19, R20.reuse, PT ;  /* 0x000000141300720c */ /* 0x080fe40003f26270 */
[----:B------:R-:W-:Y:S02]  /*5a00*/  FSEL R60, R101, -INF , !P5 ;  /* 0xff800000653c7808 */ /* 0x000fe40006800000 */
[-C--:B------:R-:W-:Y:S02]  /*5a10*/  ISETP.GE.AND P5, PT, R26, R20.reuse, PT ;  /* 0x000000141a00720c */ /* 0x080fe40003fa6270 */
[----:B------:R-:W-:Y:S02]  /*5a20*/  FSEL R77, R96, -INF , !P1 ;  /* 0xff800000604d7808 */ /* 0x000fe40004800000 */
[----:B------:R-:W-:Y:S02]  /*5a30*/  ISETP.GE.AND P1, PT, R25, R20, PT ;  /* 0x000000141900720c */ /* 0x000fe40003f26270 */
[----:B-1----:R-:W-:Y:S01]  /*5a40*/  FMNMX3.FTZ R0, R2, R11, R31, !PT ;  /* 0x0000000b02007276 */ /* 0x002fe2000781001f */
[----:B------:R-:W-:Y:S01]  /*5a50*/  FFMA.FTZ R2, R34, UR4, -R4 ;  /* 0x0000000422027c23 */ /* 0x000fe20008010804 */
[----:B------:R-:W-:-:S02]  /*5a60*/  FSEL R78, R97, -INF , !P5 ;  /* 0xff800000614e7808 */ /* 0x000fc40006800000 */
[----:B------:R-:W-:Y:S01]  /*5a70*/  FMNMX3.FTZ R0, R0, R30, R61, !PT ;  /* 0x0000001e00007276 */ /* 0x000fe2000781003d */
[----:B------:R1:W-:Y:S01]  /*5a80*/  MUFU.EX2 R126, R2 ;  /* 0x00000002007e7308 */ /* 0x0003e20000000800 */
[-C--:B------:R-:W-:Y:S02]  /*5a90*/  ISETP.GE.AND P5, PT, R27, R20.reuse, PT ;  /* 0x000000141b00720c */ /* 0x080fe40003fa6270 */
[----:B------:R-:W-:Y:S02]  /*5aa0*/  FSEL R81, R88, -INF , !P1 ;  /* 0xff80000058517808 */ /* 0x000fe40004800000 */
[-C--:B------:R-:W-:Y:S02]  /*5ab0*/  ISETP.GE.AND P1, PT, R28, R20.reuse, PT ;  /* 0x000000141c00720c */ /* 0x080fe40003f26270 */
[----:B------:R-:W-:Y:S02]  /*5ac0*/  FSEL R83, R89, -INF , !P5 ;  /* 0xff80000059537808 */ /* 0x000fe40006800000 */
[----:B------:R-:W-:-:S02]  /*5ad0*/  ISETP.GE.AND P5, PT, R29, R20, PT ;  /* 0x000000141d00720c */ /* 0x000fc40003fa6270 */
[----:B------:R-:W-:Y:S02]  /*5ae0*/  FSEL R82, R108, -INF , !P1 ;  /* 0xff8000006c527808 */ /* 0x000fe40004800000 */
[----:B------:R-:W-:Y:S02]  /*5af0*/  FSEL R92, R109, -INF , !P5 ;  /* 0xff8000006d5c7808 */ /* 0x000fe40006800000 */
[----:B------:R-:W-:Y:S02]  /*5b00*/  FSETP.NEU.FTZ.AND P1, PT, R167, -INF , PT ;  /* 0xff800000a700780b */ /* 0x000fe40003f3d000 */
[----:B-1----:R-:W-:Y:S01]  /*5b10*/  FMNMX3.FTZ R2, R0, R60, R77, !PT ;  /* 0x0000003c00027276 */ /* 0x002fe2000781004d */
[----:B------:R-:W-:Y:S01]  /*5b20*/  FFMA.FTZ R0, R35, UR4, -R4 ;  /* 0x0000000423007c23 */ /* 0x000fe20008010804 */
[----:B------:R-:W-:Y:S02]  /*5b30*/  ISETP.GE.AND P5, PT, R16, R21, PT ;  /* 0x000000151000720c */ /* 0x000fe40003fa6270 */
[----:B------:R-:W-:Y:S01]  /*5b40*/  FMNMX3.FTZ R2, R2, R78, R81, !PT ;  /* 0x0000004e02027276 */ /* 0x000fe20007810051 */
[----:B------:R1:W-:Y:S01]  /*5b50*/  MUFU.EX2 R150, R0 ;  /* 0x0000000000967308 */ /* 0x0003e20000000800 */
[----:B------:R-:W-:-:S02]  /*5b60*/  FSEL R7, R115, -INF , !P4 ;  /* 0xff80000073077808 */ /* 0x000fc40006000000 */
[----:B------:R-:W-:Y:S02]  /*5b70*/  FMNMX3.FTZ R166, R2, R83, R82, !PT ;  /* 0x0000005302a67276 */ /* 0x000fe40007810052 */
[----:B------:R-:W-:Y:S02]  /*5b80*/  FSEL R6, R86, -INF , !P3 ;  /* 0xff80000056067808 */ /* 0x000fe40005800000 */
[----:B------:R-:W-:Y:S02]  /*5b90*/  FMNMX.FTZ R166, R92, R166, !PT ;  /* 0x000000a65ca67209 */ /* 0x000fe40007810000 */
[----:B------:R-:W-:Y:S02]  /*5ba0*/  FMNMX3.FTZ R2, R37, R39, R38, !PT ;  /* 0x0000002725027276 */ /* 0x000fe40007810026 */
[----:B------:R-:W-:Y:S01]  /*5bb0*/  FSEL R3, R3, RZ, P1 ;  /* 0x000000ff03037208 */ /* 0x000fe20000800000 */
[----:B------:R-:W3:Y:S01]  /*5bc0*/  SHFL.BFLY PT, R5, R166, 0x2, 0x1f ;  /* 0x0c401f00a6057f89 */ /* 0x000ee200000e0000 */
[----:B------:R-:W-:-:S02]  /*5bd0*/  ISETP.GE.AND P1, PT, R17, R21, PT ;  /* 0x000000151100720c */ /* 0x000fc40003f26270 */
[----:B------:R-:W-:Y:S01]  /*5be0*/  ISETP.GE.AND P4, PT, R18, R21, PT ;  /* 0x000000151200720c */ /* 0x000fe20003f86270 */
[----:B-1----:R-:W-:Y:S01]  /*5bf0*/  FFMA.FTZ R0, R36, UR4, -R4 ;  /* 0x0000000424007c23 */ /* 0x002fe20008010804 */
[----:B------:R-:W-:Y:S02]  /*5c00*/  FSEL R10, R87, -INF , !P2 ;  /* 0xff800000570a7808 */ /* 0x000fe40005000000 */
[----:B------:R-:W-:Y:S01]  /*5c10*/  FSEL R9, R106, -INF , !P5 ;  /* 0xff8000006a097808 */ /* 0x000fe20006800000 */
[----:B------:R1:W-:Y:S01]  /*5c20*/  MUFU.EX2 R183, R0 ;  /* 0x0000000000b77308 */ /* 0x0003e20000000800 */
[----:B------:R-:W-:Y:S02]  /*5c30*/  FMNMX3.FTZ R2, R2, R7, R6, !PT ;  /* 0x0000000702027276 */ /* 0x000fe40007810006 */
[-C--:B------:R-:W-:Y:S02]  /*5c40*/  ISETP.GE.AND P3, PT, R24, R21.reuse, PT ;  /* 0x000000151800720c */ /* 0x080fe40003f66270 */
[----:B------:R-:W-:-:S02]  /*5c50*/  ISETP.GE.AND P2, PT, R19, R21, PT ;  /* 0x000000151300720c */ /* 0x000fc40003f46270 */
[----:B------:R-:W-:Y:S02]  /*5c60*/  FSEL R16, R107, -INF , !P1 ;  /* 0xff8000006b107808 */ /* 0x000fe40004800000 */
[----:B------:R-:W-:Y:S02]  /*5c70*/  FSEL R68, R102, -INF , !P4 ;  /* 0xff80000066447808 */ /* 0x000fe40006000000 */
[-C--:B------:R-:W-:Y:S02]  /*5c80*/  ISETP.GE.AND P5, PT, R26, R21.reuse, PT ;  /* 0x000000151a00720c */ /* 0x080fe40003fa6270 */
[----:B------:R-:W-:Y:S02]  /*5c90*/  ISETP.GE.AND P1, PT, R25, R21, PT ;  /* 0x000000151900720c */ /* 0x000fe40003f26270 */
[----:B------:R-:W-:Y:S01]  /*5ca0*/  FSEL R70, R103, -INF , !P3 ;  /* 0xff80000067467808 */ /* 0x000fe20005800000 */
[----:B-1----:R-:W-:Y:S01]  /*5cb0*/  FFMA.FTZ R0, R40, UR4, -R4 ;  /* 0x0000000428007c23 */ /* 0x002fe20008010804 */
[----:B------:R-:W-:-:S02]  /*5cc0*/  FSEL R69, R98, -INF , !P2 ;  /* 0xff80000062457808 */ /* 0x000fc40005000000 */
[-C--:B------:R-:W-:Y:S01]  /*5cd0*/  ISETP.GE.AND P4, PT, R27, R21.reuse, PT ;  /* 0x000000151b00720c */ /* 0x080fe20003f86270 */
[----:B------:R1:W-:Y:S01]  /*5ce0*/  MUFU.EX2 R145, R0 ;  /* 0x0000000000917308 */ /* 0x0003e20000000800 */
[----:B------:R-:W-:Y:S02]  /*5cf0*/  ISETP.GE.AND P3, PT, R28, R21, PT ;  /* 0x000000151c00720c */ /* 0x000fe40003f66270 */
[----:B------:R-:W-:Y:S02]  /*5d00*/  FSEL R35, R99, -INF , !P5 ;  /* 0xff80000063237808 */ /* 0x000fe40006800000 */
[----:B------:R-:W-:Y:S02]  /*5d10*/  FSEL R108, R90, -INF , !P1 ;  /* 0xff8000005a6c7808 */ /* 0x000fe40004800000 */
[----:B---3--:R-:W-:Y:S02]  /*5d20*/  FMNMX.FTZ R166, R166, R5, !PT ;  /* 0x00000005a6a67209 */ /* 0x008fe40007810000 */
[----:B------:R-:W-:-:S02]  /*5d30*/  ISETP.GE.AND P2, PT, R29, R21, PT ;  /* 0x000000151d00720c */ /* 0x000fc40003f46270 */
[----:B------:R-:W-:Y:S02]  /*5d40*/  FSEL R109, R91, -INF , !P4 ;  /* 0xff8000005b6d7808 */ /* 0x000fe40006000000 */
[----:B------:R-:W-:Y:S02]  /*5d50*/  FSEL R110, R110, -INF , !P3 ;  /* 0xff8000006e6e7808 */ /* 0x000fe40005800000 */
[----:B------:R-:W-:Y:S01]  /*5d60*/  FSEL R111, R111, -INF , !P2 ;  /* 0xff8000006f6f7808 */ /* 0x000fe20005000000 */
[----:B-1----:R-:W-:Y:S01]  /*5d70*/  FFMA.FTZ R0, R41, UR4, -R4 ;  /* 0x0000000429007c23 */ /* 0x002fe20008010804 */
[----:B------:R-:W-:Y:S02]  /*5d80*/  LOP3.LUT R44, R160, 0x200, R163, 0xf8, !PT ;  /* 0x00000200a02c7812 */ /* 0x000fe400078ef8a3 */
[----:B--2---:R-:W-:Y:S01]  /*5d90*/  F2FP.BF16.F32.PACK_AB R28, R125, R124 ;  /* 0x0000007c7d1c723e */ /* 0x004fe200000010ff */
[----:B------:R1:W-:Y:S01]  /*5da0*/  MUFU.EX2 R161, R0 ;  /* 0x0000000000a17308 */ /* 0x0003e20000000800 */
[----:B------:R-:W-:Y:S01]  /*5db0*/  LEA R170, R44, UR5, 0x1 ;  /* 0x000000052caa7c11 */ /* 0x000fe2000f8e08ff */
[----:B------:R-:W-:Y:S03]  /*5dc0*/  STL [R1+0x34], R44 ;  /* 0x0000342c01007387 */ /* 0x000fe60000100800 */
[----:B------:R-:W-:Y:S01]  /*5dd0*/  IADD3 R33, PT, PT, R170, 0xc040, RZ ;  /* 0x0000c040aa217810 */ /* 0x000fe20007ffe0ff */
[----:B------:R-:W-:Y:S01]  /*5de0*/  IMAD.IADD R34, R157, 0x1, R170 ;  /* 0x000000019d227824 */ /* 0x000fe200078e02aa */
[----:B------:R-:W-:Y:S04]  /*5df0*/  LDSM.16.MT88.4 R112, [R170+0xc000] ;  /* 0x00c00000aa70783b */ /* 0x000fe80000004200 */
[----:B------:R-:W-:Y:S04]  /*5e00*/  LDSM.16.MT88.4 R44, [R34+0xc000] ;  /* 0x00c00000222c783b */ /* 0x000fe80000004200 */
[----:B------:R-:W-:Y:S01]  /*5e10*/  LDSM.16.MT88.4 R84, [R170+0xc800] ;  /* 0x00c80000aa54783b */ /* 0x000fe20000004200 */
[----:B-1----:R-:W-:-:S04]  /*5e20*/  FFMA.FTZ R0, R42, UR4, -R4 ;  /* 0x000000042a007c23 */ /* 0x002fc80008010804 */
[----:B------:R1:W2:Y:S02]  /*5e30*/  MUFU.EX2 R152, R0 ;  /* 0x0000000000987308 */ /* 0x0002a40000000800 */
[----:B-1----:R-:W-:Y:S01]  /*5e40*/  FMNMX3.FTZ R0, R2, R10, R9, !PT ;  /* 0x0000000a02007276 */ /* 0x002fe20007810009 */
[----:B------:R-:W-:Y:S01]  /*5e50*/  FFMA.FTZ R2, R48, UR4, -R3 ;  /* 0x0000000430027c23 */ /* 0x000fe20008010803 */
[----:B--2---:R-:W-:Y:S02]  /*5e60*/  F2FP.BF16.F32.PACK_AB R18, R152, R161 ;  /* 0x000000a19812723e */ /* 0x004fe400000010ff */
[----:B------:R-:W-:Y:S02]  /*5e70*/  FMNMX3.FTZ R0, R0, R16, R68, !PT ;  /* 0x0000001000007276 */ /* 0x000fe40007810044 */
[----:B------:R1:W-:Y:S02]  /*5e80*/  MUFU.EX2 R130, R2 ;  /* 0x0000000200827308 */ /* 0x0003e40000000800 */
[----:B------:R-:W-:Y:S01]  /*5e90*/  FMNMX3.FTZ R164, R0, R70, R69, !PT ;  /* 0x0000004600a47276 */ /* 0x000fe20007810045 */
[----:B------:R-:W-:-:S03]  /*5ea0*/  FFMA.FTZ R0, R50, UR4, -R3 ;  /* 0x0000000432007c23 */ /* 0x000fc60008010803 */
[----:B------:R-:W-:Y:S02]  /*5eb0*/  FMNMX3.FTZ R164, R164, R35, R108, !PT ;  /* 0x00000023a4a47276 */ /* 0x000fe4000781006c */
[----:B------:R2:W3:Y:S02]  /*5ec0*/  MUFU.EX2 R131, R0 ;  /* 0x0000000000837308 */ /* 0x0004e40000000800 */
[----:B------:R-:W-:-:S04]  /*5ed0*/  FMNMX3.FTZ R164, R164, R109, R110, !PT ;  /* 0x0000006da4a47276 */ /* 0x000fc8000781006e */
[----:B------:R-:W-:Y:S01]  /*5ee0*/  FMNMX.FTZ R164, R111, R164, !PT ;  /* 0x000000a46fa47209 */ /* 0x000fe20007810000 */
[----:B-1----:R-:W1:Y:S04]  /*5ef0*/  SHFL.BFLY PT, R2, R166, 0x1, 0x1f ;  /* 0x0c201f00a6027f89 */ /* 0x002e6800000e0000 */
[----:B------:R-:W4:Y:S01]  /*5f00*/  SHFL.BFLY PT, R5, R164, 0x2, 0x1f ;  /* 0x0c401f00a4057f89 */ /* 0x000f2200000e0000 */
[----:B--2---:R-:W-:Y:S01]  /*5f10*/  FFMA.FTZ R0, R49, UR4, -R3 ;  /* 0x0000000431007c23 */ /* 0x004fe20008010803 */
[----:B---3--:R-:W-:-:S03]  /*5f20*/  F2FP.BF16.F32.PACK_AB R29, R131, R130 ;  /* 0x00000082831d723e */ /* 0x008fc600000010ff */
[----:B------:R2:W-:Y:S01]  /*5f30*/  MUFU.EX2 R147, R0 ;  /* 0x0000000000937308 */ /* 0x0005e20000000800 */
[----:B-1----:R-:W-:-:S04]  /*5f40*/  FMNMX.FTZ R166, R166, R2, !PT ;  /* 0x00000002a6a67209 */ /* 0x002fc80007810000 */
[----:B------:R-:W-:Y:S01]  /*5f50*/  FSETP.NEU.FTZ.AND P1, PT, R166, -INF , PT ;  /* 0xff800000a600780b */ /* 0x000fe20003f3d000 */
[--C-:B--2---:R-:W-:Y:S01]  /*5f60*/  FFMA.FTZ R0, R58, UR4, -R3.reuse ;  /* 0x000000043a007c23 */ /* 0x104fe20008010803 */
[----:B------:R-:W-:Y:S01]  /*5f70*/  FMUL.FTZ R2, R166, UR4 ;  /* 0x00000004a6027c20 */ /* 0x000fe20008410000 */
[----:B----4-:R-:W-:Y:S02]  /*5f80*/  FMNMX.FTZ R164, R164, R5, !PT ;  /* 0x00000005a4a47209 */ /* 0x010fe40007810000 */
[----:B------:R1:W2:Y:S02]  /*5f90*/  MUFU.EX2 R162, R0 ;  /* 0x0000000000a27308 */ /* 0x0002a40000000800 */
[----:B------:R-:W-:Y:S01]  /*5fa0*/  FSEL R2, R2, RZ, P1 ;  /* 0x000000ff02027208 */ /* 0x000fe20000800000 */
[----:B------:R-:W3:Y:S01]  /*5fb0*/  SHFL.BFLY PT, R5, R164, 0x1, 0x1f ;  /* 0x0c201f00a4057f89 */ /* 0x000ee200000e0000 */
[----:B-1----:R-:W-:-:S04]  /*5fc0*/  FFMA.FTZ R0, R51, UR4, -R3 ;  /* 0x0000000433007c23 */ /* 0x002fc80008010803 */
[----:B------:R1:W-:Y:S01]  /*5fd0*/  MUFU.EX2 R182, R0 ;  /* 0x0000000000b67308 */ /* 0x0003e20000000800 */
[----:B---3--:R-:W-:Y:S01]  /*5fe0*/  FMNMX.FTZ R164, R164, R5, !PT ;  /* 0x00000005a4a47209 */ /* 0x008fe20007810000 */
[----:B------:R-:W-:Y:S01]  /*5ff0*/  FFMA.FTZ R5, R31, UR4, -R2 ;  /* 0x000000041f057c23 */ /* 0x000fe20008010802 */
[----:B--2---:R-:W-:Y:S02]  /*6000*/  F2FP.BF16.F32.PACK_AB R31, R162, R147 ;  /* 0x00000093a21f723e */ /* 0x004fe400000010ff */
[----:B------:R-:W-:-:S03]  /*6010*/  FSETP.NEU.FTZ.AND P1, PT, R164, -INF , PT ;  /* 0xff800000a400780b */ /* 0x000fc60003f3d000 */
[----:B------:R2:W-:Y:S01]  /*6020*/  MUFU.EX2 R148, R5 ;  /* 0x0000000500947308 */ /* 0x0005e20000000800 */
[----:B-1----:R-:W-:-:S07]  /*6030*/  FFMA.FTZ R0, R57, UR4, -R3 ;  /* 0x0000000439007c23 */ /* 0x002fce0008010803 */
[----:B------:R1:W3:Y:S01]  /*6040*/  MUFU.EX2 R155, R0 ;  /* 0x00000000009b7308 */ /* 0x0002e20000000800 */
[----:B--2---:R-:W-:Y:S01]  /*6050*/  FFMA.FTZ R5, R30, UR4, -R2 ;  /* 0x000000041e057c23 */ /* 0x004fe20008010802 */
[----:B------:R-:W-:-:S06]  /*6060*/  F2FP.BF16.F32.PACK_AB R30, R150, R126 ;  /* 0x0000007e961e723e */ /* 0x000fcc00000010ff */
[----:B------:R-:W-:Y:S01]  /*6070*/  MUFU.EX2 R127, R5 ;  /* 0x00000005007f7308 */ /* 0x000fe20000000800 */
[C---:B------:R-:W-:Y:S01]  /*6080*/  HMMA.16816.F32.BF16 R48, R28.reuse, R44, RZ ;  /* 0x0000002c1c30723c */ /* 0x040fe200000418ff */
[--C-:B-1----:R-:W-:Y:S01]  /*6090*/  FFMA.FTZ R0, R43, UR4, -R3.reuse ;  /* 0x000000042b007c23 */ /* 0x102fe20008010803 */
[----:B---3--:R-:W-:Y:S01]  /*60a0*/  F2FP.BF16.F32.PACK_AB R17, R155, R182 ;  /* 0x000000b69b11723e */ /* 0x008fe200000010ff */
[----:B------:R-:W1:Y:S04]  /*60b0*/  LDSM.16.MT88.4 R40, [R34+0xc800] ;  /* 0x00c800002228783b */ /* 0x000e680000004200 */
[----:B------:R2:W-:Y:S01]  /*60c0*/  MUFU.EX2 R149, R0 ;  /* 0x0000000000957308 */ /* 0x0005e20000000800 */
[----:B------:R-:W-:Y:S01]  /*60d0*/  HMMA.16816.F32.BF16 R52, R28, R46, RZ ;  /* 0x0000002e1c34723c */ /* 0x000fe200000418ff */
[----:B--2---:R-:W-:-:S06]  /*60e0*/  FFMA.FTZ R0, R56, UR4, -R3 ;  /* 0x0000000438007c23 */ /* 0x004fcc0008010803 */
[----:B------:R2:W3:Y:S02]  /*60f0*/  MUFU.EX2 R156, R0 ;  /* 0x00000000009c7308 */ /* 0x0004e40000000800 */
[----:B--2---:R-:W-:Y:S01]  /*6100*/  FFMA.FTZ R0, R8, UR4, -R2 ;  /* 0x0000000408007c23 */ /* 0x004fe20008010802 */
[----:B---3--:R-:W-:-:S05]  /*6110*/  F2FP.BF16.F32.PACK_AB R19, R156, R149 ;  /* 0x000000959c13723e */ /* 0x008fca00000010ff */
[----:B------:R2:W-:Y:S02]  /*6120*/  MUFU.EX2 R146, R0 ;  /* 0x0000000000927308 */ /* 0x0005e40000000800 */
[----:B--2---:R-:W-:-:S06]  /*6130*/  FFMA.FTZ R0, R15, UR4, -R2 ;  /* 0x000000040f007c23 */ /* 0x004fcc0008010802 */
[----:B------:R2:W3:Y:S02]  /*6140*/  MUFU.EX2 R252, R0 ;  /* 0x0000000000fc7308 */ /* 0x0004e40000000800 */
[----:B--2---:R-:W-:Y:S01]  /*6150*/  FFMA.FTZ R0, R14, UR4, -R2 ;  /* 0x000000040e007c23 */ /* 0x004fe20008010802 */
[----:B---3--:R-:W-:Y:S02]  /*6160*/  F2FP.BF16.F32.PACK_AB R24, R252, R146 ;  /* 0x00000092fc18723e */ /* 0x008fe400000010ff */
[----:B------:R-:W-:-:S03]  /*6170*/  F2FP.BF16.F32.PACK_AB R14, R127, R148 ;  /* 0x000000947f0e723e */ /* 0x000fc600000010ff */
[----:B------:R2:W-:Y:S02]  /*6180*/  MUFU.EX2 R128, R0 ;  /* 0x0000000000807308 */ /* 0x0005e40000000800 */
[----:B--2---:R-:W-:-:S06]  /*6190*/  FFMA.FTZ R0, R13, UR4, -R2 ;  /* 0x000000040d007c23 */ /* 0x004fcc0008010802 */
[----:B------:R2:W3:Y:S02]  /*61a0*/  MUFU.EX2 R180, R0 ;  /* 0x0000000000b47308 */ /* 0x0004e40000000800 */
[----:B--2---:R-:W-:Y:S01]  /*61b0*/  FFMA.FTZ R0, R12, UR4, -R2 ;  /* 0x000000040c007c23 */ /* 0x004fe20008010802 */
[----:B---3--:R-:W-:-:S05]  /*61c0*/  F2FP.BF16.F32.PACK_AB R26, R180, R128 ;  /* 0x00000080b41a723e */ /* 0x008fca00000010ff */
[----:B------:R2:W-:Y:S02]  /*61d0*/  MUFU.EX2 R181, R0 ;  /* 0x0000000000b57308 */ /* 0x0005e40000000800 */
[----:B--2---:R-:W-:-:S06]  /*61e0*/  FFMA.FTZ R0, R11, UR4, -R2 ;  /* 0x000000040b007c23 */ /* 0x004fcc0008010802 */
[----:B------:R2:W3:Y:S02]  /*61f0*/  MUFU.EX2 R154, R0 ;  /* 0x00000000009a7308 */ /* 0x0004e40000000800 */
[----:B--2---:R-:W-:Y:S01]  /*6200*/  FMUL.FTZ R0, R164, UR4 ;  /* 0x00000004a4007c20 */ /* 0x004fe20008410000 */
[----:B---3--:R-:W-:-:S04]  /*6210*/  F2FP.BF16.F32.PACK_AB R12, R154, R181 ;  /* 0x000000b59a0c723e */ /* 0x008fc800000010ff */
[----:B------:R-:W-:-:S05]  /*6220*/  FSEL R0, R0, RZ, P1 ;  /* 0x000000ff00007208 */ /* 0x000fca0000800000 */
[----:B------:R-:W-:-:S04]  /*6230*/  FFMA.FTZ R5, R37, UR4, -R0 ;  /* 0x0000000425057c23 */ /* 0x000fc80008010800 */
[----:B------:R2:W-:Y:S02]  /*6240*/  MUFU.EX2 R247, R5 ;  /* 0x0000000500f77308 */ /* 0x0005e40000000800 */
[----:B--2---:R-:W-:-:S06]  /*6250*/  FFMA.FTZ R5, R39, UR4, -R0 ;  /* 0x0000000427057c23 */ /* 0x004fcc0008010800 */
[----:B------:R2:W3:Y:S02]  /*6260*/  MUFU.EX2 R245, R5 ;  /* 0x0000000500f57308 */ /* 0x0004e40000000800 */
[--C-:B--2---:R-:W-:Y:S01]  /*6270*/  FFMA.FTZ R5, R38, UR4, -R0.reuse ;  /* 0x0000000426057c23 */ /* 0x104fe20008010800 */
[----:B---3--:R-:W-:Y:S01]  /*6280*/  F2FP.BF16.F32.PACK_AB R25, R245, R247 ;  /* 0x000000f7f519723e */ /* 0x008fe200000010ff */
[----:B------:R-:W2:Y:S04]  /*6290*/  LDSM.16.MT88.4 R36, [R34+0xe000] ;  /* 0x00e000002224783b */ /* 0x000ea80000004200 */
[----:B------:R3:W-:Y:S02]  /*62a0*/  MUFU.EX2 R246, R5 ;  /* 0x0000000500f67308 */ /* 0x0007e40000000800 */
[----:B---3--:R-:W-:-:S06]  /*62b0*/  FFMA.FTZ R5, R7, UR4, -R0 ;  /* 0x0000000407057c23 */ /* 0x008fcc0008010800 */
[----:B------:R3:W4:Y:S02]  /*62c0*/  MUFU.EX2 R248, R5 ;  /* 0x0000000500f87308 */ /* 0x0007240000000800 */
[--C-:B---3--:R-:W-:Y:S01]  /*62d0*/  FFMA.FTZ R5, R6, UR4, -R0.reuse ;  /* 0x0000000406057c23 */ /* 0x108fe20008010800 */
[----:B------:R-:W-:Y:S01]  /*62e0*/  FFMA.FTZ R6, R16, UR4, -R0 ;  /* 0x0000000410067c23 */ /* 0x000fe20008010800 */
[----:B----4-:R-:W-:-:S04]  /*62f0*/  F2FP.BF16.F32.PACK_AB R27, R248, R246 ;  /* 0x000000f6f81b723e */ /* 0x010fc800000010ff */
[----:B------:R3:W-:Y:S01]  /*6300*/  MUFU.EX2 R249, R5 ;  /* 0x0000000500f97308 */ /* 0x0007e20000000800 */
[----:B------:R-:W-:Y:S02]  /*6310*/  F2FP.BF16.F32.PACK_AB R16, R145, R183 ;  /* 0x000000b79110723e */ /* 0x000fe400000010ff */
[----:B------:R-:W-:Y:S05]  /*6320*/  HMMA.16816.F32.BF16 R56, R24, R46, RZ ;  /* 0x0000002e1838723c */ /* 0x000fea00000418ff */
[----:B------:R-:W-:Y:S03]  /*6330*/  MUFU.EX2 R144, R6 ;  /* 0x0000000600907308 */ /* 0x000fe60000000800 */
[----:B-1----:R-:W-:Y:S01]  /*6340*/  HMMA.16816.F32.BF16 R120, R16, R40, R48 ;  /* 0x000000281078723c */ /* 0x002fe20000041830 */
[----:B---3--:R-:W-:-:S04]  /*6350*/  FFMA.FTZ R5, R10, UR4, -R0 ;  /* 0x000000040a057c23 */ /* 0x008fc80008010800 */
[----:B------:R1:W3:Y:S03]  /*6360*/  MUFU.EX2 R250, R5 ;  /* 0x0000000500fa7308 */ /* 0x0002e60000000800 */
[----:B--2---:R-:W-:Y:S08]  /*6370*/  HMMA.16816.F32.BF16 R48, R28, R36, RZ ;  /* 0x000000241c30723c */ /* 0x004ff000000418ff */
[----:B------:R-:W-:Y:S01]  /*6380*/  HMMA.16816.F32.BF16 R52, R16, R42, R52 ;  /* 0x0000002a1034723c */ /* 0x000fe20000041834 */
[----:B-1----:R-:W-:Y:S01]  /*6390*/  FFMA.FTZ R5, R9, UR4, -R0 ;  /* 0x0000000409057c23 */ /* 0x002fe20008010800 */
[----:B---3--:R-:W-:-:S06]  /*63a0*/  F2FP.BF16.F32.PACK_AB R13, R250, R249 ;  /* 0x000000f9fa0d723e */ /* 0x008fcc00000010ff */
[C---:B------:R-:W-:Y:S01]  /*63b0*/  HMMA.16816.F32.BF16 R8, R24.reuse, R44, RZ ;  /* 0x0000002c1808723c */ /* 0x040fe200000418ff */
[----:B------:R1:W2:Y:S07]  /*63c0*/  MUFU.EX2 R251, R5 ;  /* 0x0000000500fb7308 */ /* 0x0002ae0000000800 */
[----:B------:R-:W-:Y:S01]  /*63d0*/  HMMA.16816.F32.BF16 R44, R24, R36, RZ ;  /* 0x00000024182c723c */ /* 0x000fe200000418ff */
[----:B-1----:R-:W-:Y:S01]  /*63e0*/  FFMA.FTZ R5, R64, UR4, -R4 ;  /* 0x0000000440057c23 */ /* 0x002fe20008010804 */
[----:B--2---:R-:W-:-:S03]  /*63f0*/  F2FP.BF16.F32.PACK_AB R15, R144, R251 ;  /* 0x000000fb900f723e */ /* 0x004fc600000010ff */
[----:B------:R1:W2:Y:S07]  /*6400*/  MUFU.EX2 R140, R5 ;  /* 0x00000005008c7308 */ /* 0x0002ae0000000800 */
[C---:B------:R-:W-:Y:S01]  /*6410*/  HMMA.16816.F32.BF16 R116, R12.reuse, R40, R8 ;  /* 0x000000280c74723c */ /* 0x040fe20000041808 */
[----:B------:R-:W3:Y:S07]  /*6420*/  LDSM.16.MT88.4 R8, [R34+0xe800] ;  /* 0x00e800002208783b */ /* 0x000eee0000004200 */
[----:B------:R-:W-:Y:S01]  /*6430*/  HMMA.16816.F32.BF16 R56, R12, R42, R56 ;  /* 0x0000002a0c38723c */ /* 0x000fe20000041838 */
[----:B-1----:R-:W-:-:S07]  /*6440*/  FFMA.FTZ R5, R65, UR4, -R4 ;  /* 0x0000000441057c23 */ /* 0x002fce0008010804 */
[----:B------:R-:W-:Y:S01]  /*6450*/  HMMA.16816.F32.BF16 R40, R24, R112, RZ ;  /* 0x000000701828723c */ /* 0x000fe200000418ff */
[----:B------:R1:W-:Y:S02]  /*6460*/  MUFU.EX2 R151, R5 ;  /* 0x0000000500977308 */ /* 0x0003e40000000800 */
[----:B-1----:R-:W-:-:S15]  /*6470*/  FFMA.FTZ R5, R71, UR4, -R4 ;  /* 0x0000000447057c23 */ /* 0x002fde0008010804 */
[----:B------:R-:W-:-:S02]  /*6480*/  NOP ;  /* 0x0000000000007918 */ /* 0x000fc40000000000 */
[C---:B------:R-:W-:Y:S01]  /*6490*/  HMMA.16816.F32.BF16 R172, R12.reuse, R84, R40 ;  /* 0x000000540cac723c */ /* 0x040fe20000041828 */
[----:B------:R-:W-:Y:S01]  /*64a0*/  LDSM.16.MT88.4 R40, [R34+0xd000] ;  /* 0x00d000002228783b */ /* 0x000fe20000004200 */
[----:B------:R1:W-:Y:S06]  /*64b0*/  MUFU.EX2 R158, R5 ;  /* 0x00000005009e7308 */ /* 0x0003ec0000000800 */
[----:B---3--:R-:W-:Y:S08]  /*64c0*/  HMMA.16816.F32.BF16 R136, R12, R8, R44 ;  /* 0x000000080c88723c */ /* 0x008ff0000004182c */
[----:B------:R-:W-:Y:S01]  /*64d0*/  HMMA.16816.F32.BF16 R44, R28, R112, RZ ;  /* 0x000000701c2c723c */ /* 0x000fe200000418ff */
[----:B------:R-:W-:Y:S01]  /*64e0*/  MOV R112, R145 ;  /* 0x0000009100707202 */ /* 0x000fe20000000f00 */
[----:B-1----:R-:W-:-:S04]  /*64f0*/  FFMA.FTZ R5, R72, UR4, -R4 ;  /* 0x0000000448057c23 */ /* 0x002fc80008010804 */
[----:B------:R1:W-:Y:S02]  /*6500*/  MUFU.EX2 R159, R5 ;  /* 0x00000005009f7308 */ /* 0x0003e40000000800 */
[----:B------:R-:W-:Y:S08]  /*6510*/  HMMA.16816.F32.BF16 R132, R16, R8, R48 ;  /* 0x000000081084723c */ /* 0x000ff00000041830 */
[----:B------:R-:W-:Y:S01]  /*6520*/  HMMA.16816.F32.BF16 R48, R24, R38, RZ ;  /* 0x000000261830723c */ /* 0x000fe200000418ff */
[----:B-1----:R-:W-:-:S07]  /*6530*/  FFMA.FTZ R5, R76, UR4, -R4 ;  /* 0x000000044c057c23 */ /* 0x002fce0008010804 */
[----:B------:R-:W-:Y:S01]  /*6540*/  HMMA.16816.F32.BF16 R36, R28, R38, RZ ;  /* 0x000000261c24723c */ /* 0x000fe200000418ff */
[----:B------:R1:W3:Y:S07]  /*6550*/  MUFU.EX2 R96, R5 ;  /* 0x0000000500607308 */ /* 0x0002ee0000000800 */
[----:B------:R-:W-:Y:S01]  /*6560*/  HMMA.16816.F32.BF16 R176, R16, R84, R44 ;  /* 0x0000005410b0723c */ /* 0x000fe2000004182c */
[----:B--2---:R-:W-:Y:S02]  /*6570*/  IMAD.MOV.U32 R85, RZ, RZ, R140 ;  /* 0x000000ffff557224 */ /* 0x004fe400078e008c */
[----:B------:R-:W-:-:S05]  /*6580*/  IMAD.MOV.U32 R84, RZ, RZ, R144 ;  /* 0x000000ffff547224 */ /* 0x000fca00078e0090 */
[----:B------:R-:W-:Y:S01]  /*6590*/  HMMA.16816.F32.BF16 R104, R12, R10, R48 ;  /* 0x0000000a0c68723c */ /* 0x000fe20000041830 */
[----:B-1----:R-:W-:Y:S01]  /*65a0*/  FFMA.FTZ R5, R75, UR4, -R4 ;  /* 0x000000044b057c23 */ /* 0x002fe20008010804 */
[----:B---3--:R-:W-:-:S03]  /*65b0*/  MOV R113, R96 ;  /* 0x0000006000717202 */ /* 0x008fc60000000f00 */
[----:B------:R1:W2:Y:S03]  /*65c0*/  MUFU.EX2 R153, R5 ;  /* 0x0000000500997308 */ /* 0x0002a60000000800 */
[----:B------:R-:W-:Y:S01]  /*65d0*/  HMMA.16816.F32.BF16 R100, R16, R10, R36 ;  /* 0x0000000a1064723c */ /* 0x000fe20000041824 */
[--C-:B-1----:R-:W-:Y:S01]  /*65e0*/  FFMA.FTZ R5, R74, UR4, -R4.reuse ;  /* 0x000000044a057c23 */ /* 0x102fe20008010804 */
[----:B------:R-:W-:Y:S01]  /*65f0*/  FFMA.FTZ R4, R73, UR4, -R4 ;  /* 0x0000000449047c23 */ /* 0x000fe20008010804 */
[----:B--2---:R-:W-:Y:S02]  /*6600*/  F2FP.BF16.F32.PACK_AB R200, R153, R113 ;  /* 0x0000007199c8723e */ /* 0x004fe400000010ff */
[----:B------:R1:W-:Y:S08]  /*6610*/  MUFU.EX2 R129, R5 ;  /* 0x0000000500817308 */ /* 0x0003f00000000800 */
[----:B------:R2:W3:Y:S01]  /*6620*/  MUFU.EX2 R95, R4 ;  /* 0x00000004005f7308 */ /* 0x0004e20000000800 */
[----:B-1----:R-:W-:-:S04]  /*6630*/  VIADD R5, R170, 0xc000 ;  /* 0x0000c000aa057836 */ /* 0x002fc80000000000 */
[----:B------:R-:W-:Y:S02]  /*6640*/  @P0 VIADD R33, R5, 0xffffffc0 ;  /* 0xffffffc005210836 */ /* 0x000fe40000000000 */
[----:B--2---:R-:W-:-:S03]  /*6650*/  FFMA.FTZ R4, R66, UR4, -R3 ;  /* 0x0000000442047c23 */ /* 0x004fc60008010803 */
[----:B------:R-:W1:Y:S01]  /*6660*/  LDSM.16.MT88.4 R88, [R33] ;  /* 0x000000002158783b */ /* 0x000e620000004200 */
[----:B------:R-:W-:Y:S01]  /*6670*/  IMAD.IADD R169, R157, 0x1, R33 ;  /* 0x000000019da97824 */ /* 0x000fe200078e0221 */
[----:B------:R2:W-:Y:S04]  /*6680*/  MUFU.EX2 R242, R4 ;  /* 0x0000000400f27308 */ /* 0x0005e80000000800 */
[----:B------:R-:W4:Y:S01]  /*6690*/  LDSM.16.MT88.4 R96, [R169] ;  /* 0x00000000a960783b */ /* 0x000f220000004200 */
[----:B--2---:R-:W-:-:S03]  /*66a0*/  FFMA.FTZ R4, R67, UR4, -R3 ;  /* 0x0000000443047c23 */ /* 0x004fc60008010803 */
[----:B------:R-:W2:Y:S01]  /*66b0*/  LDSM.16.MT88.4 R64, [R33+0x800] ;  /* 0x000800002140783b */ /* 0x000ea20000004200 */
[----:B------:R5:W-:Y:S01]  /*66c0*/  MUFU.EX2 R241, R4 ;  /* 0x0000000400f17308 */ /* 0x000be20000000800 */
[----:B-1----:R-:W-:Y:S01]  /*66d0*/  HMMA.16816.F32.BF16 R36, R24, R88, RZ ;  /* 0x000000581824723c */ /* 0x002fe200000418ff */
[----:B-----5:R-:W-:-:S06]  /*66e0*/  FFMA.FTZ R4, R62, UR4, -R3 ;  /* 0x000000043e047c23 */ /* 0x020fcc0008010803 */
[----:B------:R1:W-:Y:S01]  /*66f0*/  MUFU.EX2 R244, R4 ;  /* 0x0000000400f47308 */ /* 0x0003e20000000800 */
[-C--:B----4-:R-:W-:Y:S08]  /*6700*/  HMMA.16816.F32.BF16 R8, R28, R96.reuse, RZ ;  /* 0x000000601c08723c */ /* 0x090ff000000418ff */
[----:B------:R-:W-:Y:S01]  /*6710*/  HMMA.16816.F32.BF16 R48, R24, R96, RZ ;  /* 0x000000601830723c */ /* 0x000fe200000418ff */
[----:B------:R-:W-:Y:S01]  /*6720*/  MOV R97, R126 ;  /* 0x0000007e00617202 */ /* 0x000fe20000000f00 */
[----:B------:R-:W-:-:S02]  /*6730*/  IMAD.MOV.U32 R96, RZ, RZ, R125 ;  /* 0x000000ffff607224 */ /* 0x000fc400078e007d */
[----:B-1----:R-:W-:-:S04]  /*6740*/  FFMA.FTZ R4, R63, UR4, -R3 ;  /* 0x000000043f047c23 */ /* 0x002fc80008010803 */
[----:B--2---:R-:W-:Y:S01]  /*6750*/  HMMA.16816.F32.BF16 R208, R12, R64, R36 ;  /* 0x000000400cd0723c */ /* 0x004fe20000041824 */
[----:B------:R-:W-:Y:S01]  /*6760*/  LDSM.16.MT88.4 R36, [R34+0xf000] ;  /* 0x00f000002224783b */ /* 0x000fe20000004200 */
[----:B------:R1:W-:Y:S06]  /*6770*/  MUFU.EX2 R243, R4 ;  /* 0x0000000400f37308 */ /* 0x0003ec0000000800 */
[----:B------:R-:W-:Y:S01]  /*6780*/  HMMA.16816.F32.BF16 R44, R28, R88, RZ ;  /* 0x000000581c2c723c */ /* 0x000fe200000418ff */
[----:B---3--:R-:W-:Y:S02]  /*6790*/  IMAD.MOV.U32 R88, RZ, RZ, R95 ;  /* 0x000000ffff587224 */ /* 0x008fe400078e005f */
[----:B------:R-:W-:-:S03]  /*67a0*/  IMAD.MOV.U32 R89, RZ, RZ, R127 ;  /* 0x000000ffff597224 */ /* 0x000fc600078e007f */
[----:B------:R-:W-:Y:S01]  /*67b0*/  F2FP.BF16.F32.PACK_AB R202, R88, R129 ;  /* 0x0000008158ca723e */ /* 0x000fe200000010ff */
[----:B-1----:R-:W-:-:S04]  /*67c0*/  FFMA.FTZ R4, R79, UR4, -R3 ;  /* 0x000000044f047c23 */ /* 0x002fc80008010803 */
[----:B------:R1:W-:Y:S09]  /*67d0*/  MUFU.EX2 R237, R4 ;  /* 0x0000000400ed7308 */ /* 0x0003f20000000800 */
[----:B------:R-:W-:Y:S01]  /*67e0*/  HMMA.16816.F32.BF16 R212, R16, R64, R44 ;  /* 0x0000004010d4723c */ /* 0x000fe2000004182c */
[----:B------:R-:W-:Y:S01]  /*67f0*/  LDSM.16.MT88.4 R44, [R170+0xe800] ;  /* 0x00e80000aa2c783b */ /* 0x000fe20000004200 */
[----:B------:R-:W-:-:S02]  /*6800*/  IMAD.MOV.U32 R65, RZ, RZ, R162 ;  /* 0x000000ffff417224 */ /* 0x000fc400078e00a2 */
[----:B------:R-:W-:Y:S02]  /*6810*/  IMAD.MOV.U32 R64, RZ, RZ, R161 ;  /* 0x000000ffff407224 */ /* 0x000fe400078e00a1 */
[----:B-1----:R-:W-:-:S04]  /*6820*/  FFMA.FTZ R4, R80, UR4, -R3 ;  /* 0x0000000450047c23 */ /* 0x002fc80008010803 */
[----:B------:R1:W2:Y:S02]  /*6830*/  MUFU.EX2 R236, R4 ;  /* 0x0000000400ec7308 */ /* 0x0002a40000000800 */
[----:B-1----:R-:W-:Y:S01]  /*6840*/  FFMA.FTZ R4, R61, UR4, -R2 ;  /* 0x000000043d047c23 */ /* 0x002fe20008010802 */
[----:B--2---:R-:W-:-:S05]  /*6850*/  F2FP.BF16.F32.PACK_AB R201, R236, R237 ;  /* 0x000000edecc9723e */ /* 0x004fca00000010ff */
[----:B------:R1:W-:Y:S02]  /*6860*/  MUFU.EX2 R235, R4 ;  /* 0x0000000400eb7308 */ /* 0x0003e40000000800 */
[--C-:B-1----:R-:W-:Y:S02]  /*6870*/  FFMA.FTZ R4, R60, UR4, -R2.reuse ;  /* 0x000000043c047c23 */ /* 0x102fe40008010802 */
[----:B------:R-:W1:Y:S04]  /*6880*/  LDSM.16.MT88.4 R60, [R169+0x800] ;  /* 0x00080000a93c783b */ /* 0x000e680000004200 */
[----:B------:R2:W-:Y:S02]  /*6890*/  MUFU.EX2 R228, R4 ;  /* 0x0000000400e47308 */ /* 0x0005e40000000800 */
[----:B--2---:R-:W-:-:S06]  /*68a0*/  FFMA.FTZ R4, R77, UR4, -R2 ;  /* 0x000000044d047c23 */ /* 0x004fcc0008010802 */
[----:B------:R2:W-:Y:S02]  /*68b0*/  MUFU.EX2 R231, R4 ;  /* 0x0000000400e77308 */ /* 0x0005e40000000800 */
[----:B--2---:R-:W-:Y:S01]  /*68c0*/  FFMA.FTZ R4, R78, UR4, -R2 ;  /* 0x000000044e047c23 */ /* 0x004fe20008010802 */
[----:B-1----:R-:W-:Y:S01]  /*68d0*/  HMMA.16816.F32.BF16 R220, R16, R60, R8 ;  /* 0x0000003c10dc723c */ /* 0x002fe20000041808 */
[----:B------:R-:W-:-:S04]  /*68e0*/  F2FP.BF16.F32.PACK_AB R8, R151, R85 ;  /* 0x000000559708723e */ /* 0x000fc800000010ff */
[----:B------:R1:W2:Y:S01]  /*68f0*/  MUFU.EX2 R229, R4 ;  /* 0x0000000400e57308 */ /* 0x0002a20000000800 */
[----:B------:R-:W-:Y:S02]  /*6900*/  F2FP.BF16.F32.PACK_AB R9, R241, R242 ;  /* 0x000000f2f109723e */ /* 0x000fe400000010ff */
[----:B------:R-:W-:Y:S02]  /*6910*/  F2FP.BF16.F32.PACK_AB R10, R159, R158 ;  /* 0x0000009e9f0a723e */ /* 0x000fe400000010ff */
[----:B------:R-:W-:Y:S01]  /*6920*/  F2FP.BF16.F32.PACK_AB R11, R243, R244 ;  /* 0x000000f4f30b723e */ /* 0x000fe200000010ff */
[----:B------:R-:W-:Y:S01]  /*6930*/  HMMA.16816.F32.BF16 R192, R12, R60, R48 ;  /* 0x0000003c0cc0723c */ /* 0x000fe20000041830 */
[----:B------:R-:W3:Y:S01]  /*6940*/  LDSM.16.MT88.4 R48, [R169+0x2000] ;  /* 0x00200000a930783b */ /* 0x000ee20000004200 */
[----:B------:R-:W-:Y:S02]  /*6950*/  IMAD.MOV.U32 R61, RZ, RZ, R124 ;  /* 0x000000ffff3d7224 */ /* 0x000fe400078e007c */
[----:B------:R-:W-:-:S04]  /*6960*/  IMAD.MOV.U32 R60, RZ, RZ, R146 ;  /* 0x000000ffff3c7224 */ /* 0x000fc800078e0092 */
[----:B------:R-:W-:Y:S01]  /*6970*/  HMMA.16816.F32.BF16 R132, R8, R36, R132 ;  /* 0x000000240884723c */ /* 0x000fe20000041884 */
[----:B-1----:R-:W-:Y:S01]  /*6980*/  FFMA.FTZ R4, R68, UR4, -R0 ;  /* 0x0000000444047c23 */ /* 0x002fe20008010800 */
[----:B--2---:R-:W-:-:S03]  /*6990*/  F2FP.BF16.F32.PACK_AB R6, R229, R231 ;  /* 0x000000e7e506723e */ /* 0x004fc600000010ff */
[----:B------:R1:W-:Y:S03]  /*69a0*/  MUFU.EX2 R227, R4 ;  /* 0x0000000400e37308 */ /* 0x0003e60000000800 */
[----:B------:R-:W-:Y:S01]  /*69b0*/  HMMA.16816.F32.BF16 R124, R8, R38, R100 ;  /* 0x00000026087c723c */ /* 0x000fe20000041864 */
[----:B-1----:R-:W-:-:S04]  /*69c0*/  FFMA.FTZ R4, R70, UR4, -R0 ;  /* 0x0000000446047c23 */ /* 0x002fc80008010800 */
[----:B------:R1:W2:Y:S03]  /*69d0*/  MUFU.EX2 R226, R4 ;  /* 0x0000000400e27308 */ /* 0x0002a60000000800 */
[----:B---3--:R-:W-:Y:S01]  /*69e0*/  HMMA.16816.F32.BF16 R100, R28, R48, RZ ;  /* 0x000000301c64723c */ /* 0x008fe200000418ff */
[----:B-1----:R-:W-:Y:S01]  /*69f0*/  FFMA.FTZ R4, R69, UR4, -R0 ;  /* 0x0000000445047c23 */ /* 0x002fe20008010800 */
[----:B--2---:R-:W-:-:S06]  /*6a00*/  F2FP.BF16.F32.PACK_AB R5, R226, R227 ;  /* 0x000000e3e205723e */ /* 0x004fcc00000010ff */
[----:B------:R-:W-:Y:S01]  /*6a10*/  HMMA.16816.F32.BF16 R68, R8, R40, R120 ;  /* 0x000000280844723c */ /* 0x000fe20000041878 */
[----:B------:R1:W-:Y:S02]  /*6a20*/  MUFU.EX2 R225, R4 ;  /* 0x0000000400e17308 */ /* 0x0003e40000000800 */
[----:B-1----:R-:W-:-:S06]  /*6a30*/  FFMA.FTZ R4, R35, UR4, -R0 ;  /* 0x0000000423047c23 */ /* 0x002fcc0008010800 */
[----:B------:R1:W2:Y:S02]  /*6a40*/  MUFU.EX2 R219, R4 ;  /* 0x0000000400db7308 */ /* 0x0002a40000000800 */
[--C-:B-1----:R-:W-:Y:S01]  /*6a50*/  FFMA.FTZ R4, R94, UR4, -R3.reuse ;  /* 0x000000045e047c23 */ /* 0x102fe20008010803 */
[----:B------:R-:W-:Y:S01]  /*6a60*/  FFMA.FTZ R3, R93, UR4, -R3 ;  /* 0x000000045d037c23 */ /* 0x000fe20008010803 */
[----:B--2---:R-:W-:-:S04]  /*6a70*/  F2FP.BF16.F32.PACK_AB R7, R219, R225 ;  /* 0x000000e1db07723e */ /* 0x004fc800000010ff */
[----:B------:R1:W-:Y:S08]  /*6a80*/  MUFU.EX2 R224, R4 ;  /* 0x0000000400e07308 */ /* 0x0003f00000000800 */
[----:B------:R2:W3:Y:S01]  /*6a90*/  MUFU.EX2 R218, R3 ;  /* 0x0000000300da7308 */ /* 0x0004e20000000800 */
[----:B-1----:R-:W-:-:S07]  /*6aa0*/  F2FP.BF16.F32.PACK_AB R4, R228, R235 ;  /* 0x000000ebe404723e */ /* 0x002fce00000010ff */
[C---:B------:R-:W-:Y:S01]  /*6ab0*/  HMMA.16816.F32.BF16 R76, R4.reuse, R42, R56 ;  /* 0x0000002a044c723c */ /* 0x040fe20000041838 */
[--C-:B--2---:R-:W-:Y:S01]  /*6ac0*/  FFMA.FTZ R3, R81, UR4, -R2.reuse ;  /* 0x0000000451037c23 */ /* 0x104fe20008010802 */
[----:B------:R-:W1:Y:S01]  /*6ad0*/  LDSM.16.MT88.4 R56, [R170+0xe000] ;  /* 0x00e00000aa38783b */ /* 0x000e620000004200 */
[----:B---3--:R-:W-:Y:S02]  /*6ae0*/  F2FP.BF16.F32.PACK_AB R203, R218, R224 ;  /* 0x000000e0dacb723e */ /* 0x008fe400000010ff */
[----:B------:R2:W-:Y:S03]  /*6af0*/  MUFU.EX2 R217, R3 ;  /* 0x0000000300d97308 */ /* 0x0005e60000000800 */
[C---:B------:R-:W-:Y:S08]  /*6b00*/  HMMA.16816.F32.BF16 R72, R4.reuse, R40, R116 ;  /* 0x000000280448723c */ /* 0x040ff00000041874 */
[----:B------:R-:W-:Y:S01]  /*6b10*/  HMMA.16816.F32.BF16 R136, R4, R36, R136 ;  /* 0x000000240488723c */ /* 0x000fe20000041888 */
[----:B--2---:R-:W-:-:S07]  /*6b20*/  FFMA.FTZ R3, R83, UR4, -R2 ;  /* 0x0000000453037c23 */ /* 0x004fce0008010802 */
[----:B------:R-:W-:Y:S01]  /*6b30*/  HMMA.16816.F32.BF16 R140, R4, R38, R104 ;  /* 0x00000026048c723c */ /* 0x000fe20000041868 */
[----:B------:R-:W-:Y:S01]  /*6b40*/  LDSM.16.MT88.4 R36, [R169+0x2800] ;  /* 0x00280000a924783b */ /* 0x000fe20000004200 */
[----:B------:R2:W3:Y:S06]  /*6b50*/  MUFU.EX2 R216, R3 ;  /* 0x0000000300d87308 */ /* 0x0004ec0000000800 */
[----:B-1----:R-:W-:Y:S01]  /*6b60*/  HMMA.16816.F32.BF16 R120, R28, R56, RZ ;  /* 0x000000381c78723c */ /* 0x002fe200000418ff */
[--C-:B--2---:R-:W-:Y:S01]  /*6b70*/  FFMA.FTZ R3, R82, UR4, -R2.reuse ;  /* 0x0000000452037c23 */ /* 0x104fe20008010802 */
[----:B------:R-:W-:Y:S01]  /*6b80*/  FFMA.FTZ R2, R92, UR4, -R2 ;  /* 0x000000045c027c23 */ /* 0x000fe20008010802 */
[----:B------:R-:W1:Y:S01]  /*6b90*/  LDSM.16.MT88.4 R80, [R34+0xd800] ;  /* 0x00d800002250783b */ /* 0x000e620000004200 */
[----:B---3--:R-:W-:Y:S01]  /*6ba0*/  F2FP.BF16.F32.PACK_AB R196, R216, R217 ;  /* 0x000000d9d8c4723e */ /* 0x008fe200000010ff */
[----:B------:R2:W-:Y:S03]  /*6bb0*/  MUFU.EX2 R207, R3 ;  /* 0x0000000300cf7308 */ /* 0x0005e60000000800 */
[----:B------:R-:W-:Y:S01]  /*6bc0*/  HMMA.16816.F32.BF16 R92, R8, R42, R52 ;  /* 0x0000002a085c723c */ /* 0x000fe20000041834 */
[----:B------:R-:W3:Y:S04]  /*6bd0*/  LDSM.16.MT88.4 R52, [R33+0x2000] ;  /* 0x002000002134783b */ /* 0x000ee80000004200 */
[----:B------:R4:W5:Y:S01]  /*6be0*/  MUFU.EX2 R206, R2 ;  /* 0x0000000200ce7308 */ /* 0x0009620000000800 */
[----:B------:R-:W-:Y:S02]  /*6bf0*/  LDSM.16.MT88.4 R40, [R33+0x2800] ;  /* 0x002800002128783b */ /* 0x000fe40000004200 */
[----:B------:R-:W-:Y:S01]  /*6c00*/  HMMA.16816.F32.BF16 R116, R24, R56, RZ ;  /* 0x000000381874723c */ /* 0x000fe200000418ff */
[----:B------:R-:W-:-:S02]  /*6c10*/  IMAD.MOV.U32 R57, RZ, RZ, R151 ;  /* 0x000000ffff397224 */ /* 0x000fc400078e0097 */
[----:B------:R-:W-:Y:S02]  /*6c20*/  IMAD.MOV.U32 R56, RZ, RZ, R150 ;  /* 0x000000ffff387224 */ /* 0x000fe400078e0096 */
[----:B--2---:R-:W-:Y:S02]  /*6c30*/  IMAD.MOV.U32 R3, RZ, RZ, R147 ;  /* 0x000000ffff037224 */ /* 0x004fe400078e0093 */
[----:B------:R2:W3:Y:S01]  /*6c40*/  LDSM.16.MT88.4 R144, [R34+0xf800] ;  /* 0x00f800002290783b */ /* 0x0004e20000004200 */
[----:B------:R-:W-:Y:S01]  /*6c50*/  HMMA.16816.F32.BF16 R184, R16, R44, R120 ;  /* 0x0000002c10b8723c */ /* 0x000fe20000041878 */
[----:B----4-:R-:W-:Y:S01]  /*6c60*/  FFMA.FTZ R2, R108, UR4, -R0 ;  /* 0x000000046c027c23 */ /* 0x010fe20008010800 */
[----:B-----5:R-:W-:-:S03]  /*6c70*/  F2FP.BF16.F32.PACK_AB R198, R206, R207 ;  /* 0x000000cfcec6723e */ /* 0x020fc600000010ff */
[----:B------:R4:W-:Y:S03]  /*6c80*/  MUFU.EX2 R205, R2 ;  /* 0x0000000200cd7308 */ /* 0x0009e60000000800 */
[----:B-1----:R-:W-:Y:S01]  /*6c90*/  HMMA.16816.F32.BF16 R68, R200, R80, R68 ;  /* 0x00000050c844723c */ /* 0x002fe20000041844 */
[----:B--2---:R-:W-:Y:S01]  /*6ca0*/  MOV R34, R156 ;  /* 0x0000009c00227202 */ /* 0x004fe20000000f00 */
[----:B----4-:R-:W-:-:S06]  /*6cb0*/  FFMA.FTZ R2, R109, UR4, -R0 ;  /* 0x000000046d027c23 */ /* 0x010fcc0008010800 */
[----:B---3--:R-:W-:Y:S01]  /*6cc0*/  HMMA.16816.F32.BF16 R104, R24, R52, RZ ;  /* 0x000000341868723c */ /* 0x008fe200000418ff */
[----:B------:R1:W2:Y:S07]  /*6cd0*/  MUFU.EX2 R171, R2 ;  /* 0x0000000200ab7308 */ /* 0x0002ae0000000800 */
[----:B------:R-:W-:Y:S01]  /*6ce0*/  HMMA.16816.F32.BF16 R132, R200, R144, R132 ;  /* 0x00000090c884723c */ /* 0x000fe20000041884 */
[--C-:B-1----:R-:W-:Y:S01]  /*6cf0*/  FFMA.FTZ R2, R110, UR4, -R0.reuse ;  /* 0x000000046e027c23 */ /* 0x102fe20008010800 */
[----:B------:R-:W-:Y:S01]  /*6d00*/  FFMA.FTZ R0, R111, UR4, -R0 ;  /* 0x000000046f007c23 */ /* 0x000fe20008010800 */
[----:B--2---:R-:W-:-:S05]  /*6d10*/  F2FP.BF16.F32.PACK_AB R197, R171, R205 ;  /* 0x000000cdabc5723e */ /* 0x004fca00000010ff */
[----:B------:R-:W-:Y:S01]  /*6d20*/  HMMA.16816.F32.BF16 R108, R28, R52, RZ ;  /* 0x000000341c6c723c */ /* 0x000fe200000418ff */
[----:B------:R1:W-:Y:S01]  /*6d30*/  MUFU.EX2 R204, R2 ;  /* 0x0000000200cc7308 */ /* 0x0003e20000000800 */
[----:B------:R-:W-:Y:S01]  /*6d40*/  MOV R52, R131 ;  /* 0x0000008300347202 */ /* 0x000fe20000000f00 */
[----:B------:R-:W-:-:S05]  /*6d50*/  IMAD.MOV.U32 R53, RZ, RZ, R130 ;  /* 0x000000ffff357224 */ /* 0x000fca00078e0082 */
[----:B------:R-:W-:Y:S01]  /*6d60*/  HMMA.16816.F32.BF16 R188, R12, R40, R104 ;  /* 0x000000280cbc723c */ /* 0x000fe20000041868 */
[----:B------:R-:W2:Y:S07]  /*6d70*/  MUFU.EX2 R35, R0 ;  /* 0x0000000000237308 */ /* 0x000eae0000000800 */
[----:B------:R-:W-:Y:S01]  /*6d80*/  HMMA.16816.F32.BF16 R104, R24, R98, RZ ;  /* 0x000000621868723c */ /* 0x000fe200000418ff */
[----:B-1----:R-:W-:Y:S02]  /*6d90*/  MOV R2, R158 ;  /* 0x0000009e00027202 */ /* 0x002fe40000000f00 */
[----:B--2---:R-:W-:-:S02]  /*6da0*/  F2FP.BF16.F32.PACK_AB R199, R35, R204 ;  /* 0x000000cc23c7723e */ /* 0x004fc400000010ff */
[----:B------:R-:W-:-:S03]  /*6db0*/  MOV R0, R159 ;  /* 0x0000009f00007202 */ /* 0x000fc60000000f00 */
[----:B------:R-:W-:Y:S08]  /*6dc0*/  HMMA.16816.F32.BF16 R156, R16, R36, R100 ;  /* 0x00000024109c723c */ /* 0x000ff00000041864 */
[C---:B------:R-:W-:Y:S08]  /*6dd0*/  HMMA.16816.F32.BF16 R72, R196.reuse, R80, R72 ;  /* 0x00000050c448723c */ /* 0x040ff00000041848 */
[-C--:B------:R-:W-:Y:S08]  /*6de0*/  HMMA.16816.F32.BF16 R76, R196, R82.reuse, R76 ;  /* 0x00000052c44c723c */ /* 0x080ff0000004184c */
[----:B------:R-:W-:Y:S08]  /*6df0*/  HMMA.16816.F32.BF16 R80, R200, R82, R92 ;  /* 0x00000052c850723c */ /* 0x000ff0000004185c */
[----:B------:R-:W-:Y:S01]  /*6e00*/  HMMA.16816.F32.BF16 R92, R24, R48, RZ ;  /* 0x00000030185c723c */ /* 0x000fe200000418ff */
[----:B------:R-:W-:Y:S01]  /*6e10*/  IMAD.MOV.U32 R48, RZ, RZ, R129 ;  /* 0x000000ffff307224 */ /* 0x000fe200078e0081 */
[----:B------:R-:W-:-:S06]  /*6e20*/  MOV R49, R128 ;  /* 0x0000008000317202 */ /* 0x000fcc0000000f00 */
[----:B------:R-:W-:Y:S01]  /*6e30*/  HMMA.16816.F32.BF16 R128, R12, R44, R116 ;  /* 0x0000002c0c80723c */ /* 0x000fe20000041874 */
[----:B------:R-:W-:Y:S02]  /*6e40*/  IMAD.MOV.U32 R45, RZ, RZ, R149 ;  /* 0x000000ffff2d7224 */ /* 0x000fe400078e0095 */
[----:B------:R-:W-:-:S05]  /*6e50*/  IMAD.MOV.U32 R44, RZ, RZ, R148 ;  /* 0x000000ffff2c7224 */ /* 0x000fca00078e0094 */
[----:B------:R-:W-:Y:S01]  /*6e60*/  HMMA.16816.F32.BF16 R148, R16, R40, R108 ;  /* 0x000000281094723c */ /* 0x000fe2000004186c */
[----:B------:R-:W-:Y:S02]  /*6e70*/  IMAD.MOV.U32 R41, RZ, RZ, R52 ;  /* 0x000000ffff297224 */ /* 0x000fe400078e0034 */
[----:B------:R-:W-:-:S05]  /*6e80*/  IMAD.MOV.U32 R52, RZ, RZ, R154 ;  /* 0x000000ffff347224 */ /* 0x000fca00078e009a */
[----:B------:R-:W-:Y:S01]  /*6e90*/  HMMA.16816.F32.BF16 R160, R12, R36, R92 ;  /* 0x000000240ca0723c */ /* 0x000fe2000004185c */
[----:B------:R-:W-:Y:S01]  /*6ea0*/  MOV R37, R48 ;  /* 0x0000003000257202 */ /* 0x000fe20000000f00 */
[----:B------:R-:W-:Y:S01]  /*6eb0*/  IMAD.MOV.U32 R36, RZ, RZ, R49 ;  /* 0x000000ffff247224 */ /* 0x000fe200078e0031 */
[----:B------:R-:W-:Y:S01]  /*6ec0*/  MOV R48, R53 ;  /* 0x0000003500307202 */ /* 0x000fe20000000f00 */
[----:B------:R-:W-:Y:S01]  /*6ed0*/  IMAD.MOV.U32 R49, RZ, RZ, R155 ;  /* 0x000000ffff317224 */ /* 0x000fe200078e009b */
[----:B------:R-:W-:-:S03]  /*6ee0*/  MOV R53, R153 ;  /* 0x0000009900357202 */ /* 0x000fc60000000f00 */
[----:B------:R-:W-:Y:S02]  /*6ef0*/  HMMA.16816.F32.BF16 R116, R24, R114, RZ ;  /* 0x000000721874723c */ /* 0x000fe400000418ff */
[----:B------:R-:W-:-:S06]  /*6f00*/  IMAD.MOV.U32 R40, RZ, RZ, R53 ;  /* 0x000000ffff287224 */ /* 0x000fcc00078e0035 */
[C---:B------:R-:W-:Y:S08]  /*6f10*/  HMMA.16816.F32.BF16 R108, R24.reuse, R90, RZ ;  /* 0x0000005a186c723c */ /* 0x040ff000000418ff */
[C---:B------:R-:W-:Y:S08]  /*6f20*/  HMMA.16816.F32.BF16 R100, R24.reuse, R58, RZ ;  /* 0x0000003a1864723c */ /* 0x040ff000000418ff */
[C---:B------:R-:W-:Y:S08]  /*6f30*/  HMMA.16816.F32.BF16 R92, R24.reuse, R54, RZ ;  /* 0x00000036185c723c */ /* 0x040ff000000418ff */
[----:B------:R-:W-:Y:S08]  /*6f40*/  HMMA.16816.F32.BF16 R24, R24, R50, RZ ;  /* 0x000000321818723c */ /* 0x000ff000000418ff */
[C---:B------:R-:W-:Y:S08]  /*6f50*/  HMMA.16816.F32.BF16 R136, R196.reuse, R144, R136 ;  /* 0x00000090c488723c */ /* 0x040ff00000041888 */
[-C--:B------:R-:W-:Y:S08]  /*6f60*/  HMMA.16816.F32.BF16 R140, R196, R146.reuse, R140 ;  /* 0x00000092c48c723c */ /* 0x080ff0000004188c */
[----:B------:R-:W-:Y:S08]  /*6f70*/  HMMA.16816.F32.BF16 R144, R200, R146, R124 ;  /* 0x00000092c890723c */ /* 0x000ff0000004187c */
[----:B------:R-:W-:Y:S01]  /*6f80*/  HMMA.16816.F32.BF16 R120, R12, R62, R104 ;  /* 0x0000003e0c78723c */ /* 0x000fe20000041868 */
[----:B------:R-:W-:Y:S01]  /*6f90*/  IMAD.MOV.U32 R104, RZ, RZ, R152 ;  /* 0x000000ffff687224 */ /* 0x000fe200078e0098 */
[----:B------:R-:W-:Y:S01]  /*6fa0*/  MOV R105, R56 ;  /* 0x0000003800697202 */ /* 0x000fe20000000f00 */
[----:B------:R-:W-:-:S02]  /*6fb0*/  IMAD.MOV.U32 R106, RZ, RZ, R57 ;  /* 0x000000ffff6a7224 */ /* 0x000fc400078e0039 */
[----:B------:R-:W-:Y:S02]  /*6fc0*/  IMAD.MOV.U32 R107, RZ, RZ, R2 ;  /* 0x000000ffff6b7224 */ /* 0x000fe400078e0002 */
[----:B------:R-:W-:Y:S01]  /*6fd0*/  IMAD.MOV.U32 R2, RZ, RZ, R60 ;  /* 0x000000ffff027224 */ /* 0x000fe200078e003c */
[----:B------:R-:W-:Y:S03]  /*6fe0*/  HMMA.16816.F32.BF16 R124, R12, R46, R100 ;  /* 0x0000002e0c7c723c */ /* 0x000fe60000041864 */
[----:B------:R-:W-:-:S05]  /*6ff0*/  FADD.FTZ R2, R2, R252 ;  /* 0x000000fc02027221 */ /* 0x000fca0000010000 */
[C---:B------:R-:W-:Y:S08]  /*7000*/  HMMA.16816.F32.BF16 R116, R12.reuse, R86, R116 ;  /* 0x000000560c74723c */ /* 0x040ff00000041874 */
[C---:B------:R-:W-:Y:S08]  /*7010*/  HMMA.16816.F32.BF16 R108, R12.reuse, R66, R108 ;  /* 0x000000420c6c723c */ /* 0x040ff0000004186c */
[----:B------:R-:W-:Y:S01]  /*7020*/  HMMA.16816.F32.BF16 R152, R12, R42, R92 ;  /* 0x0000002a0c98723c */ /* 0x000fe2000004185c */
[----:B------:R-:W-:Y:S01]  /*7030*/  IMAD.MOV.U32 R93, RZ, RZ, R84 ;  /* 0x000000ffff5d7224 */ /* 0x000fe200078e0054 */
[----:B------:R-:W-:Y:S01]  /*7040*/  MOV R92, R85 ;  /* 0x00000055005c7202 */ /* 0x000fe20000000f00 */
[----:B------:R-:W-:Y:S01]  /*7050*/  IMAD.MOV.U32 R95, RZ, RZ, R34 ;  /* 0x000000ffff5f7224 */ /* 0x000fe200078e0022 */
[----:B------:R-:W-:Y:S01]  /*7060*/  MOV R34, R88 ;  /* 0x0000005800227202 */ /* 0x000fe20000000f00 */
[----:B------:R-:W-:-:S03]  /*7070*/  IMAD.MOV.U32 R94, RZ, RZ, R89 ;  /* 0x000000ffff5e7224 */ /* 0x000fc600078e0059 */
[----:B------:R-:W-:Y:S01]  /*7080*/  HMMA.16816.F32.BF16 R100, R12, R38, R24 ;  /* 0x000000260c64723c */ /* 0x000fe20000041818 */
[----:B------:R-:W1:Y:S07]  /*7090*/  LDSM.16.MT88.4 R24, [R170+0xd000] ;  /* 0x00d00000aa18783b */ /* 0x000e6e0000004200 */
[----:B------:R-:W-:Y:S01]  /*70a0*/  HMMA.16816.F32.BF16 R12, R28, R114, RZ ;  /* 0x000000721c0c723c */ /* 0x000fe200000418ff */
[----:B------:R-:W-:Y:S01]  /*70b0*/  MOV R114, R3 ;  /* 0x0000000300727202 */ /* 0x000fe20000000f00 */
[----:B------:R-:W-:Y:S01]  /*70c0*/  IMAD.MOV.U32 R3, RZ, RZ, R61 ;  /* 0x000000ffff037224 */ /* 0x000fe200078e003d */
[----:B------:R-:W-:-:S05]  /*70d0*/  MOV R115, R49 ;  /* 0x0000003100737202 */ /* 0x000fca0000000f00 */
[C---:B------:R-:W-:Y:S08]  /*70e0*/  HMMA.16816.F32.BF16 R88, R28.reuse, R90, RZ ;  /* 0x0000005a1c58723c */ /* 0x040ff000000418ff */
[----:B------:R-:W-:Y:S08]  /*70f0*/  HMMA.16816.F32.BF16 R56, R28, R58, RZ ;  /* 0x0000003a1c38723c */ /* 0x000ff000000418ff */
[----:B------:R-:W-:Y:S08]  /*7100*/  HMMA.16816.F32.BF16 R84, R16, R86, R12 ;  /* 0x000000561054723c */ /* 0x000ff0000004180c */
[----:B------:R-:W-:Y:S01]  /*7110*/  HMMA.16816.F32.BF16 R12, R28, R98, RZ ;  /* 0x000000621c0c723c */ /* 0x000fe200000418ff */
[----:B------:R-:W-:-:S02]  /*7120*/  IMAD.MOV.U32 R99, RZ, RZ, R41 ;  /* 0x000000ffff637224 */ /* 0x000fc400078e0029 */
[----:B------:R-:W-:Y:S02]  /*7130*/  IMAD.MOV.U32 R41, RZ, RZ, R52 ;  /* 0x000000ffff297224 */ /* 0x000fe400078e0034 */
[----:B------:R-:W-:-:S03]  /*7140*/  IMAD.MOV.U32 R98, RZ, RZ, R48 ;  /* 0x000000ffff627224 */ /* 0x000fc600078e0030 */
[C---:B------:R-:W-:Y:S08]  /*7150*/  HMMA.16816.F32.BF16 R52, R28.reuse, R54, RZ ;  /* 0x000000361c34723c */ /* 0x040ff000000418ff */
[----:B------:R-:W-:Y:S08]  /*7160*/  HMMA.16816.F32.BF16 R28, R28, R50, RZ ;  /* 0x000000321c1c723c */ /* 0x000ff000000418ff */
[----:B------:R-:W-:Y:S01]  /*7170*/  HMMA.16816.F32.BF16 R88, R16, R66, R88 ;  /* 0x000000421058723c */ /* 0x000fe20000041858 */
[----:B------:R-:W-:Y:S01]  /*7180*/  MOV R66, R183 ;  /* 0x000000b700427202 */ /* 0x000fe20000000f00 */
[----:B------:R-:W-:-:S06]  /*7190*/  IMAD.MOV.U32 R67, RZ, RZ, R182 ;  /* 0x000000ffff437224 */ /* 0x000fcc00078e00b6 */
[C---:B------:R-:W-:Y:S01]  /*71a0*/  HMMA.16816.F32.BF16 R60, R16.reuse, R62, R12 ;  /* 0x0000003e103c723c */ /* 0x040fe2000004180c */
[----:B------:R-:W2:Y:S07]  /*71b0*/  LDSM.16.MT88.4 R12, [R169+0x1000] ;  /* 0x00100000a90c783b */ /* 0x000eae0000004200 */
[----:B------:R-:W-:Y:S01]  /*71c0*/  HMMA.16816.F32.BF16 R56, R16, R46, R56 ;  /* 0x0000002e1038723c */ /* 0x000fe20000041838 */
[----:B------:R-:W-:Y:S01]  /*71d0*/  IMAD.MOV.U32 R46, RZ, RZ, R181 ;  /* 0x000000ffff2e7224 */ /* 0x000fe200078e00b5 */
[----:B------:R-:W-:-:S06]  /*71e0*/  MOV R47, R180 ;  /* 0x000000b4002f7202 */ /* 0x000fcc0000000f00 */
[----:B------:R-:W-:Y:S01]  /*71f0*/  HMMA.16816.F32.BF16 R52, R16, R42, R52 ;  /* 0x0000002a1034723c */ /* 0x000fe20000041834 */
[----:B------:R-:W-:Y:S02]  /*7200*/  IMAD.MOV.U32 R42, RZ, RZ, R37 ;  /* 0x000000ffff2a7224 */ /* 0x000fe400078e0025 */
[----:B------:R-:W-:-:S05]  /*7210*/  IMAD.MOV.U32 R43, RZ, RZ, R44 ;  /* 0x000000ffff2b7224 */ /* 0x000fca00078e002c */
[----:B------:R-:W-:Y:S01]  /*7220*/  HMMA.16816.F32.BF16 R28, R16, R38, R28 ;  /* 0x00000026101c723c */ /* 0x000fe2000004181c */
[----:B------:R-:W3:Y:S07]  /*7230*/  LDSM.16.MT88.4 R16, [R33+0x1000] ;  /* 0x001000002110783b */ /* 0x000eee0000004200 */
[-C--:B-1----:R-:W-:Y:S08]  /*7240*/  HMMA.16816.F32.BF16 R176, R8, R24.reuse, R176 ;  /* 0x0000001808b0723c */ /* 0x082ff000000418b0 */
        /* <DEDUP_REMOVED lines=8> */
[----:B------:R-:W-:Y:S01]  /*72d0*/  HMMA.16816.F32.BF16 R84, R8, R26, R84 ;  /* 0x0000001a0854723c */ /* 0x000fe20000041854 */
[----:B------:R-:W-:Y:S01]  /*72e0*/  IMAD.MOV.U32 R26, RZ, RZ, R98 ;  /* 0x000000ffff1a7224 */ /* 0x000fe200078e0062 */
[----:B------:R-:W-:Y:S01]  /*72f0*/  MOV R27, R99 ;  /* 0x00000063001b7202 */ /* 0x000fe20000000f00 */
[----:B------:R-:W-:Y:S01]  /*7300*/  IMAD.MOV.U32 R99, RZ, RZ, R64 ;  /* 0x000000ffff637224 */ /* 0x000fe200078e0040 */
[----:B------:R-:W-:-:S04]  /*7310*/  MOV R98, R45 ;  /* 0x0000002d00627202 */ /* 0x000fc80000000f00 */
[C---:B--2---:R-:W-:Y:S08]  /*7320*/  HMMA.16816.F32.BF16 R60, R8.reuse, R14, R60 ;  /* 0x0000000e083c723c */ /* 0x044ff0000004183c */
[----:B---3--:R-:W-:Y:S01]  /*7330*/  HMMA.16816.F32.BF16 R48, R8, R16, R212 ;  /* 0x000000100830723c */ /* 0x008fe200000418d4 */
[----:B------:R-:W-:Y:S01]  /*7340*/  MOV R214, R66 ;  /* 0x0000004200d67202 */ /* 0x000fe20000000f00 */
[----:B------:R-:W-:-:S02]  /*7350*/  IMAD.MOV.U32 R215, RZ, RZ, R67 ;  /* 0x000000ffffd77224 */ /* 0x000fc400078e0043 */
[----:B------:R-:W-:Y:S02]  /*7360*/  IMAD.MOV.U32 R212, RZ, RZ, R46 ;  /* 0x000000ffffd47224 */ /* 0x000fe400078e002e */
[----:B------:R-:W-:Y:S02]  /*7370*/  IMAD.MOV.U32 R213, RZ, RZ, R47 ;  /* 0x000000ffffd57224 */ /* 0x000fe400078e002f */
[----:B------:R-:W-:Y:S01]  /*7380*/  HMMA.16816.F32.BF16 R36, R4, R16, R208 ;  /* 0x000000100424723c */ /* 0x000fe200000418d0 */
[----:B------:R-:W-:Y:S01]  /*7390*/  MOV R209, R65 ;  /* 0x0000004100d17202 */ /* 0x000fe20000000f00 */
[----:B------:R-:W-:Y:S01]  /*73a0*/  IMAD.MOV.U32 R211, RZ, RZ, R107 ;  /* 0x000000ffffd37224 */ /* 0x000fe200078e006b */
[----:B------:R-:W-:Y:S01]  /*73b0*/  MOV R210, R106 ;  /* 0x0000006a00d27202 */ /* 0x000fe20000000f00 */
[----:B------:R-:W-:-:S04]  /*73c0*/  IMAD.MOV.U32 R208, RZ, RZ, R117 ;  /* 0x000000ffffd07224 */ /* 0x000fc800078e0075 */
[----:B------:R-:W-:Y:S01]  /*73d0*/  HMMA.16816.F32.BF16 R64, R8, R12, R220 ;  /* 0x0000000c0840723c */ /* 0x000fe200000418dc */
[----:B------:R-:W-:Y:S01]  /*73e0*/  IMAD.MOV.U32 R220, RZ, RZ, R105 ;  /* 0x000000ffffdc7224 */ /* 0x000fe200078e0069 */
[----:B------:R-:W-:Y:S01]  /*73f0*/  MOV R221, R26 ;  /* 0x0000001a00dd7202 */ /* 0x000fe20000000f00 */
[----:B------:R-:W-:Y:S01]  /*7400*/  IMAD.MOV.U32 R222, RZ, RZ, R27 ;  /* 0x000000ffffde7224 */ /* 0x000fe200078e001b */
[----:B------:R-:W-:-:S04]  /*7410*/  MOV R223, R118 ;  /* 0x0000007600df7202 */ /* 0x000fc80000000f00 */
[-C--:B------:R-:W-:Y:S08]  /*7420*/  HMMA.16816.F32.BF16 R92, R4, R18.reuse, R108 ;  /* 0x00000012045c723c */ /* 0x080ff0000004186c */
[----:B------:R-:W-:Y:S01]  /*7430*/  HMMA.16816.F32.BF16 R44, R8, R18, R88 ;  /* 0x00000012082c723c */ /* 0x000fe20000041858 */
[----:B------:R-:W-:Y:S01]  /*7440*/  MOV R89, R24 ;  /* 0x0000001800597202 */ /* 0x000fe20000000f00 */
[----:B------:R-:W-:Y:S01]  /*7450*/  IMAD.MOV.U32 R90, RZ, RZ, R25 ;  /* 0x000000ffff5a7224 */ /* 0x000fe200078e0019 */
[----:B------:R-:W1:Y:S01]  /*7460*/  LDSM.16.MT88.4 R16, [R33+0x3000] ;  /* 0x003000002110783b */ /* 0x000e620000004200 */
[----:B------:R-:W-:-:S02]  /*7470*/  IMAD.MOV.U32 R91, RZ, RZ, R43 ;  /* 0x000000ffff5b7224 */ /* 0x000fc400078e002b */
[----:B------:R-:W-:Y:S01]  /*7480*/  IMAD.MOV.U32 R88, RZ, RZ, R119 ;  /* 0x000000ffff587224 */ /* 0x000fe200078e0077 */
[----:B------:R-:W2:Y:S01]  /*7490*/  LDSM.16.MT88.4 R24, [R170+0xf000] ;  /* 0x00f00000aa18783b */ /* 0x000ea20000004200 */
        /* <DEDUP_REMOVED lines=9> */
[----:B------:R-:W3:Y:S01]  /*7530*/  LDSM.16.MT88.4 R12, [R169+0x3000] ;  /* 0x00300000a90c783b */ /* 0x000ee20000004200 */
[----:B------:R-:W-:-:S02]  /*7540*/  MOV R215, R42 ;  /* 0x0000002a00d77202 */ /* 0x000fc40000000f00 */
[----:B------:R-:W-:Y:S02]  /*7550*/  MOV R114, R41 ;  /* 0x0000002900727202 */ /* 0x000fe40000000f00 */
[----:B------:R-:W-:Y:S02]  /*7560*/  MOV R195, R209 ;  /* 0x000000d100c37202 */ /* 0x000fe40000000f00 */
[----:B------:R-:W-:Y:S01]  /*7570*/  MOV R209, R116 ;  /* 0x0000007400d17202 */ /* 0x000fe20000000f00 */
[C---:B-1----:R-:W-:Y:S08]  /*7580*/  HMMA.16816.F32.BF16 R188, R4.reuse, R16, R188 ;  /* 0x0000001004bc723c */ /* 0x042ff000000418bc */
[C---:B--2---:R-:W-:Y:S01]  /*7590*/  HMMA.16816.F32.BF16 R120, R4.reuse, R24, R128 ;  /* 0x000000180478723c */ /* 0x044fe20000041880 */
[----:B------:R-:W-:Y:S07]  /*75a0*/  LDSM.16.MT88.4 R128, [R170+0xf800] ;  /* 0x00f80000aa80783b */ /* 0x000fee0000004200 */
[C---:B---3--:R-:W-:Y:S08]  /*75b0*/  HMMA.16816.F32.BF16 R160, R4.reuse, R12, R160 ;  /* 0x0000000c04a0723c */ /* 0x048ff000000418a0 */
[C---:B------:R-:W-:Y:S08]  /*75c0*/  HMMA.16816.F32.BF16 R124, R4.reuse, R26, R124 ;  /* 0x0000001a047c723c */ /* 0x040ff0000004187c */
[C---:B------:R-:W-:Y:S08]  /*75d0*/  HMMA.16816.F32.BF16 R152, R4.reuse, R18, R152 ;  /* 0x000000120498723c */ /* 0x040ff00000041898 */
[----:B------:R-:W-:Y:S01]  /*75e0*/  HMMA.16816.F32.BF16 R40, R4, R14, R100 ;  /* 0x0000000e0428723c */ /* 0x000fe20000041864 */
[----:B------:R-:W1:Y:S07]  /*75f0*/  LDSM.16.MT88.4 R4, [R169+0x3800] ;  /* 0x00380000a904783b */ /* 0x000e6e0000004200 */
[----:B------:R-:W-:Y:S01]  /*7600*/  HMMA.16816.F32.BF16 R116, R8, R24, R184 ;  /* 0x000000180874723c */ /* 0x000fe200000418b8 */
[----:B------:R-:W-:Y:S01]  /*7610*/  MOV R25, R213 ;  /* 0x000000d500197202 */ /* 0x000fe20000000f00 */
[----:B------:R-:W-:Y:S01]  /*7620*/  IMAD.MOV.U32 R24, RZ, RZ, R214 ;  /* 0x000000ffff187224 */ /* 0x000fe200078e00d6 */
[----:B------:R-:W2:Y:S01]  /*7630*/  LDSM.16.MT88.4 R184, [R170+0xd800] ;  /* 0x00d80000aab8783b */ /* 0x000ea20000004200 */
[----:B------:R-:W-:-:S02]  /*7640*/  IMAD.MOV.U32 R214, RZ, RZ, R99 ;  /* 0x000000ffffd67224 */ /* 0x000fc400078e0063 */
[----:B------:R-:W-:Y:S02]  /*7650*/  IMAD.MOV.U32 R213, RZ, RZ, R113 ;  /* 0x000000ffffd57224 */ /* 0x000fe400078e0071 */
[----:B------:R-:W-:Y:S01]  /*7660*/  HMMA.16816.F32.BF16 R56, R8, R26, R56 ;  /* 0x0000001a0838723c */ /* 0x000fe20000041838 */
[----:B------:R-:W-:Y:S01]  /*7670*/  MOV R27, R114 ;  /* 0x00000072001b7202 */ /* 0x000fe20000000f00 */
[----:B------:R-:W-:-:S06]  /*7680*/  IMAD.MOV.U32 R26, RZ, RZ, R115 ;  /* 0x000000ffff1a7224 */ /* 0x000fcc00078e0073 */
[C---:B------:R-:W-:Y:S01]  /*7690*/  HMMA.16816.F32.BF16 R148, R8.reuse, R16, R148 ;  /* 0x000000100894723c */ /* 0x040fe20000041894 */
[----:B------:R-:W-:Y:S01]  /*76a0*/  IMAD.MOV.U32 R16, RZ, RZ, R192 ;  /* 0x000000ffff107224 */ /* 0x000fe200078e00c0 */
[----:B------:R-:W-:Y:S02]  /*76b0*/  MOV R17, R112 ;  /* 0x0000007000117202 */ /* 0x000fe40000000f00 */
[----:B------:R-:W-:Y:S04]  /*76c0*/  LDSM.16.MT88.4 R112, [R169+0x1800] ;  /* 0x00180000a970783b */ /* 0x000fe80000004200 */
[----:B------:R-:W-:Y:S01]  /*76d0*/  HMMA.16816.F32.BF16 R52, R8, R18, R52 ;  /* 0x000000120834723c */ /* 0x000fe20000041834 */
[----:B------:R-:W-:Y:S01]  /*76e0*/  IMAD.MOV.U32 R18, RZ, RZ, R194 ;  /* 0x000000ffff127224 */ /* 0x000fe200078e00c2 */
[----:B------:R-:W-:-:S06]  /*76f0*/  MOV R19, R193 ;  /* 0x000000c100137202 */ /* 0x000fcc0000000f00 */
[C---:B------:R-:W-:Y:S01]  /*7700*/  HMMA.16816.F32.BF16 R156, R8.reuse, R12, R156 ;  /* 0x0000000c089c723c */ /* 0x040fe2000004189c */
[----:B------:R-:W-:Y:S01]  /*7710*/  IMAD.MOV.U32 R12, RZ, RZ, R220 ;  /* 0x000000ffff0c7224 */ /* 0x000fe200078e00dc */
[----:B------:R-:W-:Y:S01]  /*7720*/  MOV R13, R195 ;  /* 0x000000c3000d7202 */ /* 0x000fe20000000f00 */
[----:B------:R-:W-:Y:S01]  /*7730*/  IMAD.MOV.U32 R220, RZ, RZ, R91 ;  /* 0x000000ffffdc7224 */ /* 0x000fe200078e005b */
[----:B------:R-:W-:Y:S04]  /*7740*/  LDSM.16.MT88.4 R192, [R33+0x3800] ;  /* 0x0038000021c0783b */ /* 0x000fe80000004200 */
[----:B------:R-:W-:Y:S01]  /*7750*/  HMMA.16816.F32.BF16 R28, R8, R14, R28 ;  /* 0x0000000e081c723c */ /* 0x000fe2000004181c */
[----:B------:R-:W-:Y:S01]  /*7760*/  MOV R8, R96 ;  /* 0x0000006000087202 */ /* 0x000fe20000000f00 */
[----:B------:R-:W-:Y:S01]  /*7770*/  IMAD.MOV.U32 R9, RZ, RZ, R222 ;  /* 0x000000ffff097224 */ /* 0x000fe200078e00de */
[----:B------:R-:W-:Y:S01]  /*7780*/  MOV R15, R221 ;  /* 0x000000dd000f7202 */ /* 0x000fe20000000f00 */
[----:B------:R-:W-:Y:S01]  /*7790*/  IMAD.MOV.U32 R10, RZ, RZ, R97 ;  /* 0x000000ffff0a7224 */ /* 0x000fe200078e0061 */
[----:B------:R-:W-:Y:S01]  /*77a0*/  MOV R11, R98 ;  /* 0x00000062000b7202 */ /* 0x000fe20000000f00 */
[----:B------:R-:W-:Y:S01]  /*77b0*/  FADD.FTZ R3, R3, R8 ;  /* 0x0000000803037221 */ /* 0x000fe20000010000 */
[----:B------:R-:W-:Y:S01]  /*77c0*/  MOV R14, R90 ;  /* 0x0000005a000e7202 */ /* 0x000fe20000000f00 */
[----:B------:R-:W-:Y:S01]  /*77d0*/  FADD.FTZ R8, R15, R9 ;  /* 0x000000090f087221 */ /* 0x000fe20000010000 */
[----:B------:R-:W-:Y:S01]  /*77e0*/  MOV R15, R12 ;  /* 0x0000000c000f7202 */ /* 0x000fe20000000f00 */
[----:B------:R-:W-:Y:S01]  /*77f0*/  IMAD.MOV.U32 R12, RZ, RZ, R13 ;  /* 0x000000ffff0c7224 */ /* 0x000fe200078e000d */
[----:B------:R-:W-:Y:S01]  /*7800*/  MOV R13, R18 ;  /* 0x00000012000d7202 */ /* 0x000fe20000000f00 */
[----:B------:R-:W-:Y:S01]  /*7810*/  IMAD.MOV.U32 R18, RZ, RZ, R19 ;  /* 0x000000ffff127224 */ /* 0x000fe200078e0013 */
[----:B------:R-:W-:Y:S01]  /*7820*/  MOV R19, R16 ;  /* 0x0000001000137202 */ /* 0x000fe20000000f00 */
[----:B------:R-:W-:Y:S01]  /*7830*/  IMAD.MOV.U32 R16, RZ, RZ, R212 ;  /* 0x000000ffff107224 */ /* 0x000fe200078e00d4 */
[----:B------:R-:W-:Y:S01]  /*7840*/  MOV R212, R0 ;  /* 0x0000000000d47202 */ /* 0x000fe20000000f00 */
[----:B------:R-:W-:Y:S01]  /*7850*/  FADD.FTZ R0, R247, R245 ;  /* 0x000000f5f7007221 */ /* 0x000fe20000010000 */
[----:B------:R-:W-:Y:S01]  /*7860*/  FADD.FTZ R3, R10, R3 ;  /* 0x000000030a037221 */ /* 0x000fe20000010000 */
[----:B------:R-:W-:Y:S01]  /*7870*/  FADD.FTZ R8, R11, R8 ;  /* 0x000000080b087221 */ /* 0x000fe20000010000 */
[----:B------:R-:W-:Y:S01]  /*7880*/  FADD.FTZ R2, R14, R2 ;  /* 0x000000020e027221 */ /* 0x000fe20000010000 */
[----:B------:R-:W-:Y:S01]  /*7890*/  FADD.FTZ R0, R246, R0 ;  /* 0x00000000f6007221 */ /* 0x000fe20000010000 */
[-C--:B-1----:R-:W-:Y:S01]  /*78a0*/  HMMA.16816.F32.BF16 R160, R196, R4.reuse, R160 ;  /* 0x00000004c4a0723c */ /* 0x082fe200000418a0 */
[----:B------:R-:W-:Y:S01]  /*78b0*/  FADD.FTZ R3, R15, R3 ;  /* 0x000000030f037221 */ /* 0x000fe20000010000 */
[----:B------:R-:W-:Y:S01]  /*78c0*/  FADD.FTZ R2, R13, R2 ;  /* 0x000000020d027221 */ /* 0x000fe20000010000 */
[----:B------:R-:W-:Y:S01]  /*78d0*/  FADD.FTZ R0, R248, R0 ;  /* 0x00000000f8007221 */ /* 0x000fe20000010000 */
[----:B------:R-:W-:Y:S01]  /*78e0*/  MOV R222, R88 ;  /* 0x0000005800de7202 */ /* 0x000fe20000000f00 */
[----:B------:R-:W-:Y:S01]  /*78f0*/  FADD.FTZ R3, R18, R3 ;  /* 0x0000000312037221 */ /* 0x000fe20000010000 */
[----:B------:R-:W-:Y:S01]  /*7900*/  IMAD.MOV.U32 R221, RZ, RZ, R89 ;  /* 0x000000ffffdd7224 */ /* 0x000fe200078e0059 */
[----:B------:R-:W1:Y:S01]  /*7910*/  LDSM.16.MT88.4 R96, [R33+0x1800] ;  /* 0x001800002160783b */ /* 0x000e620000004200 */
[----:B------:R-:W-:Y:S01]  /*7920*/  HMMA.16816.F32.BF16 R156, R200, R4, R156 ;  /* 0x00000004c89c723c */ /* 0x000fe2000004189c */
[----:B------:R-:W-:Y:S01]  /*7930*/  FADD.FTZ R4, R12, R8 ;  /* 0x000000080c047221 */ /* 0x000fe20000010000 */
[----:B------:R-:W-:Y:S01]  /*7940*/  FADD.FTZ R5, R16, R2 ;  /* 0x0000000210057221 */ /* 0x000fe20000010000 */
[----:B------:R-:W-:-:S02]  /*7950*/  FADD.FTZ R3, R17, R3 ;  /* 0x0000000311037221 */ /* 0x000fc40000010000 */
[----:B------:R-:W-:Y:S01]  /*7960*/  FADD.FTZ R8, R19, R4 ;  /* 0x0000000413087221 */ /* 0x000fe20000010000 */
[----:B------:R-:W-:Y:S01]  /*7970*/  FADD.FTZ R4, R249, R0 ;  /* 0x00000000f9047221 */ /* 0x000fe20000010000 */
[----:B------:R-:W-:Y:S01]  /*7980*/  FADD.FTZ R0, R27, R5 ;  /* 0x000000051b007221 */ /* 0x000fe20000010000 */
[----:B------:R-:W-:Y:S01]  /*7990*/  FADD.FTZ R5, R24, R3 ;  /* 0x0000000318057221 */ /* 0x000fe20000010000 */
[----:B------:R-:W-:Y:S01]  /*79a0*/  FADD.FTZ R2, R26, R8 ;  /* 0x000000081a027221 */ /* 0x000fe20000010000 */
[----:B------:R-:W-:Y:S01]  /*79b0*/  FADD.FTZ R4, R250, R4 ;  /* 0x00000004fa047221 */ /* 0x000fe20000010000 */
[C---:B--2---:R-:W-:Y:S02]  /*79c0*/  HMMA.16816.F32.BF16 R172, R196.reuse, R184, R172 ;  /* 0x000000b8c4ac723c */ /* 0x044fe400000418ac */
        /* <DEDUP_REMOVED lines=39> */
[----:B------:R-:W-:Y:S01]  /*7c40*/  HMMA.16816.F32.BF16 R180, R196, R186, R180 ;  /* 0x000000bac4b4723c */ /* 0x000fe200000418b4 */
[----:B------:R2:W-:Y:S04]  /*7c50*/  STL [R1+0x44], R4 ;  /* 0x0000440401007387 */ /* 0x0005e80000100800 */
[----:B------:R2:W-:Y:S03]  /*7c60*/  STL [R1+0x48], R3 ;  /* 0x0000480301007387 */ /* 0x0005e60000100800 */
[C---:B------:R-:W-:Y:S01]  /*7c70*/  HMMA.16816.F32.BF16 R176, R200.reuse, R184, R176 ;  /* 0x000000b8c8b0723c */ /* 0x040fe200000418b0 */
[----:B------:R2:W-:Y:S04]  /*7c80*/  STL [R1+0x4c], R2 ;  /* 0x00004c0201007387 */ /* 0x0005e80000100800 */
[----:B------:R2:W-:Y:S03]  /*7c90*/  STL [R1+0x50], R0 ;  /* 0x0000500001007387 */ /* 0x0005e60000100800 */
        /* <DEDUP_REMOVED lines=20> */
[----:B--2---:R-:W-:-:S15]  /*7de0*/  BRA.U !UP2, `(.L_x_251) ;  /* 0x000000c10a987547 */ /* 0x004fde000b800000 */
[----:B------:R-:W2:Y:S04]  /*7df0*/  LDL R212, [R1+0x40] ;  /* 0x0000400001d47983 */ /* 0x000ea80000100800 */
[----:B------:R-:W3:Y:S04]  /*7e00*/  LDL R213, [R1+0x14] ;  /* 0x0000140001d57983 */ /* 0x000ee80000100800 */
[----:B------:R-:W4:Y:S04]  /*7e10*/  LDL R215, [R1+0x10] ;  /* 0x0000100001d77983 */ /* 0x000f280000100800 */
[----:B------:R-:W4:Y:S04]  /*7e20*/  LDL R214, [R1+0x70] ;  /* 0x0000700001d67983 */ /* 0x000f280000100800 */
[----:B------:R-:W4:Y:S01]  /*7e30*/  LDL R34, [R1+0x18] ;  /* 0x0000180001227983 */ /* 0x000f220000100800 */
[----:B------:R-:W-:Y:S01]  /*7e40*/  UIADD3 UR14, UPT, UPT, UR20, -0x2, URZ ;  /* 0xfffffffe140e7890 */ /* 0x000fe2000fffe0ff */
[----:B------:R-:W-:-:S04]  /*7e50*/  DEPBAR.LE SB0, 0x0 ;  /* 0x000080000000791a */ /* 0x000fc80000000000 */
[----:B------:R-:W1:Y:S01]  /*7e60*/  LDCU UR4, c[0x0][0x440] ;  /* 0x00008800ff0477ac */ /* 0x000e620008000800 */
[----:B------:R-:W-:Y:S02]  /*7e70*/  UIMAD.WIDE.U32 UR16, UR14, UR8, URZ ;  /* 0x000000080e1072a5 */ /* 0x000fe4000f8e00ff */
[----:B------:R-:W-:-:S04]  /*7e80*/  UIMAD UR14, UR14, UR9, URZ ;  /* 0x000000090e0e72a4 */ /* 0x000fc8000f8e02ff */
[----:B------:R-:W-:Y:S02]  /*7e90*/  UIADD3 UR7, UPT, UPT, UR17, UR14, URZ ;  /* 0x0000000e11077290 */ /* 0x000fe4000fffe0ff */
[----:B------:R-:W-:Y:S01]  /*7ea0*/  USHF.L.U32 UR12, UR8, 0x4, URZ ;  /* 0x00000004080c7899 */ /* 0x000fe200080006ff */
[----:B------:R-:W-:Y:S01]  /*7eb0*/  IMAD.U32 R2, RZ, RZ, UR16 ;  /* 0x00000010ff027e24 */ /* 0x000fe2000f8e00ff */
[----:B------:R-:W-:Y:S02]  /*7ec0*/  UIADD3 UR14, UPT, UPT, UR14, UR17, URZ ;  /* 0x000000110e0e7290 */ /* 0x000fe4000fffe0ff */
[----:B------:R-:W-:Y:S01]  /*7ed0*/  IMAD.U32 R0, RZ, RZ, UR7 ;  /* 0x00000007ff007e24 */ /* 0x000fe2000f8e00ff */
[----:B------:R-:W-:Y:S02]  /*7ee0*/  USHF.L.U64.HI UR7, UR8, 0x4, UR9 ;  /* 0x0000000408077899 */ /* 0x000fe40008010209 */
[----:B------:R-:W-:Y:S01]  /*7ef0*/  ULEA UR13, UP0, UR16, UR12, 0x6 ;  /* 0x0000000c100d7291 */ /* 0x000fe2000f8030ff */
[----:B------:R-:W-:-:S02]  /*7f00*/  SHF.L.U32 R233, R234, 0x5, RZ ;  /* 0x00000005eae97819 */ /* 0x000fc400000006ff */
[----:B-1----:R-:W-:Y:S02]  /*7f10*/  ISETP.GE.AND P3, PT, R230, UR4, PT ;  /* 0x00000004e6007c0c */ /* 0x002fe4000bf66270 */
[----:B------:R-:W-:Y:S01]  /*7f20*/  SHF.R.U32.HI R232, RZ, 0x1, R234 ;  /* 0x00000001ffe87819 */ /* 0x000fe200000116ea */
[----:B------:R-:W-:Y:S01]  /*7f30*/  IMAD.U32 R12, RZ, RZ, UR13 ;  /* 0x0000000dff0c7e24 */ /* 0x000fe2000f8e00ff */
[----:B------:R-:W-:Y:S01]  /*7f40*/  LOP3.LUT R233, R233, 0x7c00, RZ, 0xc0, !PT ;  /* 0x00007c00e9e97812 */ /* 0x000fe200078ec0ff */
[----:B------:R-:W-:Y:S02]  /*7f50*/  IMAD.U32 R3, RZ, RZ, UR17 ;  /* 0x00000011ff037e24 */ /* 0x000fe4000f8e00ff */
[----:B------:R-:W-:-:S05]  /*7f60*/  IMAD.MOV.U32 R27, RZ, RZ, 0x20 ;  /* 0x00000020ff1b7424 */ /* 0x000fca00078e00ff */
[----:B------:R-:W-:Y:S01]  /*7f70*/  SEL R27, R27, 0xffffffe0, !P6 ;  /* 0xffffffe01b1b7807 */ /* 0x000fe20007000000 */
[----:B------:R-:W-:Y:S04]  /*7f80*/  STL.64 [R1+0x80], R70 ;  /* 0x0000804601007387 */ /* 0x000fe80000100a00 */
[----:B------:R-:W-:Y:S01]  /*7f90*/  STL.64 [R1+0x78], R68 ;  /* 0x0000784401007387 */ /* 0x000fe20000100a00 */
[----:B------:R-:W-:Y:S01]  /*7fa0*/  BAR.SYNC.DEFER_BLOCKING 0x0 ;  /* 0x0000000000007b1d */ /* 0x000fe20000010000 */
[----:B--2---:R-:W-:Y:S01]  /*7fb0*/  ISETP.GE.AND P2, PT, R212, UR4, PT ;  /* 0x00000004d4007c0c */ /* 0x004fe2000bf46270 */
[----:B------:R-:W-:Y:S01]  /*7fc0*/  ULEA.HI.X UR4, UR16, UR7, UR14, 0x6, UP0 ;  /* 0x0000000710047291 */ /* 0x000fe200080f340e */
[----:B------:R-:W-:Y:S01]  /*7fd0*/  IMAD.SHL.U32 R212, R234, 0x40, RZ ;  /* 0x00000040ead47824 */ /* 0x000fe200078e00ff */
[----:B------:R-:W-:Y:S01]  /*7fe0*/  UIADD3 UR14, UP1, UPT, UR13, UR12, URZ ;  /* 0x0000000c0d0e7290 */ /* 0x000fe2000ff3e0ff */
[----:B---3--:R-:W-:Y:S01]  /*7ff0*/  LEA R4, P1, R2, R213, 0x7 ;  /* 0x000000d502047211 */ /* 0x008fe200078238ff */
[----:B------:R-:W-:-:S02]  /*8000*/  ULEA UR16, UP0, UR8, UR13, 0x5 ;  /* 0x0000000d08107291 */ /* 0x000fc4000f8028ff */
[----:B------:R-:W-:Y:S01]  /*8010*/  UIADD3.X UR13, UPT, UPT, UR4, UR7, URZ, UP1, !UPT ;  /* 0x00000007040d7290 */ /* 0x000fe20008ffe4ff */
[----:B----4-:R-:W-:Y:S01]  /*8020*/  LEA.HI.X R5, R2, R215, R0, 0x7, P1 ;  /* 0x000000d702057211 */ /* 0x010fe200008f3c00 */
[----:B------:R-:W-:Y:S01]  /*8030*/  IMAD.U32 R11, RZ, RZ, UR14 ;  /* 0x0000000eff0b7e24 */ /* 0x000fe2000f8e00ff */
[----:B------:R-:W-:Y:S01]  /*8040*/  LOP3.LUT R0, R232, 0x8, RZ, 0xc0, !PT ;  /* 0x00000008e8007812 */ /* 0x000fe200078ec0ff */
[----:B------:R-:W-:Y:S01]  /*8050*/  IMAD.U32 R9, RZ, RZ, UR4 ;  /* 0x00000004ff097e24 */ /* 0x000fe2000f8e00ff */
[----:B------:R-:W-:Y:S01]  /*8060*/  LOP3.LUT R3, R233, 0x200, R212, 0xf8, !PT ;  /* 0x00000200e9037812 */ /* 0x000fe200078ef8d4 */
[----:B------:R-:W-:Y:S01]  /*8070*/  ULEA.HI.X UR15, UR8, UR4, UR9, 0x5, UP0 ;  /* 0x00000004080f7291 */ /* 0x000fe200080f2c09 */
[----:B------:R-:W-:Y:S01]  /*8080*/  LEA R2, P5, R12, R213, 0x1 ;  /* 0x000000d50c027211 */ /* 0x000fe200078a08ff */
[----:B------:R-:W-:Y:S01]  /*8090*/  IMAD.U32 R7, RZ, RZ, UR13 ;  /* 0x0000000dff077e24 */ /* 0x000fe2000f8e00ff */
[----:B------:R-:W-:Y:S01]  /*80a0*/  LOP3.LUT R0, R3, R214, R0, 0xf6, !PT ;  /* 0x000000d603007212 */ /* 0x000fe200078ef600 */
[----:B------:R-:W-:Y:S01]  /*80b0*/  @!PT LDS RZ, [RZ] ;  /* 0x00000000fffff984 */ /* 0x000fe20000000800 */
[----:B------:R-:W-:Y:S01]  /*80c0*/  @!PT LDS RZ, [RZ] ;  /* 0x00000000fffff984 */ /* 0x000fe20000000800 */
[----:B------:R-:W-:Y:S01]  /*80d0*/  @!PT LDS RZ, [RZ] ;  /* 0x00000000fffff984 */ /* 0x000fe20000000800 */
[----:B------:R-:W-:Y:S01]  /*80e0*/  @!P3 LDGSTS.E.BYPASS.LTC128B.128 [R238+0xc000], desc[UR22][R4.64] ;  /* 0x0c00000004eebfae */ /* 0x000fe2000b981a16 */
[----:B------:R-:W-:-:S02]  /*80f0*/  MOV R10, UR16 ;  /* 0x00000010000a7c02 */ /* 0x000fc40008000f00 */
[C---:B------:R-:W-:Y:S02]  /*8100*/  LEA R8, P4, R11.reuse, R213, 0x1 ;  /* 0x000000d50b087211 */ /* 0x040fe400078808ff */
[----:B------:R-:W-:Y:S01]  /*8110*/  LEA.HI.X R3, R12, R215, R9, 0x1, P5 ;  /* 0x000000d70c037211 */ /* 0x000fe200028f0c09 */
[----:B------:R-:W-:Y:S01]  /*8120*/  @P3 STS.128 [R238+0xc000], RZ ;  /* 0x00c000ffee003388 */ /* 0x000fe20000000c00 */
[----:B------:R-:W-:Y:S01]  /*8130*/  IMAD.U32 R13, RZ, RZ, UR15 ;  /* 0x0000000fff0d7e24 */ /* 0x000fe2000f8e00ff */
[----:B------:R-:W-:Y:S02]  /*8140*/  LEA R6, P1, R10, R213, 0x1 ;  /* 0x000000d50a067211 */ /* 0x000fe400078208ff */
[----:B------:R-:W-:Y:S01]  /*8150*/  @!PT LDS RZ, [RZ] ;  /* 0x00000000fffff984 */ /* 0x000fe20000000800 */
[----:B------:R-:W-:Y:S01]  /*8160*/  @!PT LDS RZ, [RZ] ;  /* 0x00000000fffff984 */ /* 0x000fe20000000800 */
[----:B------:R-:W-:Y:S01]  /*8170*/  @!PT LDS RZ, [RZ] ;  /* 0x00000000fffff984 */ /* 0x000fe20000000800 */
[----:B------:R-:W-:Y:S01]  /*8180*/  @!P2 LDGSTS.E.BYPASS.LTC128B.128 [R238+0xe000], desc[UR22][R4.64+0x80] ;  /* 0x0e00008004eeafae */ /* 0x000fe2000b981a16 */
[----:B------:R-:W-:-:S03]  /*8190*/  LEA.HI.X R9, R11, R215, R7, 0x1, P4 ;  /* 0x000000d70b097211 */ /* 0x000fc600020f0c07 */
[----:B------:R-:W-:Y:S01]  /*81a0*/  @P2 STS.128 [R238+0xe000], RZ ;  /* 0x00e000ffee002388 */ /* 0x000fe20000000c00 */
[----:B------:R-:W-:-:S03]  /*81b0*/  LEA.HI.X R7, R10, R215, R13, 0x1, P1 ;  /* 0x000000d70a077211 */ /* 0x000fc600008f0c0d */
[----:B------:R-:W-:Y:S01]  /*81c0*/  @!PT LDS RZ, [RZ] ;  /* 0x00000000fffff984 */ /* 0x000fe20000000800 */
[----:B------:R-:W-:Y:S01]  /*81d0*/  @!PT LDS RZ, [RZ] ;  /* 0x00000000fffff984 */ /* 0x000fe20000000800 */
[----:B------:R-:W-:Y:S01]  /*81e0*/  @!PT LDS RZ, [RZ] ;  /* 0x00000000fffff984 */ /* 0x000fe20000000800 */
[----:B------:R-:W-:Y:S04]  /*81f0*/  @!P3 LDGSTS.E.BYPASS.LTC128B.128 [R238+0xc800], desc[UR22][R2.64] ;  /* 0x0c80000002eebfae */ /* 0x000fe8000b981a16 */
[----:B------:R-:W-:Y:S04]  /*8200*/  @P3 STS.128 [R238+0xc800], RZ ;  /* 0x00c800ffee003388 */ /* 0x000fe80000000c00 */
[----:B------:R-:W-:Y:S01]  /*8210*/  @!PT LDS RZ, [RZ] ;  /* 0x00000000fffff984 */ /* 0x000fe20000000800 */
[----:B------:R-:W-:Y:S01]  /*8220*/  @!PT LDS RZ, [RZ] ;  /* 0x00000000fffff984 */ /* 0x000fe20000000800 */
[----:B------:R-:W-:Y:S01]  /*8230*/  @!PT LDS RZ, [RZ] ;  /* 0x00000000fffff984 */ /* 0x000fe20000000800 */
[----:B------:R-:W-:Y:S04]  /*8240*/  @!P2 LDGSTS.E.BYPASS.LTC128B.128 [R238+0xe800], desc[UR22][R2.64+0x80] ;  /* 0x0e80008002eeafae */ /* 0x000fe8000b981a16 */
[----:B------:R-:W-:Y:S01]  /*8250*/  @P2 STS.128 [R238+0xe800], RZ ;  /* 0x00e800ffee002388 */ /* 0x000fe20000000c00 */
[----:B------:R-:W-:-:S03]  /*8260*/  LEA R24, R0, UR5, 0x1 ;  /* 0x0000000500187c11 */ /* 0x000fc6000f8e08ff */
        /* <DEDUP_REMOVED lines=8> */
[----:B------:R1:W-:Y:S04]  /*82f0*/  @!P2 LDGSTS.E.BYPASS.LTC128B.128 [R238+0xf000], desc[UR22][R8.64+0x80] ;  /* 0x0f00008008eeafae */ /* 0x0003e8000b981a16 */
[----:B------:R-:W-:Y:S04]  /*8300*/  @P2 STS.128 [R238+0xf000], RZ ;  /* 0x00f000ffee002388 */ /* 0x000fe80000000c00 */
        /* <DEDUP_REMOVED lines=10> */
[----:B------:R-:W-:Y:S04]  /*83b0*/  LDSM.16.M88.4 R56, [R165+UR5+0x9000] ;  /* 0x00900005a538783b */ /* 0x000fe80008000200 */
[----:B-1----:R-:W1:Y:S01]  /*83c0*/  LDSM.16.M88.4 R8, [R24+0x2000] ;  /* 0x002000001808783b */ /* 0x002e620000000200 */
[----:B------:R-:W-:Y:S01]  /*83d0*/  VIADD R3, R165, UR5 ;  /* 0x00000005a5037c36 */ /* 0x000fe20008000000 */
[----:B------:R-:W-:-:S02]  /*83e0*/  IADD3 R26, PT, PT, R27, R24, RZ ;  /* 0x000000181b1a7210 */ /* 0x000fc40007ffe0ff */
[----:B------:R-:W3:Y:S01]  /*83f0*/  LDSM.16.M88.4 R28, [R165+UR5+0x8000] ;  /* 0x00800005a51c783b */ /* 0x000ee20008000200 */
[----:B------:R-:W-:-:S03]  /*8400*/  IMAD.IADD R2, R3, 0x1, R27 ;  /* 0x0000000103027824 */ /* 0x000fc600078e021b */
[----:B------:R-:W4:Y:S04]  /*8410*/  LDSM.16.M88.4 R40, [R165+UR5+0x8800] ;  /* 0x00880005a528783b */ /* 0x000f280008000200 */
[----:B------:R-:W4:Y:S04]  /*8420*/  LDSM.16.M88.4 R52, [R165+UR5+0x9800] ;  /* 0x00980005a534783b */ /* 0x000f280008000200 */
[----:B--2---:R-:W-:Y:S04]  /*8430*/  LDSM.16.M88.4 R4, [R26+0x2000] ;  /* 0x002000001a04783b */ /* 0x004fe80000000200 */
[----:B------:R-:W2:Y:S04]  /*8440*/  LDSM.16.M88.4 R48, [R2+0x9000] ;  /* 0x009000000230783b */ /* 0x000ea80000000200 */
[----:B------:R-:W2:Y:S04]  /*8450*/  LDSM.16.M88.4 R36, [R2+0x8800] ;  /* 0x008800000224783b */ /* 0x000ea80000000200 */
[----:B------:R-:W2:Y:S04]  /*8460*/  LDSM.16.M88.4 R44, [R2+0x9800] ;  /* 0x00980000022c783b */ /* 0x000ea80000000200 */
[----:B------:R-:W2:Y:S04]  /*8470*/  LDSM.16.M88.4 R16, [R2+0x8000] ;  /* 0x008000000210783b */ /* 0x000ea80000000200 */
[----:B------:R-:W2:Y:S01]  /*8480*/  LDSM.16.M88.4 R12, [R24] ;  /* 0x00000000180c783b */ /* 0x000ea20000000200 */
[----:B-1----:R-:W-:Y:S01]  /*8490*/  HMMA.16816.F32.BF16 R64, R8, R56, RZ ;  /* 0x000000380840723c */ /* 0x002fe200000418ff */
[----:B------:R-:W-:-:S02]  /*84a0*/  MOV R252, R34 ;  /* 0x0000002200fc7202 */ /* 0x000fc40000000f00 */
[----:B------:R-:W0:Y:S05]  /*84b0*/  LDGDEPBAR ;  /* 0x00000000000079af */ /* 0x000e2a0000000000 */
[C---:B---3--:R-:W-:Y:S08]  /*84c0*/  HMMA.16816.F32.BF16 R208, R8.reuse, R28, RZ ;  /* 0x0000001c08d0723c */ /* 0x048ff000000418ff */
[C---:B----4-:R-:W-:Y:S08]  /*84d0*/  HMMA.16816.F32.BF16 R204, R8.reuse, R40, RZ ;  /* 0x0000002808cc723c */ /* 0x050ff000000418ff */
[C---:B------:R-:W-:Y:S08]  /*84e0*/  HMMA.16816.F32.BF16 R212, R8.reuse, R52, RZ ;  /* 0x0000003408d4723c */ /* 0x040ff000000418ff */
[C---:B------:R-:W-:Y:S08]  /*84f0*/  HMMA.16816.F32.BF16 R224, R8.reuse, R30, RZ ;  /* 0x0000001e08e0723c */ /* 0x040ff000000418ff */
[C---:B------:R-:W-:Y:S08]  /*8500*/  HMMA.16816.F32.BF16 R220, R8.reuse, R42, RZ ;  /* 0x0000002a08dc723c */ /* 0x040ff000000418ff */
[C---:B------:R-:W-:Y:S08]  /*8510*/  HMMA.16816.F32.BF16 R216, R8.reuse, R58, RZ ;  /* 0x0000003a08d8723c */ /* 0x040ff000000418ff */
[----:B------:R-:W-:Y:S08]  /*8520*/  HMMA.16816.F32.BF16 R60, R8, R54, RZ ;  /* 0x00000036083c723c */ /* 0x000ff000000418ff */
[C---:B--2---:R-:W-:Y:S08]  /*8530*/  HMMA.16816.F32.BF16 R8, R4.reuse, R48, R64 ;  /* 0x000000300408723c */ /* 0x044ff00000041840 */
[C---:B------:R-:W-:Y:S08]  /*8540*/  HMMA.16816.F32.BF16 R68, R4.reuse, R36, R204 ;  /* 0x000000240444723c */ /* 0x040ff000000418cc */
[----:B------:R-:W-:Y:S03]  /*8550*/  HMMA.16816.F32.BF16 R64, R4, R50, R216 ;  /* 0x000000320440723c */ /* 0x000fe600000418d8 */
[----:B------:R-:W-:Y:S01]  /*8560*/  IMAD.MOV.U32 R228, RZ, RZ, R8 ;  /* 0x000000ffffe47224 */ /* 0x000fe200078e0008 */
[----:B------:R-:W-:Y:S01]  /*8570*/  MOV R33, R11 ;  /* 0x0000000b00217202 */ /* 0x000fe20000000f00 */
[----:B------:R-:W-:-:S02]  /*8580*/  IMAD.MOV.U32 R35, RZ, RZ, R9 ;  /* 0x000000ffff237224 */ /* 0x000fc400078e0009 */
[----:B------:R-:W-:Y:S02]  /*8590*/  IMAD.MOV.U32 R34, RZ, RZ, R10 ;  /* 0x000000ffff227224 */ /* 0x000fe400078e000a */
[----:B------:R-:W1:Y:S01]  /*85a0*/  LDSM.16.M88.4 R8, [R26] ;  /* 0x000000001a08783b */ /* 0x000e620000000200 */
        /* <DEDUP_REMOVED lines=8> */
[----:B------:R-:W-:Y:S02]  /*8630*/  IMAD.MOV.U32 R236, RZ, RZ, R65 ;  /* 0x000000ffffec7224 */ /* 0x000fe400078e0041 */
[----:B------:R-:W-:-:S03]  /*8640*/  IMAD.MOV.U32 R235, RZ, RZ, R66 ;  /* 0x000000ffffeb7224 */ /* 0x000fc600078e0042 */
[C---:B------:R-:W-:Y:S08]  /*8650*/  HMMA.16816.F32.BF16 R68, R4.reuse, R44, R212 ;  /* 0x0000002c0444723c */ /* 0x040ff000000418d4 */
[C---:B------:R-:W-:Y:S08]  /*8660*/  HMMA.16816.F32.BF16 R224, R4.reuse, R18, R224 ;  /* 0x0000001204e0723c */ /* 0x040ff000000418e0 */
[----:B------:R-:W-:Y:S08]  /*8670*/  HMMA.16816.F32.BF16 R220, R4, R38, R220 ;  /* 0x0000002604dc723c */ /* 0x000ff000000418dc */
[C---:B------:R-:W-:Y:S08]  /*8680*/  HMMA.16816.F32.BF16 R204, R12.reuse, R28, RZ ;  /* 0x0000001c0ccc723c */ /* 0x040ff000000418ff */
[C---:B------:R-:W-:Y:S08]  /*8690*/  HMMA.16816.F32.BF16 R64, R12.reuse, R40, RZ ;  /* 0x000000280c40723c */ /* 0x040ff000000418ff */
[C---:B------:R-:W-:Y:S08]  /*86a0*/  HMMA.16816.F32.BF16 R60, R12.reuse, R56, RZ ;  /* 0x000000380c3c723c */ /* 0x040ff000000418ff */
[C---:B------:R-:W-:Y:S08]  /*86b0*/  HMMA.16816.F32.BF16 R4, R12.reuse, R52, RZ ;  /* 0x000000340c04723c */ /* 0x040ff000000418ff */
[----:B------:R-:W-:Y:S01]  /*86c0*/  HMMA.16816.F32.BF16 R28, R12, R30, RZ ;  /* 0x0000001e0c1c723c */ /* 0x000fe200000418ff */
[----:B------:R-:W-:-:S02]  /*86d0*/  IMAD.IADD R25, R252, 0x1, R24 ;  /* 0x00000001fc197824 */ /* 0x000fc400078e0218 */
[----:B------:R-:W-:-:S05]  /*86e0*/  IMAD.IADD R0, R3, 0x1, R252 ;  /* 0x0000000103007824 */ /* 0x000fca00078e02fc */
[C---:B-1----:R-:W-:Y:S08]  /*86f0*/  HMMA.16816.F32.BF16 R208, R8.reuse, R36, R64 ;  /* 0x0000002408d0723c */ /* 0x042ff00000041840 */
[C---:B------:R-:W-:Y:S08]  /*8700*/  HMMA.16816.F32.BF16 R212, R8.reuse, R48, R60 ;  /* 0x0000003008d4723c */ /* 0x040ff0000004183c */
[C---:B------:R-:W-:Y:S01]  /*8710*/  HMMA.16816.F32.BF16 R64, R8.reuse, R44, R4 ;  /* 0x0000002c0840723c */ /* 0x040fe20000041804 */
[----:B------:R-:W-:Y:S07]  /*8720*/  LDSM.16.M88.4 R4, [R25+0x2000] ;  /* 0x002000001904783b */ /* 0x000fee0000000200 */
[C---:B------:R-:W-:Y:S01]  /*8730*/  HMMA.16816.F32.BF16 R60, R8.reuse, R18, R28 ;  /* 0x00000012083c723c */ /* 0x040fe2000004181c */
[----:B------:R-:W1:Y:S07]  /*8740*/  LDSM.16.M88.4 R28, [R0+0x8000] ;  /* 0x00800000001c783b */ /* 0x000e6e0000000200 */
[----:B------:R-:W-:Y:S01]  /*8750*/  HMMA.16816.F32.BF16 R204, R8, R16, R204 ;  /* 0x0000001008cc723c */ /* 0x000fe200000418cc */
[----:B------:R-:W2:Y:S07]  /*8760*/  LDSM.16.M88.4 R16, [R25] ;  /* 0x000000001910783b */ /* 0x000eae0000000200 */
[----:B------:R-:W-:Y:S08]  /*8770*/  HMMA.16816.F32.BF16 R40, R12, R42, RZ ;  /* 0x0000002a0c28723c */ /* 0x000ff000000418ff */
[-C--:B-1----:R-:W-:Y:S08]  /*8780*/  HMMA.16816.F32.BF16 R244, R4, R28.reuse, R244 ;  /* 0x0000001c04f4723c */ /* 0x082ff000000418f4 */
[C---:B--2---:R-:W-:Y:S08]  /*8790*/  HMMA.16816.F32.BF16 R204, R16.reuse, R28, R204 ;  /* 0x0000001c10cc723c */ /* 0x044ff000000418cc */
[----:B------:R-:W-:Y:S03]  /*87a0*/  HMMA.16816.F32.BF16 R248, R16, R30, R60 ;  /* 0x0000001e10f8723c */ /* 0x000fe6000004183c */
[----:B------:R-:W-:-:S02]  /*87b0*/  IMAD.MOV.U32 R57, RZ, RZ, R244 ;  /* 0x000000ffff397224 */ /* 0x000fc400078e00f4 */
[----:B------:R-:W-:-:S06]  /*87c0*/  IMAD.MOV.U32 R244, RZ, RZ, R229 ;  /* 0x000000fffff47224 */ /* 0x000fcc00078e00e5 */
[----:B------:R-:W-:Y:S01]  /*87d0*/  IMAD.MOV.U32 R229, RZ, RZ, R204 ;  /* 0x000000ffffe57224 */ /* 0x000fe200078e00cc */
[----:B------:R-:W-:Y:S01]  /*87e0*/  MOV R52, R205 ;  /* 0x000000cd00347202 */ /* 0x000fe20000000f00 */
[----:B------:R-:W-:Y:S02]  /*87f0*/  IMAD.MOV.U32 R49, RZ, RZ, R206 ;  /* 0x000000ffff317224 */ /* 0x000fe400078e00ce */
[----:B------:R-:W-:Y:S02]  /*8800*/  IMAD.MOV.U32 R48, RZ, RZ, R207 ;  /* 0x000000ffff307224 */ /* 0x000fe400078e00cf */
[----:B------:R-:W-:Y:S01]  /*8810*/  HMMA.16816.F32.BF16 R204, R4, R30, R224 ;  /* 0x0000001e04cc723c */ /* 0x000fe200000418e0 */
[----:B------:R-:W1:Y:S07]  /*8820*/  LDSM.16.M88.4 R28, [R0+0x8800] ;  /* 0x00880000001c783b */ /* 0x000e6e0000000200 */
[----:B------:R-:W-:Y:S01]  /*8830*/  HMMA.16816.F32.BF16 R36, R8, R38, R40 ;  /* 0x000000260824723c */ /* 0x000fe20000041828 */
[----:B------:R-:W-:Y:S01]  /*8840*/  MOV R56, R245 ;  /* 0x000000f500387202 */ /* 0x000fe20000000f00 */
[----:B------:R-:W-:Y:S01]  /*8850*/  IMAD.MOV.U32 R45, RZ, RZ, R246 ;  /* 0x000000ffff2d7224 */ /* 0x000fe200078e00f6 */
[----:B------:R-:W-:Y:S01]  /*8860*/  MOV R245, R171 ;  /* 0x000000ab00f57202 */ /* 0x000fe20000000f00 */
[----:B------:R-:W-:-:S02]  /*8870*/  IMAD.MOV.U32 R44, RZ, RZ, R247 ;  /* 0x000000ffff2c7224 */ /* 0x000fc400078e00f7 */
[----:B------:R-:W-:Y:S02]  /*8880*/  IMAD.MOV.U32 R246, RZ, RZ, R170 ;  /* 0x000000fffff67224 */ /* 0x000fe400078e00aa */
[----:B------:R-:W-:Y:S02]  /*8890*/  IMAD.MOV.U32 R247, RZ, RZ, R169 ;  /* 0x000000fffff77224 */ /* 0x000fe400078e00a9 */
[----:B------:R-:W-:Y:S02]  /*88a0*/  IMAD.MOV.U32 R40, RZ, RZ, R229 ;  /* 0x000000ffff287224 */ /* 0x000fe400078e00e5 */
[----:B------:R-:W-:Y:S02]  /*88b0*/  IMAD.MOV.U32 R42, RZ, RZ, R49 ;  /* 0x000000ffff2a7224 */ /* 0x000fe400078e0031 */
[----:B------:R-:W-:Y:S01]  /*88c0*/  IMAD.MOV.U32 R43, RZ, RZ, R48 ;  /* 0x000000ffff2b7224 */ /* 0x000fe200078e0030 */
[-C--:B-1----:R-:W-:Y:S08]  /*88d0*/  HMMA.16816.F32.BF16 R208, R16, R28.reuse, R208 ;  /* 0x0000001c10d0723c */ /* 0x082ff000000418d0 */
[C---:B------:R-:W-:Y:S08]  /*88e0*/  HMMA.16816.F32.BF16 R244, R4.reuse, R28, R244 ;  /* 0x0000001c04f4723c */ /* 0x040ff000000418f4 */
[-C--:B------:R-:W-:Y:S08]  /*88f0*/  HMMA.16816.F32.BF16 R60, R4, R30.reuse, R220 ;  /* 0x0000001e043c723c */ /* 0x080ff000000418dc */
[----:B------:R-:W-:Y:S01]  /*8900*/  HMMA.16816.F32.BF16 R28, R16, R30, R36 ;  /* 0x0000001e101c723c */ /* 0x000fe20000041824 */
[----:B------:R-:W-:-:S15]  /*8910*/  IMAD.MOV.U32 R220, RZ, RZ, R228 ;  /* 0x000000ffffdc7224 */ /* 0x000fde00078e00e4 */
[----:B------:R-:W-:-:S03]  /*8920*/  NOP ;  /* 0x0000000000007918 */ /* 0x000fc60000000000 */
[----:B------:R-:W-:Y:S01]  /*8930*/  IMAD.MOV.U32 R229, RZ, RZ, R28 ;  /* 0x000000ffffe57224 */ /* 0x000fe200078e001c */
[----:B------:R-:W-:Y:S01]  /*8940*/  MOV R228, R29 ;  /* 0x0000001d00e47202 */ /* 0x000fe20000000f00 */
[----:B------:R-:W-:Y:S02]  /*8950*/  IMAD.MOV.U32 R49, RZ, RZ, R30 ;  /* 0x000000ffff317224 */ /* 0x000fe400078e001e */
[----:B------:R-:W-:Y:S02]  /*8960*/  IMAD.MOV.U32 R48, RZ, RZ, R31 ;  /* 0x000000ffff307224 */ /* 0x000fe400078e001f */
[----:B------:R-:W1:Y:S01]  /*8970*/  LDSM.16.M88.4 R28, [R0+0x9800] ;  /* 0x00980000001c783b */ /* 0x000e620000000200 */
[----:B------:R-:W-:Y:S01]  /*8980*/  MOV R41, R52 ;  /* 0x0000003400297202 */ /* 0x000fe20000000f00 */
[----:B------:R-:W-:Y:S01]  /*8990*/  IMAD.MOV.U32 R222, RZ, RZ, R34 ;  /* 0x000000ffffde7224 */ /* 0x000fe200078e0022 */
[----:B------:R-:W-:Y:S01]  /*89a0*/  MOV R221, R35 ;  /* 0x0000002300dd7202 */ /* 0x000fe20000000f00 */
[----:B------:R-:W-:Y:S01]  /*89b0*/  IMAD.MOV.U32 R223, RZ, RZ, R33 ;  /* 0x000000ffffdf7224 */ /* 0x000fe200078e0021 */
[----:B-1----:R-:W-:Y:S01]  /*89c0*/  HMMA.16816.F32.BF16 R36, R16, R28, R64 ;  /* 0x0000001c1024723c */ /* 0x002fe20000041840 */
[----:B------:R-:W-:Y:S01]  /*89d0*/  IMAD.MOV.U32 R64, RZ, RZ, R57 ;  /* 0x000000ffff407224 */ /* 0x000fe200078e0039 */
[----:B------:R-:W-:-:S06]  /*89e0*/  MOV R65, R56 ;  /* 0x0000003800417202 */ /* 0x000fcc0000000f00 */
[----:B------:R-:W-:Y:S11]  /*89f0*/  HMMA.16816.F32.BF16 R56, R12, R58, RZ ;  /* 0x0000003a0c38723c */ /* 0x000ff600000418ff */
[----:B------:R-:W-:Y:S01]  /*8a00*/  IMAD.MOV.U32 R52, RZ, RZ, R36 ;  /* 0x000000ffff347224 */ /* 0x000fe200078e0024 */
[----:B------:R-:W-:Y:S01]  /*8a10*/  MOV R35, R37 ;  /* 0x0000002500237202 */ /* 0x000fe20000000f00 */
[----:B------:R-:W-:-:S02]  /*8a20*/  IMAD.MOV.U32 R34, RZ, RZ, R38 ;  /* 0x000000ffff227224 */ /* 0x000fc400078e0026 */
[----:B------:R-:W-:Y:S02]  /*8a30*/  IMAD.MOV.U32 R33, RZ, RZ, R39 ;  /* 0x000000ffff217224 */ /* 0x000fe400078e0027 */
[----:B------:R-:W1:Y:S01]  /*8a40*/  LDSM.16.M88.4 R36, [R0+0x9000] ;  /* 0x009000000024783b */ /* 0x000e620000000200 */
[----:B------:R-:W-:Y:S01]  /*8a50*/  HMMA.16816.F32.BF16 R12, R12, R54, RZ ;  /* 0x000000360c0c723c */ /* 0x000fe200000418ff */
[----:B------:R-:W-:-:S07]  /*8a60*/  IMAD.IADD R3, R3, 0x1, R252 ;  /* 0x0000000103037824 */ /* 0x000fce00078e02fc */
[----:B------:R-:W-:Y:S01]  /*8a70*/  HMMA.16816.F32.BF16 R224, R4, R28, R68 ;  /* 0x0000001c04e0723c */ /* 0x000fe20000041844 */
[----:B------:R-:W-:Y:S01]  /*8a80*/  IADD3 R28, PT, PT, R252, R24, RZ ;  /* 0x00000018fc1c7210 */ /* 0x000fe20007ffe0ff */
[----:B------:R-:W-:-:S04]  /*8a90*/  IMAD.IADD R3, R27, 0x1, R3 ;  /* 0x000000011b037824 */ /* 0x000fc800078e0203 */
[----:B------:R-:W-:Y:S02]  /*8aa0*/  IMAD.IADD R27, R27, 0x1, R28 ;  /* 0x000000011b1b7824 */ /* 0x000fe400078e021c */
[----:B------:R-:W-:Y:S01]  /*8ab0*/  IMAD.MOV.U32 R66, RZ, RZ, R45 ;  /* 0x000000ffff427224 */ /* 0x000fe200078e002d */
[----:B------:R-:W-:Y:S01]  /*8ac0*/  HMMA.16816.F32.BF16 R56, R8, R50, R56 ;  /* 0x000000320838723c */ /* 0x000fe20000041838 */
[----:B------:R-:W-:Y:S01]  /*8ad0*/  IMAD.MOV.U32 R67, RZ, RZ, R44 ;  /* 0x000000ffff437224 */ /* 0x000fe200078e002c */
[----:B------:R-:W-:Y:S01]  /*8ae0*/  MOV R170, R209 ;  /* 0x000000d100aa7202 */ /* 0x000fe20000000f00 */
[----:B------:R-:W-:-:S05]  /*8af0*/  IMAD.MOV.U32 R171, RZ, RZ, R208 ;  /* 0x000000ffffab7224 */ /* 0x000fca00078e00d0 */
[----:B------:R-:W-:Y:S01]  /*8b00*/  HMMA.16816.F32.BF16 R44, R8, R46, R12 ;  /* 0x0000002e082c723c */ /* 0x000fe2000004180c */
[----:B------:R-:W-:Y:S04]  /*8b10*/  LDSM.16.M88.4 R8, [R3+0x8000] ;  /* 0x008000000308783b */ /* 0x000fe80000000200 */
[----:B------:R-:W2:Y:S01]  /*8b20*/  LDSM.16.M88.4 R12, [R27] ;  /* 0x000000001b0c783b */ /* 0x000ea20000000200 */
[----:B------:R-:W-:Y:S01]  /*8b30*/  IMAD.MOV.U32 R169, RZ, RZ, R210 ;  /* 0x000000ffffa97224 */ /* 0x000fe200078e00d2 */
[----:B------:R-:W-:Y:S01]  /*8b40*/  MOV R209, R236 ;  /* 0x000000ec00d17202 */ /* 0x000fe20000000f00 */
[----:B------:R-:W-:Y:S02]  /*8b50*/  IMAD.MOV.U32 R53, RZ, RZ, R211 ;  /* 0x000000ffff357224 */ /* 0x000fe400078e00d3 */
[----:B------:R-:W-:-:S02]  /*8b60*/  IMAD.MOV.U32 R208, RZ, RZ, R237 ;  /* 0x000000ffffd07224 */ /* 0x000fc400078e00ed */
[----:B------:R-:W-:Y:S02]  /*8b70*/  IMAD.MOV.U32 R210, RZ, RZ, R235 ;  /* 0x000000ffffd27224 */ /* 0x000fe400078e00eb */
[----:B------:R-:W-:Y:S01]  /*8b80*/  IMAD.MOV.U32 R211, RZ, RZ, R231 ;  /* 0x000000ffffd37224 */ /* 0x000fe200078e00e7 */
[-C--:B-1----:R-:W-:Y:S08]  /*8b90*/  HMMA.16816.F32.BF16 R68, R16, R36.reuse, R212 ;  /* 0x000000241044723c */ /* 0x082ff000000418d4 */
[C---:B------:R-:W-:Y:S08]  /*8ba0*/  HMMA.16816.F32.BF16 R212, R4.reuse, R36, R220 ;  /* 0x0000002404d4723c */ /* 0x040ff000000418dc */
[C---:B------:R-:W-:Y:S08]  /*8bb0*/  HMMA.16816.F32.BF16 R220, R4.reuse, R38, R208 ;  /* 0x0000002604dc723c */ /* 0x040ff000000418d0 */
[----:B------:R-:W-:Y:S01]  /*8bc0*/  HMMA.16816.F32.BF16 R216, R4, R30, R216 ;  /* 0x0000001e04d8723c */ /* 0x000fe200000418d8 */
[----:B------:R-:W1:Y:S07]  /*8bd0*/  LDSM.16.M88.4 R4, [R27+0x2000] ;  /* 0x002000001b04783b */ /* 0x000e6e0000000200 */
[----:B------:R-:W-:Y:S01]  /*8be0*/  HMMA.16816.F32.BF16 R208, R16, R38, R56 ;  /* 0x0000002610d0723c */ /* 0x000fe20000041838 */
[----:B------:R-:W-:-:S02]  /*8bf0*/  IMAD.MOV.U32 R38, RZ, RZ, R49 ;  /* 0x000000ffff267224 */ /* 0x000fc400078e0031 */
[----:B------:R-:W-:-:S05]  /*8c00*/  IMAD.MOV.U32 R39, RZ, RZ, R48 ;  /* 0x000000ffff277224 */ /* 0x000fca00078e0030 */
[----:B------:R-:W-:Y:S01]  /*8c10*/  HMMA.16816.F32.BF16 R48, R16, R30, R44 ;  /* 0x0000001e1030723c */ /* 0x000fe2000004182c */
[----:B------:R-:W3:Y:S07]  /*8c20*/  LDSM.16.M88.4 R28, [R3+0x9800] ;  /* 0x00980000031c783b */ /* 0x000eee0000000200 */
[C---:B--2---:R-:W-:Y:S08]  /*8c30*/  HMMA.16816.F32.BF16 R16, R12.reuse, R10, R248 ;  /* 0x0000000a0c10723c */ /* 0x044ff000000418f8 */
[-C--:B------:R-:W-:Y:S08]  /*8c40*/  HMMA.16816.F32.BF16 R40, R12, R8.reuse, R40 ;  /* 0x000000080c28723c */ /* 0x080ff00000041828 */
[----:B-1----:R-:W-:Y:S03]  /*8c50*/  HMMA.16816.F32.BF16 R44, R4, R8, R64 ;  /* 0x00000008042c723c */ /* 0x002fe60000041840 */
[----:B------:R-:W-:-:S05]  /*8c60*/  IMAD.MOV.U32 R241, RZ, RZ, R16 ;  /* 0x000000fffff17224 */ /* 0x000fca00078e0010 */
[C---:B------:R-:W-:Y:S01]  /*8c70*/  HMMA.16816.F32.BF16 R204, R4.reuse, R10, R204 ;  /* 0x0000000a04cc723c */ /* 0x040fe200000418cc */
[----:B------:R-:W1:Y:S01]  /*8c80*/  LDSM.16.M88.4 R8, [R3+0x8800] ;  /* 0x008800000308783b */ /* 0x000e620000000200 */
[----:B------:R-:W-:Y:S01]  /*8c90*/  MOV R237, R17 ;  /* 0x0000001100ed7202 */ /* 0x000fe20000000f00 */
[----:B------:R-:W-:Y:S02]  /*8ca0*/  IMAD.MOV.U32 R236, RZ, RZ, R18 ;  /* 0x000000ffffec7224 */ /* 0x000fe400078e0012 */
[----:B------:R-:W-:Y:S02]  /*8cb0*/  IMAD.MOV.U32 R235, RZ, RZ, R19 ;  /* 0x000000ffffeb7224 */ /* 0x000fe400078e0013 */
[----:B------:R-:W2:Y:S01]  /*8cc0*/  LDSM.16.M88.4 R16, [R3+0x9000] ;  /* 0x009000000310783b */ /* 0x000ea20000000200 */
[----:B---3--:R-:W-:Y:S01]  /*8cd0*/  HMMA.16816.F32.BF16 R56, R4, R28, R224 ;  /* 0x0000001c0438723c */ /* 0x008fe200000418e0 */
[----:B------:R-:W-:Y:S01]  /*8ce0*/  IMAD.MOV.U32 R248, RZ, RZ, R171 ;  /* 0x000000fffff87224 */ /* 0x000fe200078e00ab */
[----:B------:R-:W-:Y:S01]  /*8cf0*/  MOV R249, R170 ;  /* 0x000000aa00f97202 */ /* 0x000fe20000000f00 */
[----:B------:R-:W-:Y:S01]  /*8d00*/  IMAD.MOV.U32 R250, RZ, RZ, R169 ;  /* 0x000000fffffa7224 */ /* 0x000fe200078e00a9 */
[----:B------:R-:W-:Y:S01]  /*8d10*/  MOV R37, R228 ;  /* 0x000000e400257202 */ /* 0x000fe20000000f00 */
[----:B------:R-:W-:-:S02]  /*8d20*/  IMAD.MOV.U32 R251, RZ, RZ, R53 ;  /* 0x000000fffffb7224 */ /* 0x000fc400078e0035 */
[----:B------:R-:W-:Y:S01]  /*8d30*/  IMAD.MOV.U32 R36, RZ, RZ, R229 ;  /* 0x000000ffff247224 */ /* 0x000fe200078e00e5 */
[----:B------:R-:W-:Y:S11]  /*8d40*/  HMMA.16816.F32.BF16 R216, R4, R30, R216 ;  /* 0x0000001e04d8723c */ /* 0x000ff600000418d8 */
[----:B------:R-:W-:Y:S01]  /*8d50*/  IMAD.MOV.U32 R231, RZ, RZ, R56 ;  /* 0x000000ffffe77224 */ /* 0x000fe200078e0038 */
[----:B------:R-:W-:Y:S01]  /*8d60*/  MOV R229, R57 ;  /* 0x0000003900e57202 */ /* 0x000fe20000000f00 */
[----:B------:R-:W-:-:S02]  /*8d70*/  IMAD.MOV.U32 R228, RZ, RZ, R58 ;  /* 0x000000ffffe47224 */ /* 0x000fc400078e003a */
[----:B------:R-:W-:Y:S01]  /*8d80*/  IMAD.MOV.U32 R171, RZ, RZ, R59 ;  /* 0x000000ffffab7224 */ /* 0x000fe200078e003b */
[-C--:B-1----:R-:W-:Y:S08]  /*8d90*/  HMMA.16816.F32.BF16 R224, R12, R8.reuse, R248 ;  /* 0x000000080ce0723c */ /* 0x082ff000000418f8 */
[C---:B------:R-:W-:Y:S08]  /*8da0*/  HMMA.16816.F32.BF16 R64, R4.reuse, R8, R244 ;  /* 0x000000080440723c */ /* 0x040ff000000418f4 */
[-C--:B------:R-:W-:Y:S08]  /*8db0*/  HMMA.16816.F32.BF16 R60, R4, R10.reuse, R60 ;  /* 0x0000000a043c723c */ /* 0x080ff0000004183c */
[----:B------:R-:W-:Y:S01]  /*8dc0*/  HMMA.16816.F32.BF16 R248, R12, R10, R36 ;  /* 0x0000000a0cf8723c */ /* 0x000fe20000041824 */
[----:B------:R-:W-:Y:S04]  /*8dd0*/  LDSM.16.M88.4 R8, [R24+0x4000] ;  /* 0x004000001808783b */ /* 0x000fe80000000200 */
[----:B------:R-:W1:Y:S03]  /*8de0*/  LDSM.16.M88.4 R36, [R165+UR5+0xa000] ;  /* 0x00a00005a524783b */ /* 0x000e660008000200 */
[----:B--2---:R-:W-:Y:S01]  /*8df0*/  HMMA.16816.F32.BF16 R56, R4, R16, R212 ;  /* 0x000000100438723c */ /* 0x004fe200000418d4 */
[----:B------:R-:W-:Y:S01]  /*8e00*/  IMAD.MOV.U32 R212, RZ, RZ, R52 ;  /* 0x000000ffffd47224 */ /* 0x000fe200078e0034 */
[----:B------:R-:W-:Y:S01]  /*8e10*/  MOV R213, R35 ;  /* 0x0000002300d57202 */ /* 0x000fe20000000f00 */
[----:B------:R-:W-:-:S02]  /*8e20*/  IMAD.MOV.U32 R214, RZ, RZ, R34 ;  /* 0x000000ffffd67224 */ /* 0x000fc400078e0022 */
[----:B------:R-:W-:-:S03]  /*8e30*/  IMAD.MOV.U32 R215, RZ, RZ, R33 ;  /* 0x000000ffffd77224 */ /* 0x000fc600078e0021 */
[----:B------:R-:W-:Y:S08]  /*8e40*/  HMMA.16816.F32.BF16 R52, R4, R18, R220 ;  /* 0x000000120434723c */ /* 0x000ff000000418dc */
[C---:B------:R-:W-:Y:S08]  /*8e50*/  HMMA.16816.F32.BF16 R212, R12.reuse, R28, R212 ;  /* 0x0000001c0cd4723c */ /* 0x040ff000000418d4 */
[C---:B------:R-:W-:Y:S08]  /*8e60*/  HMMA.16816.F32.BF16 R4, R12.reuse, R16, R68 ;  /* 0x000000100c04723c */ /* 0x040ff00000041844 */
[----:B------:R-:W-:Y:S03]  /*8e70*/  HMMA.16816.F32.BF16 R244, R12, R18, R208 ;  /* 0x000000120cf4723c */ /* 0x000fe600000418d0 */
[----:B------:R-:W-:Y:S01]  /*8e80*/  IMAD.MOV.U32 R19, RZ, RZ, R212 ;  /* 0x000000ffff137224 */ /* 0x000fe200078e00d4 */
[----:B------:R-:W-:Y:S01]  /*8e90*/  MOV R18, R213 ;  /* 0x000000d500127202 */ /* 0x000fe20000000f00 */
[----:B------:R-:W-:-:S02]  /*8ea0*/  IMAD.MOV.U32 R17, RZ, RZ, R214 ;  /* 0x000000ffff117224 */ /* 0x000fc400078e00d6 */
[----:B------:R-:W-:Y:S02]  /*8eb0*/  IMAD.MOV.U32 R16, RZ, RZ, R215 ;  /* 0x000000ffff107224 */ /* 0x000fe400078e00d7 */
[----:B------:R-:W-:Y:S01]  /*8ec0*/  HMMA.16816.F32.BF16 R212, R12, R30, R48 ;  /* 0x0000001e0cd4723c */ /* 0x000fe20000041830 */
[----:B------:R-:W-:Y:S01]  /*8ed0*/  LDSM.16.M88.4 R28, [R165+UR5+0xa800] ;  /* 0x00a80005a51c783b */ /* 0x000fe20008000200 */
[----:B------:R-:W-:Y:S01]  /*8ee0*/  IMAD.MOV.U32 R68, RZ, RZ, R4 ;  /* 0x000000ffff447224 */ /* 0x000fe200078e0004 */
[----:B------:R-:W-:Y:S01]  /*8ef0*/  MOV R35, R5 ;  /* 0x0000000500237202 */ /* 0x000fe20000000f00 */
[----:B------:R-:W-:Y:S02]  /*8f00*/  IMAD.MOV.U32 R34, RZ, RZ, R6 ;  /* 0x000000ffff227224 */ /* 0x000fe400078e0006 */
[----:B------:R-:W-:Y:S02]  /*8f10*/  IMAD.MOV.U32 R33, RZ, RZ, R7 ;  /* 0x000000ffff217224 */ /* 0x000fe400078e0007 */
[----:B------:R-:W2:Y:S01]  /*8f20*/  LDSM.16.M88.4 R4, [R24+0x6000] ;  /* 0x006000001804783b */ /* 0x000ea20000000200 */
[----:B-1----:R-:W-:Y:S01]  /*8f30*/  HMMA.16816.F32.BF16 R12, R8, R36, R40 ;  /* 0x00000024080c723c */ /* 0x002fe20000041828 */
[----:B------:R-:W-:Y:S01]  /*8f40*/  IMAD.MOV.U32 R40, RZ, RZ, R19 ;  /* 0x000000ffff287224 */ /* 0x000fe200078e0013 */
[----:B------:R-:W-:Y:S01]  /*8f50*/  MOV R41, R18 ;  /* 0x0000001200297202 */ /* 0x000fe20000000f00 */
[----:B------:R-:W-:-:S02]  /*8f60*/  IMAD.MOV.U32 R42, RZ, RZ, R17 ;  /* 0x000000ffff2a7224 */ /* 0x000fc400078e0011 */
[----:B------:R-:W-:Y:S02]  /*8f70*/  IMAD.MOV.U32 R43, RZ, RZ, R16 ;  /* 0x000000ffff2b7224 */ /* 0x000fe400078e0010 */
[----:B------:R-:W1:Y:S01]  /*8f80*/  LDSM.16.M88.4 R16, [R165+UR5+0xb000] ;  /* 0x00b00005a510783b */ /* 0x000e620008000200 */
[----:B------:R-:W-:Y:S01]  /*8f90*/  MOV R49, R35 ;  /* 0x0000002300317202 */ /* 0x000fe20000000f00 */
[----:B------:R-:W-:-:S10]  /*8fa0*/  IMAD.MOV.U32 R50, RZ, RZ, R34 ;  /* 0x000000ffff327224 */ /* 0x000fd400078e0022 */
[----:B------:R-:W-:Y:S01]  /*8fb0*/  IMAD.MOV.U32 R170, RZ, RZ, R12 ;  /* 0x000000ffffaa7224 */ /* 0x000fe200078e000c */
[----:B------:R-:W-:Y:S01]  /*8fc0*/  MOV R169, R13 ;  /* 0x0000000d00a97202 */ /* 0x000fe20000000f00 */
[----:B------:R-:W-:Y:S02]  /*8fd0*/  IMAD.MOV.U32 R35, RZ, RZ, R14 ;  /* 0x000000ffff237224 */ /* 0x000fe400078e000e */
[----:B------:R-:W-:Y:S02]  /*8fe0*/  IMAD.MOV.U32 R34, RZ, RZ, R15 ;  /* 0x000000ffff227224 */ /* 0x000fe400078e000f */
[----:B------:R-:W3:Y:S01]  /*8ff0*/  LDSM.16.M88.4 R12, [R165+UR5+0xb800] ;  /* 0x00b80005a50c783b */ /* 0x000ee20008000200 */
[----:B------:R-:W-:Y:S02]  /*9000*/  IMAD.MOV.U32 R48, RZ, RZ, R68 ;  /* 0x000000ffff307224 */ /* 0x000fe400078e0044 */
[C---:B--2---:R-:W-:Y:S08]  /*9010*/  HMMA.16816.F32.BF16 R68, R4.reuse, R36, R44 ;  /* 0x000000240444723c */ /* 0x044ff0000004182c */
[C---:B------:R-:W-:Y:S08]  /*9020*/  HMMA.16816.F32.BF16 R60, R4.reuse, R30, R60 ;  /* 0x0000001e043c723c */ /* 0x040ff0000004183c */
        /* <DEDUP_REMOVED lines=8> */
[----:B------:R-:W-:-:S02]  /*90b0*/  IMAD.MOV.U32 R51, RZ, RZ, R33 ;  /* 0x000000ffff337224 */ /* 0x000fc400078e0021 */
[----:B------:R-:W-:Y:S02]  /*90c0*/  IMAD.MOV.U32 R231, RZ, RZ, R60 ;  /* 0x000000ffffe77224 */ /* 0x000fe400078e003c */
[----:B------:R-:W-:Y:S01]  /*90d0*/  IMAD.MOV.U32 R228, RZ, RZ, R62 ;  /* 0x000000ffffe47224 */ /* 0x000fe200078e003e */
[----:B------:R-:W-:Y:S01]  /*90e0*/  MOV R36, R45 ;  /* 0x0000002d00247202 */ /* 0x000fe20000000f00 */
[----:B------:R-:W-:Y:S02]  /*90f0*/  IMAD.MOV.U32 R171, RZ, RZ, R63 ;  /* 0x000000ffffab7224 */ /* 0x000fe400078e003f */
[----:B------:R-:W-:Y:S02]  /*9100*/  IMAD.MOV.U32 R37, RZ, RZ, R44 ;  /* 0x000000ffff257224 */ /* 0x000fe400078e002c */
[----:B------:R-:W-:Y:S02]  /*9110*/  IMAD.MOV.U32 R33, RZ, RZ, R46 ;  /* 0x000000ffff217224 */ /* 0x000fe400078e002e */
        /* <DEDUP_REMOVED lines=8> */
[----:B-1----:R-:W-:Y:S08]  /*91a0*/  HMMA.16816.F32.BF16 R208, R4, R18, R52 ;  /* 0x0000001204d0723c */ /* 0x002ff00000041834 */
[----:B------:R-:W-:Y:S01]  /*91b0*/  HMMA.16816.F32.BF16 R52, R8, R30, R248 ;  /* 0x0000001e0834723c */ /* 0x000fe200000418f8 */
[----:B------:R-:W-:Y:S01]  /*91c0*/  IMAD.MOV.U32 R248, RZ, RZ, R47 ;  /* 0x000000fffff87224 */ /* 0x000fe200078e002f */
[----:B------:R-:W-:Y:S01]  /*91d0*/  MOV R249, R46 ;  /* 0x0000002e00f97202 */ /* 0x000fe20000000f00 */
[----:B------:R-:W-:-:S02]  /*91e0*/  IMAD.MOV.U32 R250, RZ, RZ, R45 ;  /* 0x000000fffffa7224 */ /* 0x000fc400078e002d */
[----:B------:R-:W-:-:S03]  /*91f0*/  IMAD.MOV.U32 R251, RZ, RZ, R44 ;  /* 0x000000fffffb7224 */ /* 0x000fc600078e002c */
[----:B------:R-:W-:Y:S01]  /*9200*/  HMMA.16816.F32.BF16 R44, R8, R18, R244 ;  /* 0x00000012082c723c */ /* 0x000fe200000418f4 */
[----:B------:R-:W-:Y:S01]  /*9210*/  IMAD.MOV.U32 R244, RZ, RZ, R37 ;  /* 0x000000fffff47224 */ /* 0x000fe200078e0025 */
[----:B------:R-:W-:-:S06]  /*9220*/  MOV R245, R36 ;  /* 0x0000002400f57202 */ /* 0x000fcc0000000f00 */
[C---:B------:R-:W-:Y:S08]  /*9230*/  HMMA.16816.F32.BF16 R220, R4.reuse, R16, R56 ;  /* 0x0000001004dc723c */ /* 0x040ff00000041838 */
[C---:B---3--:R-:W-:Y:S08]  /*9240*/  HMMA.16816.F32.BF16 R204, R4.reuse, R12, R204 ;  /* 0x0000000c04cc723c */ /* 0x048ff000000418cc */
[----:B------:R-:W-:Y:S01]  /*9250*/  HMMA.16816.F32.BF16 R64, R4, R14, R216 ;  /* 0x0000000e0440723c */ /* 0x000fe200000418d8 */
[----:B------:R-:W-:Y:S07]  /*9260*/  LDSM.16.M88.4 R4, [R26+0x6000] ;  /* 0x006000001a04783b */ /* 0x000fee0000000200 */
[C---:B------:R-:W-:Y:S01]  /*9270*/  HMMA.16816.F32.BF16 R60, R8.reuse, R38, R60 ;  /* 0x00000026083c723c */ /* 0x040fe2000004183c */
[----:B------:R-:W1:Y:S07]  /*9280*/  LDSM.16.M88.4 R36, [R2+0xa000] ;  /* 0x00a000000224783b */ /* 0x000e6e0000000200 */
[C---:B------:R-:W-:Y:S08]  /*9290*/  HMMA.16816.F32.BF16 R216, R8.reuse, R12, R40 ;  /* 0x0000000c08d8723c */ /* 0x040ff00000041828 */
[C---:B------:R-:W-:Y:S01]  /*92a0*/  HMMA.16816.F32.BF16 R40, R8.reuse, R14, R212 ;  /* 0x0000000e0828723c */ /* 0x040fe200000418d4 */
[----:B------:R-:W2:Y:S07]  /*92b0*/  LDSM.16.M88.4 R12, [R2+0xb800] ;  /* 0x00b80000020c783b */ /* 0x000eae0000000200 */
[C---:B------:R-:W-:Y:S01]  /*92c0*/  HMMA.16816.F32.BF16 R56, R8.reuse, R28, R224 ;  /* 0x0000001c0838723c */ /* 0x040fe200000418e0 */
[----:B------:R-:W3:Y:S07]  /*92d0*/  LDSM.16.M88.4 R28, [R2+0xa800] ;  /* 0x00a80000021c783b */ /* 0x000eee0000000200 */
[----:B------:R-:W-:Y:S01]  /*92e0*/  HMMA.16816.F32.BF16 R48, R8, R16, R48 ;  /* 0x000000100830723c */ /* 0x000fe20000041830 */
[----:B------:R-:W4:Y:S04]  /*92f0*/  LDSM.16.M88.4 R16, [R2+0xb000] ;  /* 0x00b000000210783b */ /* 0x000f280000000200 */
[----:B------:R2:W4:Y:S01]  /*9300*/  LDSM.16.M88.4 R8, [R26+0x4000] ;  /* 0x004000001a08783b */ /* 0x0005220000000200 */
[----:B------:R-:W-:-:S02]  /*9310*/  IMAD.MOV.U32 R246, RZ, RZ, R33 ;  /* 0x000000fffff67224 */ /* 0x000fc400078e0021 */
[----:B------:R-:W-:-:S07]  /*9320*/  IMAD.MOV.U32 R247, RZ, RZ, R24 ;  /* 0x000000fffff77224 */ /* 0x000fce00078e0018 */
[----:B-1----:R-:W-:Y:S01]  /*9330*/  HMMA.16816.F32.BF16 R212, R4, R38, R244 ;  /* 0x0000002604d4723c */ /* 0x002fe200000418f4 */
[----:B------:R-:W-:Y:S01]  /*9340*/  IMAD.MOV.U32 R224, RZ, RZ, R231 ;  /* 0x000000ffffe07224 */ /* 0x000fe200078e00e7 */
[----:B------:R-:W-:Y:S01]  /*9350*/  MOV R225, R229 ;  /* 0x000000e500e17202 */ /* 0x000fe20000000f00 */
[----:B------:R-:W-:Y:S02]  /*9360*/  IMAD.MOV.U32 R226, RZ, RZ, R228 ;  /* 0x000000ffffe27224 */ /* 0x000fe400078e00e4 */
[----:B------:R-:W-:-:S03]  /*9370*/  IMAD.MOV.U32 R227, RZ, RZ, R171 ;  /* 0x000000ffffe37224 */ /* 0x000fc600078e00ab */
[----:B------:R-:W-:Y:S11]  /*9380*/  HMMA.16816.F32.BF16 R68, R4, R36, R68 ;  /* 0x000000240444723c */ /* 0x000ff60000041844 */
[----:B------:R-:W-:Y:S01]  /*9390*/  IMAD.MOV.U32 R33, RZ, RZ, R212 ;  /* 0x000000ffff217224 */ /* 0x000fe200078e00d4 */
[----:B--2---:R-:W-:Y:S01]  /*93a0*/  MOV R26, R213 ;  /* 0x000000d5001a7202 */ /* 0x004fe20000000f00 */
[----:B------:R-:W-:-:S02]  /*93b0*/  IMAD.MOV.U32 R24, RZ, RZ, R214 ;  /* 0x000000ffff187224 */ /* 0x000fc400078e00d6 */
[----:B------:R-:W-:Y:S02]  /*93c0*/  IMAD.MOV.U32 R2, RZ, RZ, R215 ;  /* 0x000000ffff027224 */ /* 0x000fe400078e00d7 */
[----:B------:R-:W-:Y:S01]  /*93d0*/  HMMA.16816.F32.BF16 R212, R4, R12, R204 ;  /* 0x0000000c04d4723c */ /* 0x000fe200000418cc */
[----:B------:R-:W-:Y:S01]  /*93e0*/  IMAD.MOV.U32 R204, RZ, RZ, R170 ;  /* 0x000000ffffcc7224 */ /* 0x000fe200078e00aa */
[----:B------:R-:W-:Y:S01]  /*93f0*/  MOV R205, R169 ;  /* 0x000000a900cd7202 */ /* 0x000fe20000000f00 */
[----:B------:R-:W-:Y:S02]  /*9400*/  IMAD.MOV.U32 R206, RZ, RZ, R35 ;  /* 0x000000ffffce7224 */ /* 0x000fe400078e0023 */
[----:B------:R-:W-:-:S03]  /*9410*/  IMAD.MOV.U32 R207, RZ, RZ, R34 ;  /* 0x000000ffffcf7224 */ /* 0x000fc600078e0022 */
[C---:B---3--:R-:W-:Y:S08]  /*9420*/  HMMA.16816.F32.BF16 R244, R4.reuse, R30, R224 ;  /* 0x0000001e04f4723c */ /* 0x048ff000000418e0 */
[C---:B----4-:R-:W-:Y:S08]  /*9430*/  HMMA.16816.F32.BF16 R224, R4.reuse, R16, R220 ;  /* 0x0000001004e0723c */ /* 0x050ff000000418dc */
[C---:B------:R-:W-:Y:S08]  /*9440*/  HMMA.16816.F32.BF16 R220, R4.reuse, R18, R208 ;  /* 0x0000001204dc723c */ /* 0x040ff000000418d0 */
[C---:B------:R-:W-:Y:S08]  /*9450*/  HMMA.16816.F32.BF16 R248, R4.reuse, R28, R248 ;  /* 0x0000001c04f8723c */ /* 0x040ff000000418f8 */
[----:B------:R-:W-:Y:S01]  /*9460*/  HMMA.16816.F32.BF16 R208, R4, R14, R64 ;  /* 0x0000000e04d0723c */ /* 0x000fe20000041840 */
[----:B------:R-:W-:Y:S07]  /*9470*/  LDSM.16.M88.4 R4, [R25+0x6000] ;  /* 0x006000001904783b */ /* 0x000fee0000000200 */
[C---:B------:R-:W-:Y:S08]  /*9480*/  HMMA.16816.F32.BF16 R204, R8.reuse, R36, R204 ;  /* 0x0000002408cc723c */ /* 0x040ff000000418cc */
[C---:B------:R-:W-:Y:S01]  /*9490*/  HMMA.16816.F32.BF16 R60, R8.reuse, R38, R60 ;  /* 0x00000026083c723c */ /* 0x040fe2000004183c */
[----:B------:R-:W1:Y:S07]  /*94a0*/  LDSM.16.M88.4 R36, [R0+0xa000] ;  /* 0x00a000000024783b */ /* 0x000e6e0000000200 */
[C---:B------:R-:W-:Y:S08]  /*94b0*/  HMMA.16816.F32.BF16 R64, R8.reuse, R28, R56 ;  /* 0x0000001c0840723c */ /* 0x040ff00000041838 */
[C---:B------:R-:W-:Y:S01]  /*94c0*/  HMMA.16816.F32.BF16 R56, R8.reuse, R30, R52 ;  /* 0x0000001e0838723c */ /* 0x040fe20000041834 */
[----:B------:R-:W2:Y:S07]  /*94d0*/  LDSM.16.M88.4 R28, [R0+0xa800] ;  /* 0x00a80000001c783b */ /* 0x000eae0000000200 */
[C---:B------:R-:W-:Y:S08]  /*94e0*/  HMMA.16816.F32.BF16 R52, R8.reuse, R16, R48 ;  /* 0x000000100834723c */ /* 0x040ff00000041830 */
[C---:B------:R-:W-:Y:S01]  /*94f0*/  HMMA.16816.F32.BF16 R48, R8.reuse, R18, R44 ;  /* 0x000000120830723c */ /* 0x040fe2000004182c */
[----:B------:R-:W3:Y:S07]  /*9500*/  LDSM.16.M88.4 R16, [R0+0xb000] ;  /* 0x00b000000010783b */ /* 0x000eee0000000200 */
[----:B------:R-:W-:Y:S01]  /*9510*/  HMMA.16816.F32.BF16 R44, R8, R12, R216 ;  /* 0x0000000c082c723c */ /* 0x000fe200000418d8 */
[----:B------:R-:W-:Y:S01]  /*9520*/  IMAD.MOV.U32 R216, RZ, RZ, R33 ;  /* 0x000000ffffd87224 */ /* 0x000fe200078e0021 */
[----:B------:R-:W-:Y:S01]  /*9530*/  MOV R217, R26 ;  /* 0x0000001a00d97202 */ /* 0x000fe20000000f00 */
[----:B------:R-:W-:-:S02]  /*9540*/  IMAD.MOV.U32 R218, RZ, RZ, R24 ;  /* 0x000000ffffda7224 */ /* 0x000fc400078e0018 */
[----:B------:R-:W-:-:S03]  /*9550*/  IMAD.MOV.U32 R219, RZ, RZ, R2 ;  /* 0x000000ffffdb7224 */ /* 0x000fc600078e0002 */
[----:B------:R-:W-:Y:S01]  /*9560*/  HMMA.16816.F32.BF16 R40, R8, R14, R40 ;  /* 0x0000000e0828723c */ /* 0x000fe20000041828 */
[----:B------:R-:W4:Y:S04]  /*9570*/  LDSM.16.M88.4 R12, [R0+0xb800] ;  /* 0x00b80000000c783b */ /* 0x000f280000000200 */
[----:B------:R-:W4:Y:S03]  /*9580*/  LDSM.16.M88.4 R8, [R25+0x4000] ;  /* 0x004000001908783b */ /* 0x000f260000000200 */
[C---:B-1----:R-:W-:Y:S08]  /*9590*/  HMMA.16816.F32.BF16 R216, R4.reuse, R38, R216 ;  /* 0x0000002604d8723c */ /* 0x042ff000000418d8 */
[C---:B--2---:R-:W-:Y:S08]  /*95a0*/  HMMA.16816.F32.BF16 R244, R4.reuse, R30, R244 ;  /* 0x0000001e04f4723c */ /* 0x044ff000000418f4 */
[----:B---3--:R-:W-:Y:S03]  /*95b0*/  HMMA.16816.F32.BF16 R224, R4, R16, R224 ;  /* 0x0000001004e0723c */ /* 0x008fe600000418e0 */
[----:B------:R-:W-:Y:S01]  /*95c0*/  IMAD.MOV.U32 R35, RZ, RZ, R216 ;  /* 0x000000ffff237224 */ /* 0x000fe200078e00d8 */
[----:B------:R-:W-:Y:S01]  /*95d0*/  MOV R34, R217 ;  /* 0x000000d900227202 */ /* 0x000fe20000000f00 */
[----:B------:R-:W-:-:S02]  /*95e0*/  IMAD.MOV.U32 R33, RZ, RZ, R218 ;  /* 0x000000ffff217224 */ /* 0x000fc400078e00da */
[----:B------:R-:W-:Y:S02]  /*95f0*/  IMAD.MOV.U32 R26, RZ, RZ, R219 ;  /* 0x000000ffff1a7224 */ /* 0x000fe400078e00db */
[C---:B------:R-:W-:Y:S08]  /*9600*/  HMMA.16816.F32.BF16 R216, R4.reuse, R28, R248 ;  /* 0x0000001c04d8723c */ /* 0x040ff000000418f8 */
[----:B----4-:R-:W-:Y:S02]  /*9610*/  HMMA.16816.F32.BF16 R212, R4, R12, R212 ;  /* 0x0000000c04d4723c */ /* 0x010fe400000418d4 */
[----:B------:R-:W-:Y:S01]  /*9620*/  IMAD.MOV.U32 R236, RZ, RZ, R224 ;  /* 0x000000ffffec7224 */ /* 0x000fe200078e00e0 */
[----:B------:R-:W-:Y:S01]  /*9630*/  MOV R235, R225 ;  /* 0x000000e100eb7202 */ /* 0x000fe20000000f00 */
[----:B------:R-:W-:-:S02]  /*9640*/  IMAD.MOV.U32 R231, RZ, RZ, R226 ;  /* 0x000000ffffe77224 */ /* 0x000fc400078e00e2 */
[----:B------:R-:W-:Y:S02]  /*9650*/  IMAD.MOV.U32 R229, RZ, RZ, R227 ;  /* 0x000000ffffe57224 */ /* 0x000fe400078e00e3 */
[C---:B------:R-:W-:Y:S03]  /*9660*/  HMMA.16816.F32.BF16 R224, R4.reuse, R18, R220 ;  /* 0x0000001204e0723c */ /* 0x040fe600000418dc */
[----:B------:R-:W-:Y:S01]  /*9670*/  IMAD.MOV.U32 R228, RZ, RZ, R216 ;  /* 0x000000ffffe47224 */ /* 0x000fe200078e00d8 */
[----:B------:R-:W-:Y:S01]  /*9680*/  MOV R171, R217 ;  /* 0x000000d900ab7202 */ /* 0x000fe20000000f00 */
[----:B------:R-:W-:Y:S01]  /*9690*/  IMAD.MOV.U32 R170, RZ, RZ, R218 ;  /* 0x000000ffffaa7224 */ /* 0x000fe200078e00da */
[----:B------:R-:W-:Y:S01]  /*96a0*/  MOV R218, R245 ;  /* 0x000000f500da7202 */ /* 0x000fe20000000f00 */
[----:B------:R-:W-:Y:S02]  /*96b0*/  IMAD.MOV.U32 R169, RZ, RZ, R219 ;  /* 0x000000ffffa97224 */ /* 0x000fe400078e00db */
[----:B------:R-:W-:Y:S01]  /*96c0*/  IMAD.MOV.U32 R219, RZ, RZ, R244 ;  /* 0x000000ffffdb7224 */ /* 0x000fe200078e00f4 */
[----:B------:R-:W-:Y:S01]  /*96d0*/  HMMA.16816.F32.BF16 R68, R4, R36, R68 ;  /* 0x000000240444723c */ /* 0x000fe20000041844 */
[----:B------:R-:W-:-:S02]  /*96e0*/  IMAD.MOV.U32 R217, RZ, RZ, R246 ;  /* 0x000000ffffd97224 */ /* 0x000fc400078e00f6 */
[----:B------:R-:W-:-:S05]  /*96f0*/  IMAD.MOV.U32 R216, RZ, RZ, R247 ;  /* 0x000000ffffd87224 */ /* 0x000fca00078e00f7 */
[----:B------:R-:W-:Y:S01]  /*9700*/  HMMA.16816.F32.BF16 R248, R4, R14, R208 ;  /* 0x0000000e04f8723c */ /* 0x000fe200000418d0 */
[----:B------:R-:W-:Y:S07]  /*9710*/  LDSM.16.M88.4 R4, [R27+0x6000] ;  /* 0x006000001b04783b */ /* 0x000fee0000000200 */
[C---:B------:R-:W-:Y:S08]  /*9720*/  HMMA.16816.F32.BF16 R244, R8.reuse, R36, R204 ;  /* 0x0000002408f4723c */ /* 0x040ff000000418cc */
[----:B------:R-:W-:Y:S01]  /*9730*/  HMMA.16816.F32.BF16 R60, R8, R38, R60 ;  /* 0x00000026083c723c */ /* 0x000fe2000004183c */
[----:B------:R-:W-:Y:S01]  /*9740*/  LDSM.16.M88.4 R36, [R3+0xa000] ;  /* 0x00a000000324783b */ /* 0x000fe20000000200 */
[----:B------:R-:W-:Y:S01]  /*9750*/  IMAD.MOV.U32 R223, RZ, RZ, R224 ;  /* 0x000000ffffdf7224 */ /* 0x000fe200078e00e0 */
[----:B------:R-:W-:Y:S01]  /*9760*/  MOV R222, R225 ;  /* 0x000000e100de7202 */ /* 0x000fe20000000f00 */
[----:B------:R-:W-:Y:S01]  /*9770*/  IMAD.MOV.U32 R221, RZ, RZ, R226 ;  /* 0x000000ffffdd7224 */ /* 0x000fe200078e00e2 */
[----:B------:R-:W-:Y:S01]  /*9780*/  MOV R226, R213 ;  /* 0x000000d500e27202 */ /* 0x000fe20000000f00 */
[----:B------:R-:W-:-:S02]  /*9790*/  IMAD.MOV.U32 R220, RZ, RZ, R227 ;  /* 0x000000ffffdc7224 */ /* 0x000fc400078e00e3 */
[----:B------:R-:W-:Y:S02]  /*97a0*/  IMAD.MOV.U32 R227, RZ, RZ, R212 ;  /* 0x000000ffffe37224 */ /* 0x000fe400078e00d4 */
[----:B------:R-:W-:Y:S02]  /*97b0*/  IMAD.MOV.U32 R225, RZ, RZ, R214 ;  /* 0x000000ffffe17224 */ /* 0x000fe400078e00d6 */
[----:B------:R-:W-:Y:S01]  /*97c0*/  IMAD.MOV.U32 R224, RZ, RZ, R215 ;  /* 0x000000ffffe07224 */ /* 0x000fe200078e00d7 */
[C---:B------:R-:W-:Y:S08]  /*97d0*/  HMMA.16816.F32.BF16 R204, R8.reuse, R28, R64 ;  /* 0x0000001c08cc723c */ /* 0x040ff00000041840 */
[----:B------:R-:W-:Y:S01]  /*97e0*/  HMMA.16816.F32.BF16 R64, R8, R30, R56 ;  /* 0x0000001e0840723c */ /* 0x000fe20000041838 */
[----:B------:R-:W-:Y:S01]  /*97f0*/  IMAD.MOV.U32 R56, RZ, RZ, R227 ;  /* 0x000000ffff387224 */ /* 0x000fe200078e00e3 */
[----:B------:R-:W-:Y:S01]  /*9800*/  MOV R57, R226 ;  /* 0x000000e200397202 */ /* 0x000fe20000000f00 */
[----:B------:R-:W-:Y:S01]  /*9810*/  IMAD.MOV.U32 R58, RZ, RZ, R225 ;  /* 0x000000ffff3a7224 */ /* 0x000fe200078e00e1 */
[----:B------:R-:W1:Y:S01]  /*9820*/  LDSM.16.M88.4 R28, [R3+0xa800] ;  /* 0x00a80000031c783b */ /* 0x000e620000000200 */
[----:B------:R-:W-:-:S03]  /*9830*/  IMAD.MOV.U32 R59, RZ, RZ, R224 ;  /* 0x000000ffff3b7224 */ /* 0x000fc600078e00e0 */
        /* <DEDUP_REMOVED lines=9> */
[----:B------:R-:W2:Y:S01]  /*98d0*/  LDSM.16.M88.4 R16, [R3+0xb000] ;  /* 0x00b000000310783b */ /* 0x000ea20000000200 */
[----:B------:R-:W-:-:S03]  /*98e0*/  IMAD.MOV.U32 R51, RZ, RZ, R216 ;  /* 0x000000ffff337224 */ /* 0x000fc600078e00d8 */
[C---:B------:R-:W-:Y:S08]  /*98f0*/  HMMA.16816.F32.BF16 R216, R8.reuse, R12, R44 ;  /* 0x0000000c08d8723c */ /* 0x040ff0000004182c */
[----:B------:R-:W-:Y:S01]  /*9900*/  HMMA.16816.F32.BF16 R208, R8, R14, R40 ;  /* 0x0000000e08d0723c */ /* 0x000fe20000041828 */
[----:B------:R-:W3:Y:S04]  /*9910*/  LDSM.16.M88.4 R12, [R3+0xb800] ;  /* 0x00b80000030c783b */ /* 0x000ee80000000200 */
[----:B------:R4:W3:Y:S01]  /*9920*/  LDSM.16.M88.4 R8, [R27+0x4000] ;  /* 0x004000001b08783b */ /* 0x0008e20000000200 */
[----:B------:R-:W-:-:S02]  /*9930*/  IMAD.MOV.U32 R0, RZ, RZ, R71 ;  /* 0x000000ffff007224 */ /* 0x000fc400078e0047 */
        /* <DEDUP_REMOVED lines=10> */
[----:B------:R2:W5:Y:S01]  /*99e0*/  LDL.LU.64 R70, [R1+0x80] ;  /* 0x0000800001467983 */ /* 0x0005620000300a00 */
[----:B------:R-:W-:Y:S01]  /*99f0*/  IMAD.MOV.U32 R215, RZ, RZ, R229 ;  /* 0x000000ffffd77224 */ /* 0x000fe200078e00e5 */
[----:B-1----:R-:W-:Y:S01]  /*9a00*/  HMMA.16816.F32.BF16 R48, R4, R30, R48 ;  /* 0x0000001e0430723c */ /* 0x002fe20000041830 */
[----:B------:R-:W-:Y:S01]  /*9a10*/  IMAD.MOV.U32 R44, RZ, RZ, R228 ;  /* 0x000000ffff2c7224 */ /* 0x000fe200078e00e4 */
[----:B------:R1:W5:Y:S01]  /*9a20*/  LDL.LU.64 R68, [R1+0x78] ;  /* 0x0000780001447983 */ /* 0x0003620000300a00 */
[----:B------:R-:W-:Y:S01]  /*9a30*/  IMAD.MOV.U32 R46, RZ, RZ, R170 ;  /* 0x000000ffff2e7224 */ /* 0x000fe200078e00aa */
[----:B------:R-:W-:-:S04]  /*9a40*/  DEPBAR.LE SB0, 0x0 ;  /* 0x000080000000791a */ /* 0x000fc80000000000 */
[----:B----4-:R-:W-:-:S07]  /*9a50*/  MOV R27, R0 ;  /* 0x00000000001b7202 */ /* 0x010fce0000000f00 */
[----:B------:R-:W-:Y:S01]  /*9a60*/  HMMA.16816.F32.BF16 R24, R4, R36, R24 ;  /* 0x000000240418723c */ /* 0x000fe20000041818 */
[----:B------:R-:W-:Y:S02]  /*9a70*/  IMAD.MOV.U32 R47, RZ, RZ, R169 ;  /* 0x000000ffff2f7224 */ /* 0x000fe400078e00a9 */
[----:B------:R-:W-:Y:S02]  /*9a80*/  IMAD.MOV.U32 R40, RZ, RZ, R35 ;  /* 0x000000ffff287224 */ /* 0x000fe400078e0023 */
[----:B------:R-:W-:-:S03]  /*9a90*/  IMAD.MOV.U32 R42, RZ, RZ, R33 ;  /* 0x000000ffff2a7224 */ /* 0x000fc600078e0021 */
[C---:B--2---:R-:W-:Y:S08]  /*9aa0*/  HMMA.16816.F32.BF16 R52, R4.reuse, R18, R52 ;  /* 0x000000120434723c */ /* 0x044ff00000041834 */
[C---:B------:R-:W-:Y:S03]  /*9ab0*/  HMMA.16816.F32.BF16 R40, R4.reuse, R38, R40 ;  /* 0x000000260428723c */ /* 0x040fe60000041828 */
[----:B------:R-:W-:Y:S04]  /*9ac0*/  STL.64 [R1+0x60], R24 ;  /* 0x0000601801007387 */ /* 0x000fe80000100a00 */
[----:B------:R2:W-:Y:S01]  /*9ad0*/  STL.64 [R1+0x68], R26 ;  /* 0x0000681a01007387 */ /* 0x0005e20000100a00 */
[C---:B------:R-:W-:Y:S08]  /*9ae0*/  HMMA.16816.F32.BF16 R44, R4.reuse, R28, R44 ;  /* 0x0000001c042c723c */ /* 0x040ff0000004182c */
[C---:B------:R-:W-:Y:S08]  /*9af0*/  HMMA.16816.F32.BF16 R212, R4.reuse, R16, R212 ;  /* 0x0000001004d4723c */ /* 0x040ff000000418d4 */
[C---:B---3--:R-:W-:Y:S08]  /*9b00*/  HMMA.16816.F32.BF16 R248, R4.reuse, R14, R248 ;  /* 0x0000000e04f8723c */ /* 0x048ff000000418f8 */
[----:B--2---:R-:W-:Y:S08]  /*9b10*/  HMMA.16816.F32.BF16 R24, R4, R12, R56 ;  /* 0x0000000c0418723c */ /* 0x004ff00000041838 */
[----:B------:R-:W-:Y:S01]  /*9b20*/  HMMA.16816.F32.BF16 R4, R8, R38, R60 ;  /* 0x000000260804723c */ /* 0x000fe2000004183c */
[----:B------:R-:W-:Y:S01]  /*9b30*/  VIADD R0, R32, 0xffffff88 ;  /* 0xffffff8820007836 */ /* 0x000fe20000000000 */
[----:B------:R2:W-:Y:S04]  /*9b40*/  STL.64 [R1+0x20], R52 ;  /* 0x0000203401007387 */ /* 0x0005e80000100a00 */
[C---:B------:R-:W-:Y:S01]  /*9b50*/  ISETP.GE.AND P4, PT, R0.reuse, R22, PT ;  /* 0x000000160000720c */ /* 0x040fe20003f86270 */
[----:B------:R-:W-:Y:S01]  /*9b60*/  STL.64 [R1+0x28], R54 ;  /* 0x0000283601007387 */ /* 0x000fe20000100a00 */
[----:B------:R-:W-:-:S02]  /*9b70*/  ISETP.GE.AND P1, PT, R0, R23, PT ;  /* 0x000000170000720c */ /* 0x000fc40003f26270 */
[----:B------:R-:W-:Y:S01]  /*9b80*/  ISETP.GE.AND P5, PT, R0, R20, PT ;  /* 0x000000140000720c */ /* 0x000fe20003fa6270 */
[----:B------:R-:W-:Y:S04]  /*9b90*/  STL.64 [R1], R24 ;  /* 0x0000001801007387 */ /* 0x000fe80000100a00 */
[----:B------:R3:W-:Y:S04]  /*9ba0*/  STL.64 [R1+0x8], R26 ;  /* 0x0000081a01007387 */ /* 0x0007e80000100a00 */
[----:B------:R-:W-:Y:S02]  /*9bb0*/  FSEL R34, R4, -INF , !P4 ;  /* 0xff80000004227808 */ /* 0x000fe40006000000 */
[----:B------:R-:W-:Y:S01]  /*9bc0*/  ISETP.GE.AND P4, PT, R0, R21, PT ;  /* 0x000000150000720c */ /* 0x000fe20003f86270 */
[----:B------:R-:W-:Y:S01]  /*9bd0*/  VIADD R0, R32, 0xffffff89 ;  /* 0xffffff8920007836 */ /* 0x000fe20000000000 */
[----:B--2---:R-:W-:-:S04]  /*9be0*/  FSEL R52, R6, -INF , !P1 ;  /* 0xff80000006347808 */ /* 0x004fc80004800000 */
[----:B------:R-:W-:Y:S01]  /*9bf0*/  ISETP.GE.AND P1, PT, R0, R20, PT ;  /* 0x000000140000720c */ /* 0x000fe20003f26270 */
[----:B---3--:R-:W-:Y:S01]  /*9c00*/  HMMA.16816.F32.BF16 R24, R8, R28, R204 ;  /* 0x0000001c0818723c */ /* 0x008fe200000418cc */
[----:B------:R-:W-:Y:S02]  /*9c10*/  FSEL R54, R40, -INF , !P5 ;  /* 0xff80000028367808 */ /* 0x000fe40006800000 */
[----:B------:R-:W-:Y:S02]  /*9c20*/  FSEL R55, R42, -INF , !P4 ;  /* 0xff8000002a377808 */ /* 0x000fe40006000000 */
[----:B------:R-:W-:Y:S01]  /*9c30*/  FSEL R53, R41, -INF , !P1 ;  /* 0xff80000029357808 */ /* 0x000fe20004800000 */
[----:B------:R-:W-:Y:S01]  /*9c40*/  BAR.SYNC.DEFER_BLOCKING 0x0 ;  /* 0x0000000000007b1d */ /* 0x000fe20000010000 */
[C---:B------:R-:W-:Y:S02]  /*9c50*/  ISETP.GE.AND P5, PT, R0.reuse, R22, PT ;  /* 0x000000160000720c */ /* 0x040fe40003fa6270 */
[----:B------:R-:W-:-:S02]  /*9c60*/  ISETP.GE.AND P4, PT, R0, R21, PT ;  /* 0x000000150000720c */ /* 0x000fc40003f86270 */
[----:B------:R-:W-:Y:S02]  /*9c70*/  ISETP.GE.AND P1, PT, R0, R23, PT ;  /* 0x000000170000720c */ /* 0x000fe40003f26270 */
[----:B------:R-:W-:Y:S02]  /*9c80*/  IADD3 R0, PT, PT, R32, -0x70, RZ ;  /* 0xffffff9020007810 */ /* 0x000fe40007ffe0ff */
[----:B------:R-:W-:Y:S02]  /*9c90*/  FSEL R60, R43, -INF , !P4 ;  /* 0xff8000002b3c7808 */ /* 0x000fe40006000000 */
[----:B------:R-:W-:Y:S01]  /*9ca0*/  ISETP.GE.AND P4, PT, R0, R22, PT ;  /* 0x000000160000720c */ /* 0x000fe20003f86270 */
[----:B------:R-:W-:Y:S01]  /*9cb0*/  HMMA.16816.F32.BF16 R56, R8, R36, R244 ;  /* 0x000000240838723c */ /* 0x000fe200000418f4 */
[----:B------:R-:W-:Y:S02]  /*9cc0*/  FSEL R33, R5, -INF , !P5 ;  /* 0xff80000005217808 */ /* 0x000fe40006800000 */
[----:B------:R-:W-:-:S02]  /*9cd0*/  FSEL R35, R7, -INF , !P1 ;  /* 0xff80000007237808 */ /* 0x000fc40004800000 */
[----:B------:R-:W-:Y:S02]  /*9ce0*/  FSEL R207, R24, -INF , !P4 ;  /* 0xff80000018cf7808 */ /* 0x000fe40006000000 */
[C---:B------:R-:W-:Y:S01]  /*9cf0*/  ISETP.GE.AND P1, PT, R0.reuse, R23, PT ;  /* 0x000000170000720c */ /* 0x040fe20003f26270 */
[----:B------:R-:W-:Y:S01]  /*9d00*/  HMMA.16816.F32.BF16 R36, R8, R30, R64 ;  /* 0x0000001e0824723c */ /* 0x000fe20000041840 */
[C---:B------:R-:W-:Y:S02]  /*9d10*/  ISETP.GE.AND P5, PT, R0.reuse, R20, PT ;  /* 0x000000140000720c */ /* 0x040fe40003fa6270 */
[----:B------:R-:W-:Y:S01]  /*9d20*/  ISETP.GE.AND P4, PT, R0, R21, PT ;  /* 0x000000150000720c */ /* 0x000fe20003f86270 */
[----:B------:R-:W-:Y:S01]  /*9d30*/  VIADD R0, R32, 0xffffff91 ;  /* 0xffffff9120007836 */ /* 0x000fe20000000000 */
[----:B------:R-:W-:-:S04]  /*9d40*/  FSEL R228, R26, -INF , !P1 ;  /* 0xff8000001ae47808 */ /* 0x000fc80004800000 */
[----:B------:R-:W-:Y:S01]  /*9d50*/  ISETP.GE.AND P1, PT, R0, R22, PT ;  /* 0x000000160000720c */ /* 0x000fe20003f26270 */
[----:B------:R-:W-:-:S03]  /*9d60*/  VIADD R2, R32, 0xffffff98 ;  /* 0xffffff9820027836 */ /* 0x000fc60000000000 */
[----:B------:R-:W-:Y:S02]  /*9d70*/  FSEL R206, R25, -INF , !P1 ;  /* 0xff80000019ce7808 */ /* 0x000fe40004800000 */
[----:B------:R-:W-:Y:S01]  /*9d80*/  ISETP.GE.AND P1, PT, R0, R21, PT ;  /* 0x000000150000720c */ /* 0x000fe20003f26270 */
[----:B------:R-:W-:Y:S01]  /*9d90*/  HMMA.16816.F32.BF16 R4, R8, R16, R224 ;  /* 0x000000100804723c */ /* 0x000fe200000418e0 */
[----:B------:R-:W-:Y:S02]  /*9da0*/  FSEL R231, R46, -INF , !P4 ;  /* 0xff8000002ee77808 */ /* 0x000fe40006000000 */
[----:B------:R-:W-:Y:S02]  /*9db0*/  ISETP.GE.AND P4, PT, R0, R20, PT ;  /* 0x000000140000720c */ /* 0x000fe40003f86270 */
[----:B------:R-:W-:Y:S02]  /*9dc0*/  FSEL R224, R47, -INF , !P1 ;  /* 0xff8000002fe07808 */ /* 0x000fe40004800000 */
[----:B------:R-:W-:-:S02]  /*9dd0*/  FSEL R229, R44, -INF , !P5 ;  /* 0xff8000002ce57808 */ /* 0x000fc40006800000 */
[----:B------:R-:W-:Y:S02]  /*9de0*/  ISETP.GE.AND P1, PT, R2, R22, PT ;  /* 0x000000160200720c */ /* 0x000fe40003f26270 */
[-C--:B------:R-:W-:Y:S02]  /*9df0*/  ISETP.GE.AND P5, PT, R0, R23.reuse, PT ;  /* 0x000000170000720c */ /* 0x080fe40003fa6270 */
[----:B------:R-:W-:Y:S02]  /*9e00*/  FSEL R205, R45, -INF , !P4 ;  /* 0xff8000002dcd7808 */ /* 0x000fe40006000000 */
[----:B------:R-:W-:Y:S02]  /*9e10*/  ISETP.GE.AND P4, PT, R2, R23, PT ;  /* 0x000000170200720c */ /* 0x000fe40003f86270 */
[----:B------:R-:W-:Y:S02]  /*9e20*/  FSEL R46, R36, -INF , !P1 ;  /* 0xff800000242e7808 */ /* 0x000fe40004800000 */
[----:B------:R-:W-:-:S02]  /*9e30*/  FSEL R204, R27, -INF , !P5 ;  /* 0xff8000001bcc7808 */ /* 0x000fc40006800000 */
[----:B------:R-:W-:Y:S02]  /*9e40*/  IADD3 R0, PT, PT, R32, -0x67, RZ ;  /* 0xffffff9920007810 */ /* 0x000fe40007ffe0ff */
[C---:B------:R-:W-:Y:S02]  /*9e50*/  ISETP.GE.AND P1, PT, R2.reuse, R21, PT ;  /* 0x000000150200720c */ /* 0x040fe40003f26270 */
[-C--:B------:R-:W-:Y:S02]  /*9e60*/  ISETP.GE.AND P5, PT, R2, R20.reuse, PT ;  /* 0x000000140200720c */ /* 0x080fe40003fa6270 */
[----:B------:R-:W-:Y:S01]  /*9e70*/  FSEL R47, R38, -INF , !P4 ;  /* 0xff800000262f7808 */ /* 0x000fe20006000000 */
[----:B------:R-:W-:Y:S01]  /*9e80*/  VIADD R2, R32, 0xffffffa0 ;  /* 0xffffffa020027836 */ /* 0x000fe20000000000 */
[----:B------:R-:W-:Y:S02]  /*9e90*/  ISETP.GE.AND P4, PT, R0, R20, PT ;  /* 0x000000140000720c */ /* 0x000fe40003f86270 */
[----:B------:R-:W-:-:S02]  /*9ea0*/  FSEL R50, R50, -INF , !P1 ;  /* 0xff80000032327808 */ /* 0x000fc40004800000 */
[----:B------:R-:W-:Y:S02]  /*9eb0*/  FSEL R48, R48, -INF , !P5 ;  /* 0xff80000030307808 */ /* 0x000fe40006800000 */
[C---:B------:R-:W-:Y:S02]  /*9ec0*/  ISETP.GE.AND P1, PT, R0.reuse, R21, PT ;  /* 0x000000150000720c */ /* 0x040fe40003f26270 */
[C---:B------:R-:W-:Y:S02]  /*9ed0*/  ISETP.GE.AND P5, PT, R0.reuse, R22, PT ;  /* 0x000000160000720c */ /* 0x040fe40003fa6270 */
[----:B------:R-:W-:Y:S02]  /*9ee0*/  FSEL R49, R49, -INF , !P4 ;  /* 0xff80000031317808 */ /* 0x000fe40006000000 */
[----:B------:R-:W-:Y:S01]  /*9ef0*/  ISETP.GE.AND P4, PT, R0, R23, PT ;  /* 0x000000170000720c */ /* 0x000fe20003f86270 */
[----:B------:R-:W-:Y:S01]  /*9f00*/  VIADD R0, R32, 0xffffffa1 ;  /* 0xffffffa120007836 */ /* 0x000fe20000000000 */
[----:B------:R-:W-:-:S02]  /*9f10*/  FSEL R51, R51, -INF , !P1 ;  /* 0xff80000033337808 */ /* 0x000fc40004800000 */
[----:B------:R-:W-:Y:S02]  /*9f20*/  FSEL R44, R37, -INF , !P5 ;  /* 0xff800000252c7808 */ /* 0x000fe40006800000 */
[C---:B------:R-:W-:Y:S02]  /*9f30*/  ISETP.GE.AND P1, PT, R2.reuse, R23, PT ;  /* 0x000000170200720c */ /* 0x040fe40003f26270 */
[----:B------:R-:W-:Y:S02]  /*9f40*/  ISETP.GE.AND P5, PT, R2, R20, PT ;  /* 0x000000140200720c */ /* 0x000fe40003fa6270 */
[----:B------:R-:W-:Y:S02]  /*9f50*/  FSEL R225, R6, -INF , !P1 ;  /* 0xff80000006e17808 */ /* 0x000fe40004800000 */
[----:B------:R-:W-:Y:S02]  /*9f60*/  ISETP.GE.AND P1, PT, R0, R22, PT ;  /* 0x000000160000720c */ /* 0x000fe40003f26270 */
[----:B------:R-:W-:-:S02]  /*9f70*/  FSEL R226, R212, -INF , !P5 ;  /* 0xff800000d4e27808 */ /* 0x000fc40006800000 */
[C---:B------:R-:W-:Y:S01]  /*9f80*/  ISETP.GE.AND P5, PT, R0.reuse, R23, PT ;  /* 0x000000170000720c */ /* 0x040fe20003fa6270 */
[----:B------:R-:W-:Y:S01]  /*9f90*/  HMMA.16816.F32.BF16 R28, R8, R18, R220 ;  /* 0x00000012081c723c */ /* 0x000fe200000418dc */
[----:B------:R-:W-:Y:S02]  /*9fa0*/  FSEL R221, R5, -INF , !P1 ;  /* 0xff80000005dd7808 */ /* 0x000fe40004800000 */
[----:B------:R-:W-:Y:S02]  /*9fb0*/  ISETP.GE.AND P1, PT, R0, R21, PT ;  /* 0x000000150000720c */ /* 0x000fe40003f26270 */
[----:B------:R-:W-:-:S03]  /*9fc0*/  FSEL R45, R39, -INF , !P4 ;  /* 0xff800000272d7808 */ /* 0x000fc60006000000 */
[C---:B------:R-:W-:Y:S01]  /*9fd0*/  HMMA.16816.F32.BF16 R40, R8.reuse, R12, R216 ;  /* 0x0000000c0828723c */ /* 0x040fe200000418d8 */
[----:B------:R-:W-:Y:S02]  /*9fe0*/  FSEL R216, R7, -INF , !P5 ;  /* 0xff80000007d87808 */ /* 0x000fe40006800000 */
[----:B------:R-:W-:Y:S02]  /*9ff0*/  IADD3 R7, PT, PT, R32, -0x7f, RZ ;  /* 0xffffff8120077810 */ /* 0x000fe40007ffe0ff */
[-C--:B------:R-:W-:Y:S02]  /*a000*/  ISETP.GE.AND P4, PT, R2, R22.reuse, PT ;  /* 0x000000160200720c */ /* 0x080fe40003f86270 */
[----:B------:R-:W-:Y:S01]  /*a010*/  FSEL R223, R215, -INF , !P1 ;  /* 0xff800000d7df7808 */ /* 0x000fe20004800000 */
[----:B------:R-:W-:Y:S01]  /*a020*/  HMMA.16816.F32.BF16 R36, R8, R14, R208 ;  /* 0x0000000e0824723c */ /* 0x000fe200000418d0 */
[----:B------:R-:W-:Y:S01]  /*a030*/  ISETP.GE.AND P1, PT, R7, R22, PT ;  /* 0x000000160700720c */ /* 0x000fe20003f26270 */
[----:B------:R-:W-:Y:S01]  /*a040*/  VIADD R8, R32, 0xffffff80 ;  /* 0xffffff8020087836 */ /* 0x000fe20000000000 */
[----:B------:R-:W-:-:S02]  /*a050*/  FSEL R227, R4, -INF , !P4 ;  /* 0xff80000004e37808 */ /* 0x000fc40006000000 */
[----:B------:R-:W-:Y:S02]  /*a060*/  ISETP.GE.AND P4, PT, R2, R21, PT ;  /* 0x000000150200720c */ /* 0x000fe40003f86270 */
[----:B------:R-:W-:Y:S02]  /*a070*/  FSEL R18, R57, -INF , !P1 ;  /* 0xff80000039127808 */ /* 0x000fe40004800000 */
[----:B------:R-:W-:Y:S02]  /*a080*/  ISETP.GE.AND P1, PT, R8, R22, PT ;  /* 0x000000160800720c */ /* 0x000fe40003f26270 */
[----:B------:R-:W-:Y:S02]  /*a090*/  FSEL R242, R214, -INF , !P4 ;  /* 0xff800000d6f27808 */ /* 0x000fe40006000000 */
[----:B------:R-:W-:Y:S02]  /*a0a0*/  ISETP.GE.AND P4, PT, R0, R20, PT ;  /* 0x000000140000720c */ /* 0x000fe40003f86270 */
[----:B------:R-:W-:Y:S01]  /*a0b0*/  FSEL R17, R56, -INF , !P1 ;  /* 0xff80000038117808 */ /* 0x000fe20004800000 */
[----:B------:R-:W-:Y:S01]  /*a0c0*/  VIADD R5, R32, 0xffffffa8 ;  /* 0xffffffa820057836 */ /* 0x000fe20000000000 */
[----:B------:R-:W-:-:S02]  /*a0d0*/  FSEL R217, R213, -INF , !P4 ;  /* 0xff800000d5d97808 */ /* 0x000fc40006000000 */
[----:B------:R-:W-:Y:S02]  /*a0e0*/  ISETP.GE.AND P4, PT, R7, R23, PT ;  /* 0x000000170700720c */ /* 0x000fe40003f86270 */
[----:B------:R-:W-:Y:S02]  /*a0f0*/  FMNMX3.FTZ R0, R168, R17, R18, !PT ;  /* 0x00000011a8007276 */ /* 0x000fe40007810012 */
[----:B------:R-:W-:Y:S02]  /*a100*/  FSEL R19, R59, -INF , !P4 ;  /* 0xff8000003b137808 */ /* 0x000fe40006000000 */
[----:B------:R-:W-:Y:S02]  /*a110*/  FMNMX3.FTZ R0, R0, R34, R33, !PT ;  /* 0x0000002200007276 */ /* 0x000fe40007810021 */
[-C--:B------:R-:W-:Y:S02]  /*a120*/  ISETP.GE.AND P4, PT, R8, R23.reuse, PT ;  /* 0x000000170800720c */ /* 0x080fe40003f86270 */
[----:B------:R-:W-:-:S02]  /*a130*/  ISETP.GE.AND P1, PT, R5, R23, PT ;  /* 0x000000170500720c */ /* 0x000fc40003f26270 */
[----:B------:R-:W-:Y:S02]  /*a140*/  IADD3 R4, PT, PT, R32, -0x57, RZ ;  /* 0xffffffa920047810 */ /* 0x000fe40007ffe0ff */
[----:B------:R-:W-:Y:S01]  /*a150*/  FMNMX3.FTZ R0, R0, R207, R206, !PT ;  /* 0x000000cf00007276 */ /* 0x000fe200078100ce */
[----:B------:R-:W-:Y:S01]  /*a160*/  VIADD R6, R32, 0xffffffb0 ;  /* 0xffffffb020067836 */ /* 0x000fe20000000000 */
[----:B------:R-:W-:Y:S01]  /*a170*/  FSEL R24, R58, -INF , !P4 ;  /* 0xff8000003a187808 */ /* 0x000fe20006000000 */
[----:B------:R-:W-:Y:S01]  /*a180*/  VIADD R3, R32, 0xffffffb1 ;  /* 0xffffffb120037836 */ /* 0x000fe20000000000 */
[----:B------:R-:W-:Y:S02]  /*a190*/  FSEL R215, R30, -INF , !P1 ;  /* 0xff8000001ed77808 */ /* 0x000fe40004800000 */
[C---:B------:R-:W-:Y:S02]  /*a1a0*/  ISETP.GE.AND P4, PT, R4.reuse, R22, PT ;  /* 0x000000160400720c */ /* 0x040fe40003f86270 */
[----:B------:R-:W-:-:S02]  /*a1b0*/  ISETP.GE.AND P1, PT, R4, R23, PT ;  /* 0x000000170400720c */ /* 0x000fc40003f26270 */
[----:B------:R-:W-:Y:S02]  /*a1c0*/  ISETP.GE.AND P5, PT, R5, R22, PT ;  /* 0x000000160500720c */ /* 0x000fe40003fa6270 */
[----:B------:R-:W-:Y:S01]  /*a1d0*/  FMNMX3.FTZ R9, R0, R46, R44, !PT ;  /* 0x0000002e00097276 */ /* 0x000fe2000781002c */
[----:B------:R-:W-:Y:S01]  /*a1e0*/  VIADD R0, R32, 0xffffffb9 ;  /* 0xffffffb920007836 */ /* 0x000fe20000000000 */
[----:B------:R-:W-:Y:S02]  /*a1f0*/  FSEL R212, R29, -INF , !P4 ;  /* 0xff8000001dd47808 */ /* 0x000fe40006000000 */
[----:B------:R-:W-:Y:S02]  /*a200*/  FSEL R214, R31, -INF , !P1 ;  /* 0xff8000001fd67808 */ /* 0x000fe40004800000 */
[-C--:B------:R-:W-:Y:S02]  /*a210*/  ISETP.GE.AND P4, PT, R6, R22.reuse, PT ;  /* 0x000000160600720c */ /* 0x080fe40003f86270 */
[----:B------:R-:W-:Y:S01]  /*a220*/  ISETP.GE.AND P1, PT, R3, R22, PT ;  /* 0x000000160300720c */ /* 0x000fe20003f26270 */
[----:B------:R-:W-:Y:S01]  /*a230*/  UISETP.GE.U32.AND UP1, UPT, UR20, 0x3, UPT ;  /* 0x000000031400788c */ /* 0x000fe2000bf26070 */
[----:B------:R-:W-:-:S02]  /*a240*/  FSEL R213, R28, -INF , !P5 ;  /* 0xff8000001cd57808 */ /* 0x000fc40006800000 */
[----:B------:R-:W-:Y:S02]  /*a250*/  IADD3 R2, PT, PT, R32, -0x48, RZ ;  /* 0xffffffb820027810 */ /* 0x000fe40007ffe0ff */
[----:B------:R-:W-:Y:S02]  /*a260*/  FMNMX3.FTZ R9, R9, R227, R221, !PT ;  /* 0x000000e309097276 */ /* 0x000fe400078100dd */
[----:B------:R-:W-:Y:S02]  /*a270*/  FSEL R222, R40, -INF , !P4 ;  /* 0xff80000028de7808 */ /* 0x000fe40006000000 */
[----:B------:R-:W-:Y:S02]  /*a280*/  FSEL R220, R41, -INF , !P1 ;  /* 0xff80000029dc7808 */ /* 0x000fe40004800000 */
[-C--:B------:R-:W-:Y:S02]  /*a290*/  ISETP.GE.AND P4, PT, R2, R22.reuse, PT ;  /* 0x000000160200720c */ /* 0x080fe40003f86270 */
[----:B------:R-:W-:-:S02]  /*a2a0*/  ISETP.GE.AND P1, PT, R0, R22, PT ;  /* 0x000000160000720c */ /* 0x000fc40003f26270 */
[----:B------:R-:W-:Y:S02]  /*a2b0*/  FMNMX3.FTZ R9, R9, R213, R212, !PT ;  /* 0x000000d509097276 */ /* 0x000fe400078100d4 */
[----:B------:R-:W-:Y:S02]  /*a2c0*/  FSEL R219, R36, -INF , !P4 ;  /* 0xff80000024db7808 */ /* 0x000fe40006000000 */
[----:B------:R-:W-:Y:S02]  /*a2d0*/  FSEL R218, R37, -INF , !P1 ;  /* 0xff80000025da7808 */ /* 0x000fe40004800000 */
[----:B------:R-:W-:Y:S02]  /*a2e0*/  FMNMX3.FTZ R9, R9, R222, R220, !PT ;  /* 0x000000de09097276 */ /* 0x000fe400078100dc */
[----:B------:R-:W-:Y:S02]  /*a2f0*/  ISETP.GE.AND P5, PT, R6, R23, PT ;  /* 0x000000170600720c */ /* 0x000fe40003fa6270 */
[----:B------:R-:W-:Y:S01]  /*a300*/  FMNMX3.FTZ R16, R9, R219, R218, !PT ;  /* 0x000000db09107276 */ /* 0x000fe200078100da */
[----:B-1----:R-:W-:Y:S10]  /*a310*/  BRA.U !UP1, `(.L_x_252) ;  /* 0x0000000509707547 */ /* 0x002ff4000b800000 */
[----:B------:R-:W-:-:S04]  /*a320*/  UIADD3 UR13, UPT, UPT, UR20, -0x3, URZ ;  /* 0xfffffffd140d7890 */ /* 0x000fc8000fffe0ff */
[----:B------:R-:W-:-:S04]  /*a330*/  UIMAD.WIDE.U32 UR14, UR13, UR10, URZ ;  /* 0x0000000a0d0e72a5 */ /* 0x000fc8000f8e00ff */
[----:B------:R-:W-:Y:S02]  /*a340*/  USHF.L.U32 UR4, UR14, 0x6, URZ ;  /* 0x000000060e047899 */ /* 0x000fe400080006ff */
[----:B------:R-:W-:-:S04]  /*a350*/  UIMAD UR13, UR13, UR11, UR15 ;  /* 0x0000000b0d0d72a4 */ /* 0x000fc8000f8e020f */
[----:B------:R-:W-:Y:S01]  /*a360*/  USHF.L.U64.HI UR5, UR14, 0x6, UR13 ;  /* 0x000000060e057899 */ /* 0x000fe2000801020d */
[----:B------:R-:W-:Y:S02]  /*a370*/  IMAD.U32 R10, RZ, RZ, UR4 ;  /* 0x00000004ff0a7e24 */ /* 0x000fe4000f8e00ff */
[----:B------:R-:W-:Y:S01]  /*a380*/  IMAD.U32 R11, RZ, RZ, UR4 ;  /* 0x00000004ff0b7e24 */ /* 0x000fe2000f8e00ff */
[----:B------:R-:W-:Y:S02]  /*a390*/  ULEA UR4, UP0, UR10, UR4, 0x4 ;  /* 0x000000040a047291 */ /* 0x000fe4000f8020ff */
[----:B------:R-:W-:Y:S01]  /*a3a0*/  IMAD.U32 R9, RZ, RZ, UR5 ;  /* 0x00000005ff097e24 */ /* 0x000fe2000f8e00ff */
[----:B------:R-:W-:Y:S01]  /*a3b0*/  @!P3 LEA R10, P1, R10, R240, 0x1 ;  /* 0x000000f00a0ab211 */ /* 0x000fe200078208ff */
[----:B------:R-:W-:Y:S02]  /*a3c0*/  ULEA.HI.X UR5, UR10, UR5, UR11, 0x4, UP0 ;  /* 0x000000050a057291 */ /* 0x000fe400080f240b */
[----:B------:R-:W-:Y:S01]  /*a3d0*/  IMAD.U32 R14, RZ, RZ, UR4 ;  /* 0x00000004ff0e7e24 */ /* 0x000fe2000f8e00ff */
[----:B------:R-:W-:Y:S01]  /*a3e0*/  @!P3 LEA.HI.X R11, R11, R239, R9, 0x1, P1 ;  /* 0x000000ef0b0bb211 */ /* 0x000fe200008f0c09 */
[----:B------:R-:W-:-:S04]  /*a3f0*/  IMAD.U32 R9, RZ, RZ, UR14 ;  /* 0x0000000eff097e24 */ /* 0x000fc8000f8e00ff */
[----:B------:R-:W-:Y:S01]  /*a400*/  @!PT LDS RZ, [RZ] ;  /* 0x00000000fffff984 */ /* 0x000fe20000000800 */
[----:B------:R-:W-:Y:S01]  /*a410*/  @!PT LDS RZ, [RZ] ;  /* 0x00000000fffff984 */ /* 0x000fe20000000800 */
[----:B------:R-:W-:Y:S01]  /*a420*/  @!PT LDS RZ, [RZ] ;  /* 0x00000000fffff984 */ /* 0x000fe20000000800 */
[----:B------:R1:W-:Y:S01]  /*a430*/  @!P3 LDGSTS.E.BYPASS.LTC128B.128 [R238+0x8000], desc[UR22][R10.64] ;  /* 0x080000000aeebfae */ /* 0x0003e2000b981a16 */
[----:B------:R-:W-:Y:S01]  /*a440*/  @!P2 LEA R12, P1, R9, R240, 0x7 ;  /* 0x000000f0090ca211 */ /* 0x000fe200078238ff */
[----:B------:R-:W-:Y:S02]  /*a450*/  IMAD.U32 R9, RZ, RZ, UR13 ;  /* 0x0000000dff097e24 */ /* 0x000fe4000f8e00ff */
[----:B------:R2:W-:Y:S01]  /*a460*/  @P3 STS.128 [R238+0x8000], RZ ;  /* 0x008000ffee003388 */ /* 0x0005e20000000c00 */
[----:B-1----:R-:W-:Y:S02]  /*a470*/  IMAD.U32 R10, RZ, RZ, UR14 ;  /* 0x0000000eff0a7e24 */ /* 0x002fe4000f8e00ff */
[----:B------:R-:W-:-:S03]  /*a480*/  IMAD.U32 R11, RZ, RZ, UR4 ;  /* 0x00000004ff0b7e24 */ /* 0x000fc6000f8e00ff */
[----:B------:R-:W-:Y:S01]  /*a490*/  @!P2 LEA.HI.X R13, R10, R239, R9, 0x7, P1 ;  /* 0x000000ef0a0da211 */ /* 0x000fe200008f3c09 */
[----:B------:R-:W-:Y:S01]  /*a4a0*/  IMAD.U32 R9, RZ, RZ, UR5 ;  /* 0x00000005ff097e24 */ /* 0x000fe2000f8e00ff */
[----:B------:R-:W-:-:S03]  /*a4b0*/  @!P3 LEA R10, P1, R11, R240, 0x1 ;  /* 0x000000f00b0ab211 */ /* 0x000fc600078208ff */
[----:B------:R-:W-:Y:S01]  /*a4c0*/  @!PT LDS RZ, [RZ] ;  /* 0x00000000fffff984 */ /* 0x000fe20000000800 */
[----:B------:R-:W-:Y:S01]  /*a4d0*/  @!PT LDS RZ, [RZ] ;  /* 0x00000000fffff984 */ /* 0x000fe20000000800 */
[----:B------:R-:W-:Y:S01]  /*a4e0*/  @!PT LDS RZ, [RZ] ;  /* 0x00000000fffff984 */ /* 0x000fe20000000800 */
[----:B------:R1:W-:Y:S01]  /*a4f0*/  @!P2 LDGSTS.E.BYPASS.LTC128B.128 [R238+0xa000], desc[UR22][R12.64+0x80] ;  /* 0x0a0000800ceeafae */ /* 0x0003e2000b981a16 */
[----:B------:R-:W-:Y:S01]  /*a500*/  @!P3 LEA.HI.X R11, R14, R239, R9, 0x1, P1 ;  /* 0x000000ef0e0bb211 */ /* 0x000fe200008f0c09 */
[----:B------:R-:W-:Y:S02]  /*a510*/  IMAD.U32 R9, RZ, RZ, UR10 ;  /* 0x0000000aff097e24 */ /* 0x000fe4000f8e00ff */
[----:B------:R2:W-:Y:S03]  /*a520*/  @P2 STS.128 [R238+0xa000], RZ ;  /* 0x00a000ffee002388 */ /* 0x0005e60000000c00 */
[----:B------:R-:W-:Y:S01]  /*a530*/  @!P3 LEA R9, P4, R9, UR4, 0x4 ;  /* 0x000000040909bc11 */ /* 0x000fe2000f8820ff */
[----:B------:R-:W-:Y:S01]  /*a540*/  @!PT LDS RZ, [RZ] ;  /* 0x00000000fffff984 */ /* 0x000fe20000000800 */
[----:B------:R-:W-:Y:S01]  /*a550*/  @!PT LDS RZ, [RZ] ;  /* 0x00000000fffff984 */ /* 0x000fe20000000800 */
[----:B------:R-:W-:Y:S01]  /*a560*/  @!PT LDS RZ, [RZ] ;  /* 0x00000000fffff984 */ /* 0x000fe20000000800 */
[----:B------:R3:W-:Y:S04]  /*a570*/  @!P3 LDGSTS.E.BYPASS.LTC128B.128 [R238+0x8800], desc[UR22][R10.64] ;  /* 0x088000000aeebfae */ /* 0x0007e8000b981a16 */
[----:B------:R2:W-:Y:S01]  /*a580*/  @P3 STS.128 [R238+0x8800], RZ ;  /* 0x008800ffee003388 */ /* 0x0005e20000000c00 */
[----:B-1----:R-:W-:-:S02]  /*a590*/  IMAD.U32 R13, RZ, RZ, UR10 ;  /* 0x0000000aff0d7e24 */ /* 0x002fc4000f8e00ff */
[----:B------:R-:W-:-:S05]  /*a5a0*/  IMAD.U32 R12, RZ, RZ, UR11 ;  /* 0x0000000bff0c7e24 */ /* 0x000fca000f8e00ff */
[----:B------:R-:W-:Y:S01]  /*a5b0*/  @!P3 LEA.HI.X R13, R13, UR5, R12, 0x4, P4 ;  /* 0x000000050d0dbc11 */ /* 0x000fe2000a0f240c */
[----:B---3--:R-:W-:Y:S01]  /*a5c0*/  IMAD.U32 R11, RZ, RZ, UR5 ;  /* 0x00000005ff0b7e24 */ /* 0x008fe2000f8e00ff */
[----:B------:R-:W-:-:S04]  /*a5d0*/  @!P2 LEA R10, P1, R14, R240, 0x1 ;  /* 0x000000f00e0aa211 */ /* 0x000fc800078208ff */
        /* <DEDUP_REMOVED lines=17> */
[----:B------:R-:W-:-:S03]  /*a6f0*/  IMAD.U32 R10, RZ, RZ, UR10 ;  /* 0x0000000aff0a7e24 */ /* 0x000fc6000f8e00ff */
[----:B------:R-:W-:Y:S01]  /*a700*/  @!P2 LEA.HI.X R15, R14, UR5, R11, 0x4, P1 ;  /* 0x000000050e0fac11 */ /* 0x000fe200088f240b */
[----:B------:R-:W-:Y:S01]  /*a710*/  IMAD.U32 R11, RZ, RZ, UR10 ;  /* 0x0000000aff0b7e24 */ /* 0x000fe2000f8e00ff */
[----:B------:R-:W-:Y:S01]  /*a720*/  @!P3 LEA R10, P1, R10, UR4, 0x5 ;  /* 0x000000040a0abc11 */ /* 0x000fe2000f8228ff */
[----:B---3--:R-:W-:Y:S02]  /*a730*/  IMAD.U32 R13, RZ, RZ, UR10 ;  /* 0x0000000aff0d7e24 */ /* 0x008fe4000f8e00ff */
[----:B------:R-:W-:-:S05]  /*a740*/  IMAD.U32 R12, RZ, RZ, UR11 ;  /* 0x0000000bff0c7e24 */ /* 0x000fca000f8e00ff */
[----:B------:R-:W-:Y:S02]  /*a750*/  @!P3 LEA.HI.X R26, R13, UR5, R12, 0x5, P1 ;  /* 0x000000050d1abc11 */ /* 0x000fe400088f2c0c */
[----:B------:R-:W-:-:S04]  /*a760*/  @!P2 LEA R11, P1, R11, UR4, 0x5 ;  /* 0x000000040b0bac11 */ /* 0x000fc8000f8228ff */
[----:B------:R-:W-:Y:S02]  /*a770*/  @!P2 LEA.HI.X R25, R13, UR5, R12, 0x5, P1 ;  /* 0x000000050d19ac11 */ /* 0x000fe400088f2c0c */
[----:B------:R-:W-:-:S04]  /*a780*/  @!P2 LEA R14, P1, R9, R240, 0x1 ;  /* 0x000000f0090ea211 */ /* 0x000fc800078208ff */
[----:B------:R-:W-:Y:S02]  /*a790*/  @!P2 LEA.HI.X R15, R9, R239, R15, 0x1, P1 ;  /* 0x000000ef090fa211 */ /* 0x000fe400008f0c0f */
[----:B------:R-:W-:-:S03]  /*a7a0*/  @!P3 LEA R12, P1, R10, R240, 0x1 ;  /* 0x000000f00a0cb211 */ /* 0x000fc600078208ff */
[----:B------:R-:W-:Y:S01]  /*a7b0*/  @!PT LDS RZ, [RZ] ;  /* 0x00000000fffff984 */ /* 0x000fe20000000800 */
[----:B------:R-:W-:Y:S01]  /*a7c0*/  @!PT LDS RZ, [RZ] ;  /* 0x00000000fffff984 */ /* 0x000fe20000000800 */
[----:B------:R-:W-:Y:S01]  /*a7d0*/  @!PT LDS RZ, [RZ] ;  /* 0x00000000fffff984 */ /* 0x000fe20000000800 */
[----:B------:R2:W-:Y:S01]  /*a7e0*/  @!P2 LDGSTS.E.BYPASS.LTC128B.128 [R238+0xb000], desc[UR22][R14.64+0x80] ;  /* 0x0b0000800eeeafae */ /* 0x0005e2000b981a16 */
[-C--:B------:R-:W-:Y:S02]  /*a7f0*/  @!P3 LEA.HI.X R13, R10, R239.reuse, R26, 0x1, P1 ;  /* 0x000000ef0a0db211 */ /* 0x080fe400008f0c1a */
[C---:B------:R-:W-:Y:S01]  /*a800*/  @!P2 LEA R10, P1, R11.reuse, R240, 0x1 ;  /* 0x000000f00b0aa211 */ /* 0x040fe200078208ff */
[----:B------:R2:W-:Y:S03]  /*a810*/  @P2 STS.128 [R238+0xb000], RZ ;  /* 0x00b000ffee002388 */ /* 0x0005e60000000c00 */
[----:B------:R-:W-:Y:S01]  /*a820*/  @!P2 LEA.HI.X R11, R11, R239, R25, 0x1, P1 ;  /* 0x000000ef0b0ba211 */ /* 0x000fe200008f0c19 */
        /* <DEDUP_REMOVED lines=11> */
.L_x_252:
[----:B--2---:R-:W2:Y:S01]  /*a8e0*/  LDL.LU R10, [R1+0x64] ;  /* 0x00006400010a7983 */ /* 0x004ea20000300800 */
[----:B------:R-:W-:Y:S01]  /*a8f0*/  ISETP.GE.AND P1, PT, R7, R20, PT ;  /* 0x000000140700720c */ /* 0x000fe20003f26270 */
[----:B------:R-:W1:Y:S02]  /*a900*/  LDCU UR4, c[0x0][0x45c] ;  /* 0x00008b80ff0477ac */ /* 0x000e640008000800 */
[----:B------:R-:W3:Y:S04]  /*a910*/  LDL.LU R11, [R1+0x6c] ;  /* 0x00006c00010b7983 */ /* 0x000ee80000300800 */
[----:B------:R-:W4:Y:S04]  /*a920*/  LDL.LU R26, [R1+0x20] ;  /* 0x00002000011a7983 */ /* 0x000f280000300800 */
        /* <DEDUP_REMOVED lines=8> */
[----:B------:R-:W4:Y:S01]  /*a9b0*/  LDL.LU R25, [R1] ;  /* 0x0000000001197983 */ /* 0x000f220000300800 */
[----:B------:R-:W-:-:S02]  /*a9c0*/  FSEL R66, R42, -INF , !P5 ;  /* 0xff8000002a427808 */ /* 0x000fc40006800000 */
[----:B------:R-:W-:Y:S01]  /*a9d0*/  ISETP.GE.AND P5, PT, R7, R21, PT ;  /* 0x000000150700720c */ /* 0x000fe20003fa6270 */
[----:B------:R-:W-:Y:S01]  /*a9e0*/  STL [R1+0x74], R22 ;  /* 0x0000741601007387 */ /* 0x000fe20000100800 */
[----:B------:R-:W-:Y:S02]  /*a9f0*/  FMNMX3.FTZ R9, R167, R24, R19, !PT ;  /* 0x00000018a7097276 */ /* 0x000fe40007810013 */
[----:B------:R-:W-:Y:S01]  /*aa00*/  ISETP.GE.AND P4, PT, R3, R23, PT ;  /* 0x000000170300720c */ /* 0x000fe20003f86270 */
[----:B------:R-:W1:Y:S01]  /*aa10*/  SHFL.BFLY PT, R12, R16, 0x2, 0x1f ;  /* 0x0c401f00100c7f89 */ /* 0x000e6200000e0000 */
[----:B------:R-:W-:Y:S02]  /*aa20*/  FMNMX3.FTZ R7, R9, R52, R35, !PT ;  /* 0x0000003409077276 */ /* 0x000fe40007810023 */
[----:B------:R-:W-:Y:S02]  /*aa30*/  FSEL R67, R43, -INF , !P4 ;  /* 0xff8000002b437808 */ /* 0x000fe40006000000 */
[----:B------:R-:W-:-:S02]  /*aa40*/  FMNMX3.FTZ R7, R7, R228, R204, !PT ;  /* 0x000000e407077276 */ /* 0x000fc400078100cc */
[----:B------:R-:W-:Y:S02]  /*aa50*/  ISETP.GE.AND P4, PT, R2, R23, PT ;  /* 0x000000170200720c */ /* 0x000fe40003f86270 */
[----:B------:R-:W-:Y:S02]  /*aa60*/  FMNMX3.FTZ R7, R7, R47, R45, !PT ;  /* 0x0000002f07077276 */ /* 0x000fe4000781002d */
[----:B------:R-:W-:Y:S02]  /*aa70*/  FSEL R63, R38, -INF , !P4 ;  /* 0xff800000263f7808 */ /* 0x000fe40006000000 */
[----:B------:R-:W-:Y:S02]  /*aa80*/  FMNMX3.FTZ R7, R7, R225, R216, !PT ;  /* 0x000000e107077276 */ /* 0x000fe400078100d8 */
[----:B------:R-:W-:Y:S02]  /*aa90*/  ISETP.GE.AND P4, PT, R8, R21, PT ;  /* 0x000000150800720c */ /* 0x000fe40003f86270 */
[----:B--2---:R-:W-:-:S02]  /*aaa0*/  FSEL R10, R10, -INF , !P1 ;  /* 0xff8000000a0a7808 */ /* 0x004fc40004800000 */
[-C--:B------:R-:W-:Y:S02]  /*aab0*/  ISETP.GE.AND P1, PT, R5, R20.reuse, PT ;  /* 0x000000140500720c */ /* 0x080fe40003f26270 */
[----:B---3--:R-:W-:Y:S02]  /*aac0*/  FSEL R11, R11, -INF , !P5 ;  /* 0xff8000000b0b7808 */ /* 0x008fe40006800000 */
[----:B------:R-:W-:Y:S02]  /*aad0*/  ISETP.GE.AND P5, PT, R8, R20, PT ;  /* 0x000000140800720c */ /* 0x000fe40003fa6270 */
[----:B----4-:R-:W-:Y:S02]  /*aae0*/  FSEL R36, R26, -INF , !P1 ;  /* 0xff8000001a247808 */ /* 0x010fe40004800000 */
[----:B------:R-:W-:Y:S02]  /*aaf0*/  ISETP.GE.AND P1, PT, R0, R23, PT ;  /* 0x000000170000720c */ /* 0x000fe40003f26270 */
[----:B------:R-:W-:-:S02]  /*ab00*/  FSEL R9, R13, -INF , !P5 ;  /* 0xff8000000d097808 */ /* 0x000fc40006800000 */
[----:B------:R-:W-:Y:S02]  /*ab10*/  FSEL R26, R39, -INF , !P1 ;  /* 0xff800000271a7808 */ /* 0x000fe40004800000 */
[-C--:B------:R-:W-:Y:S02]  /*ab20*/  ISETP.GE.AND P1, PT, R4, R20.reuse, PT ;  /* 0x000000140400720c */ /* 0x080fe40003f26270 */
[-C--:B------:R-:W-:Y:S02]  /*ab30*/  ISETP.GE.AND P5, PT, R6, R20.reuse, PT ;  /* 0x000000140600720c */ /* 0x080fe40003fa6270 */
[----:B------:R-:W-:Y:S02]  /*ab40*/  FSEL R31, R27, -INF , !P1 ;  /* 0xff8000001b1f7808 */ /* 0x000fe40004800000 */
[----:B------:R-:W-:Y:S02]  /*ab50*/  ISETP.GE.AND P1, PT, R3, R20, PT ;  /* 0x000000140300720c */ /* 0x000fe40003f26270 */
[----:B------:R-:W-:-:S02]  /*ab60*/  FMNMX3.FTZ R13, R7, R215, R214, !PT ;  /* 0x000000d7070d7276 */ /* 0x000fc400078100d6 */
[----:B------:R-:W-:Y:S02]  /*ab70*/  FMNMX3.FTZ R7, R166, R9, R10, !PT ;  /* 0x00000009a6077276 */ /* 0x000fe4000781000a */
[----:B------:R-:W-:Y:S02]  /*ab80*/  FMNMX3.FTZ R13, R13, R66, R67, !PT ;  /* 0x000000420d0d7276 */ /* 0x000fe40007810043 */
[----:B-1----:R-:W-:Y:S02]  /*ab90*/  FMNMX.FTZ R8, R16, R12, !PT ;  /* 0x0000000c10087209 */ /* 0x002fe40007810000 */
[----:B------:R-:W-:Y:S02]  /*aba0*/  FMNMX3.FTZ R12, R7, R54, R53, !PT ;  /* 0x00000036070c7276 */ /* 0x000fe40007810035 */
[----:B------:R-:W-:Y:S02]  /*abb0*/  FMNMX3.FTZ R7, R13, R63, R26, !PT ;  /* 0x0000003f0d077276 */ /* 0x000fe4000781001a */
[----:B------:R-:W-:-:S03]  /*abc0*/  FMNMX3.FTZ R12, R12, R229, R205, !PT ;  /* 0x000000e50c0c7276 */ /* 0x000fc600078100cd */
[----:B------:R-:W1:Y:S01]  /*abd0*/  SHFL.BFLY PT, R13, R7, 0x2, 0x1f ;  /* 0x0c401f00070d7f89 */ /* 0x000e6200000e0000 */
[----:B------:R-:W-:Y:S02]  /*abe0*/  FMNMX3.FTZ R12, R12, R48, R49, !PT ;  /* 0x000000300c0c7276 */ /* 0x000fe40007810031 */
[----:B------:R-:W-:Y:S02]  /*abf0*/  FSEL R27, R25, -INF , !P5 ;  /* 0xff800000191b7808 */ /* 0x000fe40006800000 */
[----:B------:R-:W-:Y:S02]  /*ac00*/  FSEL R25, R14, -INF , !P1 ;  /* 0xff8000000e197808 */ /* 0x000fe40004800000 */
[----:B------:R-:W-:Y:S01]  /*ac10*/  ISETP.GE.AND P1, PT, R5, R21, PT ;  /* 0x000000150500720c */ /* 0x000fe20003f26270 */
[----:B------:R-:W2:Y:S01]  /*ac20*/  SHFL.BFLY PT, R14, R8, 0x1, 0x1f ;  /* 0x0c201f00080e7f89 */ /* 0x000ea200000e0000 */
[----:B------:R-:W-:Y:S02]  /*ac30*/  ISETP.GE.AND P5, PT, R2, R20, PT ;  /* 0x000000140200720c */ /* 0x000fe40003fa6270 */
[----:B------:R-:W-:-:S02]  /*ac40*/  FSEL R30, R30, -INF , !P1 ;  /* 0xff8000001e1e7808 */ /* 0x000fc40004800000 */
[-C--:B------:R-:W-:Y:S02]  /*ac50*/  ISETP.GE.AND P1, PT, R3, R21.reuse, PT ;  /* 0x000000150300720c */ /* 0x080fe40003f26270 */
[----:B------:R-:W-:Y:S02]  /*ac60*/  FSEL R5, R32, -INF , !P4 ;  /* 0xff80000020057808 */ /* 0x000fe40006000000 */
[----:B------:R-:W-:Y:S02]  /*ac70*/  FSEL R247, R15, -INF , !P1 ;  /* 0xff8000000ff77808 */ /* 0x000fe40004800000 */
[----:B------:R-:W3:Y:S01]  /*ac80*/  LDL.LU R15, [R1+0x34] ;  /* 0x00003400010f7983 */ /* 0x000ee20000300800 */
[----:B------:R-:W-:Y:S02]  /*ac90*/  FSEL R252, R248, -INF , !P5 ;  /* 0xff800000f8fc7808 */ /* 0x000fe40006800000 */
[----:B------:R-:W-:Y:S02]  /*aca0*/  ISETP.GE.AND P5, PT, R4, R21, PT ;  /* 0x000000150400720c */ /* 0x000fe40003fa6270 */
[----:B------:R-:W-:-:S02]  /*acb0*/  FMNMX3.FTZ R4, R164, R5, R11, !PT ;  /* 0x00000005a4047276 */ /* 0x000fc4000781000b */
[----:B------:R-:W-:Y:S02]  /*acc0*/  ISETP.GE.AND P4, PT, R0, R20, PT ;  /* 0x000000140000720c */ /* 0x000fe40003f86270 */
[----:B------:R-:W-:Y:S02]  /*acd0*/  FMNMX3.FTZ R4, R4, R55, R60, !PT ;  /* 0x0000003704047276 */ /* 0x000fe4000781003c */
[----:B------:R-:W-:Y:S02]  /*ace0*/  FMNMX3.FTZ R12, R12, R226, R217, !PT ;  /* 0x000000e20c0c7276 */ /* 0x000fe400078100d9 */
[----:B------:R-:W-:Y:S02]  /*acf0*/  FSEL R249, R249, -INF , !P4 ;  /* 0xff800000f9f97808 */ /* 0x000fe40006000000 */
[----:B------:R-:W-:Y:S02]  /*ad00*/  ISETP.GE.AND P4, PT, R6, R21, PT ;  /* 0x000000150600720c */ /* 0x000fe40003f86270 */
[----:B------:R-:W-:-:S02]  /*ad10*/  FMNMX3.FTZ R6, R4, R231, R224, !PT ;  /* 0x000000e704067276 */ /* 0x000fc400078100e0 */
[----:B------:R-:W-:Y:S02]  /*ad20*/  FMNMX3.FTZ R12, R12, R36, R31, !PT ;  /* 0x000000240c0c7276 */ /* 0x000fe4000781001f */
[----:B------:R-:W-:Y:S02]  /*ad30*/  FSEL R29, R29, -INF , !P5 ;  /* 0xff8000001d1d7808 */ /* 0x000fe40006800000 */
[----:B------:R-:W-:Y:S02]  /*ad40*/  ISETP.GE.AND P5, PT, R2, R21, PT ;  /* 0x000000150200720c */ /* 0x000fe40003fa6270 */
[----:B------:R-:W-:Y:S02]  /*ad50*/  FMNMX3.FTZ R2, R6, R50, R51, !PT ;  /* 0x0000003206027276 */ /* 0x000fe40007810033 */
[----:B------:R-:W-:Y:S02]  /*ad60*/  FMNMX3.FTZ R12, R12, R27, R25, !PT ;  /* 0x0000001b0c0c7276 */ /* 0x000fe40007810019 */
[----:B------:R-:W-:-:S02]  /*ad70*/  FMNMX3.FTZ R2, R2, R242, R223, !PT ;  /* 0x000000f202027276 */ /* 0x000fc400078100df */
[----:B------:R-:W-:Y:S02]  /*ad80*/  FMNMX3.FTZ R4, R12, R252, R249, !PT ;  /* 0x000000fc0c047276 */ /* 0x000fe400078100f9 */
[----:B------:R-:W-:Y:S02]  /*ad90*/  FSEL R248, R28, -INF , !P4 ;  /* 0xff8000001cf87808 */ /* 0x000fe40006000000 */
[----:B------:R-:W-:Y:S01]  /*ada0*/  ISETP.GE.AND P4, PT, R0, R21, PT ;  /* 0x000000150000720c */ /* 0x000fe20003f86270 */
[----:B------:R-:W4:Y:S01]  /*adb0*/  SHFL.BFLY PT, R12, R4, 0x2, 0x1f ;  /* 0x0c401f00040c7f89 */ /* 0x000f2200000e0000 */
[----:B------:R-:W-:Y:S02]  /*adc0*/  FMNMX3.FTZ R0, R2, R30, R29, !PT ;  /* 0x0000001e02007276 */ /* 0x000fe4000781001d */
[----:B-1----:R-:W-:Y:S02]  /*add0*/  FMNMX.FTZ R3, R7, R13, !PT ;  /* 0x0000000d07037209 */ /* 0x002fe40007810000 */
[----:B------:R-:W-:-:S02]  /*ade0*/  FSEL R250, R250, -INF , !P5 ;  /* 0xff800000fafa7808 */ /* 0x000fc40006800000 */
[----:B------:R-:W-:Y:S02]  /*adf0*/  FSEL R251, R251, -INF , !P4 ;  /* 0xff800000fbfb7808 */ /* 0x000fe40006000000 */
[----:B------:R-:W-:Y:S01]  /*ae00*/  FMNMX3.FTZ R0, R0, R248, R247, !PT ;  /* 0x000000f800007276 */ /* 0x000fe200078100f7 */
[----:B------:R-:W1:Y:S01]  /*ae10*/  SHFL.BFLY PT, R6, R3, 0x1, 0x1f ;  /* 0x0c201f0003067f89 */ /* 0x000e6200000e0000 */
[----:B--2---:R-:W-:Y:S02]  /*ae20*/  FMNMX.FTZ R241, R8, R14, !PT ;  /* 0x0000000e08f17209 */ /* 0x004fe40007810000 */
[----:B------:R-:W-:-:S05]  /*ae30*/  FMNMX3.FTZ R0, R0, R250, R251, !PT ;  /* 0x000000fa00007276 */ /* 0x000fca00078100fb */
[----:B------:R-:W2:Y:S01]  /*ae40*/  SHFL.BFLY PT, R7, R0, 0x2, 0x1f ;  /* 0x0c401f0000077f89 */ /* 0x000ea200000e0000 */
[C---:B------:R-:W-:Y:S01]  /*ae50*/  FMUL.FTZ R2, R241.reuse, UR4 ;  /* 0x00000004f1027c20 */ /* 0x040fe20008410000 */
[----:B------:R-:W-:-:S04]  /*ae60*/  FSETP.NEU.FTZ.AND P1, PT, R241, -INF , PT ;  /* 0xff800000f100780b */ /* 0x000fc80003f3d000 */
[----:B------:R-:W-:Y:S02]  /*ae70*/  FSEL R2, R2, RZ, P1 ;  /* 0x000000ff02027208 */ /* 0x000fe40000800000 */
[----:B----4-:R-:W-:-:S05]  /*ae80*/  FMNMX.FTZ R4, R4, R12, !PT ;  /* 0x0000000c04047209 */ /* 0x010fca0007810000 */
[----:B------:R-:W4:Y:S01]  /*ae90*/  SHFL.BFLY PT, R8, R4, 0x1, 0x1f ;  /* 0x0c201f0004087f89 */ /* 0x000f2200000e0000 */
[----:B-1----:R-:W-:Y:S01]  /*aea0*/  FMNMX.FTZ R237, R3, R6, !PT ;  /* 0x0000000603ed7209 */ /* 0x002fe20007810000 */
[----:B------:R-:W-:-:S04]  /*aeb0*/  FFMA.FTZ R6, R34, UR4, -R2 ;  /* 0x0000000422067c23 */ /* 0x000fc80008010802 */
[----:B------:R1:W-:Y:S01]  /*aec0*/  MUFU.EX2 R22, R6 ;  /* 0x0000000600167308 */ /* 0x0003e20000000800 */
[----:B--2---:R-:W-:Y:S01]  /*aed0*/  FMNMX.FTZ R0, R0, R7, !PT ;  /* 0x0000000700007209 */ /* 0x004fe20007810000 */
[----:B-1----:R-:W-:-:S06]  /*aee0*/  FFMA.FTZ R6, R33, UR4, -R2 ;  /* 0x0000000421067c23 */ /* 0x002fcc0008010802 */
[----:B------:R1:W-:Y:S01]  /*aef0*/  MUFU.EX2 R64, R6 ;  /* 0x0000000600407308 */ /* 0x0003e20000000800 */
[C---:B------:R-:W-:Y:S01]  /*af00*/  FMUL.FTZ R3, R237.reuse, UR4 ;  /* 0x00000004ed037c20 */ /* 0x040fe20008410000 */
[----:B------:R-:W-:Y:S01]  /*af10*/  FSETP.NEU.FTZ.AND P5, PT, R237, -INF , PT ;  /* 0xff800000ed00780b */ /* 0x000fe20003fbd000 */
[----:B-1----:R-:W1:Y:S03]  /*af20*/  SHFL.BFLY PT, R6, R0, 0x1, 0x1f ;  /* 0x0c201f0000067f89 */ /* 0x002e6600000e0000 */
[----:B------:R-:W-:Y:S02]  /*af30*/  FSEL R3, R3, RZ, P5 ;  /* 0x000000ff03037208 */ /* 0x000fe40002800000 */
[----:B----4-:R-:W-:Y:S01]  /*af40*/  FMNMX.FTZ R236, R4, R8, !PT ;  /* 0x0000000804ec7209 */ /* 0x010fe20007810000 */
[----:B------:R-:W2:Y:S02]  /*af50*/  S2UR UR13, SR_CgaCtaId ;  /* 0x00000000000d79c3 */ /* 0x000ea40000008800 */
[----:B------:R-:W-:Y:S01]  /*af60*/  FFMA.FTZ R4, R52, UR4, -R3 ;  /* 0x0000000434047c23 */ /* 0x000fe20008010803 */
[C---:B------:R-:W-:Y:S01]  /*af70*/  FSETP.NEU.FTZ.AND P4, PT, R236.reuse, -INF , PT ;  /* 0xff800000ec00780b */ /* 0x040fe20003f9d000 */
[----:B------:R-:W-:-:S02]  /*af80*/  FMUL.FTZ R32, R236, UR4 ;  /* 0x00000004ec207c20 */ /* 0x000fc40008410000 */
[----:B------:R4:W-:Y:S03]  /*af90*/  MUFU.EX2 R37, R4 ;  /* 0x0000000400257308 */ /* 0x0009e60000000800 */
[----:B------:R-:W-:Y:S02]  /*afa0*/  FSEL R32, R32, RZ, P4 ;  /* 0x000000ff20207208 */ /* 0x000fe40002000000 */
[----:B-1----:R-:W-:Y:S01]  /*afb0*/  FMNMX.FTZ R235, R0, R6, !PT ;  /* 0x0000000600eb7209 */ /* 0x002fe20007810000 */
[--C-:B----4-:R-:W-:Y:S02]  /*afc0*/  FFMA.FTZ R4, R35, UR4, -R3.reuse ;  /* 0x0000000423047c23 */ /* 0x110fe40008010803 */
[----:B------:R-:W-:Y:S02]  /*afd0*/  FFMA.FTZ R0, R54, UR4, -R32 ;  /* 0x0000000436007c23 */ /* 0x000fe40008010820 */
[----:B------:R-:W-:Y:S01]  /*afe0*/  FMUL.FTZ R33, R235, UR4 ;  /* 0x00000004eb217c20 */ /* 0x000fe20008410000 */
[----:B------:R1:W4:Y:S01]  /*aff0*/  MUFU.EX2 R14, R4 ;  /* 0x00000004000e7308 */ /* 0x0003220000000800 */
[----:B------:R-:W-:-:S07]  /*b000*/  FFMA.FTZ R24, R24, UR4, -R3 ;  /* 0x0000000418187c23 */ /* 0x000fce0008010803 */
[----:B------:R2:W4:Y:S01]  /*b010*/  MUFU.EX2 R13, R0 ;  /* 0x00000000000d7308 */ /* 0x0005220000000800 */
[----:B-1----:R-:W-:Y:S02]  /*b020*/  FSEL R4, R241, RZ, P1 ;  /* 0x000000fff1047208 */ /* 0x002fe40000800000 */
[----:B------:R-:W-:-:S04]  /*b030*/  FSETP.NEU.FTZ.AND P1, PT, R235, -INF , PT ;  /* 0xff800000eb00780b */ /* 0x000fc80003f3d000 */
[----:B------:R-:W-:Y:S01]  /*b040*/  FSEL R33, R33, RZ, P1 ;  /* 0x000000ff21217208 */ /* 0x000fe20000800000 */
[----:B--2---:R-:W-:-:S04]  /*b050*/  FFMA.FTZ R0, R53, UR4, -R32 ;  /* 0x0000000435007c23 */ /* 0x004fc80008010820 */
[----:B------:R1:W-:Y:S01]  /*b060*/  MUFU.EX2 R65, R0 ;  /* 0x0000000000417308 */ /* 0x0003e20000000800 */
[----:B------:R-:W-:Y:S02]  /*b070*/  UMOV UR5, 0x400 ;  /* 0x0000040000057882 */ /* 0x000fe40000000000 */
[----:B------:R-:W-:-:S05]  /*b080*/  ULEA UR5, UR13, UR5, 0x18 ;  /* 0x000000050d057291 */ /* 0x000fca000f8ec0ff */
[----:B------:R-:W-:Y:S01]  /*b090*/  MUFU.EX2 R234, R24 ;  /* 0x0000001800ea7308 */ /* 0x000fe20000000800 */
[----:B-1----:R-:W-:-:S07]  /*b0a0*/  FFMA.FTZ R0, R55, UR4, -R33 ;  /* 0x0000000437007c23 */ /* 0x002fce0008010821 */
[----:B------:R1:W-:Y:S01]  /*b0b0*/  MUFU.EX2 R24, R0 ;  /* 0x0000000000187308 */ /* 0x0003e20000000800 */
[--C-:B------:R-:W-:Y:S01]  /*b0c0*/  FFMA.FTZ R17, R17, UR4, -R2.reuse ;  /* 0x0000000411117c23 */ /* 0x100fe20008010802 */
[----:B------:R-:W-:Y:S01]  /*b0d0*/  FFMA.FTZ R18, R18, UR4, -R2 ;  /* 0x0000000412127c23 */ /* 0x000fe20008010802 */
[----:B------:R-:W-:Y:S01]  /*b0e0*/  FFMA.FTZ R19, R19, UR4, -R3 ;  /* 0x0000000413137c23 */ /* 0x000fe20008010803 */
[----:B------:R-:W-:Y:S01]  /*b0f0*/  FADD.FTZ R4, R168, -R4 ;  /* 0x80000004a8047221 */ /* 0x000fe20000010000 */
[----:B-1----:R-:W-:-:S05]  /*b100*/  FSEL R0, R237, RZ, P5 ;  /* 0x000000ffed007208 */ /* 0x002fca0002800000 */
[----:B------:R-:W-:Y:S01]  /*b110*/  FADD.FTZ R0, R167, -R0 ;  /* 0x80000000a7007221 */ /* 0x000fe20000010000 */
[----:B------:R-:W-:Y:S03]  /*b120*/  MUFU.EX2 R43, R17 ;  /* 0x00000011002b7308 */ /* 0x000fe60000000800 */
[----:B------:R-:W-:Y:S01]  /*b130*/  FMUL.FTZ R38, R0, UR4 ;  /* 0x0000000400267c20 */ /* 0x000fe20008410000 */
[----:B------:R-:W-:Y:S01]  /*b140*/  FSEL R0, R235, RZ, P1 ;  /* 0x000000ffeb007208 */ /* 0x000fe20000800000 */
[----:B------:R-:W-:-:S03]  /*b150*/  FMUL.FTZ R28, R4, UR4 ;  /* 0x00000004041c7c20 */ /* 0x000fc60008410000 */
[----:B------:R-:W-:Y:S01]  /*b160*/  MUFU.EX2 R62, R18 ;  /* 0x00000012003e7308 */ /* 0x000fe20000000800 */
[----:B------:R-:W-:Y:S01]  /*b170*/  FSEL R4, R236, RZ, P4 ;  /* 0x000000ffec047208 */ /* 0x000fe20002000000 */
[----:B------:R-:W-:-:S06]  /*b180*/  FADD.FTZ R0, R164, -R0 ;  /* 0x80000000a4007221 */ /* 0x000fcc0000010000 */
[----:B------:R-:W-:Y:S01]  /*b190*/  MUFU.EX2 R61, R19 ;  /* 0x00000013003d7308 */ /* 0x000fe20000000800 */
[----:B------:R-:W-:Y:S01]  /*b1a0*/  FMUL.FTZ R0, R0, UR4 ;  /* 0x0000000400007c20 */ /* 0x000fe20008410000 */
[----:B------:R-:W-:Y:S01]  /*b1b0*/  FADD.FTZ R4, R166, -R4 ;  /* 0x80000004a6047221 */ /* 0x000fe20000010000 */
[--C-:B------:R-:W-:Y:S01]  /*b1c0*/  FFMA.FTZ R9, R9, UR4, -R32.reuse ;  /* 0x0000000409097c23 */ /* 0x100fe20008010820 */
[----:B------:R-:W-:Y:S01]  /*b1d0*/  FFMA.FTZ R10, R10, UR4, -R32 ;  /* 0x000000040a0a7c23 */ /* 0x000fe20008010820 */
[--C-:B------:R-:W-:Y:S01]  /*b1e0*/  FFMA.FTZ R5, R5, UR4, -R33.reuse ;  /* 0x0000000405057c23 */ /* 0x100fe20008010821 */
[----:B------:R-:W-:Y:S01]  /*b1f0*/  FFMA.FTZ R11, R11, UR4, -R33 ;  /* 0x000000040b0b7c23 */ /* 0x000fe20008010821 */
[----:B------:R-:W-:Y:S01]  /*b200*/  FMUL.FTZ R4, R4, UR4 ;  /* 0x0000000404047c20 */ /* 0x000fe20008410000 */
[----:B------:R1:W-:Y:S01]  /*b210*/  MUFU.EX2 R40, R0 ;  /* 0x0000000000287308 */ /* 0x0003e20000000800 */
[----:B------:R-:W-:-:S07]  /*b220*/  MOV R12, 0x20 ;  /* 0x00000020000c7802 */ /* 0x000fce0000000f00 */
[----:B------:R-:W-:Y:S01]  /*b230*/  MUFU.EX2 R245, R9 ;  /* 0x0000000900f57308 */ /* 0x000fe20000000800 */
[----:B-1----:R-:W-:-:S07]  /*b240*/  FFMA.FTZ R0, R60, UR4, -R33 ;  /* 0x000000043c007c23 */ /* 0x002fce0008010821 */
[----:B------:R-:W-:Y:S08]  /*b250*/  MUFU.EX2 R246, R10 ;  /* 0x0000000a00f67308 */ /* 0x000ff00000000800 */
[----:B------:R-:W-:Y:S08]  /*b260*/  MUFU.EX2 R243, R5 ;  /* 0x0000000500f37308 */ /* 0x000ff00000000800 */
[----:B------:R-:W-:Y:S01]  /*b270*/  MUFU.EX2 R244, R11 ;  /* 0x0000000b00f47308 */ /* 0x000fe20000000800 */
[----:B---3--:R-:W-:-:S05]  /*b280*/  LEA R35, R15, UR5, 0x1 ;  /* 0x000000050f237c11 */ /* 0x008fca000f8e08ff */
[----:B------:R-:W1:Y:S02]  /*b290*/  LDSM.16.MT88.4 R16, [R35+0xc000] ;  /* 0x00c000002310783b */ /* 0x000e640000004200 */
[----:B------:R-:W2:Y:S08]  /*b2a0*/  MUFU.EX2 R28, R28 ;  /* 0x0000001c001c7308 */ /* 0x000eb00000000800 */
[----:B------:R-:W3:Y:S08]  /*b2b0*/  MUFU.EX2 R38, R38 ;  /* 0x0000002600267308 */ /* 0x000ef00000000800 */
[----:B------:R-:W1:Y:S08]  /*b2c0*/  MUFU.EX2 R39, R4 ;  /* 0x0000000400277308 */ /* 0x000e700000000800 */
[----:B------:R1:W1:Y:S01]  /*b2d0*/  MUFU.EX2 R166, R0 ;  /* 0x0000000000a67308 */ /* 0x0002620000000800 */
[----:B----4-:R-:W-:-:S02]  /*b2e0*/  MOV R167, R14 ;  /* 0x0000000e00a77202 */ /* 0x010fc40000000f00 */
[----:B------:R-:W-:Y:S01]  /*b2f0*/  MOV R164, R13 ;  /* 0x0000000d00a47202 */ /* 0x000fe20000000f00 */
[-C--:B--2---:R-:W-:Y:S01]  /*b300*/  FMUL.FTZ R176, R176, R28.reuse ;  /* 0x0000001cb0b07220 */ /* 0x084fe20000410000 */
[----:B------:R-:W-:Y:S01]  /*b310*/  F2FP.BF16.F32.PACK_AB R8, R62, R43 ;  /* 0x0000002b3e08723e */ /* 0x000fe200000010ff */
[----:B------:R-:W-:Y:S01]  /*b320*/  FMUL.FTZ R177, R177, R28 ;  /* 0x0000001cb1b17220 */ /* 0x000fe20000410000 */
[-C--:B---3--:R-:W-:Y:S01]  /*b330*/  FMUL.FTZ R178, R178, R38.reuse ;  /* 0x00000026b2b27220 */ /* 0x088fe20000410000 */
[----:B------:R-:W-:Y:S01]  /*b340*/  FMUL.FTZ R179, R179, R38 ;  /* 0x00000026b3b37220 */ /* 0x000fe20000410000 */
[----:B-1----:R-:W-:-:S04]  /*b350*/  SEL R0, R12, 0xffffffe0, !P6 ;  /* 0xffffffe00c007807 */ /* 0x002fc80007000000 */
[----:B------:R-:W-:Y:S01]  /*b360*/  IADD3 R42, PT, PT, R0, R35, RZ ;  /* 0x00000023002a7210 */ /* 0x000fe20007ffe0ff */
[-C--:B------:R-:W-:Y:S01]  /*b370*/  FMUL.FTZ R172, R172, R39.reuse ;  /* 0x00000027acac7220 */ /* 0x080fe20000410000 */
[----:B------:R-:W-:Y:S01]  /*b380*/  F2FP.BF16.F32.PACK_AB R9, R61, R234 ;  /* 0x000000ea3d09723e */ /* 0x000fe200000010ff */
[----:B------:R-:W-:Y:S01]  /*b390*/  FMUL.FTZ R173, R173, R39 ;  /* 0x00000027adad7220 */ /* 0x000fe20000410000 */
[----:B------:R-:W-:Y:S01]  /*b3a0*/  F2FP.BF16.F32.PACK_AB R10, R64, R22 ;  /* 0x00000016400a723e */ /* 0x000fe200000010ff */
[-C--:B------:R-:W-:Y:S01]  /*b3b0*/  FMUL.FTZ R174, R174, R40.reuse ;  /* 0x00000028aeae7220 */ /* 0x080fe20000410000 */
[----:B------:R-:W-:Y:S01]  /*b3c0*/  F2FP.BF16.F32.PACK_AB R11, R167, R37 ;  /* 0x00000025a70b723e */ /* 0x000fe200000010ff */
[----:B------:R-:W-:Y:S01]  /*b3d0*/  FMUL.FTZ R175, R175, R40 ;  /* 0x00000028afaf7220 */ /* 0x000fe20000410000 */
[----:B------:R-:W-:Y:S01]  /*b3e0*/  F2FP.BF16.F32.PACK_AB R4, R246, R245 ;  /* 0x000000f5f604723e */ /* 0x000fe200000010ff */
[----:B------:R-:W1:Y:S01]  /*b3f0*/  LDSM.16.MT88.4 R12, [R42+0xc000] ;  /* 0x00c000002a0c783b */ /* 0x000e620000004200 */
[----:B------:R-:W-:-:S02]  /*b400*/  F2FP.BF16.F32.PACK_AB R6, R65, R164 ;  /* 0x000000a44106723e */ /* 0x000fc400000010ff */
[----:B------:R-:W-:Y:S02]  /*b410*/  F2FP.BF16.F32.PACK_AB R5, R244, R243 ;  /* 0x000000f3f405723e */ /* 0x000fe400000010ff */
[----:B------:R-:W-:Y:S01]  /*b420*/  F2FP.BF16.F32.PACK_AB R7, R166, R24 ;  /* 0x00000018a607723e */ /* 0x000fe200000010ff */
[-C--:B------:R-:W-:Y:S01]  /*b430*/  HMMA.16816.F32.BF16 R56, R8, R16.reuse, R176 ;  /* 0x000000100838723c */ /* 0x080fe200000418b0 */
[-C--:B------:R-:W-:Y:S01]  /*b440*/  FMUL.FTZ R180, R180, R39.reuse ;  /* 0x00000027b4b47220 */ /* 0x080fe20000410000 */
[----:B------:R-:W-:Y:S01]  /*b450*/  FMUL.FTZ R181, R181, R39 ;  /* 0x00000027b5b57220 */ /* 0x000fe20000410000 */
[-C--:B------:R-:W-:Y:S01]  /*b460*/  FMUL.FTZ R182, R182, R40.reuse ;  /* 0x00000028b6b67220 */ /* 0x080fe20000410000 */
[----:B------:R-:W-:Y:S01]  /*b470*/  FMUL.FTZ R183, R183, R40 ;  /* 0x00000028b7b77220 */ /* 0x000fe20000410000 */
[-C--:B------:R-:W-:Y:S01]  /*b480*/  FMUL.FTZ R184, R184, R28.reuse ;  /* 0x0000001cb8b87220 */ /* 0x080fe20000410000 */
[----:B------:R-:W-:Y:S02]  /*b490*/  FMUL.FTZ R185, R185, R28 ;  /* 0x0000001cb9b97220 */ /* 0x000fe40000410000 */
[----:B------:R-:W-:Y:S01]  /*b4a0*/  HMMA.16816.F32.BF16 R208, R4, R16, R172 ;  /* 0x0000001004d0723c */ /* 0x000fe200000418ac */
[----:B------:R-:W-:Y:S01]  /*b4b0*/  IADD3 R16, PT, PT, R35, 0xc000, RZ ;  /* 0x0000c00023107810 */ /* 0x000fe20007ffe0ff */
[-C--:B------:R-:W-:Y:S01]  /*b4c0*/  FMUL.FTZ R186, R186, R38.reuse ;  /* 0x00000026baba7220 */ /* 0x080fe20000410000 */
[----:B------:R-:W-:Y:S01]  /*b4d0*/  FMUL.FTZ R187, R187, R38 ;  /* 0x00000026bbbb7220 */ /* 0x000fe20000410000 */
[----:B------:R-:W-:-:S02]  /*b4e0*/  IADD3 R34, PT, PT, R35, 0xc040, RZ ;  /* 0x0000c04023227810 */ /* 0x000fc40007ffe0ff */
[----:B------:R-:W-:Y:S02]  /*b4f0*/  @P0 IADD3 R34, PT, PT, R16, -0x40, RZ ;  /* 0xffffffc010220810 */ /* 0x000fe40007ffe0ff */
[-C--:B------:R-:W-:Y:S08]  /*b500*/  HMMA.16816.F32.BF16 R52, R4, R18.reuse, R180 ;  /* 0x000000120434723c */ /* 0x080ff000000418b4 */
[C---:B------:R-:W-:Y:S01]  /*b510*/  HMMA.16816.F32.BF16 R184, R8.reuse, R18, R184 ;  /* 0x0000001208b8723c */ /* 0x040fe200000418b8 */
[----:B------:R-:W2:Y:S01]  /*b520*/  LDSM.16.MT88.4 R16, [R34] ;  /* 0x000000002210783b */ /* 0x000ea20000004200 */
[-C--:B-----5:R-:W-:Y:S01]  /*b530*/  FMUL.FTZ R68, R68, R28.reuse ;  /* 0x0000001c44447220 */ /* 0x0a0fe20000410000 */
        /* <DEDUP_REMOVED lines=15> */
[----:B------:R-:W-:Y:S01]  /*b630*/  IADD3 R41, PT, PT, R0, R34, RZ ;  /* 0x0000002200297210 */ /* 0x000fe20007ffe0ff */
[-C--:B-1----:R-:W-:Y:S08]  /*b640*/  HMMA.16816.F32.BF16 R68, R8, R12.reuse, R68 ;  /* 0x0000000c0844723c */ /* 0x082ff00000041844 */
[C---:B------:R-:W-:Y:S08]  /*b650*/  HMMA.16816.F32.BF16 R72, R4.reuse, R12, R72 ;  /* 0x0000000c0448723c */ /* 0x040ff00000041848 */
[-C--:B------:R-:W-:Y:S08]  /*b660*/  HMMA.16816.F32.BF16 R176, R4, R14.reuse, R76 ;  /* 0x0000000e04b0723c */ /* 0x080ff0000004184c */
[C---:B------:R-:W-:Y:S01]  /*b670*/  HMMA.16816.F32.BF16 R172, R8.reuse, R14, R80 ;  /* 0x0000000e08ac723c */ /* 0x040fe20000041850 */
[----:B------:R-:W1:Y:S01]  /*b680*/  LDSM.16.MT88.4 R12, [R41] ;  /* 0x00000000290c783b */ /* 0x000e620000004200 */
        /* <DEDUP_REMOVED lines=16> */
[-C--:B--2---:R-:W-:Y:S08]  /*b790*/  HMMA.16816.F32.BF16 R168, R8, R16.reuse, R84 ;  /* 0x0000001008a8723c */ /* 0x084ff00000041854 */
[C---:B------:R-:W-:Y:S08]  /*b7a0*/  HMMA.16816.F32.BF16 R88, R4.reuse, R16, R88 ;  /* 0x000000100458723c */ /* 0x040ff00000041858 */
[-C--:B------:R-:W-:Y:S08]  /*b7b0*/  HMMA.16816.F32.BF16 R84, R4, R18.reuse, R92 ;  /* 0x000000120454723c */ /* 0x080ff0000004185c */
[C---:B------:R-:W-:Y:S01]  /*b7c0*/  HMMA.16816.F32.BF16 R80, R8.reuse, R18, R96 ;  /* 0x000000120850723c */ /* 0x040fe20000041860 */
[----:B------:R-:W2:Y:S01]  /*b7d0*/  LDSM.16.MT88.4 R16, [R35+0xe000] ;  /* 0x00e000002310783b */ /* 0x000ea20000004200 */
        /* <DEDUP_REMOVED lines=10> */
[C---:B-1----:R-:W-:Y:S01]  /*b880*/  HMMA.16816.F32.BF16 R92, R8.reuse, R14, R112 ;  /* 0x0000000e085c723c */ /* 0x042fe20000041870 */
[-C--:B------:R-:W-:Y:S01]  /*b890*/  FMUL.FTZ R105, R105, R39.reuse ;  /* 0x0000002769697220 */ /* 0x080fe20000410000 */
[-C--:B------:R-:W-:Y:S01]  /*b8a0*/  FMUL.FTZ R106, R106, R40.reuse ;  /* 0x000000286a6a7220 */ /* 0x080fe20000410000 */
[-C--:B------:R-:W-:Y:S01]  /*b8b0*/  FMUL.FTZ R107, R107, R40.reuse ;  /* 0x000000286b6b7220 */ /* 0x080fe20000410000 */
[----:B------:R1:W-:Y:S01]  /*b8c0*/  MUFU.EX2 R114, R0 ;  /* 0x0000000000727308 */ /* 0x0003e20000000800 */
[-C--:B------:R-:W-:Y:S01]  /*b8d0*/  FMUL.FTZ R108, R108, R39.reuse ;  /* 0x000000276c6c7220 */ /* 0x080fe20000410000 */
[----:B------:R-:W-:Y:S01]  /*b8e0*/  FMUL.FTZ R109, R109, R39 ;  /* 0x000000276d6d7220 */ /* 0x000fe20000410000 */
[-C--:B------:R-:W-:Y:S01]  /*b8f0*/  FMUL.FTZ R110, R110, R40.reuse ;  /* 0x000000286e6e7220 */ /* 0x080fe20000410000 */
[----:B------:R-:W-:Y:S01]  /*b900*/  FMUL.FTZ R111, R111, R40 ;  /* 0x000000286f6f7220 */ /* 0x000fe20000410000 */
[----:B------:R-:W-:Y:S01]  /*b910*/  HMMA.16816.F32.BF16 R76, R8, R12, R100 ;  /* 0x0000000c084c723c */ /* 0x000fe20000041864 */
[----:B------:R-:W-:-:S02]  /*b920*/  MOV R101, R67 ;  /* 0x0000004300657202 */ /* 0x000fc40000000f00 */
[----:B------:R-:W-:Y:S02]  /*b930*/  MOV R100, R66 ;  /* 0x0000004200647202 */ /* 0x000fe40000000f00 */
[----:B------:R-:W-:Y:S02]  /*b940*/  MOV R99, R65 ;  /* 0x0000004100637202 */ /* 0x000fe40000000f00 */
[----:B------:R-:W-:Y:S01]  /*b950*/  MOV R183, R64 ;  /* 0x0000004000b77202 */ /* 0x000fe20000000f00 */
[--C-:B-1----:R-:W-:Y:S01]  /*b960*/  FFMA.FTZ R0, R206, UR4, -R2.reuse ;  /* 0x00000004ce007c23 */ /* 0x102fe20008010802 */
[----:B------:R-:W-:Y:S01]  /*b970*/  MOV R103, R167 ;  /* 0x000000a700677202 */ /* 0x000fe20000000f00 */
[C---:B------:R-:W-:Y:S02]  /*b980*/  HMMA.16816.F32.BF16 R64, R4.reuse, R12, R104 ;  /* 0x0000000c0440723c */ /* 0x040fe40000041868 */
[----:B------:R1:W-:Y:S01]  /*b990*/  MUFU.EX2 R98, R0 ;  /* 0x0000000000627308 */ /* 0x0003e20000000800 */
[----:B------:R-:W-:Y:S01]  /*b9a0*/  MOV R167, R63 ;  /* 0x0000003f00a77202 */ /* 0x000fe20000000f00 */
[----:B------:R-:W-:Y:S01]  /*b9b0*/  IMAD.MOV.U32 R106, RZ, RZ, R61 ;  /* 0x000000ffff6a7224 */ /* 0x000fe200078e003d */
[----:B------:R-:W-:Y:S01]  /*b9c0*/  MOV R107, R62 ;  /* 0x0000003e006b7202 */ /* 0x000fe20000000f00 */
[-C--:B------:R-:W-:Y:S01]  /*b9d0*/  FMUL.FTZ R116, R116, R28.reuse ;  /* 0x0000001c74747220 */ /* 0x080fe20000410000 */
[----:B------:R-:W-:Y:S01]  /*b9e0*/  FMUL.FTZ R117, R117, R28 ;  /* 0x0000001c75757220 */ /* 0x000fe20000410000 */
[----:B------:R-:W-:Y:S01]  /*b9f0*/  HMMA.16816.F32.BF16 R60, R4, R14, R108 ;  /* 0x0000000e043c723c */ /* 0x000fe2000004186c */
[-C--:B------:R-:W-:Y:S01]  /*ba00*/  FMUL.FTZ R118, R118, R38.reuse ;  /* 0x0000002676767220 */ /* 0x080fe20000410000 */
[----:B------:R-:W-:Y:S01]  /*ba10*/  FMUL.FTZ R119, R119, R38 ;  /* 0x0000002677777220 */ /* 0x000fe20000410000 */
[-C--:B------:R-:W-:Y:S01]  /*ba20*/  FMUL.FTZ R120, R120, R39.reuse ;  /* 0x0000002778787220 */ /* 0x080fe20000410000 */
[-C--:B------:R-:W-:Y:S01]  /*ba30*/  FMUL.FTZ R121, R121, R39.reuse ;  /* 0x0000002779797220 */ /* 0x080fe20000410000 */
[-C--:B------:R-:W-:Y:S01]  /*ba40*/  FMUL.FTZ R122, R122, R40.reuse ;  /* 0x000000287a7a7220 */ /* 0x080fe20000410000 */
[-C--:B------:R-:W-:Y:S01]  /*ba50*/  FMUL.FTZ R123, R123, R40.reuse ;  /* 0x000000287b7b7220 */ /* 0x080fe20000410000 */
[-C--:B------:R-:W-:Y:S01]  /*ba60*/  FMUL.FTZ R124, R124, R39.reuse ;  /* 0x000000277c7c7220 */ /* 0x080fe20000410000 */
[----:B------:R-:W-:Y:S01]  /*ba70*/  FMUL.FTZ R125, R125, R39 ;  /* 0x000000277d7d7220 */ /* 0x000fe20000410000 */
[--C-:B-1----:R-:W-:Y:S01]  /*ba80*/  FFMA.FTZ R0, R46, UR4, -R2.reuse ;  /* 0x000000042e007c23 */ /* 0x102fe20008010802 */
[-C--:B------:R-:W-:Y:S01]  /*ba90*/  FMUL.FTZ R126, R126, R40.reuse ;  /* 0x000000287e7e7220 */ /* 0x080fe20000410000 */
[----:B------:R-:W-:Y:S01]  /*baa0*/  FMUL.FTZ R127, R127, R40 ;  /* 0x000000287f7f7220 */ /* 0x000fe20000410000 */
[-C--:B------:R-:W-:Y:S01]  /*bab0*/  FMUL.FTZ R128, R128, R28.reuse ;  /* 0x0000001c80807220 */ /* 0x080fe20000410000 */
[----:B------:R-:W-:Y:S01]  /*bac0*/  FMUL.FTZ R129, R129, R28 ;  /* 0x0000001c81817220 */ /* 0x000fe20000410000 */
[-C--:B------:R-:W-:Y:S01]  /*bad0*/  FMUL.FTZ R130, R130, R38.reuse ;  /* 0x0000002682827220 */ /* 0x080fe20000410000 */
[----:B------:R-:W-:Y:S01]  /*bae0*/  FMUL.FTZ R131, R131, R38 ;  /* 0x0000002683837220 */ /* 0x000fe20000410000 */
[----:B------:R1:W-:Y:S01]  /*baf0*/  MUFU.EX2 R111, R0 ;  /* 0x00000000006f7308 */ /* 0x0003e20000000800 */
[-C--:B--2---:R-:W-:Y:S01]  /*bb00*/  HMMA.16816.F32.BF16 R116, R8, R16.reuse, R116 ;  /* 0x000000100874723c */ /* 0x084fe20000041874 */
[----:B------:R-:W-:Y:S01]  /*bb10*/  MOV R102, R24 ;  /* 0x0000001800667202 */ /* 0x000fe20000000f00 */
[----:B------:R-:W-:Y:S06]  /*bb20*/  LDSM.16.MT88.4 R12, [R42+0xe000] ;  /* 0x00e000002a0c783b */ /* 0x000fec0000004200 */
[----:B------:R-:W-:Y:S01]  /*bb30*/  HMMA.16816.F32.BF16 R120, R4, R16, R120 ;  /* 0x000000100478723c */ /* 0x000fe20000041878 */
[----:B-1----:R-:W-:-:S07]  /*bb40*/  FFMA.FTZ R0, R44, UR4, -R2 ;  /* 0x000000042c007c23 */ /* 0x002fce0008010802 */
[-C--:B------:R-:W-:Y:S01]  /*bb50*/  HMMA.16816.F32.BF16 R124, R4, R18.reuse, R124 ;  /* 0x00000012047c723c */ /* 0x080fe2000004187c */
[----:B------:R1:W-:Y:S07]  /*bb60*/  MUFU.EX2 R207, R0 ;  /* 0x0000000000cf7308 */ /* 0x0003ee0000000800 */
[----:B------:R-:W-:Y:S01]  /*bb70*/  HMMA.16816.F32.BF16 R128, R8, R18, R128 ;  /* 0x000000120880723c */ /* 0x000fe20000041880 */
[----:B------:R-:W2:Y:S01]  /*bb80*/  LDSM.16.MT88.4 R16, [R34+0x2000] ;  /* 0x002000002210783b */ /* 0x000ea20000004200 */
[----:B------:R-:W-:-:S02]  /*bb90*/  MOV R182, R27 ;  /* 0x0000001b00b67202 */ /* 0x000fc40000000f00 */
[----:B------:R-:W-:Y:S01]  /*bba0*/  MOV R181, R26 ;  /* 0x0000001a00b57202 */ /* 0x000fe20000000f00 */
[--C-:B-1----:R-:W-:Y:S01]  /*bbb0*/  FFMA.FTZ R0, R228, UR4, -R3.reuse ;  /* 0x00000004e4007c23 */ /* 0x102fe20008010803 */
[----:B------:R-:W-:Y:S02]  /*bbc0*/  MOV R180, R25 ;  /* 0x0000001900b47202 */ /* 0x000fe40000000f00 */
[----:B------:R-:W1:Y:S01]  /*bbd0*/  LDSM.16.MT88.4 R24, [R41+0x2000] ;  /* 0x002000002918783b */ /* 0x000e620000004200 */
[----:B------:R3:W-:Y:S01]  /*bbe0*/  MUFU.EX2 R113, R0 ;  /* 0x0000000000717308 */ /* 0x0007e20000000800 */
[----:B------:R-:W-:Y:S01]  /*bbf0*/  MOV R105, R22 ;  /* 0x0000001600697202 */ /* 0x000fe20000000f00 */
[----:B---3--:R-:W-:-:S06]  /*bc00*/  FFMA.FTZ R0, R204, UR4, -R3 ;  /* 0x00000004cc007c23 */ /* 0x008fcc0008010803 */
[----:B------:R3:W-:Y:S02]  /*bc10*/  MUFU.EX2 R97, R0 ;  /* 0x0000000000617308 */ /* 0x0007e40000000800 */
[----:B---3--:R-:W-:-:S06]  /*bc20*/  FFMA.FTZ R0, R47, UR4, -R3 ;  /* 0x000000042f007c23 */ /* 0x008fcc0008010803 */
[----:B------:R3:W-:Y:S02]  /*bc30*/  MUFU.EX2 R110, R0 ;  /* 0x00000000006e7308 */ /* 0x0007e40000000800 */
[----:B---3--:R-:W-:-:S06]  /*bc40*/  FFMA.FTZ R0, R45, UR4, -R3 ;  /* 0x000000042d007c23 */ /* 0x008fcc0008010803 */
[----:B------:R3:W-:Y:S01]  /*bc50*/  MUFU.EX2 R22, R0 ;  /* 0x0000000000167308 */ /* 0x0007e20000000800 */
[-C--:B------:R-:W-:Y:S01]  /*bc60*/  FMUL.FTZ R188, R188, R39.reuse ;  /* 0x00000027bcbc7220 */ /* 0x080fe20000410000 */
[----:B------:R-:W-:Y:S01]  /*bc70*/  FMUL.FTZ R189, R189, R39 ;  /* 0x00000027bdbd7220 */ /* 0x000fe20000410000 */
[----:B---3--:R-:W-:-:S05]  /*bc80*/  FFMA.FTZ R0, R229, UR4, -R32 ;  /* 0x00000004e5007c23 */ /* 0x008fca0008010820 */
[----:B------:R3:W-:Y:S01]  /*bc90*/  MUFU.EX2 R112, R0 ;  /* 0x0000000000707308 */ /* 0x0007e20000000800 */
[-C--:B------:R-:W-:Y:S01]  /*bca0*/  FMUL.FTZ R190, R190, R40.reuse ;  /* 0x00000028bebe7220 */ /* 0x080fe20000410000 */
[-C--:B------:R-:W-:Y:S01]  /*bcb0*/  FMUL.FTZ R191, R191, R40.reuse ;  /* 0x00000028bfbf7220 */ /* 0x080fe20000410000 */
[-C--:B------:R-:W-:Y:S01]  /*bcc0*/  FMUL.FTZ R152, R152, R39.reuse ;  /* 0x0000002798987220 */ /* 0x080fe20000410000 */
[----:B------:R-:W-:Y:S01]  /*bcd0*/  FMUL.FTZ R153, R153, R39 ;  /* 0x0000002799997220 */ /* 0x000fe20000410000 */
[-C--:B------:R-:W-:Y:S01]  /*bce0*/  FMUL.FTZ R154, R154, R40.reuse ;  /* 0x000000289a9a7220 */ /* 0x080fe20000410000 */
[----:B------:R-:W-:Y:S01]  /*bcf0*/  FMUL.FTZ R155, R155, R40 ;  /* 0x000000289b9b7220 */ /* 0x000fe20000410000 */
[----:B------:R-:W-:Y:S01]  /*bd00*/  FMUL.FTZ R148, R148, R28 ;  /* 0x0000001c94947220 */ /* 0x000fe20000410000 */
[----:B---3--:R-:W-:-:S04]  /*bd10*/  FFMA.FTZ R0, R205, UR4, -R32 ;  /* 0x00000004cd007c23 */ /* 0x008fc80008010820 */
        /* <DEDUP_REMOVED lines=8> */
[----:B---3--:R-:W-:-:S04]  /*bda0*/  FFMA.FTZ R0, R48, UR4, -R32 ;  /* 0x0000000430007c23 */ /* 0x008fc80008010820 */
[----:B------:R3:W-:Y:S01]  /*bdb0*/  MUFU.EX2 R204, R0 ;  /* 0x0000000000cc7308 */ /* 0x0007e20000000800 */
        /* <DEDUP_REMOVED lines=8> */
[----:B--2---:R-:W-:Y:S01]  /*be40*/  HMMA.16816.F32.BF16 R188, R4, R16, R188 ;  /* 0x0000001004bc723c */ /* 0x004fe200000418bc */
[----:B---3--:R-:W-:-:S07]  /*be50*/  FFMA.FTZ R0, R49, UR4, -R32 ;  /* 0x0000000431007c23 */ /* 0x008fce0008010820 */
[----:B------:R-:W-:Y:S01]  /*be60*/  HMMA.16816.F32.BF16 R152, R4, R18, R152 ;  /* 0x000000120498723c */ /* 0x000fe20000041898 */
[----:B------:R2:W3:Y:S07]  /*be70*/  MUFU.EX2 R104, R0 ;  /* 0x0000000000687308 */ /* 0x0004ee0000000800 */
[C---:B------:R-:W-:Y:S08]  /*be80*/  HMMA.16816.F32.BF16 R148, R8.reuse, R16, R148 ;  /* 0x000000100894723c */ /* 0x040ff00000041894 */
[----:B------:R-:W-:Y:S01]  /*be90*/  HMMA.16816.F32.BF16 R192, R8, R18, R192 ;  /* 0x0000001208c0723c */ /* 0x000fe200000418c0 */
[----:B------:R-:W4:Y:S01]  /*bea0*/  LDSM.16.MT88.4 R16, [R42+0xc800] ;  /* 0x00c800002a10783b */ /* 0x000f220000004200 */
[----:B--2---:R-:W-:-:S04]  /*beb0*/  FFMA.FTZ R0, R231, UR4, -R33 ;  /* 0x00000004e7007c23 */ /* 0x004fc80008010821 */
[----:B------:R2:W-:Y:S02]  /*bec0*/  MUFU.EX2 R205, R0 ;  /* 0x0000000000cd7308 */ /* 0x0005e40000000800 */
[-C--:B-1----:R-:W-:Y:S08]  /*bed0*/  HMMA.16816.F32.BF16 R160, R4, R24.reuse, R160 ;  /* 0x0000001804a0723c */ /* 0x082ff000000418a0 */
[----:B------:R-:W-:Y:S01]  /*bee0*/  HMMA.16816.F32.BF16 R156, R8, R24, R156 ;  /* 0x00000018089c723c */ /* 0x000fe2000004189c */
[----:B--2---:R-:W-:-:S04]  /*bef0*/  FFMA.FTZ R0, R224, UR4, -R33 ;  /* 0x00000004e0007c23 */ /* 0x004fc80008010821 */
[----:B------:R1:W2:Y:S02]  /*bf00*/  MUFU.EX2 R24, R0 ;  /* 0x0000000000187308 */ /* 0x0002a40000000800 */
[----:B-1----:R-:W-:-:S06]  /*bf10*/  FFMA.FTZ R0, R50, UR4, -R33 ;  /* 0x0000000432007c23 */ /* 0x002fcc0008010821 */
[----:B------:R1:W-:Y:S01]  /*bf20*/  MUFU.EX2 R206, R0 ;  /* 0x0000000000ce7308 */ /* 0x0003e20000000800 */
[-C--:B------:R-:W-:Y:S01]  /*bf30*/  FMUL.FTZ R136, R136, R39.reuse ;  /* 0x0000002788887220 */ /* 0x080fe20000410000 */
[-C--:B------:R-:W-:Y:S01]  /*bf40*/  FMUL.FTZ R137, R137, R39.reuse ;  /* 0x0000002789897220 */ /* 0x080fe20000410000 */
[-C--:B------:R-:W-:Y:S01]  /*bf50*/  FMUL.FTZ R140, R140, R39.reuse ;  /* 0x000000278c8c7220 */ /* 0x080fe20000410000 */
[----:B------:R-:W-:Y:S01]  /*bf60*/  FMUL.FTZ R141, R141, R39 ;  /* 0x000000278d8d7220 */ /* 0x000fe20000410000 */
[----:B-1----:R-:W-:-:S04]  /*bf70*/  FFMA.FTZ R0, R51, UR4, -R33 ;  /* 0x0000000433007c23 */ /* 0x002fc80008010821 */
[----:B------:R1:W4:Y:S01]  /*bf80*/  MUFU.EX2 R115, R0 ;  /* 0x0000000000737308 */ /* 0x0003220000000800 */
        /* <DEDUP_REMOVED lines=8> */
[----:B---3--:R-:W-:Y:S01]  /*c010*/  MOV R224, R104 ;  /* 0x0000006800e07202 */ /* 0x008fe20000000f00 */
[----:B------:R-:W-:Y:S01]  /*c020*/  HMMA.16816.F32.BF16 R136, R4, R12, R136 ;  /* 0x0000000c0488723c */ /* 0x000fe20000041888 */
[----:B------:R-:W-:-:S07]  /*c030*/  MOV R231, R105 ;  /* 0x0000006900e77202 */ /* 0x000fce0000000f00 */
[----:B------:R-:W-:Y:S01]  /*c040*/  HMMA.16816.F32.BF16 R140, R4, R14, R140 ;  /* 0x0000000e048c723c */ /* 0x000fe2000004188c */
[----:B-1----:R-:W-:-:S07]  /*c050*/  FFMA.FTZ R0, R227, UR4, -R2 ;  /* 0x00000004e3007c23 */ /* 0x002fce0008010802 */
[----:B------:R-:W-:Y:S01]  /*c060*/  HMMA.16816.F32.BF16 R196, R4, R26, R196 ;  /* 0x0000001a04c4723c */ /* 0x000fe200000418c4 */
[----:B------:R-:W-:Y:S02]  /*c070*/  F2FP.BF16.F32.PACK_AB R4, R96, R112 ;  /* 0x000000706004723e */ /* 0x000fe400000010ff */
[----:B------:R-:W-:Y:S02]  /*c080*/  F2FP.BF16.F32.PACK_AB R6, R224, R204 ;  /* 0x000000cce006723e */ /* 0x000fe400000010ff */
[----:B--2---:R-:W-:Y:S02]  /*c090*/  F2FP.BF16.F32.PACK_AB R5, R24, R205 ;  /* 0x000000cd1805723e */ /* 0x004fe400000010ff */
[----:B----4-:R-:W-:Y:S02]  /*c0a0*/  F2FP.BF16.F32.PACK_AB R7, R115, R206 ;  /* 0x000000ce7307723e */ /* 0x010fe400000010ff */
[----:B------:R-:W-:Y:S02]  /*c0b0*/  MOV R108, R106 ;  /* 0x0000006a006c7202 */ /* 0x000fe40000000f00 */
[----:B------:R-:W-:-:S03]  /*c0c0*/  MOV R109, R107 ;  /* 0x0000006b006d7202 */ /* 0x000fc60000000f00 */
[----:B------:R-:W-:Y:S01]  /*c0d0*/  HMMA.16816.F32.BF16 R104, R4, R18, R176 ;  /* 0x000000120468723c */ /* 0x000fe200000418b0 */
[----:B------:R1:W-:Y:S01]  /*c0e0*/  MUFU.EX2 R176, R0 ;  /* 0x0000000000b07308 */ /* 0x0003e20000000800 */
[----:B------:R-:W-:Y:S02]  /*c0f0*/  MOV R179, R109 ;  /* 0x0000006d00b37202 */ /* 0x000fe40000000f00 */
[----:B------:R-:W-:Y:S02]  /*c100*/  MOV R109, R183 ;  /* 0x000000b7006d7202 */ /* 0x000fe40000000f00 */
[----:B------:R-:W-:Y:S01]  /*c110*/  MOV R183, R167 ;  /* 0x000000a700b77202 */ /* 0x000fe20000000f00 */
[----:B-1----:R-:W-:-:S04]  /*c120*/  FFMA.FTZ R0, R221, UR4, -R2 ;  /* 0x00000004dd007c23 */ /* 0x002fc80008010802 */
[----:B------:R1:W-:Y:S02]  /*c130*/  MUFU.EX2 R177, R0 ;  /* 0x0000000000b17308 */ /* 0x0003e40000000800 */
[----:B-1----:R-:W-:-:S06]  /*c140*/  FFMA.FTZ R0, R213, UR4, -R2 ;  /* 0x00000004d5007c23 */ /* 0x002fcc0008010802 */
[----:B------:R1:W2:Y:S02]  /*c150*/  MUFU.EX2 R167, R0 ;  /* 0x0000000000a77308 */ /* 0x0002a40000000800 */
[----:B-1----:R-:W-:Y:S01]  /*c160*/  FFMA.FTZ R0, R212, UR4, -R2 ;  /* 0x00000004d4007c23 */ /* 0x002fe20008010802 */
[----:B--2---:R-:W-:Y:S02]  /*c170*/  MOV R212, R167 ;  /* 0x000000a700d47202 */ /* 0x004fe40000000f00 */
[----:B------:R-:W2:Y:S01]  /*c180*/  LDL.LU R167, [R1+0x44] ;  /* 0x0000440001a77983 */ /* 0x000ea20000300800 */
[-C--:B------:R-:W-:Y:S01]  /*c190*/  FMUL.FTZ R132, R132, R28.reuse ;  /* 0x0000001c84847220 */ /* 0x080fe20000410000 */
[----:B------:R-:W-:Y:S01]  /*c1a0*/  FMUL.FTZ R133, R133, R28 ;  /* 0x0000001c85857220 */ /* 0x000fe20000410000 */
[-C--:B------:R-:W-:Y:S01]  /*c1b0*/  FMUL.FTZ R134, R134, R38.reuse ;  /* 0x0000002686867220 */ /* 0x080fe20000410000 */
[----:B------:R-:W-:Y:S01]  /*c1c0*/  FMUL.FTZ R135, R135, R38 ;  /* 0x0000002687877220 */ /* 0x000fe20000410000 */
[-C--:B------:R-:W-:Y:S01]  /*c1d0*/  FMUL.FTZ R144, R144, R28.reuse ;  /* 0x0000001c90907220 */ /* 0x080fe20000410000 */
[----:B------:R-:W-:Y:S01]  /*c1e0*/  FMUL.FTZ R145, R145, R28 ;  /* 0x0000001c91917220 */ /* 0x000fe20000410000 */
[-C--:B------:R-:W-:Y:S01]  /*c1f0*/  FMUL.FTZ R146, R146, R38.reuse ;  /* 0x0000002692927220 */ /* 0x080fe20000410000 */
[----:B------:R-:W-:-:S03]  /*c200*/  FMUL.FTZ R147, R147, R38 ;  /* 0x0000002693937220 */ /* 0x000fc60000410000 */
[C---:B------:R-:W-:Y:S08]  /*c210*/  HMMA.16816.F32.BF16 R132, R8.reuse, R12, R132 ;  /* 0x0000000c0884723c */ /* 0x040ff00000041884 */
[----:B------:R-:W-:Y:S01]  /*c220*/  HMMA.16816.F32.BF16 R144, R8, R14, R144 ;  /* 0x0000000e0890723c */ /* 0x000fe20000041890 */
[----:B------:R-:W1:Y:S01]  /*c230*/  LDSM.16.MT88.4 R12, [R35+0xc800] ;  /* 0x00c80000230c783b */ /* 0x000e620000004200 */
[-C--:B------:R-:W-:Y:S01]  /*c240*/  FMUL.FTZ R200, R200, R28.reuse ;  /* 0x0000001cc8c87220 */ /* 0x080fe20000410000 */
[----:B------:R-:W-:Y:S01]  /*c250*/  FMUL.FTZ R201, R201, R28 ;  /* 0x0000001cc9c97220 */ /* 0x000fe20000410000 */
[-C--:B------:R-:W-:Y:S01]  /*c260*/  FMUL.FTZ R202, R202, R38.reuse ;  /* 0x00000026caca7220 */ /* 0x080fe20000410000 */
[----:B------:R-:W-:-:S07]  /*c270*/  FMUL.FTZ R203, R203, R38 ;  /* 0x00000026cbcb7220 */ /* 0x000fce0000410000 */
[----:B------:R-:W-:Y:S01]  /*c280*/  HMMA.16816.F32.BF16 R200, R8, R26, R200 ;  /* 0x0000001a08c8723c */ /* 0x000fe200000418c8 */
[----:B------:R-:W-:Y:S02]  /*c290*/  F2FP.BF16.F32.PACK_AB R8, R98, R114 ;  /* 0x000000726208723e */ /* 0x000fe400000010ff */
[----:B------:R-:W-:Y:S02]  /*c2a0*/  F2FP.BF16.F32.PACK_AB R9, R97, R113 ;  /* 0x000000716109723e */ /* 0x000fe400000010ff */
[----:B------:R-:W-:Y:S02]  /*c2b0*/  F2FP.BF16.F32.PACK_AB R10, R207, R111 ;  /* 0x0000006fcf0a723e */ /* 0x000fe400000010ff */
[----:B------:R-:W-:-:S07]  /*c2c0*/  F2FP.BF16.F32.PACK_AB R11, R22, R110 ;  /* 0x0000006e160b723e */ /* 0x000fce00000010ff */
[-C--:B-1----:R-:W-:Y:S08]  /*c2d0*/  HMMA.16816.F32.BF16 R48, R8, R12.reuse, R56 ;  /* 0x0000000c0830723c */ /* 0x082ff00000041838 */
[C---:B------:R-:W-:Y:S08]  /*c2e0*/  HMMA.16816.F32.BF16 R56, R4.reuse, R12, R208 ;  /* 0x0000000c0438723c */ /* 0x040ff000000418d0 */
[-C--:B------:R-:W-:Y:S08]  /*c2f0*/  HMMA.16816.F32.BF16 R52, R4, R14.reuse, R52 ;  /* 0x0000000e0434723c */ /* 0x080ff00000041834 */
[----:B------:R-:W-:Y:S01]  /*c300*/  HMMA.16816.F32.BF16 R44, R8, R14, R184 ;  /* 0x0000000e082c723c */ /* 0x000fe200000418b8 */
[----:B------:R-:W1:Y:S01]  /*c310*/  LDSM.16.MT88.4 R12, [R34+0x800] ;  /* 0x00080000220c783b */ /* 0x000e620000004200 */
[----:B------:R-:W-:Y:S01]  /*c320*/  MOV R178, R108 ;  /* 0x0000006c00b27202 */ /* 0x000fe20000000f00 */
[----:B------:R-:W-:Y:S01]  /*c330*/  IMAD.MOV.U32 R208, RZ, RZ, R101 ;  /* 0x000000ffffd07224 */ /* 0x000fe200078e0065 */
[----:B------:R-:W-:-:S02]  /*c340*/  MOV R185, R110 ;  /* 0x0000006e00b97202 */ /* 0x000fc40000000f00 */
[----:B------:R-:W-:Y:S02]  /*c350*/  MOV R186, R111 ;  /* 0x0000006f00ba7202 */ /* 0x000fe40000000f00 */
[----:B------:R-:W-:Y:S01]  /*c360*/  MOV R187, R100 ;  /* 0x0000006400bb7202 */ /* 0x000fe20000000f00 */
[-C--:B------:R-:W-:Y:S01]  /*c370*/  HMMA.16816.F32.BF16 R68, R8, R16.reuse, R68 ;  /* 0x000000100844723c */ /* 0x080fe20000041844 */
[----:B------:R-:W-:Y:S02]  /*c380*/  MOV R110, R102 ;  /* 0x00000066006e7202 */ /* 0x000fe40000000f00 */
[----:B------:R-:W-:Y:S02]  /*c390*/  MOV R111, R103 ;  /* 0x00000067006f7202 */ /* 0x000fe40000000f00 */
[----:B------:R-:W-:Y:S02]  /*c3a0*/  MOV R209, R96 ;  /* 0x0000006000d17202 */ /* 0x000fe40000000f00 */
[----:B------:R-:W-:Y:S01]  /*c3b0*/  MOV R210, R97 ;  /* 0x0000006100d27202 */ /* 0x000fe20000000f00 */
[----:B------:R-:W-:Y:S01]  /*c3c0*/  HMMA.16816.F32.BF16 R72, R4, R16, R72 ;  /* 0x000000100448723c */ /* 0x000fe20000041848 */
[----:B------:R-:W-:-:S02]  /*c3d0*/  MOV R211, R98 ;  /* 0x0000006200d37202 */ /* 0x000fc40000000f00 */
[----:B------:R-:W-:-:S05]  /*c3e0*/  MOV R108, R99 ;  /* 0x00000063006c7202 */ /* 0x000fca0000000f00 */
[C---:B------:R-:W-:Y:S01]  /*c3f0*/  HMMA.16816.F32.BF16 R100, R8.reuse, R18, R172 ;  /* 0x000000120864723c */ /* 0x040fe200000418ac */
[----:B------:R-:W3:Y:S07]  /*c400*/  LDSM.16.MT88.4 R16, [R41+0x800] ;  /* 0x000800002910783b */ /* 0x000eee0000004200 */
[-C--:B-1----:R-:W-:Y:S08]  /*c410*/  HMMA.16816.F32.BF16 R96, R8, R12.reuse, R168 ;  /* 0x0000000c0860723c */ /* 0x082ff000000418a8 */
[C---:B------:R-:W-:Y:S08]  /*c420*/  HMMA.16816.F32.BF16 R88, R4.reuse, R12, R88 ;  /* 0x0000000c0458723c */ /* 0x040ff00000041858 */
[-C--:B------:R-:W-:Y:S08]  /*c430*/  HMMA.16816.F32.BF16 R84, R4, R14.reuse, R84 ;  /* 0x0000000e0454723c */ /* 0x080ff00000041854 */
[----:B------:R-:W-:Y:S01]  /*c440*/  HMMA.16816.F32.BF16 R80, R8, R14, R80 ;  /* 0x0000000e0850723c */ /* 0x000fe20000041850 */
[----:B------:R-:W1:Y:S01]  /*c450*/  LDSM.16.MT88.4 R12, [R35+0xe800] ;  /* 0x00e80000230c783b */ /* 0x000e620000004200 */
[----:B------:R-:W-:-:S03]  /*c460*/  MOV R184, R24 ;  /* 0x0000001800b87202 */ /* 0x000fc60000000f00 */
[----:B------:R-:W4:Y:S03]  /*c470*/  LDSM.16.MT88.4 R24, [R42+0xe800] ;  /* 0x00e800002a18783b */ /* 0x000f260000004200 */
[-C--:B---3--:R-:W-:Y:S08]  /*c480*/  HMMA.16816.F32.BF16 R76, R8, R16.reuse, R76 ;  /* 0x00000010084c723c */ /* 0x088ff0000004184c */
[C---:B------:R-:W-:Y:S08]  /*c490*/  HMMA.16816.F32.BF16 R64, R4.reuse, R16, R64 ;  /* 0x000000100440723c */ /* 0x040ff00000041840 */
[-C--:B------:R-:W-:Y:S08]  /*c4a0*/  HMMA.16816.F32.BF16 R60, R4, R18.reuse, R60 ;  /* 0x00000012043c723c */ /* 0x080ff0000004183c */
[C---:B------:R-:W-:Y:S01]  /*c4b0*/  HMMA.16816.F32.BF16 R92, R8.reuse, R18, R92 ;  /* 0x00000012085c723c */ /* 0x040fe2000004185c */
[----:B------:R-:W3:Y:S07]  /*c4c0*/  LDSM.16.MT88.4 R16, [R34+0x2800] ;  /* 0x002800002210783b */ /* 0x000eee0000004200 */
[-C--:B-1----:R-:W-:Y:S08]  /*c4d0*/  HMMA.16816.F32.BF16 R116, R8, R12.reuse, R116 ;  /* 0x0000000c0874723c */ /* 0x082ff00000041874 */
[C---:B------:R-:W-:Y:S08]  /*c4e0*/  HMMA.16816.F32.BF16 R120, R4.reuse, R12, R120 ;  /* 0x0000000c0478723c */ /* 0x040ff00000041878 */
[-C--:B------:R-:W-:Y:S08]  /*c4f0*/  HMMA.16816.F32.BF16 R124, R4, R14.reuse, R124 ;  /* 0x0000000e047c723c */ /* 0x080ff0000004187c */
[----:B------:R-:W-:Y:S01]  /*c500*/  HMMA.16816.F32.BF16 R128, R8, R14, R128 ;  /* 0x0000000e0880723c */ /* 0x000fe20000041880 */
[----:B------:R-:W1:Y:S07]  /*c510*/  LDSM.16.MT88.4 R12, [R41+0x2800] ;  /* 0x00280000290c783b */ /* 0x000e6e0000004200 */
[C---:B----4-:R-:W-:Y:S08]  /*c520*/  HMMA.16816.F32.BF16 R136, R4.reuse, R24, R136 ;  /* 0x000000180488723c */ /* 0x050ff00000041888 */
[C---:B------:R-:W-:Y:S08]  /*c530*/  HMMA.16816.F32.BF16 R140, R4.reuse, R26, R140 ;  /* 0x0000001a048c723c */ /* 0x040ff0000004188c */
[C---:B---3--:R-:W-:Y:S08]  /*c540*/  HMMA.16816.F32.BF16 R188, R4.reuse, R16, R188 ;  /* 0x0000001004bc723c */ /* 0x048ff000000418bc */
[C---:B------:R-:W-:Y:S08]  /*c550*/  HMMA.16816.F32.BF16 R152, R4.reuse, R18, R152 ;  /* 0x000000120498723c */ /* 0x040ff00000041898 */
[C---:B-1----:R-:W-:Y:S08]  /*c560*/  HMMA.16816.F32.BF16 R160, R4.reuse, R12, R160 ;  /* 0x0000000c04a0723c */ /* 0x042ff000000418a0 */
[----:B------:R-:W-:Y:S01]  /*c570*/  HMMA.16816.F32.BF16 R196, R4, R14, R196 ;  /* 0x0000000e04c4723c */ /* 0x000fe200000418c4 */
[----:B------:R1:W3:Y:S02]  /*c580*/  MUFU.EX2 R4, R0 ;  /* 0x0000000000047308 */ /* 0x0002e40000000800 */
[----:B-1----:R-:W-:-:S06]  /*c590*/  FFMA.FTZ R0, R225, UR4, -R3 ;  /* 0x00000004e1007c23 */ /* 0x002fcc0008010803 */
[----:B------:R1:W-:Y:S02]  /*c5a0*/  MUFU.EX2 R227, R0 ;  /* 0x0000000000e37308 */ /* 0x0003e40000000800 */
[----:B-1----:R-:W-:-:S06]  /*c5b0*/  FFMA.FTZ R0, R216, UR4, -R3 ;  /* 0x00000004d8007c23 */ /* 0x002fcc0008010803 */
[----:B------:R1:W-:Y:S02]  /*c5c0*/  MUFU.EX2 R228, R0 ;  /* 0x0000000000e47308 */ /* 0x0003e40000000800 */
[----:B-1----:R-:W-:Y:S01]  /*c5d0*/  FFMA.FTZ R0, R215, UR4, -R3 ;  /* 0x00000004d7007c23 */ /* 0x002fe20008010803 */
[----:B------:R-:W-:-:S05]  /*c5e0*/  MOV R215, R177 ;  /* 0x000000b100d77202 */ /* 0x000fca0000000f00 */
[----:B------:R1:W-:Y:S01]  /*c5f0*/  MUFU.EX2 R229, R0 ;  /* 0x0000000000e57308 */ /* 0x0003e20000000800 */
[----:B------:R-:W-:Y:S01]  /*c600*/  MOV R177, R231 ;  /* 0x000000e700b17202 */ /* 0x000fe20000000f00 */
[----:B-1----:R-:W-:-:S06]  /*c610*/  FFMA.FTZ R0, R214, UR4, -R3 ;  /* 0x00000004d6007c23 */ /* 0x002fcc0008010803 */
[----:B------:R1:W-:Y:S01]  /*c620*/  MUFU.EX2 R231, R0 ;  /* 0x0000000000e77308 */ /* 0x0003e20000000800 */
[----:B--2---:R-:W-:Y:S01]  /*c630*/  FFMA.FTZ R43, R167, R28, R43 ;  /* 0x0000001ca72b7223 */ /* 0x004fe2000001002b */
[----:B-1----:R-:W-:-:S06]  /*c640*/  FFMA.FTZ R0, R226, UR4, -R32 ;  /* 0x00000004e2007c23 */ /* 0x002fcc0008010820 */
[----:B------:R1:W-:Y:S02]  /*c650*/  MUFU.EX2 R225, R0 ;  /* 0x0000000000e17308 */ /* 0x0003e40000000800 */
[----:B-1----:R-:W-:-:S06]  /*c660*/  FFMA.FTZ R0, R217, UR4, -R32 ;  /* 0x00000004d9007c23 */ /* 0x002fcc0008010820 */
[----:B------:R1:W2:Y:S01]  /*c670*/  MUFU.EX2 R226, R0 ;  /* 0x0000000000e27308 */ /* 0x0002a20000000800 */
[----:B------:R-:W-:Y:S01]  /*c680*/  HMMA.16816.F32.BF16 R156, R8, R12, R156 ;  /* 0x0000000c089c723c */ /* 0x000fe2000004189c */
[----:B-1----:R-:W-:-:S06]  /*c690*/  FFMA.FTZ R0, R36, UR4, -R32 ;  /* 0x0000000424007c23 */ /* 0x002fcc0008010820 */
[----:B------:R1:W-:Y:S01]  /*c6a0*/  MUFU.EX2 R167, R0 ;  /* 0x0000000000a77308 */ /* 0x0003e20000000800 */
[----:B------:R-:W-:Y:S01]  /*c6b0*/  HMMA.16816.F32.BF16 R200, R8, R14, R200 ;  /* 0x0000000e08c8723c */ /* 0x000fe200000418c8 */
[----:B------:R-:W4:Y:S01]  /*c6c0*/  LDSM.16.MT88.4 R12, [R35+0xd000] ;  /* 0x00d00000230c783b */ /* 0x000f220000004200 */
[----:B-1----:R-:W-:-:S05]  /*c6d0*/  FFMA.FTZ R0, R31, UR4, -R32 ;  /* 0x000000041f007c23 */ /* 0x002fca0008010820 */
[----:B------:R1:W2:Y:S01]  /*c6e0*/  MUFU.EX2 R168, R0 ;  /* 0x0000000000a87308 */ /* 0x0002a20000000800 */
[----:B------:R-:W-:Y:S01]  /*c6f0*/  HMMA.16816.F32.BF16 R148, R8, R16, R148 ;  /* 0x000000100894723c */ /* 0x000fe20000041894 */
[----:B------:R-:W-:Y:S02]  /*c700*/  MOV R17, R224 ;  /* 0x000000e000117202 */ /* 0x000fe40000000f00 */
[----:B------:R-:W-:Y:S01]  /*c710*/  MOV R170, R164 ;  /* 0x000000a400aa7202 */ /* 0x000fe20000000f00 */
[----:B-1----:R-:W-:-:S04]  /*c720*/  FFMA.FTZ R0, R242, UR4, -R33 ;  /* 0x00000004f2007c23 */ /* 0x002fc80008010821 */
[----:B------:R1:W-:Y:S01]  /*c730*/  MUFU.EX2 R171, R0 ;  /* 0x0000000000ab7308 */ /* 0x0003e20000000800 */
[----:B------:R-:W-:Y:S01]  /*c740*/  HMMA.16816.F32.BF16 R144, R8, R26, R144 ;  /* 0x0000001a0890723c */ /* 0x000fe20000041890 */
[----:B------:R-:W-:Y:S01]  /*c750*/  IMAD.MOV.U32 R26, RZ, RZ, R115 ;  /* 0x000000ffff1a7224 */ /* 0x000fe200078e0073 */
[----:B------:R-:W-:Y:S01]  /*c760*/  MOV R115, R166 ;  /* 0x000000a600737202 */ /* 0x000fe20000000f00 */
[----:B-1----:R-:W-:-:S04]  /*c770*/  FFMA.FTZ R0, R223, UR4, -R33 ;  /* 0x00000004df007c23 */ /* 0x002fc80008010821 */
[----:B------:R1:W4:Y:S02]  /*c780*/  MUFU.EX2 R224, R0 ;  /* 0x0000000000e07308 */ /* 0x0003240000000800 */
[----:B-1----:R-:W-:-:S06]  /*c790*/  FFMA.FTZ R0, R30, UR4, -R33 ;  /* 0x000000041e007c23 */ /* 0x002fcc0008010821 */
[----:B------:R1:W-:Y:S02]  /*c7a0*/  MUFU.EX2 R164, R0 ;  /* 0x0000000000a47308 */ /* 0x0003e40000000800 */
[----:B-1----:R-:W-:-:S06]  /*c7b0*/  FFMA.FTZ R0, R29, UR4, -R33 ;  /* 0x000000041d007c23 */ /* 0x002fcc0008010821 */
[----:B------:R-:W1:Y:S01]  /*c7c0*/  MUFU.EX2 R166, R0 ;  /* 0x0000000000a67308 */ /* 0x000e620000000800 */
[----:B---3--:R-:W-:Y:S02]  /*c7d0*/  MOV R242, R4 ;  /* 0x0000000400f27202 */ /* 0x008fe40000000f00 */
[----:B--2---:R-:W-:Y:S02]  /*c7e0*/  F2FP.BF16.F32.PACK_AB R4, R226, R225 ;  /* 0x000000e1e204723e */ /* 0x004fe400000010ff */
[----:B------:R-:W-:Y:S02]  /*c7f0*/  F2FP.BF16.F32.PACK_AB R6, R168, R167 ;  /* 0x000000a7a806723e */ /* 0x000fe400000010ff */
[----:B----4-:R-:W-:Y:S01]  /*c800*/  F2FP.BF16.F32.PACK_AB R5, R224, R171 ;  /* 0x000000abe005723e */ /* 0x010fe200000010ff */
[----:B------:R-:W-:Y:S01]  /*c810*/  HMMA.16816.F32.BF16 R132, R8, R24, R132 ;  /* 0x000000180884723c */ /* 0x000fe20000041884 */
[----:B------:R-:W-:Y:S02]  /*c820*/  MOV R214, R176 ;  /* 0x000000b000d67202 */ /* 0x000fe40000000f00 */
[----:B------:R-:W-:-:S02]  /*c830*/  MOV R27, R180 ;  /* 0x000000b4001b7202 */ /* 0x000fc40000000f00 */
[----:B-1----:R-:W-:Y:S02]  /*c840*/  F2FP.BF16.F32.PACK_AB R7, R166, R164 ;  /* 0x000000a4a607723e */ /* 0x002fe400000010ff */
[----:B------:R-:W-:Y:S02]  /*c850*/  MOV R24, R181 ;  /* 0x000000b500187202 */ /* 0x000fe40000000f00 */
[----:B------:R-:W-:Y:S02]  /*c860*/  MOV R25, R182 ;  /* 0x000000b600197202 */ /* 0x000fe40000000f00 */
[----:B------:R-:W-:Y:S01]  /*c870*/  MOV R169, R183 ;  /* 0x000000b700a97202 */ /* 0x000fe20000000f00 */
[----:B------:R-:W-:Y:S01]  /*c880*/  HMMA.16816.F32.BF16 R192, R8, R18, R192 ;  /* 0x0000001208c0723c */ /* 0x000fe200000418c0 */
[----:B------:R-:W-:Y:S02]  /*c890*/  F2FP.BF16.F32.PACK_AB R8, R215, R214 ;  /* 0x000000d6d708723e */ /* 0x000fe400000010ff */
[----:B------:R-:W-:-:S02]  /*c8a0*/  F2FP.BF16.F32.PACK_AB R9, R228, R227 ;  /* 0x000000e3e409723e */ /* 0x000fc400000010ff */
[----:B------:R-:W-:-:S03]  /*c8b0*/  F2FP.BF16.F32.PACK_AB R10, R242, R212 ;  /* 0x000000d4f20a723e */ /* 0x000fc600000010ff */
[----:B------:R-:W-:Y:S01]  /*c8c0*/  HMMA.16816.F32.BF16 R180, R4, R14, R52 ;  /* 0x0000000e04b4723c */ /* 0x000fe20000041834 */
[----:B------:R-:W-:Y:S02]  /*c8d0*/  MOV R53, R17 ;  /* 0x0000001100357202 */ /* 0x000fe40000000f00 */
[----:B------:R-:W-:Y:S01]  /*c8e0*/  F2FP.BF16.F32.PACK_AB R11, R231, R229 ;  /* 0x000000e5e70b723e */ /* 0x000fe200000010ff */
[----:B------:R-:W1:Y:S01]  /*c8f0*/  LDSM.16.MT88.4 R16, [R34+0x1000] ;  /* 0x001000002210783b */ /* 0x000e620000004200 */
[----:B------:R-:W-:Y:S01]  /*c900*/  MOV R176, R37 ;  /* 0x0000002500b07202 */ /* 0x000fe20000000f00 */
[--C-:B------:R-:W-:Y:S01]  /*c910*/  FFMA.FTZ R37, R222, UR4, -R2.reuse ;  /* 0x00000004de257c23 */ /* 0x100fe20008010802 */
[--C-:B------:R-:W-:Y:S01]  /*c920*/  FFMA.FTZ R36, R220, UR4, -R2.reuse ;  /* 0x00000004dc247c23 */ /* 0x100fe20008010802 */
[--C-:B------:R-:W-:Y:S01]  /*c930*/  FFMA.FTZ R0, R219, UR4, -R2.reuse ;  /* 0x00000004db007c23 */ /* 0x100fe20008010802 */
[----:B------:R-:W-:Y:S01]  /*c940*/  FFMA.FTZ R2, R218, UR4, -R2 ;  /* 0x00000004da027c23 */ /* 0x000fe20008010802 */
[-C--:B------:R-:W-:Y:S08]  /*c950*/  HMMA.16816.F32.BF16 R220, R8, R12.reuse, R48 ;  /* 0x0000000c08dc723c */ /* 0x080ff00000041830 */
[----:B------:R-:W-:Y:S08]  /*c960*/  HMMA.16816.F32.BF16 R172, R4, R12, R56 ;  /* 0x0000000c04ac723c */ /* 0x000ff00000041838 */
[----:B------:R-:W-:Y:S01]  /*c970*/  HMMA.16816.F32.BF16 R216, R8, R14, R44 ;  /* 0x0000000e08d8723c */ /* 0x000fe2000004182c */
[----:B------:R-:W2:Y:S01]  /*c980*/  LDSM.16.MT88.4 R12, [R41+0x1000] ;  /* 0x00100000290c783b */ /* 0x000ea20000004200 */
[----:B------:R-:W-:-:S02]  /*c990*/  MOV R52, R26 ;  /* 0x0000001a00347202 */ /* 0x000fc40000000f00 */
[----:B------:R-:W-:Y:S02]  /*c9a0*/  MOV R28, R27 ;  /* 0x0000001b001c7202 */ /* 0x000fe40000000f00 */
[----:B------:R-:W-:Y:S02]  /*c9b0*/  MOV R31, R24 ;  /* 0x00000018001f7202 */ /* 0x000fe40000000f00 */
[----:B------:R-:W-:Y:S02]  /*c9c0*/  MOV R30, R25 ;  /* 0x00000019001e7202 */ /* 0x000fe40000000f00 */
[----:B------:R-:W3:Y:S01]  /*c9d0*/  LDSM.16.MT88.4 R24, [R42+0xd000] ;  /* 0x00d000002a18783b */ /* 0x000ee20000004200 */
[----:B------:R-:W-:Y:S02]  /*c9e0*/  MOV R29, R169 ;  /* 0x000000a9001d7202 */ /* 0x000fe40000000f00 */
[----:B------:R-:W-:Y:S02]  /*c9f0*/  MOV R213, R170 ;  /* 0x000000aa00d57202 */ /* 0x000fe40000000f00 */
[----:B------:R-:W-:-:S02]  /*ca00*/  MOV R169, R186 ;  /* 0x000000ba00a97202 */ /* 0x000fc40000000f00 */
[----:B------:R-:W-:Y:S02]  /*ca10*/  MOV R50, R184 ;  /* 0x000000b800327202 */ /* 0x000fe40000000f00 */
[----:B------:R-:W-:Y:S02]  /*ca20*/  MOV R51, R185 ;  /* 0x000000b900337202 */ /* 0x000fe40000000f00 */
[----:B------:R-:W-:Y:S02]  /*ca30*/  MOV R170, R187 ;  /* 0x000000bb00aa7202 */ /* 0x000fe40000000f00 */
[----:B------:R-:W-:Y:S02]  /*ca40*/  MOV R184, R208 ;  /* 0x000000d000b87202 */ /* 0x000fe40000000f00 */
[----:B------:R-:W-:Y:S02]  /*ca50*/  MOV R185, R209 ;  /* 0x000000d100b97202 */ /* 0x000fe40000000f00 */
[----:B------:R-:W-:-:S02]  /*ca60*/  MOV R186, R210 ;  /* 0x000000d200ba7202 */ /* 0x000fc40000000f00 */
[----:B------:R-:W-:Y:S02]  /*ca70*/  MOV R187, R211 ;  /* 0x000000d300bb7202 */ /* 0x000fe40000000f00 */
[----:B-1----:R-:W-:Y:S01]  /*ca80*/  HMMA.16816.F32.BF16 R208, R8, R16, R96 ;  /* 0x0000001008d0723c */ /* 0x002fe20000041860 */
[----:B------:R-:W-:Y:S02]  /*ca90*/  MOV R98, R169 ;  /* 0x000000a900627202 */ /* 0x000fe40000000f00 */
[----:B------:R-:W-:Y:S02]  /*caa0*/  MOV R169, R170 ;  /* 0x000000aa00a97202 */ /* 0x000fe40000000f00 */
[----:B------:R-:W-:Y:S02]  /*cab0*/  MOV R170, R184 ;  /* 0x000000b800aa7202 */ /* 0x000fe40000000f00 */
[----:B------:R-:W-:Y:S02]  /*cac0*/  MOV R184, R185 ;  /* 0x000000b900b87202 */ /* 0x000fe40000000f00 */
[----:B------:R-:W-:Y:S01]  /*cad0*/  MOV R185, R186 ;  /* 0x000000ba00b97202 */ /* 0x000fe20000000f00 */
[----:B------:R-:W-:Y:S01]  /*cae0*/  IMAD.MOV.U32 R55, RZ, RZ, R206 ;  /* 0x000000ffff377224 */ /* 0x000fe200078e00ce */
[----:B------:R-:W-:-:S02]  /*caf0*/  MOV R186, R187 ;  /* 0x000000bb00ba7202 */ /* 0x000fc40000000f00 */
[----:B------:R-:W-:Y:S02]  /*cb00*/  MOV R187, R205 ;  /* 0x000000cd00bb7202 */ /* 0x000fe40000000f00 */
[----:B------:R-:W-:Y:S02]  /*cb10*/  MOV R96, R204 ;  /* 0x000000cc00607202 */ /* 0x000fe40000000f00 */
[----:B------:R-:W-:Y:S02]  /*cb20*/  MOV R54, R207 ;  /* 0x000000cf00367202 */ /* 0x000fe40000000f00 */
[----:B--2---:R-:W-:Y:S01]  /*cb30*/  HMMA.16816.F32.BF16 R204, R8, R14, R92 ;  /* 0x0000000e08cc723c */ /* 0x004fe2000004185c */
[----:B------:R-:W-:Y:S02]  /*cb40*/  MOV R92, R29 ;  /* 0x0000001d005c7202 */ /* 0x000fe40000000f00 */
[----:B------:R-:W-:Y:S02]  /*cb50*/  MOV R93, R30 ;  /* 0x0000001e005d7202 */ /* 0x000fe40000000f00 */
[----:B------:R-:W-:-:S02]  /*cb60*/  MOV R94, R31 ;  /* 0x0000001f005e7202 */ /* 0x000fc40000000f00 */
[----:B------:R-:W-:Y:S02]  /*cb70*/  MOV R95, R28 ;  /* 0x0000001c005f7202 */ /* 0x000fe40000000f00 */
[----:B------:R-:W1:Y:S01]  /*cb80*/  LDSM.16.MT88.4 R28, [R41+0x3000] ;  /* 0x00300000291c783b */ /* 0x000e620000004200 */
[----:B------:R-:W-:Y:S01]  /*cb90*/  IMAD.MOV.U32 R58, RZ, RZ, R176 ;  /* 0x000000ffff3a7224 */ /* 0x000fe200078e00b0 */
[----:B------:R-:W-:Y:S02]  /*cba0*/  MOV R59, R177 ;  /* 0x000000b1003b7202 */ /* 0x000fe40000000f00 */
[----:B------:R-:W-:Y:S02]  /*cbb0*/  MOV R48, R178 ;  /* 0x000000b200307202 */ /* 0x000fe40000000f00 */
[----:B------:R-:W-:Y:S01]  /*cbc0*/  MOV R49, R179 ;  /* 0x000000b300317202 */ /* 0x000fe20000000f00 */
[----:B------:R-:W-:Y:S08]  /*cbd0*/  HMMA.16816.F32.BF16 R88, R4, R16, R88 ;  /* 0x000000100458723c */ /* 0x000ff00000041858 */
[----:B---3--:R-:W-:Y:S08]  /*cbe0*/  HMMA.16816.F32.BF16 R176, R8, R26, R100 ;  /* 0x0000001a08b0723c */ /* 0x008ff00000041864 */
[-C--:B------:R-:W-:Y:S08]  /*cbf0*/  HMMA.16816.F32.BF16 R84, R4, R18.reuse, R84 ;  /* 0x000000120454723c */ /* 0x080ff00000041854 */
[C---:B------:R-:W-:Y:S01]  /*cc00*/  HMMA.16816.F32.BF16 R100, R8.reuse, R18, R80 ;  /* 0x000000120864723c */ /* 0x040fe20000041850 */
[----:B------:R-:W2:Y:S07]  /*cc10*/  LDSM.16.MT88.4 R16, [R35+0xf000] ;  /* 0x00f000002310783b */ /* 0x000eae0000004200 */
[-C--:B------:R-:W-:Y:S08]  /*cc20*/  HMMA.16816.F32.BF16 R68, R8, R24.reuse, R68 ;  /* 0x000000180844723c */ /* 0x080ff00000041844 */
[C---:B------:R-:W-:Y:S08]  /*cc30*/  HMMA.16816.F32.BF16 R72, R4.reuse, R24, R72 ;  /* 0x000000180448723c */ /* 0x040ff00000041848 */
[----:B------:R-:W-:Y:S01]  /*cc40*/  HMMA.16816.F32.BF16 R104, R4, R26, R104 ;  /* 0x0000001a0468723c */ /* 0x000fe20000041868 */
[----:B------:R-:W3:Y:S01]  /*cc50*/  LDSM.16.MT88.4 R24, [R34+0x3000] ;  /* 0x003000002218783b */ /* 0x000ee20000004200 */
[----:B------:R-:W-:Y:S01]  /*cc60*/  MOV R83, R214 ;  /* 0x000000d600537202 */ /* 0x000fe20000000f00 */
[----:B------:R-:W-:Y:S01]  /*cc70*/  IMAD.MOV.U32 R80, RZ, RZ, R213 ;  /* 0x000000ffff507224 */ /* 0x000fe200078e00d5 */
[----:B------:R-:W-:-:S02]  /*cc80*/  MOV R82, R215 ;  /* 0x000000d700527202 */ /* 0x000fc40000000f00 */
[----:B------:R-:W-:Y:S02]  /*cc90*/  MOV R81, R212 ;  /* 0x000000d400517202 */ /* 0x000fe40000000f00 */
[-C--:B------:R-:W-:Y:S08]  /*cca0*/  HMMA.16816.F32.BF16 R212, R8, R12.reuse, R76 ;  /* 0x0000000c08d4723c */ /* 0x080ff0000004184c */
[C---:B------:R-:W-:Y:S08]  /*ccb0*/  HMMA.16816.F32.BF16 R64, R4.reuse, R12, R64 ;  /* 0x0000000c0440723c */ /* 0x040ff00000041840 */
[C---:B------:R-:W-:Y:S01]  /*ccc0*/  HMMA.16816.F32.BF16 R60, R4.reuse, R14, R60 ;  /* 0x0000000e043c723c */ /* 0x040fe2000004183c */
[----:B------:R-:W4:Y:S07]  /*ccd0*/  LDSM.16.MT88.4 R12, [R42+0xf000] ;  /* 0x00f000002a0c783b */ /* 0x000f2e0000004200 */
[----:B-1----:R-:W-:Y:S01]  /*cce0*/  HMMA.16816.F32.BF16 R44, R4, R30, R196 ;  /* 0x0000001e042c723c */ /* 0x002fe200000418c4 */
[----:B------:R-:W-:-:S02]  /*ccf0*/  MOV R198, R169 ;  /* 0x000000a900c67202 */ /* 0x000fc40000000f00 */
[----:B------:R-:W-:Y:S02]  /*cd00*/  MOV R199, R170 ;  /* 0x000000aa00c77202 */ /* 0x000fe40000000f00 */
[----:B------:R1:W-:Y:S01]  /*cd10*/  MUFU.EX2 R170, R0 ;  /* 0x0000000000aa7308 */ /* 0x0003e20000000800 */
[----:B------:R-:W-:Y:S02]  /*cd20*/  MOV R79, R58 ;  /* 0x0000003a004f7202 */ /* 0x000fe40000000f00 */
[----:B------:R-:W-:Y:S01]  /*cd30*/  MOV R78, R59 ;  /* 0x0000003b004e7202 */ /* 0x000fe20000000f00 */
[----:B--2---:R-:W-:Y:S01]  /*cd40*/  HMMA.16816.F32.BF16 R124, R4, R18, R124 ;  /* 0x00000012047c723c */ /* 0x004fe2000004187c */
[----:B------:R-:W-:-:S07]  /*cd50*/  MOV R76, R49 ;  /* 0x00000031004c7202 */ /* 0x000fce0000000f00 */
[----:B------:R-:W-:Y:S01]  /*cd60*/  HMMA.16816.F32.BF16 R56, R8, R18, R128 ;  /* 0x000000120838723c */ /* 0x000fe20000041880 */
[--C-:B-1----:R-:W-:Y:S01]  /*cd70*/  FFMA.FTZ R0, R198, UR4, -R3.reuse ;  /* 0x00000004c6007c23 */ /* 0x102fe20008010803 */
[----:B------:R-:W-:Y:S02]  /*cd80*/  MOV R198, R199 ;  /* 0x000000c700c67202 */ /* 0x000fe40000000f00 */
[----:B------:R-:W-:Y:S01]  /*cd90*/  MOV R199, R92 ;  /* 0x0000005c00c77202 */ /* 0x000fe20000000f00 */
[----:B------:R1:W-:Y:S01]  /*cda0*/  MUFU.EX2 R18, R0 ;  /* 0x0000000000127308 */ /* 0x0003e20000000800 */
[----:B------:R-:W-:Y:S02]  /*cdb0*/  MOV R92, R93 ;  /* 0x0000005d005c7202 */ /* 0x000fe40000000f00 */
[----:B------:R-:W-:Y:S02]  /*cdc0*/  MOV R93, R94 ;  /* 0x0000005e005d7202 */ /* 0x000fe40000000f00 */
[----:B------:R-:W-:Y:S01]  /*cdd0*/  MOV R77, R48 ;  /* 0x00000030004d7202 */ /* 0x000fe20000000f00 */
[----:B---3--:R-:W-:Y:S01]  /*cde0*/  HMMA.16816.F32.BF16 R188, R4, R24, R188 ;  /* 0x0000001804bc723c */ /* 0x008fe200000418bc */
[----:B------:R-:W-:Y:S01]  /*cdf0*/  MOV R94, R95 ;  /* 0x0000005f005e7202 */ /* 0x000fe20000000f00 */
[----:B-1----:R-:W-:-:S04]  /*ce00*/  FFMA.FTZ R0, R198, UR4, -R3 ;  /* 0x00000004c6007c23 */ /* 0x002fc80008010803 */
[----:B------:R1:W2:Y:S02]  /*ce10*/  MUFU.EX2 R19, R0 ;  /* 0x0000000000137308 */ /* 0x0002a40000000800 */
[----:B------:R-:W-:Y:S01]  /*ce20*/  HMMA.16816.F32.BF16 R148, R8, R24, R148 ;  /* 0x000000180894723c */ /* 0x000fe20000041894 */
[----:B------:R-:W-:Y:S02]  /*ce30*/  MOV R95, R76 ;  /* 0x0000004c005f7202 */ /* 0x000fe40000000f00 */
[----:B------:R-:W-:Y:S02]  /*ce40*/  MOV R76, R77 ;  /* 0x0000004d004c7202 */ /* 0x000fe40000000f00 */
[----:B------:R-:W-:Y:S02]  /*ce50*/  MOV R197, R92 ;  /* 0x0000005c00c57202 */ /* 0x000fe40000000f00 */
[----:B------:R-:W-:Y:S01]  /*ce60*/  MOV R77, R78 ;  /* 0x0000004e004d7202 */ /* 0x000fe20000000f00 */
[----:B------:R-:W-:-:S02]  /*ce70*/  IMAD.MOV.U32 R78, RZ, RZ, R79 ;  /* 0x000000ffff4e7224 */ /* 0x000fc400078e004f */
[----:B-1----:R-:W-:-:S04]  /*ce80*/  FFMA.FTZ R0, R199, UR4, -R3 ;  /* 0x00000004c7007c23 */ /* 0x002fc80008010803 */
[----:B------:R1:W-:Y:S01]  /*ce90*/  MUFU.EX2 R25, R0 ;  /* 0x0000000000197308 */ /* 0x0003e20000000800 */
[----:B------:R-:W-:Y:S02]  /*cea0*/  MOV R79, R80 ;  /* 0x00000050004f7202 */ /* 0x000fe40000000f00 */
[----:B------:R-:W-:Y:S02]  /*ceb0*/  MOV R80, R81 ;  /* 0x0000005100507202 */ /* 0x000fe40000000f00 */
[----:B------:R-:W-:Y:S02]  /*cec0*/  MOV R81, R82 ;  /* 0x0000005200517202 */ /* 0x000fe40000000f00 */
[----:B------:R-:W-:Y:S02]  /*ced0*/  MOV R198, R94 ;  /* 0x0000005e00c67202 */ /* 0x000fe40000000f00 */
[----:B------:R-:W-:Y:S01]  /*cee0*/  MOV R82, R83 ;  /* 0x0000005300527202 */ /* 0x000fe20000000f00 */
[----:B-1----:R-:W-:Y:S01]  /*cef0*/  FFMA.FTZ R0, R93, UR4, -R3 ;  /* 0x000000045d007c23 */ /* 0x002fe20008010803 */
[----:B------:R-:W-:-:S03]  /*cf00*/  MOV R99, R50 ;  /* 0x0000003200637202 */ /* 0x000fc60000000f00 */
[----:B------:R1:W-:Y:S01]  /*cf10*/  MUFU.EX2 R24, R0 ;  /* 0x0000000000187308 */ /* 0x0003e20000000800 */
[----:B------:R-:W-:Y:S01]  /*cf20*/  MOV R97, R51 ;  /* 0x0000003300617202 */ /* 0x000fe20000000f00 */
[-C--:B----4-:R-:W-:Y:S01]  /*cf30*/  HMMA.16816.F32.BF16 R140, R4, R14.reuse, R140 ;  /* 0x0000000e048c723c */ /* 0x090fe2000004188c */
[----:B------:R-:W-:Y:S02]  /*cf40*/  MOV R83, R52 ;  /* 0x0000003400537202 */ /* 0x000fe40000000f00 */
[----:B------:R-:W-:Y:S02]  /*cf50*/  MOV R52, R53 ;  /* 0x0000003500347202 */ /* 0x000fe40000000f00 */
[----:B------:R-:W-:Y:S02]  /*cf60*/  MOV R53, R22 ;  /* 0x0000001600357202 */ /* 0x000fe40000000f00 */
[----:B------:R3:W5:Y:S01]  /*cf70*/  LDL.LU R22, [R1+0x74] ;  /* 0x0000740001167983 */ /* 0x0007620000300800 */
[----:B------:R-:W-:Y:S08]  /*cf80*/  HMMA.16816.F32.BF16 R48, R8, R14, R144 ;  /* 0x0000000e0830723c */ /* 0x000ff00000041890 */
[----:B------:R-:W-:Y:S01]  /*cf90*/  HMMA.16816.F32.BF16 R120, R4, R16, R120 ;  /* 0x000000100478723c */ /* 0x000fe20000041878 */
[----:B-1----:R-:W-:-:S07]  /*cfa0*/  FFMA.FTZ R0, R197, UR4, -R32 ;  /* 0x00000004c5007c23 */ /* 0x002fce0008010820 */
[----:B------:R-:W-:Y:S01]  /*cfb0*/  HMMA.16816.F32.BF16 R116, R8, R16, R116 ;  /* 0x000000100874723c */ /* 0x000fe20000041874 */
[----:B------:R1:W-:Y:S07]  /*cfc0*/  MUFU.EX2 R14, R0 ;  /* 0x00000000000e7308 */ /* 0x0003ee0000000800 */
[C---:B------:R-:W-:Y:S08]  /*cfd0*/  HMMA.16816.F32.BF16 R136, R4.reuse, R12, R136 ;  /* 0x0000000c0488723c */ /* 0x040ff00000041888 */
[C---:B------:R-:W-:Y:S08]  /*cfe0*/  HMMA.16816.F32.BF16 R152, R4.reuse, R26, R152 ;  /* 0x0000001a0498723c */ /* 0x040ff00000041898 */
[----:B------:R-:W-:Y:S01]  /*cff0*/  HMMA.16816.F32.BF16 R160, R4, R28, R160 ;  /* 0x0000001c04a0723c */ /* 0x000fe200000418a0 */
[----:B-1----:R-:W-:Y:S01]  /*d000*/  FFMA.FTZ R0, R198, UR4, -R32 ;  /* 0x00000004c6007c23 */ /* 0x002fe20008010820 */
[----:B------:R-:W-:Y:S01]  /*d010*/  MOV R199, R95 ;  /* 0x0000005f00c77202 */ /* 0x000fe20000000f00 */
[----:B------:R-:W4:Y:S04]  /*d020*/  LDL.LU R198, [R1+0x48] ;  /* 0x0000480001c67983 */ /* 0x000f280000300800 */
[----:B------:R-:W3:Y:S04]  /*d030*/  LDL.LU R130, [R1+0x4c] ;  /* 0x00004c0001827983 */ /* 0x000ee80000300800 */
[----:B------:R-:W3:Y:S01]  /*d040*/  LDL.LU R131, [R1+0x50] ;  /* 0x0000500001837983 */ /* 0x000ee20000300800 */
[----:B------:R1:W-:Y:S01]  /*d050*/  MUFU.EX2 R15, R0 ;  /* 0x00000000000f7308 */ /* 0x0003e20000000800 */
[----:B------:R-:W-:Y:S01]  /*d060*/  MOV R92, R76 ;  /* 0x0000004c005c7202 */ /* 0x000fe20000000f00 */
[----:B------:R-:W-:Y:S01]  /*d070*/  HMMA.16816.F32.BF16 R132, R8, R12, R132 ;  /* 0x0000000c0884723c */ /* 0x000fe20000041884 */
[----:B------:R-:W-:-:S02]  /*d080*/  MOV R93, R77 ;  /* 0x0000004d005d7202 */ /* 0x000fc40000000f00 */
[----:B------:R-:W-:-:S03]  /*d090*/  MOV R94, R78 ;  /* 0x0000004e005e7202 */ /* 0x000fc60000000f00 */
[----:B------:R-:W-:Y:S02]  /*d0a0*/  MUFU.EX2 R169, R36 ;  /* 0x0000002400a97308 */ /* 0x000fe40000000800 */
[----:B------:R-:W-:Y:S01]  /*d0b0*/  HMMA.16816.F32.BF16 R156, R8, R28, R156 ;  /* 0x0000001c089c723c */ /* 0x000fe2000004189c */
[----:B------:R-:W-:Y:S01]  /*d0c0*/  FFMA.FTZ R3, R251, UR4, -R33 ;  /* 0x00000004fb037c23 */ /* 0x000fe20008010821 */
[----:B------:R-:W2:Y:S01]  /*d0d0*/  LDSM.16.MT88.4 R144, [R42+0xf800] ;  /* 0x00f800002a90783b */ /* 0x000ea20000004200 */
[----:B-1----:R-:W-:-:S04]  /*d0e0*/  FFMA.FTZ R0, R252, UR4, -R32 ;  /* 0x00000004fc007c23 */ /* 0x002fc80008010820 */
[----:B------:R1:W-:Y:S02]  /*d0f0*/  MUFU.EX2 R17, R0 ;  /* 0x0000000000117308 */ /* 0x0003e40000000800 */
[----:B-1----:R-:W-:-:S06]  /*d100*/  FFMA.FTZ R0, R249, UR4, -R32 ;  /* 0x00000004f9007c23 */ /* 0x002fcc0008010820 */
[----:B------:R1:W-:Y:S01]  /*d110*/  MUFU.EX2 R16, R0 ;  /* 0x0000000000107308 */ /* 0x0003e20000000800 */
[----:B------:R-:W-:Y:S01]  /*d120*/  MOV R95, R79 ;  /* 0x0000004f005f7202 */ /* 0x000fe20000000f00 */
[----:B------:R-:W-:Y:S01]  /*d130*/  IMAD.MOV.U32 R77, RZ, RZ, R81 ;  /* 0x000000ffff4d7224 */ /* 0x000fe200078e0051 */
[----:B------:R-:W-:Y:S01]  /*d140*/  MOV R76, R80 ;  /* 0x00000050004c7202 */ /* 0x000fe20000000f00 */
[----:B-1----:R-:W-:-:S04]  /*d150*/  FFMA.FTZ R0, R248, UR4, -R33 ;  /* 0x00000004f8007c23 */ /* 0x002fc80008010821 */
[----:B------:R1:W-:Y:S01]  /*d160*/  MUFU.EX2 R6, R0 ;  /* 0x0000000000067308 */ /* 0x0003e20000000800 */
[----:B------:R-:W-:Y:S02]  /*d170*/  MOV R78, R82 ;  /* 0x00000052004e7202 */ /* 0x000fe40000000f00 */
[----:B------:R-:W-:Y:S02]  /*d180*/  MOV R79, R83 ;  /* 0x00000053004f7202 */ /* 0x000fe40000000f00 */
[----:B------:R-:W-:Y:S02]  /*d190*/  MOV R80, R52 ;  /* 0x0000003400507202 */ /* 0x000fe40000000f00 */
[----:B------:R-:W-:Y:S01]  /*d1a0*/  MOV R81, R53 ;  /* 0x0000003500517202 */ /* 0x000fe20000000f00 */
[----:B------:R-:W2:Y:S01]  /*d1b0*/  MUFU.EX2 R36, R2 ;  /* 0x0000000200247308 */ /* 0x000ea20000000800 */
[----:B-1----:R-:W-:-:S07]  /*d1c0*/  FFMA.FTZ R0, R247, UR4, -R33 ;  /* 0x00000004f7007c23 */ /* 0x002fce0008010821 */
[----:B------:R1:W-:Y:S01]  /*d1d0*/  MUFU.EX2 R7, R0 ;  /* 0x0000000000077308 */ /* 0x0003e20000000800 */
[----:B------:R-:W-:Y:S02]  /*d1e0*/  MOV R82, R54 ;  /* 0x0000003600527202 */ /* 0x000fe40000000f00 */
[----:B------:R-:W-:Y:S02]  /*d1f0*/  MOV R83, R55 ;  /* 0x0000003700537202 */ /* 0x000fe40000000f00 */
[----:B------:R-:W-:Y:S01]  /*d200*/  MOV R5, R199 ;  /* 0x000000c700057202 */ /* 0x000fe20000000f00 */
[----:B------:R-:W-:Y:S01]  /*d210*/  HMMA.16816.F32.BF16 R52, R8, R26, R192 ;  /* 0x0000001a0834723c */ /* 0x000fe200000418c0 */
[----:B------:R-:W-:Y:S02]  /*d220*/  MOV R196, R92 ;  /* 0x0000005c00c47202 */ /* 0x000fe40000000f00 */
[----:B------:R-:W-:Y:S01]  /*d230*/  MOV R197, R93 ;  /* 0x0000005d00c57202 */ /* 0x000fe20000000f00 */
[----:B-1----:R-:W-:Y:S01]  /*d240*/  FFMA.FTZ R0, R250, UR4, -R33 ;  /* 0x00000004fa007c23 */ /* 0x002fe20008010821 */
[----:B------:R-:W-:-:S03]  /*d250*/  MOV R199, R95 ;  /* 0x0000005f00c77202 */ /* 0x000fc60000000f00 */
[----:B------:R-:W-:Y:S01]  /*d260*/  HMMA.16816.F32.BF16 R8, R8, R30, R200 ;  /* 0x0000001e0808723c */ /* 0x000fe200000418c8 */
[----:B------:R-:W-:Y:S01]  /*d270*/  MUFU.EX2 R12, R3 ;  /* 0x00000003000c7308 */ /* 0x000fe20000000800 */
[----:B------:R-:W-:Y:S01]  /*d280*/  MOV R92, R76 ;  /* 0x0000004c005c7202 */ /* 0x000fe20000000f00 */
[----:B------:R-:W-:Y:S01]  /*d290*/  IMAD.MOV.U32 R76, RZ, RZ, R80 ;  /* 0x000000ffff4c7224 */ /* 0x000fe200078e0050 */
[----:B------:R-:W-:Y:S01]  /*d2a0*/  MOV R93, R77 ;  /* 0x0000004d005d7202 */ /* 0x000fe20000000f00 */
[----:B------:R-:W-:Y:S01]  /*d2b0*/  FADD.FTZ R5, R5, R43 ;  /* 0x0000002b05057221 */ /* 0x000fe20000010000 */
[----:B------:R-:W-:Y:S01]  /*d2c0*/  MOV R248, R96 ;  /* 0x0000006000f87202 */ /* 0x000fe20000000f00 */
[----:B------:R-:W-:Y:S02]  /*d2d0*/  LDSM.16.MT88.4 R192, [R34+0x3800] ;  /* 0x0038000022c0783b */ /* 0x000fe40000004200 */
[----:B------:R-:W-:Y:S01]  /*d2e0*/  MUFU.EX2 R13, R0 ;  /* 0x00000000000d7308 */ /* 0x000fe20000000800 */
        /* <DEDUP_REMOVED lines=8> */
[----:B------:R-:W-:Y:S02]  /*d370*/  MOV R250, R98 ;  /* 0x0000006200fa7202 */ /* 0x000fe40000000f00 */
[----:B------:R-:W-:Y:S02]  /*d380*/  MOV R33, R99 ;  /* 0x0000006300217202 */ /* 0x000fe40000000f00 */
[----:B------:R1:W-:Y:S01]  /*d390*/  LDSM.16.MT88.4 R96, [R34+0x1800] ;  /* 0x001800002260783b */ /* 0x0003e20000004200 */
[----:B------:R-:W-:Y:S01]  /*d3a0*/  IMAD.MOV.U32 R251, RZ, RZ, R184 ;  /* 0x000000fffffb7224 */ /* 0x000fe200078e00b8 */
[----:B------:R-:W-:Y:S02]  /*d3b0*/  MOV R32, R95 ;  /* 0x0000005f00207202 */ /* 0x000fe40000000f00 */
[----:B-1----:R-:W-:Y:S01]  /*d3c0*/  MOV R34, R108 ;  /* 0x0000006c00227202 */ /* 0x002fe20000000f00 */
[----:B------:R-:W1:Y:S01]  /*d3d0*/  MUFU.EX2 R37, R37 ;  /* 0x0000002500257308 */ /* 0x000e620000000800 */
[----:B------:R-:W-:-:S02]  /*d3e0*/  MOV R26, R93 ;  /* 0x0000005d001a7202 */ /* 0x000fc40000000f00 */
[----:B------:R-:W-:Y:S02]  /*d3f0*/  MOV R27, R92 ;  /* 0x0000005c001b7202 */ /* 0x000fe40000000f00 */
[----:B--2---:R-:W-:Y:S02]  /*d400*/  F2FP.BF16.F32.PACK_AB R201, R19, R18 ;  /* 0x0000001213c9723e */ /* 0x004fe400000010ff */
[----:B------:R-:W-:Y:S02]  /*d410*/  F2FP.BF16.F32.PACK_AB R202, R36, R170 ;  /* 0x000000aa24ca723e */ /* 0x000fe400000010ff */
[----:B------:R-:W-:Y:S02]  /*d420*/  F2FP.BF16.F32.PACK_AB R203, R24, R25 ;  /* 0x0000001918cb723e */ /* 0x000fe400000010ff */
[----:B-1----:R-:W-:-:S07]  /*d430*/  F2FP.BF16.F32.PACK_AB R200, R169, R37 ;  /* 0x00000025a9c8723e */ /* 0x002fce00000010ff */
[----:B------:R-:W-:Y:S01]  /*d440*/  HMMA.16816.F32.BF16 R132, R200, R144, R132 ;  /* 0x00000090c884723c */ /* 0x000fe20000041884 */
[----:B----4-:R-:W-:Y:S01]  /*d450*/  FFMA.FTZ R4, R198, R38, R234 ;  /* 0x00000026c6047223 */ /* 0x010fe200000100ea */
[----:B------:R-:W-:Y:S01]  /*d460*/  MOV R198, R94 ;  /* 0x0000005e00c67202 */ /* 0x000fe20000000f00 */
[----:B---3--:R-:W-:Y:S01]  /*d470*/  FFMA.FTZ R2, R130, R39, R245 ;  /* 0x0000002782027223 */ /* 0x008fe200000100f5 */
[----:B------:R-:W-:Y:S01]  /*d480*/  MOV R94, R78 ;  /* 0x0000004e005e7202 */ /* 0x000fe20000000f00 */
[----:B------:R-:W-:Y:S01]  /*d490*/  FFMA.FTZ R0, R131, R40, R243 ;  /* 0x0000002883007223 */ /* 0x000fe200000100f3 */
[----:B------:R-:W-:Y:S01]  /*d4a0*/  MOV R78, R82 ;  /* 0x00000052004e7202 */ /* 0x000fe20000000f00 */
[----:B------:R-:W-:Y:S01]  /*d4b0*/  FADD.FTZ R2, R246, R2 ;  /* 0x00000002f6027221 */ /* 0x000fe20000010000 */
[----:B------:R-:W1:Y:S01]  /*d4c0*/  LDSM.16.MT88.4 R80, [R42+0xd800] ;  /* 0x00d800002a50783b */ /* 0x000e620000004200 */
[----:B------:R-:W-:Y:S01]  /*d4d0*/  FADD.FTZ R0, R244, R0 ;  /* 0x00000000f4007221 */ /* 0x000fe20000010000 */
[----:B------:R-:W-:-:S02]  /*d4e0*/  MOV R246, R112 ;  /* 0x0000007000f67202 */ /* 0x000fc40000000f00 */
[----:B------:R-:W-:Y:S01]  /*d4f0*/  MOV R244, R113 ;  /* 0x0000007100f47202 */ /* 0x000fe20000000f00 */
[----:B------:R-:W-:Y:S01]  /*d500*/  FADD.FTZ R3, R196, R4 ;  /* 0x00000004c4037221 */ /* 0x000fe20000010000 */
[----:B------:R-:W2:Y:S01]  /*d510*/  LDSM.16.MT88.4 R112, [R41+0x1800] ;  /* 0x001800002970783b */ /* 0x000ea20000004200 */
[----:B------:R-:W-:Y:S01]  /*d520*/  FADD.FTZ R4, R197, R5 ;  /* 0x00000005c5047221 */ /* 0x000fe20000010000 */
[----:B------:R-:W-:Y:S01]  /*d530*/  FADD.FTZ R2, R199, R2 ;  /* 0x00000002c7027221 */ /* 0x000fe20000010000 */
[----:B------:R-:W-:Y:S01]  /*d540*/  FADD.FTZ R5, R198, R3 ;  /* 0x00000003c6057221 */ /* 0x000fe20000010000 */
[----:B------:R-:W-:Y:S01]  /*d550*/  F2FP.BF16.F32.PACK_AB R196, R15, R14 ;  /* 0x0000000e0fc4723e */ /* 0x000fe200000010ff */
[----:B------:R-:W-:Y:S01]  /*d560*/  LDSM.16.MT88.4 R128, [R35+0xf800] ;  /* 0x00f800002380783b */ /* 0x000fe20000004200 */
[----:B------:R-:W-:Y:S02]  /*d570*/  F2FP.BF16.F32.PACK_AB R198, R16, R17 ;  /* 0x0000001110c6723e */ /* 0x000fe400000010ff */
[----:B------:R-:W-:Y:S01]  /*d580*/  F2FP.BF16.F32.PACK_AB R197, R7, R6 ;  /* 0x0000000607c5723e */ /* 0x000fe200000010ff */
[----:B------:R-:W-:Y:S01]  /*d590*/  LDSM.16.MT88.4 R40, [R41+0x3800] ;  /* 0x003800002928783b */ /* 0x000fe20000004200 */
[----:B------:R-:W-:-:S02]  /*d5a0*/  F2FP.BF16.F32.PACK_AB R199, R12, R13 ;  /* 0x0000000d0cc7723e */ /* 0x000fc400000010ff */
[----:B------:R-:W-:Y:S02]  /*d5b0*/  MOV R38, R77 ;  /* 0x0000004d00267202 */ /* 0x000fe40000000f00 */
[----:B------:R-:W-:Y:S02]  /*d5c0*/  MOV R29, R78 ;  /* 0x0000004e001d7202 */ /* 0x000fe40000000f00 */
[----:B------:R-:W-:Y:S01]  /*d5d0*/  MOV R3, R109 ;  /* 0x0000006d00037202 */ /* 0x000fe20000000f00 */
[----:B------:R-:W-:Y:S01]  /*d5e0*/  FADD.FTZ R2, R34, R2 ;  /* 0x0000000222027221 */ /* 0x000fe20000010000 */
[----:B------:R-:W-:-:S03]  /*d5f0*/  MOV R243, R187 ;  /* 0x000000bb00f37202 */ /* 0x000fc60000000f00 */
[----:B------:R-:W-:Y:S01]  /*d600*/  FADD.FTZ R3, R3, R4 ;  /* 0x0000000403037221 */ /* 0x000fe20000010000 */
[----:B------:R-:W-:Y:S01]  /*d610*/  MOV R39, R186 ;  /* 0x000000ba00277202 */ /* 0x000fe20000000f00 */
[C---:B-1----:R-:W-:Y:S08]  /*d620*/  HMMA.16816.F32.BF16 R76, R196.reuse, R82, R104 ;  /* 0x00000052c44c723c */ /* 0x042ff00000041868 */
[----:B--2---:R-:W-:Y:S01]  /*d630*/  HMMA.16816.F32.BF16 R104, R196, R112, R64 ;  /* 0x00000070c468723c */ /* 0x004fe20000041840 */
[----:B------:R-:W-:-:S02]  /*d640*/  MOV R66, R110 ;  /* 0x0000006e00427202 */ /* 0x000fc40000000f00 */
[----:B------:R-:W-:-:S03]  /*d650*/  MOV R67, R111 ;  /* 0x0000006f00437202 */ /* 0x000fc60000000f00 */
[----:B------:R-:W-:Y:S01]  /*d660*/  FADD.FTZ R0, R66, R0 ;  /* 0x0000000042007221 */ /* 0x000fe20000010000 */
[----:B------:R-:W-:Y:S01]  /*d670*/  FADD.FTZ R4, R31, R3 ;  /* 0x000000031f047221 */ /* 0x000fe20000010000 */
[----:B------:R-:W-:Y:S02]  /*d680*/  FADD.FTZ R5, R67, R5 ;  /* 0x0000000543057221 */ /* 0x000fe40000010000 */
        /* <DEDUP_REMOVED lines=11> */
[----:B------:R-:W-:Y:S01]  /*d740*/  MOV R252, R94 ;  /* 0x0000005e00fc7202 */ /* 0x000fe20000000f00 */
[----:B------:R-:W-:Y:S01]  /*d750*/  FADD.FTZ R0, R28, R0 ;  /* 0x000000001c007221 */ /* 0x000fe20000010000 */
[----:B------:R-:W-:Y:S01]  /*d760*/  FADD.FTZ R3, R247, R3 ;  /* 0x00000003f7037221 */ /* 0x000fe20000010000 */
[----:B------:R-:W1:Y:S01]  /*d770*/  LDSM.16.MT88.4 R184, [R35+0xd800] ;  /* 0x00d8000023b8783b */ /* 0x000e620000004200 */
        /* <DEDUP_REMOVED lines=39> */
[-C--:B------:R-:W-:Y:S01]  /*d9f0*/  HMMA.16816.F32.BF16 R68, R200, R80.reuse, R68 ;  /* 0x00000050c844723c */ /* 0x080fe20000041844 */
[----:B------:R2:W-:Y:S01]  /*da00*/  STL [R1+0x50], R0 ;  /* 0x0000500001007387 */ /* 0x0005e20000100800 */
[----:B------:R-:W3:Y:S06]  /*da10*/  S2R R234, SR_TID.X ;  /* 0x0000000000ea7919 */ /* 0x000eec0000002100 */
[C---:B------:R-:W-:Y:S01]  /*da20*/  HMMA.16816.F32.BF16 R72, R196.reuse, R80, R72 ;  /* 0x00000050c448723c */ /* 0x040fe20000041848 */
[----:B------:R2:W-:Y:S07]  /*da30*/  STL [R1+0x48], R242 ;  /* 0x000048f201007387 */ /* 0x0005ee0000100800 */
[-C--:B------:R-:W-:Y:S08]  /*da40*/  HMMA.16816.F32.BF16 R88, R196, R96.reuse, R88 ;  /* 0x00000060c458723c */ /* 0x080ff00000041858 */
        /* <DEDUP_REMOVED lines=25> */
[----:B------:R-:W-:-:S02]  /*dbe0*/  MOV R164, R235 ;  /* 0x000000eb00a47202 */ /* 0x000fc40000000f00 */
[----:B------:R-:W-:Y:S02]  /*dbf0*/  MOV R166, R236 ;  /* 0x000000ec00a67202 */ /* 0x000fe40000000f00 */
[----:B------:R-:W-:Y:S02]  /*dc00*/  MOV R167, R237 ;  /* 0x000000ed00a77202 */ /* 0x000fe40000000f00 */
[----:B------:R-:W-:Y:S01]  /*dc10*/  MOV R168, R241 ;  /* 0x000000f100a87202 */ /* 0x000fe20000000f00 */
[----:B--23--:R-:W-:-:S12]  /*dc20*/  BRA.U !UP1, `(.L_x_251) ;  /* 0x0000006509087547 */ /* 0x00cfd8000b800000 */
[----:B------:R-:W2:Y:S04]  /*dc30*/  LDL R252, [R1+0x14] ;  /* 0x0000140001fc7983 */ /* 0x000ea80000100800 */
[----:B------:R-:W3:Y:S04]  /*dc40*/  LDL R27, [R1+0x10] ;  /* 0x00001000011b7983 */ /* 0x000ee80000100800 */
[----:B------:R-:W4:Y:S01]  /*dc50*/  LDL R26, [R1+0x70] ;  /* 0x00007000011a7983 */ /* 0x000f220000100800 */
[----:B------:R-:W-:Y:S01]  /*dc60*/  UIADD3 UR13, UPT, UPT, UR20, -0x3, URZ ;  /* 0xfffffffd140d7890 */ /* 0x000fe2000fffe0ff */
[----:B------:R-:W-:-:S04]  /*dc70*/  DEPBAR.LE SB0, 0x0 ;  /* 0x000080000000791a */ /* 0x000fc80000000000 */
[----:B------:R-:W4:Y:S01]  /*dc80*/  LDL.LU R17, [R1+0x18] ;  /* 0x0000180001117983 */ /* 0x000f220000300800 */
[----:B------:R-:W-:Y:S02]  /*dc90*/  UIMAD.WIDE.U32 UR14, UR13, UR8, URZ ;  /* 0x000000080d0e72a5 */ /* 0x000fe4000f8e00ff */
[----:B------:R-:W-:Y:S02]  /*dca0*/  UIMAD UR13, UR13, UR9, URZ ;  /* 0x000000090d0d72a4 */ /* 0x000fe4000f8e02ff */
[----:B------:R-:W-:Y:S02]  /*dcb0*/  ULEA UR6, UP0, UR14, UR12, 0x6 ;  /* 0x0000000c0e067291 */ /* 0x000fe4000f8030ff */
[----:B------:R-:W-:Y:S01]  /*dcc0*/  UIADD3 UR4, UPT, UPT, UR13, UR15, URZ ;  /* 0x0000000f0d047290 */ /* 0x000fe2000fffe0ff */
[----:B------:R-:W-:Y:S01]  /*dcd0*/  IMAD.U32 R2, RZ, RZ, UR14 ;  /* 0x0000000eff027e24 */ /* 0x000fe2000f8e00ff */
[----:B------:R-:W-:Y:S02]  /*dce0*/  UIADD3 UR13, UPT, UPT, UR15, UR13, URZ ;  /* 0x0000000d0f0d7290 */ /* 0x000fe4000fffe0ff */
[----:B------:R-:W-:-:S02]  /*dcf0*/  ULEA.HI.X UR4, UR14, UR7, UR4, 0x6, UP0 ;  /* 0x000000070e047291 */ /* 0x000fc400080f3404 */
[----:B------:R-:W-:-:S04]  /*dd00*/  ULEA UR14, UP0, UR8, UR6, 0x5 ;  /* 0x00000006080e7291 */ /* 0x000fc8000f8028ff */
[----:B------:R-:W-:Y:S02]  /*dd10*/  ULEA.HI.X UR8, UR8, UR4, UR9, 0x5, UP0 ;  /* 0x0000000408087291 */ /* 0x000fe400080f2c09 */
[----:B------:R-:W-:Y:S01]  /*dd20*/  UIADD3 UR12, UP0, UPT, UR6, UR12, URZ ;  /* 0x0000000c060c7290 */ /* 0x000fe2000ff1e0ff */
[----:B------:R-:W-:Y:S02]  /*dd30*/  MOV R0, UR13 ;  /* 0x0000000d00007c02 */ /* 0x000fe40008000f00 */
[----:B------:R-:W-:Y:S01]  /*dd40*/  MOV R11, UR6 ;  /* 0x00000006000b7c02 */ /* 0x000fe20008000f00 */
[----:B------:R-:W-:Y:S01]  /*dd50*/  UIADD3.X UR7, UPT, UPT, UR4, UR7, URZ, UP0, !UPT ;  /* 0x0000000704077290 */ /* 0x000fe200087fe4ff */
[----:B------:R-:W-:Y:S02]  /*dd60*/  IMAD.U32 R3, RZ, RZ, UR15 ;  /* 0x0000000fff037e24 */ /* 0x000fe4000f8e00ff */
[----:B------:R-:W-:Y:S02]  /*dd70*/  IMAD.SHL.U32 R233, R234, 0x20, RZ ;  /* 0x00000020eae97824 */ /* 0x000fe400078e00ff */
[----:B------:R-:W-:-:S02]  /*dd80*/  IMAD.U32 R3, RZ, RZ, UR4 ;  /* 0x00000004ff037e24 */ /* 0x000fc4000f8e00ff */
[----:B------:R-:W-:Y:S01]  /*dd90*/  IMAD.U32 R9, RZ, RZ, UR12 ;  /* 0x0000000cff097e24 */ /* 0x000fe2000f8e00ff */
[----:B------:R-:W-:Y:S01]  /*dda0*/  SHF.R.U32.HI R232, RZ, 0x1, R234 ;  /* 0x00000001ffe87819 */ /* 0x000fe200000116ea */
[----:B------:R-:W-:Y:S01]  /*ddb0*/  IMAD.SHL.U32 R32, R234, 0x40, RZ ;  /* 0x00000040ea207824 */ /* 0x000fe200078e00ff */
[----:B------:R-:W-:Y:S01]  /*ddc0*/  LOP3.LUT R233, R233, 0x7c00, RZ, 0xc0, !PT ;  /* 0x00007c00e9e97812 */ /* 0x000fe200078ec0ff */
[----:B------:R-:W-:Y:S01]  /*ddd0*/  IMAD.U32 R7, RZ, RZ, UR7 ;  /* 0x00000007ff077e24 */ /* 0x000fe2000f8e00ff */
[----:B------:R-:W-:Y:S01]  /*dde0*/  MOV R10, UR14 ;  /* 0x0000000e000a7c02 */ /* 0x000fe20008000f00 */
[----:B------:R-:W-:Y:S01]  /*ddf0*/  IMAD.U32 R12, RZ, RZ, UR8 ;  /* 0x00000008ff0c7e24 */ /* 0x000fe2000f8e00ff */
[----:B------:R-:W-:Y:S01]  /*de00*/  LOP3.LUT R16, R232, 0x8, RZ, 0xc0, !PT ;  /* 0x00000008e8107812 */ /* 0x000fe200078ec0ff */
[----:B------:R-:W-:Y:S01]  /*de10*/  BAR.SYNC.DEFER_BLOCKING 0x0 ;  /* 0x0000000000007b1d */ /* 0x000fe20000010000 */
[----:B--2---:R-:W-:-:S04]  /*de20*/  LEA R4, P1, R2, R252, 0x7 ;  /* 0x000000fc02047211 */ /* 0x004fc800078238ff */
[-C--:B---3--:R-:W-:Y:S02]  /*de30*/  LEA.HI.X R5, R2, R27.reuse, R0, 0x7, P1 ;  /* 0x0000001b02057211 */ /* 0x088fe400008f3c00 */
[-C--:B------:R-:W-:Y:S02]  /*de40*/  LEA R2, P5, R11, R252.reuse, 0x1 ;  /* 0x000000fc0b027211 */ /* 0x080fe400078a08ff */
[----:B------:R-:W-:Y:S01]  /*de50*/  LEA R8, P4, R9, R252, 0x1 ;  /* 0x000000fc09087211 */ /* 0x000fe200078808ff */
[----:B------:R-:W-:Y:S01]  /*de60*/  @!PT LDS RZ, [RZ] ;  /* 0x00000000fffff984 */ /* 0x000fe20000000800 */
[----:B------:R-:W-:Y:S01]  /*de70*/  @!PT LDS RZ, [RZ] ;  /* 0x00000000fffff984 */ /* 0x000fe20000000800 */
[----:B------:R-:W-:Y:S01]  /*de80*/  @!PT LDS RZ, [RZ] ;  /* 0x00000000fffff984 */ /* 0x000fe20000000800 */
[----:B------:R-:W-:Y:S01]  /*de90*/  @!P3 LDGSTS.E.BYPASS.LTC128B.128 [R238+0xc000], desc[UR22][R4.64] ;  /* 0x0c00000004eebfae */ /* 0x000fe2000b981a16 */
[----:B------:R-:W-:-:S03]  /*dea0*/  LEA.HI.X R3, R11, R27, R3, 0x1, P5 ;  /* 0x0000001b0b037211 */ /* 0x000fc600028f0c03 */
[----:B------:R-:W-:Y:S01]  /*deb0*/  @P3 STS.128 [R238+0xc000], RZ ;  /* 0x00c000ffee003388 */ /* 0x000fe20000000c00 */
[----:B------:R-:W-:Y:S02]  /*dec0*/  LOP3.LUT R0, R233, 0x200, R32, 0xf8, !PT ;  /* 0x00000200e9007812 */ /* 0x000fe400078ef820 */
[----:B------:R-:W-:Y:S01]  /*ded0*/  LEA R6, P1, R10, R252, 0x1 ;  /* 0x000000fc0a067211 */ /* 0x000fe200078208ff */
[----:B------:R-:W-:Y:S01]  /*dee0*/  @!PT LDS RZ, [RZ] ;  /* 0x00000000fffff984 */ /* 0x000fe20000000800 */
[----:B------:R-:W-:Y:S01]  /*def0*/  @!PT LDS RZ, [RZ] ;  /* 0x00000000fffff984 */ /* 0x000fe20000000800 */
[----:B------:R-:W-:Y:S01]  /*df00*/  @!PT LDS RZ, [RZ] ;  /* 0x00000000fffff984 */ /* 0x000fe20000000800 */
[----:B------:R-:W-:Y:S01]  /*df10*/  @!P2 LDGSTS.E.BYPASS.LTC128B.128 [R238+0xe000], desc[UR22][R4.64+0x80] ;  /* 0x0e00008004eeafae */ /* 0x000fe2000b981a16 */
[----:B------:R-:W-:-:S03]  /*df20*/  LEA.HI.X R9, R9, R27, R7, 0x1, P4 ;  /* 0x0000001b09097211 */ /* 0x000fc600020f0c07 */
[----:B------:R-:W-:Y:S01]  /*df30*/  @P2 STS.128 [R238+0xe000], RZ ;  /* 0x00e000ffee002388 */ /* 0x000fe20000000c00 */
[----:B----4-:R-:W-:-:S03]  /*df40*/  LOP3.LUT R16, R0, R26, R16, 0xf6, !PT ;  /* 0x0000001a00107212 */ /* 0x010fc600078ef610 */
[----:B------:R-:W-:Y:S01]  /*df50*/  @!PT LDS RZ, [RZ] ;  /* 0x00000000fffff984 */ /* 0x000fe20000000800 */
[----:B------:R-:W-:Y:S01]  /*df60*/  @!PT LDS RZ, [RZ] ;  /* 0x00000000fffff984 */ /* 0x000fe20000000800 */
[----:B------:R-:W-:Y:S01]  /*df70*/  @!PT LDS RZ, [RZ] ;  /* 0x00000000fffff984 */ /* 0x000fe20000000800 */
[----:B------:R-:W-:Y:S01]  /*df80*/  @!P3 LDGSTS.E.BYPASS.LTC128B.128 [R238+0xc800], desc[UR22][R2.64] ;  /* 0x0c80000002eebfae */ /* 0x000fe2000b981a16 */
[----:B------:R-:W-:-:S03]  /*df90*/  LEA.HI.X R7, R10, R27, R12, 0x1, P1 ;  /* 0x0000001b0a077211 */ /* 0x000fc600008f0c0c */
        /* <DEDUP_REMOVED lines=29> */
[----:B------:R-:W-:Y:S01]  /*e170*/  MOV R2, 0x20 ;  /* 0x0000002000027802 */ /* 0x000fe20000000f00 */
[----:B------:R-:W-:-:S02]  /*e180*/  VIADD R0, R165, UR5 ;  /* 0x00000005a5007c36 */ /* 0x000fc40008000000 */
[----:B------:R-:W3:Y:S01]  /*e190*/  LDSM.16.M88.4 R36, [R165+UR5+0x9000] ;  /* 0x00900005a524783b */ /* 0x000ee20008000200 */
[----:B------:R-:W-:-:S03]  /*e1a0*/  SEL R2, R2, 0xffffffe0, !P6 ;  /* 0xffffffe002027807 */ /* 0x000fc60007000000 */
[----:B------:R-:W-:Y:S01]  /*e1b0*/  LDSM.16.M88.4 R44, [R165+UR5+0x8000] ;  /* 0x00800005a52c783b */ /* 0x000fe20008000200 */
[----:B------:R-:W-:Y:S01]  /*e1c0*/  IADD3 R19, PT, PT, R2, R16, RZ ;  /* 0x0000001002137210 */ /* 0x000fe20007ffe0ff */
[----:B------:R-:W-:Y:S02]  /*e1d0*/  IMAD.IADD R3, R0, 0x1, R2 ;  /* 0x0000000100037824 */ /* 0x000fe400078e0202 */
[----:B------:R-:W-:Y:S04]  /*e1e0*/  LDSM.16.M88.4 R28, [R165+UR5+0x9800] ;  /* 0x00980005a51c783b */ /* 0x000fe80008000200 */
[----:B--2---:R-:W-:Y:S04]  /*e1f0*/  LDSM.16.M88.4 R4, [R19+0x2000] ;  /* 0x002000001304783b */ /* 0x004fe80000000200 */
[----:B------:R-:W2:Y:S04]  /*e200*/  LDSM.16.M88.4 R56, [R3+0x8800] ;  /* 0x008800000338783b */ /* 0x000ea80000000200 */
[----:B------:R-:W4:Y:S04]  /*e210*/  LDSM.16.M88.4 R52, [R3+0x9000] ;  /* 0x009000000334783b */ /* 0x000f280000000200 */
[----:B------:R-:W4:Y:S04]  /*e220*/  LDSM.16.M88.4 R24, [R3+0x8000] ;  /* 0x008000000318783b */ /* 0x000f280000000200 */
[----:B------:R-:W4:Y:S04]  /*e230*/  LDSM.16.M88.4 R48, [R3+0x9800] ;  /* 0x009800000330783b */ /* 0x000f280000000200 */
[----:B------:R-:W4:Y:S01]  /*e240*/  LDSM.16.M88.4 R12, [R16] ;  /* 0x00000000100c783b */ /* 0x000f220000000200 */
[C---:B-1----:R-:W-:Y:S03]  /*e250*/  HMMA.16816.F32.BF16 R168, R8.reuse, R40, RZ ;  /* 0x0000002808a8723c */ /* 0x042fe600000418ff */
[----:B------:R-:W0:Y:S05]  /*e260*/  LDGDEPBAR ;  /* 0x00000000000079af */ /* 0x000e2a0000000000 */
[C---:B---3--:R-:W-:Y:S08]  /*e270*/  HMMA.16816.F32.BF16 R64, R8.reuse, R36, RZ ;  /* 0x000000240840723c */ /* 0x048ff000000418ff */
[----:B------:R-:W-:Y:S08]  /*e280*/  HMMA.16816.F32.BF16 R216, R8, R42, RZ ;  /* 0x0000002a08d8723c */ /* 0x000ff000000418ff */
[----:B--2---:R-:W-:Y:S08]  /*e290*/  HMMA.16816.F32.BF16 R244, R4, R56, R168 ;  /* 0x0000003804f4723c */ /* 0x004ff000000418a8 */
[C---:B------:R-:W-:Y:S08]  /*e2a0*/  HMMA.16816.F32.BF16 R204, R8.reuse, R44, RZ ;  /* 0x0000002c08cc723c */ /* 0x040ff000000418ff */
[----:B------:R-:W-:Y:S03]  /*e2b0*/  HMMA.16816.F32.BF16 R220, R8, R46, RZ ;  /* 0x0000002e08dc723c */ /* 0x000fe600000418ff */
[----:B------:R-:W-:Y:S01]  /*e2c0*/  IMAD.MOV.U32 R171, RZ, RZ, R244 ;  /* 0x000000ffffab7224 */ /* 0x000fe200078e00f4 */
[----:B------:R-:W-:Y:S01]  /*e2d0*/  MOV R169, R246 ;  /* 0x000000f600a97202 */ /* 0x000fe20000000f00 */
[----:B------:R-:W-:-:S02]  /*e2e0*/  IMAD.MOV.U32 R170, RZ, RZ, R245 ;  /* 0x000000ffffaa7224 */ /* 0x000fc400078e00f5 */
[----:B------:R-:W-:Y:S01]  /*e2f0*/  IMAD.MOV.U32 R168, RZ, RZ, R247 ;  /* 0x000000ffffa87224 */ /* 0x000fe200078e00f7 */
[----:B------:R-:W-:Y:S08]  /*e300*/  HMMA.16816.F32.BF16 R212, R8, R38, RZ ;  /* 0x0000002608d4723c */ /* 0x000ff000000418ff */
[C---:B----4-:R-:W-:Y:S08]  /*e310*/  HMMA.16816.F32.BF16 R244, R4.reuse, R52, R64 ;  /* 0x0000003404f4723c */ /* 0x050ff00000041840 */
[----:B------:R-:W-:Y:S08]  /*e320*/  HMMA.16816.F32.BF16 R64, R4, R58, R216 ;  /* 0x0000003a0440723c */ /* 0x000ff000000418d8 */
[C---:B------:R-:W-:Y:S08]  /*e330*/  HMMA.16816.F32.BF16 R208, R8.reuse, R28, RZ ;  /* 0x0000001c08d0723c */ /* 0x040ff000000418ff */
[----:B------:R-:W-:Y:S01]  /*e340*/  HMMA.16816.F32.BF16 R60, R8, R30, RZ ;  /* 0x0000001e083c723c */ /* 0x000fe200000418ff */
[----:B------:R-:W1:Y:S02]  /*e350*/  LDSM.16.M88.4 R8, [R19] ;  /* 0x000000001308783b */ /* 0x000e640000000200 */
[----:B------:R-:W-:Y:S01]  /*e360*/  MOV R229, R64 ;  /* 0x0000004000e57202 */ /* 0x000fe20000000f00 */
[----:B------:R-:W-:Y:S01]  /*e370*/  IMAD.MOV.U32 R228, RZ, RZ, R65 ;  /* 0x000000ffffe47224 */ /* 0x000fe200078e0041 */
[----:B------:R-:W-:Y:S01]  /*e380*/  MOV R18, R67 ;  /* 0x0000004300127202 */ /* 0x000fe20000000f00 */
[----:B------:R-:W-:-:S02]  /*e390*/  IMAD.MOV.U32 R167, RZ, RZ, R66 ;  /* 0x000000ffffa77224 */ /* 0x000fc400078e0042 */
[C---:B------:R-:W-:Y:S08]  /*e3a0*/  HMMA.16816.F32.BF16 R224, R4.reuse, R24, R204 ;  /* 0x0000001804e0723c */ /* 0x040ff000000418cc */
[C---:B------:R-:W-:Y:S08]  /*e3b0*/  HMMA.16816.F32.BF16 R204, R4.reuse, R26, R220 ;  /* 0x0000001a04cc723c */ /* 0x040ff000000418dc */
[C---:B------:R-:W-:Y:S08]  /*e3c0*/  HMMA.16816.F32.BF16 R64, R4.reuse, R54, R212 ;  /* 0x000000360440723c */ /* 0x040ff000000418d4 */
[C---:B------:R-:W-:Y:S08]  /*e3d0*/  HMMA.16816.F32.BF16 R248, R4.reuse, R48, R208 ;  /* 0x0000003004f8723c */ /* 0x040ff000000418d0 */
[----:B------:R-:W-:Y:S08]  /*e3e0*/  HMMA.16816.F32.BF16 R220, R4, R50, R60 ;  /* 0x0000003204dc723c */ /* 0x000ff0000004183c */
[----:B------:R-:W-:Y:S01]  /*e3f0*/  HMMA.16816.F32.BF16 R4, R12, R28, RZ ;  /* 0x0000001c0c04723c */ /* 0x000fe200000418ff */
[----:B------:R-:W-:Y:S01]  /*e400*/  IMAD.MOV.U32 R166, RZ, RZ, R64 ;  /* 0x000000ffffa67224 */ /* 0x000fe200078e0040 */
[----:B------:R-:W-:Y:S01]  /*e410*/  MOV R33, R66 ;  /* 0x0000004200217202 */ /* 0x000fe20000000f00 */
[----:B------:R-:W-:-:S02]  /*e420*/  IMAD.MOV.U32 R164, RZ, RZ, R65 ;  /* 0x000000ffffa47224 */ /* 0x000fc400078e0041 */
[----:B------:R-:W-:-:S03]  /*e430*/  IMAD.MOV.U32 R32, RZ, RZ, R67 ;  /* 0x000000ffff207224 */ /* 0x000fc600078e0043 */
[C---:B------:R-:W-:Y:S08]  /*e440*/  HMMA.16816.F32.BF16 R64, R12.reuse, R40, RZ ;  /* 0x000000280c40723c */ /* 0x040ff000000418ff */
[----:B------:R-:W-:Y:S08]  /*e450*/  HMMA.16816.F32.BF16 R40, R12, R42, RZ ;  /* 0x0000002a0c28723c */ /* 0x000ff000000418ff */
[----:B-1----:R-:W-:Y:S01]  /*e460*/  HMMA.16816.F32.BF16 R4, R8, R48, R4 ;  /* 0x000000300804723c */ /* 0x002fe20000041804 */
[----:B------:R-:W-:Y:S01]  /*e470*/  IMAD.MOV.U32 R216, RZ, RZ, R171 ;  /* 0x000000ffffd87224 */ /* 0x000fe200078e00ab */
[----:B------:R-:W-:Y:S01]  /*e480*/  MOV R217, R170 ;  /* 0x000000aa00d97202 */ /* 0x000fe20000000f00 */
[----:B------:R-:W-:-:S02]  /*e490*/  IMAD.MOV.U32 R218, RZ, RZ, R169 ;  /* 0x000000ffffda7224 */ /* 0x000fc400078e00a9 */
[----:B------:R-:W-:Y:S02]  /*e4a0*/  IMAD.MOV.U32 R219, RZ, RZ, R168 ;  /* 0x000000ffffdb7224 */ /* 0x000fe400078e00a8 */
[----:B------:R-:W-:Y:S01]  /*e4b0*/  IMAD.IADD R0, R0, 0x1, R17 ;  /* 0x0000000100007824 */ /* 0x000fe200078e0211 */
[----:B------:R-:W-:Y:S01]  /*e4c0*/  HMMA.16816.F32.BF16 R168, R12, R44, RZ ;  /* 0x0000002c0ca8723c */ /* 0x000fe200000418ff */
[----:B------:R-:W-:-:S07]  /*e4d0*/  IADD3 R17, PT, PT, R17, R16, RZ ;  /* 0x0000001011117210 */ /* 0x000fce0007ffe0ff */
[----:B------:R-:W-:Y:S03]  /*e4e0*/  HMMA.16816.F32.BF16 R44, R12, R46, RZ ;  /* 0x0000002e0c2c723c */ /* 0x000fe600000418ff */
[----:B------:R-:W-:Y:S01]  /*e4f0*/  MOV R49, R6 ;  /* 0x0000000600317202 */ /* 0x000fe20000000f00 */
[----:B------:R-:W-:-:S04]  /*e500*/  IMAD.MOV.U32 R48, RZ, RZ, R7 ;  /* 0x000000ffff307224 */ /* 0x000fc800078e0007 */
[C---:B------:R-:W-:Y:S01]  /*e510*/  HMMA.16816.F32.BF16 R212, R8.reuse, R56, R64 ;  /* 0x0000003808d4723c */ /* 0x040fe20000041840 */
[----:B------:R-:W-:Y:S02]  /*e520*/  IMAD.MOV.U32 R65, RZ, RZ, R4 ;  /* 0x000000ffff417224 */ /* 0x000fe400078e0004 */
[----:B------:R-:W-:Y:S02]  /*e530*/  IMAD.MOV.U32 R64, RZ, RZ, R5 ;  /* 0x000000ffff407224 */ /* 0x000fe400078e0005 */
[----:B------:R-:W-:Y:S03]  /*e540*/  LDSM.16.M88.4 R4, [R17+0x2000] ;  /* 0x002000001104783b */ /* 0x000fe60000000200 */
[----:B------:R-:W-:Y:S01]  /*e550*/  HMMA.16816.F32.BF16 R56, R8, R58, R40 ;  /* 0x0000003a0838723c */ /* 0x000fe20000041828 */
[----:B------:R-:W1:Y:S01]  /*e560*/  LDSM.16.M88.4 R40, [R0+0x9800] ;  /* 0x009800000028783b */ /* 0x000e620000000200 */
[----:B------:R-:W-:Y:S01]  /*e570*/  IMAD.MOV.U32 R208, RZ, RZ, R204 ;  /* 0x000000ffffd07224 */ /* 0x000fe200078e00cc */
[----:B------:R-:W-:Y:S01]  /*e580*/  MOV R252, R205 ;  /* 0x000000cd00fc7202 */ /* 0x000fe20000000f00 */
[----:B------:R-:W-:-:S02]  /*e590*/  IMAD.MOV.U32 R243, RZ, RZ, R206 ;  /* 0x000000fffff37224 */ /* 0x000fc400078e00ce */
[----:B------:R-:W-:Y:S02]  /*e5a0*/  IMAD.MOV.U32 R231, RZ, RZ, R207 ;  /* 0x000000ffffe77224 */ /* 0x000fe400078e00cf */
[C---:B------:R-:W-:Y:S08]  /*e5b0*/  HMMA.16816.F32.BF16 R60, R12.reuse, R36, RZ ;  /* 0x000000240c3c723c */ /* 0x040ff000000418ff */
[C---:B------:R-:W-:Y:S08]  /*e5c0*/  HMMA.16816.F32.BF16 R204, R12.reuse, R38, RZ ;  /* 0x000000260ccc723c */ /* 0x040ff000000418ff */
[----:B------:R-:W-:Y:S01]  /*e5d0*/  HMMA.16816.F32.BF16 R28, R12, R30, RZ ;  /* 0x0000001e0c1c723c */ /* 0x000fe200000418ff */
[----:B------:R-:W-:Y:S07]  /*e5e0*/  LDSM.16.M88.4 R12, [R17] ;  /* 0x00000000110c783b */ /* 0x000fee0000000200 */
[C---:B------:R-:W-:Y:S08]  /*e5f0*/  HMMA.16816.F32.BF16 R36, R8.reuse, R24, R168 ;  /* 0x000000180824723c */ /* 0x040ff000000418a8 */
[----:B------:R-:W-:Y:S01]  /*e600*/  HMMA.16816.F32.BF16 R44, R8, R26, R44 ;  /* 0x0000001a082c723c */ /* 0x000fe2000004182c */
[----:B------:R-:W2:Y:S01]  /*e610*/  LDSM.16.M88.4 R24, [R0+0x8000] ;  /* 0x008000000018783b */ /* 0x000ea20000000200 */
[----:B------:R-:W-:-:S06]  /*e620*/  MOV R171, R208 ;  /* 0x000000d000ab7202 */ /* 0x000fcc0000000f00 */
[C---:B------:R-:W-:Y:S08]  /*e630*/  HMMA.16816.F32.BF16 R208, R8.reuse, R52, R60 ;  /* 0x0000003408d0723c */ /* 0x040ff0000004183c */
[C---:B------:R-:W-:Y:S08]  /*e640*/  HMMA.16816.F32.BF16 R52, R8.reuse, R54, R204 ;  /* 0x000000360834723c */ /* 0x040ff000000418cc */
[----:B------:R-:W-:Y:S01]  /*e650*/  HMMA.16816.F32.BF16 R60, R8, R50, R28 ;  /* 0x00000032083c723c */ /* 0x000fe2000004181c */
[----:B------:R-:W3:Y:S04]  /*e660*/  LDSM.16.M88.4 R8, [R0+0x8800] ;  /* 0x008800000008783b */ /* 0x000ee80000000200 */
[----:B------:R-:W4:Y:S03]  /*e670*/  LDSM.16.M88.4 R28, [R0+0x9000] ;  /* 0x00900000001c783b */ /* 0x000f260000000200 */
[----:B-1----:R-:W-:Y:S01]  /*e680*/  HMMA.16816.F32.BF16 R248, R4, R40, R248 ;  /* 0x0000002804f8723c */ /* 0x002fe200000418f8 */
[----:B------:R-:W-:Y:S01]  /*e690*/  IMAD.MOV.U32 R204, RZ, RZ, R171 ;  /* 0x000000ffffcc7224 */ /* 0x000fe200078e00ab */
[----:B------:R-:W-:Y:S01]  /*e6a0*/  MOV R51, R64 ;  /* 0x0000004000337202 */ /* 0x000fe20000000f00 */
[----:B------:R-:W-:Y:S01]  /*e6b0*/  IMAD.MOV.U32 R50, RZ, RZ, R65 ;  /* 0x000000ffff327224 */ /* 0x000fe200078e0041 */
[----:B------:R-:W-:Y:S01]  /*e6c0*/  MOV R206, R243 ;  /* 0x000000f300ce7202 */ /* 0x000fe20000000f00 */
[----:B------:R-:W-:-:S03]  /*e6d0*/  IMAD.MOV.U32 R205, RZ, RZ, R252 ;  /* 0x000000ffffcd7224 */ /* 0x000fc600078e00fc */
[----:B--2---:R-:W-:Y:S01]  /*e6e0*/  HMMA.16816.F32.BF16 R168, R4, R24, R224 ;  /* 0x0000001804a8723c */ /* 0x004fe200000418e0 */
[----:B------:R-:W-:Y:S01]  /*e6f0*/  IMAD.MOV.U32 R227, RZ, RZ, R18 ;  /* 0x000000ffffe37224 */ /* 0x000fe200078e0012 */
[----:B------:R-:W-:Y:S01]  /*e700*/  MOV R226, R167 ;  /* 0x000000a700e27202 */ /* 0x000fe20000000f00 */
[----:B------:R-:W-:Y:S02]  /*e710*/  IMAD.MOV.U32 R207, RZ, RZ, R231 ;  /* 0x000000ffffcf7224 */ /* 0x000fe400078e00e7 */
[----:B------:R-:W-:-:S03]  /*e720*/  IMAD.MOV.U32 R224, RZ, RZ, R229 ;  /* 0x000000ffffe07224 */ /* 0x000fc600078e00e5 */
[----:B------:R-:W-:Y:S01]  /*e730*/  HMMA.16816.F32.BF16 R64, R12, R24, R36 ;  /* 0x000000180c40723c */ /* 0x000fe20000041824 */
[----:B------:R-:W-:Y:S02]  /*e740*/  IMAD.MOV.U32 R225, RZ, RZ, R228 ;  /* 0x000000ffffe17224 */ /* 0x000fe400078e00e4 */
[----:B------:R-:W-:Y:S01]  /*e750*/  MOV R37, R249 ;  /* 0x000000f900257202 */ /* 0x000fe20000000f00 */
[----:B------:R-:W-:Y:S01]  /*e760*/  IMAD.MOV.U32 R38, RZ, RZ, R248 ;  /* 0x000000ffff267224 */ /* 0x000fe200078e00f8 */
[----:B------:R-:W-:Y:S01]  /*e770*/  MOV R248, R166 ;  /* 0x000000a600f87202 */ /* 0x000fe20000000f00 */
[----:B------:R-:W-:Y:S02]  /*e780*/  IMAD.MOV.U32 R36, RZ, RZ, R250 ;  /* 0x000000ffff247224 */ /* 0x000fe400078e00fa */
[----:B------:R-:W-:Y:S01]  /*e790*/  IMAD.MOV.U32 R18, RZ, RZ, R251 ;  /* 0x000000ffff127224 */ /* 0x000fe200078e00fb */
[----:B------:R-:W-:Y:S01]  /*e7a0*/  MOV R251, R32 ;  /* 0x0000002000fb7202 */ /* 0x000fe20000000f00 */
[----:B------:R-:W-:-:S02]  /*e7b0*/  IMAD.MOV.U32 R249, RZ, RZ, R164 ;  /* 0x000000fffff97224 */ /* 0x000fc400078e00a4 */
[----:B------:R-:W-:Y:S01]  /*e7c0*/  IMAD.MOV.U32 R250, RZ, RZ, R33 ;  /* 0x000000fffffa7224 */ /* 0x000fe200078e0021 */
[C---:B------:R-:W-:Y:S08]  /*e7d0*/  HMMA.16816.F32.BF16 R204, R4.reuse, R26, R204 ;  /* 0x0000001a04cc723c */ /* 0x040ff000000418cc */
[C---:B---3--:R-:W-:Y:S08]  /*e7e0*/  HMMA.16816.F32.BF16 R216, R4.reuse, R8, R216 ;  /* 0x0000000804d8723c */ /* 0x048ff000000418d8 */
[C---:B----4-:R-:W-:Y:S08]  /*e7f0*/  HMMA.16816.F32.BF16 R244, R4.reuse, R28, R244 ;  /* 0x0000001c04f4723c */ /* 0x050ff000000418f4 */
[C---:B------:R-:W-:Y:S08]  /*e800*/  HMMA.16816.F32.BF16 R224, R4.reuse, R10, R224 ;  /* 0x0000000a04e0723c */ /* 0x040ff000000418e0 */
[C---:B------:R-:W-:Y:S08]  /*e810*/  HMMA.16816.F32.BF16 R248, R4.reuse, R30, R248 ;  /* 0x0000001e04f8723c */ /* 0x040ff000000418f8 */
[----:B------:R-:W-:-:S15]  /*e820*/  HMMA.16816.F32.BF16 R4, R4, R42, R220 ;  /* 0x0000002a0404723c */ /* 0x000fde00000418dc */
[----:B------:R-:W-:-:S04]  /*e830*/  NOP ;  /* 0x0000000000007918 */ /* 0x000fc80000000000 */
[----:B------:R-:W-:Y:S01]  /*e840*/  IMAD.MOV.U32 R252, RZ, RZ, R4 ;  /* 0x000000fffffc7224 */ /* 0x000fe200078e0004 */
[----:B------:R-:W-:Y:S01]  /*e850*/  MOV R243, R5 ;  /* 0x0000000500f37202 */ /* 0x000fe20000000f00 */
[----:B------:R-:W-:Y:S02]  /*e860*/  IMAD.MOV.U32 R231, RZ, RZ, R6 ;  /* 0x000000ffffe77224 */ /* 0x000fe400078e0006 */
[----:B------:R-:W-:Y:S02]  /*e870*/  IMAD.MOV.U32 R229, RZ, RZ, R7 ;  /* 0x000000ffffe57224 */ /* 0x000fe400078e0007 */
[C---:B------:R-:W-:Y:S08]  /*e880*/  HMMA.16816.F32.BF16 R4, R12.reuse, R26, R44 ;  /* 0x0000001a0c04723c */ /* 0x040ff0000004182c */
[----:B------:R-:W-:Y:S01]  /*e890*/  HMMA.16816.F32.BF16 R220, R12, R10, R56 ;  /* 0x0000000a0cdc723c */ /* 0x000fe20000041838 */
[----:B------:R-:W-:Y:S01]  /*e8a0*/  IMAD.MOV.U32 R59, RZ, RZ, R18 ;  /* 0x000000ffff3b7224 */ /* 0x000fe200078e0012 */
[C---:B------:R-:W-:Y:S01]  /*e8b0*/  IADD3 R18, PT, PT, R2.reuse, R17, RZ ;  /* 0x0000001102127210 */ /* 0x040fe20007ffe0ff */
[----:B------:R-:W-:Y:S01]  /*e8c0*/  IMAD.IADD R2, R2, 0x1, R0 ;  /* 0x0000000102027824 */ /* 0x000fe200078e0200 */
[----:B------:R-:W-:Y:S01]  /*e8d0*/  MOV R57, R37 ;  /* 0x0000002500397202 */ /* 0x000fe20000000f00 */
[----:B------:R-:W-:-:S02]  /*e8e0*/  IMAD.MOV.U32 R56, RZ, RZ, R38 ;  /* 0x000000ffff387224 */ /* 0x000fc400078e0026 */
[----:B------:R-:W-:Y:S02]  /*e8f0*/  IMAD.MOV.U32 R58, RZ, RZ, R36 ;  /* 0x000000ffff3a7224 */ /* 0x000fe400078e0024 */
[----:B------:R-:W-:Y:S02]  /*e900*/  LDSM.16.M88.4 R36, [R2+0x8000] ;  /* 0x008000000224783b */ /* 0x000fe40000000200 */
[----:B------:R-:W-:Y:S01]  /*e910*/  MOV R25, R4 ;  /* 0x0000000400197202 */ /* 0x000fe20000000f00 */
[----:B------:R-:W-:Y:S01]  /*e920*/  IMAD.MOV.U32 R24, RZ, RZ, R5 ;  /* 0x000000ffff187224 */ /* 0x000fe200078e0005 */
[----:B------:R-:W-:Y:S01]  /*e930*/  MOV R167, R7 ;  /* 0x0000000700a77202 */ /* 0x000fe20000000f00 */
[----:B------:R-:W-:Y:S02]  /*e940*/  IMAD.MOV.U32 R228, RZ, RZ, R6 ;  /* 0x000000ffffe47224 */ /* 0x000fe400078e0006 */
[----:B------:R-:W1:Y:S01]  /*e950*/  LDSM.16.M88.4 R4, [R18+0x2000] ;  /* 0x002000001204783b */ /* 0x000e620000000200 */
[----:B------:R-:W-:Y:S01]  /*e960*/  IMAD.MOV.U32 R166, RZ, RZ, R248 ;  /* 0x000000ffffa67224 */ /* 0x000fe200078e00f8 */
[----:B------:R-:W-:Y:S01]  /*e970*/  MOV R33, R250 ;  /* 0x000000fa00217202 */ /* 0x000fe20000000f00 */
[----:B------:R-:W-:-:S02]  /*e980*/  IMAD.MOV.U32 R164, RZ, RZ, R249 ;  /* 0x000000ffffa47224 */ /* 0x000fc400078e00f9 */
[----:B------:R-:W-:Y:S02]  /*e990*/  IMAD.MOV.U32 R32, RZ, RZ, R251 ;  /* 0x000000ffff207224 */ /* 0x000fe400078e00fb */
[C---:B------:R-:W-:Y:S01]  /*e9a0*/  HMMA.16816.F32.BF16 R248, R12.reuse, R8, R212 ;  /* 0x000000080cf8723c */ /* 0x040fe200000418d4 */
[----:B------:R-:W2:Y:S01]  /*e9b0*/  LDSM.16.M88.4 R8, [R18] ;  /* 0x000000001208783b */ /* 0x000ea20000000200 */
[----:B------:R-:W-:Y:S01]  /*e9c0*/  IMAD.MOV.U32 R44, RZ, RZ, R50 ;  /* 0x000000ffff2c7224 */ /* 0x000fe200078e0032 */
[----:B------:R-:W-:Y:S01]  /*e9d0*/  MOV R46, R49 ;  /* 0x00000031002e7202 */ /* 0x000fe20000000f00 */
[----:B------:R-:W-:Y:S02]  /*e9e0*/  IMAD.MOV.U32 R45, RZ, RZ, R51 ;  /* 0x000000ffff2d7224 */ /* 0x000fe400078e0033 */
[----:B------:R-:W-:Y:S02]  /*e9f0*/  IMAD.MOV.U32 R47, RZ, RZ, R48 ;  /* 0x000000ffff2f7224 */ /* 0x000fe400078e0030 */
[C---:B------:R-:W-:Y:S08]  /*ea00*/  HMMA.16816.F32.BF16 R212, R12.reuse, R28, R208 ;  /* 0x0000001c0cd4723c */ /* 0x040ff000000418d0 */
[C---:B------:R-:W-:Y:S08]  /*ea10*/  HMMA.16816.F32.BF16 R44, R12.reuse, R40, R44 ;  /* 0x000000280c2c723c */ /* 0x040ff0000004182c */
[C---:B------:R-:W-:Y:S01]  /*ea20*/  HMMA.16816.F32.BF16 R48, R12.reuse, R30, R52 ;  /* 0x0000001e0c30723c */ /* 0x040fe20000041834 */
[----:B------:R-:W3:Y:S07]  /*ea30*/  LDSM.16.M88.4 R28, [R2+0x8800] ;  /* 0x00880000021c783b */ /* 0x000eee0000000200 */
[----:B------:R-:W-:Y:S08]  /*ea40*/  HMMA.16816.F32.BF16 R40, R12, R42, R60 ;  /* 0x0000002a0c28723c */ /* 0x000ff0000004183c */
[----:B-1----:R-:W-:Y:S01]  /*ea50*/  HMMA.16816.F32.BF16 R12, R4, R36, R168 ;  /* 0x00000024040c723c */ /* 0x002fe200000418a8 */
[----:B------:R-:W-:Y:S01]  /*ea60*/  MOV R60, R166 ;  /* 0x000000a6003c7202 */ /* 0x000fe20000000f00 */
[----:B------:R-:W-:Y:S01]  /*ea70*/  IMAD.MOV.U32 R61, RZ, RZ, R164 ;  /* 0x000000ffff3d7224 */ /* 0x000fe200078e00a4 */
[----:B------:R-:W-:Y:S01]  /*ea80*/  MOV R63, R32 ;  /* 0x00000020003f7202 */ /* 0x000fe20000000f00 */
[----:B------:R-:W-:-:S15]  /*ea90*/  IMAD.MOV.U32 R62, RZ, RZ, R33 ;  /* 0x000000ffff3e7224 */ /* 0x000fde00078e0021 */
[----:B------:R-:W-:Y:S01]  /*eaa0*/  IMAD.MOV.U32 R166, RZ, RZ, R12 ;  /* 0x000000ffffa67224 */ /* 0x000fe200078e000c */
[----:B------:R-:W-:Y:S01]  /*eab0*/  MOV R33, R14 ;  /* 0x0000000e00217202 */ /* 0x000fe20000000f00 */
[----:B------:R-:W-:Y:S02]  /*eac0*/  IMAD.MOV.U32 R164, RZ, RZ, R13 ;  /* 0x000000ffffa47224 */ /* 0x000fe400078e000d */
[----:B------:R-:W-:Y:S02]  /*ead0*/  IMAD.MOV.U32 R32, RZ, RZ, R15 ;  /* 0x000000ffff207224 */ /* 0x000fe400078e000f */
[----:B--2---:R-:W-:Y:S01]  /*eae0*/  HMMA.16816.F32.BF16 R12, R8, R36, R64 ;  /* 0x00000024080c723c */ /* 0x004fe20000041840 */
[----:B------:R-:W-:Y:S01]  /*eaf0*/  IMAD.MOV.U32 R52, RZ, RZ, R252 ;  /* 0x000000ffff347224 */ /* 0x000fe200078e00fc */
[----:B------:R-:W-:Y:S01]  /*eb00*/  MOV R53, R243 ;  /* 0x000000f300357202 */ /* 0x000fe20000000f00 */
[----:B------:R-:W-:Y:S01]  /*eb10*/  IMAD.MOV.U32 R54, RZ, RZ, R231 ;  /* 0x000000ffff367224 */ /* 0x000fe200078e00e7 */
[----:B------:R-:W-:Y:S01]  /*eb20*/  MOV R171, R24 ;  /* 0x0000001800ab7202 */ /* 0x000fe20000000f00 */
[----:B------:R-:W-:-:S02]  /*eb30*/  IMAD.MOV.U32 R55, RZ, RZ, R229 ;  /* 0x000000ffff377224 */ /* 0x000fc400078e00e5 */
[----:B------:R-:W-:Y:S02]  /*eb40*/  IMAD.MOV.U32 R170, RZ, RZ, R25 ;  /* 0x000000ffffaa7224 */ /* 0x000fe400078e0019 */
[----:B------:R-:W1:Y:S10]  /*eb50*/  LDSM.16.M88.4 R24, [R2+0x9000] ;  /* 0x009000000218783b */ /* 0x000e740000000200 */
[----:B------:R-:W-:Y:S01]  /*eb60*/  IMAD.MOV.U32 R252, RZ, RZ, R12 ;  /* 0x000000fffffc7224 */ /* 0x000fe200078e000c */
[----:B------:R-:W-:Y:S01]  /*eb70*/  MOV R231, R14 ;  /* 0x0000000e00e77202 */ /* 0x000fe20000000f00 */
[----:B------:R-:W-:-:S02]  /*eb80*/  IMAD.MOV.U32 R243, RZ, RZ, R13 ;  /* 0x000000fffff37224 */ /* 0x000fc400078e000d */
[----:B------:R-:W-:Y:S02]  /*eb90*/  IMAD.MOV.U32 R229, RZ, RZ, R15 ;  /* 0x000000ffffe57224 */ /* 0x000fe400078e000f */
[----:B------:R-:W2:Y:S01]  /*eba0*/  LDSM.16.M88.4 R12, [R2+0x9800] ;  /* 0x00980000020c783b */ /* 0x000ea20000000200 */
[C---:B------:R-:W-:Y:S08]  /*ebb0*/  HMMA.16816.F32.BF16 R208, R4.reuse, R38, R204 ;  /* 0x0000002604d0723c */ /* 0x040ff000000418cc */
[----:B---3--:R-:W-:Y:S01]  /*ebc0*/  HMMA.16816.F32.BF16 R204, R4, R28, R216 ;  /* 0x0000001c04cc723c */ /* 0x008fe200000418d8 */
[----:B------:R-:W-:Y:S01]  /*ebd0*/  IMAD.MOV.U32 R216, RZ, RZ, R170 ;  /* 0x000000ffffd87224 */ /* 0x000fe200078e00aa */
[----:B------:R-:W-:Y:S01]  /*ebe0*/  MOV R217, R171 ;  /* 0x000000ab00d97202 */ /* 0x000fe20000000f00 */
[----:B------:R-:W-:-:S02]  /*ebf0*/  IMAD.MOV.U32 R218, RZ, RZ, R228 ;  /* 0x000000ffffda7224 */ /* 0x000fc400078e00e4 */
[----:B------:R-:W-:-:S07]  /*ec00*/  IMAD.MOV.U32 R219, RZ, RZ, R167 ;  /* 0x000000ffffdb7224 */ /* 0x000fce00078e00a7 */
[----:B------:R-:W-:Y:S08]  /*ec10*/  HMMA.16816.F32.BF16 R36, R8, R38, R216 ;  /* 0x000000260824723c */ /* 0x000ff000000418d8 */
[C---:B------:R-:W-:Y:S08]  /*ec20*/  HMMA.16816.F32.BF16 R168, R4.reuse, R30, R224 ;  /* 0x0000001e04a8723c */ /* 0x040ff000000418e0 */
[C---:B-1----:R-:W-:Y:S08]  /*ec30*/  HMMA.16816.F32.BF16 R64, R4.reuse, R24, R244 ;  /* 0x000000180440723c */ /* 0x042ff000000418f4 */
[C---:B------:R-:W-:Y:S08]  /*ec40*/  HMMA.16816.F32.BF16 R60, R4.reuse, R26, R60 ;  /* 0x0000001a043c723c */ /* 0x040ff0000004183c */
[C---:B--2---:R-:W-:Y:S08]  /*ec50*/  HMMA.16816.F32.BF16 R56, R4.reuse, R12, R56 ;  /* 0x0000000c0438723c */ /* 0x044ff00000041838 */
[----:B------:R-:W-:Y:S01]  /*ec60*/  HMMA.16816.F32.BF16 R52, R4, R14, R52 ;  /* 0x0000000e0434723c */ /* 0x000fe20000041834 */
[----:B------:R-:W-:Y:S01]  /*ec70*/  IMAD.MOV.U32 R7, RZ, RZ, R36 ;  /* 0x000000ffff077224 */ /* 0x000fe200078e0024 */
[----:B------:R-:W-:Y:S01]  /*ec80*/  MOV R5, R38 ;  /* 0x0000002600057202 */ /* 0x000fe20000000f00 */
[----:B------:R-:W-:-:S02]  /*ec90*/  IMAD.MOV.U32 R6, RZ, RZ, R37 ;  /* 0x000000ffff067224 */ /* 0x000fc400078e0025 */
[----:B------:R-:W-:Y:S02]  /*eca0*/  IMAD.MOV.U32 R4, RZ, RZ, R39 ;  /* 0x000000ffff047224 */ /* 0x000fe400078e0027 */
[----:B------:R-:W-:Y:S01]  /*ecb0*/  LDSM.16.M88.4 R36, [R165+UR5+0xa000] ;  /* 0x00a00005a524783b */ /* 0x000fe20008000200 */
[C---:B------:R-:W-:Y:S01]  /*ecc0*/  HMMA.16816.F32.BF16 R216, R8.reuse, R26, R48 ;  /* 0x0000001a08d8723c */ /* 0x040fe20000041830 */
[----:B------:R-:W-:Y:S01]  /*ecd0*/  IMAD.MOV.U32 R48, RZ, RZ, R7 ;  /* 0x000000ffff307224 */ /* 0x000fe200078e0007 */
[----:B------:R-:W-:Y:S01]  /*ece0*/  MOV R49, R6 ;  /* 0x0000000600317202 */ /* 0x000fe20000000f00 */
[----:B------:R-:W-:Y:S02]  /*ecf0*/  IMAD.MOV.U32 R50, RZ, RZ, R5 ;  /* 0x000000ffff327224 */ /* 0x000fe400078e0005 */
[----:B------:R-:W-:Y:S02]  /*ed00*/  IMAD.MOV.U32 R51, RZ, RZ, R4 ;  /* 0x000000ffff337224 */ /* 0x000fe400078e0004 */
[----:B------:R-:W1:Y:S01]  /*ed10*/  LDSM.16.M88.4 R4, [R16+0x6000] ;  /* 0x006000001004783b */ /* 0x000e620000000200 */
[C---:B------:R-:W-:Y:S08]  /*ed20*/  HMMA.16816.F32.BF16 R248, R8.reuse, R28, R248 ;  /* 0x0000001c08f8723c */ /* 0x040ff000000418f8 */
[C---:B------:R-:W-:Y:S01]  /*ed30*/  HMMA.16816.F32.BF16 R224, R8.reuse, R30, R220 ;  /* 0x0000001e08e0723c */ /* 0x040fe200000418dc */
[----:B------:R-:W2:Y:S07]  /*ed40*/  LDSM.16.M88.4 R28, [R165+UR5+0xa800] ;  /* 0x00a80005a51c783b */ /* 0x000eae0008000200 */
[C---:B------:R-:W-:Y:S01]  /*ed50*/  HMMA.16816.F32.BF16 R220, R8.reuse, R24, R212 ;  /* 0x0000001808dc723c */ /* 0x040fe200000418d4 */
[----:B------:R-:W3:Y:S07]  /*ed60*/  LDSM.16.M88.4 R24, [R165+UR5+0xb000] ;  /* 0x00b00005a518783b */ /* 0x000eee0008000200 */
[C---:B------:R-:W-:Y:S08]  /*ed70*/  HMMA.16816.F32.BF16 R212, R8.reuse, R12, R44 ;  /* 0x0000000c08d4723c */ /* 0x040ff0000004182c */
[----:B------:R-:W-:Y:S01]  /*ed80*/  HMMA.16816.F32.BF16 R40, R8, R14, R40 ;  /* 0x0000000e0828723c */ /* 0x000fe20000041828 */
[----:B------:R4:W3:Y:S04]  /*ed90*/  LDSM.16.M88.4 R12, [R165+UR5+0xb800] ;  /* 0x00b80005a50c783b */ /* 0x0008e80008000200 */
[----:B------:R3:W3:Y:S01]  /*eda0*/  LDSM.16.M88.4 R8, [R16+0x4000] ;  /* 0x004000001008783b */ /* 0x0006e20000000200 */
[----:B------:R-:W-:Y:S01]  /*edb0*/  MOV R244, R166 ;  /* 0x000000a600f47202 */ /* 0x000fe20000000f00 */
[----:B------:R-:W-:Y:S01]  /*edc0*/  IMAD.MOV.U32 R245, RZ, RZ, R164 ;  /* 0x000000fffff57224 */ /* 0x000fe200078e00a4 */
[----:B------:R-:W-:Y:S01]  /*edd0*/  MOV R247, R32 ;  /* 0x0000002000f77202 */ /* 0x000fe20000000f00 */
[----:B------:R-:W-:Y:S01]  /*ede0*/  IMAD.MOV.U32 R246, RZ, RZ, R33 ;  /* 0x000000fffff67224 */ /* 0x000fe200078e0021 */
[C---:B-1----:R-:W-:Y:S08]  /*edf0*/  HMMA.16816.F32.BF16 R44, R4.reuse, R38, R208 ;  /* 0x00000026042c723c */ /* 0x042ff000000418d0 */
[C---:B--2---:R-:W-:Y:S08]  /*ee00*/  HMMA.16816.F32.BF16 R204, R4.reuse, R28, R204 ;  /* 0x0000001c04cc723c */ /* 0x044ff000000418cc */
[----:B------:R-:W-:Y:S03]  /*ee10*/  HMMA.16816.F32.BF16 R244, R4, R36, R244 ;  /* 0x0000002404f4723c */ /* 0x000fe600000418f4 */
[----:B------:R-:W-:Y:S01]  /*ee20*/  IMAD.MOV.U32 R167, RZ, RZ, R44 ;  /* 0x000000ffffa77224 */ /* 0x000fe200078e002c */
[----:B----4-:R-:W-:Y:S01]  /*ee30*/  MOV R165, R46 ;  /* 0x0000002e00a57202 */ /* 0x010fe20000000f00 */
[----:B------:R-:W-:-:S02]  /*ee40*/  IMAD.MOV.U32 R166, RZ, RZ, R45 ;  /* 0x000000ffffa67224 */ /* 0x000fc400078e002d */
[----:B------:R-:W-:-:S04]  /*ee50*/  IMAD.MOV.U32 R164, RZ, RZ, R47 ;  /* 0x000000ffffa47224 */ /* 0x000fc800078e002f */
[----:B------:R-:W-:Y:S01]  /*ee60*/  IMAD.MOV.U32 R47, RZ, RZ, R204 ;  /* 0x000000ffff2f7224 */ /* 0x000fe200078e00cc */
[----:B------:R-:W-:Y:S01]  /*ee70*/  MOV R46, R205 ;  /* 0x000000cd002e7202 */ /* 0x000fe20000000f00 */
        /* <DEDUP_REMOVED lines=8> */
[----:B---3--:R-:W-:Y:S01]  /*ef00*/  MOV R16, R247 ;  /* 0x000000f700107202 */ /* 0x008fe20000000f00 */
[----:B------:R-:W-:Y:S01]  /*ef10*/  IMAD.MOV.U32 R32, RZ, RZ, R246 ;  /* 0x000000ffff207224 */ /* 0x000fe200078e00f6 */
[C---:B------:R-:W-:Y:S08]  /*ef20*/  HMMA.16816.F32.BF16 R208, R4.reuse, R24, R64 ;  /* 0x0000001804d0723c */ /* 0x040ff00000041840 */
[C---:B------:R-:W-:Y:S08]  /*ef30*/  HMMA.16816.F32.BF16 R244, R4.reuse, R30, R168 ;  /* 0x0000001e04f4723c */ /* 0x040ff000000418a8 */
[C---:B------:R-:W-:Y:S08]  /*ef40*/  HMMA.16816.F32.BF16 R168, R4.reuse, R26, R60 ;  /* 0x0000001a04a8723c */ /* 0x040ff0000004183c */
[C---:B------:R-:W-:Y:S08]  /*ef50*/  HMMA.16816.F32.BF16 R64, R4.reuse, R12, R56 ;  /* 0x0000000c0440723c */ /* 0x040ff00000041838 */
[----:B------:R-:W-:Y:S01]  /*ef60*/  HMMA.16816.F32.BF16 R60, R4, R14, R52 ;  /* 0x0000000e043c723c */ /* 0x000fe20000041834 */
[----:B------:R-:W-:Y:S07]  /*ef70*/  LDSM.16.M88.4 R4, [R19+0x6000] ;  /* 0x006000001304783b */ /* 0x000fee0000000200 */
[C---:B------:R-:W-:Y:S08]  /*ef80*/  HMMA.16816.F32.BF16 R56, R8.reuse, R36, R204 ;  /* 0x000000240838723c */ /* 0x040ff000000418cc */
[C---:B------:R-:W-:Y:S01]  /*ef90*/  HMMA.16816.F32.BF16 R52, R8.reuse, R38, R48 ;  /* 0x000000260834723c */ /* 0x040fe20000041830 */
[----:B------:R-:W1:Y:S07]  /*efa0*/  LDSM.16.M88.4 R36, [R3+0xa000] ;  /* 0x00a000000324783b */ /* 0x000e6e0000000200 */
[----:B------:R-:W-:Y:S01]  /*efb0*/  HMMA.16816.F32.BF16 R48, R8, R28, R248 ;  /* 0x0000001c0830723c */ /* 0x000fe200000418f8 */
[----:B------:R-:W-:Y:S01]  /*efc0*/  IMAD.MOV.U32 R248, RZ, RZ, R47 ;  /* 0x000000fffff87224 */ /* 0x000fe200078e002f */
[----:B------:R-:W-:Y:S01]  /*efd0*/  MOV R250, R45 ;  /* 0x0000002d00fa7202 */ /* 0x000fe20000000f00 */
[----:B------:R-:W-:-:S02]  /*efe0*/  IMAD.MOV.U32 R249, RZ, RZ, R46 ;  /* 0x000000fffff97224 */ /* 0x000fc400078e002e */
[----:B------:R-:W-:-:S03]  /*eff0*/  IMAD.MOV.U32 R251, RZ, RZ, R44 ;  /* 0x000000fffffb7224 */ /* 0x000fc600078e002c */
[----:B------:R-:W-:Y:S01]  /*f000*/  HMMA.16816.F32.BF16 R44, R8, R30, R224 ;  /* 0x0000001e082c723c */ /* 0x000fe200000418e0 */
[----:B------:R-:W-:Y:S01]  /*f010*/  IMAD.MOV.U32 R224, RZ, RZ, R167 ;  /* 0x000000ffffe07224 */ /* 0x000fe200078e00a7 */
[----:B------:R-:W-:Y:S01]  /*f020*/  MOV R225, R166 ;  /* 0x000000a600e17202 */ /* 0x000fe20000000f00 */
[----:B------:R-:W-:Y:S01]  /*f030*/  IMAD.MOV.U32 R226, RZ, RZ, R165 ;  /* 0x000000ffffe27224 */ /* 0x000fe200078e00a5 */
[----:B------:R-:W2:Y:S01]  /*f040*/  LDSM.16.M88.4 R28, [R3+0xa800] ;  /* 0x00a80000031c783b */ /* 0x000ea20000000200 */
[----:B------:R-:W-:-:S03]  /*f050*/  IMAD.MOV.U32 R227, RZ, RZ, R164 ;  /* 0x000000ffffe37224 */ /* 0x000fc600078e00a4 */
[----:B------:R-:W-:Y:S01]  /*f060*/  HMMA.16816.F32.BF16 R164, R8, R24, R220 ;  /* 0x0000001808a4723c */ /* 0x000fe200000418dc */
[----:B------:R-:W-:Y:S01]  /*f070*/  MOV R220, R228 ;  /* 0x000000e400dc7202 */ /* 0x000fe20000000f00 */
[----:B------:R-:W-:Y:S01]  /*f080*/  IMAD.MOV.U32 R221, RZ, RZ, R33 ;  /* 0x000000ffffdd7224 */ /* 0x000fe200078e0021 */
[----:B------:R-:W-:Y:S01]  /*f090*/  MOV R223, R16 ;  /* 0x0000001000df7202 */ /* 0x000fe20000000f00 */
[----:B------:R-:W-:-:S07]  /*f0a0*/  IMAD.MOV.U32 R222, RZ, RZ, R32 ;  /* 0x000000ffffde7224 */ /* 0x000fce00078e0020 */
[----:B-1----:R-:W-:Y:S08]  /*f0b0*/  HMMA.16816.F32.BF16 R220, R4, R36, R220 ;  /* 0x0000002404dc723c */ /* 0x002ff000000418dc */
[C---:B------:R-:W-:Y:S01]  /*f0c0*/  HMMA.16816.F32.BF16 R204, R8.reuse, R26, R216 ;  /* 0x0000001a08cc723c */ /* 0x040fe200000418d8 */
[----:B------:R-:W1:Y:S07]  /*f0d0*/  LDSM.16.M88.4 R24, [R3+0xb000] ;  /* 0x00b000000318783b */ /* 0x000e6e0000000200 */
[----:B------:R-:W-:Y:S03]  /*f0e0*/  HMMA.16816.F32.BF16 R212, R8, R12, R212 ;  /* 0x0000000c08d4723c */ /* 0x000fe600000418d4 */
[----:B------:R-:W-:Y:S01]  /*f0f0*/  IMAD.MOV.U32 R32, RZ, RZ, R220 ;  /* 0x000000ffff207224 */ /* 0x000fe200078e00dc */
[----:B------:R-:W-:-:S04]  /*f100*/  MOV R16, R222 ;  /* 0x000000de00107202 */ /* 0x000fc80000000f00 */
[----:B------:R-:W-:Y:S01]  /*f110*/  HMMA.16816.F32.BF16 R40, R8, R14, R40 ;  /* 0x0000000e0828723c */ /* 0x000fe20000041828 */
[----:B------:R3:W4:Y:S04]  /*f120*/  LDSM.16.M88.4 R12, [R3+0xb800] ;  /* 0x00b80000030c783b */ /* 0x0007280000000200 */
[----:B------:R2:W4:Y:S01]  /*f130*/  LDSM.16.M88.4 R8, [R19+0x4000] ;  /* 0x004000001308783b */ /* 0x0005220000000200 */
[----:B---3--:R-:W-:Y:S02]  /*f140*/  IMAD.MOV.U32 R3, RZ, RZ, R223 ;  /* 0x000000ffff037224 */ /* 0x008fe400078e00df */
[----:B--2---:R-:W-:Y:S02]  /*f150*/  IMAD.MOV.U32 R19, RZ, RZ, R221 ;  /* 0x000000ffff137224 */ /* 0x004fe400078e00dd */
[----:B------:R-:W-:-:S15]  /*f160*/  HMMA.16816.F32.BF16 R220, R4, R38, R224 ;  /* 0x0000002604dc723c */ /* 0x000fde00000418e0 */
[----:B------:R-:W-:-:S04]  /*f170*/  NOP ;  /* 0x0000000000007918 */ /* 0x000fc80000000000 */
[----:B------:R-:W-:Y:S01]  /*f180*/  IMAD.MOV.U32 R218, RZ, RZ, R220 ;  /* 0x000000ffffda7224 */ /* 0x000fe200078e00dc */
[----:B------:R-:W-:Y:S01]  /*f190*/  MOV R217, R221 ;  /* 0x000000dd00d97202 */ /* 0x000fe20000000f00 */
[----:B------:R-:W-:Y:S02]  /*f1a0*/  IMAD.MOV.U32 R216, RZ, RZ, R222 ;  /* 0x000000ffffd87224 */ /* 0x000fe400078e00de */
[----:B------:R-:W-:Y:S02]  /*f1b0*/  IMAD.MOV.U32 R33, RZ, RZ, R223 ;  /* 0x000000ffff217224 */ /* 0x000fe400078e00df */
[C---:B------:R-:W-:Y:S08]  /*f1c0*/  HMMA.16816.F32.BF16 R220, R4.reuse, R28, R248 ;  /* 0x0000001c04dc723c */ /* 0x040ff000000418f8 */
[C---:B------:R-:W-:Y:S08]  /*f1d0*/  HMMA.16816.F32.BF16 R248, R4.reuse, R30, R244 ;  /* 0x0000001e04f8723c */ /* 0x040ff000000418f4 */
[----:B-1----:R-:W-:Y:S03]  /*f1e0*/  HMMA.16816.F32.BF16 R244, R4, R24, R208 ;  /* 0x0000001804f4723c */ /* 0x002fe600000418d0 */
[----:B------:R-:W-:Y:S01]  /*f1f0*/  MOV R231, R220 ;  /* 0x000000dc00e77202 */ /* 0x000fe20000000f00 */
[----:B------:R-:W-:Y:S01]  /*f200*/  IMAD.MOV.U32 R229, RZ, RZ, R221 ;  /* 0x000000ffffe57224 */ /* 0x000fe200078e00dd */
[----:B------:R-:W-:Y:S01]  /*f210*/  MOV R219, R223 ;  /* 0x000000df00db7202 */ /* 0x000fe20000000f00 */
[----:B------:R-:W-:-:S02]  /*f220*/  IMAD.MOV.U32 R228, RZ, RZ, R222 ;  /* 0x000000ffffe47224 */ /* 0x000fc400078e00de */
[C---:B----4-:R-:W-:Y:S08]  /*f230*/  HMMA.16816.F32.BF16 R220, R4.reuse, R12, R64 ;  /* 0x0000000c04dc723c */ /* 0x050ff00000041840 */
[C---:B------:R-:W-:Y:S08]  /*f240*/  HMMA.16816.F32.BF16 R208, R4.reuse, R14, R60 ;  /* 0x0000000e04d0723c */ /* 0x040ff0000004183c */
[----:B------:R-:W-:Y:S01]  /*f250*/  HMMA.16816.F32.BF16 R224, R4, R26, R168 ;  /* 0x0000001a04e0723c */ /* 0x000fe200000418a8 */
[----:B------:R-:W-:Y:S07]  /*f260*/  LDSM.16.M88.4 R4, [R17+0x6000] ;  /* 0x006000001104783b */ /* 0x000fee0000000200 */
[C---:B------:R-:W-:Y:S08]  /*f270*/  HMMA.16816.F32.BF16 R64, R8.reuse, R38, R52 ;  /* 0x000000260840723c */ /* 0x040ff00000041834 */
[C---:B------:R-:W-:Y:S08]  /*f280*/  HMMA.16816.F32.BF16 R60, R8.reuse, R28, R48 ;  /* 0x0000001c083c723c */ /* 0x040ff00000041830 */
[C---:B------:R-:W-:Y:S08]  /*f290*/  HMMA.16816.F32.BF16 R168, R8.reuse, R36, R56 ;  /* 0x0000002408a8723c */ /* 0x040ff00000041838 */
[C---:B------:R-:W-:Y:S08]  /*f2a0*/  HMMA.16816.F32.BF16 R52, R8.reuse, R24, R164 ;  /* 0x000000180834723c */ /* 0x040ff000000418a4 */
[C---:B------:R-:W-:Y:S01]  /*f2b0*/  HMMA.16816.F32.BF16 R48, R8.reuse, R26, R204 ;  /* 0x0000001a0830723c */ /* 0x040fe200000418cc */
[----:B------:R-:W1:Y:S07]  /*f2c0*/  LDSM.16.M88.4 R24, [R0+0xa800] ;  /* 0x00a800000018783b */ /* 0x000e6e0000000200 */
[----:B------:R-:W-:Y:S01]  /*f2d0*/  HMMA.16816.F32.BF16 R56, R8, R30, R44 ;  /* 0x0000001e0838723c */ /* 0x000fe2000004182c */
[----:B------:R-:W2:Y:S01]  /*f2e0*/  LDSM.16.M88.4 R28, [R0+0xa000] ;  /* 0x00a00000001c783b */ /* 0x000ea20000000200 */
[----:B------:R-:W-:Y:S01]  /*f2f0*/  IMAD.MOV.U32 R167, RZ, RZ, R219 ;  /* 0x000000ffffa77224 */ /* 0x000fe200078e00db */
[----:B------:R-:W-:Y:S01]  /*f300*/  MOV R205, R217 ;  /* 0x000000d900cd7202 */ /* 0x000fe20000000f00 */
[----:B------:R-:W-:Y:S01]  /*f310*/  IMAD.MOV.U32 R204, RZ, RZ, R218 ;  /* 0x000000ffffcc7224 */ /* 0x000fe200078e00da */
[----:B------:R-:W-:Y:S01]  /*f320*/  LDSM.16.M88.4 R44, [R0+0xb800] ;  /* 0x00b80000002c783b */ /* 0x000fe20000000200 */
[----:B------:R-:W-:-:S02]  /*f330*/  IMAD.MOV.U32 R206, RZ, RZ, R216 ;  /* 0x000000ffffce7224 */ /* 0x000fc400078e00d8 */
[C---:B------:R-:W-:Y:S08]  /*f340*/  HMMA.16816.F32.BF16 R36, R8.reuse, R12, R212 ;  /* 0x0000000c0824723c */ /* 0x040ff000000418d4 */
[----:B------:R-:W-:Y:S01]  /*f350*/  HMMA.16816.F32.BF16 R216, R8, R14, R40 ;  /* 0x0000000e08d8723c */ /* 0x000fe20000041828 */
[----:B------:R-:W3:Y:S04]  /*f360*/  LDSM.16.M88.4 R12, [R17+0x4000] ;  /* 0x00400000110c783b */ /* 0x000ee80000000200 */
[----:B------:R4:W4:Y:S01]  /*f370*/  LDSM.16.M88.4 R8, [R0+0xb000] ;  /* 0x00b000000008783b */ /* 0x0009220000000200 */
[----:B------:R-:W-:Y:S01]  /*f380*/  IMAD.MOV.U32 R164, RZ, RZ, R231 ;  /* 0x000000ffffa47224 */ /* 0x000fe200078e00e7 */
[----:B------:R-:W-:Y:S01]  /*f390*/  MOV R166, R228 ;  /* 0x000000e400a67202 */ /* 0x000fe20000000f00 */
[----:B------:R-:W-:Y:S01]  /*f3a0*/  IMAD.MOV.U32 R165, RZ, RZ, R229 ;  /* 0x000000ffffa57224 */ /* 0x000fe200078e00e5 */
[----:B------:R-:W-:Y:S01]  /*f3b0*/  MOV R212, R32 ;  /* 0x0000002000d47202 */ /* 0x000fe20000000f00 */
[----:B------:R-:W-:Y:S01]  /*f3c0*/  IMAD.MOV.U32 R213, RZ, RZ, R19 ;  /* 0x000000ffffd57224 */ /* 0x000fe200078e0013 */
[----:B------:R-:W-:Y:S01]  /*f3d0*/  MOV R215, R3 ;  /* 0x0000000300d77202 */ /* 0x000fe20000000f00 */
[----:B------:R-:W-:-:S02]  /*f3e0*/  IMAD.MOV.U32 R214, RZ, RZ, R16 ;  /* 0x000000ffffd67224 */ /* 0x000fc400078e0010 */
[----:B------:R-:W-:Y:S01]  /*f3f0*/  IMAD.MOV.U32 R207, RZ, RZ, R33 ;  /* 0x000000ffffcf7224 */ /* 0x000fe200078e0021 */
[C---:B-1----:R-:W-:Y:S08]  /*f400*/  HMMA.16816.F32.BF16 R164, R4.reuse, R24, R164 ;  /* 0x0000001804a4723c */ /* 0x042ff000000418a4 */
[C---:B--2---:R-:W-:Y:S08]  /*f410*/  HMMA.16816.F32.BF16 R212, R4.reuse, R28, R212 ;  /* 0x0000001c04d4723c */ /* 0x044ff000000418d4 */
[----:B------:R-:W-:Y:S03]  /*f420*/  HMMA.16816.F32.BF16 R204, R4, R30, R204 ;  /* 0x0000001e04cc723c */ /* 0x000fe600000418cc */
[----:B------:R-:W-:Y:S01]  /*f430*/  MOV R228, R164 ;  /* 0x000000a400e47202 */ /* 0x000fe20000000f00 */
[----:B------:R-:W-:Y:S01]  /*f440*/  IMAD.MOV.U32 R43, RZ, RZ, R165 ;  /* 0x000000ffff2b7224 */ /* 0x000fe200078e00a5 */
[----:B------:R-:W-:Y:S01]  /*f450*/  MOV R41, R167 ;  /* 0x000000a700297202 */ /* 0x000fe20000000f00 */
[----:B------:R-:W-:-:S02]  /*f460*/  IMAD.MOV.U32 R42, RZ, RZ, R166 ;  /* 0x000000ffff2a7224 */ /* 0x000fc400078e00a6 */
[-C--:B---3--:R-:W-:Y:S03]  /*f470*/  HMMA.16816.F32.BF16 R164, R12, R26.reuse, R56 ;  /* 0x0000001a0ca4723c */ /* 0x088fe60000041838 */
[----:B------:R-:W-:Y:S01]  /*f480*/  IMAD.MOV.U32 R16, RZ, RZ, R212 ;  /* 0x000000ffff107224 */ /* 0x000fe200078e00d4 */
[----:B------:R-:W-:Y:S01]  /*f490*/  MOV R3, R214 ;  /* 0x000000d600037202 */ /* 0x000fe20000000f00 */
[----:B------:R-:W-:Y:S02]  /*f4a0*/  IMAD.MOV.U32 R17, RZ, RZ, R213 ;  /* 0x000000ffff117224 */ /* 0x000fe400078e00d5 */
[----:B----4-:R-:W-:Y:S01]  /*f4b0*/  IMAD.MOV.U32 R0, RZ, RZ, R215 ;  /* 0x000000ffff007224 */ /* 0x010fe200078e00d7 */
[----:B------:R-:W-:Y:S03]  /*f4c0*/  HMMA.16816.F32.BF16 R248, R4, R26, R248 ;  /* 0x0000001a04f8723c */ /* 0x000fe600000418f8 */
[----:B------:R-:W-:-:S05]  /*f4d0*/  IMAD.MOV.U32 R40, RZ, RZ, R204 ;  /* 0x000000ffff287224 */ /* 0x000fca00078e00cc */
[----:B------:R-:W-:Y:S01]  /*f4e0*/  HMMA.16816.F32.BF16 R244, R4, R8, R244 ;  /* 0x0000000804f4723c */ /* 0x000fe200000418f4 */
[----:B------:R-:W-:-:S07]  /*f4f0*/  MOV R33, R205 ;  /* 0x000000cd00217202 */ /* 0x000fce0000000f00 */
[----:B------:R-:W-:Y:S01]  /*f500*/  HMMA.16816.F32.BF16 R224, R4, R10, R224 ;  /* 0x0000000a04e0723c */ /* 0x000fe200000418e0 */
[----:B------:R-:W-:-:S07]  /*f510*/  IMAD.MOV.U32 R32, RZ, RZ, R206 ;  /* 0x000000ffff207224 */ /* 0x000fce00078e00ce */
[----:B------:R-:W-:Y:S01]  /*f520*/  HMMA.16816.F32.BF16 R220, R4, R44, R220 ;  /* 0x0000002c04dc723c */ /* 0x000fe200000418dc */
[----:B------:R-:W-:-:S07]  /*f530*/  IMAD.MOV.U32 R19, RZ, RZ, R207 ;  /* 0x000000ffff137224 */ /* 0x000fce00078e00cf */
[----:B------:R-:W-:Y:S01]  /*f540*/  HMMA.16816.F32.BF16 R212, R4, R46, R208 ;  /* 0x0000002e04d4723c */ /* 0x000fe200000418d0 */
[----:B------:R-:W-:Y:S07]  /*f550*/  LDSM.16.M88.4 R4, [R18+0x6000] ;  /* 0x006000001204783b */ /* 0x000fee0000000200 */
[C---:B------:R-:W-:Y:S01]  /*f560*/  HMMA.16816.F32.BF16 R56, R12.reuse, R44, R36 ;  /* 0x0000002c0c38723c */ /* 0x040fe20000041824 */
[----:B------:R-:W-:Y:S07]  /*f570*/  LDSM.16.M88.4 R36, [R2+0xa000] ;  /* 0x00a000000224783b */ /* 0x000fee0000000200 */
[C---:B------:R-:W-:Y:S08]  /*f580*/  HMMA.16816.F32.BF16 R208, R12.reuse, R28, R168 ;  /* 0x0000001c0cd0723c */ /* 0x040ff000000418a8 */
[C---:B------:R-:W-:Y:S01]  /*f590*/  HMMA.16816.F32.BF16 R204, R12.reuse, R30, R64 ;  /* 0x0000001e0ccc723c */ /* 0x040fe20000041840 */
[----:B------:R-:W1:Y:S07]  /*f5a0*/  LDSM.16.M88.4 R28, [R2+0xa800] ;  /* 0x00a80000021c783b */ /* 0x000e6e0000000200 */
[C---:B------:R-:W-:Y:S01]  /*f5b0*/  HMMA.16816.F32.BF16 R168, R12.reuse, R24, R60 ;  /* 0x000000180ca8723c */ /* 0x040fe2000004183c */
[----:B------:R-:W2:Y:S07]  /*f5c0*/  LDSM.16.M88.4 R24, [R2+0xb000] ;  /* 0x00b000000218783b */ /* 0x000eae0000000200 */
[----:B------:R-:W-:Y:S01]  /*f5d0*/  HMMA.16816.F32.BF16 R60, R12, R8, R52 ;  /* 0x000000080c3c723c */ /* 0x000fe20000041834 */
[----:B------:R-:W-:Y:S01]  /*f5e0*/  IMAD.MOV.U32 R53, RZ, RZ, R43 ;  /* 0x000000ffff357224 */ /* 0x000fe200078e002b */
[----:B------:R-:W-:Y:S01]  /*f5f0*/  MOV R54, R42 ;  /* 0x0000002a00367202 */ /* 0x000fe20000000f00 */
[----:B------:R-:W-:-:S05]  /*f600*/  IMAD.MOV.U32 R55, RZ, RZ, R41 ;  /* 0x000000ffff377224 */ /* 0x000fca00078e0029 */
[C---:B------:R-:W-:Y:S01]  /*f610*/  HMMA.16816.F32.BF16 R64, R12.reuse, R10, R48 ;  /* 0x0000000a0c40723c */ /* 0x040fe20000041830 */
[----:B------:R-:W-:Y:S01]  /*f620*/  IMAD.MOV.U32 R48, RZ, RZ, R40 ;  /* 0x000000ffff307224 */ /* 0x000fe200078e0028 */
[----:B------:R3:W-:Y:S04]  /*f630*/  LDSM.16.M88.4 R8, [R18+0x4000] ;  /* 0x004000001208783b */ /* 0x0007e80000000200 */
[----:B------:R4:W2:Y:S01]  /*f640*/  LDSM.16.M88.4 R40, [R2+0xb800] ;  /* 0x00b800000228783b */ /* 0x0008a20000000200 */
[----:B------:R-:W-:Y:S01]  /*f650*/  IMAD.MOV.U32 R51, RZ, RZ, R19 ;  /* 0x000000ffff337224 */ /* 0x000fe200078e0013 */
[----:B------:R-:W-:Y:S01]  /*f660*/  MOV R49, R33 ;  /* 0x0000002100317202 */ /* 0x000fe20000000f00 */
[----:B------:R-:W-:Y:S02]  /*f670*/  IMAD.MOV.U32 R19, RZ, RZ, R0 ;  /* 0x000000ffff137224 */ /* 0x000fe400078e0000 */
[----:B------:R-:W-:Y:S01]  /*f680*/  IMAD.MOV.U32 R50, RZ, RZ, R32 ;  /* 0x000000ffff327224 */ /* 0x000fe200078e0020 */
[----:B------:R-:W-:Y:S01]  /*f690*/  HMMA.16816.F32.BF16 R44, R12, R46, R216 ;  /* 0x0000002e0c2c723c */ /* 0x000fe200000418d8 */
[----:B------:R-:W-:Y:S01]  /*f6a0*/  IMAD.MOV.U32 R52, RZ, RZ, R228 ;  /* 0x000000ffff347224 */ /* 0x000fe200078e00e4 */
[----:B---3--:R-:W-:-:S06]  /*f6b0*/  MOV R18, R3 ;  /* 0x0000000300127202 */ /* 0x008fcc0000000f00 */
[----:B-1----:R-:W-:Y:S01]  /*f6c0*/  HMMA.16816.F32.BF16 R248, R4, R30, R248 ;  /* 0x0000001e04f8723c */ /* 0x002fe200000418f8 */
[----:B------:R-:W-:-:S07]  /*f6d0*/  DEPBAR.LE SB0, 0x0 ;  /* 0x000080000000791a */ /* 0x000fce0000000000 */
[----:B------:R-:W-:Y:S01]  /*f6e0*/  HMMA.16816.F32.BF16 R216, R4, R36, R16 ;  /* 0x0000002404d8723c */ /* 0x000fe20000041810 */
[----:B----4-:R-:W-:-:S07]  /*f6f0*/  IMAD.SHL.U32 R2, R234, 0x2, RZ ;  /* 0x00000002ea027824 */ /* 0x010fce00078e00ff */
[----:B------:R-:W-:Y:S01]  /*f700*/  HMMA.16816.F32.BF16 R16, R4, R38, R48 ;  /* 0x000000260410723c */ /* 0x000fe20000041830 */
[----:B------:R-:W-:Y:S02]  /*f710*/  MOV R0, UR20 ;  /* 0x0000001400007c02 */ /* 0x000fe40008000f00 */
[----:B------:R-:W-:-:S05]  /*f720*/  LOP3.LUT R2, R2, 0x6, RZ, 0xc0, !PT ;  /* 0x0000000602027812 */ /* 0x000fca00078ec0ff */
[----:B------:R-:W-:Y:S01]  /*f730*/  HMMA.16816.F32.BF16 R12, R4, R28, R52 ;  /* 0x0000001c040c723c */ /* 0x000fe20000041834 */
[----:B------:R-:W-:-:S07]  /*f740*/  IMAD R0, R0, 0x40, R2 ;  /* 0x0000004000007824 */ /* 0x000fce00078e0202 */
[C---:B--2---:R-:W-:Y:S08]  /*f750*/  HMMA.16816.F32.BF16 R244, R4.reuse, R24, R244 ;  /* 0x0000001804f4723c */ /* 0x044ff000000418f4 */
[C---:B------:R-:W-:Y:S08]  /*f760*/  HMMA.16816.F32.BF16 R224, R4.reuse, R26, R224 ;  /* 0x0000001a04e0723c */ /* 0x040ff000000418e0 */
[C---:B------:R-:W-:Y:S08]  /*f770*/  HMMA.16816.F32.BF16 R220, R4.reuse, R40, R220 ;  /* 0x0000002804dc723c */ /* 0x040ff000000418dc */
[----:B------:R-:W-:Y:S08]  /*f780*/  HMMA.16816.F32.BF16 R212, R4, R42, R212 ;  /* 0x0000002a04d4723c */ /* 0x000ff000000418d4 */
[C---:B------:R-:W-:Y:S01]  /*f790*/  HMMA.16816.F32.BF16 R4, R8.reuse, R36, R208 ;  /* 0x000000240804723c */ /* 0x040fe200000418d0 */
[----:B------:R1:W-:Y:S07]  /*f7a0*/  STL.64 [R1+0x20], R16 ;  /* 0x0000201001007387 */ /* 0x0003ee0000100a00 */
[C---:B------:R-:W-:Y:S08]  /*f7b0*/  HMMA.16816.F32.BF16 R52, R8.reuse, R38, R204 ;  /* 0x000000260834723c */ /* 0x040ff000000418cc */
[C---:B------:R-:W-:Y:S08]  /*f7c0*/  HMMA.16816.F32.BF16 R48, R8.reuse, R28, R168 ;  /* 0x0000001c0830723c */ /* 0x040ff000000418a8 */
[----:B------:R-:W-:Y:S01]  /*f7d0*/  HMMA.16816.F32.BF16 R28, R8, R30, R164 ;  /* 0x0000001e081c723c */ /* 0x000fe200000418a4 */
[----:B-1----:R-:W-:-:S07]  /*f7e0*/  VIADD R16, R0, 0xffffff40 ;  /* 0xffffff4000107836 */ /* 0x002fce0000000000 */
[----:B------:R-:W-:Y:S01]  /*f7f0*/  HMMA.16816.F32.BF16 R164, R8, R26, R64 ;  /* 0x0000001a08a4723c */ /* 0x000fe20000041840 */
[----:B------:R-:W-:-:S07]  /*f800*/  ISETP.GE.AND P4, PT, R16, R23, PT ;  /* 0x000000171000720c */ /* 0x000fce0003f86270 */
[----:B------:R-:W-:Y:S01]  /*f810*/  HMMA.16816.F32.BF16 R64, R8, R40, R56 ;  /* 0x000000280840723c */ /* 0x000fe20000041838 */
[----:B------:R-:W-:-:S07]  /*f820*/  FSEL R40, R6, -INF , !P4 ;  /* 0xff80000006287808 */ /* 0x000fce0006000000 */
[C---:B------:R-:W-:Y:S08]  /*f830*/  HMMA.16816.F32.BF16 R60, R8.reuse, R24, R60 ;  /* 0x00000018083c723c */ /* 0x040ff0000004183c */
[----:B------:R-:W-:Y:S01]  /*f840*/  HMMA.16816.F32.BF16 R56, R8, R42, R44 ;  /* 0x0000002a0838723c */ /* 0x000fe2000004182c */
[C---:B------:R-:W-:Y:S01]  /*f850*/  VIADD R11, R0.reuse, 0xffffff48 ;  /* 0xffffff48000b7836 */ /* 0x040fe20000000000 */
[----:B------:R-:W-:Y:S01]  /*f860*/  IADD3 R9, PT, PT, R0, -0xb0, RZ ;  /* 0xffffff5000097810 */ /* 0x000fe20007ffe0ff */
[----:B------:R-:W-:Y:S03]  /*f870*/  STL.64 [R1+0x28], R18 ;  /* 0x0000281201007387 */ /* 0x000fe60000100a00 */
[-C--:B-----5:R-:W-:Y:S01]  /*f880*/  ISETP.GE.AND P4, PT, R11, R22.reuse, PT ;  /* 0x000000160b00720c */ /* 0x0a0fe20003f86270 */
[----:B------:R-:W-:Y:S01]  /*f890*/  STL.64 [R1], R12 ;  /* 0x0000000c01007387 */ /* 0x000fe20000100a00 */
[----:B------:R-:W-:-:S02]  /*f8a0*/  ISETP.GE.AND P1, PT, R16, R22, PT ;  /* 0x000000161000720c */ /* 0x000fc40003f26270 */
[----:B------:R-:W-:Y:S01]  /*f8b0*/  FSEL R41, R52, -INF , !P4 ;  /* 0xff80000034297808 */ /* 0x000fe20006000000 */
[----:B------:R1:W-:Y:S01]  /*f8c0*/  STL.64 [R1+0x8], R14 ;  /* 0x0000080e01007387 */ /* 0x0003e20000100a00 */
[----:B------:R-:W-:Y:S01]  /*f8d0*/  ISETP.GE.AND P4, PT, R9, R22, PT ;  /* 0x000000160900720c */ /* 0x000fe20003f86270 */
[----:B------:R-:W-:Y:S01]  /*f8e0*/  VIADD R10, R0, 0xffffff49 ;  /* 0xffffff49000a7836 */ /* 0x000fe20000000000 */
[----:B------:R-:W-:Y:S02]  /*f8f0*/  FSEL R38, R4, -INF , !P1 ;  /* 0xff80000004267808 */ /* 0x000fe40004800000 */
[----:B------:R-:W-:Y:S02]  /*f900*/  FSEL R204, R48, -INF , !P4 ;  /* 0xff80000030cc7808 */ /* 0x000fe40006000000 */
[----:B------:R-:W-:Y:S02]  /*f910*/  ISETP.GE.AND P4, PT, R11, R23, PT ;  /* 0x000000170b00720c */ /* 0x000fe40003f86270 */
[C---:B------:R-:W-:Y:S01]  /*f920*/  IADD3 R6, PT, PT, R0.reuse, -0xa7, RZ ;  /* 0xffffff5900067810 */ /* 0x040fe20007ffe0ff */
[----:B------:R-:W-:Y:S01]  /*f930*/  VIADD R8, R0, 0xffffff51 ;  /* 0xffffff5100087836 */ /* 0x000fe20000000000 */
[----:B------:R-:W-:-:S02]  /*f940*/  FSEL R44, R54, -INF , !P4 ;  /* 0xff800000362c7808 */ /* 0x000fc40006000000 */
[----:B------:R-:W-:Y:S02]  /*f950*/  ISETP.GE.AND P4, PT, R6, R22, PT ;  /* 0x000000160600720c */ /* 0x000fe40003f86270 */
[----:B-1----:R-:W-:-:S04]  /*f960*/  IADD3 R15, PT, PT, R0, -0xbf, RZ ;  /* 0xffffff41000f7810 */ /* 0x002fc80007ffe0ff */
[----:B------:R-:W-:-:S04]  /*f970*/  ISETP.GE.AND P1, PT, R15, R23, PT ;  /* 0x000000170f00720c */ /* 0x000fc80003f26270 */
[----:B------:R-:W-:Y:S01]  /*f980*/  FSEL R42, R7, -INF , !P1 ;  /* 0xff800000072a7808 */ /* 0x000fe20004800000 */
[----:B------:R-:W-:Y:S01]  /*f990*/  VIADD R7, R0, 0xffffff58 ;  /* 0xffffff5800077836 */ /* 0x000fe20000000000 */
[-C--:B------:R-:W-:Y:S01]  /*f9a0*/  ISETP.GE.AND P1, PT, R10, R22.reuse, PT ;  /* 0x000000160a00720c */ /* 0x080fe20003f26270 */
[----:B------:R-:W-:Y:S01]  /*f9b0*/  VIADD R4, R0, 0xffffff61 ;  /* 0xffffff6100047836 */ /* 0x000fe20000000000 */
[----:B------:R-:W-:Y:S02]  /*f9c0*/  FSEL R169, R29, -INF , !P4 ;  /* 0xff8000001da97808 */ /* 0x000fe40006000000 */
[----:B------:R-:W-:Y:S02]  /*f9d0*/  FSEL R43, R53, -INF , !P1 ;  /* 0xff800000352b7808 */ /* 0x000fe40004800000 */
[----:B------:R-:W-:Y:S02]  /*f9e0*/  ISETP.GE.AND P1, PT, R8, R22, PT ;  /* 0x000000160800720c */ /* 0x000fe40003f26270 */
[----:B------:R-:W-:-:S02]  /*f9f0*/  ISETP.GE.AND P4, PT, R7, R23, PT ;  /* 0x000000170700720c */ /* 0x000fc40003f86270 */
[----:B------:R-:W-:Y:S01]  /*fa00*/  FSEL R171, R49, -INF , !P1 ;  /* 0xff80000031ab7808 */ /* 0x000fe20004800000 */
[----:B------:R-:W-:Y:S01]  /*fa10*/  VIADD R13, R0, 0xffffff69 ;  /* 0xffffff69000d7836 */ /* 0x000fe20000000000 */
[----:B------:R-:W-:Y:S02]  /*fa20*/  FSEL R49, R30, -INF , !P4 ;  /* 0xff8000001e317808 */ /* 0x000fe40006000000 */
[----:B------:R-:W-:Y:S02]  /*fa30*/  ISETP.GE.AND P1, PT, R10, R23, PT ;  /* 0x000000170a00720c */ /* 0x000fe40003f26270 */
[----:B------:R-:W-:Y:S02]  /*fa40*/  ISETP.GE.AND P4, PT, R4, R22, PT ;  /* 0x000000160400720c */ /* 0x000fe40003f86270 */
[----:B------:R-:W-:Y:S02]  /*fa50*/  FSEL R45, R55, -INF , !P1 ;  /* 0xff800000372d7808 */ /* 0x000fe40004800000 */
[----:B------:R-:W-:-:S02]  /*fa60*/  FSEL R61, R61, -INF , !P4 ;  /* 0xff8000003d3d7808 */ /* 0x000fc40006000000 */
[-C--:B------:R-:W-:Y:S02]  /*fa70*/  ISETP.GE.AND P5, PT, R15, R22.reuse, PT ;  /* 0x000000160f00720c */ /* 0x080fe40003fa6270 */
[----:B------:R-:W-:Y:S02]  /*fa80*/  ISETP.GE.AND P1, PT, R9, R23, PT ;  /* 0x000000170900720c */ /* 0x000fe40003f26270 */
[----:B------:R-:W-:Y:S02]  /*fa90*/  ISETP.GE.AND P4, PT, R13, R22, PT ;  /* 0x000000160d00720c */ /* 0x000fe40003f86270 */
[C---:B------:R-:W-:Y:S02]  /*faa0*/  IADD3 R2, PT, PT, R0.reuse, -0x8f, RZ ;  /* 0xffffff7100027810 */ /* 0x040fe40007ffe0ff */
[----:B------:R-:W-:Y:S01]  /*fab0*/  FSEL R39, R5, -INF , !P5 ;  /* 0xff80000005277808 */ /* 0x000fe20006800000 */
[----:B------:R-:W-:Y:S01]  /*fac0*/  VIADD R5, R0, 0xffffff60 ;  /* 0xffffff6000057836 */ /* 0x000fe20000000000 */
[----:B------:R-:W-:-:S02]  /*fad0*/  FSEL R50, R50, -INF , !P1 ;  /* 0xff80000032327808 */ /* 0x000fc40004800000 */
[----:B------:R-:W-:Y:S01]  /*fae0*/  FSEL R243, R165, -INF , !P4 ;  /* 0xff800000a5f37808 */ /* 0x000fe20006000000 */
[----:B------:R-:W-:Y:S01]  /*faf0*/  BAR.SYNC.DEFER_BLOCKING 0x0 ;  /* 0x0000000000007b1d */ /* 0x000fe20000010000 */
[----:B------:R-:W-:Y:S02]  /*fb00*/  ISETP.GE.AND P1, PT, R6, R23, PT ;  /* 0x000000170600720c */ /* 0x000fe40003f26270 */
[-C--:B------:R-:W-:Y:S02]  /*fb10*/  ISETP.GE.AND P4, PT, R2, R22.reuse, PT ;  /* 0x000000160200720c */ /* 0x080fe40003f86270 */
[----:B------:R-:W-:Y:S02]  /*fb20*/  FSEL R48, R31, -INF , !P1 ;  /* 0xff8000001f307808 */ /* 0x000fe40004800000 */
[----:B------:R-:W-:Y:S02]  /*fb30*/  FSEL R17, R65, -INF , !P4 ;  /* 0xff80000041117808 */ /* 0x000fe40006000000 */
[----:B------:R-:W-:-:S02]  /*fb40*/  ISETP.GE.AND P1, PT, R5, R22, PT ;  /* 0x000000160500720c */ /* 0x000fc40003f26270 */
[----:B------:R-:W-:Y:S01]  /*fb50*/  IADD3 R14, PT, PT, R0, -0x98, RZ ;  /* 0xffffff68000e7810 */ /* 0x000fe20007ffe0ff */
[----:B------:R1:W-:Y:S01]  /*fb60*/  STL [R1+0x38], R17 ;  /* 0x0000381101007387 */ /* 0x0003e20000100800 */
[----:B------:R-:W-:Y:S01]  /*fb70*/  FSEL R60, R60, -INF , !P1 ;  /* 0xff8000003c3c7808 */ /* 0x000fe20004800000 */
[----:B------:R-:W-:Y:S01]  /*fb80*/  VIADD R3, R0, 0xffffff70 ;  /* 0xffffff7000037836 */ /* 0x000fe20000000000 */
[-C--:B------:R-:W-:Y:S02]  /*fb90*/  ISETP.GE.AND P1, PT, R14, R22.reuse, PT ;  /* 0x000000160e00720c */ /* 0x080fe40003f26270 */
[-C--:B------:R-:W-:Y:S02]  /*fba0*/  ISETP.GE.AND P5, PT, R7, R22.reuse, PT ;  /* 0x000000160700720c */ /* 0x080fe40003fa6270 */
[----:B------:R-:W-:Y:S02]  /*fbb0*/  FSEL R252, R164, -INF , !P1 ;  /* 0xff800000a4fc7808 */ /* 0x000fe40004800000 */
[----:B------:R-:W-:Y:S01]  /*fbc0*/  ISETP.GE.AND P1, PT, R3, R22, PT ;  /* 0x000000160300720c */ /* 0x000fe20003f26270 */
[----:B------:R-:W-:Y:S01]  /*fbd0*/  UISETP.NE.AND UP0, UPT, UR20, 0x3, UPT ;  /* 0x000000031400788c */ /* 0x000fe2000bf05270 */
[----:B------:R-:W-:Y:S01]  /*fbe0*/  FSEL R170, R28, -INF , !P5 ;  /* 0xff8000001caa7808 */ /* 0x000fe20006800000 */
[----:B------:R-:W-:Y:S01]  /*fbf0*/  VIADD R12, R0, 0xffffff78 ;  /* 0xffffff78000c7836 */ /* 0x000fe20000000000 */
[----:B------:R-:W-:-:S02]  /*fc00*/  ISETP.GE.AND P5, PT, R8, R23, PT ;  /* 0x000000170800720c */ /* 0x000fc40003fa6270 */
[----:B------:R-:W-:Y:S02]  /*fc10*/  FSEL R228, R64, -INF , !P1 ;  /* 0xff80000040e47808 */ /* 0x000fe40004800000 */
[-C--:B------:R-:W-:Y:S02]  /*fc20*/  ISETP.GE.AND P1, PT, R5, R23.reuse, PT ;  /* 0x000000170500720c */ /* 0x080fe40003f26270 */
[----:B------:R-:W-:Y:S02]  /*fc30*/  IADD3 R0, PT, PT, R0, -0x87, RZ ;  /* 0xffffff7900007810 */ /* 0x000fe40007ffe0ff */
[----:B------:R-:W-:Y:S02]  /*fc40*/  FSEL R51, R51, -INF , !P5 ;  /* 0xff80000033337808 */ /* 0x000fe40006800000 */
[----:B------:R-:W-:Y:S02]  /*fc50*/  ISETP.GE.AND P4, PT, R4, R23, PT ;  /* 0x000000170400720c */ /* 0x000fe40003f86270 */
[----:B------:R-:W-:-:S02]  /*fc60*/  ISETP.GE.AND P5, PT, R12, R22, PT ;  /* 0x000000160c00720c */ /* 0x000fc40003fa6270 */
[----:B------:R-:W-:Y:S02]  /*fc70*/  FSEL R207, R62, -INF , !P1 ;  /* 0xff8000003ecf7808 */ /* 0x000fe40004800000 */
[----:B------:R-:W-:Y:S02]  /*fc80*/  ISETP.GE.AND P1, PT, R0, R22, PT ;  /* 0x000000160000720c */ /* 0x000fe40003f26270 */
[----:B------:R-:W-:Y:S02]  /*fc90*/  FSEL R206, R63, -INF , !P4 ;  /* 0xff8000003fce7808 */ /* 0x000fe40006000000 */
[----:B------:R-:W-:Y:S02]  /*fca0*/  FSEL R63, R56, -INF , !P5 ;  /* 0xff800000383f7808 */ /* 0x000fe40006800000 */
[----:B------:R-:W-:Y:S02]  /*fcb0*/  ISETP.GE.AND P6, PT, R14, R23, PT ;  /* 0x000000170e00720c */ /* 0x000fe40003fc6270 */
[----:B------:R-:W-:-:S02]  /*fcc0*/  FSEL R46, R57, -INF , !P1 ;  /* 0xff800000392e7808 */ /* 0x000fc40004800000 */
[-C--:B------:R-:W-:Y:S02]  /*fcd0*/  ISETP.GE.AND P5, PT, R13, R23.reuse, PT ;  /* 0x000000170d00720c */ /* 0x080fe40003fa6270 */
[----:B------:R-:W-:Y:S01]  /*fce0*/  ISETP.GE.AND P4, PT, R3, R23, PT ;  /* 0x000000170300720c */ /* 0x000fe20003f86270 */
[----:B-1----:R-:W-:-:S12]  /*fcf0*/  BRA.U !UP0, `(.L_x_253) ;  /* 0x00000005089c7547 */ /* 0x002fd8000b800000 */
[----:B------:R-:W-:Y:S01]  /*fd00*/  UIADD3 UR8, UPT, UPT, UR20, -0x4, URZ ;  /* 0xfffffffc14087890 */ /* 0x000fe2000fffe0ff */
[----:B------:R-:W-:-:S03]  /*fd10*/  IMAD.U32 R25, RZ, RZ, UR10 ;  /* 0x0000000aff197e24 */ /* 0x000fc6000f8e00ff */
[----:B------:R-:W-:-:S04]  /*fd20*/  UIMAD.WIDE.U32 UR6, UR8, UR10, URZ ;  /* 0x0000000a080672a5 */ /* 0x000fc8000f8e00ff */
[----:B------:R-:W-:Y:S02]  /*fd30*/  UIMAD UR8, UR8, UR11, UR7 ;  /* 0x0000000b080872a4 */ /* 0x000fe4000f8e0207 */
[----:B------:R-:W-:Y:S02]  /*fd40*/  USHF.L.U32 UR7, UR6, 0x6, URZ ;  /* 0x0000000606077899 */ /* 0x000fe400080006ff */
[----:B------:R-:W-:Y:S02]  /*fd50*/  USHF.L.U64.HI UR8, UR6, 0x6, UR8 ;  /* 0x0000000606087899 */ /* 0x000fe40008010208 */
[----:B------:R-:W-:Y:S02]  /*fd60*/  ULEA UR6, UP0, UR10, UR7, 0x4 ;  /* 0x000000070a067291 */ /* 0x000fe4000f8020ff */
[----:B------:R-:W-:Y:S02]  /*fd70*/  IMAD.U32 R18, RZ, RZ, UR7 ;  /* 0x00000007ff127e24 */ /* 0x000fe4000f8e00ff */
[----:B------:R-:W-:Y:S01]  /*fd80*/  IMAD.U32 R19, RZ, RZ, UR7 ;  /* 0x00000007ff137e24 */ /* 0x000fe2000f8e00ff */
[----:B------:R-:W-:Y:S01]  /*fd90*/  ULEA.HI.X UR4, UR10, UR8, UR11, 0x4, UP0 ;  /* 0x000000080a047291 */ /* 0x000fe200080f240b */
[----:B------:R-:W-:Y:S01]  /*fda0*/  IMAD.U32 R17, RZ, RZ, UR8 ;  /* 0x00000008ff117e24 */ /* 0x000fe2000f8e00ff */
[----:B------:R-:W-:Y:S01]  /*fdb0*/  @!P3 LEA R18, P1, R18, R240, 0x1 ;  /* 0x000000f01212b211 */ /* 0x000fe200078208ff */
[----:B------:R-:W-:-:S02]  /*fdc0*/  IMAD.U32 R24, RZ, RZ, UR7 ;  /* 0x00000007ff187e24 */ /* 0x000fc4000f8e00ff */
[----:B------:R-:W-:Y:S01]  /*fdd0*/  IMAD.U32 R22, RZ, RZ, UR8 ;  /* 0x00000008ff167e24 */ /* 0x000fe2000f8e00ff */
[-C--:B------:R-:W-:Y:S01]  /*fde0*/  @!P3 LEA.HI.X R19, R19, R239.reuse, R17, 0x1, P1 ;  /* 0x000000ef1313b211 */ /* 0x080fe200008f0c11 */
[----:B------:R-:W-:Y:S02]  /*fdf0*/  IMAD.U32 R17, RZ, RZ, UR7 ;  /* 0x00000007ff117e24 */ /* 0x000fe4000f8e00ff */
[----:B------:R-:W-:Y:S02]  /*fe00*/  IMAD.U32 R26, RZ, RZ, UR6 ;  /* 0x00000006ff1a7e24 */ /* 0x000fe4000f8e00ff */
[----:B------:R-:W-:Y:S01]  /*fe10*/  IMAD.U32 R27, RZ, RZ, UR6 ;  /* 0x00000006ff1b7e24 */ /* 0x000fe2000f8e00ff */
[----:B------:R-:W-:Y:S01]  /*fe20*/  @!P2 LEA R28, P1, R17, R240, 0x1 ;  /* 0x000000f0111ca211 */ /* 0x000fe200078208ff */
[----:B------:R-:W-:Y:S01]  /*fe30*/  IMAD.U32 R17, RZ, RZ, UR10 ;  /* 0x0000000aff117e24 */ /* 0x000fe2000f8e00ff */
[----:B------:R-:W-:Y:S01]  /*fe40*/  @!PT LDS RZ, [RZ] ;  /* 0x00000000fffff984 */ /* 0x000fe20000000800 */
[----:B------:R-:W-:Y:S01]  /*fe50*/  @!PT LDS RZ, [RZ] ;  /* 0x00000000fffff984 */ /* 0x000fe20000000800 */
[----:B------:R-:W-:Y:S01]  /*fe60*/  @!PT LDS RZ, [RZ] ;  /* 0x00000000fffff984 */ /* 0x000fe20000000800 */
[----:B------:R1:W-:Y:S02]  /*fe70*/  @!P3 LDGSTS.E.BYPASS.LTC128B.128 [R238+0x8000], desc[UR22][R18.64] ;  /* 0x0800000012eebfae */ /* 0x0003e4000b981a16 */
[----:B------:R-:W-:Y:S01]  /*fe80*/  @!P2 LEA.HI.X R29, R24, R239, R22, 0x1, P1 ;  /* 0x000000ef181da211 */ /* 0x000fe200008f0c16 */
[----:B------:R-:W-:Y:S01]  /*fe90*/  IMAD.U32 R24, RZ, RZ, UR10 ;  /* 0x0000000aff187e24 */ /* 0x000fe2000f8e00ff */
[----:B------:R-:W-:Y:S01]  /*fea0*/  @!P3 LEA R17, P1, R17, UR6, 0x4 ;  /* 0x000000061111bc11 */ /* 0x000fe2000f8220ff */
[----:B------:R-:W-:Y:S01]  /*feb0*/  IMAD.U32 R22, RZ, RZ, UR11 ;  /* 0x0000000bff167e24 */ /* 0x000fe2000f8e00ff */
[----:B------:R2:W-:Y:S04]  /*fec0*/  @P3 STS.128 [R238+0x8000], RZ ;  /* 0x008000ffee003388 */ /* 0x0005e80000000c00 */
[----:B------:R-:W-:Y:S01]  /*fed0*/  @!P3 LEA.HI.X R30, R24, UR4, R22, 0x4, P1 ;  /* 0x00000004181ebc11 */ /* 0x000fe200088f2416 */
[----:B------:R-:W-:Y:S01]  /*fee0*/  IMAD.U32 R22, RZ, RZ, UR10 ;  /* 0x0000000aff167e24 */ /* 0x000fe2000f8e00ff */
[----:B------:R-:W-:Y:S01]  /*fef0*/  @!PT LDS RZ, [RZ] ;  /* 0x00000000fffff984 */ /* 0x000fe20000000800 */
[----:B------:R-:W-:Y:S01]  /*ff00*/  @!PT LDS RZ, [RZ] ;  /* 0x00000000fffff984 */ /* 0x000fe20000000800 */
[----:B------:R-:W-:Y:S01]  /*ff10*/  @!PT LDS RZ, [RZ] ;  /* 0x00000000fffff984 */ /* 0x000fe20000000800 */
[----:B------:R2:W-:Y:S01]  /*ff20*/  @!P2 LDGSTS.E.BYPASS.LTC128B.128 [R238+0xa000], desc[UR22][R28.64+0x80] ;  /* 0x0a0000801ceeafae */ /* 0x0005e2000b981a16 */
[----:B------:R-:W-:-:S03]  /*ff30*/  IMAD.U32 R24, RZ, RZ, UR11 ;  /* 0x0000000bff187e24 */ /* 0x000fc6000f8e00ff */
[----:B------:R-:W-:Y:S01]  /*ff40*/  @!P2 LEA R22, P1, R22, UR6, 0x4 ;  /* 0x000000061616ac11 */ /* 0x000fe2000f8220ff */
[----:B------:R2:W-:Y:S03]  /*ff50*/  @P2 STS.128 [R238+0xa000], RZ ;  /* 0x00a000ffee002388 */ /* 0x0005e60000000c00 */
[----:B------:R-:W-:Y:S01]  /*ff60*/  @!P2 LEA.HI.X R25, R25, UR4, R24, 0x4, P1 ;  /* 0x000000041919ac11 */ /* 0x000fe200088f2418 */
[----:B------:R-:W-:Y:S01]  /*ff70*/  IMAD.U32 R24, RZ, RZ, UR4 ;  /* 0x00000004ff187e24 */ /* 0x000fe2000f8e00ff */
[----:B------:R-:W-:-:S04]  /*ff80*/  @!P3 LEA R36, P1, R26, R240, 0x1 ;  /* 0x000000f01a24b211 */ /* 0x000fc800078208ff */
[CCC-:B------:R-:W-:Y:S01]  /*ff90*/  @!P3 LEA.HI.X R37, R27.reuse, R239.reuse, R24.reuse, 0x1, P1 ;  /* 0x000000ef1b25b211 */ /* 0x1c0fe200008f0c18 */
[----:B-1----:R-:W-:Y:S01]  /*ffa0*/  IMAD.U32 R19, RZ, RZ, UR10 ;  /* 0x0000000aff137e24 */ /* 0x002fe2000f8e00ff */
[-C--:B------:R-:W-:Y:S01]  /*ffb0*/  @!P2 LEA R26, P1, R26, R240.reuse, 0x1 ;  /* 0x000000f01a1aa211 */ /* 0x080fe200078208ff */
[----:B------:R-:W-:Y:S02]  /*ffc0*/  IMAD.U32 R18, RZ, RZ, UR10 ;  /* 0x0000000aff127e24 */ /* 0x000fe4000f8e00ff */
[----:B------:R-:W-:Y:S01]  /*ffd0*/  @!PT LDS RZ, [RZ] ;  /* 0x00000000fffff984 */ /* 0x000fe20000000800 */
[----:B------:R-:W-:Y:S01]  /*ffe0*/  @!PT LDS RZ, [RZ] ;  /* 0x00000000fffff984 */ /* 0x000fe20000000800 */
[----:B------:R-:W-:Y:S01]  /*fff0*/  @!PT LDS RZ, [RZ] ;  /* 0x00000000fffff984 */ /* 0x000fe20000000800 */
[----:B------:R2:W-:Y:S01]  /*10000*/  @!P3 LDGSTS.E.BYPASS.LTC128B.128 [R238+0x8800], desc[UR22][R36.64] ;  /* 0x0880000024eebfae */ /* 0x0005e2000b981a16 */
[-C--:B------:R-:W-:Y:S02]  /*10010*/  @!P2 LEA.HI.X R27, R27, R239.reuse, R24, 0x1, P1 ;  /* 0x000000ef1b1ba211 */ /* 0x080fe400008f0c18 */
[CC--:B------:R-:W-:Y:S01]  /*10020*/  @!P3 LEA R32, P1, R17.reuse, R240.reuse, 0x1 ;  /* 0x000000f01120b211 */ /* 0x0c0fe200078208ff */
[----:B------:R2:W-:Y:S03]  /*10030*/  @P3 STS.128 [R238+0x8800], RZ ;  /* 0x008800ffee003388 */ /* 0x0005e60000000c00 */
[-C--:B------:R-:W-:Y:S01]  /*10040*/  @!P3 LEA.HI.X R33, R17, R239.reuse, R30, 0x1, P1 ;  /* 0x000000ef1121b211 */ /* 0x080fe200008f0c1e */
[----:B------:R-:W-:Y:S01]  /*10050*/  IMAD.U32 R30, RZ, RZ, UR10 ;  /* 0x0000000aff1e7e24 */ /* 0x000fe2000f8e00ff */
[C---:B------:R-:W-:Y:S01]  /*10060*/  @!P2 LEA R24, P1, R22.reuse, R240, 0x1 ;  /* 0x000000f01618a211 */ /* 0x040fe200078208ff */
        /* <DEDUP_REMOVED lines=8> */
[----:B------:R2:W-:Y:S03]  /*100f0*/  @P2 STS.128 [R238+0xa800], RZ ;  /* 0x00a800ffee002388 */ /* 0x0005e60000000c00 */
[----:B------:R-:W-:Y:S01]  /*10100*/  @!P3 LEA.HI.X R31, R22, UR8, R17, 0x4, P1 ;  /* 0x00000008161fbc11 */ /* 0x000fe200088f2411 */
[----:B------:R-:W-:Y:S01]  /*10110*/  IMAD.U32 R17, RZ, RZ, UR10 ;  /* 0x0000000aff117e24 */ /* 0x000fe2000f8e00ff */
[----:B------:R-:W-:Y:S01]  /*10120*/  @!PT LDS RZ, [RZ] ;  /* 0x00000000fffff984 */ /* 0x000fe20000000800 */
[----:B------:R-:W-:Y:S01]  /*10130*/  @!PT LDS RZ, [RZ] ;  /* 0x00000000fffff984 */ /* 0x000fe20000000800 */
[----:B------:R-:W-:Y:S01]  /*10140*/  @!PT LDS RZ, [RZ] ;  /* 0x00000000fffff984 */ /* 0x000fe20000000800 */
[----:B------:R2:W-:Y:S01]  /*10150*/  @!P3 LDGSTS.E.BYPASS.LTC128B.128 [R238+0x9000], desc[UR22][R32.64] ;  /* 0x0900000020eebfae */ /* 0x0005e2000b981a16 */
[----:B------:R-:W-:-:S03]  /*10160*/  IMAD.U32 R22, RZ, RZ, UR11 ;  /* 0x0000000bff167e24 */ /* 0x000fc6000f8e00ff */
[----:B------:R-:W-:Y:S01]  /*10170*/  @!P3 LEA R17, P1, R17, R30, 0x5 ;  /* 0x0000001e1111b211 */ /* 0x000fe200078228ff */
[----:B------:R-:W-:Y:S01]  /*10180*/  IMAD.U32 R30, RZ, RZ, UR10 ;  /* 0x0000000aff1e7e24 */ /* 0x000fe2000f8e00ff */
[----:B------:R2:W-:Y:S04]  /*10190*/  @P3 STS.128 [R238+0x9000], RZ ;  /* 0x009000ffee003388 */ /* 0x0005e80000000c00 */
[----:B------:R-:W-:Y:S01]  /*101a0*/  @!P3 LEA.HI.X R22, R30, R31, R22, 0x5, P1 ;  /* 0x0000001f1e16b211 */ /* 0x000fe200008f2c16 */
[----:B------:R-:W-:Y:S01]  /*101b0*/  @!PT LDS RZ, [RZ] ;  /* 0x00000000fffff984 */ /* 0x000fe20000000800 */
[----:B------:R-:W-:Y:S01]  /*101c0*/  @!PT LDS RZ, [RZ] ;  /* 0x00000000fffff984 */ /* 0x000fe20000000800 */
[----:B------:R-:W-:Y:S01]  /*101d0*/  @!PT LDS RZ, [RZ] ;  /* 0x00000000fffff984 */ /* 0x000fe20000000800 */
[----:B------:R2:W-:Y:S01]  /*101e0*/  @!P2 LDGSTS.E.BYPASS.LTC128B.128 [R238+0xb000], desc[UR22][R24.64+0x80] ;  /* 0x0b00008018eeafae */ /* 0x0005e2000b981a16 */
[----:B------:R-:W-:-:S03]  /*101f0*/  @!P3 LEA R30, P1, R17, R240, 0x1 ;  /* 0x000000f0111eb211 */ /* 0x000fc600078208ff */
[----:B------:R2:W-:Y:S01]  /*10200*/  @P2 STS.128 [R238+0xb000], RZ ;  /* 0x00b000ffee002388 */ /* 0x0005e20000000c00 */
[----:B------:R-:W-:Y:S01]  /*10210*/  @!P3 LEA.HI.X R31, R17, R239, R22, 0x1, P1 ;  /* 0x000000ef111fb211 */ /* 0x000fe200008f0c16 */
[----:B------:R-:W-:Y:S01]  /*10220*/  IMAD.U32 R17, RZ, RZ, UR11 ;  /* 0x0000000bff117e24 */ /* 0x000fe2000f8e00ff */
[----:B------:R-:W-:-:S03]  /*10230*/  @!P2 LEA R19, P1, R19, UR7, 0x4 ;  /* 0x000000071313ac11 */ /* 0x000fc6000f8220ff */
[----:B------:R-:W-:Y:S01]  /*10240*/  @!PT LDS RZ, [RZ] ;  /* 0x00000000fffff984 */ /* 0x000fe20000000800 */
[----:B------:R-:W-:Y:S01]  /*10250*/  @!PT LDS RZ, [RZ] ;  /* 0x00000000fffff984 */ /* 0x000fe20000000800 */
[----:B------:R-:W-:Y:S01]  /*10260*/  @!PT LDS RZ, [RZ] ;  /* 0x00000000fffff984 */ /* 0x000fe20000000800 */
[----:B------:R2:W-:Y:S01]  /*10270*/  @!P3 LDGSTS.E.BYPASS.LTC128B.128 [R238+0x9800], desc[UR22][R30.64] ;  /* 0x098000001eeebfae */ /* 0x0005e2000b981a16 */
[----:B------:R-:W-:Y:S01]  /*10280*/  @!P2 LEA.HI.X R22, R18, UR8, R17, 0x4, P1 ;  /* 0x000000081216ac11 */ /* 0x000fe200088f2411 */
[----:B------:R-:W-:Y:S02]  /*10290*/  IMAD.U32 R17, RZ, RZ, UR10 ;  /* 0x0000000aff117e24 */ /* 0x000fe4000f8e00ff */
[----:B------:R-:W-:Y:S01]  /*102a0*/  IMAD.U32 R18, RZ, RZ, UR11 ;  /* 0x0000000bff127e24 */ /* 0x000fe2000f8e00ff */
[----:B------:R2:W-:Y:S02]  /*102b0*/  @P3 STS.128 [R238+0x9800], RZ ;  /* 0x009800ffee003388 */ /* 0x0005e40000000c00 */
[----:B------:R-:W-:Y:S01]  /*102c0*/  @!P2 LEA R17, P1, R17, R19, 0x5 ;  /* 0x000000131111a211 */ /* 0x000fe200078228ff */
[----:B------:R-:W-:-:S05]  /*102d0*/  IMAD.U32 R19, RZ, RZ, UR10 ;  /* 0x0000000aff137e24 */ /* 0x000fca000f8e00ff */
[----:B------:R-:W-:Y:S02]  /*102e0*/  @!P2 LEA.HI.X R19, R19, R22, R18, 0x5, P1 ;  /* 0x000000161313a211 */ /* 0x000fe400008f2c12 */
[----:B------:R-:W-:-:S04]  /*102f0*/  @!P2 LEA R18, P1, R17, R240, 0x1 ;  /* 0x000000f01112a211 */ /* 0x000fc800078208ff */
[----:B------:R-:W-:-:S05]  /*10300*/  @!P2 LEA.HI.X R19, R17, R239, R19, 0x1, P1 ;  /* 0x000000ef1113a211 */ /* 0x000fca00008f0c13 */
[----:B------:R-:W-:Y:S01]  /*10310*/  @!PT LDS RZ, [RZ] ;  /* 0x00000000fffff984 */ /* 0x000fe20000000800 */
[----:B------:R-:W-:Y:S01]  /*10320*/  @!PT LDS RZ, [RZ] ;  /* 0x00000000fffff984 */ /* 0x000fe20000000800 */
[----:B------:R-:W-:Y:S01]  /*10330*/  @!PT LDS RZ, [RZ] ;  /* 0x00000000fffff984 */ /* 0x000fe20000000800 */
[----:B------:R2:W-:Y:S04]  /*10340*/  @!P2 LDGSTS.E.BYPASS.LTC128B.128 [R238+0xb800], desc[UR22][R18.64+0x80] ;  /* 0x0b80008012eeafae */ /* 0x0005e8000b981a16 */
[----:B------:R2:W-:Y:S04]  /*10350*/  @P2 STS.128 [R238+0xb800], RZ ;  /* 0x00b800ffee002388 */ /* 0x0005e80000000c00 */
[----:B------:R-:W0:Y:S02]  /*10360*/  LDGDEPBAR ;  /* 0x00000000000079af */ /* 0x000e240000000000 */
.L_x_253:
[----:B------:R1:W-:Y:S01]  /*10370*/  STL [R1+0x88], R240 ;  /* 0x000088f001007387 */ /* 0x0003e20000100800 */
[----:B------:R-:W-:Y:S01]  /*10380*/  FSEL R165, R167, -INF , !P5 ;  /* 0xff800000a7a57808 */ /* 0x000fe20006800000 */
[----:B------:R-:W3:Y:S01]  /*10390*/  LDCU UR4, c[0x0][0x45c] ;  /* 0x00008b80ff0477ac */ /* 0x000ee20008000800 */
[----:B------:R-:W-:Y:S01]  /*103a0*/  MOV R62, R228 ;  /* 0x000000e4003e7202 */ /* 0x000fe20000000f00 */
[----:B--2---:R-:W2:Y:S04]  /*103b0*/  LDL.LU R30, [R1+0x8] ;  /* 0x00000800011e7983 */ /* 0x004ea80000300800 */
[----:B------:R-:W4:Y:S04]  /*103c0*/  LDL.LU R28, [R1+0x4] ;  /* 0x00000400011c7983 */ /* 0x000f280000300800 */
[----:B------:R-:W3:Y:S04]  /*103d0*/  LDL.LU R27, [R1+0xc] ;  /* 0x00000c00011b7983 */ /* 0x000ee80000300800 */
[----:B------:R-:W2:Y:S04]  /*103e0*/  LDL.LU R29, [R1] ;  /* 0x00000000011d7983 */ /* 0x000ea80000300800 */
[----:B------:R-:W4:Y:S04]  /*103f0*/  LDL.LU R19, [R1+0x28] ;  /* 0x0000280001137983 */ /* 0x000f280000300800 */
[----:B------:R-:W3:Y:S01]  /*10400*/  LDL.LU R32, [R1+0x24] ;  /* 0x0000240001207983 */ /* 0x000ee20000300800 */
[----:B------:R-:W-:-:S02]  /*10410*/  FSEL R25, R66, -INF , !P4 ;  /* 0xff80000042197808 */ /* 0x000fc40006000000 */
[-C--:B------:R-:W-:Y:S01]  /*10420*/  ISETP.GE.AND P2, PT, R2, R23.reuse, PT ;  /* 0x000000170200720c */ /* 0x080fe20003f46270 */
[----:B------:R-:W3:Y:S01]  /*10430*/  LDL.LU R31, [R1+0x2c] ;  /* 0x00002c00011f7983 */ /* 0x000ee20000300800 */
[-C--:B------:R-:W-:Y:S02]  /*10440*/  ISETP.GE.AND P1, PT, R12, R23.reuse, PT ;  /* 0x000000170c00720c */ /* 0x080fe40003f26270 */
[----:B------:R-:W-:Y:S01]  /*10450*/  ISETP.GE.AND P3, PT, R0, R23, PT ;  /* 0x000000170000720c */ /* 0x000fe20003f66270 */
[----:B------:R-:W4:Y:S01]  /*10460*/  LDL.LU R18, [R1+0x20] ;  /* 0x0000200001127983 */ /* 0x000f220000300800 */
[----:B-1----:R-:W-:-:S03]  /*10470*/  MOV R240, R46 ;  /* 0x0000002e00f07202 */ /* 0x002fc60000000f00 */
[----:B------:R-:W-:Y:S04]  /*10480*/  STL [R1+0x84], R239 ;  /* 0x000084ef01007387 */ /* 0x000fe80000100800 */
[----:B------:R-:W-:Y:S04]  /*10490*/  STL [R1+0x80], R238 ;  /* 0x000080ee01007387 */ /* 0x000fe80000100800 */
[----:B------:R1:W-:Y:S04]  /*104a0*/  STL [R1+0x7c], R233 ;  /* 0x00007ce901007387 */ /* 0x0003e80000100800 */
[----:B-1----:R-:W3:Y:S01]  /*104b0*/  LDL.LU R233, [R1+0x38] ;  /* 0x0000380001e97983 */ /* 0x002ee20000300800 */
[----:B------:R-:W-:-:S02]  /*104c0*/  ISETP.GE.AND P5, PT, R16, R20, PT ;  /* 0x000000141000720c */ /* 0x000fc40003fa6270 */
[----:B------:R-:W-:Y:S02]  /*104d0*/  ISETP.GE.AND P4, PT, R16, R21, PT ;  /* 0x000000151000720c */ /* 0x000fe40003f86270 */
[----:B------:R-:W-:-:S04]  /*104e0*/  FMNMX3.FTZ R16, R241, R38, R39, !PT ;  /* 0x00000026f1107276 */ /* 0x000fc80007810027 */
[----:B------:R-:W-:Y:S02]  /*104f0*/  FMNMX3.FTZ R17, R16, R41, R43, !PT ;  /* 0x0000002910117276 */ /* 0x000fe4000781002b */
[----:B------:R-:W-:Y:S02]  /*10500*/  FSEL R24, R67, -INF , !P2 ;  /* 0xff80000043187808 */ /* 0x000fe40005000000 */
[----:B------:R-:W-:Y:S02]  /*10510*/  FMNMX3.FTZ R17, R17, R204, R171, !PT ;  /* 0x000000cc11117276 */ /* 0x000fe400078100ab */
[C---:B------:R-:W-:Y:S02]  /*10520*/  ISETP.GE.AND P2, PT, R15.reuse, R20, PT ;  /* 0x000000140f00720c */ /* 0x040fe40003f46270 */
[----:B------:R-:W-:Y:S02]  /*10530*/  FSEL R22, R58, -INF , !P1 ;  /* 0xff8000003a167808 */ /* 0x000fe40004800000 */
[----:B------:R-:W-:-:S02]  /*10540*/  ISETP.GE.AND P1, PT, R15, R21, PT ;  /* 0x000000150f00720c */ /* 0x000fc40003f26270 */
[----:B------:R-:W-:Y:S02]  /*10550*/  FSEL R26, R59, -INF , !P3 ;  /* 0xff8000003b1a7808 */ /* 0x000fe40005800000 */
[----:B------:R-:W-:Y:S02]  /*10560*/  FMNMX3.FTZ R17, R17, R170, R169, !PT ;  /* 0x000000aa11117276 */ /* 0x000fe400078100a9 */
[C---:B------:R-:W-:Y:S02]  /*10570*/  ISETP.GE.AND P3, PT, R11.reuse, R20, PT ;  /* 0x000000140b00720c */ /* 0x040fe40003f66270 */
[----:B------:R-:W-:Y:S02]  /*10580*/  FSEL R15, R216, -INF , !P5 ;  /* 0xff800000d80f7808 */ /* 0x000fe40006800000 */
[----:B------:R-:W-:Y:S02]  /*10590*/  ISETP.GE.AND P5, PT, R11, R21, PT ;  /* 0x000000150b00720c */ /* 0x000fe40003fa6270 */
[----:B------:R-:W-:-:S02]  /*105a0*/  FSEL R16, R218, -INF , !P4 ;  /* 0xff800000da107808 */ /* 0x000fc40006000000 */
[----:B------:R-:W-:Y:S02]  /*105b0*/  FSEL R11, R217, -INF , !P2 ;  /* 0xff800000d90b7808 */ /* 0x000fe40005000000 */
[C---:B------:R-:W-:Y:S02]  /*105c0*/  ISETP.GE.AND P4, PT, R10.reuse, R20, PT ;  /* 0x000000140a00720c */ /* 0x040fe40003f86270 */
[----:B------:R-:W-:Y:S02]  /*105d0*/  ISETP.GE.AND P2, PT, R10, R21, PT ;  /* 0x000000150a00720c */ /* 0x000fe40003f46270 */
[----:B------:R-:W-:Y:S02]  /*105e0*/  FMNMX3.FTZ R17, R17, R60, R61, !PT ;  /* 0x0000003c11117276 */ /* 0x000fe4000781003d */
[----:B------:R-:W-:Y:S02]  /*105f0*/  FSEL R10, R219, -INF , !P1 ;  /* 0xff800000db0a7808 */ /* 0x000fe40004800000 */
[----:B------:R-:W-:-:S02]  /*10600*/  ISETP.GE.AND P1, PT, R9, R20, PT ;  /* 0x000000140900720c */ /* 0x000fc40003f26270 */
[----:B------:R-:W-:Y:S01]  /*10610*/  FSEL R205, R166, -INF , !P6 ;  /* 0xff800000a6cd7808 */ /* 0x000fe20007000000 */
[----:B------:R-:W-:Y:S01]  /*10620*/  IMAD.MOV.U32 R36, RZ, RZ, R34 ;  /* 0x000000ffff247224 */ /* 0x000fe200078e0022 */
[----:B------:R-:W-:Y:S04]  /*10630*/  STL [R1+0x78], R232 ;  /* 0x000078e801007387 */ /* 0x000fe80000100800 */
[----:B------:R-:W-:Y:S04]  /*10640*/  STL [R1+0x74], R230 ;  /* 0x000074e601007387 */ /* 0x000fe80000100800 */
[----:B------:R-:W-:Y:S01]  /*10650*/  STL [R1+0x30], R26 ;  /* 0x0000301a01007387 */ /* 0x000fe20000100800 */
[----:B--2---:R-:W-:-:S02]  /*10660*/  FSEL R29, R29, -INF , !P1 ;  /* 0xff8000001d1d7808 */ /* 0x004fc40004800000 */
[-C--:B------:R-:W-:Y:S02]  /*10670*/  ISETP.GE.AND P1, PT, R7, R21.reuse, PT ;  /* 0x000000150700720c */ /* 0x080fe40003f26270 */
[----:B----4-:R-:W-:Y:S02]  /*10680*/  FSEL R18, R18, -INF , !P3 ;  /* 0xff80000012127808 */ /* 0x010fe40005800000 */
[----:B------:R-:W-:Y:S02]  /*10690*/  ISETP.GE.AND P3, PT, R9, R21, PT ;  /* 0x000000150900720c */ /* 0x000fe40003f66270 */
[----:B------:R-:W-:Y:S02]  /*106a0*/  FSEL R9, R19, -INF , !P5 ;  /* 0xff80000013097808 */ /* 0x000fe40006800000 */
[----:B------:R-:W-:Y:S02]  /*106b0*/  FMNMX3.FTZ R19, R17, R252, R243, !PT ;  /* 0x000000fc11137276 */ /* 0x000fe400078100f3 */
[----:B---3--:R-:W-:-:S02]  /*106c0*/  FSEL R17, R32, -INF , !P4 ;  /* 0xff80000020117808 */ /* 0x008fc40006000000 */
[CC--:B------:R-:W-:Y:S02]  /*106d0*/  ISETP.GE.AND P5, PT, R8.reuse, R20.reuse, PT ;  /* 0x000000140800720c */ /* 0x0c0fe40003fa6270 */
[----:B------:R-:W-:Y:S02]  /*106e0*/  ISETP.GE.AND P4, PT, R8, R21, PT ;  /* 0x000000150800720c */ /* 0x000fe40003f86270 */
[----:B------:R-:W-:Y:S02]  /*106f0*/  FSEL R8, R31, -INF , !P2 ;  /* 0xff8000001f087808 */ /* 0x000fe40005000000 */
[----:B------:R-:W-:Y:S02]  /*10700*/  ISETP.GE.AND P2, PT, R7, R20, PT ;  /* 0x000000140700720c */ /* 0x000fe40003f46270 */
[----:B------:R-:W-:Y:S02]  /*10710*/  FSEL R54, R30, -INF , !P3 ;  /* 0xff8000001e367808 */ /* 0x000fe40005800000 */
[----:B------:R-:W-:-:S02]  /*10720*/  FSEL R28, R28, -INF , !P5 ;  /* 0xff8000001c1c7808 */ /* 0x000fc40006800000 */
[C---:B------:R-:W-:Y:S02]  /*10730*/  ISETP.GE.AND P3, PT, R6.reuse, R20, PT ;  /* 0x000000140600720c */ /* 0x040fe40003f66270 */
[----:B------:R-:W-:Y:S02]  /*10740*/  ISETP.GE.AND P5, PT, R6, R21, PT ;  /* 0x000000150600720c */ /* 0x000fe40003fa6270 */
[----:B------:R-:W-:Y:S02]  /*10750*/  FMNMX3.FTZ R6, R237, R40, R42, !PT ;  /* 0x00000028ed067276 */ /* 0x000fe4000781002a */
[----:B------:R-:W-:-:S04]  /*10760*/  FMNMX3.FTZ R19, R19, R62, R233, !PT ;  /* 0x0000003e13137276 */ /* 0x000fc800078100e9 */
[----:B------:R-:W-:Y:S02]  /*10770*/  FMNMX3.FTZ R7, R19, R63, R240, !PT ;  /* 0x0000003f13077276 */ /* 0x000fe400078100f0 */
[----:B------:R-:W-:-:S03]  /*10780*/  FSEL R30, R248, -INF , !P2 ;  /* 0xff800000f81e7808 */ /* 0x000fc60005000000 */
[----:B------:R-:W1:Y:S01]  /*10790*/  SHFL.BFLY PT, R19, R7, 0x2, 0x1f ;  /* 0x0c401f0007137f89 */ /* 0x000e6200000e0000 */
[----:B------:R-:W-:Y:S02]  /*107a0*/  ISETP.GE.AND P2, PT, R5, R21, PT ;  /* 0x000000150500720c */ /* 0x000fe40003f46270 */
[----:B------:R-:W-:Y:S02]  /*107b0*/  FSEL R53, R27, -INF , !P4 ;  /* 0xff8000001b357808 */ /* 0x000fe40006000000 */
[----:B------:R-:W-:Y:S02]  /*107c0*/  ISETP.GE.AND P4, PT, R5, R20, PT ;  /* 0x000000140500720c */ /* 0x000fe40003f86270 */
[----:B------:R-:W-:Y:S02]  /*107d0*/  FSEL R55, R251, -INF , !P5 ;  /* 0xff800000fb377808 */ /* 0x000fe40006800000 */
[----:B------:R-:W-:Y:S02]  /*107e0*/  FMNMX3.FTZ R5, R6, R44, R45, !PT ;  /* 0x0000002c06057276 */ /* 0x000fe4000781002d */
[----:B------:R-:W-:-:S02]  /*107f0*/  ISETP.GE.AND P5, PT, R14, R20, PT ;  /* 0x000000140e00720c */ /* 0x000fc40003fa6270 */
[----:B------:R-:W-:Y:S02]  /*10800*/  FSEL R246, R246, -INF , !P2 ;  /* 0xff800000f6f67808 */ /* 0x000fe40005000000 */
[----:B------:R-:W-:Y:S02]  /*10810*/  ISETP.GE.AND P2, PT, R13, R20, PT ;  /* 0x000000140d00720c */ /* 0x000fe40003f46270 */
[----:B------:R-:W-:Y:S02]  /*10820*/  FMNMX3.FTZ R5, R5, R50, R51, !PT ;  /* 0x0000003205057276 */ /* 0x000fe40007810033 */
[----:B------:R-:W-:Y:S02]  /*10830*/  FSEL R224, R224, -INF , !P5 ;  /* 0xff800000e0e07808 */ /* 0x000fe40006800000 */
[----:B------:R-:W-:Y:S02]  /*10840*/  ISETP.GE.AND P5, PT, R3, R20, PT ;  /* 0x000000140300720c */ /* 0x000fe40003fa6270 */
[----:B------:R-:W-:-:S02]  /*10850*/  FSEL R52, R250, -INF , !P1 ;  /* 0xff800000fa347808 */ /* 0x000fc40004800000 */
[----:B------:R-:W-:Y:S02]  /*10860*/  FSEL R31, R249, -INF , !P3 ;  /* 0xff800000f91f7808 */ /* 0x000fe40005800000 */
[----:B------:R-:W-:Y:S02]  /*10870*/  FSEL R225, R225, -INF , !P2 ;  /* 0xff800000e1e17808 */ /* 0x000fe40005000000 */
[CC--:B------:R-:W-:Y:S02]  /*10880*/  ISETP.GE.AND P1, PT, R4.reuse, R20.reuse, PT ;  /* 0x000000140400720c */ /* 0x0c0fe40003f26270 */
[----:B------:R-:W-:Y:S02]  /*10890*/  ISETP.GE.AND P3, PT, R4, R21, PT ;  /* 0x000000150400720c */ /* 0x000fe40003f66270 */
[----:B------:R-:W-:Y:S02]  /*108a0*/  ISETP.GE.AND P2, PT, R2, R20, PT ;  /* 0x000000140200720c */ /* 0x000fe40003f46270 */
[----:B------:R-:W-:-:S02]  /*108b0*/  FMNMX3.FTZ R4, R5, R49, R48, !PT ;  /* 0x0000003105047276 */ /* 0x000fc40007810030 */
[----:B------:R-:W-:Y:S02]  /*108c0*/  FSEL R46, R220, -INF , !P5 ;  /* 0xff800000dc2e7808 */ /* 0x000fe40006800000 */
[----:B------:R-:W-:Y:S02]  /*108d0*/  ISETP.GE.AND P5, PT, R12, R20, PT ;  /* 0x000000140c00720c */ /* 0x000fe40003fa6270 */
[----:B------:R-:W-:Y:S02]  /*108e0*/  FSEL R251, R221, -INF , !P2 ;  /* 0xff800000ddfb7808 */ /* 0x000fe40005000000 */
[----:B------:R-:W-:Y:S02]  /*108f0*/  FMNMX3.FTZ R4, R4, R207, R206, !PT ;  /* 0x000000cf04047276 */ /* 0x000fe400078100ce */
[----:B------:R-:W-:Y:S02]  /*10900*/  ISETP.GE.AND P2, PT, R3, R21, PT ;  /* 0x000000150300720c */ /* 0x000fe40003f46270 */
[----:B------:R-:W-:-:S02]  /*10910*/  FMNMX3.FTZ R3, R235, R16, R10, !PT ;  /* 0x00000010eb037276 */ /* 0x000fc4000781000a */
[----:B------:R-:W-:Y:S02]  /*10920*/  FSEL R244, R244, -INF , !P4 ;  /* 0xff800000f4f47808 */ /* 0x000fe40006000000 */
[----:B------:R-:W-:Y:S02]  /*10930*/  FSEL R249, R212, -INF , !P5 ;  /* 0xff800000d4f97808 */ /* 0x000fe40006800000 */
[----:B------:R-:W-:Y:S02]  /*10940*/  ISETP.GE.AND P4, PT, R14, R21, PT ;  /* 0x000000150e00720c */ /* 0x000fe40003f86270 */
[----:B------:R-:W-:Y:S02]  /*10950*/  FMNMX3.FTZ R6, R236, R15, R11, !PT ;  /* 0x0000000fec067276 */ /* 0x000fe4000781000b */
[----:B------:R-:W-:Y:S02]  /*10960*/  ISETP.GE.AND P5, PT, R0, R20, PT ;  /* 0x000000140000720c */ /* 0x000fe40003fa6270 */
[----:B------:R-:W-:-:S02]  /*10970*/  FMNMX3.FTZ R14, R4, R205, R165, !PT ;  /* 0x000000cd040e7276 */ /* 0x000fc400078100a5 */
[----:B------:R-:W-:Y:S02]  /*10980*/  FMNMX3.FTZ R3, R3, R9, R8, !PT ;  /* 0x0000000903037276 */ /* 0x000fe40007810008 */
[----:B-1----:R-:W-:Y:S02]  /*10990*/  FMNMX.FTZ R5, R7, R19, !PT ;  /* 0x0000001307057209 */ /* 0x002fe40007810000 */
[----:B------:R-:W-:Y:S02]  /*109a0*/  FMNMX3.FTZ R4, R6, R18, R17, !PT ;  /* 0x0000001206047276 */ /* 0x000fe40007810011 */
[----:B------:R-:W-:Y:S02]  /*109b0*/  FSEL R57, R213, -INF , !P5 ;  /* 0xff800000d5397808 */ /* 0x000fe40006800000 */
[----:B------:R-:W-:Y:S02]  /*109c0*/  FMNMX3.FTZ R7, R14, R25, R24, !PT ;  /* 0x000000190e077276 */ /* 0x000fe40007810018 */
[----:B------:R-:W-:-:S02]  /*109d0*/  ISETP.GE.AND P5, PT, R2, R21, PT ;  /* 0x000000150200720c */ /* 0x000fc40003fa6270 */
[----:B------:R-:W-:Y:S02]  /*109e0*/  FMNMX3.FTZ R2, R3, R54, R53, !PT ;  /* 0x0000003603027276 */ /* 0x000fe40007810035 */
[----:B------:R-:W-:Y:S02]  /*109f0*/  FMNMX3.FTZ R6, R4, R29, R28, !PT ;  /* 0x0000001d04067276 */ /* 0x000fe4000781001c */
[----:B------:R-:W-:Y:S02]  /*10a00*/  FSEL R226, R226, -INF , !P4 ;  /* 0xff800000e2e27808 */ /* 0x000fe40006000000 */
[----:B------:R-:W-:Y:S02]  /*10a10*/  FSEL R245, R245, -INF , !P1 ;  /* 0xff800000f5f57808 */ /* 0x000fe40004800000 */
[----:B------:R-:W-:Y:S02]  /*10a20*/  FMNMX3.FTZ R4, R7, R22, R26, !PT ;  /* 0x0000001607047276 */ /* 0x000fe4000781001a */
[----:B------:R-:W-:-:S02]  /*10a30*/  ISETP.GE.AND P4, PT, R0, R21, PT ;  /* 0x000000150000720c */ /* 0x000fc40003f86270 */
[-C--:B------:R-:W-:Y:S02]  /*10a40*/  ISETP.GE.AND P1, PT, R13, R21.reuse, PT ;  /* 0x000000150d00720c */ /* 0x080fe40003f26270 */
[----:B------:R-:W-:Y:S02]  /*10a50*/  FSEL R247, R247, -INF , !P3 ;  /* 0xff800000f7f77808 */ /* 0x000fe40005800000 */
[----:B------:R-:W-:Y:S01]  /*10a60*/  FMNMX3.FTZ R0, R2, R52, R55, !PT ;  /* 0x0000003402007276 */ /* 0x000fe20007810037 */
[----:B------:R-:W1:Y:S01]  /*10a70*/  SHFL.BFLY PT, R7, R4, 0x2, 0x1f ;  /* 0x0c401f0004077f89 */ /* 0x000e6200000e0000 */
[----:B------:R-:W-:Y:S02]  /*10a80*/  FSEL R227, R227, -INF , !P1 ;  /* 0xff800000e3e37808 */ /* 0x000fe40004800000 */
[----:B------:R-:W-:Y:S01]  /*10a90*/  FMNMX3.FTZ R0, R0, R246, R247, !PT ;  /* 0x000000f600007276 */ /* 0x000fe200078100f7 */
[----:B------:R-:W2:Y:S01]  /*10aa0*/  SHFL.BFLY PT, R13, R5, 0x1, 0x1f ;  /* 0x0c201f00050d7f89 */ /* 0x000ea200000e0000 */
[----:B------:R-:W-:-:S02]  /*10ab0*/  ISETP.GE.AND P3, PT, R12, R21, PT ;  /* 0x000000150c00720c */ /* 0x000fc40003f66270 */
[----:B------:R-:W-:Y:S02]  /*10ac0*/  FSEL R222, R222, -INF , !P2 ;  /* 0xff800000dede7808 */ /* 0x000fe40005000000 */
[----:B------:R-:W-:Y:S02]  /*10ad0*/  FSEL R23, R223, -INF , !P5 ;  /* 0xff800000df177808 */ /* 0x000fe40006800000 */
[----:B------:R-:W-:Y:S02]  /*10ae0*/  FMNMX3.FTZ R0, R0, R226, R227, !PT ;  /* 0x000000e200007276 */ /* 0x000fe400078100e3 */
[----:B------:R-:W-:Y:S02]  /*10af0*/  FSEL R58, R214, -INF , !P3 ;  /* 0xff800000d63a7808 */ /* 0x000fe40005800000 */
[----:B------:R-:W-:Y:S02]  /*10b00*/  FSEL R228, R215, -INF , !P4 ;  /* 0xff800000d7e47808 */ /* 0x000fe40006000000 */
[----:B------:R-:W-:-:S02]  /*10b10*/  FMNMX3.FTZ R0, R0, R222, R23, !PT ;  /* 0x000000de00007276 */ /* 0x000fc40007810017 */
[----:B------:R-:W-:Y:S02]  /*10b20*/  FMNMX3.FTZ R6, R6, R30, R31, !PT ;  /* 0x0000001e06067276 */ /* 0x000fe4000781001f */
[----:B------:R-:W-:Y:S02]  /*10b30*/  FMNMX3.FTZ R0, R0, R58, R228, !PT ;  /* 0x0000003a00007276 */ /* 0x000fe400078100e4 */
[----:B------:R-:W-:-:S03]  /*10b40*/  FMNMX3.FTZ R6, R6, R244, R245, !PT ;  /* 0x000000f406067276 */ /* 0x000fc600078100f5 */
[----:B------:R-:W3:Y:S01]  /*10b50*/  SHFL.BFLY PT, R3, R0, 0x2, 0x1f ;  /* 0x0c401f0000037f89 */ /* 0x000ee200000e0000 */
[----:B------:R-:W-:Y:S02]  /*10b60*/  FMNMX3.FTZ R166, R6, R224, R225, !PT ;  /* 0x000000e006a67276 */ /* 0x000fe400078100e1 */
[----:B-1----:R-:W-:Y:S02]  /*10b70*/  FMNMX.FTZ R167, R4, R7, !PT ;  /* 0x0000000704a77209 */ /* 0x002fe40007810000 */
[----:B------:R-:W-:Y:S02]  /*10b80*/  FMNMX3.FTZ R166, R166, R46, R251, !PT ;  /* 0x0000002ea6a67276 */ /* 0x000fe400078100fb */
[----:B--2---:R-:W-:Y:S02]  /*10b90*/  FMNMX.FTZ R168, R5, R13, !PT ;  /* 0x0000000d05a87209 */ /* 0x004fe40007810000 */
[----:B------:R-:W-:Y:S01]  /*10ba0*/  FMNMX3.FTZ R166, R166, R249, R57, !PT ;  /* 0x000000f9a6a67276 */ /* 0x000fe20007810039 */
[----:B------:R-:W1:Y:S04]  /*10bb0*/  SHFL.BFLY PT, R5, R167, 0x1, 0x1f ;  /* 0x0c201f00a7057f89 */ /* 0x000e6800000e0000 */
[----:B------:R-:W2:Y:S01]  /*10bc0*/  SHFL.BFLY PT, R2, R166, 0x2, 0x1f ;  /* 0x0c401f00a6027f89 */ /* 0x000ea200000e0000 */
[C---:B------:R-:W-:Y:S01]  /*10bd0*/  FMUL.FTZ R34, R168.reuse, UR4 ;  /* 0x00000004a8227c20 */ /* 0x040fe20008410000 */
[----:B------:R-:W-:-:S02]  /*10be0*/  FSETP.NEU.FTZ.AND P1, PT, R168, -INF , PT ;  /* 0xff800000a800780b */ /* 0x000fc40003f3d000 */
[----:B---3--:R-:W-:-:S05]  /*10bf0*/  FMNMX.FTZ R0, R0, R3, !PT ;  /* 0x0000000300007209 */ /* 0x008fca0007810000 */
[----:B------:R-:W3:Y:S01]  /*10c00*/  SHFL.BFLY PT, R164, R0, 0x1, 0x1f ;  /* 0x0c201f0000a47f89 */ /* 0x000ee200000e0000 */
[----:B------:R-:W-:Y:S02]  /*10c10*/  FSEL R34, R34, RZ, P1 ;  /* 0x000000ff22227208 */ /* 0x000fe40000800000 */
[----:B-1----:R-:W-:Y:S02]  /*10c20*/  FMNMX.FTZ R167, R167, R5, !PT ;  /* 0x00000005a7a77209 */ /* 0x002fe40007810000 */
[----:B--2---:R-:W-:Y:S01]  /*10c30*/  FMNMX.FTZ R166, R166, R2, !PT ;  /* 0x00000002a6a67209 */ /* 0x004fe20007810000 */
[--C-:B------:R-:W-:Y:S02]  /*10c40*/  FFMA.FTZ R2, R41, UR4, -R34.reuse ;  /* 0x0000000429027c23 */ /* 0x100fe40008010822 */
[C---:B------:R-:W-:Y:S01]  /*10c50*/  FMUL.FTZ R33, R167.reuse, UR4 ;  /* 0x00000004a7217c20 */ /* 0x040fe20008410000 */
[----:B------:R-:W-:Y:S01]  /*10c60*/  FSETP.NEU.FTZ.AND P4, PT, R167, -INF , PT ;  /* 0xff800000a700780b */ /* 0x000fe20003f9d000 */
[----:B------:R1:W-:Y:S03]  /*10c70*/  MUFU.EX2 R231, R2 ;  /* 0x0000000200e77308 */ /* 0x0003e60000000800 */
[----:B------:R-:W-:Y:S01]  /*10c80*/  FSEL R33, R33, RZ, P4 ;  /* 0x000000ff21217208 */ /* 0x000fe20002000000 */
[----:B------:R2:W-:Y:S01]  /*10c90*/  STL [R1+0x8c], R233 ;  /* 0x00008ce901007387 */ /* 0x0005e20000100800 */
[----:B---3--:R-:W-:Y:S01]  /*10ca0*/  FMNMX.FTZ R164, R0, R164, !PT ;  /* 0x000000a400a47209 */ /* 0x008fe20007810000 */
[----:B-1----:R-:W-:-:S04]  /*10cb0*/  FFMA.FTZ R2, R43, UR4, -R34 ;  /* 0x000000042b027c23 */ /* 0x002fc80008010822 */
[----:B------:R1:W-:Y:S01]  /*10cc0*/  MUFU.EX2 R238, R2 ;  /* 0x0000000200ee7308 */ /* 0x0003e20000000800 */
[C---:B------:R-:W-:Y:S01]  /*10cd0*/  FMUL.FTZ R32, R164.reuse, UR4 ;  /* 0x00000004a4207c20 */ /* 0x040fe20008410000 */
[----:B------:R-:W-:Y:S01]  /*10ce0*/  FSETP.NEU.FTZ.AND P2, PT, R164, -INF , PT ;  /* 0xff800000a400780b */ /* 0x000fe20003f5d000 */
[----:B-1----:R-:W-:-:S05]  /*10cf0*/  FFMA.FTZ R2, R40, UR4, -R33 ;  /* 0x0000000428027c23 */ /* 0x002fca0008010821 */
[----:B------:R1:W-:Y:S01]  /*10d00*/  MUFU.EX2 R248, R2 ;  /* 0x0000000200f87308 */ /* 0x0003e20000000800 */
[----:B------:R-:W-:Y:S01]  /*10d10*/  FSEL R32, R32, RZ, P2 ;  /* 0x000000ff20207208 */ /* 0x000fe20001000000 */
[----:B-1----:R-:W-:-:S06]  /*10d20*/  FFMA.FTZ R2, R42, UR4, -R33 ;  /* 0x000000042a027c23 */ /* 0x002fcc0008010821 */
[----:B--2---:R1:W-:Y:S01]  /*10d30*/  MUFU.EX2 R233, R2 ;  /* 0x0000000200e97308 */ /* 0x0043e20000000800 */
[----:B------:R-:W-:Y:S01]  /*10d40*/  FFMA.FTZ R10, R10, UR4, -R32 ;  /* 0x000000040a0a7c23 */ /* 0x000fe20008010820 */
[----:B-1----:R-:W-:-:S06]  /*10d50*/  FFMA.FTZ R2, R44, UR4, -R33 ;  /* 0x000000042c027c23 */ /* 0x002fcc0008010821 */
[----:B------:R1:W-:Y:S02]  /*10d60*/  MUFU.EX2 R47, R2 ;  /* 0x00000002002f7308 */ /* 0x0003e40000000800 */
[----:B-1----:R-:W-:-:S06]  /*10d70*/  FFMA.FTZ R2, R45, UR4, -R33 ;  /* 0x000000042d027c23 */ /* 0x002fcc0008010821 */
[----:B------:R-:W-:Y:S08]  /*10d80*/  MUFU.EX2 R229, R2 ;  /* 0x0000000200e57308 */ /* 0x000ff00000000800 */
[----:B------:R-:W1:Y:S01]  /*10d90*/  MUFU.EX2 R2, R10 ;  /* 0x0000000a00027308 */ /* 0x000e620000000800 */
[----:B------:R-:W-:Y:S01]  /*10da0*/  FSEL R0, R168, RZ, P1 ;  /* 0x000000ffa8007208 */ /* 0x000fe20000800000 */
[----:B-1----:R-:W-:Y:S04]  /*10db0*/  STL [R1+0x2c], R2 ;  /* 0x00002c0201007387 */ /* 0x002fe80000100800 */
[----:B------:R1:W-:Y:S04]  /*10dc0*/  STL [R1+0x90], R168 ;  /* 0x000090a801007387 */ /* 0x0003e80000100800 */
[----:B-1----:R-:W2:Y:S04]  /*10dd0*/  LDL.LU R168, [R1+0x2c] ;  /* 0x00002c0001a87983 */ /* 0x002ea80000300800 */
[----:B------:R-:W1:Y:S01]  /*10de0*/  SHFL.BFLY PT, R4, R166, 0x1, 0x1f ;  /* 0x0c201f00a6047f89 */ /* 0x000e6200000e0000 */
[----:B------:R-:W-:Y:S01]  /*10df0*/  FADD.FTZ R2, R241, -R0 ;  /* 0x80000000f1027221 */ /* 0x000fe20000010000 */
[----:B------:R-:W-:Y:S01]  /*10e00*/  FSEL R0, R167, RZ, P4 ;  /* 0x000000ffa7007208 */ /* 0x000fe20002000000 */
[----:B------:R-:W-:Y:S01]  /*10e10*/  FFMA.FTZ R16, R16, UR4, -R32 ;  /* 0x0000000410107c23 */ /* 0x000fe20008010820 */
[----:B------:R-:W-:Y:S01]  /*10e20*/  FFMA.FTZ R39, R39, UR4, -R34 ;  /* 0x0000000427277c23 */ /* 0x000fe20008010822 */
[----:B-1----:R-:W-:-:S04]  /*10e30*/  FMNMX.FTZ R166, R166, R4, !PT ;  /* 0x00000004a6a67209 */ /* 0x002fc80007810000 */
[C---:B------:R-:W-:Y:S01]  /*10e40*/  FSETP.NEU.FTZ.AND P3, PT, R166.reuse, -INF , PT ;  /* 0xff800000a600780b */ /* 0x040fe20003f7d000 */
[----:B------:R-:W-:-:S05]  /*10e50*/  FMUL.FTZ R3, R166, UR4 ;  /* 0x00000004a6037c20 */ /* 0x000fca0008410000 */
[----:B------:R-:W-:Y:S01]  /*10e60*/  FSEL R3, R3, RZ, P3 ;  /* 0x000000ff03037208 */ /* 0x000fe20001800000 */
[----:B------:R-:W-:-:S04]  /*10e70*/  FADD.FTZ R0, R237, -R0 ;  /* 0x80000000ed007221 */ /* 0x000fc80000010000 */
[--C-:B------:R-:W-:Y:S01]  /*10e80*/  FFMA.FTZ R18, R18, UR4, -R3.reuse ;  /* 0x0000000412127c23 */ /* 0x100fe20008010803 */
[----:B------:R-:W-:Y:S01]  /*10e90*/  FFMA.FTZ R17, R17, UR4, -R3 ;  /* 0x0000000411117c23 */ /* 0x000fe20008010803 */
[----:B------:R-:W-:Y:S01]  /*10ea0*/  MUFU.EX2 R230, R16 ;  /* 0x0000001000e67308 */ /* 0x000fe20000000800 */
[----:B------:R-:W-:Y:S01]  /*10eb0*/  FSEL R4, R166, RZ, P3 ;  /* 0x000000ffa6047208 */ /* 0x000fe20001800000 */
[----:B------:R-:W-:-:S06]  /*10ec0*/  FMUL.FTZ R2, R2, UR4 ;  /* 0x0000000402027c20 */ /* 0x000fcc0008410000 */
[----:B------:R-:W-:Y:S08]  /*10ed0*/  MUFU.EX2 R26, R18 ;  /* 0x00000012001a7308 */ /* 0x000ff00000000800 */
[----:B------:R1:W-:Y:S08]  /*10ee0*/  MUFU.EX2 R27, R17 ;  /* 0x00000011001b7308 */ /* 0x0003f00000000800 */
[----:B------:R3:W-:Y:S01]  /*10ef0*/  MUFU.EX2 R56, R39 ;  /* 0x0000002700387308 */ /* 0x0007e20000000800 */
[----:B-1----:R-:W1:Y:S07]  /*10f00*/  LDSM.16.MT88.4 R16, [R35+0xc000] ;  /* 0x00c000002310783b */ /* 0x002e6e0000004200 */
[----:B------:R4:W1:Y:S01]  /*10f10*/  MUFU.EX2 R40, R2 ;  /* 0x0000000200287308 */ /* 0x0008620000000800 */
[----:B---3--:R-:W-:Y:S01]  /*10f20*/  FMUL.FTZ R39, R0, UR4 ;  /* 0x0000000400277c20 */ /* 0x008fe20008410000 */
[----:B------:R-:W-:Y:S01]  /*10f30*/  FSEL R0, R164, RZ, P2 ;  /* 0x000000ffa4007208 */ /* 0x000fe20001000000 */
[----:B------:R-:W-:-:S04]  /*10f40*/  FFMA.FTZ R38, R38, UR4, -R34 ;  /* 0x0000000426267c23 */ /* 0x000fc80008010822 */
[----:B------:R-:W-:Y:S01]  /*10f50*/  FADD.FTZ R0, R235, -R0 ;  /* 0x80000000eb007221 */ /* 0x000fe20000010000 */
[----:B----4-:R-:W-:Y:S01]  /*10f60*/  FADD.FTZ R2, R236, -R4 ;  /* 0x80000004ec027221 */ /* 0x010fe20000010000 */
[--C-:B------:R-:W-:Y:S01]  /*10f70*/  FFMA.FTZ R15, R15, UR4, -R3.reuse ;  /* 0x000000040f0f7c23 */ /* 0x100fe20008010803 */
[----:B------:R-:W-:Y:S01]  /*10f80*/  FFMA.FTZ R11, R11, UR4, -R3 ;  /* 0x000000040b0b7c23 */ /* 0x000fe20008010803 */
[--C-:B------:R-:W-:Y:S01]  /*10f90*/  FFMA.FTZ R9, R9, UR4, -R32.reuse ;  /* 0x0000000409097c23 */ /* 0x100fe20008010820 */
[----:B------:R-:W-:Y:S01]  /*10fa0*/  FMUL.FTZ R2, R2, UR4 ;  /* 0x0000000402027c20 */ /* 0x000fe20008410000 */
[----:B------:R-:W-:Y:S01]  /*10fb0*/  FMUL.FTZ R0, R0, UR4 ;  /* 0x0000000400007c20 */ /* 0x000fe20008410000 */
[----:B------:R-:W-:Y:S01]  /*10fc0*/  FFMA.FTZ R8, R8, UR4, -R32 ;  /* 0x0000000408087c23 */ /* 0x000fe20008010820 */
[----:B------:R-:W-:Y:S08]  /*10fd0*/  MUFU.EX2 R59, R38 ;  /* 0x00000026003b7308 */ /* 0x000ff00000000800 */
[----:B------:R-:W-:Y:S08]  /*10fe0*/  MUFU.EX2 R232, R15 ;  /* 0x0000000f00e87308 */ /* 0x000ff00000000800 */
[----:B------:R-:W-:Y:S08]  /*10ff0*/  MUFU.EX2 R250, R11 ;  /* 0x0000000b00fa7308 */ /* 0x000ff00000000800 */
[----:B------:R-:W-:Y:S08]  /*11000*/  MUFU.EX2 R20, R9 ;  /* 0x0000000900147308 */ /* 0x000ff00000000800 */
[----:B------:R-:W3:Y:S08]  /*11010*/  MUFU.EX2 R39, R39 ;  /* 0x0000002700277308 */ /* 0x000ef00000000800 */
[----:B------:R4:W3:Y:S08]  /*11020*/  MUFU.EX2 R38, R2 ;  /* 0x0000000200267308 */ /* 0x0008f00000000800 */
[----:B------:R-:W3:Y:S08]  /*11030*/  MUFU.EX2 R37, R0 ;  /* 0x0000000000257308 */ /* 0x000ef00000000800 */
[----:B------:R3:W3:Y:S01]  /*11040*/  MUFU.EX2 R236, R8 ;  /* 0x0000000800ec7308 */ /* 0x0006e20000000800 */
[----:B----4-:R-:W-:Y:S01]  /*11050*/  IADD3 R2, PT, PT, R35, 0xc000, RZ ;  /* 0x0000c00023027810 */ /* 0x010fe20007ffe0ff */
[----:B-1----:R-:W-:Y:S01]  /*11060*/  FMUL.FTZ R176, R176, R40 ;  /* 0x00000028b0b07220 */ /* 0x002fe20000410000 */
[----:B------:R-:W-:Y:S01]  /*11070*/  F2FP.BF16.F32.PACK_AB R9, R233, R248 ;  /* 0x000000f8e909723e */ /* 0x000fe200000010ff */
[----:B------:R-:W-:Y:S01]  /*11080*/  FMUL.FTZ R177, R177, R40 ;  /* 0x00000028b1b17220 */ /* 0x000fe20000410000 */
[----:B------:R-:W-:Y:S01]  /*11090*/  F2FP.BF16.F32.PACK_AB R10, R238, R231 ;  /* 0x000000e7ee0a723e */ /* 0x000fe200000010ff */
[----:B---3--:R-:W-:Y:S01]  /*110a0*/  FMUL.FTZ R178, R178, R39 ;  /* 0x00000027b2b27220 */ /* 0x008fe20000410000 */
[----:B------:R-:W-:Y:S01]  /*110b0*/  F2FP.BF16.F32.PACK_AB R11, R229, R47 ;  /* 0x0000002fe50b723e */ /* 0x000fe200000010ff */
[----:B------:R-:W-:Y:S01]  /*110c0*/  FMUL.FTZ R179, R179, R39 ;  /* 0x00000027b3b37220 */ /* 0x000fe20000410000 */
[----:B------:R-:W-:Y:S01]  /*110d0*/  F2FP.BF16.F32.PACK_AB R4, R250, R232 ;  /* 0x000000e8fa04723e */ /* 0x000fe200000010ff */
[-C--:B------:R-:W-:Y:S01]  /*110e0*/  FMUL.FTZ R172, R172, R38.reuse ;  /* 0x00000026acac7220 */ /* 0x080fe20000410000 */
[----:B------:R-:W-:Y:S01]  /*110f0*/  FMUL.FTZ R173, R173, R38 ;  /* 0x00000026adad7220 */ /* 0x000fe20000410000 */
[-C--:B------:R-:W-:Y:S01]  /*11100*/  FMUL.FTZ R174, R174, R37.reuse ;  /* 0x00000025aeae7220 */ /* 0x080fe20000410000 */
[----:B------:R-:W-:Y:S01]  /*11110*/  FMUL.FTZ R175, R175, R37 ;  /* 0x00000025afaf7220 */ /* 0x000fe20000410000 */
[----:B------:R-:W-:Y:S01]  /*11120*/  F2FP.BF16.F32.PACK_AB R6, R27, R26 ;  /* 0x0000001a1b06723e */ /* 0x000fe200000010ff */
[-C--:B------:R-:W-:Y:S01]  /*11130*/  FMUL.FTZ R180, R180, R38.reuse ;  /* 0x00000026b4b47220 */ /* 0x080fe20000410000 */
[----:B------:R-:W-:Y:S01]  /*11140*/  FMUL.FTZ R181, R181, R38 ;  /* 0x00000026b5b57220 */ /* 0x000fe20000410000 */
[----:B------:R-:W-:Y:S01]  /*11150*/  F2FP.BF16.F32.PACK_AB R8, R56, R59 ;  /* 0x0000003b3808723e */ /* 0x000fe200000010ff */
[-C--:B------:R-:W-:Y:S01]  /*11160*/  FMUL.FTZ R182, R182, R37.reuse ;  /* 0x00000025b6b67220 */ /* 0x080fe20000410000 */
[----:B------:R-:W-:Y:S01]  /*11170*/  F2FP.BF16.F32.PACK_AB R7, R236, R20 ;  /* 0x00000014ec07723e */ /* 0x000fe200000010ff */
[----:B------:R-:W-:Y:S01]  /*11180*/  FMUL.FTZ R183, R183, R37 ;  /* 0x00000025b7b77220 */ /* 0x000fe20000410000 */
[-C--:B------:R-:W-:Y:S01]  /*11190*/  FMUL.FTZ R184, R184, R40.reuse ;  /* 0x00000028b8b87220 */ /* 0x080fe20000410000 */
[----:B------:R-:W-:Y:S01]  /*111a0*/  FMUL.FTZ R185, R185, R40 ;  /* 0x00000028b9b97220 */ /* 0x000fe20000410000 */
[-C--:B------:R-:W-:Y:S01]  /*111b0*/  FMUL.FTZ R186, R186, R39.reuse ;  /* 0x00000027baba7220 */ /* 0x080fe20000410000 */
[----:B------:R-:W-:Y:S01]  /*111c0*/  FMUL.FTZ R187, R187, R39 ;  /* 0x00000027bbbb7220 */ /* 0x000fe20000410000 */
[----:B------:R-:W-:-:S02]  /*111d0*/  MOV R235, R36 ;  /* 0x0000002400eb7202 */ /* 0x000fc40000000f00 */
[----:B------:R-:W-:Y:S02]  /*111e0*/  LOP3.LUT P6, RZ, R234, 0x2, RZ, 0xc0, !PT ;  /* 0x00000002eaff7812 */ /* 0x000fe400078cc0ff */
[----:B------:R-:W-:Y:S02]  /*111f0*/  MOV R64, 0x20 ;  /* 0x0000002000407802 */ /* 0x000fe40000000f00 */
[----:B------:R-:W-:Y:S01]  /*11200*/  IADD3 R36, PT, PT, R35, 0xc040, RZ ;  /* 0x0000c04023247810 */ /* 0x000fe20007ffe0ff */
[----:B------:R-:W-:Y:S01]  /*11210*/  @P0 VIADD R36, R2, 0xffffffc0 ;  /* 0xffffffc002240836 */ /* 0x000fe20000000000 */
[----:B------:R-:W-:Y:S01]  /*11220*/  SEL R0, R64, 0xffffffe0, !P6 ;  /* 0xffffffe040007807 */ /* 0x000fe20007000000 */
[----:B------:R-:W-:Y:S04]  /*11230*/  HMMA.16816.F32.BF16 R212, R8, R16, R176 ;  /* 0x0000001008d4723c */ /* 0x000fe800000418b0 */
[----:B------:R-:W-:-:S04]  /*11240*/  IMAD.IADD R42, R0, 0x1, R35 ;  /* 0x00000001002a7824 */ /* 0x000fc800078e0223 */
[----:B------:R-:W-:Y:S01]  /*11250*/  HMMA.16816.F32.BF16 R184, R8, R18, R184 ;  /* 0x0000001208b8723c */ /* 0x000fe200000418b8 */
[----:B------:R-:W1:Y:S01]  /*11260*/  LDSM.16.MT88.4 R12, [R42+0xc000] ;  /* 0x00c000002a0c783b */ /* 0x000e620000004200 */
[-C--:B------:R-:W-:Y:S01]  /*11270*/  FMUL.FTZ R84, R84, R40.reuse ;  /* 0x0000002854547220 */ /* 0x080fe20000410000 */
[----:B------:R-:W-:Y:S01]  /*11280*/  FMUL.FTZ R85, R85, R40 ;  /* 0x0000002855557220 */ /* 0x000fe20000410000 */
[-C--:B------:R-:W-:Y:S01]  /*11290*/  FMUL.FTZ R86, R86, R39.reuse ;  /* 0x0000002756567220 */ /* 0x080fe20000410000 */
[-C--:B------:R-:W-:Y:S01]  /*112a0*/  FMUL.FTZ R87, R87, R39.reuse ;  /* 0x0000002757577220 */ /* 0x080fe20000410000 */
[----:B------:R-:W-:Y:S01]  /*112b0*/  IADD3 R41, PT, PT, R0, R36, RZ ;  /* 0x0000002400297210 */ /* 0x000fe20007ffe0ff */
[----:B------:R-:W-:Y:S01]  /*112c0*/  FFMA.FTZ R0, R204, UR4, -R34 ;  /* 0x00000004cc007c23 */ /* 0x000fe20008010822 */
        /* <DEDUP_REMOVED lines=24> */
[----:B------:R-:W-:-:S02]  /*11450*/  MOV R2, R59 ;  /* 0x0000003b00027202 */ /* 0x000fc40000000f00 */
[----:B------:R-:W-:Y:S01]  /*11460*/  MOV R43, R22 ;  /* 0x00000016002b7202 */ /* 0x000fe20000000f00 */
[-C--:B------:R-:W-:Y:S01]  /*11470*/  FMUL.FTZ R96, R96, R40.reuse ;  /* 0x0000002860607220 */ /* 0x080fe20000410000 */
[----:B------:R-:W-:Y:S01]  /*11480*/  FMUL.FTZ R97, R97, R40 ;  /* 0x0000002861617220 */ /* 0x000fe20000410000 */
[----:B--2---:R-:W-:-:S07]  /*11490*/  F2FP.BF16.F32.PACK_AB R5, R168, R230 ;  /* 0x000000e6a805723e */ /* 0x004fce00000010ff */
[C---:B------:R-:W-:Y:S08]  /*114a0*/  HMMA.16816.F32.BF16 R216, R4.reuse, R16, R172 ;  /* 0x0000001004d8723c */ /* 0x040ff000000418ac */
[----:B------:R-:W-:Y:S01]  /*114b0*/  HMMA.16816.F32.BF16 R208, R4, R18, R180 ;  /* 0x0000001204d0723c */ /* 0x000fe200000418b4 */
[----:B------:R-:W2:Y:S07]  /*114c0*/  LDSM.16.MT88.4 R16, [R36] ;  /* 0x000000002410783b */ /* 0x000eae0000004200 */
[----:B-1----:R-:W-:Y:S01]  /*114d0*/  HMMA.16816.F32.BF16 R180, R8, R12, R68 ;  /* 0x0000000c08b4723c */ /* 0x002fe20000041844 */
[----:B------:R-:W-:-:S07]  /*114e0*/  FMUL.FTZ R98, R98, R39 ;  /* 0x0000002762627220 */ /* 0x000fce0000410000 */
[----:B------:R-:W-:Y:S01]  /*114f0*/  HMMA.16816.F32.BF16 R176, R4, R12, R72 ;  /* 0x0000000c04b0723c */ /* 0x000fe20000041848 */
[----:B------:R-:W-:-:S07]  /*11500*/  FMUL.FTZ R99, R99, R39 ;  /* 0x0000002763637220 */ /* 0x000fce0000410000 */
[----:B------:R-:W-:Y:S01]  /*11510*/  HMMA.16816.F32.BF16 R72, R4, R14, R76 ;  /* 0x0000000e0448723c */ /* 0x000fe2000004184c */
[----:B------:R-:W-:Y:S01]  /*11520*/  MOV R78, R61 ;  /* 0x0000003d004e7202 */ /* 0x000fe20000000f00 */
[----:B------:R-:W-:Y:S01]  /*11530*/  IMAD.MOV.U32 R79, RZ, RZ, R60 ;  /* 0x000000ffff4f7224 */ /* 0x000fe200078e003c */
[----:B------:R-:W-:-:S05]  /*11540*/  MOV R77, R27 ;  /* 0x0000001b004d7202 */ /* 0x000fca0000000f00 */
[C---:B------:R-:W-:Y:S08]  /*11550*/  HMMA.16816.F32.BF16 R68, R8.reuse, R14, R80 ;  /* 0x0000000e0844723c */ /* 0x040ff00000041850 */
[----:B--2---:R-:W-:Y:S01]  /*11560*/  HMMA.16816.F32.BF16 R64, R8, R16, R84 ;  /* 0x000000100840723c */ /* 0x004fe20000041854 */
[----:B------:R-:W-:Y:S01]  /*11570*/  IMAD.MOV.U32 R87, RZ, RZ, R240 ;  /* 0x000000ffff577224 */ /* 0x000fe200078e00f0 */
[----:B------:R-:W-:Y:S01]  /*11580*/  LDSM.16.MT88.4 R12, [R41] ;  /* 0x00000000290c783b */ /* 0x000fe20000004200 */
[----:B------:R1:W-:Y:S01]  /*11590*/  MUFU.EX2 R240, R0 ;  /* 0x0000000000f07308 */ /* 0x0003e20000000800 */
[----:B------:R-:W-:-:S02]  /*115a0*/  MOV R80, R63 ;  /* 0x0000003f00507202 */ /* 0x000fc40000000f00 */
[----:B------:R-:W-:Y:S01]  /*115b0*/  MOV R81, R62 ;  /* 0x0000003e00517202 */ /* 0x000fe20000000f00 */
[----:B------:R-:W-:Y:S01]  /*115c0*/  IMAD.MOV.U32 R82, RZ, RZ, R57 ;  /* 0x000000ffff527224 */ /* 0x000fe200078e0039 */
[----:B------:R-:W-:Y:S01]  /*115d0*/  HMMA.16816.F32.BF16 R60, R4, R16, R88 ;  /* 0x00000010043c723c */ /* 0x000fe20000041858 */
[----:B------:R-:W-:Y:S02]  /*115e0*/  MOV R86, R58 ;  /* 0x0000003a00567202 */ /* 0x000fe40000000f00 */
[----:B------:R-:W-:Y:S01]  /*115f0*/  MOV R83, R56 ;  /* 0x0000003800537202 */ /* 0x000fe20000000f00 */
[----:B-1----:R-:W-:-:S04]  /*11600*/  FFMA.FTZ R0, R171, UR4, -R34 ;  /* 0x00000004ab007c23 */ /* 0x002fc80008010822 */
[----:B------:R1:W-:Y:S01]  /*11610*/  MUFU.EX2 R239, R0 ;  /* 0x0000000000ef7308 */ /* 0x0003e20000000800 */
[----:B------:R-:W-:Y:S01]  /*11620*/  MOV R90, R20 ;  /* 0x00000014005a7202 */ /* 0x000fe20000000f00 */
[----:B------:R-:W-:Y:S01]  /*11630*/  HMMA.16816.F32.BF16 R56, R4, R18, R92 ;  /* 0x000000120438723c */ /* 0x000fe2000004185c */
[----:B------:R-:W-:Y:S01]  /*11640*/  MOV R88, R23 ;  /* 0x0000001700587202 */ /* 0x000fe20000000f00 */
[----:B------:R-:W-:Y:S01]  /*11650*/  IMAD.MOV.U32 R95, RZ, RZ, R25 ;  /* 0x000000ffff5f7224 */ /* 0x000fe200078e0019 */
[----:B------:R-:W2:Y:S01]  /*11660*/  LDSM.16.MT88.4 R20, [R42+0xe000] ;  /* 0x00e000002a14783b */ /* 0x000ea20000004200 */
[----:B------:R-:W-:Y:S02]  /*11670*/  MOV R91, R26 ;  /* 0x0000001a005b7202 */ /* 0x000fe40000000f00 */
[----:B------:R-:W-:Y:S02]  /*11680*/  MOV R94, R24 ;  /* 0x00000018005e7202 */ /* 0x000fe40000000f00 */
[----:B------:R-:W3:Y:S01]  /*11690*/  LDSM.16.MT88.4 R24, [R36+0x2000] ;  /* 0x002000002418783b */ /* 0x000ee20000004200 */
[----:B-1----:R-:W-:-:S04]  /*116a0*/  FFMA.FTZ R0, R170, UR4, -R34 ;  /* 0x00000004aa007c23 */ /* 0x002fc80008010822 */
[----:B------:R1:W-:Y:S01]  /*116b0*/  MUFU.EX2 R84, R0 ;  /* 0x0000000000547308 */ /* 0x0003e20000000800 */
[----:B------:R-:W-:Y:S01]  /*116c0*/  HMMA.16816.F32.BF16 R172, R8, R18, R96 ;  /* 0x0000001208ac723c */ /* 0x000fe20000041860 */
[----:B------:R-:W4:Y:S01]  /*116d0*/  LDSM.16.MT88.4 R16, [R35+0xe000] ;  /* 0x00e000002310783b */ /* 0x000f220000004200 */
[----:B-1----:R-:W-:-:S05]  /*116e0*/  FFMA.FTZ R0, R169, UR4, -R34 ;  /* 0x00000004a9007c23 */ /* 0x002fca0008010822 */
[----:B------:R1:W-:Y:S02]  /*116f0*/  MUFU.EX2 R221, R0 ;  /* 0x0000000000dd7308 */ /* 0x0003e40000000800 */
[----:B-1----:R-:W-:-:S06]  /*11700*/  FFMA.FTZ R0, R50, UR4, -R33 ;  /* 0x0000000432007c23 */ /* 0x002fcc0008010821 */
[----:B------:R1:W-:Y:S01]  /*11710*/  MUFU.EX2 R220, R0 ;  /* 0x0000000000dc7308 */ /* 0x0003e20000000800 */
[----:B------:R-:W-:Y:S01]  /*11720*/  MOV R85, R47 ;  /* 0x0000002f00557202 */ /* 0x000fe20000000f00 */
[----:B-1----:R-:W-:-:S06]  /*11730*/  FFMA.FTZ R0, R51, UR4, -R33 ;  /* 0x0000000433007c23 */ /* 0x002fcc0008010821 */
[----:B------:R1:W4:Y:S01]  /*11740*/  MUFU.EX2 R92, R0 ;  /* 0x00000000005c7308 */ /* 0x0003220000000800 */
[----:B------:R-:W-:Y:S02]  /*11750*/  IMAD.MOV.U32 R76, RZ, RZ, R46 ;  /* 0x000000ffff4c7224 */ /* 0x000fe400078e002e */
[----:B------:R-:W4:Y:S01]  /*11760*/  LDSM.16.MT88.4 R44, [R41+0x2000] ;  /* 0x00200000292c783b */ /* 0x000f220000004200 */
[----:B-1----:R-:W-:-:S04]  /*11770*/  FFMA.FTZ R0, R49, UR4, -R33 ;  /* 0x0000000431007c23 */ /* 0x002fc80008010821 */
[----:B------:R1:W-:Y:S01]  /*11780*/  MUFU.EX2 R234, R0 ;  /* 0x0000000000ea7308 */ /* 0x0003e20000000800 */
[----:B------:R-:W-:Y:S02]  /*11790*/  IMAD.MOV.U32 R89, RZ, RZ, R242 ;  /* 0x000000ffff597224 */ /* 0x000fe400078e00f2 */
[-C--:B------:R-:W-:Y:S01]  /*117a0*/  FMUL.FTZ R136, R136, R38.reuse ;  /* 0x0000002688887220 */ /* 0x080fe20000410000 */
[----:B------:R-:W-:Y:S01]  /*117b0*/  FMUL.FTZ R137, R137, R38 ;  /* 0x0000002689897220 */ /* 0x000fe20000410000 */
[----:B------:R-:W-:Y:S01]  /*117c0*/  FMUL.FTZ R138, R138, R37 ;  /* 0x000000258a8a7220 */ /* 0x000fe20000410000 */
[----:B-1----:R-:W-:-:S04]  /*117d0*/  FFMA.FTZ R0, R48, UR4, -R33 ;  /* 0x0000000430007c23 */ /* 0x002fc80008010821 */
[----:B------:R1:W4:Y:S01]  /*117e0*/  MUFU.EX2 R223, R0 ;  /* 0x0000000000df7308 */ /* 0x0003220000000800 */
        /* <DEDUP_REMOVED lines=24> */
[----:B------:R1:W4:Y:S01]  /*11970*/  MUFU.EX2 R242, R0 ;  /* 0x0000000000f27308 */ /* 0x0003220000000800 */
[----:B--2---:R-:W-:Y:S01]  /*11980*/  HMMA.16816.F32.BF16 R136, R4, R20, R136 ;  /* 0x000000140488723c */ /* 0x004fe20000041888 */
[-C--:B------:R-:W-:Y:S01]  /*11990*/  FMUL.FTZ R120, R120, R38.reuse ;  /* 0x0000002678787220 */ /* 0x080fe20000410000 */
[-C--:B------:R-:W-:Y:S01]  /*119a0*/  FMUL.FTZ R121, R121, R38.reuse ;  /* 0x0000002679797220 */ /* 0x080fe20000410000 */
[-C--:B------:R-:W-:Y:S01]  /*119b0*/  FMUL.FTZ R124, R124, R38.reuse ;  /* 0x000000267c7c7220 */ /* 0x080fe20000410000 */
[----:B------:R-:W-:Y:S01]  /*119c0*/  FMUL.FTZ R125, R125, R38 ;  /* 0x000000267d7d7220 */ /* 0x000fe20000410000 */
[----:B------:R-:W-:-:S03]  /*119d0*/  FMUL.FTZ R122, R122, R37 ;  /* 0x000000257a7a7220 */ /* 0x000fc60000410000 */
[----:B------:R-:W-:Y:S01]  /*119e0*/  HMMA.16816.F32.BF16 R140, R4, R22, R140 ;  /* 0x00000016048c723c */ /* 0x000fe2000004188c */
[----:B-1----:R-:W-:-:S07]  /*119f0*/  FFMA.FTZ R0, R30, UR4, -R3 ;  /* 0x000000041e007c23 */ /* 0x002fce0008010803 */
[----:B------:R-:W-:Y:S01]  /*11a00*/  HMMA.16816.F32.BF16 R132, R8, R20, R132 ;  /* 0x000000140884723c */ /* 0x000fe20000041884 */
[----:B------:R1:W-:Y:S01]  /*11a10*/  MUFU.EX2 R237, R0 ;  /* 0x0000000000ed7308 */ /* 0x0003e20000000800 */
[-C--:B------:R-:W-:Y:S01]  /*11a20*/  FMUL.FTZ R123, R123, R37.reuse ;  /* 0x000000257b7b7220 */ /* 0x080fe20000410000 */
[----:B------:R-:W-:-:S05]  /*11a30*/  FMUL.FTZ R126, R126, R37 ;  /* 0x000000257e7e7220 */ /* 0x000fca0000410000 */
[----:B------:R-:W-:Y:S01]  /*11a40*/  HMMA.16816.F32.BF16 R144, R8, R22, R144 ;  /* 0x000000160890723c */ /* 0x000fe20000041890 */
[----:B------:R-:W2:Y:S01]  /*11a50*/  LDSM.16.MT88.4 R20, [R35+0xc800] ;  /* 0x00c800002314783b */ /* 0x000ea20000004200 */
[----:B------:R-:W-:Y:S01]  /*11a60*/  FMUL.FTZ R127, R127, R37 ;  /* 0x000000257f7f7220 */ /* 0x000fe20000410000 */
[-C--:B------:R-:W-:Y:S01]  /*11a70*/  FMUL.FTZ R116, R116, R40.reuse ;  /* 0x0000002874747220 */ /* 0x080fe20000410000 */
[-C--:B------:R-:W-:Y:S01]  /*11a80*/  FMUL.FTZ R117, R117, R40.reuse ;  /* 0x0000002875757220 */ /* 0x080fe20000410000 */
[-C--:B------:R-:W-:Y:S01]  /*11a90*/  FMUL.FTZ R118, R118, R39.reuse ;  /* 0x0000002776767220 */ /* 0x080fe20000410000 */
[-C--:B------:R-:W-:Y:S01]  /*11aa0*/  FMUL.FTZ R119, R119, R39.reuse ;  /* 0x0000002777777220 */ /* 0x080fe20000410000 */
[-C--:B------:R-:W-:Y:S01]  /*11ab0*/  FMUL.FTZ R128, R128, R40.reuse ;  /* 0x0000002880807220 */ /* 0x080fe20000410000 */
[----:B---3--:R-:W-:Y:S01]  /*11ac0*/  HMMA.16816.F32.BF16 R152, R4, R26, R152 ;  /* 0x0000001a0498723c */ /* 0x008fe20000041898 */
[----:B------:R-:W-:Y:S01]  /*11ad0*/  FMUL.FTZ R129, R129, R40 ;  /* 0x0000002881817220 */ /* 0x000fe20000410000 */
[----:B-1----:R-:W-:Y:S01]  /*11ae0*/  FFMA.FTZ R0, R31, UR4, -R3 ;  /* 0x000000041f007c23 */ /* 0x002fe20008010803 */
[-C--:B------:R-:W-:Y:S01]  /*11af0*/  FMUL.FTZ R130, R130, R39.reuse ;  /* 0x0000002782827220 */ /* 0x080fe20000410000 */
[----:B------:R-:W-:-:S04]  /*11b00*/  FMUL.FTZ R131, R131, R39 ;  /* 0x0000002783837220 */ /* 0x000fc80000410000 */
[----:B------:R-:W-:Y:S01]  /*11b10*/  HMMA.16816.F32.BF16 R192, R8, R26, R192 ;  /* 0x0000001a08c0723c */ /* 0x000fe200000418c0 */
[----:B------:R-:W-:Y:S02]  /*11b20*/  IMAD.MOV.U32 R27, RZ, RZ, R236 ;  /* 0x000000ffff1b7224 */ /* 0x000fe400078e00ec */
        /* <DEDUP_REMOVED lines=10> */
[----:B------:R-:W-:-:S02]  /*11bd0*/  IMAD.MOV.U32 R95, RZ, RZ, R85 ;  /* 0x000000ffff5f7224 */ /* 0x000fc400078e0055 */
[----:B------:R-:W-:Y:S01]  /*11be0*/  IMAD.MOV.U32 R85, RZ, RZ, R228 ;  /* 0x000000ffff557224 */ /* 0x000fe200078e00e4 */
[----:B----4-:R-:W-:Y:S01]  /*11bf0*/  HMMA.16816.F32.BF16 R120, R4, R16, R120 ;  /* 0x000000100478723c */ /* 0x010fe20000041878 */
[----:B-1----:R-:W-:-:S07]  /*11c00*/  FFMA.FTZ R0, R54, UR4, -R32 ;  /* 0x0000000436007c23 */ /* 0x002fce0008010820 */
[----:B------:R-:W-:Y:S01]  /*11c10*/  HMMA.16816.F32.BF16 R124, R4, R18, R124 ;  /* 0x00000012047c723c */ /* 0x000fe2000004187c */
[----:B------:R1:W-:Y:S01]  /*11c20*/  MUFU.EX2 R228, R0 ;  /* 0x0000000000e47308 */ /* 0x0003e20000000800 */
[----:B------:R-:W-:Y:S01]  /*11c30*/  MOV R29, R2 ;  /* 0x00000002001d7202 */ /* 0x000fe20000000f00 */
[----:B------:R-:W-:-:S05]  /*11c40*/  FFMA.FTZ R2, R55, UR4, -R32 ;  /* 0x0000000437027c23 */ /* 0x000fca0008010820 */
[C---:B------:R-:W-:Y:S08]  /*11c50*/  HMMA.16816.F32.BF16 R116, R8.reuse, R16, R116 ;  /* 0x000000100874723c */ /* 0x040ff00000041874 */
[----:B------:R-:W-:Y:S01]  /*11c60*/  HMMA.16816.F32.BF16 R128, R8, R18, R128 ;  /* 0x000000120880723c */ /* 0x000fe20000041880 */
[----:B------:R-:W3:Y:S01]  /*11c70*/  LDSM.16.MT88.4 R16, [R42+0xc800] ;  /* 0x00c800002a10783b */ /* 0x000ee20000004200 */
[----:B-1----:R-:W-:-:S06]  /*11c80*/  FFMA.FTZ R0, R53, UR4, -R32 ;  /* 0x0000000435007c23 */ /* 0x002fcc0008010820 */
[----:B------:R-:W-:Y:S01]  /*11c90*/  HMMA.16816.F32.BF16 R188, R4, R24, R188 ;  /* 0x0000001804bc723c */ /* 0x000fe200000418bc */
[----:B------:R-:W-:-:S07]  /*11ca0*/  MOV R26, R235 ;  /* 0x000000eb001a7202 */ /* 0x000fce0000000f00 */
[----:B------:R-:W-:Y:S01]  /*11cb0*/  HMMA.16816.F32.BF16 R148, R8, R24, R148 ;  /* 0x000000180894723c */ /* 0x000fe20000041894 */
[----:B------:R-:W-:Y:S02]  /*11cc0*/  MOV R25, R229 ;  /* 0x000000e500197202 */ /* 0x000fe40000000f00 */
[----:B------:R1:W4:Y:S01]  /*11cd0*/  MUFU.EX2 R229, R0 ;  /* 0x0000000000e57308 */ /* 0x0003220000000800 */
[----:B------:R-:W-:Y:S01]  /*11ce0*/  MOV R24, R231 ;  /* 0x000000e700187202 */ /* 0x000fe20000000f00 */
[-C--:B------:R-:W-:Y:S01]  /*11cf0*/  FMUL.FTZ R160, R160, R38.reuse ;  /* 0x00000026a0a07220 */ /* 0x080fe20000410000 */
[-C--:B------:R-:W-:Y:S01]  /*11d00*/  FMUL.FTZ R161, R161, R38.reuse ;  /* 0x00000026a1a17220 */ /* 0x080fe20000410000 */
[-C--:B------:R-:W-:Y:S01]  /*11d10*/  FMUL.FTZ R196, R196, R38.reuse ;  /* 0x00000026c4c47220 */ /* 0x080fe20000410000 */
[----:B------:R-:W-:Y:S01]  /*11d20*/  FMUL.FTZ R197, R197, R38 ;  /* 0x00000026c5c57220 */ /* 0x000fe20000410000 */
[-C--:B------:R-:W-:Y:S01]  /*11d30*/  FMUL.FTZ R162, R162, R37.reuse ;  /* 0x00000025a2a27220 */ /* 0x080fe20000410000 */
[-C--:B------:R-:W-:Y:S01]  /*11d40*/  FMUL.FTZ R163, R163, R37.reuse ;  /* 0x00000025a3a37220 */ /* 0x080fe20000410000 */
[----:B------:R-:W-:Y:S01]  /*11d50*/  MUFU.EX2 R235, R2 ;  /* 0x0000000200eb7308 */ /* 0x000fe20000000800 */
[-C--:B------:R-:W-:Y:S01]  /*11d60*/  FMUL.FTZ R198, R198, R37.reuse ;  /* 0x00000025c6c67220 */ /* 0x080fe20000410000 */
[----:B------:R-:W-:Y:S01]  /*11d70*/  FMUL.FTZ R199, R199, R37 ;  /* 0x00000025c7c77220 */ /* 0x000fe20000410000 */
[-C--:B------:R-:W-:Y:S01]  /*11d80*/  FMUL.FTZ R156, R156, R40.reuse ;  /* 0x000000289c9c7220 */ /* 0x080fe20000410000 */
[----:B------:R-:W-:Y:S01]  /*11d90*/  FMUL.FTZ R157, R157, R40 ;  /* 0x000000289d9d7220 */ /* 0x000fe20000410000 */
[----:B-1----:R-:W-:Y:S01]  /*11da0*/  FFMA.FTZ R0, R52, UR4, -R32 ;  /* 0x0000000434007c23 */ /* 0x002fe20008010820 */
[-C--:B------:R-:W-:Y:S01]  /*11db0*/  FMUL.FTZ R158, R158, R39.reuse ;  /* 0x000000279e9e7220 */ /* 0x080fe20000410000 */
[----:B------:R-:W-:-:S02]  /*11dc0*/  FMUL.FTZ R159, R159, R39 ;  /* 0x000000279f9f7220 */ /* 0x000fc40000410000 */
        /* <DEDUP_REMOVED lines=23> */
[C---:B------:R-:W-:Y:S08]  /*11f40*/  HMMA.16816.F32.BF16 R48, R8.reuse, R44, R156 ;  /* 0x0000002c0830723c */ /* 0x040ff0000004189c */
[----:B------:R-:W-:Y:S01]  /*11f50*/  HMMA.16816.F32.BF16 R44, R8, R46, R200 ;  /* 0x0000002e082c723c */ /* 0x000fe200000418c8 */
[----:B------:R-:W-:Y:S01]  /*11f60*/  IMAD.MOV.U32 R201, RZ, RZ, R92 ;  /* 0x000000ffffc97224 */ /* 0x000fe200078e005c */
[----:B-1----:R-:W-:-:S06]  /*11f70*/  MOV R0, R79 ;  /* 0x0000004f00007202 */ /* 0x002fcc0000000f00 */
[----:B------:R-:W-:Y:S01]  /*11f80*/  HMMA.16816.F32.BF16 R100, R8, R12, R100 ;  /* 0x0000000c0864723c */ /* 0x000fe20000041864 */
[----:B------:R-:W-:-:S07]  /*11f90*/  IMAD.MOV.U32 R170, RZ, RZ, R88 ;  /* 0x000000ffffaa7224 */ /* 0x000fce00078e0058 */
[----:B------:R-:W-:Y:S01]  /*11fa0*/  HMMA.16816.F32.BF16 R112, R8, R14, R112 ;  /* 0x0000000e0870723c */ /* 0x000fe20000041870 */
[----:B------:R-:W-:Y:S02]  /*11fb0*/  F2FP.BF16.F32.PACK_AB R8, R239, R240 ;  /* 0x000000f0ef08723e */ /* 0x000fe400000010ff */
[----:B------:R-:W-:Y:S02]  /*11fc0*/  F2FP.BF16.F32.PACK_AB R9, R201, R220 ;  /* 0x000000dcc909723e */ /* 0x000fe400000010ff */
[----:B------:R-:W-:Y:S02]  /*11fd0*/  F2FP.BF16.F32.PACK_AB R10, R221, R84 ;  /* 0x00000054dd0a723e */ /* 0x000fe400000010ff */
[----:B------:R-:W-:Y:S01]  /*11fe0*/  F2FP.BF16.F32.PACK_AB R11, R223, R234 ;  /* 0x000000eadf0b723e */ /* 0x000fe200000010ff */
[----:B------:R-:W-:Y:S01]  /*11ff0*/  HMMA.16816.F32.BF16 R104, R4, R12, R104 ;  /* 0x0000000c0468723c */ /* 0x000fe20000041868 */
[----:B------:R-:W-:Y:S02]  /*12000*/  MOV R169, R89 ;  /* 0x0000005900a97202 */ /* 0x000fe40000000f00 */
[----:B------:R-:W-:-:S05]  /*12010*/  MOV R200, R90 ;  /* 0x0000005a00c87202 */ /* 0x000fca0000000f00 */
[----:B------:R-:W-:Y:S01]  /*12020*/  HMMA.16816.F32.BF16 R108, R4, R14, R108 ;  /* 0x0000000e046c723c */ /* 0x000fe2000004186c */
[----:B------:R-:W-:Y:S02]  /*12030*/  F2FP.BF16.F32.PACK_AB R4, R242, R241 ;  /* 0x000000f1f204723e */ /* 0x000fe400000010ff */
[----:B------:R-:W-:Y:S01]  /*12040*/  MOV R2, R91 ;  /* 0x0000005b00027202 */ /* 0x000fe20000000f00 */
[----:B------:R-:W-:Y:S01]  /*12050*/  FFMA.FTZ R0, R0, UR4, -R34 ;  /* 0x0000000400007c23 */ /* 0x000fe20008010822 */
[----:B----4-:R-:W-:Y:S01]  /*12060*/  F2FP.BF16.F32.PACK_AB R5, R229, R228 ;  /* 0x000000e4e505723e */ /* 0x010fe200000010ff */
[----:B------:R-:W1:Y:S01]  /*12070*/  LDSM.16.MT88.4 R12, [R36+0x800] ;  /* 0x00080000240c783b */ /* 0x000e620000004200 */
[----:B------:R-:W-:Y:S02]  /*12080*/  F2FP.BF16.F32.PACK_AB R6, R236, R237 ;  /* 0x000000edec06723e */ /* 0x000fe400000010ff */
[----:B--2---:R-:W-:Y:S01]  /*12090*/  F2FP.BF16.F32.PACK_AB R7, R235, R231 ;  /* 0x000000e7eb07723e */ /* 0x004fe200000010ff */
[----:B------:R-:W-:Y:S01]  /*120a0*/  HMMA.16816.F32.BF16 R88, R8, R20, R212 ;  /* 0x000000140858723c */ /* 0x000fe200000418d4 */
[----:B------:R-:W-:-:S02]  /*120b0*/  MOV R204, R94 ;  /* 0x0000005e00cc7202 */ /* 0x000fc40000000f00 */
[----:B------:R-:W-:-:S05]  /*120c0*/  MOV R213, R95 ;  /* 0x0000005f00d57202 */ /* 0x000fca0000000f00 */
[----:B------:R-:W-:Y:S01]  /*120d0*/  HMMA.16816.F32.BF16 R92, R4, R22, R208 ;  /* 0x00000016045c723c */ /* 0x000fe200000418d0 */
[----:B------:R-:W-:Y:S01]  /*120e0*/  IMAD.MOV.U32 R208, RZ, RZ, R78 ;  /* 0x000000ffffd07224 */ /* 0x000fe200078e004e */
[----:B------:R2:W-:Y:S01]  /*120f0*/  MUFU.EX2 R211, R0 ;  /* 0x0000000000d37308 */ /* 0x0005e20000000800 */
[----:B------:R-:W-:Y:S01]  /*12100*/  IMAD.MOV.U32 R215, RZ, RZ, R80 ;  /* 0x000000ffffd77224 */ /* 0x000fe200078e0050 */
[----:B------:R-:W-:Y:S01]  /*12110*/  MOV R203, R81 ;  /* 0x0000005100cb7202 */ /* 0x000fe20000000f00 */
[----:B------:R-:W-:Y:S01]  /*12120*/  IMAD.MOV.U32 R157, RZ, RZ, R83 ;  /* 0x000000ffff9d7224 */ /* 0x000fe200078e0053 */
[----:B------:R-:W-:Y:S02]  /*12130*/  MOV R156, R82 ;  /* 0x00000052009c7202 */ /* 0x000fe40000000f00 */
[----:B---3--:R-:W-:Y:S01]  /*12140*/  HMMA.16816.F32.BF16 R80, R8, R16, R180 ;  /* 0x000000100850723c */ /* 0x008fe200000418b4 */
[----:B------:R-:W-:Y:S02]  /*12150*/  MOV R212, R84 ;  /* 0x0000005400d47202 */ /* 0x000fe40000000f00 */
[----:B------:R-:W-:Y:S01]  /*12160*/  MOV R214, R87 ;  /* 0x0000005700d67202 */ /* 0x000fe20000000f00 */
[----:B--2---:R-:W-:-:S04]  /*12170*/  FFMA.FTZ R0, R208, UR4, -R34 ;  /* 0x00000004d0007c23 */ /* 0x004fc80008010822 */
[----:B------:R-:W-:Y:S01]  /*12180*/  HMMA.16816.F32.BF16 R96, R4, R20, R216 ;  /* 0x000000140460723c */ /* 0x000fe200000418d8 */
[----:B------:R2:W3:Y:S01]  /*12190*/  MUFU.EX2 R180, R0 ;  /* 0x0000000000b47308 */ /* 0x0004e20000000800 */
[----:B------:R-:W-:Y:S01]  /*121a0*/  IMAD.MOV.U32 R218, RZ, RZ, R85 ;  /* 0x000000ffffda7224 */ /* 0x000fe200078e0055 */
[----:B------:R-:W-:-:S05]  /*121b0*/  MOV R219, R86 ;  /* 0x0000005600db7202 */ /* 0x000fca0000000f00 */
[----:B------:R-:W-:Y:S01]  /*121c0*/  HMMA.16816.F32.BF16 R84, R8, R22, R184 ;  /* 0x000000160854723c */ /* 0x000fe200000418b8 */
[----:B------:R-:W4:Y:S01]  /*121d0*/  LDSM.16.MT88.4 R20, [R35+0xe800] ;  /* 0x00e800002314783b */ /* 0x000f220000004200 */
[----:B------:R-:W-:Y:S01]  /*121e0*/  MOV R209, R26 ;  /* 0x0000001a00d17202 */ /* 0x000fe20000000f00 */
[----:B--2---:R-:W-:-:S04]  /*121f0*/  FFMA.FTZ R0, R252, UR4, -R34 ;  /* 0x00000004fc007c23 */ /* 0x004fc80008010822 */
[----:B------:R2:W-:Y:S01]  /*12200*/  MUFU.EX2 R252, R0 ;  /* 0x0000000000fc7308 */ /* 0x0005e20000000800 */
[----:B------:R-:W-:Y:S01]  /*12210*/  MOV R158, R76 ;  /* 0x0000004c009e7202 */ /* 0x000fe20000000f00 */
[----:B------:R-:W-:Y:S01]  /*12220*/  HMMA.16816.F32.BF16 R72, R4, R18, R72 ;  /* 0x000000120448723c */ /* 0x000fe20000041848 */
[----:B------:R-:W-:Y:S01]  /*12230*/  MOV R159, R77 ;  /* 0x0000004d009f7202 */ /* 0x000fe20000000f00 */
[----:B------:R-:W-:Y:S01]  /*12240*/  IMAD.MOV.U32 R210, RZ, RZ, R29 ;  /* 0x000000ffffd27224 */ /* 0x000fe200078e001d */
[----:B------:R-:W-:-:S05]  /*12250*/  MOV R187, R209 ;  /* 0x000000d100bb7202 */ /* 0x000fca0000000f00 */
[----:B------:R-:W-:Y:S01]  /*12260*/  HMMA.16816.F32.BF16 R68, R8, R18, R68 ;  /* 0x000000120844723c */ /* 0x000fe20000041844 */
[----:B--2---:R-:W-:-:S07]  /*12270*/  FFMA.FTZ R0, R243, UR4, -R34 ;  /* 0x00000004f3007c23 */ /* 0x004fce0008010822 */
[----:B------:R-:W-:Y:S01]  /*12280*/  HMMA.16816.F32.BF16 R76, R4, R16, R176 ;  /* 0x00000010044c723c */ /* 0x000fe200000418b0 */
[----:B------:R-:W2:Y:S01]  /*12290*/  LDSM.16.MT88.4 R16, [R42+0xe800] ;  /* 0x00e800002a10783b */ /* 0x000ea20000004200 */
[----:B------:R3:W-:Y:S01]  /*122a0*/  MUFU.EX2 R243, R0 ;  /* 0x0000000000f37308 */ /* 0x0007e20000000800 */
[----:B------:R-:W-:Y:S01]  /*122b0*/  IMAD.MOV.U32 R186, RZ, RZ, R210 ;  /* 0x000000ffffba7224 */ /* 0x000fe200078e00d2 */
[----:B------:R-:W-:Y:S01]  /*122c0*/  MOV R216, R27 ;  /* 0x0000001b00d87202 */ /* 0x000fe20000000f00 */
[----:B------:R-:W-:Y:S01]  /*122d0*/  IMAD.MOV.U32 R217, RZ, RZ, R24 ;  /* 0x000000ffffd97224 */ /* 0x000fe200078e0018 */
[----:B------:R-:W-:Y:S02]  /*122e0*/  MOV R202, R25 ;  /* 0x0000001900ca7202 */ /* 0x000fe40000000f00 */
[----:B-1----:R-:W-:Y:S01]  /*122f0*/  HMMA.16816.F32.BF16 R64, R8, R12, R64 ;  /* 0x0000000c0840723c */ /* 0x002fe20000041840 */
[----:B------:R-:W1:Y:S04]  /*12300*/  LDSM.16.MT88.4 R24, [R41+0x800] ;  /* 0x000800002918783b */ /* 0x000e680000004200 */
[----:B------:R-:W-:Y:S01]  /*12310*/  LDSM.16.MT88.4 R28, [R41+0x2800] ;  /* 0x00280000291c783b */ /* 0x000fe20000004200 */
[----:B---3--:R-:W-:-:S04]  /*12320*/  FFMA.FTZ R0, R207, UR4, -R33 ;  /* 0x00000004cf007c23 */ /* 0x008fc80008010821 */
[----:B------:R3:W-:Y:S02]  /*12330*/  MUFU.EX2 R209, R0 ;  /* 0x0000000000d17308 */ /* 0x0007e40000000800 */
[----:B---3--:R-:W-:-:S06]  /*12340*/  FFMA.FTZ R0, R206, UR4, -R33 ;  /* 0x00000004ce007c23 */ /* 0x008fcc0008010821 */
[----:B------:R3:W1:Y:S02]  /*12350*/  MUFU.EX2 R210, R0 ;  /* 0x0000000000d27308 */ /* 0x0006640000000800 */
[----:B---3--:R-:W-:-:S06]  /*12360*/  FFMA.FTZ R0, R205, UR4, -R33 ;  /* 0x00000004cd007c23 */ /* 0x008fcc0008010821 */
[----:B------:R3:W-:Y:S01]  /*12370*/  MUFU.EX2 R207, R0 ;  /* 0x0000000000cf7308 */ /* 0x0007e20000000800 */
[----:B------:R-:W-:Y:S01]  /*12380*/  HMMA.16816.F32.BF16 R60, R4, R12, R60 ;  /* 0x0000000c043c723c */ /* 0x000fe2000004183c */
[----:B---3--:R-:W-:-:S06]  /*12390*/  FFMA.FTZ R0, R165, UR4, -R33 ;  /* 0x00000004a5007c23 */ /* 0x008fcc0008010821 */
[----:B------:R3:W1:Y:S01]  /*123a0*/  MUFU.EX2 R208, R0 ;  /* 0x0000000000d07308 */ /* 0x0006620000000800 */
[----:B------:R-:W-:Y:S01]  /*123b0*/  HMMA.16816.F32.BF16 R56, R4, R14, R56 ;  /* 0x0000000e0438723c */ /* 0x000fe20000041838 */
[----:B------:R-:W-:-:S07]  /*123c0*/  IMAD.MOV.U32 R181, RZ, RZ, R204 ;  /* 0x000000ffffb57224 */ /* 0x000fce00078e00cc */
[----:B------:R-:W-:Y:S01]  /*123d0*/  HMMA.16816.F32.BF16 R52, R8, R14, R172 ;  /* 0x0000000e0834723c */ /* 0x000fe200000418ac */
[----:B------:R-:W1:Y:S01]  /*123e0*/  LDSM.16.MT88.4 R12, [R36+0x2800] ;  /* 0x00280000240c783b */ /* 0x000e620000004200 */
[----:B---3--:R-:W-:-:S04]  /*123f0*/  FFMA.FTZ R0, R244, UR4, -R3 ;  /* 0x00000004f4007c23 */ /* 0x008fc80008010803 */
[----:B------:R3:W-:Y:S02]  /*12400*/  MUFU.EX2 R205, R0 ;  /* 0x0000000000cd7308 */ /* 0x0007e40000000800 */
[----:B----4-:R-:W-:Y:S01]  /*12410*/  HMMA.16816.F32.BF16 R120, R4, R20, R120 ;  /* 0x000000140478723c */ /* 0x010fe20000041878 */
[----:B------:R-:W-:Y:S01]  /*12420*/  MOV R182, R171 ;  /* 0x000000ab00b67202 */ /* 0x000fe20000000f00 */
[----:B---3--:R-:W-:-:S04]  /*12430*/  FFMA.FTZ R0, R245, UR4, -R3 ;  /* 0x00000004f5007c23 */ /* 0x008fc80008010803 */
[----:B------:R3:W4:Y:S02]  /*12440*/  MUFU.EX2 R206, R0 ;  /* 0x0000000000ce7308 */ /* 0x0007240000000800 */
[----:B------:R-:W-:Y:S08]  /*12450*/  HMMA.16816.F32.BF16 R124, R4, R22, R124 ;  /* 0x00000016047c723c */ /* 0x000ff0000004187c */
[----:B------:R-:W-:Y:S01]  /*12460*/  HMMA.16816.F32.BF16 R116, R8, R20, R116 ;  /* 0x000000140874723c */ /* 0x000fe20000041874 */
[----:B---3--:R-:W-:-:S07]  /*12470*/  FFMA.FTZ R0, R224, UR4, -R3 ;  /* 0x00000004e0007c23 */ /* 0x008fce0008010803 */
[----:B------:R-:W-:Y:S01]  /*12480*/  HMMA.16816.F32.BF16 R128, R8, R22, R128 ;  /* 0x000000160880723c */ /* 0x000fe20000041880 */
[----:B------:R-:W3:Y:S01]  /*12490*/  LDSM.16.MT88.4 R20, [R35+0xd000] ;  /* 0x00d000002314783b */ /* 0x000ee20000004200 */
[----:B------:R1:W-:Y:S01]  /*124a0*/  MUFU.EX2 R204, R0 ;  /* 0x0000000000cc7308 */ /* 0x0003e20000000800 */
[----:B------:R-:W-:-:S05]  /*124b0*/  MOV R175, R43 ;  /* 0x0000002b00af7202 */ /* 0x000fca0000000f00 */
[----:B--2---:R-:W-:Y:S01]  /*124c0*/  HMMA.16816.F32.BF16 R136, R4, R16, R136 ;  /* 0x000000100488723c */ /* 0x004fe20000041888 */
[----:B-1----:R-:W-:-:S07]  /*124d0*/  FFMA.FTZ R0, R225, UR4, -R3 ;  /* 0x00000004e1007c23 */ /* 0x002fce0008010803 */
[----:B------:R-:W-:Y:S01]  /*124e0*/  HMMA.16816.F32.BF16 R140, R4, R18, R140 ;  /* 0x00000012048c723c */ /* 0x000fe2000004188c */
[----:B------:R1:W-:Y:S07]  /*124f0*/  MUFU.EX2 R171, R0 ;  /* 0x0000000000ab7308 */ /* 0x0003ee0000000800 */
[----:B------:R-:W-:Y:S01]  /*12500*/  HMMA.16816.F32.BF16 R132, R8, R16, R132 ;  /* 0x000000100884723c */ /* 0x000fe20000041884 */
[----:B------:R-:W-:-:S07]  /*12510*/  MOV R184, R2 ;  /* 0x0000000200b87202 */ /* 0x000fce0000000f00 */
[----:B------:R-:W-:Y:S01]  /*12520*/  HMMA.16816.F32.BF16 R144, R8, R18, R144 ;  /* 0x000000120890723c */ /* 0x000fe20000041890 */
[----:B------:R-:W2:Y:S01]  /*12530*/  LDSM.16.MT88.4 R16, [R42+0xd000] ;  /* 0x00d000002a10783b */ /* 0x000ea20000004200 */
[----:B-1----:R-:W-:-:S04]  /*12540*/  FFMA.FTZ R0, R246, UR4, -R32 ;  /* 0x00000004f6007c23 */ /* 0x002fc80008010820 */
[----:B------:R1:W-:Y:S01]  /*12550*/  MUFU.EX2 R43, R0 ;  /* 0x00000000002b7308 */ /* 0x0003e20000000800 */
[----:B------:R-:W-:Y:S01]  /*12560*/  FFMA.FTZ R2, R227, UR4, -R32 ;  /* 0x00000004e3027c23 */ /* 0x000fe20008010820 */
[----:B------:R-:W-:Y:S01]  /*12570*/  MOV R185, R213 ;  /* 0x000000d500b97202 */ /* 0x000fe20000000f00 */
[----:B------:R-:W-:Y:S01]  /*12580*/  IMAD.MOV.U32 R183, RZ, RZ, R169 ;  /* 0x000000ffffb77224 */ /* 0x000fe200078e00a9 */
[----:B------:R-:W-:-:S04]  /*12590*/  MOV R213, R170 ;  /* 0x000000aa00d57202 */ /* 0x000fc80000000f00 */
[----:B------:R-:W-:Y:S01]  /*125a0*/  MUFU.EX2 R170, R2 ;  /* 0x0000000200aa7308 */ /* 0x000fe20000000800 */
[----:B-1----:R-:W-:-:S07]  /*125b0*/  FFMA.FTZ R0, R247, UR4, -R32 ;  /* 0x00000004f7007c23 */ /* 0x002fce0008010820 */
[----:B------:R1:W3:Y:S02]  /*125c0*/  MUFU.EX2 R165, R0 ;  /* 0x0000000000a57308 */ /* 0x0002e40000000800 */
[----:B-1----:R-:W-:-:S06]  /*125d0*/  FFMA.FTZ R0, R226, UR4, -R32 ;  /* 0x00000004e2007c23 */ /* 0x002fcc0008010820 */
[----:B------:R-:W1:Y:S01]  /*125e0*/  MUFU.EX2 R169, R0 ;  /* 0x0000000000a97308 */ /* 0x000e620000000800 */
[C---:B------:R-:W-:Y:S08]  /*125f0*/  HMMA.16816.F32.BF16 R100, R8.reuse, R24, R100 ;  /* 0x000000180864723c */ /* 0x040ff00000041864 */
[C---:B------:R-:W-:Y:S08]  /*12600*/  HMMA.16816.F32.BF16 R112, R8.reuse, R26, R112 ;  /* 0x0000001a0870723c */ /* 0x040ff00000041870 */
        /* <DEDUP_REMOVED lines=8> */
[C---:B------:R-:W-:Y:S08]  /*12690*/  HMMA.16816.F32.BF16 R104, R4.reuse, R24, R104 ;  /* 0x000000180468723c */ /* 0x040ff00000041868 */
[C---:B------:R-:W-:Y:S08]  /*126a0*/  HMMA.16816.F32.BF16 R108, R4.reuse, R26, R108 ;  /* 0x0000001a046c723c */ /* 0x040ff0000004186c */
[C---:B------:R-:W-:Y:S08]  /*126b0*/  HMMA.16816.F32.BF16 R188, R4.reuse, R12, R188 ;  /* 0x0000000c04bc723c */ /* 0x040ff000000418bc */
[C---:B------:R-:W-:Y:S01]  /*126c0*/  HMMA.16816.F32.BF16 R152, R4.reuse, R14, R152 ;  /* 0x0000000e0498723c */ /* 0x040fe20000041898 */
[----:B------:R-:W-:Y:S07]  /*126d0*/  LDSM.16.MT88.4 R12, [R36+0x1000] ;  /* 0x00100000240c783b */ /* 0x000fee0000004200 */
[C---:B------:R-:W-:Y:S08]  /*126e0*/  HMMA.16816.F32.BF16 R160, R4.reuse, R28, R160 ;  /* 0x0000001c04a0723c */ /* 0x040ff000000418a0 */
[----:B------:R-:W-:Y:S01]  /*126f0*/  HMMA.16816.F32.BF16 R196, R4, R30, R196 ;  /* 0x0000001e04c4723c */ /* 0x000fe200000418c4 */
[----:B----4-:R-:W-:Y:S01]  /*12700*/  F2FP.BF16.F32.PACK_AB R4, R206, R205 ;  /* 0x000000cdce04723e */ /* 0x010fe200000010ff */
[----:B------:R-:W-:Y:S01]  /*12710*/  LDSM.16.MT88.4 R24, [R36+0x3000] ;  /* 0x003000002418783b */ /* 0x000fe20000004200 */
[----:B---3--:R-:W-:-:S02]  /*12720*/  F2FP.BF16.F32.PACK_AB R5, R165, R43 ;  /* 0x0000002ba505723e */ /* 0x008fc400000010ff */
[----:B------:R-:W-:Y:S01]  /*12730*/  F2FP.BF16.F32.PACK_AB R6, R171, R204 ;  /* 0x000000ccab06723e */ /* 0x000fe200000010ff */
[----:B------:R-:W-:Y:S01]  /*12740*/  LDSM.16.MT88.4 R28, [R41+0x3000] ;  /* 0x00300000291c783b */ /* 0x000fe20000004200 */
[----:B-1----:R-:W-:Y:S01]  /*12750*/  F2FP.BF16.F32.PACK_AB R7, R170, R169 ;  /* 0x000000a9aa07723e */ /* 0x002fe200000010ff */
[----:B------:R-:W-:Y:S01]  /*12760*/  HMMA.16816.F32.BF16 R176, R8, R20, R88 ;  /* 0x0000001408b0723c */ /* 0x000fe20000041858 */
[----:B------:R-:W-:-:S07]  /*12770*/  MOV R89, R175 ;  /* 0x000000af00597202 */ /* 0x000fce0000000f00 */
        /* <DEDUP_REMOVED lines=11> */
[----:B------:R-:W-:-:S02]  /*12830*/  MOV R158, R250 ;  /* 0x000000fa009e7202 */ /* 0x000fc40000000f00 */
[----:B------:R-:W-:-:S05]  /*12840*/  MOV R159, R249 ;  /* 0x000000f9009f7202 */ /* 0x000fca0000000f00 */
[-C--:B--2---:R-:W-:Y:S01]  /*12850*/  HMMA.16816.F32.BF16 R248, R8, R16.reuse, R80 ;  /* 0x0000001008f8723c */ /* 0x084fe20000041850 */
[----:B------:R-:W-:Y:S01]  /*12860*/  MOV R82, R184 ;  /* 0x000000b800527202 */ /* 0x000fe20000000f00 */
[----:B------:R-:W-:Y:S01]  /*12870*/  IMAD.MOV.U32 R81, RZ, RZ, R185 ;  /* 0x000000ffff517224 */ /* 0x000fe200078e00b9 */
[----:B------:R-:W-:Y:S01]  /*12880*/  MOV R80, R186 ;  /* 0x000000ba00507202 */ /* 0x000fe20000000f00 */
[----:B------:R-:W-:Y:S01]  /*12890*/  IMAD.MOV.U32 R185, RZ, RZ, R223 ;  /* 0x000000ffffb97224 */ /* 0x000fe200078e00df */
[----:B------:R-:W-:Y:S01]  /*128a0*/  MOV R186, R221 ;  /* 0x000000dd00ba7202 */ /* 0x000fe20000000f00 */
[----:B------:R-:W-:Y:S02]  /*128b0*/  IMAD.MOV.U32 R184, RZ, RZ, R220 ;  /* 0x000000ffffb87224 */ /* 0x000fe400078e00dc */
[C---:B------:R-:W-:Y:S08]  /*128c0*/  HMMA.16816.F32.BF16 R84, R4.reuse, R16, R76 ;  /* 0x000000100454723c */ /* 0x040ff0000004184c */
[----:B------:R-:W-:Y:S01]  /*128d0*/  HMMA.16816.F32.BF16 R76, R4, R18, R72 ;  /* 0x00000012044c723c */ /* 0x000fe20000041848 */
[----:B------:R-:W-:Y:S01]  /*128e0*/  MOV R72, R222 ;  /* 0x000000de00487202 */ /* 0x000fe20000000f00 */
[----:B------:R-:W-:Y:S01]  /*128f0*/  IMAD.MOV.U32 R74, RZ, RZ, R219 ;  /* 0x000000ffff4a7224 */ /* 0x000fe200078e00db */
[----:B------:R-:W-:-:S05]  /*12900*/  MOV R73, R213 ;  /* 0x000000d500497202 */ /* 0x000fca0000000f00 */
[----:B------:R-:W-:Y:S01]  /*12910*/  HMMA.16816.F32.BF16 R220, R8, R18, R68 ;  /* 0x0000001208dc723c */ /* 0x000fe20000041844 */
[----:B------:R-:W-:Y:S01]  /*12920*/  MOV R69, R157 ;  /* 0x0000009d00457202 */ /* 0x000fe20000000f00 */
[----:B------:R-:W-:Y:S01]  /*12930*/  IMAD.MOV.U32 R88, RZ, RZ, R181 ;  /* 0x000000ffff587224 */ /* 0x000fe200078e00b5 */
[----:B------:R-:W-:Y:S01]  /*12940*/  MOV R70, R159 ;  /* 0x0000009f00467202 */ /* 0x000fe20000000f00 */
[----:B------:R-:W1:Y:S01]  /*12950*/  LDSM.16.MT88.4 R16, [R35+0xf000] ;  /* 0x00f000002310783b */ /* 0x000e620000004200 */
        /* <DEDUP_REMOVED lines=15> */
[----:B------:R-:W-:Y:S01]  /*12a50*/  MOV R96, R97 ;  /* 0x0000006100607202 */ /* 0x000fe20000000f00 */
[----:B------:R-:W-:Y:S01]  /*12a60*/  IMAD.MOV.U32 R97, RZ, RZ, R98 ;  /* 0x000000ffff617224 */ /* 0x000fe200078e0062 */
[----:B------:R-:W-:Y:S02]  /*12a70*/  MOV R98, R99 ;  /* 0x0000006300627202 */ /* 0x000fe40000000f00 */
[----:B------:R-:W-:Y:S01]  /*12a80*/  MOV R99, R88 ;  /* 0x0000005800637202 */ /* 0x000fe20000000f00 */
[----:B------:R-:W-:Y:S02]  /*12a90*/  IMAD.MOV.U32 R88, RZ, RZ, R89 ;  /* 0x000000ffff587224 */ /* 0x000fe400078e0059 */
[----:B------:R-:W2:Y:S01]  /*12aa0*/  LDL.LU R89, [R1+0x30] ;  /* 0x0000300001597983 */ /* 0x000ea20000300800 */
[----:B------:R-:W-:-:S04]  /*12ab0*/  IMAD.MOV.U32 R0, RZ, RZ, R203 ;  /* 0x000000ffff007224 */ /* 0x000fc800078e00cb */
[--C-:B------:R-:W-:Y:S01]  /*12ac0*/  FFMA.FTZ R0, R0, UR4, -R3.reuse ;  /* 0x0000000400007c23 */ /* 0x100fe20008010803 */
[-C--:B-1----:R-:W-:Y:S08]  /*12ad0*/  HMMA.16816.F32.BF16 R120, R4, R16.reuse, R120 ;  /* 0x000000100478723c */ /* 0x082ff00000041878 */
[C---:B------:R-:W-:Y:S01]  /*12ae0*/  HMMA.16816.F32.BF16 R116, R8.reuse, R16, R116 ;  /* 0x000000100874723c */ /* 0x040fe20000041874 */
[----:B------:R1:W-:Y:S07]  /*12af0*/  MUFU.EX2 R17, R0 ;  /* 0x0000000000117308 */ /* 0x0003ee0000000800 */
[----:B------:R-:W-:Y:S01]  /*12b00*/  HMMA.16816.F32.BF16 R244, R8, R12, R64 ;  /* 0x0000000c08f4723c */ /* 0x000fe20000041840 */
[----:B-1----:R-:W-:Y:S01]  /*12b10*/  FFMA.FTZ R0, R68, UR4, -R3 ;  /* 0x0000000444007c23 */ /* 0x002fe20008010803 */
[----:B------:R-:W-:-:S02]  /*12b20*/  MOV R68, R69 ;  /* 0x0000004500447202 */ /* 0x000fc40000000f00 */
[----:B------:R-:W-:Y:S01]  /*12b30*/  MOV R69, R70 ;  /* 0x0000004600457202 */ /* 0x000fe20000000f00 */
[----:B------:R-:W-:-:S03]  /*12b40*/  IMAD.MOV.U32 R70, RZ, RZ, R71 ;  /* 0x000000ffff467224 */ /* 0x000fc600078e0047 */
[----:B------:R-:W-:Y:S01]  /*12b50*/  HMMA.16816.F32.BF16 R124, R4, R18, R124 ;  /* 0x00000012047c723c */ /* 0x000fe2000004187c */
[----:B------:R-:W-:Y:S02]  /*12b60*/  MOV R71, R72 ;  /* 0x0000004800477202 */ /* 0x000fe40000000f00 */
[----:B------:R-:W-:Y:S01]  /*12b70*/  MOV R72, R73 ;  /* 0x0000004900487202 */ /* 0x000fe20000000f00 */
[----:B------:R-:W-:Y:S01]  /*12b80*/  IMAD.MOV.U32 R73, RZ, RZ, R74 ;  /* 0x000000ffff497224 */ /* 0x000fe200078e004a */
[----:B------:R-:W-:-:S03]  /*12b90*/  MOV R74, R80 ;  /* 0x00000050004a7202 */ /* 0x000fc60000000f00 */
[----:B------:R-:W-:Y:S01]  /*12ba0*/  HMMA.16816.F32.BF16 R64, R8, R18, R128 ;  /* 0x000000120840723c */ /* 0x000fe20000041880 */
[----:B------:R1:W3:Y:S01]  /*12bb0*/  MUFU.EX2 R18, R0 ;  /* 0x0000000000127308 */ /* 0x0002e20000000800 */
        /* <DEDUP_REMOVED lines=9> */
[----:B------:R-:W-:Y:S01]  /*12c50*/  LDSM.16.MT88.4 R128, [R35+0xf800] ;  /* 0x00f800002380783b */ /* 0x000fe20000004200 */
[----:B-1----:R-:W-:Y:S01]  /*12c60*/  FFMA.FTZ R0, R68, UR4, -R3 ;  /* 0x0000000444007c23 */ /* 0x002fe20008010803 */
[----:B------:R-:W-:Y:S01]  /*12c70*/  IMAD.MOV.U32 R68, RZ, RZ, R69 ;  /* 0x000000ffff447224 */ /* 0x000fe200078e0045 */
[----:B------:R-:W-:Y:S01]  /*12c80*/  MOV R69, R70 ;  /* 0x0000004600457202 */ /* 0x000fe20000000f00 */
[----:B------:R-:W1:Y:S01]  /*12c90*/  LDSM.16.MT88.4 R20, [R41+0x1000] ;  /* 0x001000002914783b */ /* 0x000e620000004200 */
        /* <DEDUP_REMOVED lines=15> */
[----:B------:R-:W-:Y:S01]  /*12d90*/  HMMA.16816.F32.BF16 R60, R4, R12, R60 ;  /* 0x0000000c043c723c */ /* 0x000fe2000004183c */
[----:B--2---:R-:W-:-:S02]  /*12da0*/  MOV R88, R89 ;  /* 0x0000005900587202 */ /* 0x004fc40000000f00 */
[----:B------:R-:W-:Y:S02]  /*12db0*/  MOV R89, R168 ;  /* 0x000000a800597202 */ /* 0x000fe40000000f00 */
[----:B------:R-:W-:Y:S01]  /*12dc0*/  MOV R99, R88 ;  /* 0x0000005800637202 */ /* 0x000fe20000000f00 */
[----:B------:R2:W5:Y:S01]  /*12dd0*/  LDL.LU R168, [R1+0x90] ;  /* 0x0000900001a87983 */ /* 0x0005620000300800 */
[----:B------:R-:W-:Y:S01]  /*12de0*/  MOV R88, R89 ;  /* 0x0000005900587202 */ /* 0x000fe20000000f00 */
[----:B------:R-:W-:Y:S01]  /*12df0*/  IMAD.MOV.U32 R89, RZ, RZ, R90 ;  /* 0x000000ffff597224 */ /* 0x000fe200078e005a */
[----:B------:R-:W-:Y:S02]  /*12e00*/  MOV R90, R233 ;  /* 0x000000e9005a7202 */ /* 0x000fe40000000f00 */
[----:B------:R-:W4:Y:S01]  /*12e10*/  LDL.LU R233, [R1+0x8c] ;  /* 0x00008c0001e97983 */ /* 0x000f220000300800 */
[-C--:B------:R-:W-:Y:S08]  /*12e20*/  HMMA.16816.F32.BF16 R56, R4, R14.reuse, R56 ;  /* 0x0000000e0438723c */ /* 0x080ff00000041838 */
[----:B------:R-:W-:Y:S01]  /*12e30*/  HMMA.16816.F32.BF16 R216, R8, R14, R52 ;  /* 0x0000000e08d8723c */ /* 0x000fe20000041834 */
[----:B------:R-:W3:Y:S01]  /*12e40*/  LDSM.16.MT88.4 R12, [R42+0xf000] ;  /* 0x00f000002a0c783b */ /* 0x000ee20000004200 */
[----:B------:R-:W-:-:S02]  /*12e50*/  MOV R181, R187 ;  /* 0x000000bb00b57202 */ /* 0x000fc40000000f00 */
[----:B------:R-:W-:Y:S02]  /*12e60*/  MOV R187, R212 ;  /* 0x000000d400bb7202 */ /* 0x000fe40000000f00 */
[----:B------:R-:W-:Y:S02]  /*12e70*/  MOV R91, R215 ;  /* 0x000000d7005b7202 */ /* 0x000fe40000000f00 */
[-C--:B-1----:R-:W-:Y:S08]  /*12e80*/  HMMA.16816.F32.BF16 R104, R4, R20.reuse, R104 ;  /* 0x000000140468723c */ /* 0x082ff00000041868 */
[----:B------:R-:W-:Y:S01]  /*12e90*/  HMMA.16816.F32.BF16 R212, R8, R20, R100 ;  /* 0x0000001408d4723c */ /* 0x000fe20000041864 */
[----:B------:R1:W-:Y:S02]  /*12ea0*/  MUFU.EX2 R20, R0 ;  /* 0x0000000000147308 */ /* 0x0003e40000000800 */
[----:B-1----:R-:W-:Y:S01]  /*12eb0*/  FFMA.FTZ R0, R68, UR4, -R3 ;  /* 0x0000000444007c23 */ /* 0x002fe20008010803 */
[----:B------:R-:W-:Y:S01]  /*12ec0*/  MOV R68, R69 ;  /* 0x0000004500447202 */ /* 0x000fe20000000f00 */
[----:B------:R-:W-:Y:S01]  /*12ed0*/  IMAD.MOV.U32 R69, RZ, RZ, R70 ;  /* 0x000000ffff457224 */ /* 0x000fe200078e0046 */
[----:B------:R-:W-:-:S02]  /*12ee0*/  MOV R70, R71 ;  /* 0x0000004700467202 */ /* 0x000fc40000000f00 */
[----:B------:R-:W-:Y:S01]  /*12ef0*/  MOV R71, R72 ;  /* 0x0000004800477202 */ /* 0x000fe20000000f00 */
[----:B------:R-:W-:Y:S01]  /*12f00*/  IMAD.MOV.U32 R72, RZ, RZ, R80 ;  /* 0x000000ffff487224 */ /* 0x000fe200078e0050 */
[----:B------:R-:W-:Y:S01]  /*12f10*/  MOV R80, R81 ;  /* 0x0000005100507202 */ /* 0x000fe20000000f00 */
[----:B------:R1:W-:Y:S01]  /*12f20*/  MUFU.EX2 R19, R0 ;  /* 0x0000000000137308 */ /* 0x0003e20000000800 */
[----:B------:R-:W-:Y:S01]  /*12f30*/  MOV R81, R82 ;  /* 0x0000005200517202 */ /* 0x000fe20000000f00 */
[----:B------:R-:W-:Y:S01]  /*12f40*/  IMAD.MOV.U32 R82, RZ, RZ, R83 ;  /* 0x000000ffff527224 */ /* 0x000fe200078e0053 */
[----:B------:R-:W-:Y:S02]  /*12f50*/  MOV R83, R96 ;  /* 0x0000006000537202 */ /* 0x000fe40000000f00 */
[----:B------:R-:W-:Y:S01]  /*12f60*/  MOV R96, R97 ;  /* 0x0000006100607202 */ /* 0x000fe20000000f00 */
[----:B---3--:R-:W-:Y:S01]  /*12f70*/  HMMA.16816.F32.BF16 R140, R4, R14, R140 ;  /* 0x0000000e048c723c */ /* 0x008fe2000004188c */
[----:B------:R-:W-:Y:S01]  /*12f80*/  MOV R97, R98 ;  /* 0x0000006200617202 */ /* 0x000fe20000000f00 */
[----:B------:R-:W-:Y:S01]  /*12f90*/  IMAD.MOV.U32 R98, RZ, RZ, R99 ;  /* 0x000000ffff627224 */ /* 0x000fe200078e0063 */
[----:B------:R-:W-:Y:S01]  /*12fa0*/  MOV R99, R88 ;  /* 0x0000005800637202 */ /* 0x000fe20000000f00 */
[----:B-1----:R-:W-:Y:S01]  /*12fb0*/  FFMA.FTZ R0, R68, UR4, -R32 ;  /* 0x0000000444007c23 */ /* 0x002fe20008010820 */
[----:B------:R-:W-:-:S02]  /*12fc0*/  MOV R68, R69 ;  /* 0x0000004500447202 */ /* 0x000fc40000000f00 */
[----:B------:R-:W-:Y:S01]  /*12fd0*/  MOV R69, R70 ;  /* 0x0000004600457202 */ /* 0x000fe20000000f00 */
[----:B------:R-:W-:Y:S01]  /*12fe0*/  IMAD.MOV.U32 R70, RZ, RZ, R71 ;  /* 0x000000ffff467224 */ /* 0x000fe200078e0047 */
[----:B------:R-:W-:Y:S01]  /*12ff0*/  MOV R71, R80 ;  /* 0x0000005000477202 */ /* 0x000fe20000000f00 */
[----:B------:R-:W-:Y:S01]  /*13000*/  HMMA.16816.F32.BF16 R100, R8, R14, R144 ;  /* 0x0000000e0864723c */ /* 0x000fe20000041890 */
[----:B------:R-:W-:Y:S01]  /*13010*/  MOV R80, R81 ;  /* 0x0000005100507202 */ /* 0x000fe20000000f00 */
[----:B------:R1:W-:Y:S01]  /*13020*/  MUFU.EX2 R15, R0 ;  /* 0x00000000000f7308 */ /* 0x0003e20000000800 */
[----:B------:R-:W-:Y:S01]  /*13030*/  MOV R81, R82 ;  /* 0x0000005200517202 */ /* 0x000fe20000000f00 */
[----:B------:R-:W-:Y:S01]  /*13040*/  IMAD.MOV.U32 R82, RZ, RZ, R83 ;  /* 0x000000ffff527224 */ /* 0x000fe200078e0053 */
[----:B------:R-:W-:Y:S01]  /*13050*/  MOV R88, R89 ;  /* 0x0000005900587202 */ /* 0x000fe20000000f00 */
[----:B------:R-:W-:Y:S01]  /*13060*/  LDSM.16.MT88.4 R144, [R42+0xf800] ;  /* 0x00f800002a90783b */ /* 0x000fe20000004200 */
[----:B------:R-:W-:-:S02]  /*13070*/  MOV R83, R96 ;  /* 0x0000006000537202 */ /* 0x000fc40000000f00 */
[----:B------:R-:W-:Y:S02]  /*13080*/  MOV R96, R97 ;  /* 0x0000006100607202 */ /* 0x000fe40000000f00 */
[----:B------:R-:W-:Y:S02]  /*13090*/  MOV R89, R90 ;  /* 0x0000005a00597202 */ /* 0x000fe40000000f00 */
[----:B------:R-:W-:Y:S01]  /*130a0*/  MOV R97, R98 ;  /* 0x0000006200617202 */ /* 0x000fe20000000f00 */
[----:B------:R-:W-:Y:S02]  /*130b0*/  IMAD.MOV.U32 R98, RZ, RZ, R99 ;  /* 0x000000ffff627224 */ /* 0x000fe400078e0063 */
[----:B-1----:R-:W-:Y:S01]  /*130c0*/  FFMA.FTZ R0, R68, UR4, -R32 ;  /* 0x0000000444007c23 */ /* 0x002fe20008010820 */
[----:B------:R-:W-:Y:S01]  /*130d0*/  MOV R68, R69 ;  /* 0x0000004500447202 */ /* 0x000fe20000000f00 */
[----:B------:R-:W-:Y:S01]  /*130e0*/  IMAD.MOV.U32 R69, RZ, RZ, R70 ;  /* 0x000000ffff457224 */ /* 0x000fe200078e0046 */
        /* <DEDUP_REMOVED lines=10> */
[----:B------:R-:W-:Y:S01]  /*13190*/  MOV R203, R156 ;  /* 0x0000009c00cb7202 */ /* 0x000fe20000000f00 */
[----:B------:R-:W-:Y:S01]  /*131a0*/  HMMA.16816.F32.BF16 R108, R4, R22, R108 ;  /* 0x00000016046c723c */ /* 0x000fe2000004186c */
[----:B------:R-:W-:Y:S02]  /*131b0*/  MOV R99, R88 ;  /* 0x0000005800637202 */ /* 0x000fe40000000f00 */
[----:B------:R-:W-:-:S05]  /*131c0*/  MOV R21, R81 ;  /* 0x0000005100157202 */ /* 0x000fca0000000f00 */
[C---:B------:R-:W-:Y:S08]  /*131d0*/  HMMA.16816.F32.BF16 R136, R4.reuse, R12, R136 ;  /* 0x0000000c0488723c */ /* 0x040ff00000041888 */
[C---:B------:R-:W-:Y:S08]  /*131e0*/  HMMA.16816.F32.BF16 R188, R4.reuse, R24, R188 ;  /* 0x0000001804bc723c */ /* 0x040ff000000418bc */
[C---:B------:R-:W-:Y:S08]  /*131f0*/  HMMA.16816.F32.BF16 R152, R4.reuse, R26, R152 ;  /* 0x0000001a0498723c */ /* 0x040ff00000041898 */
[C---:B------:R-:W-:Y:S08]  /*13200*/  HMMA.16816.F32.BF16 R160, R4.reuse, R28, R160 ;  /* 0x0000001c04a0723c */ /* 0x040ff000000418a0 */
[----:B------:R-:W-:Y:S01]  /*13210*/  HMMA.16816.F32.BF16 R52, R4, R30, R196 ;  /* 0x0000001e0434723c */ /* 0x000fe200000418c4 */
[----:B------:R-:W-:Y:S01]  /*13220*/  IMAD.MOV.U32 R4, RZ, RZ, R82 ;  /* 0x000000ffff047224 */ /* 0x000fe200078e0052 */
[----:B------:R-:W-:Y:S01]  /*13230*/  MOV R5, R83 ;  /* 0x0000005300057202 */ /* 0x000fe20000000f00 */
[----:B------:R-:W-:Y:S01]  /*13240*/  IMAD.MOV.U32 R196, RZ, RZ, R98 ;  /* 0x000000ffffc47224 */ /* 0x000fe200078e0062 */
[----:B------:R-:W-:-:S04]  /*13250*/  MOV R6, R96 ;  /* 0x0000006000067202 */ /* 0x000fc80000000f00 */
[C---:B------:R-:W-:Y:S01]  /*13260*/  HMMA.16816.F32.BF16 R156, R8.reuse, R22, R112 ;  /* 0x00000016089c723c */ /* 0x040fe20000041870 */
[----:B------:R-:W-:Y:S01]  /*13270*/  MOV R23, R80 ;  /* 0x0000005000177202 */ /* 0x000fe20000000f00 */
[----:B------:R1:W3:Y:S01]  /*13280*/  MUFU.EX2 R16, R0 ;  /* 0x0000000000107308 */ /* 0x0002e20000000800 */
[----:B------:R-:W2:Y:S01]  /*13290*/  LDSM.16.MT88.4 R80, [R42+0xd800] ;  /* 0x00d800002a50783b */ /* 0x000ea20000004200 */
[----:B------:R-:W-:Y:S02]  /*132a0*/  MOV R7, R97 ;  /* 0x0000006100077202 */ /* 0x000fe40000000f00 */
[----:B------:R-:W-:Y:S01]  /*132b0*/  MOV R197, R99 ;  /* 0x0000006300c57202 */ /* 0x000fe20000000f00 */
[----:B------:R-:W-:Y:S01]  /*132c0*/  IMAD.MOV.U32 R90, RZ, RZ, R91 ;  /* 0x000000ffff5a7224 */ /* 0x000fe200078e005b */
[----:B------:R-:W2:Y:S01]  /*132d0*/  LDSM.16.MT88.4 R96, [R36+0x1800] ;  /* 0x001800002460783b */ /* 0x000ea20000004200 */
[----:B------:R-:W-:Y:S01]  /*132e0*/  MOV R91, R240 ;  /* 0x000000f0005b7202 */ /* 0x000fe20000000f00 */
[----:B------:R-:W-:Y:S01]  /*132f0*/  HMMA.16816.F32.BF16 R132, R8, R12, R132 ;  /* 0x0000000c0884723c */ /* 0x000fe20000041884 */
[----:B------:R-:W-:Y:S01]  /*13300*/  FFMA.FTZ R3, R21, UR4, -R34 ;  /* 0x0000000415037c23 */ /* 0x000fe20008010822 */
[----:B------:R-:W-:Y:S01]  /*13310*/  MOV R22, R70 ;  /* 0x0000004600167202 */ /* 0x000fe20000000f00 */
[----:B------:R2:W5:Y:S04]  /*13320*/  LDL.LU R240, [R1+0x88] ;  /* 0x0000880001f07983 */ /* 0x0005680000300800 */
[----:B------:R-:W-:Y:S01]  /*13330*/  LDSM.16.MT88.4 R112, [R41+0x1800] ;  /* 0x001800002970783b */ /* 0x000fe20000004200 */
[----:B-1----:R-:W-:-:S04]  /*13340*/  FFMA.FTZ R0, R68, UR4, -R32 ;  /* 0x0000000444007c23 */ /* 0x002fc80008010820 */
[----:B------:R1:W-:Y:S01]  /*13350*/  MUFU.EX2 R14, R0 ;  /* 0x00000000000e7308 */ /* 0x0003e20000000800 */
[----:B------:R-:W-:Y:S01]  /*13360*/  MOV R89, R90 ;  /* 0x0000005a00597202 */ /* 0x000fe20000000f00 */
[----:B------:R-:W-:Y:S01]  /*13370*/  IMAD.MOV.U32 R90, RZ, RZ, R91 ;  /* 0x000000ffff5a7224 */ /* 0x000fe200078e005b */
[----:B------:R-:W-:Y:S02]  /*13380*/  MOV R91, R184 ;  /* 0x000000b8005b7202 */ /* 0x000fe40000000f00 */
[----:B------:R-:W-:Y:S02]  /*13390*/  MOV R184, R239 ;  /* 0x000000ef00b87202 */ /* 0x000fe40000000f00 */
[----:B------:R-:W-:Y:S01]  /*133a0*/  MOV R88, R89 ;  /* 0x0000005900587202 */ /* 0x000fe20000000f00 */
[----:B------:R-:W-:Y:S01]  /*133b0*/  HMMA.16816.F32.BF16 R48, R8, R28, R48 ;  /* 0x0000001c0830723c */ /* 0x000fe20000041830 */
[----:B-1----:R-:W-:-:S07]  /*133c0*/  FFMA.FTZ R0, R69, UR4, -R32 ;  /* 0x0000000445007c23 */ /* 0x002fce0008010820 */
[----:B------:R-:W-:Y:S01]  /*133d0*/  HMMA.16816.F32.BF16 R44, R8, R30, R44 ;  /* 0x0000001e082c723c */ /* 0x000fe2000004182c */
[----:B------:R-:W-:Y:S01]  /*133e0*/  MOV R21, R197 ;  /* 0x000000c500157202 */ /* 0x000fe20000000f00 */
[----:B------:R1:W5:Y:S01]  /*133f0*/  LDL.LU R239, [R1+0x84] ;  /* 0x0000840001ef7983 */ /* 0x0003620000300800 */
[----:B------:R-:W2:Y:S01]  /*13400*/  MUFU.EX2 R13, R0 ;  /* 0x00000000000d7308 */ /* 0x000ea20000000800 */
        /* <DEDUP_REMOVED lines=13> */
[----:B------:R-:W-:Y:S02]  /*134e0*/  F2FP.BF16.F32.PACK_AB R196, R18, R17 ;  /* 0x0000001112c4723e */ /* 0x000fe400000010ff */
[----:B---3--:R-:W-:-:S02]  /*134f0*/  F2FP.BF16.F32.PACK_AB R197, R16, R15 ;  /* 0x0000000f10c5723e */ /* 0x008fc400000010ff */
[----:B------:R-:W-:Y:S02]  /*13500*/  F2FP.BF16.F32.PACK_AB R198, R19, R20 ;  /* 0x0000001413c6723e */ /* 0x000fe400000010ff */
[----:B--2---:R-:W-:Y:S01]  /*13510*/  F2FP.BF16.F32.PACK_AB R199, R13, R14 ;  /* 0x0000000e0dc7723e */ /* 0x004fe200000010ff */
[C---:B------:R-:W-:Y:S01]  /*13520*/  HMMA.16816.F32.BF16 R148, R8.reuse, R24, R148 ;  /* 0x000000180894723c */ /* 0x040fe20000041894 */
[----:B------:R-:W-:Y:S02]  /*13530*/  MOV R70, R184 ;  /* 0x000000b800467202 */ /* 0x000fe40000000f00 */
[----:B------:R-:W-:Y:S02]  /*13540*/  MOV R88, R185 ;  /* 0x000000b900587202 */ /* 0x000fe40000000f00 */
[----:B------:R-:W-:Y:S02]  /*13550*/  MOV R90, R187 ;  /* 0x000000bb005a7202 */ /* 0x000fe40000000f00 */
[----:B------:R2:W3:Y:S01]  /*13560*/  LDSM.16.MT88.4 R184, [R35+0xd800] ;  /* 0x00d8000023b8783b */ /* 0x0004e20000004200 */
[----:B------:R-:W-:Y:S01]  /*13570*/  HMMA.16816.F32.BF16 R24, R8, R26, R192 ;  /* 0x0000001a0818723c */ /* 0x000fe200000418c0 */
[----:B------:R-:W-:Y:S01]  /*13580*/  MOV R69, R91 ;  /* 0x0000005b00457202 */ /* 0x000fe20000000f00 */
[----:B------:R-:W-:Y:S01]  /*13590*/  FFMA.FTZ R10, R23, UR4, -R34 ;  /* 0x00000004170a7c23 */ /* 0x000fe20008010822 */
[--C-:B------:R-:W-:Y:S01]  /*135a0*/  FFMA.FTZ R9, R4, UR4, -R33.reuse ;  /* 0x0000000404097c23 */ /* 0x100fe20008010821 */
[----:B------:R-:W-:Y:S01]  /*135b0*/  MOV R91, R201 ;  /* 0x000000c9005b7202 */ /* 0x000fe20000000f00 */
[--C-:B------:R-:W-:Y:S01]  /*135c0*/  FFMA.FTZ R8, R5, UR4, -R33.reuse ;  /* 0x0000000405087c23 */ /* 0x100fe20008010821 */
[----:B------:R-:W-:Y:S01]  /*135d0*/  FFMA.FTZ R0, R6, UR4, -R33 ;  /* 0x0000000406007c23 */ /* 0x000fe20008010821 */
[----:B------:R-:W-:Y:S01]  /*135e0*/  MOV R23, R70 ;  /* 0x0000004600177202 */ /* 0x000fe20000000f00 */
[----:B------:R-:W-:Y:S01]  /*135f0*/  IMAD.MOV.U32 R4, RZ, RZ, R71 ;  /* 0x000000ffff047224 */ /* 0x000fe200078e0047 */
[----:B------:R-:W-:Y:S01]  /*13600*/  MOV R5, R72 ;  /* 0x0000004800057202 */ /* 0x000fe20000000f00 */
[----:B------:R-:W-:Y:S01]  /*13610*/  IMAD.MOV.U32 R6, RZ, RZ, R75 ;  /* 0x000000ffff067224 */ /* 0x000fe200078e004b */
[----:B------:R-:W-:Y:S01]  /*13620*/  MOV R71, R73 ;  /* 0x0000004900477202 */ /* 0x000fe20000000f00 */
[----:B------:R1:W3:Y:S01]  /*13630*/  LDSM.16.MT88.4 R192, [R36+0x3800] ;  /* 0x0038000024c0783b */ /* 0x0002e20000004200 */
[----:B------:R-:W-:-:S02]  /*13640*/  MOV R70, R74 ;  /* 0x0000004a00467202 */ /* 0x000fc40000000f00 */
[----:B------:R-:W-:Y:S01]  /*13650*/  HMMA.16816.F32.BF16 R72, R196, R80, R84 ;  /* 0x00000050c448723c */ /* 0x000fe20000041854 */
[----:B------:R-:W-:Y:S01]  /*13660*/  MOV R201, R238 ;  /* 0x000000ee00c97202 */ /* 0x000fe20000000f00 */
[----:B--2---:R-:W-:Y:S01]  /*13670*/  IMAD.MOV.U32 R35, RZ, RZ, R7 ;  /* 0x000000ffff237224 */ /* 0x004fe200078e0007 */
[----:B------:R-:W-:Y:S01]  /*13680*/  MOV R86, R30 ;  /* 0x0000001e00567202 */ /* 0x000fe20000000f00 */
[----:B------:R2:W5:Y:S01]  /*13690*/  LDL.LU R238, [R1+0x80] ;  /* 0x0000800001ee7983 */ /* 0x0005620000300800 */
[----:B------:R-:W-:Y:S01]  /*136a0*/  IMAD.MOV.U32 R30, RZ, RZ, R88 ;  /* 0x000000ffff1e7224 */ /* 0x000fe200078e0058 */
[----:B------:R-:W-:Y:S02]  /*136b0*/  MOV R42, R90 ;  /* 0x0000005a002a7202 */ /* 0x000fe40000000f00 */
[----:B------:R-:W-:Y:S02]  /*136c0*/  MOV R87, R35 ;  /* 0x0000002300577202 */ /* 0x000fe40000000f00 */
[----:B------:R-:W-:-:S02]  /*136d0*/  MOV R35, R89 ;  /* 0x0000005900237202 */ /* 0x000fc40000000f00 */
[----:B-1----:R-:W-:Y:S02]  /*136e0*/  MOV R36, R91 ;  /* 0x0000005b00247202 */ /* 0x002fe40000000f00 */
[----:B------:R-:W-:Y:S01]  /*136f0*/  HMMA.16816.F32.BF16 R88, R196, R96, R60 ;  /* 0x00000060c458723c */ /* 0x000fe2000004183c */
[--C-:B----4-:R-:W-:Y:S02]  /*13700*/  FFMA.FTZ R11, R233, UR4, -R34.reuse ;  /* 0x00000004e90b7c23 */ /* 0x110fe40008010822 */
[----:B------:R2:W5:Y:S04]  /*13710*/  LDL.LU R233, [R1+0x7c] ;  /* 0x00007c0001e97983 */ /* 0x0005680000300800 */
[----:B------:R-:W4:Y:S04]  /*13720*/  LDL.LU R62, [R1+0x4c] ;  /* 0x00004c00013e7983 */ /* 0x000f280000300800 */
[----:B------:R-:W2:Y:S01]  /*13730*/  LDL.LU R63, [R1+0x50] ;  /* 0x00005000013f7983 */ /* 0x000ea20000300800 */
[----:B------:R-:W-:Y:S01]  /*13740*/  FFMA.FTZ R12, R22, UR4, -R34 ;  /* 0x00000004160c7c23 */ /* 0x000fe20008010822 */
[----:B------:R-:W-:Y:S01]  /*13750*/  MOV R7, R181 ;  /* 0x000000b500077202 */ /* 0x000fe20000000f00 */
[----:B------:R-:W-:Y:S01]  /*13760*/  IMAD.MOV.U32 R32, RZ, RZ, R180 ;  /* 0x000000ffff207224 */ /* 0x000fe200078e00b4 */
[----:B------:R-:W-:-:S02]  /*13770*/  MOV R29, R68 ;  /* 0x00000044001d7202 */ /* 0x000fc40000000f00 */
[----:B------:R-:W-:Y:S02]  /*13780*/  MOV R22, R69 ;  /* 0x0000004500167202 */ /* 0x000fe40000000f00 */
[----:B------:R-:W-:Y:S02]  /*13790*/  MOV R69, R182 ;  /* 0x000000b600457202 */ /* 0x000fe40000000f00 */
[----:B------:R-:W-:Y:S02]  /*137a0*/  MOV R68, R183 ;  /* 0x000000b700447202 */ /* 0x000fe40000000f00 */
[----:B---3--:R-:W-:Y:S01]  /*137b0*/  HMMA.16816.F32.BF16 R180, R196, R186, R92 ;  /* 0x000000bac4b4723c */ /* 0x008fe2000004185c */
[----:B------:R-:W-:Y:S01]  /*137c0*/  IMAD.MOV.U32 R60, RZ, RZ, R4 ;  /* 0x000000ffff3c7224 */ /* 0x000fe200078e0004 */
[----:B------:R-:W-:-:S06]  /*137d0*/  MOV R61, R5 ;  /* 0x00000005003d7202 */ /* 0x000fcc0000000f00 */
[----:B------:R-:W-:Y:S01]  /*137e0*/  HMMA.16816.F32.BF16 R92, R196, R98, R56 ;  /* 0x00000062c45c723c */ /* 0x000fe20000041838 */
[----:B------:R-:W-:Y:S02]  /*137f0*/  MOV R58, R6 ;  /* 0x00000006003a7202 */ /* 0x000fe40000000f00 */
[----:B------:R-:W-:Y:S02]  /*13800*/  MOV R59, R7 ;  /* 0x00000007003b7202 */ /* 0x000fe40000000f00 */
[----:B------:R1:W3:Y:S01]  /*13810*/  LDSM.16.MT88.4 R4, [R41+0x3800] ;  /* 0x003800002904783b */ /* 0x0002e20000004200 */
[----:B------:R-:W-:Y:S01]  /*13820*/  FFMA.FTZ R2, R2, UR4, -R33 ;  /* 0x0000000402027c23 */ /* 0x000fe20008010821 */
[----:B------:R-:W-:Y:S01]  /*13830*/  MOV R85, R31 ;  /* 0x0000001f00557202 */ /* 0x000fe20000000f00 */
[----:B------:R-:W-:Y:S01]  /*13840*/  IMAD.MOV.U32 R84, RZ, RZ, R28 ;  /* 0x000000ffff547224 */ /* 0x000fe200078e001c */
[----:B------:R-:W-:Y:S01]  /*13850*/  MOV R33, R29 ;  /* 0x0000001d00217202 */ /* 0x000fe20000000f00 */
[----:B------:R-:W-:Y:S01]  /*13860*/  MUFU.EX2 R28, R10 ;  /* 0x0000000a001c7308 */ /* 0x000fe20000000800 */
[----:B------:R-:W-:-:S02]  /*13870*/  MOV R34, R22 ;  /* 0x0000001600227202 */ /* 0x000fc40000000f00 */
[----:B------:R-:W-:-:S05]  /*13880*/  MOV R31, R23 ;  /* 0x00000017001f7202 */ /* 0x000fca0000000f00 */
[----:B------:R1:W-:Y:S08]  /*13890*/  MUFU.EX2 R22, R12 ;  /* 0x0000000c00167308 */ /* 0x0003f00000000800 */
[----:B------:R1:W3:Y:S08]  /*138a0*/  MUFU.EX2 R23, R11 ;  /* 0x0000000b00177308 */ /* 0x0002f00000000800 */
[----:B------:R-:W-:Y:S08]  /*138b0*/  MUFU.EX2 R29, R3 ;  /* 0x00000003001d7308 */ /* 0x000ff00000000800 */
[----:B------:R-:W-:Y:S08]  /*138c0*/  MUFU.EX2 R2, R2 ;  /* 0x0000000200027308 */ /* 0x000ff00000000800 */
[----:B------:R-:W3:Y:S08]  /*138d0*/  MUFU.EX2 R9, R9 ;  /* 0x0000000900097308 */ /* 0x000ef00000000800 */
[----:B------:R-:W-:Y:S08]  /*138e0*/  MUFU.EX2 R8, R8 ;  /* 0x0000000800087308 */ /* 0x000ff00000000800 */
[----:B------:R-:W3:Y:S01]  /*138f0*/  MUFU.EX2 R10, R0 ;  /* 0x00000000000a7308 */ /* 0x000ee20000000800 */
[----:B-1----:R-:W-:Y:S01]  /*13900*/  FFMA.FTZ R12, R59, R40, R58 ;  /* 0x000000283b0c7223 */ /* 0x002fe2000001003a */
[----:B------:R-:W-:Y:S01]  /*13910*/  FFMA.FTZ R11, R61, R39, R60 ;  /* 0x000000273d0b7223 */ /* 0x000fe2000001003c */
[----:B------:R-:W-:Y:S01]  /*13920*/  IMAD.MOV.U32 R58, RZ, RZ, R200 ;  /* 0x000000ffff3a7224 */ /* 0x000fe200078e00c8 */
[----:B------:R-:W-:Y:S01]  /*13930*/  MOV R59, R201 ;  /* 0x000000c9003b7202 */ /* 0x000fe20000000f00 */
[----:B------:R-:W-:Y:S01]  /*13940*/  HMMA.16816.F32.BF16 R172, R196, R184, R172 ;  /* 0x000000b8c4ac723c */ /* 0x000fe200000418ac */
[----:B------:R-:W-:-:S02]  /*13950*/  MOV R60, R202 ;  /* 0x000000ca003c7202 */ /* 0x000fc40000000f00 */
[----:B------:R-:W-:Y:S02]  /*13960*/  MOV R61, R203 ;  /* 0x000000cb003d7202 */ /* 0x000fe40000000f00 */
[----:B---3--:R-:W-:Y:S02]  /*13970*/  F2FP.BF16.F32.PACK_AB R200, R23, R22 ;  /* 0x0000001617c8723e */ /* 0x008fe400000010ff */
[----:B------:R-:W-:Y:S01]  /*13980*/  F2FP.BF16.F32.PACK_AB R201, R9, R2 ;  /* 0x0000000209c9723e */ /* 0x000fe200000010ff */
[----:B------:R-:W-:Y:S01]  /*13990*/  HMMA.16816.F32.BF16 R76, R196, R82, R76 ;  /* 0x00000052c44c723c */ /* 0x000fe2000004184c */
[----:B------:R-:W-:Y:S02]  /*139a0*/  F2FP.BF16.F32.PACK_AB R202, R29, R28 ;  /* 0x0000001c1dca723e */ /* 0x000fe400000010ff */
[----:B------:R-:W-:-:S05]  /*139b0*/  F2FP.BF16.F32.PACK_AB R203, R10, R8 ;  /* 0x000000080acb723e */ /* 0x000fca00000010ff */
[----:B------:R-:W-:Y:S01]  /*139c0*/  HMMA.16816.F32.BF16 R104, R196, R112, R104 ;  /* 0x00000070c468723c */ /* 0x000fe20000041868 */
[----:B------:R-:W-:-:S07]  /*139d0*/  IMAD.MOV.U32 R41, RZ, RZ, R68 ;  /* 0x000000ffff297224 */ /* 0x000fce00078e0044 */
[----:B------:R-:W-:Y:S01]  /*139e0*/  HMMA.16816.F32.BF16 R108, R196, R114, R108 ;  /* 0x00000072c46c723c */ /* 0x000fe2000004186c */
[----:B------:R-:W-:-:S07]  /*139f0*/  MOV R56, R70 ;  /* 0x0000004600387202 */ /* 0x000fce0000000f00 */
[C---:B------:R-:W-:Y:S08]  /*13a00*/  HMMA.16816.F32.BF16 R120, R196.reuse, R128, R120 ;  /* 0x00000080c478723c */ /* 0x040ff00000041878 */
[C---:B------:R-:W-:Y:S08]  /*13a10*/  HMMA.16816.F32.BF16 R124, R196.reuse, R130, R124 ;  /* 0x00000082c47c723c */ /* 0x040ff0000004187c */
[C---:B------:R-:W-:Y:S08]  /*13a20*/  HMMA.16816.F32.BF16 R136, R196.reuse, R144, R136 ;  /* 0x00000090c488723c */ /* 0x040ff00000041888 */
[C---:B------:R-:W-:Y:S08]  /*13a30*/  HMMA.16816.F32.BF16 R140, R196.reuse, R146, R140 ;  /* 0x00000092c48c723c */ /* 0x040ff0000004188c */
[C---:B------:R-:W-:Y:S08]  /*13a40*/  HMMA.16816.F32.BF16 R188, R196.reuse, R192, R188 ;  /* 0x000000c0c4bc723c */ /* 0x040ff000000418bc */
[C---:B------:R-:W-:Y:S08]  /*13a50*/  HMMA.16816.F32.BF16 R152, R196.reuse, R194, R152 ;  /* 0x000000c2c498723c */ /* 0x040ff00000041898 */
[----:B------:R-:W-:Y:S01]  /*13a60*/  HMMA.16816.F32.BF16 R160, R196, R4, R160 ;  /* 0x00000004c4a0723c */ /* 0x000fe200000418a0 */
[----:B------:R-:W-:-:S07]  /*13a70*/  FADD.FTZ R21, R21, R11 ;  /* 0x0000000b15157221 */ /* 0x000fce0000010000 */
[----:B------:R-:W-:Y:S01]  /*13a80*/  HMMA.16816.F32.BF16 R196, R196, R6, R52 ;  /* 0x00000006c4c4723c */ /* 0x000fe20000041834 */
[----:B------:R-:W-:Y:S02]  /*13a90*/  MOV R53, R85 ;  /* 0x0000005500357202 */ /* 0x000fe40000000f00 */
[----:B------:R-:W-:Y:S02]  /*13aa0*/  MOV R55, R87 ;  /* 0x0000005700377202 */ /* 0x000fe40000000f00 */
[----:B------:R-:W-:Y:S01]  /*13ab0*/  MOV R54, R86 ;  /* 0x0000005600367202 */ /* 0x000fe20000000f00 */
[----:B------:R-:W-:Y:S02]  /*13ac0*/  FADD.FTZ R12, R53, R12 ;  /* 0x0000000c350c7221 */ /* 0x000fe40000010000 */
[----:B------:R-:W-:Y:S01]  /*13ad0*/  HMMA.16816.F32.BF16 R132, R200, R144, R132 ;  /* 0x00000090c884723c */ /* 0x000fe20000041884 */
[----:B------:R-:W-:Y:S01]  /*13ae0*/  MOV R57, R71 ;  /* 0x0000004700397202 */ /* 0x000fe20000000f00 */
[----:B------:R-:W-:-:S06]  /*13af0*/  FADD.FTZ R11, R41, R12 ;  /* 0x0000000c290b7221 */ /* 0x000fcc0000010000 */
[C---:B------:R-:W-:Y:S08]  /*13b00*/  HMMA.16816.F32.BF16 R144, R200.reuse, R146, R100 ;  /* 0x00000092c890723c */ /* 0x040ff00000041864 */
[C---:B------:R-:W-:Y:S08]  /*13b10*/  HMMA.16816.F32.BF16 R100, R200.reuse, R112, R212 ;  /* 0x00000070c864723c */ /* 0x040ff000000418d4 */
[C---:B------:R-:W-:Y:S08]  /*13b20*/  HMMA.16816.F32.BF16 R112, R200.reuse, R114, R156 ;  /* 0x00000072c870723c */ /* 0x040ff0000004189c */
[----:B------:R-:W-:Y:S01]  /*13b30*/  HMMA.16816.F32.BF16 R156, R200, R4, R48 ;  /* 0x00000004c89c723c */ /* 0x000fe20000041830 */
[----:B------:R-:W-:Y:S01]  /*13b40*/  FADD.FTZ R4, R56, R21 ;  /* 0x0000001538047221 */ /* 0x000fe20000010000 */
[----:B------:R-:W-:-:S03]  /*13b50*/  FADD.FTZ R5, R59, R11 ;  /* 0x0000000b3b057221 */ /* 0x000fc60000010000 */
        /* <DEDUP_REMOVED lines=8> */
[----:B----4-:R-:W-:Y:S01]  /*13be0*/  FFMA.FTZ R3, R62, R38, R232 ;  /* 0x000000263e037223 */ /* 0x010fe200000100e8 */
[----:B--2---:R-:W-:-:S03]  /*13bf0*/  FFMA.FTZ R0, R63, R37, R230 ;  /* 0x000000253f007223 */ /* 0x004fc600000100e6 */
[----:B------:R-:W-:Y:S01]  /*13c00*/  FADD.FTZ R3, R54, R3 ;  /* 0x0000000336037221 */ /* 0x000fe20000010000 */
[----:B------:R-:W-:Y:S01]  /*13c10*/  MOV R62, R69 ;  /* 0x00000045003e7202 */ /* 0x000fe20000000f00 */
[----:B------:R-:W-:Y:S01]  /*13c20*/  FADD.FTZ R4, R208, R4 ;  /* 0x00000004d0047221 */ /* 0x000fe20000010000 */
[----:B------:R-:W-:Y:S01]  /*13c30*/  FADD.FTZ R0, R55, R0 ;  /* 0x0000000037007221 */ /* 0x000fe20000010000 */
[----:B------:R-:W-:Y:S01]  /*13c40*/  FADD.FTZ R3, R57, R3 ;  /* 0x0000000339037221 */ /* 0x000fe20000010000 */
[----:B------:R-:W-:Y:S01]  /*13c50*/  IMAD.MOV.U32 R63, RZ, RZ, R84 ;  /* 0x000000ffff3f7224 */ /* 0x000fe200078e0054 */
[----:B------:R1:W5:Y:S01]  /*13c60*/  LDL.LU R232, [R1+0x78] ;  /* 0x0000780001e87983 */ /* 0x0003620000300800 */
        /* <DEDUP_REMOVED lines=48> */
[C---:B------:R-:W-:Y:S01]  /*13f70*/  HMMA.16816.F32.BF16 R116, R200.reuse, R128, R116 ;  /* 0x00000080c874723c */ /* 0x040fe20000041874 */
[----:B------:R-:W2:Y:S02]  /*13f80*/  S2R R234, SR_TID.X ;  /* 0x0000000000ea7919 */ /* 0x000ea40000002100 */
        /* <DEDUP_REMOVED lines=10> */
[----:B-12---:R-:W-:-:S15]  /*14030*/  UIADD3 UR6, UPT, UPT, UR20, -0x4, URZ ;  /* 0xfffffffc14067890 */ /* 0x006fde000fffe0ff */
[----:B------:R-:W-:-:S04]  /*14040*/  NOP ;  /* 0x0000000000007918 */ /* 0x000fc80000000000 */
.L_x_251:
[----:B------:R-:W-:-:S09]  /*14050*/  UISETP.GE.AND UP0, UPT, UR6, URZ, UPT ;  /* 0x000000ff0600728c */ /* 0x000fd2000bf06270 */
[----:B------:R-:W-:Y:S05]  /*14060*/  BRA.U !UP0, `(.L_x_254) ;  /* 0x0000004108307547 */ /* 0x000fea000b800000 */
[----:B------:R-:W2:Y:S01]  /*14070*/  LDL.LU R2, [R1+0x70] ;  /* 0x0000700001027983 */ /* 0x000ea20000300800 */
[----:B------:R-:W-:Y:S01]  /*14080*/  SHF.R.U32.HI R228, RZ, 0x1, R234 ;  /* 0x00000001ffe47819 */ /* 0x000fe200000116ea */
[----:B------:R-:W1:Y:S01]  /*14090*/  LDC.64 R244, c[0x0][0x3c0] ;  /* 0x0000f000fff47b82 */ /* 0x000e620000000a00 */
[----:B------:R-:W3:Y:S01]  /*140a0*/  LDCU UR4, c[0x0][0x440] ;  /* 0x00008800ff0477ac */ /* 0x000ee20008000800 */
[----:B------:R-:W4:Y:S01]  /*140b0*/  S2R R234, SR_TID.X ;  /* 0x0000000000ea7919 */ /* 0x000f220000002100 */
[----:B------:R-:W-:Y:S01]  /*140c0*/  IMAD.MOV.U32 R229, RZ, RZ, 0x20 ;  /* 0x00000020ffe57424 */ /* 0x000fe200078e00ff */
[----:B------:R-:W-:Y:S01]  /*140d0*/  MOV R231, 0x20 ;  /* 0x0000002000e77802 */ /* 0x000fe20000000f00 */
[----:B------:R-:W-:Y:S01]  /*140e0*/  IMAD.MOV.U32 R170, RZ, RZ, R164 ;  /* 0x000000ffffaa7224 */ /* 0x000fe200078e00a4 */
[----:B------:R-:W-:Y:S01]  /*140f0*/  UMOV UR8, 0x400 ;  /* 0x0000040000087882 */ /* 0x000fe20000000000 */
[----:B------:R-:W-:Y:S01]  /*14100*/  IMAD.MOV.U32 R169, RZ, RZ, R166 ;  /* 0x000000ffffa97224 */ /* 0x000fe200078e00a6 */
[----:B------:R-:W4:Y:S01]  /*14110*/  S2UR UR7, SR_CgaCtaId ;  /* 0x00000000000779c3 */ /* 0x000f220000008800 */
[----:B------:R-:W-:Y:S01]  /*14120*/  IMAD.MOV.U32 R165, RZ, RZ, R167 ;  /* 0x000000ffffa57224 */ /* 0x000fe200078e00a7 */
[----:B------:R-:W1:Y:S01]  /*14130*/  LDCU UR9, c[0x0][0x440] ;  /* 0x00008800ff0977ac */ /* 0x000e620008000800 */
[----:B-----5:R-:W-:-:S02]  /*14140*/  IMAD.MOV.U32 R3, RZ, RZ, R168 ;  /* 0x000000ffff037224 */ /* 0x020fc400078e00a8 */
[----:B------:R-:W-:Y:S01]  /*14150*/  IMAD.MOV.U32 R237, RZ, RZ, 0x40 ;  /* 0x00000040ffed7424 */ /* 0x000fe200078e00ff */
[----:B---3--:R-:W-:Y:S01]  /*14160*/  ISETP.GE.AND P1, PT, R230, UR4, PT ;  /* 0x00000004e6007c0c */ /* 0x008fe2000bf26270 */
[----:B------:R-:W3:Y:S01]  /*14170*/  LDCU UR4, c[0x0][0x45c] ;  /* 0x00008b80ff0477ac */ /* 0x000ee20008000800 */
[----:B----4-:R-:W-:Y:S01]  /*14180*/  ULEA UR7, UR7, UR8, 0x18 ;  /* 0x0000000807077291 */ /* 0x010fe2000f8ec0ff */
[C---:B------:R-:W-:Y:S01]  /*14190*/  IMAD.SHL.U32 R0, R234.reuse, 0x40, RZ ;  /* 0x00000040ea007824 */ /* 0x040fe200078e00ff */
[C---:B------:R-:W-:Y:S01]  /*141a0*/  LOP3.LUT P2, RZ, R234.reuse, 0x2, RZ, 0xc0, !PT ;  /* 0x00000002eaff7812 */ /* 0x040fe2000784c0ff */
[C---:B------:R-:W-:Y:S01]  /*141b0*/  IMAD.SHL.U32 R235, R234.reuse, 0x40, RZ ;  /* 0x00000040eaeb7824 */ /* 0x040fe200078e00ff */
[----:B------:R-:W-:Y:S02]  /*141c0*/  LOP3.LUT P0, RZ, R234, 0x2, RZ, 0xc0, !PT ;  /* 0x00000002eaff7812 */ /* 0x000fe4000780c0ff */
[----:B------:R-:W-:Y:S02]  /*141d0*/  SEL R229, R229, 0xffffffe0, !P2 ;  /* 0xffffffe0e5e57807 */ /* 0x000fe40005000000 */
[----:B------:R-:W-:-:S02]  /*141e0*/  SEL R231, R231, 0xffffffe0, !P0 ;  /* 0xffffffe0e7e77807 */ /* 0x000fc40004000000 */
[----:B------:R-:W-:Y:S02]  /*141f0*/  LOP3.LUT R236, R235, 0x400, RZ, 0xc0, !PT ;  /* 0x00000400ebec7812 */ /* 0x000fe400078ec0ff */
[----:B--2---:R-:W-:Y:S02]  /*14200*/  LOP3.LUT R228, R2, 0x8, R228, 0x78, !PT ;  /* 0x0000000802e47812 */ /* 0x004fe400078e78e4 */
[----:B-1----:R-:W-:Y:S02]  /*14210*/  SHF.L.U64.HI R2, R244, 0x4, R245 ;  /* 0x00000004f4027819 */ /* 0x002fe400000102f5 */
[----:B------:R-:W-:Y:S01]  /*14220*/  LOP3.LUT R228, R228, 0x200, R0, 0xf8, !PT ;  /* 0x00000200e4e47812 */ /* 0x000fe200078ef800 */
[----:B------:R-:W-:-:S03]  /*14230*/  IMAD.SHL.U32 R0, R244, 0x10, RZ ;  /* 0x00000010f4007824 */ /* 0x000fc600078e00ff */
[----:B------:R-:W-:-:S04]  /*14240*/  LEA R228, R228, UR5, 0x1 ;  /* 0x00000005e4e47c11 */ /* 0x000fc8000f8e08ff */
[----:B------:R-:W-:Y:S01]  /*14250*/  IADD3 R229, PT, PT, R229, R228, RZ ;  /* 0x000000e4e5e57210 */ /* 0x000fe20007ffe0ff */
[C---:B------:R-:W-:Y:S02]  /*14260*/  VIADD R0, R228.reuse, 0xc040 ;  /* 0x0000c040e4007836 */ /* 0x040fe40000000000 */
[----:B------:R-:W-:-:S03]  /*14270*/  VIADD R2, R228, 0xc000 ;  /* 0x0000c000e4027836 */ /* 0x000fc60000000000 */
[----:B------:R1:W-:Y:S04]  /*14280*/  STL [R1+0x54], R0 ;  /* 0x0000540001007387 */ /* 0x0003e80000100800 */
[----:B------:R1:W-:Y:S01]  /*14290*/  STL [R1+0x58], R2 ;  /* 0x0000580201007387 */ /* 0x0003e20000100800 */
[----:B---3--:R-:W-:Y:S05]  /*142a0*/  BRA `(.L_x_255) ;  /* 0x0000000400387947 */ /* 0x008fea0003800000 */
.L_x_257:
[----:B------:R-:W1:Y:S01]  /*142b0*/  LDC.64 R166, c[0x0][0x3b8] ;  /* 0x0000ee00ffa67b82 */ /* 0x000e620000000a00 */
[----:B------:R-:W-:Y:S01]  /*142c0*/  UIADD3 UR8, UPT, UPT, UR6, -0x1, URZ ;  /* 0xffffffff06087890 */ /* 0x000fe2000fffe0ff */
[----:B------:R-:W-:Y:S04]  /*142d0*/  LOP3.LUT R0, R241, 0x1f8, RZ, 0xc0, !PT ;  /* 0x000001f8f1007812 */ /* 0x000fe800078ec0ff */
[----:B------:R-:W-:Y:S04]  /*142e0*/  LOP3.LUT R164, R0, 0x38, R234, 0x78, !PT ;  /* 0x0000003800a47812 */ /* 0x000fe800078e78ea */
[----:B------:R-:W-:Y:S04]  /*142f0*/  LOP3.LUT R238, R164, 0x1e00, R241, 0xf8, !PT ;  /* 0x00001e00a4ee7812 */ /* 0x000fe800078ef8f1 */
[----:B------:R-:W-:Y:S01]  /*14300*/  LEA R238, R238, UR5, 0x1 ;  /* 0x00000005eeee7c11 */ /* 0x000fe2000f8e08ff */
[----:B-1----:R-:W-:Y:S04]  /*14310*/  IMAD.WIDE.U32 R204, R166, UR8, RZ ;  /* 0x00000008a6cc7c25 */ /* 0x002fe8000f8e00ff */
[----:B------:R-:W-:Y:S02]  /*14320*/  IMAD.SHL.U32 R2, R204, 0x40, RZ ;  /* 0x00000040cc027824 */ /* 0x000fe400078e00ff */
[----:B------:R-:W-:Y:S03]  /*14330*/  IMAD R205, R167, UR8, R205 ;  /* 0x00000008a7cd7c24 */ /* 0x000fe6000f8e02cd */
[-C--:B------:R-:W-:Y:S02]  /*14340*/  @!P1 LEA R212, P5, R2, R240.reuse, 0x1 ;  /* 0x000000f002d49211 */ /* 0x080fe400078a08ff */
[----:B------:R-:W-:Y:S02]  /*14350*/  SHF.L.U64.HI R205, R204, 0x6, R205 ;  /* 0x00000006cccd7819 */ /* 0x000fe400000102cd */
[C---:B------:R-:W-:Y:S02]  /*14360*/  @!P4 LEA R208, P2, R2.reuse, R240, 0x1 ;  /* 0x000000f002d0c211 */ /* 0x040fe400078408ff */
[CCC-:B------:R-:W-:Y:S02]  /*14370*/  @!P1 LEA.HI.X R213, R2.reuse, R239.reuse, R205.reuse, 0x1, P5 ;  /* 0x000000ef02d59211 */ /* 0x1c0fe400028f0ccd */
[----:B------:R-:W-:Y:S02]  /*14380*/  @!P4 LEA.HI.X R209, R2, R239, R205, 0x1, P2 ;  /* 0x000000ef02d1c211 */ /* 0x000fe400010f0ccd */
[C---:B------:R-:W-:Y:S01]  /*14390*/  LEA R0, P3, R166.reuse, R2, 0x4 ;  /* 0x00000002a6007211 */ /* 0x040fe200078620ff */
[----:B------:R-:W-:Y:S01]  /*143a0*/  @!PT LDS RZ, [RZ] ;  /* 0x00000000fffff984 */ /* 0x000fe20000000800 */
[----:B------:R-:W-:Y:S01]  /*143b0*/  @!PT LDS RZ, [RZ] ;  /* 0x00000000fffff984 */ /* 0x000fe20000000800 */
[----:B------:R-:W-:Y:S01]  /*143c0*/  @!PT LDS RZ, [RZ] ;  /* 0x00000000fffff984 */ /* 0x000fe20000000800 */
[----:B------:R-:W-:Y:S03]  /*143d0*/  @!P1 LDGSTS.E.BYPASS.LTC128B.128 [R238+0x8000], desc[UR22][R212.64] ;  /* 0x08000000d4ee9fae */ /* 0x000fe6000b981a16 */
[--C-:B------:R-:W-:Y:S01]  /*143e0*/  LEA.HI.X R2, R166, R205, R167.reuse, 0x4, P3 ;  /* 0x000000cda6027211 */ /* 0x100fe200018f24a7 */
[----:B------:R1:W-:Y:S01]  /*143f0*/  @P1 STS.128 [R238+0x8000], RZ ;  /* 0x008000ffee001388 */ /* 0x0003e20000000c00 */
[----:B------:R-:W-:Y:S02]  /*14400*/  @!P1 LEA R215, P6, R0, R240, 0x1 ;  /* 0x000000f000d79211 */ /* 0x000fe400078c08ff */
[----:B------:R-:W-:Y:S01]  /*14410*/  @!P1 LEA R168, P3, R166, R0, 0x4 ;  /* 0x00000000a6a89211 */ /* 0x000fe200078620ff */
[----:B------:R-:W-:Y:S01]  /*14420*/  @!PT LDS RZ, [RZ] ;  /* 0x00000000fffff984 */ /* 0x000fe20000000800 */
[----:B------:R-:W-:Y:S01]  /*14430*/  @!PT LDS RZ, [RZ] ;  /* 0x00000000fffff984 */ /* 0x000fe20000000800 */
[----:B------:R-:W-:Y:S01]  /*14440*/  @!PT LDS RZ, [RZ] ;  /* 0x00000000fffff984 */ /* 0x000fe20000000800 */
[----:B------:R2:W-:Y:S01]  /*14450*/  @!P4 LDGSTS.E.BYPASS.LTC128B.128 [R238+0xa000], desc[UR22][R208.64+0x80] ;  /* 0x0a000080d0eecfae */ /* 0x0005e2000b981a16 */
[-CC-:B------:R-:W-:Y:S02]  /*14460*/  @!P1 LEA.HI.X R211, R0, R239.reuse, R2.reuse, 0x1, P6 ;  /* 0x000000ef00d39211 */ /* 0x180fe400030f0c02 */
[--C-:B------:R-:W-:Y:S01]  /*14470*/  @!P1 LEA.HI.X R205, R166, R2, R167.reuse, 0x4, P3 ;  /* 0x00000002a6cd9211 */ /* 0x100fe200018f24a7 */
[----:B------:R1:W-:Y:S01]  /*14480*/  @P4 STS.128 [R238+0xa000], RZ ;  /* 0x00a000ffee004388 */ /* 0x0003e20000000c00 */
[----:B------:R-:W-:Y:S02]  /*14490*/  @!P4 LEA R206, P3, R0, R240, 0x1 ;  /* 0x000000f000cec211 */ /* 0x000fe400078608ff */
[-C--:B------:R-:W-:Y:S02]  /*144a0*/  @!P4 LEA R164, P2, R166, R0.reuse, 0x4 ;  /* 0x00000000a6a4c211 */ /* 0x080fe400078420ff */
[-C--:B------:R-:W-:Y:S02]  /*144b0*/  @!P4 LEA.HI.X R207, R0, R239.reuse, R2, 0x1, P3 ;  /* 0x000000ef00cfc211 */ /* 0x080fe400018f0c02 */
[C---:B------:R-:W-:Y:S02]  /*144c0*/  LEA R171, P5, R166.reuse, R0, 0x5 ;  /* 0x00000000a6ab7211 */ /* 0x040fe400078a28ff */
[CCC-:B------:R-:W-:Y:S02]  /*144d0*/  @!P4 LEA.HI.X R214, R166.reuse, R2.reuse, R167.reuse, 0x4, P2 ;  /* 0x00000002a6d6c211 */ /* 0x1c0fe400010f24a7 */
[----:B------:R-:W-:Y:S02]  /*144e0*/  LEA.HI.X R167, R166, R2, R167, 0x5, P5 ;  /* 0x00000002a6a77211 */ /* 0x000fe400028f2ca7 */
[-C--:B------:R-:W-:Y:S02]  /*144f0*/  @!P1 LEA R0, P5, R168, R240.reuse, 0x1 ;  /* 0x000000f0a8009211 */ /* 0x080fe400078a08ff */
[-C--:B------:R-:W-:Y:S02]  /*14500*/  @!P4 LEA R204, P2, R164, R240.reuse, 0x1 ;  /* 0x000000f0a4ccc211 */ /* 0x080fe400078408ff */
[-C--:B------:R-:W-:Y:S02]  /*14510*/  @!P1 LEA.HI.X R168, R168, R239.reuse, R205, 0x1, P5 ;  /* 0x000000efa8a89211 */ /* 0x080fe400028f0ccd */
[-C--:B------:R-:W-:Y:S02]  /*14520*/  @!P4 LEA.HI.X R205, R164, R239.reuse, R214, 0x1, P2 ;  /* 0x000000efa4cdc211 */ /* 0x080fe400010f0cd6 */
[C---:B------:R-:W-:Y:S01]  /*14530*/  LEA R166, P3, R171.reuse, R240, 0x1 ;  /* 0x000000f0aba67211 */ /* 0x040fe200078608ff */
[----:B--2---:R-:W-:Y:S02]  /*14540*/  @!P1 IMAD.MOV.U32 R208, RZ, RZ, R215 ;  /* 0x000000ffffd09224 */ /* 0x004fe400078e00d7 */
[----:B------:R-:W-:Y:S01]  /*14550*/  @!P1 IMAD.MOV.U32 R209, RZ, RZ, R211 ;  /* 0x000000ffffd19224 */ /* 0x000fe200078e00d3 */
[----:B------:R-:W-:Y:S04]  /*14560*/  LEA.HI.X R167, R171, R239, R167, 0x1, P3 ;  /* 0x000000efaba77211 */ /* 0x000fe800018f0ca7 */
[----:B------:R-:W-:Y:S01]  /*14570*/  @!PT LDS RZ, [RZ] ;  /* 0x00000000fffff984 */ /* 0x000fe20000000800 */
[----:B------:R-:W-:Y:S01]  /*14580*/  @!PT LDS RZ, [RZ] ;  /* 0x00000000fffff984 */ /* 0x000fe20000000800 */
[----:B------:R-:W-:Y:S01]  /*14590*/  @!PT LDS RZ, [RZ] ;  /* 0x00000000fffff984 */ /* 0x000fe20000000800 */
[----:B------:R-:W-:Y:S04]  /*145a0*/  @!P1 LDGSTS.E.BYPASS.LTC128B.128 [R238+0x8800], desc[UR22][R208.64] ;  /* 0x08800000d0ee9fae */ /* 0x000fe8000b981a16 */
[----:B------:R1:W-:Y:S04]  /*145b0*/  @P1 STS.128 [R238+0x8800], RZ ;  /* 0x008800ffee001388 */ /* 0x0003e80000000c00 */
[----:B------:R-:W-:Y:S01]  /*145c0*/  @!PT LDS RZ, [RZ] ;  /* 0x00000000fffff984 */ /* 0x000fe20000000800 */
[----:B------:R-:W-:Y:S01]  /*145d0*/  @!PT LDS RZ, [RZ] ;  /* 0x00000000fffff984 */ /* 0x000fe20000000800 */
[----:B------:R-:W-:Y:S01]  /*145e0*/  @!PT LDS RZ, [RZ] ;  /* 0x00000000fffff984 */ /* 0x000fe20000000800 */
[----:B------:R2:W-:Y:S04]  /*145f0*/  @!P4 LDGSTS.E.BYPASS.LTC128B.128 [R238+0xa800], desc[UR22][R206.64+0x80] ;  /* 0x0a800080ceeecfae */ /* 0x0005e8000b981a16 */
[----:B------:R1:W-:Y:S01]  /*14600*/  @P4 STS.128 [R238+0xa800], RZ ;  /* 0x00a800ffee004388 */ /* 0x0003e20000000c00 */
[----:B--2---:R-:W-:Y:S02]  /*14610*/  @!P1 IMAD.MOV.U32 R206, RZ, RZ, R0 ;  /* 0x000000ffffce9224 */ /* 0x004fe400078e0000 */
[----:B------:R-:W-:Y:S05]  /*14620*/  @!P1 IMAD.MOV.U32 R207, RZ, RZ, R168 ;  /* 0x000000ffffcf9224 */ /* 0x000fea00078e00a8 */
        /* <DEDUP_REMOVED lines=20> */
[----:B------:R-:W0:Y:S01]  /*14770*/  LDGDEPBAR ;  /* 0x00000000000079af */ /* 0x000e220000000000 */
[----:B------:R-:W-:Y:S05]  /*14780*/  BRA `(.L_x_256) ;  /* 0x0000001000987947 */ /* 0x000fea0003800000 */
.L_x_255:
[----:B--2---:R-:W2:Y:S01]  /*14790*/  LDL R12, [R1+0x14] ;  /* 0x00001400010c7983 */ /* 0x004ea20000100800 */
[----:B------:R-:W-:Y:S05]  /*147a0*/  DEPBAR.LE SB0, 0x0 ;  /* 0x000080000000791a */ /* 0x000fea0000000000 */
[----:B------:R-:W3:Y:S01]  /*147b0*/  LDL R16, [R1+0x10] ;  /* 0x0000100001107983 */ /* 0x000ee20000100800 */
[----:B------:R-:W-:Y:S01]  /*147c0*/  IMAD.SHL.U32 R241, R234, 0x8, RZ ;  /* 0x00000008eaf17824 */ /* 0x000fe200078e00ff */
[C---:B------:R-:W-:Y:S01]  /*147d0*/  SHF.L.U64.HI R10, R244.reuse, 0x4, R245 ;  /* 0x00000004f40a7819 */ /* 0x040fe200000102f5 */
[----:B------:R-:W-:Y:S01]  /*147e0*/  IMAD.WIDE.U32 R6, R244, UR6, RZ ;  /* 0x00000006f4067c25 */ /* 0x000fe2000f8e00ff */
[----:B------:R-:W-:Y:S01]  /*147f0*/  BAR.SYNC.DEFER_BLOCKING 0x0 ;  /* 0x0000000000007b1d */ /* 0x000fe20000010000 */
[----:B------:R-:W-:Y:S01]  /*14800*/  UISETP.NE.AND UP0, UPT, UR6, URZ, UPT ;  /* 0x000000ff0600728c */ /* 0x000fe2000bf05270 */
[----:B------:R-:W-:Y:S01]  /*14810*/  LOP3.LUT R230, R241, 0x38, RZ, 0xc0, !PT ;  /* 0x00000038f1e67812 */ /* 0x000fe200078ec0ff */
[----:B-1----:R-:W-:Y:S01]  /*14820*/  IMAD.SHL.U32 R0, R234, 0x20, RZ ;  /* 0x00000020ea007824 */ /* 0x002fe200078e00ff */
[----:B------:R-:W-:Y:S01]  /*14830*/  SHF.R.U32.HI R232, RZ, 0x1, R234 ;  /* 0x00000001ffe87819 */ /* 0x000fe200000116ea */
[----:B------:R-:W-:Y:S02]  /*14840*/  IMAD R7, R245, UR6, R7 ;  /* 0x00000006f5077c24 */ /* 0x000fe4000f8e0207 */
[----:B------:R-:W-:Y:S01]  /*14850*/  IMAD.SHL.U32 R11, R244, 0x10, RZ ;  /* 0x00000010f40b7824 */ /* 0x000fe200078e00ff */
[----:B------:R-:W-:Y:S01]  /*14860*/  LOP3.LUT R233, R0, 0x7c00, RZ, 0xc0, !PT ;  /* 0x00007c0000e97812 */ /* 0x000fe200078ec0ff */
[----:B------:R-:W-:Y:S01]  /*14870*/  STL [R1+0x3c], R241 ;  /* 0x00003cf101007387 */ /* 0x000fe20000100800 */
[----:B------:R-:W-:Y:S01]  /*14880*/  LOP3.LUT R0, R230, 0x40, RZ, 0xfc, !PT ;  /* 0x00000040e6007812 */ /* 0x000fe200078efcff */
[----:B------:R-:W-:Y:S01]  /*14890*/  UMOV UR5, UR7 ;  /* 0x0000000700057c82 */ /* 0x000fe20008000000 */
[-C--:B------:R-:W-:Y:S02]  /*148a0*/  LEA R5, P0, R6, R11.reuse, 0x6 ;  /* 0x0000000b06057211 */ /* 0x080fe400078030ff */
[----:B------:R-:W-:Y:S01]  /*148b0*/  ISETP.GE.AND P4, PT, R0, UR9, PT ;  /* 0x0000000900007c0c */ /* 0x000fe2000bf86270 */
[----:B------:R1:W-:Y:S01]  /*148c0*/  STL [R1+0x40], R0 ;  /* 0x0000400001007387 */ /* 0x0003e20000100800 */
[--C-:B------:R-:W-:Y:S02]  /*148d0*/  LOP3.LUT R4, R233, 0x200, R235.reuse, 0xf8, !PT ;  /* 0x00000200e9047812 */ /* 0x100fe400078ef8eb */
[----:B------:R-:W-:Y:S02]  /*148e0*/  LOP3.LUT R2, R232, 0x8, RZ, 0xc0, !PT ;  /* 0x00000008e8027812 */ /* 0x000fe400078ec0ff */
[----:B-1----:R-:W-:Y:S04]  /*148f0*/  LOP3.LUT R0, R230, 0x1c0, R235, 0xf8, !PT ;  /* 0x000001c0e6007812 */ /* 0x002fe800078ef8eb */
[----:B------:R-:W-:Y:S02]  /*14900*/  LOP3.LUT R2, R4, R0, R2, 0xf6, !PT ;  /* 0x0000000004027212 */ /* 0x000fe400078ef602 */
[----:B------:R-:W-:Y:S02]  /*14910*/  LOP3.LUT R0, R0, 0x8, R234, 0x78, !PT ;  /* 0x0000000800007812 */ /* 0x000fe400078e78ea */
[----:B------:R-:W-:Y:S03]  /*14920*/  LEA R167, R2, UR5, 0x1 ;  /* 0x0000000502a77c11 */ /* 0x000fe6000f8e08ff */
[----:B------:R-:W-:Y:S02]  /*14930*/  IMAD R0, R0, 0x2, R236 ;  /* 0x0000000200007824 */ /* 0x000fe400078e02ec */
[----:B------:R-:W-:Y:S02]  /*14940*/  IMAD.IADD R171, R231, 0x1, R167 ;  /* 0x00000001e7ab7824 */ /* 0x000fe400078e02a7 */
[----:B------:R-:W-:Y:S04]  /*14950*/  VIADD R164, R0, UR5 ;  /* 0x0000000500a47c36 */ /* 0x000fe80008000000 */
[----:B------:R-:W-:Y:S01]  /*14960*/  IMAD.IADD R166, R164, 0x1, R231 ;  /* 0x00000001a4a67824 */ /* 0x000fe200078e02e7 */
[C---:B--2---:R-:W-:Y:S04]  /*14970*/  LEA R8, P2, R6.reuse, R12, 0x7 ;  /* 0x0000000c06087211 */ /* 0x044fe800078438ff */
[C-C-:B---3--:R-:W-:Y:S02]  /*14980*/  LEA.HI.X R9, R6.reuse, R16, R7.reuse, 0x7, P2 ;  /* 0x0000001006097211 */ /* 0x148fe400010f3c07 */
[----:B------:R-:W-:Y:S02]  /*14990*/  LEA.HI.X R7, R6, R10, R7, 0x6, P0 ;  /* 0x0000000a06077211 */ /* 0x000fe400000f3407 */
[C---:B------:R-:W-:Y:S01]  /*149a0*/  IADD3 R11, P2, PT, R5.reuse, R11, RZ ;  /* 0x0000000b050b7210 */ /* 0x040fe20007f5e0ff */
[----:B------:R-:W-:Y:S01]  /*149b0*/  @!PT LDS RZ, [RZ] ;  /* 0x00000000fffff984 */ /* 0x000fe20000000800 */
[----:B------:R-:W-:Y:S01]  /*149c0*/  @!PT LDS RZ, [RZ] ;  /* 0x00000000fffff984 */ /* 0x000fe20000000800 */
[----:B------:R-:W-:Y:S01]  /*149d0*/  @!PT LDS RZ, [RZ] ;  /* 0x00000000fffff984 */ /* 0x000fe20000000800 */
[----:B------:R-:W-:Y:S01]  /*149e0*/  @!P1 LDGSTS.E.BYPASS.LTC128B.128 [R238+0xc000], desc[UR22][R8.64] ;  /* 0x0c00000008ee9fae */ /* 0x000fe2000b981a16 */
[----:B------:R-:W-:Y:S02]  /*149f0*/  LEA R13, P0, R244, R5, 0x5 ;  /* 0x00000005f40d7211 */ /* 0x000fe400078028ff */
[----:B------:R-:W-:Y:S03]  /*14a00*/  LEA R6, P3, R5, R12, 0x1 ;  /* 0x0000000c05067211 */ /* 0x000fe600078608ff */
[----:B------:R-:W-:Y:S01]  /*14a10*/  @P1 STS.128 [R238+0xc000], RZ ;  /* 0x00c000ffee001388 */ /* 0x000fe20000000c00 */
[----:B------:R-:W-:Y:S01]  /*14a20*/  ISETP.GE.AND P1, PT, R230, UR9, PT ;  /* 0x00000009e6007c0c */ /* 0x000fe2000bf26270 */
[----:B------:R-:W-:Y:S01]  /*14a30*/  IMAD.X R14, R7, 0x1, R10, P2 ;  /* 0x00000001070e7824 */ /* 0x000fe200010e060a */
[----:B------:R-:W-:Y:S03]  /*14a40*/  LEA.HI.X R15, R244, R7, R245, 0x5, P0 ;  /* 0x00000007f40f7211 */ /* 0x000fe600000f2cf5 */
[----:B------:R-:W-:Y:S01]  /*14a50*/  @!PT LDS RZ, [RZ] ;  /* 0x00000000fffff984 */ /* 0x000fe20000000800 */
[----:B------:R-:W-:Y:S01]  /*14a60*/  @!PT LDS RZ, [RZ] ;  /* 0x00000000fffff984 */ /* 0x000fe20000000800 */
[----:B------:R-:W-:Y:S01]  /*14a70*/  @!PT LDS RZ, [RZ] ;  /* 0x00000000fffff984 */ /* 0x000fe20000000800 */
[----:B------:R-:W-:Y:S01]  /*14a80*/  @!P4 LDGSTS.E.BYPASS.LTC128B.128 [R238+0xe000], desc[UR22][R8.64+0x80] ;  /* 0x0e00008008eecfae */ /* 0x000fe2000b981a16 */
[----:B------:R-:W-:Y:S02]  /*14a90*/  LEA.HI.X R7, R5, R16, R7, 0x1, P3 ;  /* 0x0000001005077211 */ /* 0x000fe400018f0c07 */
[-C--:B------:R-:W-:Y:S03]  /*14aa0*/  LEA R10, P2, R11, R12.reuse, 0x1 ;  /* 0x0000000c0b0a7211 */ /* 0x080fe600078408ff */
[----:B------:R-:W-:Y:S01]  /*14ab0*/  @P4 STS.128 [R238+0xe000], RZ ;  /* 0x00e000ffee004388 */ /* 0x000fe20000000c00 */
[----:B------:R-:W-:Y:S02]  /*14ac0*/  LEA R12, P0, R13, R12, 0x1 ;  /* 0x0000000c0d0c7211 */ /* 0x000fe400078008ff */
[-C--:B------:R-:W-:Y:S02]  /*14ad0*/  LEA.HI.X R11, R11, R16.reuse, R14, 0x1, P2 ;  /* 0x000000100b0b7211 */ /* 0x080fe400010f0c0e */
[----:B------:R-:W-:Y:S01]  /*14ae0*/  LEA.HI.X R13, R13, R16, R15, 0x1, P0 ;  /* 0x000000100d0d7211 */ /* 0x000fe200000f0c0f */
[----:B------:R-:W-:Y:S01]  /*14af0*/  @!PT LDS RZ, [RZ] ;  /* 0x00000000fffff984 */ /* 0x000fe20000000800 */
[----:B------:R-:W-:Y:S01]  /*14b00*/  @!PT LDS RZ, [RZ] ;  /* 0x00000000fffff984 */ /* 0x000fe20000000800 */
[----:B------:R-:W-:Y:S01]  /*14b10*/  @!PT LDS RZ, [RZ] ;  /* 0x00000000fffff984 */ /* 0x000fe20000000800 */
[----:B------:R-:W-:Y:S01]  /*14b20*/  @!P1 LDGSTS.E.BYPASS.LTC128B.128 [R238+0xc800], desc[UR22][R6.64] ;  /* 0x0c80000006ee9fae */ /* 0x000fe2000b981a16 */
[----:B------:R-:W-:Y:S05]  /*14b30*/  LOP3.LUT P0, RZ, R234, 0x4, RZ, 0xc0, !PT ;  /* 0x00000004eaff7812 */ /* 0x000fea000780c0ff */
[----:B------:R-:W-:Y:S01]  /*14b40*/  @P1 STS.128 [R238+0xc800], RZ ;  /* 0x00c800ffee001388 */ /* 0x000fe20000000c00 */
[----:B------:R-:W-:Y:S05]  /*14b50*/  SEL R2, R237, 0xffffffc0, !P0 ;  /* 0xffffffc0ed027807 */ /* 0x000fea0004000000 */
[----:B------:R-:W-:Y:S01]  /*14b60*/  @!PT LDS RZ, [RZ] ;  /* 0x00000000fffff984 */ /* 0x000fe20000000800 */
[----:B------:R-:W-:Y:S01]  /*14b70*/  @!PT LDS RZ, [RZ] ;  /* 0x00000000fffff984 */ /* 0x000fe20000000800 */
[----:B------:R-:W-:Y:S01]  /*14b80*/  @!PT LDS RZ, [RZ] ;  /* 0x00000000fffff984 */ /* 0x000fe20000000800 */
[----:B------:R1:W-:Y:S01]  /*14b90*/  @!P4 LDGSTS.E.BYPASS.LTC128B.128 [R238+0xe800], desc[UR22][R6.64+0x80] ;  /* 0x0e80008006eecfae */ /* 0x0003e2000b981a16 */
[----:B------:R-:W-:Y:S05]  /*14ba0*/  IMAD.IADD R224, R2, 0x1, R167 ;  /* 0x0000000102e07824 */ /* 0x000fea00078e02a7 */
[----:B------:R-:W-:Y:S01]  /*14bb0*/  @P4 STS.128 [R238+0xe800], RZ ;  /* 0x00e800ffee004388 */ /* 0x000fe20000000c00 */
[----:B------:R-:W-:Y:S02]  /*14bc0*/  IMAD.IADD R2, R164, 0x1, R2 ;  /* 0x00000001a4027824 */ /* 0x000fe400078e0202 */
[C---:B------:R-:W-:Y:S03]  /*14bd0*/  IMAD.IADD R168, R231.reuse, 0x1, R224 ;  /* 0x00000001e7a87824 */ /* 0x040fe600078e02e0 */
[----:B------:R-:W-:Y:S01]  /*14be0*/  @!PT LDS RZ, [RZ] ;  /* 0x00000000fffff984 */ /* 0x000fe20000000800 */
[----:B------:R-:W-:Y:S01]  /*14bf0*/  @!PT LDS RZ, [RZ] ;  /* 0x00000000fffff984 */ /* 0x000fe20000000800 */
[----:B------:R-:W-:Y:S01]  /*14c00*/  @!PT LDS RZ, [RZ] ;  /* 0x00000000fffff984 */ /* 0x000fe20000000800 */
[----:B------:R-:W-:Y:S01]  /*14c10*/  @!P1 LDGSTS.E.BYPASS.LTC128B.128 [R238+0xd000], desc[UR22][R10.64] ;  /* 0x0d0000000aee9fae */ /* 0x000fe2000b981a16 */
[----:B------:R-:W-:Y:S05]  /*14c20*/  IMAD.IADD R164, R231, 0x1, R2 ;  /* 0x00000001e7a47824 */ /* 0x000fea00078e0202 */
[----:B------:R-:W-:Y:S06]  /*14c30*/  @P1 STS.128 [R238+0xd000], RZ ;  /* 0x00d000ffee001388 */ /* 0x000fec0000000c00 */
[----:B------:R-:W-:Y:S01]  /*14c40*/  @!PT LDS RZ, [RZ] ;  /* 0x00000000fffff984 */ /* 0x000fe20000000800 */
[----:B------:R-:W-:Y:S01]  /*14c50*/  @!PT LDS RZ, [RZ] ;  /* 0x00000000fffff984 */ /* 0x000fe20000000800 */
[----:B------:R-:W-:Y:S01]  /*14c60*/  @!PT LDS RZ, [RZ] ;  /* 0x00000000fffff984 */ /* 0x000fe20000000800 */
[----:B------:R2:W-:Y:S06]  /*14c70*/  @!P4 LDGSTS.E.BYPASS.LTC128B.128 [R238+0xf000], desc[UR22][R10.64+0x80] ;  /* 0x0f0000800aeecfae */ /* 0x0005ec000b981a16 */
[----:B------:R-:W-:Y:S06]  /*14c80*/  @P4 STS.128 [R238+0xf000], RZ ;  /* 0x00f000ffee004388 */ /* 0x000fec0000000c00 */
[----:B------:R-:W-:Y:S01]  /*14c90*/  @!PT LDS RZ, [RZ] ;  /* 0x00000000fffff984 */ /* 0x000fe20000000800 */
[----:B------:R-:W-:Y:S01]  /*14ca0*/  @!PT LDS RZ, [RZ] ;  /* 0x00000000fffff984 */ /* 0x000fe20000000800 */
[----:B------:R-:W-:Y:S01]  /*14cb0*/  @!PT LDS RZ, [RZ] ;  /* 0x00000000fffff984 */ /* 0x000fe20000000800 */
[----:B------:R-:W-:Y:S06]  /*14cc0*/  @!P1 LDGSTS.E.BYPASS.LTC128B.128 [R238+0xd800], desc[UR22][R12.64] ;  /* 0x0d8000000cee9fae */ /* 0x000fec000b981a16 */
[----:B------:R-:W-:Y:S06]  /*14cd0*/  @P1 STS.128 [R238+0xd800], RZ ;  /* 0x00d800ffee001388 */ /* 0x000fec0000000c00 */
[----:B------:R-:W-:Y:S01]  /*14ce0*/  @!PT LDS RZ, [RZ] ;  /* 0x00000000fffff984 */ /* 0x000fe20000000800 */
[----:B------:R-:W-:Y:S01]  /*14cf0*/  @!PT LDS RZ, [RZ] ;  /* 0x00000000fffff984 */ /* 0x000fe20000000800 */
[----:B------:R-:W-:Y:S01]  /*14d00*/  @!PT LDS RZ, [RZ] ;  /* 0x00000000fffff984 */ /* 0x000fe20000000800 */
[----:B------:R3:W-:Y:S06]  /*14d10*/  @!P4 LDGSTS.E.BYPASS.LTC128B.128 [R238+0xf800], desc[UR22][R12.64+0x80] ;  /* 0x0f8000800ceecfae */ /* 0x0007ec000b981a16 */
[----:B------:R-:W-:Y:S06]  /*14d20*/  @P4 STS.128 [R238+0xf800], RZ ;  /* 0x00f800ffee004388 */ /* 0x000fec0000000c00 */
[----:B------:R-:W-:Y:S06]  /*14d30*/  LDSM.16.M88.4 R64, [R167] ;  /* 0x00000000a740783b */ /* 0x000fec0000000200 */
[----:B------:R-:W1:Y:S06]  /*14d40*/  LDSM.16.M88.4 R16, [R0+UR5+0x8000] ;  /* 0x008000050010783b */ /* 0x000e6c0008000200 */
[----:B------:R-:W2:Y:S06]  /*14d50*/  LDSM.16.M88.4 R60, [R167+0x2000] ;  /* 0x00200000a73c783b */ /* 0x000eac0000000200 */
[----:B------:R-:W4:Y:S06]  /*14d60*/  LDSM.16.M88.4 R32, [R0+UR5+0x8800] ;  /* 0x008800050020783b */ /* 0x000f2c0008000200 */
[----:B------:R-:W0:Y:S06]  /*14d70*/  LDGDEPBAR ;  /* 0x00000000000079af */ /* 0x000e2c0000000000 */
[----:B------:R-:W5:Y:S06]  /*14d80*/  LDSM.16.M88.4 R48, [R0+UR5+0x9000] ;  /* 0x009000050030783b */ /* 0x000f6c0008000200 */
[----:B------:R-:W5:Y:S06]  /*14d90*/  LDSM.16.M88.4 R204, [R0+UR5+0x9800] ;  /* 0x0098000500cc783b */ /* 0x000f6c0008000200 */
[----:B------:R-:W-:Y:S01]  /*14da0*/  LDSM.16.M88.4 R208, [R171] ;  /* 0x00000000abd0783b */ /* 0x000fe20000000200 */
[-C--:B-1----:R-:W-:Y:S05]  /*14db0*/  HMMA.16816.F32.BF16 R4, R64, R16.reuse, RZ ;  /* 0x000000104004723c */ /* 0x082fea00000418ff */
[----:B------:R-:W1:Y:S06]  /*14dc0*/  LDSM.16.M88.4 R212, [R166+0x8000] ;  /* 0x00800000a6d4783b */ /* 0x000e6c0000000200 */
[----:B------:R-:W1:Y:S01]  /*14dd0*/  LDSM.16.M88.4 R216, [R171+0x2000] ;  /* 0x00200000abd8783b */ /* 0x000e620000000200 */
[C---:B--2---:R-:W-:Y:S05]  /*14de0*/  HMMA.16816.F32.BF16 R8, R60.reuse, R16, RZ ;  /* 0x000000103c08723c */ /* 0x044fea00000418ff */
[----:B------:R-:W-:Y:S03]  /*14df0*/  LDSM.16.M88.4 R220, [R166+0x9000] ;  /* 0x00900000a6dc783b */ /* 0x000fe60000000200 */
[-C--:B---3--:R-:W-:Y:S08]  /*14e00*/  HMMA.16816.F32.BF16 R12, R60, R18.reuse, RZ ;  /* 0x000000123c0c723c */ /* 0x088ff000000418ff */
        /* <DEDUP_REMOVED lines=8> */
[C---:B------:R-:W-:Y:S08]  /*14e90*/  HMMA.16816.F32.BF16 R48, R64.reuse, R50, RZ ;  /* 0x000000324030723c */ /* 0x040ff000000418ff */
[-C--:B------:R-:W-:Y:S08]  /*14ea0*/  HMMA.16816.F32.BF16 R52, R64, R204.reuse, RZ ;  /* 0x000000cc4034723c */ /* 0x080ff000000418ff */
[C---:B------:R-:W-:Y:S08]  /*14eb0*/  HMMA.16816.F32.BF16 R56, R60.reuse, R204, RZ ;  /* 0x000000cc3c38723c */ /* 0x040ff000000418ff */
[-C--:B------:R-:W-:Y:S08]  /*14ec0*/  HMMA.16816.F32.BF16 R60, R60, R206.reuse, RZ ;  /* 0x000000ce3c3c723c */ /* 0x080ff000000418ff */
[----:B------:R-:W-:Y:S01]  /*14ed0*/  HMMA.16816.F32.BF16 R64, R64, R206, RZ ;  /* 0x000000ce4040723c */ /* 0x000fe200000418ff */
[----:B------:R-:W2:Y:S07]  /*14ee0*/  LDSM.16.M88.4 R204, [R166+0x8800] ;  /* 0x00880000a6cc783b */ /* 0x000eae0000000200 */
[-C--:B-1----:R-:W-:Y:S08]  /*14ef0*/  HMMA.16816.F32.BF16 R4, R208, R212.reuse, R4 ;  /* 0x000000d4d004723c */ /* 0x082ff00000041804 */
        /* <DEDUP_REMOVED lines=8> */
[----:B------:R-:W-:Y:S07]  /*14f80*/  LDSM.16.M88.4 R204, [R224] ;  /* 0x00000000e0cc783b */ /* 0x000fee0000000200 */
[-C--:B------:R-:W-:Y:S08]  /*14f90*/  HMMA.16816.F32.BF16 R36, R208, R220.reuse, R36 ;  /* 0x000000dcd024723c */ /* 0x080ff00000041824 */
[C---:B------:R-:W-:Y:S08]  /*14fa0*/  HMMA.16816.F32.BF16 R40, R216.reuse, R220, R40 ;  /* 0x000000dcd828723c */ /* 0x040ff00000041828 */
[-C--:B------:R-:W-:Y:S08]  /*14fb0*/  HMMA.16816.F32.BF16 R44, R216, R222.reuse, R44 ;  /* 0x000000ded82c723c */ /* 0x080ff0000004182c */
[C---:B------:R-:W-:Y:S01]  /*14fc0*/  HMMA.16816.F32.BF16 R48, R208.reuse, R222, R48 ;  /* 0x000000ded030723c */ /* 0x040fe20000041830 */
[----:B------:R-:W-:Y:S07]  /*14fd0*/  LDSM.16.M88.4 R220, [R224+0x2000] ;  /* 0x00200000e0dc783b */ /* 0x000fee0000000200 */
[-C--:B-1----:R-:W-:Y:S08]  /*14fe0*/  HMMA.16816.F32.BF16 R52, R208, R212.reuse, R52 ;  /* 0x000000d4d034723c */ /* 0x082ff00000041834 */
[C---:B------:R-:W-:Y:S08]  /*14ff0*/  HMMA.16816.F32.BF16 R56, R216.reuse, R212, R56 ;  /* 0x000000d4d838723c */ /* 0x040ff00000041838 */
[-C--:B------:R-:W-:Y:S01]  /*15000*/  HMMA.16816.F32.BF16 R60, R216, R214.reuse, R60 ;  /* 0x000000d6d83c723c */ /* 0x080fe2000004183c */
[----:B------:R-:W1:Y:S07]  /*15010*/  LDSM.16.M88.4 R216, [R2+0x8000] ;  /* 0x0080000002d8783b */ /* 0x000e6e0000000200 */
[----:B------:R-:W-:Y:S01]  /*15020*/  HMMA.16816.F32.BF16 R64, R208, R214, R64 ;  /* 0x000000d6d040723c */ /* 0x000fe20000041840 */
[----:B------:R-:W2:Y:S06]  /*15030*/  LDSM.16.M88.4 R208, [R2+0x8800] ;  /* 0x0088000002d0783b */ /* 0x000eac0000000200 */
[----:B------:R-:W3:Y:S01]  /*15040*/  LDSM.16.M88.4 R212, [R2+0x9000] ;  /* 0x0090000002d4783b */ /* 0x000ee20000000200 */
        /* <DEDUP_REMOVED lines=20> */
[----:B------:R-:W1:Y:S06]  /*15190*/  LDSM.16.M88.4 R204, [R168+0x2000] ;  /* 0x00200000a8cc783b */ /* 0x000e6c0000000200 */
[----:B------:R-:W3:Y:S01]  /*151a0*/  LDSM.16.M88.4 R216, [R164+0x8800] ;  /* 0x00880000a4d8783b */ /* 0x000ee20000000200 */
[-C--:B--2---:R-:W-:Y:S08]  /*151b0*/  HMMA.16816.F32.BF16 R4, R208, R212.reuse, R4 ;  /* 0x000000d4d004723c */ /* 0x084ff00000041804 */
[C---:B-1----:R-:W-:Y:S08]  /*151c0*/  HMMA.16816.F32.BF16 R8, R204.reuse, R212, R8 ;  /* 0x000000d4cc08723c */ /* 0x042ff00000041808 */
        /* <DEDUP_REMOVED lines=8> */
[-C--:B-1----:R-:W-:Y:S08]  /*15250*/  HMMA.16816.F32.BF16 R36, R208, R212.reuse, R36 ;  /* 0x000000d4d024723c */ /* 0x082ff00000041824 */
[C---:B------:R-:W-:Y:S08]  /*15260*/  HMMA.16816.F32.BF16 R40, R204.reuse, R212, R40 ;  /* 0x000000d4cc28723c */ /* 0x040ff00000041828 */
[-C--:B------:R-:W-:Y:S08]  /*15270*/  HMMA.16816.F32.BF16 R44, R204, R214.reuse, R44 ;  /* 0x000000d6cc2c723c */ /* 0x080ff0000004182c */
[C---:B------:R-:W-:Y:S01]  /*15280*/  HMMA.16816.F32.BF16 R48, R208.reuse, R214, R48 ;  /* 0x000000d6d030723c */ /* 0x040fe20000041830 */
[----:B------:R-:W-:Y:S07]  /*15290*/  LDSM.16.M88.4 R212, [R0+UR5+0xa000] ;  /* 0x00a0000500d4783b */ /* 0x000fee0008000200 */
[-C--:B--2---:R-:W-:Y:S08]  /*152a0*/  HMMA.16816.F32.BF16 R52, R208, R216.reuse, R52 ;  /* 0x000000d8d034723c */ /* 0x084ff00000041834 */
[C---:B------:R-:W-:Y:S08]  /*152b0*/  HMMA.16816.F32.BF16 R56, R204.reuse, R216, R56 ;  /* 0x000000d8cc38723c */ /* 0x040ff00000041838 */
[-C--:B------:R-:W-:Y:S01]  /*152c0*/  HMMA.16816.F32.BF16 R60, R204, R218.reuse, R60 ;  /* 0x000000dacc3c723c */ /* 0x080fe2000004183c */
[----:B------:R-:W1:Y:S07]  /*152d0*/  LDSM.16.M88.4 R204, [R167+0x4000] ;  /* 0x00400000a7cc783b */ /* 0x000e6e0000000200 */
[----:B------:R-:W-:Y:S01]  /*152e0*/  HMMA.16816.F32.BF16 R64, R208, R218, R64 ;  /* 0x000000dad040723c */ /* 0x000fe20000041840 */
[----:B------:R-:W2:Y:S06]  /*152f0*/  LDSM.16.M88.4 R208, [R0+UR5+0xa800] ;  /* 0x00a8000500d0783b */ /* 0x000eac0008000200 */
[----:B------:R-:W-:Y:S01]  /*15300*/  LDSM.16.M88.4 R216, [R0+UR5+0xb800] ;  /* 0x00b8000500d8783b */ /* 0x000fe20008000200 */
[-C--:B-1----:R-:W-:Y:S08]  /*15310*/  HMMA.16816.F32.BF16 R4, R204, R212.reuse, R4 ;  /* 0x000000d4cc04723c */ /* 0x082ff00000041804 */
[C---:B------:R-:W-:Y:S08]  /*15320*/  HMMA.16816.F32.BF16 R8, R220.reuse, R212, R8 ;  /* 0x000000d4dc08723c */ /* 0x040ff00000041808 */
[-C--:B------:R-:W-:Y:S08]  /*15330*/  HMMA.16816.F32.BF16 R12, R220, R214.reuse, R12 ;  /* 0x000000d6dc0c723c */ /* 0x080ff0000004180c */
[C---:B------:R-:W-:Y:S01]  /*15340*/  HMMA.16816.F32.BF16 R16, R204.reuse, R214, R16 ;  /* 0x000000d6cc10723c */ /* 0x040fe20000041810 */
[----:B------:R-:W1:Y:S07]  /*15350*/  LDSM.16.M88.4 R212, [R0+UR5+0xb000] ;  /* 0x00b0000500d4783b */ /* 0x000e6e0008000200 */
[-C--:B--2---:R-:W-:Y:S08]  /*15360*/  HMMA.16816.F32.BF16 R20, R204, R208.reuse, R20 ;  /* 0x000000d0cc14723c */ /* 0x084ff00000041814 */
[C---:B------:R-:W-:Y:S08]  /*15370*/  HMMA.16816.F32.BF16 R24, R220.reuse, R208, R24 ;  /* 0x000000d0dc18723c */ /* 0x040ff00000041818 */
[-C--:B------:R-:W-:Y:S08]  /*15380*/  HMMA.16816.F32.BF16 R28, R220, R210.reuse, R28 ;  /* 0x000000d2dc1c723c */ /* 0x080ff0000004181c */
[C---:B------:R-:W-:Y:S01]  /*15390*/  HMMA.16816.F32.BF16 R32, R204.reuse, R210, R32 ;  /* 0x000000d2cc20723c */ /* 0x040fe20000041820 */
[----:B------:R-:W-:Y:S07]  /*153a0*/  LDSM.16.M88.4 R208, [R171+0x4000] ;  /* 0x00400000abd0783b */ /* 0x000fee0000000200 */
[-C--:B-1----:R-:W-:Y:S08]  /*153b0*/  HMMA.16816.F32.BF16 R36, R204, R212.reuse, R36 ;  /* 0x000000d4cc24723c */ /* 0x082ff00000041824 */
[C---:B------:R-:W-:Y:S08]  /*153c0*/  HMMA.16816.F32.BF16 R40, R220.reuse, R212, R40 ;  /* 0x000000d4dc28723c */ /* 0x040ff00000041828 */
[-C--:B------:R-:W-:Y:S08]  /*153d0*/  HMMA.16816.F32.BF16 R44, R220, R214.reuse, R44 ;  /* 0x000000d6dc2c723c */ /* 0x080ff0000004182c */
[C---:B------:R-:W-:Y:S01]  /*153e0*/  HMMA.16816.F32.BF16 R48, R204.reuse, R214, R48 ;  /* 0x000000d6cc30723c */ /* 0x040fe20000041830 */
[----:B------:R-:W1:Y:S07]  /*153f0*/  LDSM.16.M88.4 R212, [R166+0xa000] ;  /* 0x00a00000a6d4783b */ /* 0x000e6e0000000200 */
[-C--:B------:R-:W-:Y:S08]  /*15400*/  HMMA.16816.F32.BF16 R52, R204, R216.reuse, R52 ;  /* 0x000000d8cc34723c */ /* 0x080ff00000041834 */
[C---:B------:R-:W-:Y:S08]  /*15410*/  HMMA.16816.F32.BF16 R56, R220.reuse, R216, R56 ;  /* 0x000000d8dc38723c */ /* 0x040ff00000041838 */
[-C--:B------:R-:W-:Y:S01]  /*15420*/  HMMA.16816.F32.BF16 R60, R220, R218.reuse, R60 ;  /* 0x000000dadc3c723c */ /* 0x080fe2000004183c */
[----:B------:R-:W2:Y:S07]  /*15430*/  LDSM.16.M88.4 R220, [R171+0x6000] ;  /* 0x00600000abdc783b */ /* 0x000eae0000000200 */
[----:B------:R-:W-:Y:S01]  /*15440*/  HMMA.16816.F32.BF16 R64, R204, R218, R64 ;  /* 0x000000dacc40723c */ /* 0x000fe20000041840 */
[----:B------:R-:W3:Y:S06]  /*15450*/  LDSM.16.M88.4 R204, [R166+0xa800] ;  /* 0x00a80000a6cc783b */ /* 0x000eec0000000200 */
[----:B------:R-:W4:Y:S01]  /*15460*/  LDSM.16.M88.4 R216, [R166+0xb000] ;  /* 0x00b00000a6d8783b */ /* 0x000f220000000200 */
[-C--:B-1----:R-:W-:Y:S08]  /*15470*/  HMMA.16816.F32.BF16 R4, R208, R212.reuse, R4 ;  /* 0x000000d4d004723c */ /* 0x082ff00000041804 */
        /* <DEDUP_REMOVED lines=8> */
[----:B------:R-:W-:Y:S06]  /*15500*/  LDSM.16.M88.4 R204, [R224+0x4000] ;  /* 0x00400000e0cc783b */ /* 0x000fec0000000200 */
[----:B------:R-:W-:Y:S01]  /*15510*/  LDSM.16.M88.4 R224, [R224+0x6000] ;  /* 0x00600000e0e0783b */ /* 0x000fe20000000200 */
[-C--:B----4-:R-:W-:Y:S08]  /*15520*/  HMMA.16816.F32.BF16 R36, R208, R216.reuse, R36 ;  /* 0x000000d8d024723c */ /* 0x090ff00000041824 */
        /* <DEDUP_REMOVED lines=32> */
[----:B------:R4:W5:Y:S01]  /*15730*/  LDSM.16.M88.4 R220, [R164+0xb800] ;  /* 0x00b80000a4dc783b */ /* 0x0009620000000200 */
[----:B------:R-:W-:Y:S04]  /*15740*/  DEPBAR.LE SB0, 0x0 ;  /* 0x000080000000791a */ /* 0x000fe80000000000 */
[-C--:B-1----:R-:W-:Y:S01]  /*15750*/  HMMA.16816.F32.BF16 R4, R208, R212.reuse, R4 ;  /* 0x000000d4d004723c */ /* 0x082fe20000041804 */
[----:B------:R-:W-:Y:S07]  /*15760*/  BAR.SYNC.DEFER_BLOCKING 0x0 ;  /* 0x0000000000007b1d */ /* 0x000fee0000010000 */
[C---:B------:R-:W-:Y:S08]  /*15770*/  HMMA.16816.F32.BF16 R8, R216.reuse, R212, R8 ;  /* 0x000000d4d808723c */ /* 0x040ff00000041808 */
[-C--:B------:R-:W-:Y:S03]  /*15780*/  HMMA.16816.F32.BF16 R12, R216, R214.reuse, R12 ;  /* 0x000000d6d80c723c */ /* 0x080fe6000004180c */
[----:B------:R-:W-:Y:S02]  /*15790*/  FMNMX3.FTZ R0, R3, R4, R5, !PT ;  /* 0x0000000403007276 */ /* 0x000fe40007810005 */
[----:B------:R-:W-:Y:S03]  /*157a0*/  FMNMX3.FTZ R2, R165, R6, R7, !PT ;  /* 0x00000006a5027276 */ /* 0x000fe60007810007 */
[C---:B------:R-:W-:Y:S08]  /*157b0*/  HMMA.16816.F32.BF16 R16, R208.reuse, R214, R16 ;  /* 0x000000d6d010723c */ /* 0x040ff00000041810 */
[-C--:B--2---:R-:W-:Y:S08]  /*157c0*/  HMMA.16816.F32.BF16 R20, R208, R224.reuse, R20 ;  /* 0x000000e0d014723c */ /* 0x084ff00000041814 */
[C---:B------:R-:W-:Y:S04]  /*157d0*/  HMMA.16816.F32.BF16 R24, R216.reuse, R224, R24 ;  /* 0x000000e0d818723c */ /* 0x040fe80000041818 */
[----:B----4-:R-:W-:Y:S02]  /*157e0*/  FMNMX3.FTZ R164, R0, R16, R17, !PT ;  /* 0x0000001000a47276 */ /* 0x010fe40007810011 */
        /* <DEDUP_REMOVED lines=19> */
[-C--:B-----5:R-:W-:Y:S03]  /*15920*/  HMMA.16816.F32.BF16 R52, R208, R220.reuse, R52 ;  /* 0x000000dcd034723c */ /* 0x0a0fe60000041834 */
[----:B------:R-:W-:Y:S05]  /*15930*/  FMNMX3.FTZ R0, R2, R28, R29, !PT ;  /* 0x0000001c02007276 */ /* 0x000fea000781001d */
[C---:B------:R-:W-:Y:S04]  /*15940*/  HMMA.16816.F32.BF16 R56, R216.reuse, R220, R56 ;  /* 0x000000dcd838723c */ /* 0x040fe80000041838 */
[----:B------:R-:W-:Y:S04]  /*15950*/  FMNMX3.FTZ R2, R164, R50, R51, !PT ;  /* 0x00000032a4027276 */ /* 0x000fe80007810033 */
[-C--:B------:R-:W-:Y:S03]  /*15960*/  HMMA.16816.F32.BF16 R60, R216, R222.reuse, R60 ;  /* 0x000000ded83c723c */ /* 0x080fe6000004183c */
[----:B------:R-:W-:Y:S02]  /*15970*/  FMNMX3.FTZ R218, R166, R30, R31, !PT ;  /* 0x0000001ea6da7276 */ /* 0x000fe4000781001f */
[----:B------:R-:W-:Y:S02]  /*15980*/  FMNMX3.FTZ R216, R0, R40, R41, !PT ;  /* 0x0000002800d87276 */ /* 0x000fe40007810029 */
[----:B------:R-:W-:Y:S01]  /*15990*/  FMNMX3.FTZ R217, R2, R54, R55, !PT ;  /* 0x0000003602d97276 */ /* 0x000fe20007810037 */
[----:B------:R-:W-:Y:S04]  /*159a0*/  HMMA.16816.F32.BF16 R64, R208, R222, R64 ;  /* 0x000000ded040723c */ /* 0x000fe80000041840 */
[----:B------:R-:W-:Y:S04]  /*159b0*/  FMNMX3.FTZ R210, R167, R48, R49, !PT ;  /* 0x00000030a7d27276 */ /* 0x000fe80007810031 */
[----:B------:R-:W-:Y:S11]  /*159c0*/  FMNMX3.FTZ R210, R210, R52, R53, !PT ;  /* 0x00000034d2d27276 */ /* 0x000ff60007810035 */
[----:B------:R-:W-:Y:S01]  /*159d0*/  FMNMX3.FTZ R210, R210, R64, R65, !PT ;  /* 0x00000040d2d27276 */ /* 0x000fe20007810041 */
[----:B------:R-:W-:Y:S06]  /*159e0*/  BRA.U.ANY UP0, `(.L_x_257) ;  /* 0xffffffe900307547 */ /* 0x000fec000b93ffff */
.L_x_256:
[----:B------:R-:W2:Y:S01]  /*159f0*/  SHFL.BFLY PT, R168, R210, 0x2, 0x1f ;  /* 0x0c401f00d2a87f89 */ /* 0x000ea200000e0000 */
[----:B-1----:R-:W-:Y:S01]  /*15a00*/  FMNMX3.FTZ R166, R217, R66, R67, !PT ;  /* 0x00000042d9a67276 */ /* 0x002fe20007810043 */
[----:B------:R-:W-:Y:S01]  /*15a10*/  UISETP.NE.AND UP0, UPT, UR6, URZ, UPT ;  /* 0x000000ff0600728c */ /* 0x000fe2000bf05270 */
[----:B------:R-:W-:Y:S05]  /*15a20*/  FMNMX3.FTZ R2, R216, R44, R45, !PT ;  /* 0x0000002cd8027276 */ /* 0x000fea000781002d */
[----:B------:R-:W3:Y:S01]  /*15a30*/  LDL R215, [R1+0x58] ;  /* 0x0000580001d77983 */ /* 0x000ee20000100800 */
[----:B------:R-:W-:Y:S01]  /*15a40*/  FMNMX3.FTZ R0, R218, R42, R43, !PT ;  /* 0x0000002ada007276 */ /* 0x000fe2000781002b */
[----:B------:R-:W-:Y:S01]  /*15a50*/  UIADD3 UR6, UPT, UPT, UR6, -0x1, URZ ;  /* 0xffffffff06067890 */ /* 0x000fe2000fffe0ff */
        /* <DEDUP_REMOVED lines=51> */
[----:B------:R-:W-:Y:S01]  /*15d90*/  MUFU.EX2 R246, R6 ;  /* 0x0000000600f67308 */ /* 0x000fe20000000800 */
[--C-:B------:R-:W-:Y:S01]  /*15da0*/  FFMA.FTZ R9, R9, UR4, -R171.reuse ;  /* 0x0000000409097c23 */ /* 0x100fe200080108ab */
[----:B------:R-:W-:Y:S01]  /*15db0*/  FMUL.FTZ R0, R0, UR4 ;  /* 0x0000000400007c20 */ /* 0x000fe20008410000 */
[--C-:B------:R-:W-:Y:S01]  /*15dc0*/  FFMA.FTZ R8, R8, UR4, -R171.reuse ;  /* 0x0000000408087c23 */ /* 0x100fe200080108ab */
[--C-:B------:R-:W-:Y:S01]  /*15dd0*/  FFMA.FTZ R10, R10, UR4, -R214.reuse ;  /* 0x000000040a0a7c23 */ /* 0x100fe200080108d6 */
[--C-:B------:R-:W-:Y:S01]  /*15de0*/  FFMA.FTZ R11, R11, UR4, -R214.reuse ;  /* 0x000000040b0b7c23 */ /* 0x100fe200080108d6 */
[--C-:B------:R-:W-:Y:S01]  /*15df0*/  FFMA.FTZ R12, R12, UR4, -R171.reuse ;  /* 0x000000040c0c7c23 */ /* 0x100fe200080108ab */
[----:B------:R-:W-:Y:S03]  /*15e00*/  FFMA.FTZ R13, R13, UR4, -R171 ;  /* 0x000000040d0d7c23 */ /* 0x000fe600080108ab */
[----:B------:R-:W5:Y:S01]  /*15e10*/  MUFU.EX2 R3, R3 ;  /* 0x0000000300037308 */ /* 0x000f620000000800 */
[--C-:B------:R-:W-:Y:S01]  /*15e20*/  FFMA.FTZ R14, R14, UR4, -R214.reuse ;  /* 0x000000040e0e7c23 */ /* 0x100fe200080108d6 */
[----:B------:R-:W-:Y:S01]  /*15e30*/  FFMA.FTZ R15, R15, UR4, -R214 ;  /* 0x000000040f0f7c23 */ /* 0x000fe200080108d6 */
[C---:B--2---:R-:W-:Y:S01]  /*15e40*/  FMUL.FTZ R68, R165.reuse, R68 ;  /* 0x00000044a5447220 */ /* 0x044fe20000410000 */
[C---:B------:R-:W-:Y:S01]  /*15e50*/  FMUL.FTZ R69, R165.reuse, R69 ;  /* 0x00000045a5457220 */ /* 0x040fe20000410000 */
[C---:B------:R-:W-:Y:S01]  /*15e60*/  FMUL.FTZ R80, R165.reuse, R80 ;  /* 0x00000050a5507220 */ /* 0x040fe20000410000 */
[C---:B------:R-:W-:Y:S01]  /*15e70*/  FMUL.FTZ R81, R165.reuse, R81 ;  /* 0x00000051a5517220 */ /* 0x040fe20000410000 */
[C---:B------:R-:W-:Y:S03]  /*15e80*/  FMUL.FTZ R84, R165.reuse, R84 ;  /* 0x00000054a5547220 */ /* 0x040fe60000410000 */
[----:B------:R2:W-:Y:S01]  /*15e90*/  MUFU.EX2 R247, R4 ;  /* 0x0000000400f77308 */ /* 0x0005e20000000800 */
[C---:B------:R-:W-:Y:S01]  /*15ea0*/  FMUL.FTZ R85, R165.reuse, R85 ;  /* 0x00000055a5557220 */ /* 0x040fe20000410000 */
[C---:B------:R-:W-:Y:S01]  /*15eb0*/  FMUL.FTZ R96, R165.reuse, R96 ;  /* 0x00000060a5607220 */ /* 0x040fe20000410000 */
[C---:B------:R-:W-:Y:S01]  /*15ec0*/  FMUL.FTZ R97, R165.reuse, R97 ;  /* 0x00000061a5617220 */ /* 0x040fe20000410000 */
[C---:B------:R-:W-:Y:S01]  /*15ed0*/  FMUL.FTZ R100, R165.reuse, R100 ;  /* 0x00000064a5647220 */ /* 0x040fe20000410000 */
[C---:B------:R-:W-:Y:S01]  /*15ee0*/  FMUL.FTZ R101, R165.reuse, R101 ;  /* 0x00000065a5657220 */ /* 0x040fe20000410000 */
[C---:B------:R-:W-:Y:S01]  /*15ef0*/  FMUL.FTZ R112, R165.reuse, R112 ;  /* 0x00000070a5707220 */ /* 0x040fe20000410000 */
[----:B------:R-:W-:Y:S03]  /*15f00*/  FMUL.FTZ R113, R165, R113 ;  /* 0x00000071a5717220 */ /* 0x000fe60000410000 */
[----:B------:R4:W1:Y:S01]  /*15f10*/  MUFU.EX2 R243, R5 ;  /* 0x0000000500f37308 */ /* 0x0008620000000800 */
[C---:B-----5:R-:W-:Y:S01]  /*15f20*/  FMUL.FTZ R6, R3.reuse, R178 ;  /* 0x000000b203067220 */ /* 0x060fe20000410000 */
[C---:B------:R-:W-:Y:S01]  /*15f30*/  FMUL.FTZ R70, R3.reuse, R70 ;  /* 0x0000004603467220 */ /* 0x040fe20000410000 */
[C---:B------:R-:W-:Y:S01]  /*15f40*/  FMUL.FTZ R71, R3.reuse, R71 ;  /* 0x0000004703477220 */ /* 0x040fe20000410000 */
[C---:B------:R-:W-:Y:S01]  /*15f50*/  FMUL.FTZ R82, R3.reuse, R82 ;  /* 0x0000005203527220 */ /* 0x040fe20000410000 */
[C---:B------:R-:W-:Y:S01]  /*15f60*/  FMUL.FTZ R83, R3.reuse, R83 ;  /* 0x0000005303537220 */ /* 0x040fe20000410000 */
[C---:B------:R-:W-:Y:S01]  /*15f70*/  FMUL.FTZ R86, R3.reuse, R86 ;  /* 0x0000005603567220 */ /* 0x040fe20000410000 */
[----:B------:R-:W-:Y:S03]  /*15f80*/  FMUL.FTZ R87, R3, R87 ;  /* 0x0000005703577220 */ /* 0x000fe60000410000 */
[----:B------:R5:W5:Y:S01]  /*15f90*/  MUFU.EX2 R242, R7 ;  /* 0x0000000700f27308 */ /* 0x000b620000000800 */
[----:B--2---:R-:W-:Y:S01]  /*15fa0*/  FMUL.FTZ R4, R165, R176 ;  /* 0x000000b0a5047220 */ /* 0x004fe20000410000 */
[C---:B------:R-:W-:Y:S01]  /*15fb0*/  FMUL.FTZ R98, R3.reuse, R98 ;  /* 0x0000006203627220 */ /* 0x040fe20000410000 */
[C---:B------:R-:W-:Y:S01]  /*15fc0*/  FMUL.FTZ R99, R3.reuse, R99 ;  /* 0x0000006303637220 */ /* 0x040fe20000410000 */
[C---:B------:R-:W-:Y:S01]  /*15fd0*/  FMUL.FTZ R102, R3.reuse, R102 ;  /* 0x0000006603667220 */ /* 0x040fe20000410000 */
[C---:B------:R-:W-:Y:S01]  /*15fe0*/  FMUL.FTZ R103, R3.reuse, R103 ;  /* 0x0000006703677220 */ /* 0x040fe20000410000 */
[C---:B------:R-:W-:Y:S01]  /*15ff0*/  FMUL.FTZ R114, R3.reuse, R114 ;  /* 0x0000007203727220 */ /* 0x040fe20000410000 */
[----:B------:R-:W-:Y:S03]  /*16000*/  FMUL.FTZ R115, R3, R115 ;  /* 0x0000007303737220 */ /* 0x000fe60000410000 */
[----:B------:R2:W-:Y:S01]  /*16010*/  MUFU.EX2 R223, R16 ;  /* 0x0000001000df7308 */ /* 0x0005e20000000800 */
[----:B----4-:R-:W-:Y:S01]  /*16020*/  FMUL.FTZ R5, R165, R177 ;  /* 0x000000b1a5057220 */ /* 0x010fe20000410000 */
[----:B-1----:R-:W-:Y:S01]  /*16030*/  F2FP.BF16.F32.PACK_AB R176, R243, R247 ;  /* 0x000000f7f3b0723e */ /* 0x002fe200000010ff */
[C---:B------:R-:W-:Y:S01]  /*16040*/  FMUL.FTZ R116, R165.reuse, R116 ;  /* 0x00000074a5747220 */ /* 0x040fe20000410000 */
[----:B------:R-:W-:Y:S01]  /*16050*/  FMUL.FTZ R117, R165, R117 ;  /* 0x00000075a5757220 */ /* 0x000fe20000410000 */
[C---:B------:R-:W-:Y:S01]  /*16060*/  FMUL.FTZ R118, R3.reuse, R118 ;  /* 0x0000007603767220 */ /* 0x040fe20000410000 */
[----:B------:R-:W-:Y:S01]  /*16070*/  FMUL.FTZ R119, R3, R119 ;  /* 0x0000007703777220 */ /* 0x000fe20000410000 */
[----:B------:R-:W-:Y:S03]  /*16080*/  FMUL.FTZ R128, R165, R128 ;  /* 0x00000080a5807220 */ /* 0x000fe60000410000 */
[----:B------:R-:W1:Y:S01]  /*16090*/  MUFU.EX2 R219, R17 ;  /* 0x0000001100db7308 */ /* 0x000e620000000800 */
[----:B-----5:R-:W-:Y:S01]  /*160a0*/  FMUL.FTZ R7, R3, R179 ;  /* 0x000000b303077220 */ /* 0x020fe20000410000 */
        /* <DEDUP_REMOVED lines=16> */
[C---:B------:R-:W-:Y:S01]  /*161b0*/  FMUL.FTZ R17, R165.reuse, R185 ;  /* 0x000000b9a5117220 */ /* 0x040fe20000410000 */
[C---:B------:R-:W-:Y:S01]  /*161c0*/  FMUL.FTZ R144, R165.reuse, R144 ;  /* 0x00000090a5907220 */ /* 0x040fe20000410000 */
[----:B------:R-:W-:Y:S01]  /*161d0*/  FMUL.FTZ R145, R165, R145 ;  /* 0x00000091a5917220 */ /* 0x000fe20000410000 */
[C---:B------:R-:W-:Y:S01]  /*161e0*/  FMUL.FTZ R146, R3.reuse, R146 ;  /* 0x0000009203927220 */ /* 0x040fe20000410000 */
[----:B------:R-:W-:Y:S01]  /*161f0*/  FMUL.FTZ R147, R3, R147 ;  /* 0x0000009303937220 */ /* 0x000fe20000410000 */
[--C-:B------:R-:W-:Y:S03]  /*16200*/  FFMA.FTZ R35, R35, UR4, -R213.reuse ;  /* 0x0000000423237c23 */ /* 0x100fe600080108d5 */
[----:B------:R-:W1:Y:S01]  /*16210*/  MUFU.EX2 R2, R2 ;  /* 0x0000000200027308 */ /* 0x000e620000000800 */
[----:B----4-:R-:W-:Y:S01]  /*16220*/  FMUL.FTZ R18, R3, R186 ;  /* 0x000000ba03127220 */ /* 0x010fe20000410000 */
[--C-:B------:R-:W-:Y:S01]  /*16230*/  FFMA.FTZ R32, R32, UR4, -R212.reuse ;  /* 0x0000000420207c23 */ /* 0x100fe200080108d4 */
[C---:B------:R-:W-:Y:S01]  /*16240*/  FMUL.FTZ R148, R165.reuse, R148 ;  /* 0x00000094a5947220 */ /* 0x040fe20000410000 */
[----:B------:R-:W-:Y:S01]  /*16250*/  FMUL.FTZ R149, R165, R149 ;  /* 0x00000095a5957220 */ /* 0x000fe20000410000 */
[C---:B------:R-:W-:Y:S01]  /*16260*/  FMUL.FTZ R150, R3.reuse, R150 ;  /* 0x0000009603967220 */ /* 0x040fe20000410000 */
[----:B------:R-:W-:Y:S01]  /*16270*/  FMUL.FTZ R151, R3, R151 ;  /* 0x0000009703977220 */ /* 0x000fe20000410000 */
[--C-:B------:R-:W-:Y:S03]  /*16280*/  FFMA.FTZ R33, R33, UR4, -R212.reuse ;  /* 0x0000000421217c23 */ /* 0x100fe600080108d4 */
[----:B------:R-:W4:Y:S01]  /*16290*/  MUFU.EX2 R0, R0 ;  /* 0x0000000000007308 */ /* 0x000f220000000800 */
[----:B--2---:R-:W-:Y:S01]  /*162a0*/  F2FP.BF16.F32.PACK_AB R179, R226, R222 ;  /* 0x000000dee2b3723e */ /* 0x004fe200000010ff */
[----:B------:R-:W-:Y:S01]  /*162b0*/  FMUL.FTZ R19, R3, R187 ;  /* 0x000000bb03137220 */ /* 0x000fe20000410000 */
[--C-:B------:R-:W-:Y:S01]  /*162c0*/  FFMA.FTZ R36, R36, UR4, -R212.reuse ;  /* 0x0000000424247c23 */ /* 0x100fe200080108d4 */
[----:B------:R-:W-:Y:S01]  /*162d0*/  FFMA.FTZ R37, R37, UR4, -R212 ;  /* 0x0000000425257c23 */ /* 0x000fe200080108d4 */
[--C-:B------:R-:W-:Y:S01]  /*162e0*/  FFMA.FTZ R38, R38, UR4, -R213.reuse ;  /* 0x0000000426267c23 */ /* 0x100fe200080108d5 */
[----:B------:R-:W-:Y:S01]  /*162f0*/  FFMA.FTZ R39, R39, UR4, -R213 ;  /* 0x0000000427277c23 */ /* 0x000fe200080108d5 */
[----:B------:R-:W-:Y:S01]  /*16300*/  FFMA.FTZ R40, R40, UR4, -R171 ;  /* 0x0000000428287c23 */ /* 0x000fe200080108ab */
[-C--:B------:R-:W-:Y:S02]  /*16310*/  HMMA.16816.F32.BF16 R4, R176, R204.reuse, R4 ;  /* 0x000000ccb004723c */ /* 0x080fe40000041804 */
[----:B------:R2:W-:Y:S03]  /*16320*/  MUFU.EX2 R225, R9 ;  /* 0x0000000900e17308 */ /* 0x0005e60000000800 */
[C---:B-1----:R-:W-:Y:S01]  /*16330*/  FMUL.FTZ R72, R2.reuse, R72 ;  /* 0x0000004802487220 */ /* 0x042fe20000410000 */
[C---:B------:R-:W-:Y:S01]  /*16340*/  FMUL.FTZ R73, R2.reuse, R73 ;  /* 0x0000004902497220 */ /* 0x040fe20000410000 */
[C---:B------:R-:W-:Y:S01]  /*16350*/  FMUL.FTZ R76, R2.reuse, R76 ;  /* 0x0000004c024c7220 */ /* 0x040fe20000410000 */
[----:B------:R-:W-:Y:S04]  /*16360*/  FMUL.FTZ R77, R2, R77 ;  /* 0x0000004d024d7220 */ /* 0x000fe80000410000 */
[----:B------:R1:W-:Y:S01]  /*16370*/  MUFU.EX2 R248, R10 ;  /* 0x0000000a00f87308 */ /* 0x0003e20000000800 */
[C---:B----4-:R-:W-:Y:S01]  /*16380*/  FMUL.FTZ R74, R0.reuse, R74 ;  /* 0x0000004a004a7220 */ /* 0x050fe20000410000 */
[C---:B------:R-:W-:Y:S01]  /*16390*/  FMUL.FTZ R75, R0.reuse, R75 ;  /* 0x0000004b004b7220 */ /* 0x040fe20000410000 */
[C---:B------:R-:W-:Y:S01]  /*163a0*/  FMUL.FTZ R78, R0.reuse, R78 ;  /* 0x0000004e004e7220 */ /* 0x040fe20000410000 */
[----:B------:R-:W-:Y:S01]  /*163b0*/  FMUL.FTZ R79, R0, R79 ;  /* 0x0000004f004f7220 */ /* 0x000fe20000410000 */
[C---:B------:R-:W-:Y:S01]  /*163c0*/  FMUL.FTZ R88, R2.reuse, R88 ;  /* 0x0000005802587220 */ /* 0x040fe20000410000 */
[----:B------:R-:W-:Y:S01]  /*163d0*/  FMUL.FTZ R89, R2, R89 ;  /* 0x0000005902597220 */ /* 0x000fe20000410000 */
[----:B------:R-:W-:Y:S03]  /*163e0*/  FMUL.FTZ R90, R0, R90 ;  /* 0x0000005a005a7220 */ /* 0x000fe60000410000 */
[----:B------:R4:W5:Y:S01]  /*163f0*/  MUFU.EX2 R224, R11 ;  /* 0x0000000b00e07308 */ /* 0x0009620000000800 */
[----:B--2---:R-:W-:Y:S01]  /*16400*/  FMUL.FTZ R9, R2, R173 ;  /* 0x000000ad02097220 */ /* 0x004fe20000410000 */
[----:B------:R-:W-:Y:S01]  /*16410*/  FMUL.FTZ R91, R0, R91 ;  /* 0x0000005b005b7220 */ /* 0x000fe20000410000 */
[C---:B------:R-:W-:Y:S01]  /*16420*/  FMUL.FTZ R92, R2.reuse, R92 ;  /* 0x0000005c025c7220 */ /* 0x040fe20000410000 */
[----:B------:R-:W-:Y:S01]  /*16430*/  FMUL.FTZ R93, R2, R93 ;  /* 0x0000005d025d7220 */ /* 0x000fe20000410000 */
[C---:B------:R-:W-:Y:S01]  /*16440*/  FMUL.FTZ R94, R0.reuse, R94 ;  /* 0x0000005e005e7220 */ /* 0x040fe20000410000 */
[----:B------:R-:W-:Y:S01]  /*16450*/  FMUL.FTZ R95, R0, R95 ;  /* 0x0000005f005f7220 */ /* 0x000fe20000410000 */
[----:B------:R-:W-:Y:S03]  /*16460*/  FMUL.FTZ R104, R2, R104 ;  /* 0x0000006802687220 */ /* 0x000fe60000410000 */
[----:B------:R2:W2:Y:S01]  /*16470*/  MUFU.EX2 R249, R8 ;  /* 0x0000000800f97308 */ /* 0x0004a20000000800 */
[----:B-1----:R-:W-:Y:S01]  /*16480*/  FMUL.FTZ R10, R0, R174 ;  /* 0x000000ae000a7220 */ /* 0x002fe20000410000 */
[----:B------:R-:W-:Y:S01]  /*16490*/  FMUL.FTZ R105, R2, R105 ;  /* 0x0000006902697220 */ /* 0x000fe20000410000 */
[C---:B------:R-:W-:Y:S01]  /*164a0*/  FMUL.FTZ R106, R0.reuse, R106 ;  /* 0x0000006a006a7220 */ /* 0x040fe20000410000 */
[----:B------:R-:W-:Y:S01]  /*164b0*/  FMUL.FTZ R107, R0, R107 ;  /* 0x0000006b006b7220 */ /* 0x000fe20000410000 */
[C---:B------:R-:W-:Y:S01]  /*164c0*/  FMUL.FTZ R108, R2.reuse, R108 ;  /* 0x0000006c026c7220 */ /* 0x040fe20000410000 */
[----:B------:R-:W-:Y:S01]  /*164d0*/  FMUL.FTZ R109, R2, R109 ;  /* 0x0000006d026d7220 */ /* 0x000fe20000410000 */
[C---:B------:R-:W-:Y:S03]  /*164e0*/  FMUL.FTZ R110, R0.reuse, R110 ;  /* 0x0000006e006e7220 */ /* 0x040fe60000410000 */
[----:B------:R1:W-:Y:S01]  /*164f0*/  MUFU.EX2 R221, R12 ;  /* 0x0000000c00dd7308 */ /* 0x0003e20000000800 */
[----:B----4-:R-:W-:Y:S01]  /*16500*/  FMUL.FTZ R11, R0, R175 ;  /* 0x000000af000b7220 */ /* 0x010fe20000410000 */
[----:B-----5:R-:W-:Y:S01]  /*16510*/  F2FP.BF16.F32.PACK_AB R173, R224, R248 ;  /* 0x000000f8e0ad723e */ /* 0x020fe200000010ff */
[----:B------:R-:W-:Y:S01]  /*16520*/  FMUL.FTZ R111, R0, R111 ;  /* 0x0000006f006f7220 */ /* 0x000fe20000410000 */
[C---:B------:R-:W-:Y:S01]  /*16530*/  FMUL.FTZ R120, R2.reuse, R120 ;  /* 0x0000007802787220 */ /* 0x040fe20000410000 */
[----:B------:R-:W-:Y:S01]  /*16540*/  FMUL.FTZ R121, R2, R121 ;  /* 0x0000007902797220 */ /* 0x000fe20000410000 */
[C---:B------:R-:W-:Y:S01]  /*16550*/  FMUL.FTZ R122, R0.reuse, R122 ;  /* 0x0000007a007a7220 */ /* 0x040fe20000410000 */
[----:B------:R-:W-:Y:S03]  /*16560*/  FMUL.FTZ R123, R0, R123 ;  /* 0x0000007b007b7220 */ /* 0x000fe60000410000 */
[----:B------:R-:W4:Y:S01]  /*16570*/  MUFU.EX2 R227, R13 ;  /* 0x0000000d00e37308 */ /* 0x000f220000000800 */
[C---:B--2---:R-:W-:Y:S01]  /*16580*/  FMUL.FTZ R8, R2.reuse, R172 ;  /* 0x000000ac02087220 */ /* 0x044fe20000410000 */
        /* <DEDUP_REMOVED lines=18> */
[----:B------:R-:W-:Y:S01]  /*166b0*/  FFMA.FTZ R34, R34, UR4, -R213 ;  /* 0x0000000422227c23 */ /* 0x000fe200080108d5 */
[C---:B------:R-:W-:Y:S01]  /*166c0*/  FMUL.FTZ R152, R2.reuse, R152 ;  /* 0x0000009802987220 */ /* 0x040fe20000410000 */
[----:B------:R-:W-:Y:S01]  /*166d0*/  FMUL.FTZ R153, R2, R153 ;  /* 0x0000009902997220 */ /* 0x000fe20000410000 */
[C---:B------:R-:W-:Y:S03]  /*166e0*/  FMUL.FTZ R154, R0.reuse, R154 ;  /* 0x0000009a009a7220 */ /* 0x040fe60000410000 */
[----:B------:R4:W5:Y:S01]  /*166f0*/  MUFU.EX2 R216, R21 ;  /* 0x0000001500d87308 */ /* 0x0009620000000800 */
[C---:B--2---:R-:W-:Y:S01]  /*16700*/  FMUL.FTZ R14, R0.reuse, R182 ;  /* 0x000000b6000e7220 */ /* 0x044fe20000410000 */
[----:B------:R-:W-:Y:S01]  /*16710*/  FMUL.FTZ R155, R0, R155 ;  /* 0x0000009b009b7220 */ /* 0x000fe20000410000 */
[--C-:B------:R-:W-:Y:S01]  /*16720*/  FFMA.FTZ R24, R24, UR4, -R171.reuse ;  /* 0x0000000418187c23 */ /* 0x100fe200080108ab */
[--C-:B------:R-:W-:Y:S01]  /*16730*/  FFMA.FTZ R25, R25, UR4, -R171.reuse ;  /* 0x0000000419197c23 */ /* 0x100fe200080108ab */
[C---:B------:R-:W-:Y:S01]  /*16740*/  FMUL.FTZ R156, R165.reuse, R156 ;  /* 0x0000009ca59c7220 */ /* 0x040fe20000410000 */
[----:B------:R-:W-:Y:S01]  /*16750*/  FMUL.FTZ R157, R165, R157 ;  /* 0x0000009da59d7220 */ /* 0x000fe20000410000 */
[C---:B------:R-:W-:Y:S01]  /*16760*/  FMUL.FTZ R158, R3.reuse, R158 ;  /* 0x0000009e039e7220 */ /* 0x040fe20000410000 */
[----:B------:R-:W-:Y:S01]  /*16770*/  FMUL.FTZ R159, R3, R159 ;  /* 0x0000009f039f7220 */ /* 0x000fe20000410000 */
[----:B-1----:R-:W-:Y:S01]  /*16780*/  F2FP.BF16.F32.PACK_AB R175, R241, R220 ;  /* 0x000000dcf1af723e */ /* 0x002fe200000010ff */
[----:B------:R-:W-:Y:S01]  /*16790*/  FMUL.FTZ R15, R0, R183 ;  /* 0x000000b7000f7220 */ /* 0x000fe20000410000 */
[----:B------:R-:W-:Y:S01]  /*167a0*/  FFMA.FTZ R41, R41, UR4, -R171 ;  /* 0x0000000429297c23 */ /* 0x000fe200080108ab */
[--C-:B------:R-:W-:Y:S01]  /*167b0*/  FFMA.FTZ R42, R42, UR4, -R214.reuse ;  /* 0x000000042a2a7c23 */ /* 0x100fe200080108d6 */
[----:B------:R-:W-:Y:S01]  /*167c0*/  FFMA.FTZ R43, R43, UR4, -R214 ;  /* 0x000000042b2b7c23 */ /* 0x000fe200080108d6 */
[--C-:B------:R-:W-:Y:S01]  /*167d0*/  FFMA.FTZ R48, R48, UR4, -R212.reuse ;  /* 0x0000000430307c23 */ /* 0x100fe200080108d4 */
[----:B------:R-:W-:Y:S01]  /*167e0*/  FFMA.FTZ R49, R49, UR4, -R212 ;  /* 0x0000000431317c23 */ /* 0x000fe200080108d4 */
[C---:B------:R-:W-:Y:S01]  /*167f0*/  HMMA.16816.F32.BF16 R8, R172.reuse, R204, R8 ;  /* 0x000000ccac08723c */ /* 0x040fe20000041808 */
[----:B------:R-:W-:Y:S03]  /*16800*/  MUFU.EX2 R218, R42 ;  /* 0x0000002a00da7308 */ /* 0x000fe60000000800 */
[--C-:B------:R-:W-:Y:S01]  /*16810*/  FFMA.FTZ R50, R50, UR4, -R213.reuse ;  /* 0x0000000432327c23 */ /* 0x100fe200080108d5 */
[----:B------:R-:W-:Y:S01]  /*16820*/  FFMA.FTZ R51, R51, UR4, -R213 ;  /* 0x0000000433337c23 */ /* 0x000fe200080108d5 */
[C---:B----4-:R-:W-:Y:S01]  /*16830*/  FMUL.FTZ R21, R2.reuse, R189 ;  /* 0x000000bd02157220 */ /* 0x050fe20000410000 */
[C---:B------:R-:W-:Y:S01]  /*16840*/  FMUL.FTZ R160, R2.reuse, R160 ;  /* 0x000000a002a07220 */ /* 0x040fe20000410000 */
[-C--:B------:R-:W-:Y:S03]  /*16850*/  HMMA.16816.F32.BF16 R12, R172, R206.reuse, R12 ;  /* 0x000000ceac0c723c */ /* 0x080fe6000004180c */
[----:B------:R1:W2:Y:S01]  /*16860*/  MUFU.EX2 R189, R32 ;  /* 0x0000002000bd7308 */ /* 0x0002a20000000800 */
[----:B------:R-:W-:Y:S01]  /*16870*/  FMUL.FTZ R161, R2, R161 ;  /* 0x000000a102a17220 */ /* 0x000fe20000410000 */
[C---:B------:R-:W-:Y:S01]  /*16880*/  FMUL.FTZ R162, R0.reuse, R162 ;  /* 0x000000a200a27220 */ /* 0x040fe20000410000 */
[----:B------:R-:W-:Y:S01]  /*16890*/  FMUL.FTZ R163, R0, R163 ;  /* 0x000000a300a37220 */ /* 0x000fe20000410000 */
[--C-:B------:R-:W-:Y:S01]  /*168a0*/  FFMA.FTZ R44, R44, UR4, -R171.reuse ;  /* 0x000000042c2c7c23 */ /* 0x100fe200080108ab */
[--C-:B------:R-:W-:Y:S01]  /*168b0*/  FFMA.FTZ R45, R45, UR4, -R171.reuse ;  /* 0x000000042d2d7c23 */ /* 0x100fe200080108ab */
[C---:B------:R-:W-:Y:S04]  /*168c0*/  HMMA.16816.F32.BF16 R16, R176.reuse, R206, R16 ;  /* 0x000000ceb010723c */ /* 0x040fe80000041810 */
[----:B------:R4:W2:Y:S01]  /*168d0*/  MUFU.EX2 R205, R20 ;  /* 0x0000001400cd7308 */ /* 0x0008a20000000800 */
[----:B------:R-:W-:Y:S01]  /*168e0*/  MOV R207, R243 ;  /* 0x000000f300cf7202 */ /* 0x000fe20000000f00 */
[--C-:B------:R-:W-:Y:S01]  /*168f0*/  FFMA.FTZ R46, R46, UR4, -R214.reuse ;  /* 0x000000042e2e7c23 */ /* 0x100fe200080108d6 */
[----:B------:R-:W-:Y:S01]  /*16900*/  MOV R206, R242 ;  /* 0x000000f200ce7202 */ /* 0x000fe20000000f00 */
[--C-:B------:R-:W-:Y:S01]  /*16910*/  FFMA.FTZ R47, R47, UR4, -R214.reuse ;  /* 0x000000042f2f7c23 */ /* 0x100fe200080108d6 */
[-C--:B------:R-:W-:Y:S05]  /*16920*/  HMMA.16816.F32.BF16 R68, R176, R208.reuse, R68 ;  /* 0x000000d0b044723c */ /* 0x080fea0000041844 */
[----:B------:R-:W-:Y:S01]  /*16930*/  MUFU.EX2 R243, R36 ;  /* 0x0000002400f37308 */ /* 0x000fe20000000800 */
[----:B-1----:R-:W-:Y:S01]  /*16940*/  FMUL.FTZ R32, R165, R192 ;  /* 0x000000c0a5207220 */ /* 0x002fe20000410000 */
[----:B-----5:R-:W-:Y:S01]  /*16950*/  MOV R192, R216 ;  /* 0x000000d800c07202 */ /* 0x020fe20000000f00 */
[--C-:B------:R-:W-:Y:S01]  /*16960*/  FFMA.FTZ R26, R26, UR4, -R214.reuse ;  /* 0x000000041a1a7c23 */ /* 0x100fe200080108d6 */
[--C-:B------:R-:W-:Y:S01]  /*16970*/  FFMA.FTZ R27, R27, UR4, -R214.reuse ;  /* 0x000000041b1b7c23 */ /* 0x100fe200080108d6 */
[--C-:B------:R-:W-:Y:S01]  /*16980*/  FFMA.FTZ R28, R28, UR4, -R171.reuse ;  /* 0x000000041c1c7c23 */ /* 0x100fe200080108ab */
[C---:B------:R-:W-:Y:S04]  /*16990*/  HMMA.16816.F32.BF16 R72, R172.reuse, R208, R72 ;  /* 0x000000d0ac48723c */ /* 0x040fe80000041848 */
[----:B------:R-:W-:Y:S01]  /*169a0*/  MUFU.EX2 R242, R37 ;  /* 0x0000002500f27308 */ /* 0x000fe20000000800 */
[----:B----4-:R-:W-:Y:S01]  /*169b0*/  FMUL.FTZ R20, R2, R188 ;  /* 0x000000bc02147220 */ /* 0x010fe20000410000 */
[----:B------:R-:W-:Y:S01]  /*169c0*/  MOV R209, R241 ;  /* 0x000000f100d17202 */ /* 0x000fe20000000f00 */
[--C-:B------:R-:W-:Y:S01]  /*169d0*/  FFMA.FTZ R29, R29, UR4, -R171.reuse ;  /* 0x000000041d1d7c23 */ /* 0x100fe200080108ab */
[----:B------:R-:W-:Y:S01]  /*169e0*/  MOV R208, R227 ;  /* 0x000000e300d07202 */ /* 0x000fe20000000f00 */
[-C--:B------:R-:W-:Y:S05]  /*169f0*/  HMMA.16816.F32.BF16 R76, R172, R210.reuse, R76 ;  /* 0x000000d2ac4c723c */ /* 0x080fea000004184c */
[----:B------:R-:W-:Y:S01]  /*16a00*/  MUFU.EX2 R241, R49 ;  /* 0x0000003100f17308 */ /* 0x000fe20000000800 */
[--C-:B------:R-:W-:Y:S01]  /*16a10*/  FFMA.FTZ R30, R30, UR4, -R214.reuse ;  /* 0x000000041e1e7c23 */ /* 0x100fe200080108d6 */
[--C-:B------:R-:W-:Y:S01]  /*16a20*/  FFMA.FTZ R56, R56, UR4, -R171.reuse ;  /* 0x0000000438387c23 */ /* 0x100fe200080108ab */
[--C-:B------:R-:W-:Y:S01]  /*16a30*/  FFMA.FTZ R57, R57, UR4, -R171.reuse ;  /* 0x0000000439397c23 */ /* 0x100fe200080108ab */
[--C-:B------:R-:W-:Y:S01]  /*16a40*/  FFMA.FTZ R58, R58, UR4, -R214.reuse ;  /* 0x000000043a3a7c23 */ /* 0x100fe200080108d6 */
[--C-:B------:R-:W-:Y:S01]  /*16a50*/  FFMA.FTZ R60, R60, UR4, -R171.reuse ;  /* 0x000000043c3c7c23 */ /* 0x100fe200080108ab */
[C---:B------:R-:W-:Y:S04]  /*16a60*/  HMMA.16816.F32.BF16 R80, R176.reuse, R210, R80 ;  /* 0x000000d2b050723c */ /* 0x040fe80000041850 */
[----:B------:R1:W-:Y:S01]  /*16a70*/  MUFU.EX2 R204, R22 ;  /* 0x0000001600cc7308 */ /* 0x0003e20000000800 */
[----:B------:R-:W-:Y:S01]  /*16a80*/  MOV R210, R225 ;  /* 0x000000e100d27202 */ /* 0x000fe20000000f00 */
[----:B------:R-:W-:Y:S01]  /*16a90*/  FFMA.FTZ R171, R61, UR4, -R171 ;  /* 0x000000043dab7c23 */ /* 0x000fe200080108ab */
[----:B------:R-:W-:Y:S01]  /*16aa0*/  MOV R211, R226 ;  /* 0x000000e200d37202 */ /* 0x000fe20000000f00 */
[--C-:B------:R-:W-:Y:S01]  /*16ab0*/  FFMA.FTZ R59, R59, UR4, -R214.reuse ;  /* 0x000000043b3b7c23 */ /* 0x100fe200080108d6 */
[--C-:B------:R-:W-:Y:S05]  /*16ac0*/  FFMA.FTZ R62, R62, UR4, -R214.reuse ;  /* 0x000000043e3e7c23 */ /* 0x100fea00080108d6 */
[----:B------:R4:W-:Y:S10]  /*16ad0*/  MUFU.EX2 R188, R35 ;  /* 0x0000002300bc7308 */ /* 0x0009f40000000800 */
[----:B------:R5:W-:Y:S01]  /*16ae0*/  MUFU.EX2 R251, R26 ;  /* 0x0000001a00fb7308 */ /* 0x000be20000000800 */
[C---:B-1----:R-:W-:Y:S09]  /*16af0*/  FMUL.FTZ R22, R0.reuse, R190 ;  /* 0x000000be00167220 */ /* 0x042ff20000410000 */
[----:B------:R1:W3:Y:S01]  /*16b00*/  MUFU.EX2 R190, R33 ;  /* 0x0000002100be7308 */ /* 0x0002e20000000800 */
[----:B----4-:R-:W-:Y:S01]  /*16b10*/  FMUL.FTZ R35, R3, R195 ;  /* 0x000000c303237220 */ /* 0x010fe20000410000 */
[----:B--2---:R-:W-:Y:S02]  /*16b20*/  MOV R195, R189 ;  /* 0x000000bd00c37202 */ /* 0x004fe40000000f00 */
[----:B------:R-:W-:Y:S06]  /*16b30*/  MOV R189, R205 ;  /* 0x000000cd00bd7202 */ /* 0x000fec0000000f00 */
[----:B------:R2:W4:Y:S01]  /*16b40*/  MUFU.EX2 R205, R24 ;  /* 0x0000001800cd7308 */ /* 0x0005220000000800 */
[----:B-----5:R-:W-:Y:S09]  /*16b50*/  FMUL.FTZ R26, R0, R198 ;  /* 0x000000c6001a7220 */ /* 0x020ff20000410000 */
[----:B------:R5:W-:Y:S01]  /*16b60*/  MUFU.EX2 R252, R27 ;  /* 0x0000001b00fc7308 */ /* 0x000be20000000800 */
[C---:B-1----:R-:W-:Y:S01]  /*16b70*/  FMUL.FTZ R33, R165.reuse, R193 ;  /* 0x000000c1a5217220 */ /* 0x042fe20000410000 */
[----:B---3--:R-:W-:Y:S02]  /*16b80*/  MOV R198, R190 ;  /* 0x000000be00c67202 */ /* 0x008fe40000000f00 */
[----:B------:R-:W-:Y:S06]  /*16b90*/  MOV R190, R223 ;  /* 0x000000df00be7202 */ /* 0x000fec0000000f00 */
[----:B------:R1:W-:Y:S01]  /*16ba0*/  MUFU.EX2 R250, R28 ;  /* 0x0000001c00fa7308 */ /* 0x0003e20000000800 */
[----:B--2---:R-:W-:Y:S01]  /*16bb0*/  FMUL.FTZ R24, R2, R196 ;  /* 0x000000c402187220 */ /* 0x004fe20000410000 */
[----:B----4-:R-:W-:Y:S02]  /*16bc0*/  MOV R196, R205 ;  /* 0x000000cd00c47202 */ /* 0x010fe40000000f00 */
[----:B------:R-:W-:Y:S06]  /*16bd0*/  MOV R205, R249 ;  /* 0x000000f900cd7202 */ /* 0x000fec0000000f00 */
[----:B------:R2:W-:Y:S01]  /*16be0*/  MUFU.EX2 R249, R30 ;  /* 0x0000001e00f97308 */ /* 0x0005e20000000800 */
[C---:B-----5:R-:W-:Y:S01]  /*16bf0*/  FMUL.FTZ R27, R0.reuse, R199 ;  /* 0x000000c7001b7220 */ /* 0x060fe20000410000 */
[----:B------:R-:W-:Y:S02]  /*16c00*/  MOV R199, R188 ;  /* 0x000000bc00c77202 */ /* 0x000fe40000000f00 */
[----:B------:R-:W-:Y:S06]  /*16c10*/  MOV R188, R224 ;  /* 0x000000e000bc7202 */ /* 0x000fec0000000f00 */
[----:B------:R-:W-:Y:S01]  /*16c20*/  MUFU.EX2 R225, R38 ;  /* 0x0000002600e17308 */ /* 0x000fe20000000800 */
[----:B-1----:R-:W-:Y:S01]  /*16c30*/  FMUL.FTZ R28, R165, R200 ;  /* 0x000000c8a51c7220 */ /* 0x002fe20000410000 */
[----:B------:R-:W-:Y:S08]  /*16c40*/  MOV R200, R220 ;  /* 0x000000dc00c87202 */ /* 0x000ff00000000f00 */
[----:B------:R-:W-:Y:S01]  /*16c50*/  MUFU.EX2 R224, R39 ;  /* 0x0000002700e07308 */ /* 0x000fe20000000800 */
[----:B--2---:R-:W-:Y:S01]  /*16c60*/  FMUL.FTZ R30, R3, R202 ;  /* 0x000000ca031e7220 */ /* 0x004fe20000410000 */
[----:B------:R-:W-:Y:S02]  /*16c70*/  MOV R202, R222 ;  /* 0x000000de00ca7202 */ /* 0x000fe40000000f00 */
[----:B------:R-:W-:Y:S06]  /*16c80*/  @P0 IADD3 R169, PT, PT, R215, -0x40, RZ ;  /* 0xffffffc0d7a90810 */ /* 0x000fec0007ffe0ff */
[----:B------:R-:W1:Y:S01]  /*16c90*/  MUFU.EX2 R215, R23 ;  /* 0x0000001700d77308 */ /* 0x000e620000000800 */
[----:B------:R-:W-:Y:S01]  /*16ca0*/  IADD3 R170, PT, PT, R231, R169, RZ ;  /* 0x000000a9e7aa7210 */ /* 0x000fe20007ffe0ff */
[----:B------:R-:W2:Y:S08]  /*16cb0*/  LDSM.16.MT88.4 R180, [R169] ;  /* 0x00000000a9b4783b */ /* 0x000eb00000004200 */
[----:B------:R-:W-:Y:S01]  /*16cc0*/  MUFU.EX2 R222, R41 ;  /* 0x0000002900de7308 */ /* 0x000fe20000000800 */
[----:B------:R-:W3:Y:S09]  /*16cd0*/  LDSM.16.MT88.4 R184, [R170] ;  /* 0x00000000aab8783b */ /* 0x000ef20000004200 */
[----:B------:R-:W-:Y:S01]  /*16ce0*/  MUFU.EX2 R226, R48 ;  /* 0x0000003000e27308 */ /* 0x000fe20000000800 */
[----:B-1----:R-:W-:Y:S01]  /*16cf0*/  MOV R193, R215 ;  /* 0x000000d700c17202 */ /* 0x002fe20000000f00 */
[----:B------:R-:W-:Y:S01]  /*16d00*/  LDSM.16.MT88.4 R36, [R170+0x2800] ;  /* 0x00280000aa24783b */ /* 0x000fe20000004200 */
[----:B------:R-:W-:Y:S01]  /*16d10*/  FMUL.FTZ R23, R0, R191 ;  /* 0x000000bf00177220 */ /* 0x000fe20000410000 */
[----:B------:R-:W-:Y:S06]  /*16d20*/  MOV R191, R204 ;  /* 0x000000cc00bf7202 */ /* 0x000fec0000000f00 */
[----:B------:R-:W-:Y:S10]  /*16d30*/  MUFU.EX2 R223, R50 ;  /* 0x0000003200df7308 */ /* 0x000ff40000000800 */
[----:B------:R1:W-:Y:S10]  /*16d40*/  MUFU.EX2 R227, R51 ;  /* 0x0000003300e37308 */ /* 0x0003f40000000800 */
[----:B------:R4:W-:Y:S01]  /*16d50*/  MUFU.EX2 R215, R29 ;  /* 0x0000001d00d77308 */ /* 0x0009e20000000800 */
[-C--:B--2---:R-:W-:Y:S09]  /*16d60*/  HMMA.16816.F32.BF16 R84, R176, R180.reuse, R84 ;  /* 0x000000b4b054723c */ /* 0x084ff20000041854 */
[----:B------:R-:W-:Y:S01]  /*16d70*/  MUFU.EX2 R217, R44 ;  /* 0x0000002c00d97308 */ /* 0x000fe20000000800 */
[----:B-1----:R-:W-:Y:S01]  /*16d80*/  LDSM.16.MT88.4 R48, [R229+0xd000] ;  /* 0x00d00000e530783b */ /* 0x002fe20000004200 */
[C---:B------:R-:W-:Y:S08]  /*16d90*/  HMMA.16816.F32.BF16 R88, R172.reuse, R180, R88 ;  /* 0x000000b4ac58723c */ /* 0x040ff00000041858 */
[----:B------:R-:W-:Y:S01]  /*16da0*/  MUFU.EX2 R220, R45 ;  /* 0x0000002d00dc7308 */ /* 0x000fe20000000800 */
[----:B----4-:R-:W-:Y:S01]  /*16db0*/  FMUL.FTZ R29, R165, R201 ;  /* 0x000000c9a51d7220 */ /* 0x010fe20000410000 */
[-C--:B------:R-:W-:Y:S03]  /*16dc0*/  HMMA.16816.F32.BF16 R92, R172, R182.reuse, R92 ;  /* 0x000000b6ac5c723c */ /* 0x080fe6000004185c */
[----:B------:R-:W-:Y:S05]  /*16dd0*/  MOV R201, R221 ;  /* 0x000000dd00c97202 */ /* 0x000fea0000000f00 */
[----:B------:R-:W1:Y:S01]  /*16de0*/  MUFU.EX2 R221, R40 ;  /* 0x0000002800dd7308 */ /* 0x000e620000000800 */
[C---:B------:R-:W-:Y:S01]  /*16df0*/  HMMA.16816.F32.BF16 R96, R176.reuse, R182, R96 ;  /* 0x000000b6b060723c */ /* 0x040fe20000041860 */
[----:B------:R-:W2:Y:S08]  /*16e00*/  LDSM.16.MT88.4 R180, [R228+0xe000] ;  /* 0x00e00000e4b4783b */ /* 0x000eb00000004200 */
[----:B------:R4:W-:Y:S01]  /*16e10*/  MUFU.EX2 R216, R46 ;  /* 0x0000002e00d87308 */ /* 0x0009e20000000800 */
[-C--:B---3--:R-:W-:Y:S09]  /*16e20*/  HMMA.16816.F32.BF16 R100, R176, R184.reuse, R100 ;  /* 0x000000b8b064723c */ /* 0x088ff20000041864 */
[----:B------:R-:W-:Y:S01]  /*16e30*/  MUFU.EX2 R171, R171 ;  /* 0x000000ab00ab7308 */ /* 0x000fe20000000800 */
[----:B-1----:R-:W-:Y:S01]  /*16e40*/  F2FP.BF16.F32.PACK_AB R44, R222, R221 ;  /* 0x000000ddde2c723e */ /* 0x002fe200000010ff */
[C---:B------:R-:W-:Y:S08]  /*16e50*/  HMMA.16816.F32.BF16 R104, R172.reuse, R184, R104 ;  /* 0x000000b8ac68723c */ /* 0x040ff00000041868 */
[----:B------:R1:W3:Y:S01]  /*16e60*/  MUFU.EX2 R204, R34 ;  /* 0x0000002200cc7308 */ /* 0x0002e20000000800 */
[----:B----4-:R-:W-:Y:S01]  /*16e70*/  F2FP.BF16.F32.PACK_AB R46, R220, R217 ;  /* 0x000000d9dc2e723e */ /* 0x010fe200000010ff */
[-C--:B------:R-:W-:Y:S08]  /*16e80*/  HMMA.16816.F32.BF16 R108, R172, R186.reuse, R108 ;  /* 0x000000baac6c723c */ /* 0x080ff0000004186c */
[----:B------:R-:W-:Y:S01]  /*16e90*/  MUFU.EX2 R60, R60 ;  /* 0x0000003c003c7308 */ /* 0x000fe20000000800 */
[C---:B------:R-:W-:Y:S01]  /*16ea0*/  HMMA.16816.F32.BF16 R112, R176.reuse, R186, R112 ;  /* 0x000000bab070723c */ /* 0x040fe20000041870 */
[----:B------:R-:W4:Y:S08]  /*16eb0*/  LDSM.16.MT88.4 R184, [R229+0xe000] ;  /* 0x00e00000e5b8783b */ /* 0x000f300000004200 */
[----:B------:R-:W-:Y:S01]  /*16ec0*/  MUFU.EX2 R62, R62 ;  /* 0x0000003e003e7308 */ /* 0x000fe20000000800 */
[----:B-1----:R-:W-:Y:S01]  /*16ed0*/  FMUL.FTZ R34, R3, R194 ;  /* 0x000000c203227220 */ /* 0x002fe20000410000 */
[-C--:B--2---:R-:W-:Y:S08]  /*16ee0*/  HMMA.16816.F32.BF16 R116, R176, R180.reuse, R116 ;  /* 0x000000b4b074723c */ /* 0x084ff00000041874 */
[----:B------:R1:W2:Y:S01]  /*16ef0*/  MUFU.EX2 R194, R25 ;  /* 0x0000001900c27308 */ /* 0x0002a20000000800 */
[C---:B------:R-:W-:Y:S09]  /*16f00*/  HMMA.16816.F32.BF16 R120, R172.reuse, R180, R120 ;  /* 0x000000b4ac78723c */ /* 0x040ff20000041878 */
[----:B------:R-:W-:Y:S01]  /*16f10*/  MUFU.EX2 R61, R58 ;  /* 0x0000003a003d7308 */ /* 0x000fe20000000800 */
[-C--:B------:R-:W-:Y:S09]  /*16f20*/  HMMA.16816.F32.BF16 R124, R172, R182.reuse, R124 ;  /* 0x000000b6ac7c723c */ /* 0x080ff2000004187c */
[----:B------:R-:W-:Y:S01]  /*16f30*/  MUFU.EX2 R59, R59 ;  /* 0x0000003b003b7308 */ /* 0x000fe20000000800 */
[----:B-1----:R-:W-:Y:S01]  /*16f40*/  FMUL.FTZ R25, R2, R197 ;  /* 0x000000c502197220 */ /* 0x002fe20000410000 */
[----:B---3--:R-:W-:Y:S01]  /*16f50*/  MOV R197, R204 ;  /* 0x000000cc00c57202 */ /* 0x008fe20000000f00 */
[C---:B------:R-:W-:Y:S01]  /*16f60*/  HMMA.16816.F32.BF16 R128, R176.reuse, R182, R128 ;  /* 0x000000b6b080723c */ /* 0x040fe20000041880 */
[----:B------:R-:W1:Y:S03]  /*16f70*/  LDSM.16.MT88.4 R180, [R169+0x2000] ;  /* 0x00200000a9b4783b */ /* 0x000e660000004200 */
[----:B------:R-:W-:Y:S04]  /*16f80*/  MOV R204, R248 ;  /* 0x000000f800cc7202 */ /* 0x000fe80000000f00 */
[-C--:B----4-:R-:W-:Y:S08]  /*16f90*/  HMMA.16816.F32.BF16 R132, R176, R184.reuse, R132 ;  /* 0x000000b8b084723c */ /* 0x090ff00000041884 */
        /* <DEDUP_REMOVED lines=9> */
[-C--:B---3--:R-:W-:Y:S08]  /*17030*/  HMMA.16816.F32.BF16 R156, R176, R184.reuse, R156 ;  /* 0x000000b8b09c723c */ /* 0x088ff0000004189c */
        /* <DEDUP_REMOVED lines=8> */
[----:B------:R-:W-:Y:S02]  /*170c0*/  F2FP.BF16.F32.PACK_AB R173, R193, R191 ;  /* 0x000000bfc1ad723e */ /* 0x000fe400000010ff */
[----:B------:R-:W-:Y:S01]  /*170d0*/  F2FP.BF16.F32.PACK_AB R174, R198, R195 ;  /* 0x000000c3c6ae723e */ /* 0x000fe200000010ff */
[----:B------:R-:W-:Y:S03]  /*170e0*/  HMMA.16816.F32.BF16 R28, R176, R186, R28 ;  /* 0x000000bab01c723c */ /* 0x000fe6000004181c */
[----:B------:R5:W5:Y:S01]  /*170f0*/  MUFU.EX2 R219, R43 ;  /* 0x0000002b00db7308 */ /* 0x000b620000000800 */
[----:B------:R-:W-:Y:S02]  /*17100*/  F2FP.BF16.F32.PACK_AB R175, R199, R197 ;  /* 0x000000c5c7af723e */ /* 0x000fe400000010ff */
[----:B--2---:R-:W-:Y:S02]  /*17110*/  F2FP.BF16.F32.PACK_AB R176, R194, R196 ;  /* 0x000000c4c2b0723e */ /* 0x004fe400000010ff */
[----:B------:R-:W-:Y:S05]  /*17120*/  F2FP.BF16.F32.PACK_AB R177, R252, R251 ;  /* 0x000000fbfcb1723e */ /* 0x000fea00000010ff */
[----:B------:R-:W-:Y:S01]  /*17130*/  MUFU.EX2 R214, R214 ;  /* 0x000000d600d67308 */ /* 0x000fe20000000800 */
[----:B---3--:R-:W2:Y:S01]  /*17140*/  LDSM.16.MT88.4 R184, [R229+0xc800] ;  /* 0x00c80000e5b8783b */ /* 0x008ea20000004200 */
[-C--:B-1----:R-:W-:Y:S05]  /*17150*/  HMMA.16816.F32.BF16 R4, R172, R180.reuse, R4 ;  /* 0x000000b4ac04723c */ /* 0x082fea0000041804 */
[----:B------:R-:W-:Y:S02]  /*17160*/  F2FP.BF16.F32.PACK_AB R178, R215, R250 ;  /* 0x000000fad7b2723e */ /* 0x000fe400000010ff */
[----:B----4-:R-:W-:Y:S01]  /*17170*/  F2FP.BF16.F32.PACK_AB R179, R248, R249 ;  /* 0x000000f9f8b3723e */ /* 0x010fe200000010ff */
[----:B-----5:R-:W-:Y:S01]  /*17180*/  LDSM.16.MT88.4 R40, [R228+0xd000] ;  /* 0x00d00000e428783b */ /* 0x020fe20000004200 */
[----:B------:R-:W-:Y:S02]  /*17190*/  F2FP.BF16.F32.PACK_AB R45, R219, R218 ;  /* 0x000000dadb2d723e */ /* 0x000fe400000010ff */
[----:B------:R-:W-:Y:S02]  /*171a0*/  MOV R63, R198 ;  /* 0x000000c6003f7202 */ /* 0x000fe40000000f00 */
[----:B------:R-:W-:Y:S01]  /*171b0*/  F2FP.BF16.F32.PACK_AB R198, R171, R60 ;  /* 0x0000003cabc6723e */ /* 0x000fe200000010ff */
        /* <DEDUP_REMOVED lines=26> */
[----:B------:R-:W-:Y:S01]  /*17360*/  MOV R185, R215 ;  /* 0x000000d700b97202 */ /* 0x000fe20000000f00 */
[--C-:B------:R-:W-:Y:S01]  /*17370*/  FFMA.FTZ R184, R64, UR4, -R212.reuse ;  /* 0x0000000440b87c23 */ /* 0x100fe200080108d4 */
[----:B------:R-:W2:Y:S02]  /*17380*/  MUFU.EX2 R215, R47 ;  /* 0x0000002f00d77308 */ /* 0x000ea40000000800 */
[-C--:B------:R-:W-:Y:S08]  /*17390*/  HMMA.16816.F32.BF16 R140, R176, R186.reuse, R140 ;  /* 0x000000bab08c723c */ /* 0x080ff0000004188c */
[C---:B------:R-:W-:Y:S01]  /*173a0*/  HMMA.16816.F32.BF16 R144, R172.reuse, R186, R144 ;  /* 0x000000baac90723c */ /* 0x040fe20000041890 */
[----:B------:R-:W3:Y:S04]  /*173b0*/  LDL.LU R186, [R1+0x44] ;  /* 0x0000440001ba7983 */ /* 0x000ee80000300800 */
[----:B------:R-:W4:Y:S01]  /*173c0*/  LDL.LU R187, [R1+0x48] ;  /* 0x0000480001bb7983 */ /* 0x000f220000300800 */
[----:B--2---:R-:W-:Y:S02]  /*173d0*/  F2FP.BF16.F32.PACK_AB R47, R215, R216 ;  /* 0x000000d8d72f723e */ /* 0x004fe400000010ff */
[-C--:B-1----:R-:W-:Y:S08]  /*173e0*/  HMMA.16816.F32.BF16 R148, R172, R180.reuse, R148 ;  /* 0x000000b4ac94723c */ /* 0x082ff00000041894 */
[C---:B------:R-:W-:Y:S04]  /*173f0*/  HMMA.16816.F32.BF16 R20, R176.reuse, R180, R20 ;  /* 0x000000b4b014723c */ /* 0x040fe80000041814 */
[--C-:B------:R-:W-:Y:S01]  /*17400*/  FFMA.FTZ R180, R52, UR4, -R212.reuse ;  /* 0x0000000434b47c23 */ /* 0x100fe200080108d4 */
[--C-:B------:R-:W-:Y:S03]  /*17410*/  FFMA.FTZ R181, R54, UR4, -R213.reuse ;  /* 0x0000000436b57c23 */ /* 0x100fe600080108d5 */
[-C--:B------:R-:W-:Y:S08]  /*17420*/  HMMA.16816.F32.BF16 R152, R176, R182.reuse, R152 ;  /* 0x000000b6b098723c */ /* 0x080ff00000041898 */
[C---:B------:R-:W-:Y:S04]  /*17430*/  HMMA.16816.F32.BF16 R32, R172.reuse, R182, R32 ;  /* 0x000000b6ac20723c */ /* 0x040fe80000041820 */
[--C-:B------:R-:W-:Y:S01]  /*17440*/  FFMA.FTZ R182, R53, UR4, -R212.reuse ;  /* 0x0000000435b67c23 */ /* 0x100fe200080108d4 */
[--C-:B------:R-:W-:Y:S01]  /*17450*/  FFMA.FTZ R183, R55, UR4, -R213.reuse ;  /* 0x0000000437b77c23 */ /* 0x100fe200080108d5 */
[----:B------:R-:W-:Y:S01]  /*17460*/  FFMA.FTZ R212, R65, UR4, -R212 ;  /* 0x0000000441d47c23 */ /* 0x000fe200080108d4 */
[----:B------:R-:W1:Y:S01]  /*17470*/  LDSM.16.MT88.4 R52, [R169+0x1000] ;  /* 0x00100000a934783b */ /* 0x000e620000004200 */
[-C--:B------:R-:W-:Y:S04]  /*17480*/  HMMA.16816.F32.BF16 R156, R172, R36.reuse, R156 ;  /* 0x00000024ac9c723c */ /* 0x080fe8000004189c */
[----:B------:R-:W-:Y:S04]  /*17490*/  MUFU.EX2 R212, R212 ;  /* 0x000000d400d47308 */ /* 0x000fe80000000800 */
[C---:B------:R-:W-:Y:S04]  /*174a0*/  HMMA.16816.F32.BF16 R160, R176.reuse, R36, R160 ;  /* 0x00000024b0a0723c */ /* 0x040fe800000418a0 */
[----:B------:R-:W-:Y:S02]  /*174b0*/  F2FP.BF16.F32.PACK_AB R36, R242, R243 ;  /* 0x000000f3f224723e */ /* 0x000fe400000010ff */
[----:B------:R-:W-:Y:S02]  /*174c0*/  F2FP.BF16.F32.PACK_AB R37, R224, R225 ;  /* 0x000000e1e025723e */ /* 0x000fe400000010ff */
[-C--:B------:R-:W-:Y:S03]  /*174d0*/  HMMA.16816.F32.BF16 R24, R176, R38.reuse, R24 ;  /* 0x00000026b018723c */ /* 0x080fe60000041818 */
[--C-:B------:R-:W-:Y:S01]  /*174e0*/  FFMA.FTZ R176, R66, UR4, -R213.reuse ;  /* 0x0000000442b07c23 */ /* 0x100fe200080108d5 */
[----:B------:R-:W-:Y:S01]  /*174f0*/  FFMA.FTZ R213, R67, UR4, -R213 ;  /* 0x0000000443d57c23 */ /* 0x000fe200080108d5 */
[----:B------:R-:W-:Y:S01]  /*17500*/  MOV R179, R185 ;  /* 0x000000b900b37202 */ /* 0x000fe20000000f00 */
[----:B------:R-:W2:Y:S01]  /*17510*/  LDSM.16.MT88.4 R64, [R170+0x1000] ;  /* 0x00100000aa40783b */ /* 0x000ea20000004200 */
[----:B------:R-:W-:Y:S01]  /*17520*/  MOV R178, R203 ;  /* 0x000000cb00b27202 */ /* 0x000fe20000000f00 */
[----:B------:R-:W-:Y:S02]  /*17530*/  HMMA.16816.F32.BF16 R28, R172, R38, R28 ;  /* 0x00000026ac1c723c */ /* 0x000fe4000004181c */
[----:B------:R-:W-:Y:S02]  /*17540*/  MUFU.EX2 R213, R213 ;  /* 0x000000d500d57308 */ /* 0x000fe40000000800 */
[----:B------:R-:W-:Y:S02]  /*17550*/  MOV R174, R210 ;  /* 0x000000d200ae7202 */ /* 0x000fe40000000f00 */
[----:B------:R-:W-:Y:S02]  /*17560*/  F2FP.BF16.F32.PACK_AB R38, R241, R226 ;  /* 0x000000e2f126723e */ /* 0x000fe400000010ff */
[----:B------:R-:W-:Y:S04]  /*17570*/  F2FP.BF16.F32.PACK_AB R39, R227, R223 ;  /* 0x000000dfe327723e */ /* 0x000fe800000010ff */
[----:B------:R-:W-:Y:S01]  /*17580*/  MUFU.EX2 R210, R180 ;  /* 0x000000b400d27308 */ /* 0x000fe20000000800 */
[----:B------:R-:W-:Y:S02]  /*17590*/  MOV R172, R207 ;  /* 0x000000cf00ac7202 */ /* 0x000fe40000000f00 */
[----:B------:R-:W-:Y:S01]  /*175a0*/  MOV R177, R189 ;  /* 0x000000bd00b17202 */ /* 0x000fe20000000f00 */
[-C--:B------:R-:W-:Y:S06]  /*175b0*/  HMMA.16816.F32.BF16 R4, R36, R40.reuse, R4 ;  /* 0x000000282404723c */ /* 0x080fec0000041804 */
[----:B------:R-:W5:Y:S01]  /*175c0*/  MUFU.EX2 R207, R184 ;  /* 0x000000b800cf7308 */ /* 0x000f620000000800 */
[----:B------:R-:W-:Y:S02]  /*175d0*/  MOV R203, R190 ;  /* 0x000000be00cb7202 */ /* 0x000fe40000000f00 */
[----:B------:R-:W-:Y:S01]  /*175e0*/  MOV R173, R206 ;  /* 0x000000ce00ad7202 */ /* 0x000fe20000000f00 */
[C---:B------:R-:W-:Y:S06]  /*175f0*/  HMMA.16816.F32.BF16 R8, R44.reuse, R40, R8 ;  /* 0x000000282c08723c */ /* 0x040fec0000041808 */
[----:B------:R-:W-:Y:S01]  /*17600*/  MUFU.EX2 R206, R176 ;  /* 0x000000b000ce7308 */ /* 0x000fe20000000800 */
[----:B------:R-:W-:Y:S02]  /*17610*/  MOV R190, R211 ;  /* 0x000000d300be7202 */ /* 0x000fe40000000f00 */
[----:B------:R-:W-:Y:S01]  /*17620*/  MOV R189, R208 ;  /* 0x000000d000bd7202 */ /* 0x000fe20000000f00 */
[-C--:B------:R-:W-:Y:S06]  /*17630*/  HMMA.16816.F32.BF16 R12, R44, R42.reuse, R12 ;  /* 0x0000002a2c0c723c */ /* 0x080fec000004180c */
[----:B------:R1:W-:Y:S01]  /*17640*/  MUFU.EX2 R211, R182 ;  /* 0x000000b600d37308 */ /* 0x0003e20000000800 */
[----:B------:R-:W-:Y:S02]  /*17650*/  MOV R175, R188 ;  /* 0x000000bc00af7202 */ /* 0x000fe40000000f00 */
[----:B------:R-:W-:Y:S01]  /*17660*/  MOV R188, R209 ;  /* 0x000000d100bc7202 */ /* 0x000fe20000000f00 */
[C---:B------:R-:W-:Y:S01]  /*17670*/  HMMA.16816.F32.BF16 R16, R36.reuse, R42, R16 ;  /* 0x0000002a2410723c */ /* 0x040fe20000041810 */
[----:B------:R-:W5:Y:S05]  /*17680*/  LDSM.16.MT88.4 R40, [R228+0xf000] ;  /* 0x00f00000e428783b */ /* 0x000f6a0000004200 */
[----:B------:R-:W-:Y:S02]  /*17690*/  MUFU.EX2 R208, R181 ;  /* 0x000000b500d07308 */ /* 0x000fe40000000800 */
[-C--:B------:R-:W-:Y:S08]  /*176a0*/  HMMA.16816.F32.BF16 R68, R36, R48.reuse, R68 ;  /* 0x000000302444723c */ /* 0x080ff00000041844 */
[----:B------:R-:W-:Y:S01]  /*176b0*/  MUFU.EX2 R209, R183 ;  /* 0x000000b700d17308 */ /* 0x000fe20000000800 */
[----:B-1----:R-:W-:Y:S01]  /*176c0*/  MOV R182, R205 ;  /* 0x000000cd00b67202 */ /* 0x002fe20000000f00 */
[C---:B------:R-:W-:Y:S08]  /*176d0*/  HMMA.16816.F32.BF16 R72, R44.reuse, R48, R72 ;  /* 0x000000302c48723c */ /* 0x040ff00000041848 */
[----:B------:R1:W-:Y:S01]  /*176e0*/  MUFU.EX2 R205, R57 ;  /* 0x0000003900cd7308 */ /* 0x0003e20000000800 */
[-C--:B------:R-:W-:Y:S08]  /*176f0*/  HMMA.16816.F32.BF16 R76, R44, R50.reuse, R76 ;  /* 0x000000322c4c723c */ /* 0x080ff0000004184c */
[C---:B------:R-:W-:Y:S01]  /*17700*/  HMMA.16816.F32.BF16 R80, R36.reuse, R50, R80 ;  /* 0x000000322450723c */ /* 0x040fe20000041850 */
[----:B------:R-:W1:Y:S07]  /*17710*/  LDSM.16.MT88.4 R48, [R229+0xf000] ;  /* 0x00f00000e530783b */ /* 0x000e6e0000004200 */
[-C--:B------:R-:W-:Y:S08]  /*17720*/  HMMA.16816.F32.BF16 R84, R36, R52.reuse, R84 ;  /* 0x000000342454723c */ /* 0x080ff00000041854 */
        /* <DEDUP_REMOVED lines=9> */
[-C--:B-----5:R-:W-:Y:S08]  /*177c0*/  HMMA.16816.F32.BF16 R116, R36, R40.reuse, R116 ;  /* 0x000000282474723c */ /* 0x0a0ff00000041874 */
[C---:B------:R-:W-:Y:S08]  /*177d0*/  HMMA.16816.F32.BF16 R120, R44.reuse, R40, R120 ;  /* 0x000000282c78723c */ /* 0x040ff00000041878 */
[-C--:B------:R-:W-:Y:S08]  /*177e0*/  HMMA.16816.F32.BF16 R124, R44, R42.reuse, R124 ;  /* 0x0000002a2c7c723c */ /* 0x080ff0000004187c */
[C---:B------:R-:W-:Y:S01]  /*177f0*/  HMMA.16816.F32.BF16 R128, R36.reuse, R42, R128 ;  /* 0x0000002a2480723c */ /* 0x040fe20000041880 */
[----:B------:R-:W-:Y:S07]  /*17800*/  LDSM.16.MT88.4 R40, [R229+0xd800] ;  /* 0x00d80000e528783b */ /* 0x000fee0000004200 */
[-C--:B-1----:R-:W-:Y:S08]  /*17810*/  HMMA.16816.F32.BF16 R132, R36, R48.reuse, R132 ;  /* 0x000000302484723c */ /* 0x082ff00000041884 */
[C---:B------:R-:W-:Y:S08]  /*17820*/  HMMA.16816.F32.BF16 R136, R44.reuse, R48, R136 ;  /* 0x000000302c88723c */ /* 0x040ff00000041888 */
[-C--:B------:R-:W-:Y:S08]  /*17830*/  HMMA.16816.F32.BF16 R140, R44, R50.reuse, R140 ;  /* 0x000000322c8c723c */ /* 0x080ff0000004188c */
[C---:B------:R-:W-:Y:S01]  /*17840*/  HMMA.16816.F32.BF16 R144, R36.reuse, R50, R144 ;  /* 0x000000322490723c */ /* 0x040fe20000041890 */
[----:B------:R-:W-:Y:S07]  /*17850*/  LDSM.16.MT88.4 R48, [R169+0x1800] ;  /* 0x00180000a930783b */ /* 0x000fee0000004200 */
[-C--:B------:R-:W-:Y:S08]  /*17860*/  HMMA.16816.F32.BF16 R148, R36, R52.reuse, R148 ;  /* 0x000000342494723c */ /* 0x080ff00000041894 */
[C---:B------:R-:W-:Y:S08]  /*17870*/  HMMA.16816.F32.BF16 R20, R44.reuse, R52, R20 ;  /* 0x000000342c14723c */ /* 0x040ff00000041814 */
[-C--:B------:R-:W-:Y:S08]  /*17880*/  HMMA.16816.F32.BF16 R152, R44, R54.reuse, R152 ;  /* 0x000000362c98723c */ /* 0x080ff00000041898 */
[C---:B------:R-:W-:Y:S01]  /*17890*/  HMMA.16816.F32.BF16 R32, R36.reuse, R54, R32 ;  /* 0x000000362420723c */ /* 0x040fe20000041820 */
[----:B------:R-:W-:Y:S03]  /*178a0*/  LDSM.16.MT88.4 R52, [R170+0x1800] ;  /* 0x00180000aa34783b */ /* 0x000fe60000004200 */
[----:B---3--:R-:W-:Y:S01]  /*178b0*/  FFMA.FTZ R165, R165, R186, R247 ;  /* 0x000000baa5a57223 */ /* 0x008fe200000100f7 */
[----:B------:R-:W-:Y:S03]  /*178c0*/  MOV R247, R204 ;  /* 0x000000cc00f77202 */ /* 0x000fe60000000f00 */
[-C--:B--2---:R-:W-:Y:S01]  /*178d0*/  HMMA.16816.F32.BF16 R156, R36, R64.reuse, R156 ;  /* 0x00000040249c723c */ /* 0x084fe2000004189c */
[----:B------:R1:W2:Y:S02]  /*178e0*/  MUFU.EX2 R204, R56 ;  /* 0x0000003800cc7308 */ /* 0x0002a40000000800 */
[----:B----4-:R-:W-:Y:S02]  /*178f0*/  FFMA.FTZ R3, R3, R187, R246 ;  /* 0x000000bb03037223 */ /* 0x010fe400000100f6 */
[----:B------:R-:W3:Y:S02]  /*17900*/  LDL.LU R246, [R1+0x50] ;  /* 0x0000500001f67983 */ /* 0x000ee40000300800 */
[----:B------:R-:W-:Y:S01]  /*17910*/  FADD.FTZ R57, R173, R3 ;  /* 0x00000003ad397221 */ /* 0x000fe20000010000 */
[C---:B------:R-:W-:Y:S01]  /*17920*/  HMMA.16816.F32.BF16 R160, R44.reuse, R64, R160 ;  /* 0x000000402ca0723c */ /* 0x040fe200000418a0 */
[----:B------:R-:W4:Y:S03]  /*17930*/  LDL.LU R180, [R1+0x4c] ;  /* 0x00004c0001b47983 */ /* 0x000f260000300800 */
[----:B------:R-:W-:Y:S01]  /*17940*/  MOV R64, R195 ;  /* 0x000000c300407202 */ /* 0x000fe20000000f00 */
[----:B------:R-:W5:Y:S01]  /*17950*/  LDSM.16.MT88.4 R184, [R228+0xd800] ;  /* 0x00d80000e4b8783b */ /* 0x000f620000004200 */
[----:B------:R-:W-:Y:S01]  /*17960*/  FADD.FTZ R58, R202, R57 ;  /* 0x00000039ca3a7221 */ /* 0x000fe20000010000 */
[----:B------:R-:W-:Y:S01]  /*17970*/  F2FP.BF16.F32.PACK_AB R202, R212, R207 ;  /* 0x000000cfd4ca723e */ /* 0x000fe200000010ff */
[-C--:B------:R-:W-:Y:S03]  /*17980*/  HMMA.16816.F32.BF16 R24, R44, R66.reuse, R24 ;  /* 0x000000422c18723c */ /* 0x080fe60000041818 */
[----:B-1----:R-:W-:Y:S01]  /*17990*/  FADD.FTZ R56, R172, R165 ;  /* 0x000000a5ac387221 */ /* 0x002fe20000010000 */
[----:B------:R-:W-:Y:S01]  /*179a0*/  MOV R165, R194 ;  /* 0x000000c200a57202 */ /* 0x000fe20000000f00 */
[----:B------:R-:W1:Y:S01]  /*179b0*/  LDSM.16.MT88.4 R44, [R228+0xf800] ;  /* 0x00f80000e42c783b */ /* 0x000e620000004200 */
[----:B------:R-:W-:Y:S02]  /*179c0*/  MOV R65, R197 ;  /* 0x000000c500417202 */ /* 0x000fe40000000f00 */
[----:B------:R-:W-:Y:S04]  /*179d0*/  HMMA.16816.F32.BF16 R28, R36, R66, R28 ;  /* 0x00000042241c723c */ /* 0x000fe8000004181c */
[----:B------:R-:W-:Y:S01]  /*179e0*/  MOV R67, R193 ;  /* 0x000000c100437202 */ /* 0x000fe20000000f00 */
[----:B------:R-:W1:Y:S01]  /*179f0*/  LDSM.16.MT88.4 R36, [R229+0xf800] ;  /* 0x00f80000e524783b */ /* 0x000e620000004200 */
[----:B------:R-:W-:Y:S02]  /*17a00*/  MOV R66, R192 ;  /* 0x000000c000427202 */ /* 0x000fe40000000f00 */
[----:B------:R-:W-:Y:S05]  /*17a10*/  F2FP.BF16.F32.PACK_AB R197, R59, R61 ;  /* 0x0000003d3bc5723e */ /* 0x000fea00000010ff */
[----:B------:R2:W1:Y:S02]  /*17a20*/  LDSM.16.MT88.4 R192, [R169+0x3800] ;  /* 0x00380000a9c0783b */ /* 0x0004640000004200 */
[----:B--2---:R-:W-:Y:S02]  /*17a30*/  MOV R169, R196 ;  /* 0x000000c400a97202 */ /* 0x004fe40000000f00 */
[----:B------:R-:W-:Y:S01]  /*17a40*/  F2FP.BF16.F32.PACK_AB R196, R205, R204 ;  /* 0x000000cccdc4723e */ /* 0x000fe200000010ff */
[----:B---3--:R-:W-:Y:S01]  /*17a50*/  FFMA.FTZ R0, R0, R246, R247 ;  /* 0x000000f600007223 */ /* 0x008fe200000100f7 */
[----:B------:R-:W-:Y:S02]  /*17a60*/  MOV R247, R179 ;  /* 0x000000b300f77202 */ /* 0x000fe40000000f00 */
[----:B------:R-:W-:Y:S01]  /*17a70*/  MOV R246, R199 ;  /* 0x000000c700f67202 */ /* 0x000fe20000000f00 */
[----:B----4-:R-:W-:Y:S01]  /*17a80*/  FFMA.FTZ R2, R2, R180, R182 ;  /* 0x000000b402027223 */ /* 0x010fe200000100b6 */
[----:B------:R-:W-:Y:S01]  /*17a90*/  FADD.FTZ R0, R175, R0 ;  /* 0x00000000af007221 */ /* 0x000fe20000010000 */
[----:B------:R-:W-:Y:S02]  /*17aa0*/  MOV R180, R177 ;  /* 0x000000b100b47202 */ /* 0x000fe40000000f00 */
[----:B------:R-:W-:Y:S01]  /*17ab0*/  FADD.FTZ R3, R174, R2 ;  /* 0x00000002ae037221 */ /* 0x000fe20000010000 */
[----:B------:R-:W-:Y:S01]  /*17ac0*/  FADD.FTZ R2, R203, R56 ;  /* 0x00000038cb027221 */ /* 0x000fe20000010000 */
[----:B------:R-:W-:Y:S02]  /*17ad0*/  F2FP.BF16.F32.PACK_AB R203, R213, R206 ;  /* 0x000000ced5cb723e */ /* 0x000fe400000010ff */
[----:B------:R-:W-:Y:S01]  /*17ae0*/  FADD.FTZ R57, R201, R3 ;  /* 0x00000003c9397221 */ /* 0x000fe20000010000 */
[----:B------:R-:W-:Y:S01]  /*17af0*/  FADD.FTZ R3, R200, R0 ;  /* 0x00000000c8037221 */ /* 0x000fe20000010000 */
[----:B------:R-:W-:Y:S01]  /*17b00*/  F2FP.BF16.F32.PACK_AB R200, R211, R210 ;  /* 0x000000d2d3c8723e */ /* 0x000fe200000010ff */
[----:B------:R-:W-:Y:S01]  /*17b10*/  FADD.FTZ R56, R178, R2 ;  /* 0x00000002b2387221 */ /* 0x000fe20000010000 */
[----:B------:R-:W-:Y:S01]  /*17b20*/  F2FP.BF16.F32.PACK_AB R201, R209, R208 ;  /* 0x000000d0d1c9723e */ /* 0x000fe200000010ff */
[----:B------:R-:W-:Y:S01]  /*17b30*/  FADD.FTZ R2, R190, R58 ;  /* 0x0000003abe027221 */ /* 0x000fe20000010000 */
[----:B------:R-:W-:Y:S01]  /*17b40*/  F2FP.BF16.F32.PACK_AB R199, R214, R62 ;  /* 0x0000003ed6c7723e */ /* 0x000fe200000010ff */
[----:B------:R-:W-:Y:S04]  /*17b50*/  FADD.FTZ R0, R189, R57 ;  /* 0x00000039bd007221 */ /* 0x000fe80000010000 */
[-C--:B-----5:R-:W-:Y:S01]  /*17b60*/  HMMA.16816.F32.BF16 R176, R200, R184.reuse, R4 ;  /* 0x000000b8c8b0723c */ /* 0x0a0fe20000041804 */
[----:B------:R2:W3:Y:S04]  /*17b70*/  LDSM.16.MT88.4 R4, [R170+0x3800] ;  /* 0x00380000aa04783b */ /* 0x0004e80000004200 */
[----:B------:R-:W-:Y:S01]  /*17b80*/  FADD.FTZ R0, R169, R0 ;  /* 0x00000000a9007221 */ /* 0x000fe20000010000 */
[----:B------:R-:W-:Y:S02]  /*17b90*/  MOV R169, R166 ;  /* 0x000000a600a97202 */ /* 0x000fe40000000f00 */
        /* <DEDUP_REMOVED lines=8> */
[----:B------:R-:W-:Y:S01]  /*17c20*/  FADD.FTZ R8, R251, R8 ;  /* 0x00000008fb087221 */ /* 0x000fe20000010000 */
[----:B------:R-:W-:Y:S01]  /*17c30*/  MOV R165, R167 ;  /* 0x000000a700a57202 */ /* 0x000fe20000000f00 */
        /* <DEDUP_REMOVED lines=10> */
[----:B--2---:R-:W-:Y:S01]  /*17ce0*/  MOV R170, R164 ;  /* 0x000000a400aa7202 */ /* 0x004fe20000000f00 */
        /* <DEDUP_REMOVED lines=21> */
[----:B------:R-:W-:Y:S02]  /*17e40*/  FADD.FTZ R2, R227, R10 ;  /* 0x0000000ae3027221 */ /* 0x000fe40000010000 */
[C---:B------:R-:W-:Y:S04]  /*17e50*/  HMMA.16816.F32.BF16 R88, R196.reuse, R48, R88 ;  /* 0x00000030c458723c */ /* 0x040fe80000041858 */
[----:B------:R-:W-:Y:S01]  /*17e60*/  FADD.FTZ R3, R211, R3 ;  /* 0x00000003d3037221 */ /* 0x000fe20000010000 */
[----:B------:R-:W-:Y:S01]  /*17e70*/  FADD.FTZ R0, R220, R9 ;  /* 0x00000009dc007221 */ /* 0x000fe20000010000 */
[----:B------:R-:W-:Y:S02]  /*17e80*/  FADD.FTZ R2, R208, R2 ;  /* 0x00000002d0027221 */ /* 0x000fe40000010000 */
[-C--:B------:R-:W-:Y:S03]  /*17e90*/  HMMA.16816.F32.BF16 R92, R196, R50.reuse, R92 ;  /* 0x00000032c45c723c */ /* 0x080fe6000004185c */
[----:B------:R-:W-:Y:S05]  /*17ea0*/  FADD.FTZ R2, R209, R2 ;  /* 0x00000002d1027221 */ /* 0x000fea0000010000 */
[C---:B------:R-:W-:Y:S08]  /*17eb0*/  HMMA.16816.F32.BF16 R96, R200.reuse, R50, R96 ;  /* 0x00000032c860723c */ /* 0x040ff00000041860 */
[-C--:B------:R-:W-:Y:S08]  /*17ec0*/  HMMA.16816.F32.BF16 R100, R200, R52.reuse, R100 ;  /* 0x00000034c864723c */ /* 0x080ff00000041864 */
[C---:B------:R-:W-:Y:S08]  /*17ed0*/  HMMA.16816.F32.BF16 R104, R196.reuse, R52, R104 ;  /* 0x00000034c468723c */ /* 0x040ff00000041868 */
[-C--:B------:R-:W-:Y:S08]  /*17ee0*/  HMMA.16816.F32.BF16 R108, R196, R54.reuse, R108 ;  /* 0x00000036c46c723c */ /* 0x080ff0000004186c */
[C---:B------:R-:W-:Y:S08]  /*17ef0*/  HMMA.16816.F32.BF16 R112, R200.reuse, R54, R112 ;  /* 0x00000036c870723c */ /* 0x040ff00000041870 */
[-C--:B-1----:R-:W-:Y:S08]  /*17f00*/  HMMA.16816.F32.BF16 R116, R200, R44.reuse, R116 ;  /* 0x0000002cc874723c */ /* 0x082ff00000041874 */
[C---:B------:R-:W-:Y:S08]  /*17f10*/  HMMA.16816.F32.BF16 R120, R196.reuse, R44, R120 ;  /* 0x0000002cc478723c */ /* 0x040ff00000041878 */
[-C--:B------:R-:W-:Y:S08]  /*17f20*/  HMMA.16816.F32.BF16 R124, R196, R46.reuse, R124 ;  /* 0x0000002ec47c723c */ /* 0x080ff0000004187c */
        /* <DEDUP_REMOVED lines=9> */
[-C--:B---3--:R-:W-:Y:S08]  /*17fc0*/  HMMA.16816.F32.BF16 R156, R200, R4.reuse, R156 ;  /* 0x00000004c89c723c */ /* 0x088ff0000004189c */
[C---:B------:R-:W-:Y:S04]  /*17fd0*/  HMMA.16816.F32.BF16 R160, R196.reuse, R4, R160 ;  /* 0x00000004c4a0723c */ /* 0x040fe800000418a0 */
[----:B------:R-:W-:Y:S01]  /*17fe0*/  FADD.FTZ R4, R215, R8 ;  /* 0x00000008d7047221 */ /* 0x000fe20000010000 */
[----:B------:R-:W-:Y:S03]  /*17ff0*/  FADD.FTZ R5, R204, R0 ;  /* 0x00000000cc057221 */ /* 0x000fe60000010000 */
[-C--:B------:R-:W-:Y:S03]  /*18000*/  HMMA.16816.F32.BF16 R196, R196, R6.reuse, R24 ;  /* 0x00000006c4c4723c */ /* 0x080fe60000041818 */
        /* <DEDUP_REMOVED lines=11> */
[----:B------:R-:W-:Y:S03]  /*180c0*/  STL [R1+0x44], R4 ;  /* 0x0000440401007387 */ /* 0x000fe60000100800 */
[----:B------:R-:W-:Y:S01]  /*180d0*/  FADD.FTZ R0, R214, R0 ;  /* 0x00000000d6007221 */ /* 0x000fe20000010000 */
[----:B------:R1:W-:Y:S04]  /*180e0*/  STL [R1+0x48], R3 ;  /* 0x0000480301007387 */ /* 0x0003e80000100800 */
[----:B------:R2:W-:Y:S04]  /*180f0*/  STL [R1+0x4c], R2 ;  /* 0x00004c0201007387 */ /* 0x0005e80000100800 */
[----:B------:R2:W-:Y:S01]  /*18100*/  STL [R1+0x50], R0 ;  /* 0x0000500001007387 */ /* 0x0005e20000100800 */
[----:B-1----:R-:W-:Y:S01]  /*18110*/  MOV R3, R168 ;  /* 0x000000a800037202 */ /* 0x002fe20000000f00 */
[----:B------:R-:W-:Y:S06]  /*18120*/  BRA.U UP0, `(.L_x_255) ;  /* 0xffffffc500987547 */ /* 0x000fec000b83ffff */
.L_x_254:
[----:B------:R-:W2:Y:S01]  /*18130*/  LDL.LU R4, [R1+0x44] ;  /* 0x0000440001047983 */ /* 0x000ea20000300800 */
[----:B------:R-:W-:Y:S01]  /*18140*/  MOV R67, 0x10 ;  /* 0x0000001000437802 */ /* 0x000fe20000000f00 */
[----:B------:R-:W-:Y:S02]  /*18150*/  UISETP.NE.AND UP3, UPT, UR19, -0x1, UPT ;  /* 0xffffffff1300788c */ /* 0x000fe4000bf65270 */
[----:B------:R-:W3:Y:S01]  /*18160*/  LDL.LU R8, [R1+0x48] ;  /* 0x0000480001087983 */ /* 0x000ee20000300800 */
[----:B------:R-:W1:Y:S01]  /*18170*/  S2UR UR12, SR_CTAID.Y ;  /* 0x00000000000c79c3 */ /* 0x000e620000002600 */
[----:B------:R-:W4:Y:S02]  /*18180*/  LDCU.U8 UR4, c[0x0][0x549] ;  /* 0x0000a920ff0477ac */ /* 0x000f240008000000 */
[----:B------:R-:W3:Y:S01]  /*18190*/  LDL.LU R7, [R1+0x4c] ;  /* 0x00004c0001077983 */ /* 0x000ee20000300800 */
[----:B------:R-:W1:Y:S03]  /*181a0*/  LDCU UR10, c[0x0][0x434] ;  /* 0x00008680ff0a77ac */ /* 0x000e660008000800 */
[----:B------:R-:W3:Y:S01]  /*181b0*/  LDL.LU R6, [R1+0x50] ;  /* 0x0000500001067983 */ /* 0x000ee20000300800 */
[----:B------:R-:W-:Y:S01]  /*181c0*/  SEL R67, R67, 0xfffffff0, !P0 ;  /* 0xfffffff043437807 */ /* 0x000fe20004000000 */
[----:B------:R-:W1:Y:S02]  /*181d0*/  @!UP3 LDCU.64 UR8, c[0x0][0x400] ;  /* 0x00008000ff08b7ac */ /* 0x000e640008000a00 */
[----:B------:R-:W3:Y:S01]  /*181e0*/  LDL.LU R5, [R1+0x3c] ;  /* 0x00003c0001057983 */ /* 0x000ee20000300800 */
[----:B------:R-:W-:Y:S01]  /*181f0*/  LOP3.LUT P0, RZ, R234, 0x8, RZ, 0xc0, !PT ;  /* 0x00000008eaff7812 */ /* 0x000fe2000780c0ff */
[----:B------:R-:W1:Y:S01]  /*18200*/  @UP3 LDCU.64 UR6, c[0x0][0x408] ;  /* 0x00008100ff0637ac */ /* 0x000e620008000a00 */
[----:B------:R-:W1:Y:S01]  /*18210*/  LDCU.U8 UR11, c[0x0][0x548] ;  /* 0x0000a900ff0b77ac */ /* 0x000e620008000000 */
[----:B----4-:R-:W-:-:S02]  /*18220*/  UISETP.NE.AND UP1, UPT, UR4, URZ, UPT ;  /* 0x000000ff0400728c */ /* 0x010fc4000bf25270 */
[----:B------:R-:W-:Y:S01]  /*18230*/  UISETP.NE.AND UP2, UPT, UR19, -0x1, UPT ;  /* 0xffffffff1300788c */ /* 0x000fe2000bf45270 */
[----:B------:R-:W4:Y:S01]  /*18240*/  LDCU UR13, c[0x0][0x434] ;  /* 0x00008680ff0d77ac */ /* 0x000f220008000800 */
[----:B-1----:R-:W-:Y:S01]  /*18250*/  @!UP3 UIMAD.WIDE.U32 UR14, UR12, UR8, URZ ;  /* 0x000000080c0eb2a5 */ /* 0x002fe2000f8e00ff */
[----:B------:R-:W1:Y:S01]  /*18260*/  S2UR UR8, SR_CTAID.X ;  /* 0x00000000000879c3 */ /* 0x000e620000002500 */
[----:B------:R-:W-:-:S05]  /*18270*/  @UP3 UIMAD.WIDE.U32 UR16, UR19, UR6, URZ ;  /* 0x00000006131032a5 */ /* 0x000fca000f8e00ff */
[----:B------:R-:W4:Y:S01]  /*18280*/  @UP1 LDCU UR4, c[0x0][0x430] ;  /* 0x00008600ff0417ac */ /* 0x000f220008000800 */
[----:B------:R-:W-:Y:S01]  /*18290*/  @!UP3 UIMAD UR9, UR12, UR9, UR15 ;  /* 0x000000090c09b2a4 */ /* 0x000fe2000f8e020f */
[----:B------:R-:W1:Y:S01]  /*182a0*/  S2UR UR6, SR_CTAID.Z ;  /* 0x00000000000679c3 */ /* 0x000e620000002700 */
[----:B------:R-:W-:Y:S02]  /*182b0*/  @UP3 UIMAD UR9, UR19, UR7, UR17 ;  /* 0x00000007130932a4 */ /* 0x000fe4000f8e0211 */
[----:B------:R-:W-:Y:S02]  /*182c0*/  @!UP2 UIMAD UR19, UR12, UR10, URZ ;  /* 0x0000000a0c13a2a4 */ /* 0x000fe4000f8e02ff */
[----:B------:R-:W-:Y:S01]  /*182d0*/  UISETP.NE.AND UP0, UPT, UR11, URZ, !UP1 ;  /* 0x000000ff0b00728c */ /* 0x000fe2000cf05270 */
[----:B------:R-:W1:Y:S01]  /*182e0*/  @UP1 LDCU UR15, c[0x0][0x430] ;  /* 0x00008600ff0f17ac */ /* 0x000e620008000800 */
[----:B------:R-:W-:Y:S01]  /*182f0*/  @UP1 UMOV UR7, 0x1 ;  /* 0x0000000100071882 */ /* 0x000fe20000000000 */
[----:B------:R-:W-:Y:S01]  /*18300*/  @UP3 UMOV UR14, UR16 ;  /* 0x00000010000e3c82 */ /* 0x000fe20008000000 */
[----:B----4-:R-:W-:-:S02]  /*18310*/  @UP1 UIMAD UR13, UR4, UR10, URZ ;  /* 0x0000000a040d12a4 */ /* 0x010fc4000f8e02ff */
[----:B------:R-:W-:Y:S01]  /*18320*/  USHF.R.S32.HI UR4, URZ, 0x1f, UR19 ;  /* 0x0000001fff047899 */ /* 0x000fe20008011413 */
[----:B--2---:R-:W2:Y:S04]  /*18330*/  SHFL.BFLY PT, R2, R4, 0x2, 0x1f ;  /* 0x0c401f0004027f89 */ /* 0x004ea800000e0000 */
[----:B---3--:R-:W3:Y:S04]  /*18340*/  SHFL.BFLY PT, R0, R8, 0x2, 0x1f ;  /* 0x0c401f0008007f89 */ /* 0x008ee800000e0000 */
[----:B------:R-:W4:Y:S01]  /*18350*/  SHFL.BFLY PT, R3, R6, 0x2, 0x1f ;  /* 0x0c401f0006037f89 */ /* 0x000f2200000e0000 */
[----:B------:R-:W-:-:S02]  /*18360*/  MOV R204, R5 ;  /* 0x0000000500cc7202 */ /* 0x000fc40000000f00 */
[----:B------:R-:W-:-:S04]  /*18370*/  SHF.L.U32 R5, R234, 0x1, RZ ;  /* 0x00000001ea057819 */ /* 0x000fc800000006ff */
[----:B-----5:R-:W-:Y:S01]  /*18380*/  LOP3.LUT R233, R233, 0x6, R5, 0xf8, !PT ;  /* 0x00000006e9e97812 */ /* 0x020fe200078ef805 */
[----:B--2---:R-:W-:Y:S02]  /*18390*/  FADD.FTZ R2, R2, R4 ;  /* 0x0000000402027221 */ /* 0x004fe40000010000 */
[----:B------:R-:W2:Y:S01]  /*183a0*/  SHFL.BFLY PT, R4, R7, 0x2, 0x1f ;  /* 0x0c401f0007047f89 */ /* 0x000ea200000e0000 */
[----:B---3--:R-:W-:-:S03]  /*183b0*/  FADD.FTZ R0, R0, R8 ;  /* 0x0000000800007221 */ /* 0x008fc60000010000 */
[----:B------:R-:W3:Y:S04]  /*183c0*/  SHFL.BFLY PT, R169, R2, 0x1, 0x1f ;  /* 0x0c201f0002a97f89 */ /* 0x000ee800000e0000 */
[----:B------:R-:W1:Y:S01]  /*183d0*/  SHFL.BFLY PT, R170, R0, 0x1, 0x1f ;  /* 0x0c201f0000aa7f89 */ /* 0x000e6200000e0000 */
[----:B----4-:R-:W-:-:S05]  /*183e0*/  FADD.FTZ R3, R3, R6 ;  /* 0x0000000603037221 */ /* 0x010fca0000010000 */
[----:B------:R-:W4:Y:S01]  /*183f0*/  SHFL.BFLY PT, R171, R3, 0x1, 0x1f ;  /* 0x0c201f0003ab7f89 */ /* 0x000f2200000e0000 */
[----:B--2---:R-:W-:Y:S01]  /*18400*/  FADD.FTZ R4, R4, R7 ;  /* 0x0000000704047221 */ /* 0x004fe20000010000 */
[----:B---3--:R-:W-:-:S04]  /*18410*/  FADD.FTZ R169, R2, R169 ;  /* 0x000000a902a97221 */ /* 0x008fc80000010000 */
[----:B------:R-:W2:Y:S01]  /*18420*/  SHFL.BFLY PT, R165, R4, 0x1, 0x1f ;  /* 0x0c201f0004a57f89 */ /* 0x000ea200000e0000 */
[----:B------:R-:W3:Y:S01]  /*18430*/  MUFU.RCP R2, R169 ;  /* 0x000000a900027308 */ /* 0x000ee20000001000 */
[----:B-1----:R-:W-:Y:S01]  /*18440*/  FADD.FTZ R170, R0, R170 ;  /* 0x000000aa00aa7221 */ /* 0x002fe20000010000 */
[----:B------:R-:W-:Y:S02]  /*18450*/  SHF.L.U32 R0, R234, 0x4, RZ ;  /* 0x00000004ea007819 */ /* 0x000fe400000006ff */
[----:B------:R-:W-:Y:S02]  /*18460*/  FSETP.NE.FTZ.AND P4, PT, R169, RZ, PT ;  /* 0x000000ffa900720b */ /* 0x000fe40003f95000 */
[----:B------:R-:W-:Y:S01]  /*18470*/  LOP3.LUT R0, R0, 0x1c0, RZ, 0xc0, !PT ;  /* 0x000001c000007812 */ /* 0x000fe200078ec0ff */
[----:B----4-:R-:W-:Y:S01]  /*18480*/  FADD.FTZ R171, R3, R171 ;  /* 0x000000ab03ab7221 */ /* 0x010fe20000010000 */
[----:B------:R-:W1:Y:S01]  /*18490*/  MUFU.RCP R6, R170 ;  /* 0x000000aa00067308 */ /* 0x000e620000001000 */
[----:B------:R-:W-:-:S02]  /*184a0*/  FSETP.NE.FTZ.AND P3, PT, R170, RZ, PT ;  /* 0x000000ffaa00720b */ /* 0x000fc40003f75000 */
[----:B------:R-:W-:Y:S02]  /*184b0*/  LOP3.LUT R5, R0, 0x38, R5, 0xf8, !PT ;  /* 0x0000003800057812 */ /* 0x000fe400078ef805 */
[----:B------:R-:W-:Y:S02]  /*184c0*/  FSETP.NE.FTZ.AND P1, PT, R171, RZ, PT ;  /* 0x000000ffab00720b */ /* 0x000fe40003f35000 */
[----:B------:R-:W-:Y:S02]  /*184d0*/  LOP3.LUT R5, R233, R5, RZ, 0xfc, !PT ;  /* 0x00000005e9057212 */ /* 0x000fe400078efcff */
[----:B---3--:R-:W-:Y:S02]  /*184e0*/  FSEL R0, R2, 1, P4 ;  /* 0x3f80000002007808 */ /* 0x008fe40002000000 */
[----:B------:R-:W-:Y:S01]  /*184f0*/  LEA R5, R5, UR5, 0x1 ;  /* 0x0000000505057c11 */ /* 0x000fe2000f8e08ff */
[----:B--2---:R-:W-:Y:S02]  /*18500*/  FADD.FTZ R165, R4, R165 ;  /* 0x000000a504a57221 */ /* 0x004fe40000010000 */
[C---:B------:R-:W-:Y:S01]  /*18510*/  FMUL.FTZ R176, R0.reuse, R176 ;  /* 0x000000b000b07220 */ /* 0x040fe20000410000 */
[C---:B------:R-:W-:Y:S01]  /*18520*/  FMUL.FTZ R184, R0.reuse, R184 ;  /* 0x000000b800b87220 */ /* 0x040fe20000410000 */
[----:B------:R-:W-:Y:S01]  /*18530*/  FMUL.FTZ R185, R0, R185 ;  /* 0x000000b900b97220 */ /* 0x000fe20000410000 */
[----:B------:R-:W2:Y:S01]  /*18540*/  MUFU.RCP R2, R165 ;  /* 0x000000a500027308 */ /* 0x000ea20000001000 */
        /* <DEDUP_REMOVED lines=32> */
[----:B------:R-:W-:Y:S01]  /*18750*/  F2FP.BF16.F32.PACK_AB R6, R6, R176 ;  /* 0x000000b00606723e */ /* 0x000fe200000010ff */
[----:B------:R-:W-:Y:S01]  /*18760*/  FMUL.FTZ R178, R3, R178 ;  /* 0x000000b203b27220 */ /* 0x000fe20000410000 */
[----:B------:R-:W-:Y:S01]  /*18770*/  F2FP.BF16.F32.PACK_AB R15, R15, R68 ;  /* 0x000000440f0f723e */ /* 0x000fe200000010ff */
[C---:B------:R-:W-:Y:S01]  /*18780*/  FMUL.FTZ R179, R3.reuse, R179 ;  /* 0x000000b303b37220 */ /* 0x040fe20000410000 */
[----:B------:R-:W-:Y:S01]  /*18790*/  MOV R68, 0x20 ;  /* 0x0000002000447802 */ /* 0x000fe20000000f00 */
[----:B------:R3:W-:Y:S01]  /*187a0*/  STS [R5], R6 ;  /* 0x0000000605007388 */ /* 0x0007e20000000800 */
        /* <DEDUP_REMOVED lines=24> */
[----:B---3--:R-:W-:Y:S01]  /*18930*/  SEL R6, R68, 0xffffffe0, !P0 ;  /* 0xffffffe044067807 */ /* 0x008fe20004000000 */
        /* <DEDUP_REMOVED lines=77> */
[----:B------:R-:W-:Y:S01]  /*18e10*/  STS [R5+0x400], R3 ;  /* 0x0004000305007388 */ /* 0x000fe20000000800 */
        /* <DEDUP_REMOVED lines=22> */
[----:B--2---:R-:W-:Y:S01]  /*18f80*/  IADD3 R0, PT, PT, R5, 0x40, RZ ;  /* 0x0000004005007810 */ /* 0x004fe20007ffe0ff */
[----:B------:R-:W-:Y:S01]  /*18f90*/  STS [R2], R15 ;  /* 0x0000000f02007388 */ /* 0x000fe20000000800 */
[----:B------:R-:W-:Y:S02]  /*18fa0*/  IADD3 R3, PT, PT, R67, R2, RZ ;  /* 0x0000000243037210 */ /* 0x000fe40007ffe0ff */
[----:B------:R-:W-:Y:S01]  /*18fb0*/  @P0 IADD3 R0, PT, PT, R5, -0x40, RZ ;  /* 0xffffffc005000810 */ /* 0x000fe20007ffe0ff */
[----:B------:R-:W-:Y:S01]  /*18fc0*/  STS [R2+0x400], R14 ;  /* 0x0004000e02007388 */ /* 0x000fe20000000800 */
[----:B------:R-:W-:-:S02]  /*18fd0*/  F2FP.BF16.F32.PACK_AB R18, R18, R88 ;  /* 0x000000581212723e */ /* 0x000fc400000010ff */
[----:B---3--:R-:W-:Y:S01]  /*18fe0*/  IADD3 R8, PT, PT, R6, R0, RZ ;  /* 0x0000000006087210 */ /* 0x008fe20007ffe0ff */
[----:B------:R-:W-:Y:S01]  /*18ff0*/  STS [R3], R11 ;  /* 0x0000000b03007388 */ /* 0x000fe20000000800 */
[----:B------:R-:W-:Y:S02]  /*19000*/  F2FP.BF16.F32.PACK_AB R24, R24, R90 ;  /* 0x0000005a1818723e */ /* 0x000fe400000010ff */
[----:B----4-:R-:W-:Y:S01]  /*19010*/  IADD3 R7, PT, PT, R67, R0, RZ ;  /* 0x0000000043077210 */ /* 0x010fe20007ffe0ff */
[----:B------:R-:W-:Y:S01]  /*19020*/  STS [R3+0x400], R10 ;  /* 0x0004000a03007388 */ /* 0x000fe20000000800 */
[----:B------:R-:W-:Y:S02]  /*19030*/  F2FP.BF16.F32.PACK_AB R23, R23, R92 ;  /* 0x0000005c1717723e */ /* 0x000fe400000010ff */
[----:B------:R-:W-:Y:S01]  /*19040*/  F2FP.BF16.F32.PACK_AB R65, R65, R94 ;  /* 0x0000005e4141723e */ /* 0x000fe200000010ff */
[----:B------:R-:W-:Y:S01]  /*19050*/  STS [R2+0x2000], R13 ;  /* 0x0020000d02007388 */ /* 0x000fe20000000800 */
[----:B------:R-:W-:Y:S01]  /*19060*/  F2FP.BF16.F32.PACK_AB R64, R64, R100 ;  /* 0x000000644040723e */ /* 0x000fe200000010ff */
[----:B------:R1:W2:Y:S01]  /*19070*/  @P3 MUFU.LG2 R9, R170 ;  /* 0x000000aa00093308 */ /* 0x0002a20000000c00 */
[----:B------:R-:W-:Y:S01]  /*19080*/  F2FP.BF16.F32.PACK_AB R63, R63, R102 ;  /* 0x000000663f3f723e */ /* 0x000fe200000010ff */
[----:B------:R-:W-:Y:S01]  /*19090*/  STS [R2+0x2400], R12 ;  /* 0x0024000c02007388 */ /* 0x000fe20000000800 */
[----:B------:R-:W-:-:S02]  /*190a0*/  F2FP.BF16.F32.PACK_AB R60, R60, R112 ;  /* 0x000000703c3c723e */ /* 0x000fc400000010ff */
[----:B------:R-:W-:Y:S01]  /*190b0*/  F2FP.BF16.F32.PACK_AB R59, R59, R114 ;  /* 0x000000723b3b723e */ /* 0x000fe200000010ff */
[----:B------:R-:W-:Y:S01]  /*190c0*/  STS [R3+0x2000], R22 ;  /* 0x0020001603007388 */ /* 0x000fe20000000800 */
[----:B------:R-:W-:Y:S02]  /*190d0*/  IADD3 R6, PT, PT, R67, R8, RZ ;  /* 0x0000000843067210 */ /* 0x000fe40007ffe0ff */
        /* <DEDUP_REMOVED lines=53> */
[----:B------:R-:W-:-:S03]  /*19430*/  F2FP.BF16.F32.PACK_AB R25, R25, R198 ;  /* 0x000000c61919723e */ /* 0x000fc600000010ff */
[----:B------:R-:W-:Y:S04]  /*19440*/  STS [R5+0x4400], R55 ;  /* 0x0044003705007388 */ /* 0x000fe80000000800 */
        /* <DEDUP_REMOVED lines=19> */
[----:B------:R4:W-:Y:S01]  /*19580*/  STS [R0+0x6400], R37 ;  /* 0x0064002500007388 */ /* 0x0009e20000000800 */
[----:B---3--:R1:W3:Y:S03]  /*19590*/  @P4 MUFU.LG2 R3, R169 ;  /* 0x000000a900034308 */ /* 0x0082e60000000c00 */
[----:B------:R-:W-:Y:S04]  /*195a0*/  STS [R7+0x6000], R34 ;  /* 0x0060002207007388 */ /* 0x000fe80000000800 */
[----:B------:R-:W-:Y:S04]  /*195b0*/  STS [R7+0x6400], R33 ;  /* 0x0064002107007388 */ /* 0x000fe80000000800 */
[----:B------:R-:W-:Y:S04]  /*195c0*/  STS [R8+0x4000], R32 ;  /* 0x0040002008007388 */ /* 0x000fe80000000800 */
[----:B------:R-:W-:Y:S04]  /*195d0*/  STS [R8+0x4400], R31 ;  /* 0x0044001f08007388 */ /* 0x000fe80000000800 */
[----:B------:R-:W-:Y:S04]  /*195e0*/  STS [R6+0x4000], R28 ;  /* 0x0040001c06007388 */ /* 0x000fe80000000800 */
[----:B------:R-:W-:Y:S01]  /*195f0*/  STS [R6+0x4400], R27 ;  /* 0x0044001b06007388 */ /* 0x000fe20000000800 */
[----:B----4-:R-:W-:-:S03]  /*19600*/  LOP3.LUT R0, R204, 0x1f8, RZ, 0xc0, !PT ;  /* 0x000001f8cc007812 */ /* 0x010fc600078ec0ff */
[----:B------:R-:W-:Y:S01]  /*19610*/  STS [R8+0x6000], R30 ;  /* 0x0060001e08007388 */ /* 0x000fe20000000800 */
[----:B------:R-:W-:-:S03]  /*19620*/  LOP3.LUT R0, R0, 0x38, R234, 0x78, !PT ;  /* 0x0000003800007812 */ /* 0x000fc600078e78ea */
[----:B------:R4:W-:Y:S01]  /*19630*/  STS [R8+0x6400], R29 ;  /* 0x0064001d08007388 */ /* 0x0009e20000000800 */
[----:B------:R-:W-:-:S03]  /*19640*/  LOP3.LUT R0, R0, 0x1e00, R204, 0xf8, !PT ;  /* 0x00001e0000007812 */ /* 0x000fc600078ef8cc */
[----:B------:R1:W-:Y:S01]  /*19650*/  STS [R6+0x6000], R26 ;  /* 0x0060001a06007388 */ /* 0x0003e20000000800 */
[----:B------:R-:W-:-:S03]  /*19660*/  LEA R19, R0, UR5, 0x1 ;  /* 0x0000000500137c11 */ /* 0x000fc6000f8e08ff */
[----:B------:R1:W-:Y:S01]  /*19670*/  STS [R6+0x6400], R25 ;  /* 0x0064001906007388 */ /* 0x0003e20000000800 */
[----:B----4-:R-:W4:Y:S01]  /*19680*/  @P4 LDC R8, c[0x0][0x458] ;  /* 0x00011600ff084b82 */ /* 0x010f220000000800 */
[----:B--23--:R-:W-:Y:S05]  /*19690*/  BRA.U UP1, `(.L_x_258) ;  /* 0x0000000101207547 */ /* 0x00cfea000b800000 */
[----:B------:R-:W-:Y:S01]  /*196a0*/  UISETP.NE.AND UP1, UPT, UR11, URZ, UPT ;  /* 0x000000ff0b00728c */ /* 0x000fe2000bf25270 */
[----:B------:R-:W2:Y:S10]  /*196b0*/  LDCU UR5, c[0x0][0x3e0] ;  /* 0x00007c00ff0577ac */ /* 0x000eb40008000800 */
[----:B------:R-:W2:Y:S01]  /*196c0*/  @UP1 LDCU UR7, c[0x0][0x454] ;  /* 0x00008a80ff0717ac */ /* 0x000ea20008000800 */
[----:B------:R-:W-:Y:S01]  /*196d0*/  @UP1 UMOV UR15, 0x1 ;  /* 0x00000001000f1882 */ /* 0x000fe20000000000 */
[----:B------:R-:W3:Y:S01]  /*196e0*/  @UP1 LDCU UR13, c[0x0][0x454] ;  /* 0x00008a80ff0d17ac */ /* 0x000ee20008000800 */
[----:B------:R-:W-:Y:S01]  /*196f0*/  @!UP1 UMOV UR15, 0x1 ;  /* 0x00000001000f9882 */ /* 0x000fe20000000000 */
[----:B--2---:R-:W-:-:S02]  /*19700*/  @UP1 UIMAD UR7, UR7, UR5, URZ ;  /* 0x00000005070712a4 */ /* 0x004fc4000f8e02ff */
[----:B---3--:R-:W-:-:S12]  /*19710*/  @!UP1 UIMAD UR7, UR10, UR5, URZ ;  /* 0x000000050a0792a4 */ /* 0x008fd8000f8e02ff */
.L_x_258:
[----:B------:R-:W-:Y:S01]  /*19720*/  BAR.SYNC.DEFER_BLOCKING 0x0 ;  /* 0x0000000000007b1d */ /* 0x000fe20000010000 */
[----:B------:R-:W-:Y:S01]  /*19730*/  UIMAD UR13, UR6, UR13, URZ ;  /* 0x0000000d060d72a4 */ /* 0x000fe2000f8e02ff */
[----:B------:R-:W-:Y:S01]  /*19740*/  LOP3.LUT P0, RZ, R234, 0x3, RZ, 0xc0, !PT ;  /* 0x00000003eaff7812 */ /* 0x000fe2000780c0ff */
[----:B------:R-:W-:Y:S01]  /*19750*/  UIMAD UR10, UR8, UR15, URZ ;  /* 0x0000000f080a72a4 */ /* 0x000fe2000f8e02ff */
[----:B------:R-:W-:Y:S01]  /*19760*/  @P4 FMUL.FTZ R0, R3, 0.69314718246459960938 ;  /* 0x3f31721803004820 */ /* 0x000fe20000410000 */
[----:B------:R-:W-:-:S03]  /*19770*/  USEL UR19, UR19, URZ, UP0 ;  /* 0x000000ff13137287 */ /* 0x000fc60008000000 */
[----:B------:R-:W2:Y:S01]  /*19780*/  @P3 LDC R7, c[0x0][0x458] ;  /* 0x00011600ff073b82 */ /* 0x000ea20000000800 */
[----:B------:R-:W3:Y:S01]  /*19790*/  @P2 MUFU.LG2 R2, R165 ;  /* 0x000000a500022308 */ /* 0x000ee20000000c00 */
[----:B------:R-:W-:Y:S01]  /*197a0*/  @!UP0 UIMAD UR13, UR12, UR7, UR13 ;  /* 0x000000070c0d82a4 */ /* 0x000fe2000f8e020d */
[----:B------:R-:W-:Y:S01]  /*197b0*/  MOV R15, 0x7f800000 ;  /* 0x7f800000000f7802 */ /* 0x000fe20000000f00 */
[----:B------:R-:W-:Y:S01]  /*197c0*/  USHF.L.U32 UR10, UR10, 0x7, URZ ;  /* 0x000000070a0a7899 */ /* 0x000fe200080006ff */
[----:B----4-:R-:W-:Y:S01]  /*197d0*/  @P4 FFMA.FTZ R15, R168, R8, R0 ;  /* 0x00000008a80f4223 */ /* 0x010fe20000010000 */
[----:B------:R-:W-:Y:S01]  /*197e0*/  USEL UR4, UR4, URZ, UP0 ;  /* 0x000000ff04047287 */ /* 0x000fe20008000000 */
[----:B------:R-:W-:Y:S01]  /*197f0*/  @P3 FMUL.FTZ R3, R9, 0.69314718246459960938 ;  /* 0x3f31721809033820 */ /* 0x000fe20000410000 */
[----:B-1----:R-:W1:Y:S01]  /*19800*/  @P2 LDC R6, c[0x0][0x458] ;  /* 0x00011600ff062b82 */ /* 0x002e620000000800 */
[----:B------:R-:W4:Y:S01]  /*19810*/  @P1 MUFU.LG2 R4, R171 ;  /* 0x000000ab00041308 */ /* 0x000f220000000c00 */
[----:B------:R-:W-:Y:S01]  /*19820*/  USHF.R.S32.HI UR7, URZ, 0x1f, UR13 ;  /* 0x0000001fff077899 */ /* 0x000fe2000801140d */
[----:B------:R-:W-:Y:S01]  /*19830*/  BSSY.RECONVERGENT B0, `(.L_x_259) ;  /* 0x0000035000007945 */ /* 0x000fe20003800200 */
[----:B------:R-:W-:Y:S01]  /*19840*/  USHF.R.S32.HI UR5, URZ, 0x1f, UR10 ;  /* 0x0000001fff057899 */ /* 0x000fe2000801140a */
[----:B------:R-:W-:Y:S01]  /*19850*/  MOV R14, 0x7f800000 ;  /* 0x7f800000000e7802 */ /* 0x000fe20000000f00 */
[----:B------:R-:W-:Y:S01]  /*19860*/  UIADD3 UR19, UP1, UP0, UR10, UR19, UR13 ;  /* 0x000000130a137290 */ /* 0x000fe2000f83e00d */
[----:B------:R-:W-:Y:S01]  /*19870*/  MOV R13, 0x7f800000 ;  /* 0x7f800000000d7802 */ /* 0x000fe20000000f00 */
[----:B------:R-:W5:Y:S01]  /*19880*/  @P1 LDC R5, c[0x0][0x458] ;  /* 0x00011600ff051b82 */ /* 0x000f620000000800 */
[----:B------:R-:W-:Y:S01]  /*19890*/  MOV R12, 0x7f800000 ;  /* 0x7f800000000c7802 */ /* 0x000fe20000000f00 */
[----:B------:R1:W5:Y:S01]  /*198a0*/  LDS.128 R24, [R19+0x3800] ;  /* 0x0038000013187984 */ /* 0x0003620000000c00 */
[----:B---3--:R-:W-:Y:S01]  /*198b0*/  @P2 FMUL.FTZ R2, R2, 0.69314718246459960938 ;  /* 0x3f31721802022820 */ /* 0x008fe20000410000 */
[----:B------:R-:W-:Y:S01]  /*198c0*/  UIADD3.X UR4, UPT, UPT, UR5, UR4, UR7, UP1, UP0 ;  /* 0x0000000405047290 */ /* 0x000fe20008fe0407 */
[----:B--2---:R-:W-:Y:S01]  /*198d0*/  @P3 FFMA.FTZ R14, R167, R7, R3 ;  /* 0x00000007a70e3223 */ /* 0x004fe20000010003 */
[----:B----4-:R-:W-:Y:S01]  /*198e0*/  @P1 FMUL.FTZ R0, R4, 0.69314718246459960938 ;  /* 0x3f31721804001820 */ /* 0x010fe20000410000 */
[----:B-1----:R-:W-:-:S03]  /*198f0*/  @P2 FFMA.FTZ R13, R166, R6, R2 ;  /* 0x00000006a60d2223 */ /* 0x002fc60000010002 */
[----:B-----5:R-:W-:Y:S01]  /*19900*/  @P1 FFMA.FTZ R12, R164, R5, R0 ;  /* 0x00000005a40c1223 */ /* 0x020fe20000010000 */
[----:B------:R-:W-:Y:S06]  /*19910*/  @P0 BRA `(.L_x_260) ;  /* 0x0000000000980947 */ /* 0x000fec0003800000 */
[----:B------:R-:W-:Y:S02]  /*19920*/  LOP3.LUT R0, R232, 0x30, RZ, 0xc0, !PT ;  /* 0x00000030e8007812 */ /* 0x000fe400078ec0ff */
[----:B------:R-:W-:-:S04]  /*19930*/  SHF.R.U32.HI R2, RZ, 0x2, R234 ;  /* 0x00000002ff027819 */ /* 0x000fc800000116ea */
        /* <DEDUP_REMOVED lines=17> */
[----:B------:R-:W3:Y:S01]  /*19a50*/  @!P4 LDC.64 R16, c[0x0][0x420] ;  /* 0x00010800ff10cb82 */ /* 0x000ee20000000a00 */
[----:B------:R-:W-:-:S07]  /*19a60*/  @!P5 LEA.HI.X.SX32 R2, R2, UR4, 0x1, P0 ;  /* 0x000000040202dc11 */ /* 0x000fce00080f0eff */
[----:B------:R-:W4:Y:S01]  /*19a70*/  @!P3 LDC.64 R20, c[0x0][0x420] ;  /* 0x00010800ff14bb82 */ /* 0x000f220000000a00 */
[----:B-1----:R-:W-:-:S04]  /*19a80*/  @!P6 LEA R8, P1, R0, R8, 0x2 ;  /* 0x000000080008e211 */ /* 0x002fc800078210ff */
[----:B------:R-:W-:Y:S02]  /*19a90*/  @!P6 LEA.HI.X R9, R0, R9, R6, 0x2, P1 ;  /* 0x000000090009e211 */ /* 0x000fe400008f1406 */
[----:B------:R-:W-:Y:S02]  /*19aa0*/  @!P4 IADD3 R0, P1, PT, R5, UR19, RZ ;  /* 0x000000130500cc10 */ /* 0x000fe4000ff3e0ff */
[C---:B--2---:R-:W-:Y:S01]  /*19ab0*/  @!P5 LEA R6, P2, R3.reuse, R10, 0x2 ;  /* 0x0000000a0306d211 */ /* 0x044fe200078410ff */
[----:B------:R1:W-:Y:S01]  /*19ac0*/  @!P6 STG.E desc[UR22][R8.64], R15 ;  /* 0x0000000f0800e986 */ /* 0x0003e2000c101916 */
[----:B------:R-:W-:Y:S02]  /*19ad0*/  @!P3 IADD3 R10, P0, PT, R4, UR19, RZ ;  /* 0x00000013040abc10 */ /* 0x000fe4000ff1e0ff */
[----:B------:R-:W-:Y:S02]  /*19ae0*/  @!P5 LEA.HI.X R7, R3, R11, R2, 0x2, P2 ;  /* 0x0000000b0307d211 */ /* 0x000fe400010f1402 */
[----:B------:R-:W-:-:S02]  /*19af0*/  @!P4 LEA.HI.X.SX32 R5, R5, UR4, 0x1, P1 ;  /* 0x000000040505cc11 */ /* 0x000fc400088f0eff */
[----:B------:R-:W-:Y:S01]  /*19b00*/  @!P3 LEA.HI.X.SX32 R3, R4, UR4, 0x1, P0 ;  /* 0x000000040403bc11 */ /* 0x000fe200080f0eff */
[----:B------:R1:W-:Y:S01]  /*19b10*/  @!P5 STG.E desc[UR22][R6.64], R14 ;  /* 0x0000000e0600d986 */ /* 0x0003e2000c101916 */
[----:B---3--:R-:W-:-:S04]  /*19b20*/  @!P4 LEA R4, P1, R0, R16, 0x2 ;  /* 0x000000100004c211 */ /* 0x008fc800078210ff */
[----:B------:R-:W-:Y:S02]  /*19b30*/  @!P4 LEA.HI.X R5, R0, R17, R5, 0x2, P1 ;  /* 0x000000110005c211 */ /* 0x000fe400008f1405 */
[----:B----4-:R-:W-:-:S03]  /*19b40*/  @!P3 LEA R2, P0, R10, R20, 0x2 ;  /* 0x000000140a02b211 */ /* 0x010fc600078010ff */
[----:B------:R1:W-:Y:S01]  /*19b50*/  @!P4 STG.E desc[UR22][R4.64], R13 ;  /* 0x0000000d0400c986 */ /* 0x0003e2000c101916 */
[----:B------:R-:W-:-:S05]  /*19b60*/  @!P3 LEA.HI.X R3, R10, R21, R3, 0x2, P0 ;  /* 0x000000150a03b211 */ /* 0x000fca00000f1403 */
[----:B------:R1:W-:Y:S04]  /*19b70*/  @!P3 STG.E desc[UR22][R2.64], R12 ;  /* 0x0000000c0200b986 */ /* 0x0003e8000c101916 */
.L_x_260:
[----:B------:R-:W-:Y:S05]  /*19b80*/  BSYNC.RECONVERGENT B0 ;  /* 0x0000000000007941 */ /* 0x000fea0003800200 */
.L_x_259:
[----:B------:R2:W5:Y:S01]  /*19b90*/  LDL R22, [R1+0x40] ;  /* 0x0000400001167983 */ /* 0x0005620000100800 */
[----:B------:R-:W-:Y:S01]  /*19ba0*/  SHF.R.U32.HI R18, RZ, 0x3, R234 ;  /* 0x00000003ff127819 */ /* 0x000fe200000116ea */
[----:B------:R-:W3:Y:S01]  /*19bb0*/  LDCU.64 UR4, c[0x0][0x410] ;  /* 0x00008200ff0477ac */ /* 0x000ee20008000a00 */
[----:B------:R-:W-:Y:S01]  /*19bc0*/  BSSY.RECONVERGENT B0, `(.L_x_261) ;  /* 0x0000027000007945 */ /* 0x000fe20003800200 */
[----:B-1----:R2:W1:Y:S01]  /*19bd0*/  LDS.128 R12, [R19] ;  /* 0x00000000130c7984 */ /* 0x0024620000000c00 */
[C---:B------:R-:W-:Y:S01]  /*19be0*/  IADD3 R4, PT, PT, R18.reuse, 0x50, RZ ;  /* 0x0000005012047810 */ /* 0x040fe20007ffe0ff */
[C---:B------:R-:W-:Y:S02]  /*19bf0*/  VIADD R2, R18.reuse, 0x10 ;  /* 0x0000001012027836 */ /* 0x040fe40000000000 */
[----:B------:R2:W4:Y:S01]  /*19c00*/  LDS.128 R8, [R19+0x4000] ;  /* 0x0040000013087984 */ /* 0x0005220000000c00 */
[----:B------:R-:W-:Y:S01]  /*19c10*/  VIADD R0, R18, 0x20 ;  /* 0x0000002012007836 */ /* 0x000fe20000000000 */
[----:B------:R-:W-:Y:S01]  /*19c20*/  ISETP.GE.AND P2, PT, R4, UR18, PT ;  /* 0x0000001204007c0c */ /* 0x000fe2000bf46270 */
[----:B------:R-:W-:Y:S01]  /*19c30*/  VIADD R3, R18, 0x30 ;  /* 0x0000003012037836 */ /* 0x000fe20000000000 */
[----:B------:R-:W-:Y:S01]  /*19c40*/  ISETP.GE.AND P0, PT, R2, UR18, PT ;  /* 0x0000001202007c0c */ /* 0x000fe2000bf06270 */
[----:B------:R-:W-:Y:S01]  /*19c50*/  VIADD R21, R18, 0x60 ;  /* 0x0000006012157836 */ /* 0x000fe20000000000 */
[----:B------:R-:W-:-:S02]  /*19c60*/  IADD3 R2, P1, PT, R230, UR14, RZ ;  /* 0x0000000ee6027c10 */ /* 0x000fc4000ff3e0ff */
[----:B------:R-:W-:Y:S01]  /*19c70*/  ISETP.GE.AND P5, PT, R0, UR18, PT ;  /* 0x0000001200007c0c */ /* 0x000fe2000bfa6270 */
[C---:B------:R-:W-:Y:S01]  /*19c80*/  VIADD R0, R18.reuse, 0x40 ;  /* 0x0000004012007836 */ /* 0x040fe20000000000 */
[----:B------:R-:W-:Y:S01]  /*19c90*/  ISETP.GE.AND P4, PT, R3, UR18, PT ;  /* 0x0000001203007c0c */ /* 0x000fe2000bf86270 */
[----:B------:R-:W-:Y:S01]  /*19ca0*/  IMAD.X R3, RZ, RZ, UR9, P1 ;  /* 0x00000009ff037e24 */ /* 0x000fe200088e06ff */
[----:B------:R-:W-:Y:S01]  /*19cb0*/  ISETP.GE.AND P1, PT, R18, UR18, PT ;  /* 0x0000001212007c0c */ /* 0x000fe2000bf26270 */
[----:B------:R-:W-:Y:S01]  /*19cc0*/  UIMAD.WIDE.U32 UR8, UR8, 0x80, URZ ;  /* 0x00000080080878a5 */ /* 0x000fe2000f8e00ff */
[----:B------:R-:W-:Y:S01]  /*19cd0*/  ISETP.GE.AND P3, PT, R0, UR18, PT ;  /* 0x0000001200007c0c */ /* 0x000fe2000bf66270 */
[----:B---3--:R-:W-:-:S04]  /*19ce0*/  IMAD.U32 R0, RZ, RZ, UR4 ;  /* 0x00000004ff007e24 */ /* 0x008fc8000f8e00ff */
[----:B------:R-:W-:Y:S01]  /*19cf0*/  IMAD.WIDE.U32 R16, R0, UR6, R2 ;  /* 0x0000000600107c25 */ /* 0x000fe2000f8e0002 */
[----:B------:R-:W-:Y:S02]  /*19d00*/  MOV R0, UR5 ;  /* 0x0000000500007c02 */ /* 0x000fe40008000f00 */
[----:B------:R-:W-:-:S03]  /*19d10*/  LOP3.LUT R20, R18, UR8, RZ, 0xfc, !PT ;  /* 0x0000000812147c12 */ /* 0x000fc6000f8efcff */
[----:B------:R-:W-:Y:S01]  /*19d20*/  IMAD R7, R0, UR6, R17 ;  /* 0x0000000600077c24 */ /* 0x000fe2000f8e0211 */
[----:B--2---:R-:W-:Y:S06]  /*19d30*/  @P1 BRA `(.L_x_262) ;  /* 0x00000000003c1947 */ /* 0x004fec0003800000 */
[----:B------:R-:W2:Y:S01]  /*19d40*/  LDCU.64 UR6, c[0x0][0x408] ;  /* 0x00008100ff0677ac */ /* 0x000ea20008000a00 */
[----:B------:R-:W-:Y:S01]  /*19d50*/  MOV R6, R16 ;  /* 0x0000001000067202 */ /* 0x000fe20000000f00 */
[----:B------:R-:W3:Y:S01]  /*19d60*/  LDCU.64 UR4, c[0x0][0x3f0] ;  /* 0x00007e00ff0477ac */ /* 0x000ee20008000a00 */
[----:B------:R-:W1:Y:S01]  /*19d70*/  LDCU UR11, c[0x0][0x440] ;  /* 0x00008800ff0b77ac */ /* 0x000e620008000800 */
[----:B--2---:R-:W-:Y:S02]  /*19d80*/  UIMAD UR10, UR9, UR6, URZ ;  /* 0x00000006090a72a4 */ /* 0x004fe4000f8e02ff */
[----:B------:R-:W-:-:S04]  /*19d90*/  IMAD.WIDE.U32 R4, R20, UR6, R6 ;  /* 0x0000000614047c25 */ /* 0x000fc8000f8e0006 */
[----:B------:R-:W-:Y:S01]  /*19da0*/  IMAD.U32 R0, RZ, RZ, UR10 ;  /* 0x0000000aff007e24 */ /* 0x000fe2000f8e00ff */
[----:B---3--:R-:W-:Y:S02]  /*19db0*/  LEA R2, P1, R4, UR4, 0x1 ;  /* 0x0000000404027c11 */ /* 0x008fe4000f8208ff */
[----:B-1----:R-:W-:Y:S01]  /*19dc0*/  ISETP.GE.AND P6, PT, R230, UR11, PT ;  /* 0x0000000be6007c0c */ /* 0x002fe2000bfc6270 */
[----:B------:R-:W-:-:S04]  /*19dd0*/  IMAD R0, R20, UR7, R0 ;  /* 0x0000000714007c24 */ /* 0x000fc8000f8e0200 */
[----:B------:R-:W-:-:S05]  /*19de0*/  IMAD.IADD R0, R0, 0x1, R5 ;  /* 0x0000000100007824 */ /* 0x000fca00078e0205 */
[----:B------:R-:W-:Y:S02]  /*19df0*/  LEA.HI.X R3, R4, UR5, R0, 0x1, P1 ;  /* 0x0000000504037c11 */ /* 0x000fe400088f0c00 */
[----:B-----5:R-:W-:-:S03]  /*19e00*/  ISETP.GE.AND P1, PT, R22, UR11, PT ;  /* 0x0000000b16007c0c */ /* 0x020fc6000bf26270 */
[----:B------:R2:W-:Y:S10]  /*19e10*/  @!P6 STG.E.128 desc[UR22][R2.64], R12 ;  /* 0x0000000c0200e986 */ /* 0x0005f4000c101d16 */
[----:B----4-:R2:W-:Y:S02]  /*19e20*/  @!P1 STG.E.128 desc[UR22][R2.64+0x80], R8 ;  /* 0x0000800802009986 */ /* 0x0105e4000c101d16 */
.L_x_262:
[----:B------:R-:W-:Y:S05]  /*19e30*/  BSYNC.RECONVERGENT B0 ;  /* 0x0000000000007941 */ /* 0x000fea0003800200 */
.L_x_261:
[----:B-12---:R1:W2:Y:S01]  /*19e40*/  LDS.128 R12, [R19+0x800] ;  /* 0x00080000130c7984 */ /* 0x0062a20000000c00 */
[----:B------:R-:W-:Y:S01]  /*19e50*/  BSSY.RECONVERGENT B0, `(.L_x_263) ;  /* 0x0000016000007945 */ /* 0x000fe20003800200 */
[----:B------:R-:W-:Y:S02]  /*19e60*/  ISETP.GE.AND P1, PT, R21, UR18, PT ;  /* 0x0000001215007c0c */ /* 0x000fe4000bf26270 */
[----:B----4-:R1:W3:Y:S01]  /*19e70*/  LDS.128 R8, [R19+0x4800] ;  /* 0x0048000013087984 */ /* 0x0102e20000000c00 */
[----:B------:R-:W-:Y:S01]  /*19e80*/  IADD3 R21, PT, PT, R18, 0x70, RZ ;  /* 0x0000007012157810 */ /* 0x000fe20007ffe0ff */
[----:B------:R-:W-:Y:S09]  /*19e90*/  @P0 BRA `(.L_x_264) ;  /* 0x0000000000440947 */ /* 0x000ff20003800000 */
[----:B------:R-:W4:Y:S01]  /*19ea0*/  LDCU.64 UR6, c[0x0][0x408] ;  /* 0x00008100ff0677ac */ /* 0x000f220008000a00 */
[----:B------:R-:W-:Y:S02]  /*19eb0*/  IADD3 R0, P0, PT, R20, 0x10, RZ ;  /* 0x0000001014007810 */ /* 0x000fe40007f1e0ff */
[----:B------:R-:W-:Y:S01]  /*19ec0*/  MOV R3, R7 ;  /* 0x0000000700037202 */ /* 0x000fe20000000f00 */
[----:B------:R-:W1:Y:S02]  /*19ed0*/  LDCU.64 UR4, c[0x0][0x3f0] ;  /* 0x00007e00ff0477ac */ /* 0x000e640008000a00 */
[----:B------:R-:W-:Y:S01]  /*19ee0*/  IMAD.X R2, RZ, RZ, UR9, P0 ;  /* 0x00000009ff027e24 */ /* 0x000fe200080e06ff */
[----:B------:R-:W1:Y:S03]  /*19ef0*/  LDCU UR10, c[0x0][0x440] ;  /* 0x00008800ff0a77ac */ /* 0x000e660008000800 */
[----:B----4-:R-:W-:-:S02]  /*19f00*/  IMAD R18, R2, UR6, RZ ;  /* 0x0000000602127c24 */ /* 0x010fc4000f8e02ff */
[----:B------:R-:W-:-:S04]  /*19f10*/  IMAD.MOV.U32 R2, RZ, RZ, R16 ;  /* 0x000000ffff027224 */ /* 0x000fc800078e0010 */
[----:B------:R-:W-:Y:S01]  /*19f20*/  IMAD.WIDE.U32 R4, R0, UR6, R2 ;  /* 0x0000000600047c25 */ /* 0x000fe2000f8e0002 */
[----:B-1----:R-:W-:-:S03]  /*19f30*/  ISETP.GE.AND P6, PT, R230, UR10, PT ;  /* 0x0000000ae6007c0c */ /* 0x002fc6000bfc6270 */
[----:B------:R-:W-:Y:S01]  /*19f40*/  IMAD R0, R0, UR7, R18 ;  /* 0x0000000700007c24 */ /* 0x000fe2000f8e0212 */
[----:B------:R-:W-:-:S03]  /*19f50*/  LEA R2, P0, R4, UR4, 0x1 ;  /* 0x0000000404027c11 */ /* 0x000fc6000f8008ff */
[----:B------:R-:W-:-:S05]  /*19f60*/  IMAD.IADD R0, R0, 0x1, R5 ;  /* 0x0000000100007824 */ /* 0x000fca00078e0205 */
[----:B------:R-:W-:Y:S02]  /*19f70*/  LEA.HI.X R3, R4, UR5, R0, 0x1, P0 ;  /* 0x0000000504037c11 */ /* 0x000fe400080f0c00 */
[----:B-----5:R-:W-:-:S03]  /*19f80*/  ISETP.GE.AND P0, PT, R22, UR10, PT ;  /* 0x0000000a16007c0c */ /* 0x020fc6000bf06270 */
[----:B--2---:R4:W-:Y:S10]  /*19f90*/  @!P6 STG.E.128 desc[UR22][R2.64], R12 ;  /* 0x0000000c0200e986 */ /* 0x0049f4000c101d16 */
[----:B---3--:R4:W-:Y:S02]  /*19fa0*/  @!P0 STG.E.128 desc[UR22][R2.64+0x80], R8 ;  /* 0x0000800802008986 */ /* 0x0089e4000c101d16 */
.L_x_264:
[----:B------:R-:W-:Y:S05]  /*19fb0*/  BSYNC.RECONVERGENT B0 ;  /* 0x0000000000007941 */ /* 0x000fea0003800200 */
.L_x_263:
[----:B--2-4-:R2:W4:Y:S01]  /*19fc0*/  LDS.128 R12, [R19+0x1000] ;  /* 0x00100000130c7984 */ /* 0x0145220000000c00 */
[----:B------:R-:W-:Y:S01]  /*19fd0*/  BSSY.RECONVERGENT B0, `(.L_x_265) ;  /* 0x0000015000007945 */ /* 0x000fe20003800200 */
[----:B------:R-:W-:Y:S02]  /*19fe0*/  ISETP.GE.AND P0, PT, R21, UR18, PT ;  /* 0x0000001215007c0c */ /* 0x000fe4000bf06270 */
[----:B---3--:R2:W3:Y:S01]  /*19ff0*/  LDS.128 R8, [R19+0x5000] ;  /* 0x0050000013087984 */ /* 0x0084e20000000c00 */
[----:B------:R-:W-:Y:S05]  /*1a000*/  @P5 BRA `(.L_x_266) ;  /* 0x0000000000445947 */ /* 0x000fea0003800000 */
[----:B------:R-:W1:Y:S01]  /*1a010*/  LDCU.64 UR6, c[0x0][0x408] ;  /* 0x00008100ff0677ac */ /* 0x000e620008000a00 */
[----:B------:R-:W-:Y:S02]  /*1a020*/  IADD3 R0, P5, PT, R20, 0x20, RZ ;  /* 0x0000002014007810 */ /* 0x000fe40007fbe0ff */
[----:B------:R-:W-:Y:S01]  /*1a030*/  MOV R3, R7 ;  /* 0x0000000700037202 */ /* 0x000fe20000000f00 */
[----:B------:R-:W2:Y:S02]  /*1a040*/  LDCU.64 UR4, c[0x0][0x3f0] ;  /* 0x00007e00ff0477ac */ /* 0x000ea40008000a00 */
[----:B------:R-:W-:Y:S01]  /*1a050*/  IMAD.X R2, RZ, RZ, UR9, P5 ;  /* 0x00000009ff027e24 */ /* 0x000fe2000a8e06ff */
[----:B------:R-:W2:Y:S03]  /*1a060*/  LDCU UR10, c[0x0][0x440] ;  /* 0x00008800ff0a77ac */ /* 0x000ea60008000800 */
[----:B-1----:R-:W-:-:S02]  /*1a070*/  IMAD R18, R2, UR6, RZ ;  /* 0x0000000602127c24 */ /* 0x002fc4000f8e02ff */
[----:B------:R-:W-:-:S04]  /*1a080*/  IMAD.MOV.U32 R2, RZ, RZ, R16 ;  /* 0x000000ffff027224 */ /* 0x000fc800078e0010 */
[----:B------:R-:W-:Y:S01]  /*1a090*/  IMAD.WIDE.U32 R4, R0, UR6, R2 ;  /* 0x0000000600047c25 */ /* 0x000fe2000f8e0002 */
[----:B--2---:R-:W-:-:S03]  /*1a0a0*/  ISETP.GE.AND P6, PT, R230, UR10, PT ;  /* 0x0000000ae6007c0c */ /* 0x004fc6000bfc6270 */
[----:B------:R-:W-:Y:S01]  /*1a0b0*/  IMAD R0, R0, UR7, R18 ;  /* 0x0000000700007c24 */ /* 0x000fe2000f8e0212 */
[----:B------:R-:W-:-:S03]  /*1a0c0*/  LEA R2, P5, R4, UR4, 0x1 ;  /* 0x0000000404027c11 */ /* 0x000fc6000f8a08ff */
[----:B------:R-:W-:-:S05]  /*1a0d0*/  IMAD.IADD R0, R0, 0x1, R5 ;  /* 0x0000000100007824 */ /* 0x000fca00078e0205 */
[----:B------:R-:W-:Y:S02]  /*1a0e0*/  LEA.HI.X R3, R4, UR5, R0, 0x1, P5 ;  /* 0x0000000504037c11 */ /* 0x000fe4000a8f0c00 */
[----:B-----5:R-:W-:-:S03]  /*1a0f0*/  ISETP.GE.AND P5, PT, R22, UR10, PT ;  /* 0x0000000a16007c0c */ /* 0x020fc6000bfa6270 */
[----:B----4-:R1:W-:Y:S10]  /*1a100*/  @!P6 STG.E.128 desc[UR22][R2.64], R12 ;  /* 0x0000000c0200e986 */ /* 0x0103f4000c101d16 */
[----:B---3--:R1:W-:Y:S02]  /*1a110*/  @!P5 STG.E.128 desc[UR22][R2.64+0x80], R8 ;  /* 0x000080080200d986 */ /* 0x0083e4000c101d16 */
.L_x_266:
[----:B------:R-:W-:Y:S05]  /*1a120*/  BSYNC.RECONVERGENT B0 ;  /* 0x0000000000007941 */ /* 0x000fea0003800200 */
.L_x_265:
[----:B-1--4-:R1:W4:Y:S01]  /*1a130*/  LDS.128 R12, [R19+0x1800] ;  /* 0x00180000130c7984 */ /* 0x0123220000000c00 */
[----:B------:R-:W-:Y:S03]  /*1a140*/  BSSY.RECONVERGENT B0, `(.L_x_267) ;  /* 0x0000014000007945 */ /* 0x000fe60003800200 */
[----:B---3--:R1:W3:Y:S01]  /*1a150*/  LDS.128 R8, [R19+0x5800] ;  /* 0x0058000013087984 */ /* 0x0082e20000000c00 */
[----:B------:R-:W-:Y:S05]  /*1a160*/  @P4 BRA `(.L_x_268) ;  /* 0x0000000000444947 */ /* 0x000fea0003800000 */
[----:B------:R-:W2:Y:S01]  /*1a170*/  LDCU.64 UR6, c[0x0][0x408] ;  /* 0x00008100ff0677ac */ /* 0x000ea20008000a00 */
[----:B------:R-:W-:Y:S02]  /*1a180*/  IADD3 R0, P4, PT, R20, 0x30, RZ ;  /* 0x0000003014007810 */ /* 0x000fe40007f9e0ff */
[----:B------:R-:W-:Y:S01]  /*1a190*/  MOV R3, R7 ;  /* 0x0000000700037202 */ /* 0x000fe20000000f00 */
[----:B------:R-:W1:Y:S02]  /*1a1a0*/  LDCU UR10, c[0x0][0x440] ;  /* 0x00008800ff0a77ac */ /* 0x000e640008000800 */
[----:B------:R-:W-:Y:S01]  /*1a1b0*/  IMAD.X R2, RZ, RZ, UR9, P4 ;  /* 0x00000009ff027e24 */ /* 0x000fe2000a0e06ff */
[----:B------:R-:W4:Y:S03]  /*1a1c0*/  LDCU.64 UR4, c[0x0][0x3f0] ;  /* 0x00007e00ff0477ac */ /* 0x000f260008000a00 */
[----:B--2---:R-:W-:-:S02]  /*1a1d0*/  IMAD R18, R2, UR6, RZ ;  /* 0x0000000602127c24 */ /* 0x004fc4000f8e02ff */
[----:B------:R-:W-:Y:S01]  /*1a1e0*/  IMAD.MOV.U32 R2, RZ, RZ, R16 ;  /* 0x000000ffff027224 */ /* 0x000fe200078e0010 */
[----:B-1----:R-:W-:-:S03]  /*1a1f0*/  ISETP.GE.AND P5, PT, R230, UR10, PT ;  /* 0x0000000ae6007c0c */ /* 0x002fc6000bfa6270 */
[----:B------:R-:W-:Y:S01]  /*1a200*/  IMAD.WIDE.U32 R4, R0, UR6, R2 ;  /* 0x0000000600047c25 */ /* 0x000fe2000f8e0002 */
[----:B-----5:R-:W-:-:S03]  /*1a210*/  ISETP.GE.AND P4, PT, R22, UR10, PT ;  /* 0x0000000a16007c0c */ /* 0x020fc6000bf86270 */
[----:B------:R-:W-:Y:S01]  /*1a220*/  IMAD R0, R0, UR7, R18 ;  /* 0x0000000700007c24 */ /* 0x000fe2000f8e0212 */
[----:B----4-:R-:W-:-:S03]  /*1a230*/  LEA R2, P6, R4, UR4, 0x1 ;  /* 0x0000000404027c11 */ /* 0x010fc6000f8c08ff */
[----:B------:R-:W-:-:S05]  /*1a240*/  IMAD.IADD R0, R0, 0x1, R5 ;  /* 0x0000000100007824 */ /* 0x000fca00078e0205 */
[----:B------:R-:W-:-:S05]  /*1a250*/  LEA.HI.X R3, R4, UR5, R0, 0x1, P6 ;  /* 0x0000000504037c11 */ /* 0x000fca000b0f0c00 */
[----:B------:R1:W-:Y:S04]  /*1a260*/  @!P5 STG.E.128 desc[UR22][R2.64], R12 ;  /* 0x0000000c0200d986 */ /* 0x0003e8000c101d16 */
[----:B---3--:R1:W-:Y:S02]  /*1a270*/  @!P4 STG.E.128 desc[UR22][R2.64+0x80], R8 ;  /* 0x000080080200c986 */ /* 0x0083e4000c101d16 */
.L_x_268:
[----:B------:R-:W-:Y:S05]  /*1a280*/  BSYNC.RECONVERGENT B0 ;  /* 0x0000000000007941 */ /* 0x000fea0003800200 */
.L_x_267:
        /* <DEDUP_REMOVED lines=21> */
.L_x_270:
[----:B------:R-:W-:Y:S05]  /*1a3e0*/  BSYNC.RECONVERGENT B0 ;  /* 0x0000000000007941 */ /* 0x000fea0003800200 */
.L_x_269:
        /* <DEDUP_REMOVED lines=21> */
.L_x_272:
[----:B------:R-:W-:Y:S05]  /*1a540*/  BSYNC.RECONVERGENT B0 ;  /* 0x0000000000007941 */ /* 0x000fea0003800200 */
.L_x_271:
        /* <DEDUP_REMOVED lines=21> */
.L_x_274:
[----:B------:R-:W-:Y:S05]  /*1a6a0*/  BSYNC.RECONVERGENT B0 ;  /* 0x0000000000007941 */ /* 0x000fea0003800200 */
.L_x_273:
[----:B------:R-:W-:Y:S05]  /*1a6b0*/  @P0 EXIT ;  /* 0x000000000000094d */ /* 0x000fea0003800000 */
[----:B------:R-:W2:Y:S01]  /*1a6c0*/  LDCU.64 UR6, c[0x0][0x408] ;  /* 0x00008100ff0677ac */ /* 0x000ea20008000a00 */
[----:B-1-3--:R1:W3:Y:S01]  /*1a6d0*/  LDS.128 R8, [R19+0x7800] ;  /* 0x0078000013087984 */ /* 0x00a2e20000000c00 */
[----:B------:R-:W-:Y:S01]  /*1a6e0*/  IADD3 R4, P0, PT, R20, 0x70, RZ ;  /* 0x0000007014047810 */ /* 0x000fe20007f1e0ff */
[----:B------:R-:W-:Y:S01]  /*1a6f0*/  IMAD.MOV.U32 R2, RZ, RZ, R16 ;  /* 0x000000ffff027224 */ /* 0x000fe200078e0010 */
[----:B------:R-:W4:Y:S01]  /*1a700*/  LDCU UR10, c[0x0][0x440] ;  /* 0x00008800ff0a77ac */ /* 0x000f220008000800 */
[----:B------:R-:W-:Y:S02]  /*1a710*/  MOV R3, R7 ;  /* 0x0000000700037202 */ /* 0x000fe40000000f00 */
[----:B------:R-:W-:Y:S01]  /*1a720*/  IMAD.X R0, RZ, RZ, UR9, P0 ;  /* 0x00000009ff007e24 */ /* 0x000fe200080e06ff */
[----:B------:R-:W1:Y:S03]  /*1a730*/  LDCU.64 UR4, c[0x0][0x3f0] ;  /* 0x00007e00ff0477ac */ /* 0x000e660008000a00 */
[----:B--2---:R-:W-:-:S02]  /*1a740*/  IMAD R0, R0, UR6, RZ ;  /* 0x0000000600007c24 */ /* 0x004fc4000f8e02ff */
[----:B------:R-:W-:Y:S01]  /*1a750*/  IMAD.WIDE.U32 R6, R4, UR6, R2 ;  /* 0x0000000604067c25 */ /* 0x000fe2000f8e0002 */
[----:B----4-:R-:W-:-:S03]  /*1a760*/  ISETP.GE.AND P1, PT, R230, UR10, PT ;  /* 0x0000000ae6007c0c */ /* 0x010fc6000bf26270 */
[----:B------:R-:W-:Y:S01]  /*1a770*/  IMAD R0, R4, UR7, R0 ;  /* 0x0000000704007c24 */ /* 0x000fe2000f8e0200 */
[----:B-----5:R-:W-:Y:S02]  /*1a780*/  ISETP.GE.AND P0, PT, R22, UR10, PT ;  /* 0x0000000a16007c0c */ /* 0x020fe4000bf06270 */
[----:B-1----:R-:W-:Y:S01]  /*1a790*/  LEA R2, P2, R6, UR4, 0x1 ;  /* 0x0000000406027c11 */ /* 0x002fe2000f8408ff */
[----:B------:R-:W-:-:S05]  /*1a7a0*/  IMAD.IADD R0, R0, 0x1, R7 ;  /* 0x0000000100007824 */ /* 0x000fca00078e0207 */
[----:B------:R-:W-:-:S05]  /*1a7b0*/  LEA.HI.X R3, R6, UR5, R0, 0x1, P2 ;  /* 0x0000000506037c11 */ /* 0x000fca00090f0c00 */
[----:B------:R1:W-:Y:S01]  /*1a7c0*/  @!P1 STG.E.128 desc[UR22][R2.64], R24 ;  /* 0x0000001802009986 */ /* 0x0003e2000c101d16 */
[----:B------:R-:W-:Y:S05]  /*1a7d0*/  @P0 EXIT ;  /* 0x000000000000094d */ /* 0x000fea0003800000 */
[----:B---3--:R-:W-:Y:S01]  /*1a7e0*/  STG.E.128 desc[UR22][R2.64+0x80], R8 ;  /* 0x0000800802007986 */ /* 0x008fe2000c101d16 */
[----:B------:R-:W-:Y:S05]  /*1a7f0*/  EXIT ;  /* 0x000000000000794d */ /* 0x000fea0003800000 */
.L_x_275:
        /* <DEDUP_REMOVED lines=16> */
.L_x_1658:


//--------------------- .text._ZN5flash16flash_fwd_kernelI23Flash_fwd_kernel_traitsILi128ELi128ELi64ELi4ELb0ELb0EN7cutlass10bfloat16_tE19Flash_kernel_traitsILi128ELi128ELi64ELi4ES3_EELb0ELb1ELb0ELb0ELb0ELb0ELb1ELb0EEEvNS_16Flash_fwd_paramsE --------------------------
	.section	.text._ZN5flash16flash_fwd_kernelI23Flash_fwd_kernel_traitsILi128ELi128ELi64ELi4ELb0ELb0EN7cutlass10bfloat16_tE19Flash_kernel_traitsILi128ELi128ELi64ELi4ES3_EELb0ELb1ELb0ELb0ELb0ELb0ELb1ELb0EEEvNS_16Flash_fwd_paramsE,"ax",@progbits
	.align	128
        .global         _ZN5flash16flash_fwd_kernelI23Flash_fwd_kernel_traitsILi128ELi128ELi64ELi4ELb0ELb0EN7cutlass10bfloat16_tE19Flash_kernel_traitsILi128ELi128ELi64ELi4ES3_EELb0ELb1ELb0ELb0ELb0ELb0ELb1ELb0EEEvNS_16Flash_fwd_paramsE
        .type           _ZN5flash16flash_fwd_kernelI23Flash_fwd_kernel_traitsILi128ELi128ELi64ELi4ELb0ELb0EN7cutlass10bfloat16_tE19Flash_kernel_traitsILi128ELi128ELi64ELi4ES3_EELb0ELb1ELb0ELb0ELb0ELb0ELb1ELb0EEEvNS_16Flash_fwd_paramsE,@function
        .size           _ZN5flash16flash_fwd_kernelI23Flash_fwd_kernel_traitsILi128ELi128ELi64ELi4ELb0ELb0EN7cutlass10bfloat16_tE19Flash_kernel_traitsILi128ELi128ELi64ELi4ES3_EELb0ELb1ELb0ELb0ELb0ELb0ELb1ELb0EEEvNS_16Flash_fwd_paramsE,(.L_x_1659 - _ZN5flash16flash_fwd_kernelI23Flash_fwd_kernel_traitsILi128ELi128ELi64ELi4ELb0ELb0EN7cutlass10bfloat16_tE19Flash_kernel_traitsILi128ELi128ELi64ELi4ES3_EELb0ELb1ELb0ELb0ELb0ELb0ELb1ELb0EEEvNS_16Flash_fwd_paramsE)
        .other          _ZN5flash16flash_fwd_kernelI23Flash_fwd_kernel_traitsILi128ELi128ELi64ELi4ELb0ELb0EN7cutlass10bfloat16_tE19Flash_kernel_traitsILi128ELi128ELi64ELi4ES3_EELb0ELb1ELb0ELb0ELb0ELb0ELb1ELb0EEEvNS_16Flash_fwd_paramsE,@"STO_CUDA_ENTRY STV_DEFAULT"
_ZN5flash16flash_fwd_kernelI23Flash_fwd_kernel_traitsILi128ELi128ELi64ELi4ELb0ELb0EN7cutlass10bfloat16_tE19Flash_kernel_traitsILi128ELi128ELi64ELi4ES3_EELb0ELb1ELb0ELb0ELb0ELb0ELb1ELb0EEEvNS_16Flash_fwd_paramsE:
.text._ZN5flash16flash_fwd_kernelI23Flash_fwd_kernel_traitsILi128ELi128ELi64ELi4ELb0ELb0EN7cutlass10bfloat16_tE19Flash_kernel_traitsILi128ELi128ELi64ELi4ES3_EELb0ELb1ELb0ELb0ELb0ELb0ELb1ELb0EEEvNS_16Flash_fwd_paramsE:
        /* <DEDUP_REMOVED lines=73> */
.L_x_276:
        /* <DEDUP_REMOVED lines=49> */
.L_x_278:
        /* <DEDUP_REMOVED lines=56> */
.L_x_280:
[----:B------:R-:W-:Y:S05]  /*0b20*/  BSYNC.RECONVERGENT B0 ;  /* 0x0000000000007941 */ /* 0x000fea0003800200 */
.L_x_279:
        /* <DEDUP_REMOVED lines=21> */
.L_x_282:
[----:B------:R-:W-:Y:S05]  /*0c80*/  BSYNC.RECONVERGENT B0 ;  /* 0x0000000000007941 */ /* 0x000fea0003800200 */
.L_x_281:
        /* <DEDUP_REMOVED lines=21> */
.L_x_284:
[----:B------:R-:W-:Y:S05]  /*0de0*/  BSYNC.RECONVERGENT B0 ;  /* 0x0000000000007941 */ /* 0x000fea0003800200 */
.L_x_283:
        /* <DEDUP_REMOVED lines=20> */
.L_x_286:
[----:B------:R-:W-:Y:S05]  /*0f30*/  BSYNC.RECONVERGENT B0 ;  /* 0x0000000000007941 */ /* 0x000fea0003800200 */
.L_x_285:
        /* <DEDUP_REMOVED lines=20> */
.L_x_288:
[----:B------:R-:W-:Y:S05]  /*1080*/  BSYNC.RECONVERGENT B0 ;  /* 0x0000000000007941 */ /* 0x000fea0003800200 */
.L_x_287:
        /* <DEDUP_REMOVED lines=20> */
.L_x_290:
[----:B------:R-:W-:Y:S05]  /*11d0*/  BSYNC.RECONVERGENT B0 ;  /* 0x0000000000007941 */ /* 0x000fea0003800200 */
.L_x_289:
        /* <DEDUP_REMOVED lines=20> */
.L_x_292:
[----:B------:R-:W-:Y:S05]  /*1320*/  BSYNC.RECONVERGENT B0 ;  /* 0x0000000000007941 */ /* 0x000fea0003800200 */
.L_x_291:
        /* <DEDUP_REMOVED lines=20> */
.L_x_294:
[----:B------:R-:W-:Y:S05]  /*1470*/  BSYNC.RECONVERGENT B0 ;  /* 0x0000000000007941 */ /* 0x000fea0003800200 */
.L_x_293:
        /* <DEDUP_REMOVED lines=10> */
.L_x_296:
[----:B------:R-:W-:Y:S05]  /*1520*/  BSYNC.RECONVERGENT B0 ;  /* 0x0000000000007941 */ /* 0x000fea0003800200 */
.L_x_295:
        /* <DEDUP_REMOVED lines=15> */
.L_x_298:
[----:B------:R-:W-:Y:S05]  /*1620*/  BSYNC.RECONVERGENT B0 ;  /* 0x0000000000007941 */ /* 0x000fea0003800200 */
.L_x_297:
        /* <DEDUP_REMOVED lines=10> */
.L_x_300:
[----:B------:R-:W-:Y:S05]  /*16d0*/  BSYNC.RECONVERGENT B0 ;  /* 0x0000000000007941 */ /* 0x000fea0003800200 */
.L_x_299:
        /* <DEDUP_REMOVED lines=10> */
.L_x_302:
[----:B------:R-:W-:Y:S05]  /*1780*/  BSYNC.RECONVERGENT B0 ;  /* 0x0000000000007941 */ /* 0x000fea0003800200 */
.L_x_301:
        /* <DEDUP_REMOVED lines=10> */
.L_x_304:
[----:B------:R-:W-:Y:S05]  /*1830*/  BSYNC.RECONVERGENT B0 ;  /* 0x0000000000007941 */ /* 0x000fea0003800200 */
.L_x_303:
        /* <DEDUP_REMOVED lines=10> */
.L_x_306:
[----:B------:R-:W-:Y:S05]  /*18e0*/  BSYNC.RECONVERGENT B0 ;  /* 0x0000000000007941 */ /* 0x000fea0003800200 */
.L_x_305:
        /* <DEDUP_REMOVED lines=10> */
.L_x_308:
[----:B------:R-:W-:Y:S05]  /*1990*/  BSYNC.RECONVERGENT B0 ;  /* 0x0000000000007941 */ /* 0x000fea0003800200 */
.L_x_307:
        /* <DEDUP_REMOVED lines=10> */
.L_x_277:
        /* <DEDUP_REMOVED lines=21> */
.L_x_309:
[----:B------:R-:W1:Y:S01]  /*1b90*/  LDCU.64 UR10, c[0x0][0x3b8] ;  /* 0x00007700ff0a77ac */ /* 0x000e620008000a00 */
[----:B------:R-:W-:-:S04]  /*1ba0*/  UIADD3 UR15, UPT, UPT, UR12, UR13, URZ ;  /* 0x0000000d0c0f7290 */ /* 0x000fc8000fffe0ff */
[----:B-1----:R-:W-:Y:S02]  /*1bb0*/  UIMAD.WIDE.U32 UR16, UR15, UR10, URZ ;  /* 0x0000000a0f1072a5 */ /* 0x002fe4000f8e00ff */
[----:B------:R-:W-:-:S04]  /*1bc0*/  UIMAD UR15, UR15, UR11, URZ ;  /* 0x0000000b0f0f72a4 */ /* 0x000fc8000f8e02ff */
[----:B------:R-:W-:Y:S02]  /*1bd0*/  UIADD3 UR15, UPT, UPT, UR17, UR15, URZ ;  /* 0x0000000f110f7290 */ /* 0x000fe4000fffe0ff */
.L_x_310:
        /* <DEDUP_REMOVED lines=39> */
.L_x_311:
[----:B------:R-:W1:Y:S01]  /*1e50*/  LDCU.64 UR8, c[0x0][0x3c0] ;  /* 0x00007800ff0877ac */ /* 0x000e620008000a00 */
[----:B------:R-:W-:-:S04]  /*1e60*/  UIADD3 UR12, UPT, UPT, UR12, UR13, URZ ;  /* 0x0000000d0c0c7290 */ /* 0x000fc8000fffe0ff */
[----:B-1----:R-:W-:Y:S02]  /*1e70*/  UIMAD.WIDE.U32 UR32, UR12, UR8, URZ ;  /* 0x000000080c2072a5 */ /* 0x002fe4000f8e00ff */
[----:B------:R-:W-:-:S04]  /*1e80*/  UIMAD UR12, UR12, UR9, URZ ;  /* 0x000000090c0c72a4 */ /* 0x000fc8000f8e02ff */
[----:B------:R-:W-:-:S12]  /*1e90*/  UIADD3 UR31, UPT, UPT, UR33, UR12, URZ ;  /* 0x0000000c211f7290 */ /* 0x000fd8000fffe0ff */
.L_x_312:
        /* <DEDUP_REMOVED lines=26> */
[----:B------:R-:W5:Y:S01]  /*2040*/  LDCU.64 UR14, c[0x0][0x390] ;  /* 0x00007200ff0e77ac */ /* 0x000f620008000a00 */
        /* <DEDUP_REMOVED lines=16> */
[C---:B------:R-:W-:Y:S01]  /*2150*/  IMAD R0, R6.reuse, UR5, R0 ;  /* 0x0000000506007c24 */ /* 0x040fe2000f8e0200 */
[----:B------:R-:W-:Y:S01]  /*2160*/  UMOV UR5, 0x400 ;  /* 0x0000040000057882 */ /* 0x000fe20000000000 */
[----:B------:R-:W-:Y:S01]  /*2170*/  IMAD.WIDE.U32 R4, R6, UR4, R4 ;  /* 0x0000000406047c25 */ /* 0x000fe2000f8e0004 */
[----:B----4-:R-:W-:-:S02]  /*2180*/  ULEA UR5, UR30, UR5, 0x18 ;  /* 0x000000051e057291 */ /* 0x010fc4000f8ec0ff */
[----:B------:R-:W-:Y:S01]  /*2190*/  USHF.L.U64.HI UR4, UR10, 0x6, UR11 ;  /* 0x000000060a047899 */ /* 0x000fe2000801020b */
[C---:B------:R-:W-:Y:S01]  /*21a0*/  IMAD R7, R6.reuse, UR7, R7 ;  /* 0x0000000706077c24 */ /* 0x040fe2000f8e0207 */
[----:B------:R-:W-:Y:S01]  /*21b0*/  IADD3 R0, PT, PT, R5, R0, RZ ;  /* 0x0000000005007210 */ /* 0x000fe20007ffe0ff */
[----:B------:R-:W-:Y:S01]  /*21c0*/  IMAD.WIDE.U32 R2, R6, UR6, R2 ;  /* 0x0000000606027c25 */ /* 0x000fe2000f8e0002 */
[----:B-----5:R-:W-:Y:S02]  /*21d0*/  LEA R135, P4, R4, UR16, 0x1 ;  /* 0x0000001004877c11 */ /* 0x020fe4000f8808ff */
[----:B------:R-:W-:Y:S01]  /*21e0*/  LEA R239, R239, UR5, 0x1 ;  /* 0x00000005efef7c11 */ /* 0x000fe2000f8e08ff */
[----:B------:R-:W-:Y:S01]  /*21f0*/  IMAD.IADD R3, R3, 0x1, R7 ;  /* 0x0000000103037824 */ /* 0x000fe200078e0207 */
[----:B------:R-:W-:Y:S01]  /*2200*/  LEA R17, P0, R2, UR14, 0x1 ;  /* 0x0000000e02117c11 */ /* 0x000fe2000f8008ff */
[----:B------:R1:W-:Y:S01]  /*2210*/  STL [R1+0x20], R135 ;  /* 0x0000208701007387 */ /* 0x0003e20000100800 */
[----:B------:R-:W-:Y:S01]  /*2220*/  LEA.HI.X R134, R4, UR17, R0, 0x1, P4 ;  /* 0x0000001104867c11 */ /* 0x000fe2000a0f0c00 */
[----:B------:R-:W-:Y:S01]  /*2230*/  USHF.L.U32 UR14, UR10, 0x6, URZ ;  /* 0x000000060a0e7899 */ /* 0x000fe200080006ff */
[----:B------:R-:W-:Y:S01]  /*2240*/  LEA.HI.X R16, R2, UR15, R3, 0x1, P0 ;  /* 0x0000000f02107c11 */ /* 0x000fe200080f0c03 */
[----:B------:R1:W-:Y:S01]  /*2250*/  STL [R1+0x4c], R17 ;  /* 0x00004c1101007387 */ /* 0x0003e20000100800 */
[----:B------:R-:W-:-:S02]  /*2260*/  ISETP.GE.AND P0, PT, R12, UR18, PT ;  /* 0x000000120c007c0c */ /* 0x000fc4000bf06270 */
[----:B------:R-:W-:Y:S01]  /*2270*/  MOV R0, UR13 ;  /* 0x0000000d00007c02 */ /* 0x000fe20008000f00 */
[----:B------:R1:W-:Y:S01]  /*2280*/  STL [R1+0x1c], R134 ;  /* 0x00001c8601007387 */ /* 0x0003e20000100800 */
[----:B------:R-:W-:-:S03]  /*2290*/  ISETP.GE.AND P4, PT, R15, UR18, PT ;  /* 0x000000120f007c0c */ /* 0x000fc6000bf86270 */
[----:B------:R1:W-:Y:S01]  /*22a0*/  STL [R1+0x48], R16 ;  /* 0x0000481001007387 */ /* 0x0003e20000100800 */
[----:B------:R-:W-:-:S03]  /*22b0*/  IMAD R7, R0, UR27, R11 ;  /* 0x0000001b00077c24 */ /* 0x000fc6000f8e020b */
[----:B------:R1:W-:Y:S02]  /*22c0*/  STL [R1+0x70], R158 ;  /* 0x0000709e01007387 */ /* 0x0003e40000100800 */
[----:B------:R-:W-:Y:S05]  /*22d0*/  @P0 BRA `(.L_x_314) ;  /* 0x00000000005c0947 */ /* 0x000fea0003800000 */
        /* <DEDUP_REMOVED lines=23> */
.L_x_314:
[----:B------:R-:W-:Y:S05]  /*2450*/  BSYNC.RECONVERGENT B0 ;  /* 0x0000000000007941 */ /* 0x000fea0003800200 */
.L_x_313:
        /* <DEDUP_REMOVED lines=30> */
.L_x_316:
[----:B------:R-:W-:Y:S05]  /*2640*/  BSYNC.RECONVERGENT B0 ;  /* 0x0000000000007941 */ /* 0x000fea0003800200 */
.L_x_315:
        /* <DEDUP_REMOVED lines=30> */
.L_x_318:
[----:B------:R-:W-:Y:S05]  /*2830*/  BSYNC.RECONVERGENT B0 ;  /* 0x0000000000007941 */ /* 0x000fea0003800200 */
.L_x_317:
        /* <DEDUP_REMOVED lines=29> */
.L_x_320:
[----:B------:R-:W-:Y:S05]  /*2a10*/  BSYNC.RECONVERGENT B0 ;  /* 0x0000000000007941 */ /* 0x000fea0003800200 */
.L_x_319:
        /* <DEDUP_REMOVED lines=29> */
.L_x_322:
[----:B------:R-:W-:Y:S05]  /*2bf0*/  BSYNC.RECONVERGENT B0 ;  /* 0x0000000000007941 */ /* 0x000fea0003800200 */
.L_x_321:
        /* <DEDUP_REMOVED lines=29> */
.L_x_324:
[----:B------:R-:W-:Y:S05]  /*2dd0*/  BSYNC.RECONVERGENT B0 ;  /* 0x0000000000007941 */ /* 0x000fea0003800200 */
.L_x_323:
        /* <DEDUP_REMOVED lines=29> */
.L_x_326:
[----:B------:R-:W-:Y:S05]  /*2fb0*/  BSYNC.RECONVERGENT B0 ;  /* 0x0000000000007941 */ /* 0x000fea0003800200 */
.L_x_325:
        /* <DEDUP_REMOVED lines=29> */
.L_x_328:
[----:B------:R-:W-:Y:S05]  /*3190*/  BSYNC.RECONVERGENT B0 ;  /* 0x0000000000007941 */ /* 0x000fea0003800200 */
.L_x_327:
        /* <DEDUP_REMOVED lines=22> */
.L_x_330:
[----:B------:R-:W-:Y:S05]  /*3300*/  BSYNC.RECONVERGENT B0 ;  /* 0x0000000000007941 */ /* 0x000fea0003800200 */
.L_x_329:
        /* <DEDUP_REMOVED lines=21> */
.L_x_332:
[----:B------:R-:W-:Y:S05]  /*3460*/  BSYNC.RECONVERGENT B0 ;  /* 0x0000000000007941 */ /* 0x000fea0003800200 */
.L_x_331:
        /* <DEDUP_REMOVED lines=23> */
.L_x_334:
[----:B------:R-:W-:Y:S05]  /*35e0*/  BSYNC.RECONVERGENT B0 ;  /* 0x0000000000007941 */ /* 0x000fea0003800200 */
.L_x_333:
        /* <DEDUP_REMOVED lines=25> */
.L_x_336:
[----:B------:R-:W-:Y:S05]  /*3780*/  BSYNC.RECONVERGENT B0 ;  /* 0x0000000000007941 */ /* 0x000fea0003800200 */
.L_x_335:
        /* <DEDUP_REMOVED lines=39> */
.L_x_338:
[----:B------:R4:W-:Y:S04]  /*3a00*/  STS.128 [R239+0xc000], RZ ;  /* 0x00c000ffef007388 */ /* 0x0009e80000000c00 */
[----:B------:R4:W-:Y:S02]  /*3a10*/  STS.128 [R239+0xe000], RZ ;  /* 0x00e000ffef007388 */ /* 0x0009e40000000c00 */
.L_x_339:
[----:B------:R-:W-:Y:S05]  /*3a20*/  BSYNC.RECONVERGENT B0 ;  /* 0x0000000000007941 */ /* 0x000fea0003800200 */
.L_x_337:
        /* <DEDUP_REMOVED lines=21> */
[C---:B------:R-:W-:Y:S02]  /*3b80*/  LEA R2, P2, R3.reuse, R17, 0x1 ;  /* 0x0000001103027211 */ /* 0x040fe400078408ff */
        /* <DEDUP_REMOVED lines=13> */
.L_x_341:
[----:B------:R-:W-:Y:S05]  /*3c60*/  BSYNC.RECONVERGENT B0 ;  /* 0x0000000000007941 */ /* 0x000fea0003800200 */
.L_x_340:
        /* <DEDUP_REMOVED lines=26> */
.L_x_343:
[----:B------:R-:W-:Y:S05]  /*3e10*/  BSYNC.RECONVERGENT B0 ;  /* 0x0000000000007941 */ /* 0x000fea0003800200 */
.L_x_342:
        /* <DEDUP_REMOVED lines=27> */
.L_x_345:
[----:B------:R-:W-:Y:S05]  /*3fd0*/  BSYNC.RECONVERGENT B0 ;  /* 0x0000000000007941 */ /* 0x000fea0003800200 */
.L_x_344:
[----:B------:R-:W-:Y:S01]  /*3fe0*/  LDSM.16.M88.4 R8, [R24+0x2000] ;  /* 0x002000001808783b */ /* 0x000fe20000000200 */
[----:B------:R-:W-:Y:S01]  /*3ff0*/  LOP3.LUT P6, RZ, R234, 0x2, RZ, 0xc0, !PT ;  /* 0x00000002eaff7812 */ /* 0x000fe200078cc0ff */
[----:B------:R-:W5:Y:S01]  /*4000*/  LDCU UR6, c[0x0][0x50c] ;  /* 0x0000a180ff0677ac */ /* 0x000f620008000800 */
[----:B------:R-:W-:Y:S01]  /*4010*/  MOV R156, 0x20 ;  /* 0x00000020009c7802 */ /* 0x000fe20000000f00 */
[----:B------:R-:W3:Y:S01]  /*4020*/  LDSM.16.M88.4 R28, [R132+UR5+0x9000] ;  /* 0x00900005841c783b */ /* 0x000ee20008000200 */
[----:B------:R-:W-:Y:S01]  /*4030*/  IADD3 R0, PT, PT, R132, UR5, RZ ;  /* 0x0000000584007c10 */ /* 0x000fe2000fffe0ff */
[----:B------:R-:W-:Y:S01]  /*4040*/  UISETP.NE.AND UP2, UPT, UR20, 0x1, UPT ;  /* 0x000000011400788c */ /* 0x000fe2000bf45270 */
[----:B------:R-:W-:Y:S01]  /*4050*/  SEL R156, R156, 0xffffffe0, !P6 ;  /* 0xffffffe09c9c7807 */ /* 0x000fe20007000000 */
[----:B------:R-:W-:Y:S01]  /*4060*/  LDSM.16.M88.4 R12, [R24] ;  /* 0x00000000180c783b */ /* 0x000fe20000000200 */
[----:B------:R-:W-:Y:S02]  /*4070*/  LOP3.LUT P0, RZ, R234, 0x4, RZ, 0xc0, !PT ;  /* 0x00000004eaff7812 */ /* 0x000fe4000780c0ff */
[-C--:B-1----:R-:W-:Y:S01]  /*4080*/  IADD3 R3, PT, PT, R0, R156.reuse, RZ ;  /* 0x0000009c00037210 */ /* 0x082fe20007ffe0ff */
[----:B------:R-:W1:Y:S01]  /*4090*/  LDSM.16.M88.4 R36, [R132+UR5+0x8000] ;  /* 0x008000058424783b */ /* 0x000e620008000200 */
[----:B------:R-:W-:-:S02]  /*40a0*/  IADD3 R120, PT, PT, R24, R156, RZ ;  /* 0x0000009c18787210 */ /* 0x000fc40007ffe0ff */
[----:B------:R-:W-:Y:S01]  /*40b0*/  MOV R2, 0x40 ;  /* 0x0000004000027802 */ /* 0x000fe20000000f00 */
[----:B------:R-:W-:Y:S03]  /*40c0*/  LDSM.16.M88.4 R32, [R132+UR5+0x8800] ;  /* 0x008800058420783b */ /* 0x000fe60008000200 */
[----:B------:R-:W-:Y:S01]  /*40d0*/  SEL R25, R2, 0xffffffc0, !P0 ;  /* 0xffffffc002197807 */ /* 0x000fe20004000000 */
[----:B------:R-:W4:Y:S03]  /*40e0*/  LDSM.16.M88.4 R16, [R132+UR5+0x9800] ;  /* 0x009800058410783b */ /* 0x000f260008000200 */
[-C--:B------:R-:W-:Y:S01]  /*40f0*/  IADD3 R0, PT, PT, R0, R25.reuse, RZ ;  /* 0x0000001900007210 */ /* 0x080fe20007ffe0ff */
[----:B--2---:R-:W-:Y:S03]  /*4100*/  LDSM.16.M88.4 R4, [R120+0x2000] ;  /* 0x002000007804783b */ /* 0x004fe60000000200 */
[----:B------:R-:W-:Y:S01]  /*4110*/  IADD3 R2, PT, PT, R156, R0, RZ ;  /* 0x000000009c027210 */ /* 0x000fe20007ffe0ff */
[----:B------:R-:W2:Y:S04]  /*4120*/  LDSM.16.M88.4 R56, [R3+0x9000] ;  /* 0x009000000338783b */ /* 0x000ea80000000200 */
[----:B------:R-:W5:Y:S04]  /*4130*/  LDSM.16.M88.4 R48, [R3+0x8000] ;  /* 0x008000000330783b */ /* 0x000f680000000200 */
[----:B------:R-:W-:Y:S04]  /*4140*/  LDSM.16.M88.4 R52, [R3+0x8800] ;  /* 0x008800000334783b */ /* 0x000fe80000000200 */
[----:B------:R-:W5:Y:S04]  /*4150*/  LDSM.16.M88.4 R72, [R3+0x9800] ;  /* 0x009800000348783b */ /* 0x000f680000000200 */
[----:B------:R-:W5:Y:S01]  /*4160*/  LDSM.16.M88.4 R20, [R120] ;  /* 0x000000007814783b */ /* 0x000f620000000200 */
[----:B---3--:R-:W-:Y:S03]  /*4170*/  HMMA.16816.F32.BF16 R60, R8, R30, RZ ;  /* 0x0000001e083c723c */ /* 0x008fe600000418ff */
[----:B------:R-:W-:Y:S04]  /*4180*/  STL [R1+0x40], R25 ;  /* 0x0000401901007387 */ /* 0x000fe80000100800 */
[----:B------:R-:W0:Y:S01]  /*4190*/  LDGDEPBAR ;  /* 0x00000000000079af */ /* 0x000e220000000000 */
[-C--:B-1----:R-:W-:Y:S08]  /*41a0*/  HMMA.16816.F32.BF16 R88, R12, R36.reuse, RZ ;  /* 0x000000240c58723c */ /* 0x082ff000000418ff */
[C---:B------:R-:W-:Y:S08]  /*41b0*/  HMMA.16816.F32.BF16 R84, R8.reuse, R36, RZ ;  /* 0x000000240854723c */ /* 0x040ff000000418ff */
[-C--:B------:R-:W-:Y:S08]  /*41c0*/  HMMA.16816.F32.BF16 R80, R8, R38.reuse, RZ ;  /* 0x000000260850723c */ /* 0x080ff000000418ff */
[----:B------:R-:W-:Y:S08]  /*41d0*/  HMMA.16816.F32.BF16 R104, R12, R38, RZ ;  /* 0x000000260c68723c */ /* 0x000ff000000418ff */
[C---:B----4-:R-:W-:Y:S08]  /*41e0*/  HMMA.16816.F32.BF16 R44, R8.reuse, R16, RZ ;  /* 0x00000010082c723c */ /* 0x050ff000000418ff */
[----:B------:R-:W-:Y:S08]  /*41f0*/  HMMA.16816.F32.BF16 R40, R8, R18, RZ ;  /* 0x000000120828723c */ /* 0x000ff000000418ff */
[----:B------:R-:W-:Y:S08]  /*4200*/  HMMA.16816.F32.BF16 R36, R12, R32, RZ ;  /* 0x000000200c24723c */ /* 0x000ff000000418ff */
[----:B--2---:R-:W-:Y:S01]  /*4210*/  HMMA.16816.F32.BF16 R128, R4, R58, R60 ;  /* 0x0000003a0480723c */ /* 0x004fe2000004183c */
[----:B------:R-:W-:-:S04]  /*4220*/  IADD3 R61, PT, PT, R24, R25, RZ ;  /* 0x00000019183d7210 */ /* 0x000fc80007ffe0ff */
[----:B------:R-:W-:-:S03]  /*4230*/  IADD3 R60, PT, PT, R156, R61, RZ ;  /* 0x0000003d9c3c7210 */ /* 0x000fc60007ffe0ff */
[C---:B------:R-:W-:Y:S08]  /*4240*/  HMMA.16816.F32.BF16 R76, R8.reuse, R32, RZ ;  /* 0x00000020084c723c */ /* 0x040ff000000418ff */
[C---:B------:R-:W-:Y:S08]  /*4250*/  HMMA.16816.F32.BF16 R64, R8.reuse, R28, RZ ;  /* 0x0000001c0840723c */ /* 0x040ff000000418ff */
[----:B------:R-:W-:Y:S08]  /*4260*/  HMMA.16816.F32.BF16 R68, R8, R34, RZ ;  /* 0x000000220844723c */ /* 0x000ff000000418ff */
[C---:B------:R-:W-:Y:S08]  /*4270*/  HMMA.16816.F32.BF16 R8, R12.reuse, R28, RZ ;  /* 0x0000001c0c08723c */ /* 0x040ff000000418ff */
[----:B------:R-:W-:Y:S08]  /*4280*/  HMMA.16816.F32.BF16 R152, R12, R30, RZ ;  /* 0x0000001e0c98723c */ /* 0x000ff000000418ff */
[----:B-----5:R-:W-:Y:S08]  /*4290*/  HMMA.16816.F32.BF16 R144, R4, R48, R84 ;  /* 0x000000300490723c */ /* 0x020ff00000041854 */
[C---:B------:R-:W-:Y:S01]  /*42a0*/  HMMA.16816.F32.BF16 R92, R12.reuse, R34, RZ ;  /* 0x000000220c5c723c */ /* 0x040fe200000418ff */
[----:B------:R-:W-:Y:S07]  /*42b0*/  LDSM.16.M88.4 R32, [R0+0x9800] ;  /* 0x009800000020783b */ /* 0x000fee0000000200 */
[C---:B------:R-:W-:Y:S08]  /*42c0*/  HMMA.16816.F32.BF16 R28, R12.reuse, R16, RZ ;  /* 0x000000100c1c723c */ /* 0x040ff000000418ff */
[----:B------:R-:W-:Y:S01]  /*42d0*/  HMMA.16816.F32.BF16 R148, R12, R18, RZ ;  /* 0x000000120c94723c */ /* 0x000fe200000418ff */
[----:B------:R-:W-:Y:S04]  /*42e0*/  LDSM.16.M88.4 R12, [R61+0x2000] ;  /* 0x002000003d0c783b */ /* 0x000fe80000000200 */
[----:B------:R-:W-:Y:S03]  /*42f0*/  LDSM.16.M88.4 R16, [R61] ;  /* 0x000000003d10783b */ /* 0x000fe60000000200 */
[C---:B------:R-:W-:Y:S01]  /*4300*/  HMMA.16816.F32.BF16 R124, R4.reuse, R72, R44 ;  /* 0x00000048047c723c */ /* 0x040fe2000004182c */
[----:B------:R-:W1:Y:S07]  /*4310*/  LDSM.16.M88.4 R44, [R0+0x8000] ;  /* 0x00800000002c783b */ /* 0x000e6e0000000200 */
[----:B------:R-:W-:Y:S01]  /*4320*/  HMMA.16816.F32.BF16 R84, R4, R74, R40 ;  /* 0x0000004a0454723c */ /* 0x000fe20000041828 */
[----:B------:R-:W2:Y:S07]  /*4330*/  LDSM.16.M88.4 R40, [R0+0x8800] ;  /* 0x008800000028783b */ /* 0x000eae0000000200 */
[-C--:B------:R-:W-:Y:S01]  /*4340*/  HMMA.16816.F32.BF16 R96, R20, R52.reuse, R36 ;  /* 0x000000341460723c */ /* 0x080fe20000041824 */
[----:B------:R-:W3:Y:S07]  /*4350*/  LDSM.16.M88.4 R36, [R0+0x9000] ;  /* 0x009000000024783b */ /* 0x000eee0000000200 */
[C---:B------:R-:W-:Y:S08]  /*4360*/  HMMA.16816.F32.BF16 R116, R4.reuse, R52, R76 ;  /* 0x000000340474723c */ /* 0x040ff0000004184c */
[C---:B------:R-:W-:Y:S01]  /*4370*/  HMMA.16816.F32.BF16 R136, R4.reuse, R56, R64 ;  /* 0x000000380488723c */ /* 0x040fe20000041840 */
[----:B------:R-:W-:Y:S07]  /*4380*/  LDSM.16.M88.4 R64, [R2+0x9800] ;  /* 0x009800000240783b */ /* 0x000fee0000000200 */
[C---:B------:R-:W-:Y:S08]  /*4390*/  HMMA.16816.F32.BF16 R140, R4.reuse, R50, R80 ;  /* 0x00000032048c723c */ /* 0x040ff00000041850 */
[----:B------:R-:W-:Y:S01]  /*43a0*/  HMMA.16816.F32.BF16 R112, R4, R54, R68 ;  /* 0x000000360470723c */ /* 0x000fe20000041844 */
[----:B------:R-:W-:Y:S07]  /*43b0*/  LDSM.16.M88.4 R4, [R60+0x2000] ;  /* 0x002000003c04783b */ /* 0x000fee0000000200 */
[C---:B------:R-:W-:Y:S08]  /*43c0*/  HMMA.16816.F32.BF16 R88, R20.reuse, R48, R88 ;  /* 0x000000301458723c */ /* 0x040ff00000041858 */
[C---:B------:R-:W-:Y:S01]  /*43d0*/  HMMA.16816.F32.BF16 R100, R20.reuse, R56, R8 ;  /* 0x000000381464723c */ /* 0x040fe20000041808 */
[----:B------:R-:W-:Y:S07]  /*43e0*/  LDSM.16.M88.4 R8, [R60] ;  /* 0x000000003c08783b */ /* 0x000fee0000000200 */
[C---:B------:R-:W-:Y:S01]  /*43f0*/  HMMA.16816.F32.BF16 R108, R20.reuse, R72, R28 ;  /* 0x00000048146c723c */ /* 0x040fe2000004181c */
[----:B------:R-:W4:Y:S07]  /*4400*/  LDSM.16.M88.4 R28, [R2+0x8000] ;  /* 0x00800000021c783b */ /* 0x000f2e0000000200 */
[C---:B------:R-:W-:Y:S01]  /*4410*/  HMMA.16816.F32.BF16 R68, R20.reuse, R50, R104 ;  /* 0x000000321444723c */ /* 0x040fe20000041868 */
[----:B------:R-:W5:Y:S07]  /*4420*/  LDSM.16.M88.4 R48, [R2+0x8800] ;  /* 0x008800000230783b */ /* 0x000f6e0000000200 */
[C---:B------:R-:W-:Y:S01]  /*4430*/  HMMA.16816.F32.BF16 R76, R20.reuse, R54, R92 ;  /* 0x00000036144c723c */ /* 0x040fe2000004185c */
[----:B------:R-:W5:Y:S07]  /*4440*/  LDSM.16.M88.4 R52, [R2+0x9000] ;  /* 0x009000000234783b */ /* 0x000f6e0000000200 */
[C---:B------:R-:W-:Y:S08]  /*4450*/  HMMA.16816.F32.BF16 R80, R20.reuse, R58, R152 ;  /* 0x0000003a1450723c */ /* 0x040ff00000041898 */
        /* <DEDUP_REMOVED lines=12> */
[C---:B------:R-:W-:Y:S01]  /*4520*/  HMMA.16816.F32.BF16 R56, R16.reuse, R42, R76 ;  /* 0x0000002a1038723c */ /* 0x040fe2000004184c */
[----:B------:R-:W-:Y:S07]  /*4530*/  LDSM.16.M88.4 R76, [R3+0xb000] ;  /* 0x00b00000034c783b */ /* 0x000fee0000000200 */
[C---:B------:R-:W-:Y:S08]  /*4540*/  HMMA.16816.F32.BF16 R40, R16.reuse, R36, R100 ;  /* 0x000000241028723c */ /* 0x040ff00000041864 */
[C---:B------:R-:W-:Y:S08]  /*4550*/  HMMA.16816.F32.BF16 R36, R16.reuse, R38, R80 ;  /* 0x000000261024723c */ /* 0x040ff00000041850 */
[C---:B------:R-:W-:Y:S08]  /*4560*/  HMMA.16816.F32.BF16 R68, R16.reuse, R32, R108 ;  /* 0x000000201044723c */ /* 0x040ff0000004186c */
[----:B------:R-:W-:Y:S01]  /*4570*/  HMMA.16816.F32.BF16 R16, R16, R34, R72 ;  /* 0x000000221010723c */ /* 0x000fe20000041848 */
[----:B------:R-:W-:Y:S07]  /*4580*/  LDSM.16.M88.4 R32, [R132+UR5+0xa000] ;  /* 0x00a000058420783b */ /* 0x000fee0008000200 */
[C---:B----4-:R-:W-:Y:S08]  /*4590*/  HMMA.16816.F32.BF16 R80, R4.reuse, R28, R92 ;  /* 0x0000001c0450723c */ /* 0x050ff0000004185c */
[----:B------:R-:W-:Y:S01]  /*45a0*/  HMMA.16816.F32.BF16 R96, R4, R30, R104 ;  /* 0x0000001e0460723c */ /* 0x000fe20000041868 */
[----:B------:R-:W-:Y:S07]  /*45b0*/  LDSM.16.M88.4 R104, [R3+0xb800] ;  /* 0x00b800000368783b */ /* 0x000fee0000000200 */
[C---:B------:R-:W-:Y:S08]  /*45c0*/  HMMA.16816.F32.BF16 R12, R8.reuse, R28, R12 ;  /* 0x0000001c080c723c */ /* 0x040ff0000004180c */
[----:B------:R-:W-:Y:S01]  /*45d0*/  HMMA.16816.F32.BF16 R100, R8, R30, R44 ;  /* 0x0000001e0864723c */ /* 0x000fe2000004182c */
[----:B------:R-:W1:Y:S04]  /*45e0*/  LDSM.16.M88.4 R28, [R24+0x4000] ;  /* 0x00400000181c783b */ /* 0x000e680000000200 */
[----:B------:R-:W-:Y:S03]  /*45f0*/  LDSM.16.M88.4 R44, [R132+UR5+0xa800] ;  /* 0x00a80005842c783b */ /* 0x000fe60008000200 */
[C---:B-----5:R-:W-:Y:S08]  /*4600*/  HMMA.16816.F32.BF16 R116, R4.reuse, R48, R116 ;  /* 0x000000300474723c */ /* 0x060ff00000041874 */
[C---:B------:R-:W-:Y:S08]  /*4610*/  HMMA.16816.F32.BF16 R112, R4.reuse, R50, R112 ;  /* 0x000000320470723c */ /* 0x040ff00000041870 */
[C---:B------:R-:W-:Y:S08]  /*4620*/  HMMA.16816.F32.BF16 R92, R4.reuse, R52, R136 ;  /* 0x00000034045c723c */ /* 0x040ff00000041888 */
        /* <DEDUP_REMOVED lines=8> */
[----:B------:R-:W3:Y:S04]  /*46b0*/  LDSM.16.M88.4 R48, [R3+0xa000] ;  /* 0x00a000000330783b */ /* 0x000ee80000000200 */
[----:B------:R-:W-:Y:S03]  /*46c0*/  LDSM.16.M88.4 R56, [R3+0xa800] ;  /* 0x00a800000338783b */ /* 0x000fe60000000200 */
[C---:B------:R-:W-:Y:S01]  /*46d0*/  HMMA.16816.F32.BF16 R140, R8.reuse, R52, R40 ;  /* 0x00000034088c723c */ /* 0x040fe20000041828 */
[----:B------:R-:W-:Y:S07]  /*46e0*/  LDSM.16.M88.4 R40, [R132+UR5+0xb000] ;  /* 0x00b000058428783b */ /* 0x000fee0008000200 */
[C---:B------:R-:W-:Y:S01]  /*46f0*/  HMMA.16816.F32.BF16 R136, R8.reuse, R54, R36 ;  /* 0x000000360888723c */ /* 0x040fe20000041824 */
[----:B------:R-:W-:Y:S04]  /*4700*/  LDSM.16.M88.4 R52, [R0+0xa000] ;  /* 0x00a000000034783b */ /* 0x000fe80000000200 */
[----:B------:R-:W4:Y:S03]  /*4710*/  LDSM.16.M88.4 R36, [R132+UR5+0xb800] ;  /* 0x00b800058424783b */ /* 0x000f260008000200 */
[C---:B------:R-:W-:Y:S08]  /*4720*/  HMMA.16816.F32.BF16 R124, R8.reuse, R64, R68 ;  /* 0x00000040087c723c */ /* 0x040ff00000041844 */
[----:B------:R-:W-:Y:S01]  /*4730*/  HMMA.16816.F32.BF16 R128, R8, R66, R16 ;  /* 0x000000420880723c */ /* 0x000fe20000041810 */
[----:B------:R-:W5:Y:S04]  /*4740*/  LDSM.16.M88.4 R16, [R61+0x4000] ;  /* 0x004000003d10783b */ /* 0x000f680000000200 */
[----:B------:R-:W-:Y:S03]  /*4750*/  LDSM.16.M88.4 R64, [R2+0xa000] ;  /* 0x00a000000240783b */ /* 0x000fe60000000200 */
[-C--:B-1----:R-:W-:Y:S01]  /*4760*/  HMMA.16816.F32.BF16 R8, R28, R32.reuse, R12 ;  /* 0x000000201c08723c */ /* 0x082fe2000004180c */
[----:B------:R-:W-:Y:S07]  /*4770*/  LDSM.16.M88.4 R12, [R61+0x6000] ;  /* 0x006000003d0c783b */ /* 0x000fee0000000200 */
[C---:B--2---:R-:W-:Y:S08]  /*4780*/  HMMA.16816.F32.BF16 R80, R4.reuse, R32, R80 ;  /* 0x000000200450723c */ /* 0x044ff00000041850 */
[----:B------:R-:W-:Y:S08]  /*4790*/  HMMA.16816.F32.BF16 R96, R4, R34, R96 ;  /* 0x000000220460723c */ /* 0x000ff00000041860 */
[----:B---3--:R-:W-:Y:S01]  /*47a0*/  HMMA.16816.F32.BF16 R68, R24, R48, R8 ;  /* 0x000000301844723c */ /* 0x008fe20000041808 */
[----:B------:R-:W1:Y:S07]  /*47b0*/  LDSM.16.M88.4 R8, [R60+0x4000] ;  /* 0x004000003c08783b */ /* 0x000e6e0000000200 */
[----:B------:R-:W-:Y:S08]  /*47c0*/  HMMA.16816.F32.BF16 R100, R28, R34, R100 ;  /* 0x000000221c64723c */ /* 0x000ff00000041864 */
[----:B----4-:R-:W-:Y:S08]  /*47d0*/  HMMA.16816.F32.BF16 R84, R4, R36, R148 ;  /* 0x000000240454723c */ /* 0x010ff00000041894 */
[----:B-----5:R-:W-:Y:S08]  /*47e0*/  HMMA.16816.F32.BF16 R32, R16, R52, R68 ;  /* 0x000000341020723c */ /* 0x020ff00000041844 */
[C---:B------:R-:W-:Y:S08]  /*47f0*/  HMMA.16816.F32.BF16 R116, R4.reuse, R44, R116 ;  /* 0x0000002c0474723c */ /* 0x040ff00000041874 */
[C---:B------:R-:W-:Y:S08]  /*4800*/  HMMA.16816.F32.BF16 R112, R4.reuse, R46, R112 ;  /* 0x0000002e0470723c */ /* 0x040ff00000041870 */
[C---:B------:R-:W-:Y:S08]  /*4810*/  HMMA.16816.F32.BF16 R92, R4.reuse, R40, R92 ;  /* 0x00000028045c723c */ /* 0x040ff0000004185c */
[C---:B------:R-:W-:Y:S08]  /*4820*/  HMMA.16816.F32.BF16 R88, R4.reuse, R42, R88 ;  /* 0x0000002a0458723c */ /* 0x040ff00000041858 */
[----:B------:R-:W-:Y:S01]  /*4830*/  HMMA.16816.F32.BF16 R72, R4, R38, R72 ;  /* 0x000000260448723c */ /* 0x000fe20000041848 */
[----:B------:R2:W3:Y:S07]  /*4840*/  LDSM.16.M88.4 R4, [R60+0x6000] ;  /* 0x006000003c04783b */ /* 0x0004ee0000000200 */
[C---:B------:R-:W-:Y:S08]  /*4850*/  HMMA.16816.F32.BF16 R140, R28.reuse, R40, R140 ;  /* 0x000000281c8c723c */ /* 0x040ff0000004188c */
[----:B------:R-:W-:Y:S08]  /*4860*/  HMMA.16816.F32.BF16 R136, R28, R42, R136 ;  /* 0x0000002a1c88723c */ /* 0x000ff00000041888 */
[----:B------:R-:W-:Y:S08]  /*4870*/  HMMA.16816.F32.BF16 R40, R20, R48, R80 ;  /* 0x000000301428723c */ /* 0x000ff00000041850 */
[----:B-1----:R-:W-:Y:S08]  /*4880*/  HMMA.16816.F32.BF16 R32, R8, R64, R32 ;  /* 0x000000400820723c */ /* 0x002ff00000041820 */
[C---:B------:R-:W-:Y:S08]  /*4890*/  HMMA.16816.F32.BF16 R108, R28.reuse, R44, R108 ;  /* 0x0000002c1c6c723c */ /* 0x040ff0000004186c */
[----:B------:R-:W-:Y:S03]  /*48a0*/  HMMA.16816.F32.BF16 R124, R28, R36, R124 ;  /* 0x000000241c7c723c */ /* 0x000fe6000004187c */
[----:B------:R-:W-:-:S05]  /*48b0*/  FMUL.FTZ R3, R32, UR6 ;  /* 0x0000000620037c20 */ /* 0x000fca0008410000 */
[----:B------:R-:W-:Y:S08]  /*48c0*/  HMMA.16816.F32.BF16 R128, R28, R38, R128 ;  /* 0x000000261c80723c */ /* 0x000ff00000041880 */
[C---:B--2---:R-:W-:Y:S08]  /*48d0*/  HMMA.16816.F32.BF16 R60, R20.reuse, R104, R84 ;  /* 0x00000068143c723c */ /* 0x044ff00000041854 */
[C---:B------:R-:W-:Y:S08]  /*48e0*/  HMMA.16816.F32.BF16 R36, R20.reuse, R50, R96 ;  /* 0x000000321424723c */ /* 0x040ff00000041860 */
[C---:B------:R-:W-:Y:S08]  /*48f0*/  HMMA.16816.F32.BF16 R116, R20.reuse, R56, R116 ;  /* 0x000000381474723c */ /* 0x040ff00000041874 */
[C---:B------:R-:W-:Y:S08]  /*4900*/  HMMA.16816.F32.BF16 R112, R20.reuse, R58, R112 ;  /* 0x0000003a1470723c */ /* 0x040ff00000041870 */
[C---:B------:R-:W-:Y:S08]  /*4910*/  HMMA.16816.F32.BF16 R92, R20.reuse, R76, R92 ;  /* 0x0000004c145c723c */ /* 0x040ff0000004185c */
[C---:B------:R-:W-:Y:S08]  /*4920*/  HMMA.16816.F32.BF16 R68, R20.reuse, R78, R88 ;  /* 0x0000004e1444723c */ /* 0x040ff00000041858 */
[----:B------:R-:W-:Y:S08]  /*4930*/  HMMA.16816.F32.BF16 R84, R20, R106, R72 ;  /* 0x0000006a1454723c */ /* 0x000ff00000041848 */
[----:B------:R-:W-:Y:S08]  /*4940*/  HMMA.16816.F32.BF16 R120, R28, R46, R144 ;  /* 0x0000002e1c78723c */ /* 0x000ff00000041890 */
[----:B------:R-:W-:Y:S08]  /*4950*/  HMMA.16816.F32.BF16 R20, R12, R52, R40 ;  /* 0x000000340c14723c */ /* 0x000ff00000041828 */
[C---:B------:R-:W-:Y:S08]  /*4960*/  HMMA.16816.F32.BF16 R28, R24.reuse, R50, R100 ;  /* 0x00000032181c723c */ /* 0x040ff00000041864 */
[----:B------:R-:W-:Y:S01]  /*4970*/  HMMA.16816.F32.BF16 R44, R24, R56, R108 ;  /* 0x00000038182c723c */ /* 0x000fe2000004186c */
[----:B------:R1:W2:Y:S07]  /*4980*/  MUFU.TANH R108, R3 ;  /* 0x00000003006c7308 */ /* 0x0002ae0000002400 */
[----:B---3--:R-:W-:Y:S08]  /*4990*/  HMMA.16816.F32.BF16 R40, R4, R64, R20 ;  /* 0x000000400428723c */ /* 0x008ff00000041814 */
[----:B------:R-:W-:Y:S01]  /*49a0*/  HMMA.16816.F32.BF16 R20, R16, R54, R28 ;  /* 0x000000361014723c */ /* 0x000fe2000004181c */
[----:B------:R-:W-:Y:S01]  /*49b0*/  LDSM.16.M88.4 R28, [R2+0xa800] ;  /* 0x00a80000021c783b */ /* 0x000fe20000000200 */
[----:B-1----:R-:W-:-:S04]  /*49c0*/  FMUL.FTZ R3, R33, UR6 ;  /* 0x0000000621037c20 */ /* 0x002fc80008410000 */
[----:B------:R1:W3:Y:S02]  /*49d0*/  MUFU.TANH R103, R3 ;  /* 0x0000000300677308 */ /* 0x0002e40000002400 */
[----:B------:R-:W-:Y:S08]  /*49e0*/  HMMA.16816.F32.BF16 R36, R12, R54, R36 ;  /* 0x000000360c24723c */ /* 0x000ff00000041824 */
[----:B------:R-:W-:Y:S01]  /*49f0*/  HMMA.16816.F32.BF16 R56, R24, R58, R120 ;  /* 0x0000003a1838723c */ /* 0x000fe20000041878 */
[----:B-1----:R-:W-:-:S07]  /*4a00*/  FMUL.FTZ R3, R34, UR6 ;  /* 0x0000000622037c20 */ /* 0x002fce0008410000 */
[----:B------:R-:W-:Y:S01]  /*4a10*/  HMMA.16816.F32.BF16 R20, R8, R66, R20 ;  /* 0x000000420814723c */ /* 0x000fe20000041814 */
[----:B------:R1:W4:Y:S07]  /*4a20*/  MUFU.TANH R110, R3 ;  /* 0x00000003006e7308 */ /* 0x00032e0000002400 */
[C---:B------:R-:W-:Y:S08]  /*4a30*/  HMMA.16816.F32.BF16 R52, R24.reuse, R104, R124 ;  /* 0x000000681834723c */ /* 0x040ff0000004187c */
[----:B------:R-:W-:Y:S01]  /*4a40*/  HMMA.16816.F32.BF16 R80, R24, R76, R140 ;  /* 0x0000004c1850723c */ /* 0x000fe2000004188c */
[----:B-1----:R-:W-:-:S02]  /*4a50*/  FMUL.FTZ R3, R35, UR6 ;  /* 0x0000000623037c20 */ /* 0x002fc40008410000 */
[----:B------:R-:W1:Y:S02]  /*4a60*/  LDSM.16.M88.4 R32, [R0+0xa800] ;  /* 0x00a800000020783b */ /* 0x000e640000000200 */
[----:B------:R5:W1:Y:S03]  /*4a70*/  MUFU.TANH R109, R3 ;  /* 0x00000003006d7308 */ /* 0x000a660000002400 */
[C---:B------:R-:W-:Y:S08]  /*4a80*/  HMMA.16816.F32.BF16 R76, R24.reuse, R78, R136 ;  /* 0x0000004e184c723c */ /* 0x040ff00000041888 */
[----:B------:R-:W-:Y:S01]  /*4a90*/  HMMA.16816.F32.BF16 R72, R24, R106, R128 ;  /* 0x0000006a1848723c */ /* 0x000fe20000041880 */
[----:B------:R-:W-:Y:S01]  /*4aa0*/  LDSM.16.M88.4 R24, [R2+0xb000] ;  /* 0x00b000000218783b */ /* 0x000fe20000000200 */
[----:B-----5:R-:W-:-:S04]  /*4ab0*/  FMUL.FTZ R3, R40, UR6 ;  /* 0x0000000628037c20 */ /* 0x020fc80008410000 */
[----:B------:R5:W1:Y:S02]  /*4ac0*/  MUFU.TANH R122, R3 ;  /* 0x00000003007a7308 */ /* 0x000a640000002400 */
[----:B-----5:R-:W-:Y:S01]  /*4ad0*/  FMUL.FTZ R3, R41, UR6 ;  /* 0x0000000629037c20 */ /* 0x020fe20008410000 */
[----:B-1----:R-:W-:Y:S05]  /*4ae0*/  HMMA.16816.F32.BF16 R48, R12, R34, R112 ;  /* 0x000000220c30723c */ /* 0x002fea0000041870 */
[----:B------:R1:W1:Y:S02]  /*4af0*/  MUFU.TANH R121, R3 ;  /* 0x0000000300797308 */ /* 0x0002640000002400 */
[----:B-1----:R-:W-:-:S06]  /*4b00*/  FMUL.FTZ R3, R42, UR6 ;  /* 0x000000062a037c20 */ /* 0x002fcc0008410000 */
[----:B------:R1:W1:Y:S02]  /*4b10*/  MUFU.TANH R120, R3 ;  /* 0x0000000300787308 */ /* 0x0002640000002400 */
[----:B-1----:R-:W-:Y:S02]  /*4b20*/  FMUL.FTZ R3, R43, UR6 ;  /* 0x000000062b037c20 */ /* 0x002fe40008410000 */
[----:B------:R-:W-:Y:S04]  /*4b30*/  HMMA.16816.F32.BF16 R40, R4, R66, R36 ;  /* 0x000000420428723c */ /* 0x000fe80000041824 */
[----:B------:R1:W1:Y:S04]  /*4b40*/  MUFU.TANH R111, R3 ;  /* 0x00000003006f7308 */ /* 0x0002680000002400 */
[----:B------:R-:W-:Y:S01]  /*4b50*/  HMMA.16816.F32.BF16 R36, R16, R32, R44 ;  /* 0x000000201024723c */ /* 0x000fe2000004182c */
[----:B-1----:R-:W-:-:S04]  /*4b60*/  FMUL.FTZ R3, R20, UR6 ;  /* 0x0000000614037c20 */ /* 0x002fc80008410000 */
[----:B------:R1:W1:-:S15]  /*4b70*/  MUFU.TANH R97, R3 ;  /* 0x0000000300617308 */ /* 0x00025e0000002400 */
[----:B------:R-:W-:Y:S01]  /*4b80*/  HMMA.16816.F32.BF16 R44, R8, R28, R36 ;  /* 0x0000001c082c723c */ /* 0x000fe20000041824 */
[----:B------:R-:W5:Y:S01]  /*4b90*/  LDSM.16.M88.4 R36, [R0+0xb000] ;  /* 0x00b000000024783b */ /* 0x000f620000000200 */
[----:B-1----:R-:W-:-:S04]  /*4ba0*/  FMUL.FTZ R3, R21, UR6 ;  /* 0x0000000615037c20 */ /* 0x002fc80008410000 */
[----:B------:R1:W1:Y:S02]  /*4bb0*/  MUFU.TANH R96, R3 ;  /* 0x0000000300607308 */ /* 0x0002640000002400 */
[----:B-1----:R-:W-:-:S06]  /*4bc0*/  FMUL.FTZ R3, R22, UR6 ;  /* 0x0000000616037c20 */ /* 0x002fcc0008410000 */
[----:B------:R1:W1:Y:S01]  /*4bd0*/  MUFU.TANH R100, R3 ;  /* 0x0000000300647308 */ /* 0x0002620000002400 */
[C---:B-----5:R-:W-:Y:S08]  /*4be0*/  HMMA.16816.F32.BF16 R64, R12.reuse, R36, R92 ;  /* 0x000000240c40723c */ /* 0x060ff0000004185c */
[----:B------:R-:W-:Y:S01]  /*4bf0*/  HMMA.16816.F32.BF16 R68, R12, R38, R68 ;  /* 0x000000260c44723c */ /* 0x000fe20000041844 */
[----:B-1----:R-:W-:-:S07]  /*4c00*/  FMUL.FTZ R3, R23, UR6 ;  /* 0x0000000617037c20 */ /* 0x002fce0008410000 */
[----:B------:R-:W-:Y:S01]  /*4c10*/  HMMA.16816.F32.BF16 R20, R12, R32, R116 ;  /* 0x000000200c14723c */ /* 0x000fe20000041874 */
[----:B------:R1:W1:Y:S07]  /*4c20*/  MUFU.TANH R98, R3 ;  /* 0x0000000300627308 */ /* 0x00026e0000002400 */
[----:B------:R-:W-:Y:S01]  /*4c30*/  HMMA.16816.F32.BF16 R32, R16, R34, R56 ;  /* 0x000000221020723c */ /* 0x000fe20000041838 */
[----:B-1----:R-:W-:-:S04]  /*4c40*/  FMUL.FTZ R3, R40, UR6 ;  /* 0x0000000628037c20 */ /* 0x002fc80008410000 */
[----:B------:R1:W1:Y:S02]  /*4c50*/  MUFU.TANH R105, R3 ;  /* 0x0000000300697308 */ /* 0x0002640000002400 */
[----:B-1----:R-:W-:-:S06]  /*4c60*/  FMUL.FTZ R3, R41, UR6 ;  /* 0x0000000629037c20 */ /* 0x002fcc0008410000 */
[----:B------:R1:W1:Y:S02]  /*4c70*/  MUFU.TANH R104, R3 ;  /* 0x0000000300687308 */ /* 0x0002640000002400 */
[----:B-1----:R-:W-:-:S06]  /*4c80*/  FMUL.FTZ R3, R42, UR6 ;  /* 0x000000062a037c20 */ /* 0x002fcc0008410000 */
[----:B------:R1:W1:Y:S02]  /*4c90*/  MUFU.TANH R102, R3 ;  /* 0x0000000300667308 */ /* 0x0002640000002400 */
[----:B-1----:R-:W-:Y:S02]  /*4ca0*/  FMUL.FTZ R3, R43, UR6 ;  /* 0x000000062b037c20 */ /* 0x002fe40008410000 */
[----:B------:R-:W-:Y:S01]  /*4cb0*/  HMMA.16816.F32.BF16 R40, R4, R28, R20 ;  /* 0x0000001c0428723c */ /* 0x000fe20000041814 */
[----:B------:R1:W5:Y:S03]  /*4cc0*/  LDSM.16.M88.4 R20, [R0+0xb800] ;  /* 0x00b800000014783b */ /* 0x0003660000000200 */
[----:B------:R-:W1:Y:S02]  /*4cd0*/  MUFU.TANH R106, R3 ;  /* 0x00000003006a7308 */ /* 0x000e640000002400 */
[----:B-1----:R-:W-:-:S06]  /*4ce0*/  FMUL.FTZ R0, R44, UR6 ;  /* 0x000000062c007c20 */ /* 0x002fcc0008410000 */
[----:B------:R1:W1:Y:S01]  /*4cf0*/  MUFU.TANH R89, R0 ;  /* 0x0000000000597308 */ /* 0x0002620000002400 */
[----:B-----5:R-:W-:Y:S01]  /*4d00*/  HMMA.16816.F32.BF16 R60, R12, R20, R60 ;  /* 0x000000140c3c723c */ /* 0x020fe2000004183c */
[----:B-1----:R-:W-:-:S06]  /*4d10*/  FMUL.FTZ R0, R45, UR6 ;  /* 0x000000062d007c20 */ /* 0x002fcc0008410000 */
[----:B------:R1:W1:Y:S01]  /*4d20*/  MUFU.TANH R88, R0 ;  /* 0x0000000000587308 */ /* 0x0002620000002400 */
[----:B------:R-:W-:Y:S01]  /*4d30*/  HMMA.16816.F32.BF16 R56, R12, R22, R84 ;  /* 0x000000160c38723c */ /* 0x000fe20000041854 */
[----:B------:R-:W5:Y:S01]  /*4d40*/  LDSM.16.M88.4 R12, [R2+0xb800] ;  /* 0x00b80000020c783b */ /* 0x000f620000000200 */
[----:B------:R-:W-:-:S06]  /*4d50*/  DEPBAR.LE SB0, 0x0 ;  /* 0x000080000000791a */ /* 0x000fcc0000000000 */
[----:B------:R-:W-:Y:S01]  /*4d60*/  HMMA.16816.F32.BF16 R52, R16, R20, R52 ;  /* 0x000000141034723c */ /* 0x000fe20000041834 */
[----:B-1----:R-:W-:-:S04]  /*4d70*/  FMUL.FTZ R0, R46, UR6 ;  /* 0x000000062e007c20 */ /* 0x002fc80008410000 */
[----:B------:R1:W1:Y:S02]  /*4d80*/  MUFU.TANH R91, R0 ;  /* 0x00000000005b7308 */ /* 0x0002640000002400 */
[----:B-1----:R-:W-:Y:S02]  /*4d90*/  FMUL.FTZ R0, R47, UR6 ;  /* 0x000000062f007c20 */ /* 0x002fe40008410000 */
[----:B------:R-:W-:Y:S04]  /*4da0*/  HMMA.16816.F32.BF16 R44, R8, R30, R32 ;  /* 0x0000001e082c723c */ /* 0x000fe80000041820 */
[----:B------:R1:W1:Y:S04]  /*4db0*/  MUFU.TANH R90, R0 ;  /* 0x00000000005a7308 */ /* 0x0002680000002400 */
[----:B------:R-:W-:Y:S08]  /*4dc0*/  HMMA.16816.F32.BF16 R32, R16, R36, R80 ;  /* 0x000000241020723c */ /* 0x000ff00000041850 */
[----:B------:R-:W-:Y:S01]  /*4dd0*/  HMMA.16816.F32.BF16 R28, R4, R30, R48 ;  /* 0x0000001e041c723c */ /* 0x000fe20000041830 */
[----:B-1----:R-:W-:-:S04]  /*4de0*/  FMUL.FTZ R0, R40, UR6 ;  /* 0x0000000628007c20 */ /* 0x002fc80008410000 */
[----:B------:R1:W1:Y:S03]  /*4df0*/  MUFU.TANH R94, R0 ;  /* 0x00000000005e7308 */ /* 0x0002660000002400 */
[----:B------:R-:W-:Y:S08]  /*4e00*/  HMMA.16816.F32.BF16 R48, R16, R38, R76 ;  /* 0x000000261030723c */ /* 0x000ff0000004184c */
[----:B------:R-:W-:Y:S01]  /*4e10*/  HMMA.16816.F32.BF16 R36, R4, R26, R68 ;  /* 0x0000001a0424723c */ /* 0x000fe20000041844 */
[----:B-1----:R-:W-:-:S04]  /*4e20*/  FMUL.FTZ R0, R41, UR6 ;  /* 0x0000000629007c20 */ /* 0x002fc80008410000 */
[----:B------:R1:W1:Y:S02]  /*4e30*/  MUFU.TANH R93, R0 ;  /* 0x00000000005d7308 */ /* 0x0002640000002400 */
[----:B-1----:R-:W-:-:S06]  /*4e40*/  FMUL.FTZ R0, R42, UR6 ;  /* 0x000000062a007c20 */ /* 0x002fcc0008410000 */
[----:B------:R1:W1:Y:S02]  /*4e50*/  MUFU.TANH R101, R0 ;  /* 0x0000000000657308 */ /* 0x0002640000002400 */
[----:B-1----:R-:W-:Y:S02]  /*4e60*/  FMUL.FTZ R0, R43, UR6 ;  /* 0x000000062b007c20 */ /* 0x002fe40008410000 */
[----:B------:R-:W-:Y:S04]  /*4e70*/  HMMA.16816.F32.BF16 R40, R4, R24, R64 ;  /* 0x000000180428723c */ /* 0x000fe80000041840 */
[----:B------:R1:W1:Y:S02]  /*4e80*/  MUFU.TANH R99, R0 ;  /* 0x0000000000637308 */ /* 0x0002640000002400 */
[----:B-1----:R-:W-:-:S13]  /*4e90*/  FMUL.FTZ R0, R44, UR6 ;  /* 0x000000062c007c20 */ /* 0x002fda0008410000 */
[----:B------:R-:W-:Y:S01]  /*4ea0*/  FMUL.FTZ R42, R42, UR6 ;  /* 0x000000062a2a7c20 */ /* 0x000fe20008410000 */
[----:B------:R-:W-:Y:S01]  /*4eb0*/  FMUL.FTZ R40, R40, UR6 ;  /* 0x0000000628287c20 */ /* 0x000fe20008410000 */
[----:B------:R-:W-:Y:S01]  /*4ec0*/  FMUL.FTZ R41, R41, UR6 ;  /* 0x0000000629297c20 */ /* 0x000fe20008410000 */
[----:B------:R1:W1:Y:S08]  /*4ed0*/  MUFU.TANH R82, R0 ;  /* 0x0000000000527308 */ /* 0x0002700000002400 */
[----:B------:R-:W2:Y:S08]  /*4ee0*/  MUFU.TANH R80, R42 ;  /* 0x0000002a00507308 */ /* 0x000eb00000002400 */
[----:B------:R-:W2:Y:S01]  /*4ef0*/  MUFU.TANH R77, R40 ;  /* 0x00000028004d7308 */ /* 0x000ea20000002400 */
[----:B-1----:R-:W-:-:S07]  /*4f00*/  FMUL.FTZ R0, R45, UR6 ;  /* 0x000000062d007c20 */ /* 0x002fce0008410000 */
[----:B------:R1:W1:Y:S08]  /*4f10*/  MUFU.TANH R81, R0 ;  /* 0x0000000000517308 */ /* 0x0002700000002400 */
[----:B------:R-:W2:Y:S01]  /*4f20*/  MUFU.TANH R76, R41 ;  /* 0x00000029004c7308 */ /* 0x000ea20000002400 */
[----:B-1----:R-:W-:-:S07]  /*4f30*/  FMUL.FTZ R0, R46, UR6 ;  /* 0x000000062e007c20 */ /* 0x002fce0008410000 */
[----:B------:R1:W1:Y:S02]  /*4f40*/  MUFU.TANH R79, R0 ;  /* 0x00000000004f7308 */ /* 0x0002640000002400 */
[----:B-1----:R-:W-:Y:S02]  /*4f50*/  FMUL.FTZ R0, R47, UR6 ;  /* 0x000000062f007c20 */ /* 0x002fe40008410000 */
[----:B------:R-:W-:Y:S04]  /*4f60*/  HMMA.16816.F32.BF16 R44, R16, R22, R72 ;  /* 0x00000016102c723c */ /* 0x000fe80000041848 */
[----:B------:R1:W1:Y:S04]  /*4f70*/  MUFU.TANH R78, R0 ;  /* 0x00000000004e7308 */ /* 0x0002680000002400 */
[----:B------:R-:W-:Y:S01]  /*4f80*/  HMMA.16816.F32.BF16 R16, R8, R24, R32 ;  /* 0x000000180810723c */ /* 0x000fe20000041820 */
[----:B------:R-:W-:-:S04]  /*4f90*/  SHF.L.U32 R32, R234, 0x1, RZ ;  /* 0x00000001ea207819 */ /* 0x000fc800000006ff */
[----:B------:R-:W-:-:S03]  /*4fa0*/  LOP3.LUT R32, R32, 0x6, RZ, 0xc0, !PT ;  /* 0x0000000620207812 */ /* 0x000fc600078ec0ff */
[----:B-----5:R-:W-:Y:S01]  /*4fb0*/  HMMA.16816.F32.BF16 R20, R4, R14, R56 ;  /* 0x0000000e0414723c */ /* 0x020fe20000041838 */
[----:B------:R-:W-:Y:S01]  /*4fc0*/  FMUL.FTZ R57, R37, UR6 ;  /* 0x0000000625397c20 */ /* 0x000fe20008410000 */
[----:B------:R-:W-:Y:S01]  /*4fd0*/  FMUL.FTZ R59, R43, UR6 ;  /* 0x000000062b3b7c20 */ /* 0x000fe20008410000 */
[----:B-1----:R-:W-:-:S04]  /*4fe0*/  FMUL.FTZ R0, R28, UR6 ;  /* 0x000000061c007c20 */ /* 0x002fc80008410000 */
[----:B------:R1:W1:Y:S01]  /*4ff0*/  MUFU.TANH R85, R0 ;  /* 0x0000000000557308 */ /* 0x0002620000002400 */
[----:B------:R-:W-:Y:S03]  /*5000*/  HMMA.16816.F32.BF16 R24, R8, R26, R48 ;  /* 0x0000001a0818723c */ /* 0x000fe60000041830 */
[----:B------:R-:W-:-:S04]  /*5010*/  FMUL.FTZ R2, R19, UR6 ;  /* 0x0000000613027c20 */ /* 0x000fc80008410000 */
[----:B------:R-:W2:Y:S04]  /*5020*/  MUFU.TANH R66, R2 ;  /* 0x0000000200427308 */ /* 0x000ea80000002400 */
[----:B------:R-:W-:Y:S01]  /*5030*/  FMUL.FTZ R64, R22, UR6 ;  /* 0x0000000616407c20 */ /* 0x000fe20008410000 */
[----:B------:R-:W-:Y:S01]  /*5040*/  VIMNMX R22, PT, PT, R133, UR25, PT ;  /* 0x0000001985167c48 */ /* 0x000fe2000bfe0100 */
[----:B------:R-:W-:Y:S01]  /*5050*/  FMUL.FTZ R65, R23, UR6 ;  /* 0x0000000617417c20 */ /* 0x000fe20008410000 */
[----:B-1----:R-:W-:-:S05]  /*5060*/  FMUL.FTZ R0, R29, UR6 ;  /* 0x000000061d007c20 */ /* 0x002fca0008410000 */
[----:B------:R-:W-:Y:S01]  /*5070*/  FMUL.FTZ R25, R25, UR6 ;  /* 0x0000000619197c20 */ /* 0x000fe20008410000 */
[----:B------:R1:W1:Y:S01]  /*5080*/  MUFU.TANH R83, R0 ;  /* 0x0000000000537308 */ /* 0x0002620000002400 */
[----:B------:R-:W-:-:S07]  /*5090*/  FMUL.FTZ R43, R27, UR6 ;  /* 0x000000061b2b7c20 */ /* 0x000fce0008410000 */
[----:B------:R-:W2:Y:S01]  /*50a0*/  MUFU.TANH R33, R25 ;  /* 0x0000001900217308 */ /* 0x000ea20000002400 */
[----:B-1----:R-:W-:-:S07]  /*50b0*/  FMUL.FTZ R0, R30, UR6 ;  /* 0x000000061e007c20 */ /* 0x002fce0008410000 */
[----:B------:R1:W1:Y:S02]  /*50c0*/  MUFU.TANH R87, R0 ;  /* 0x0000000000577308 */ /* 0x0002640000002400 */
[----:B-1----:R-:W-:Y:S02]  /*50d0*/  FMUL.FTZ R0, R31, UR6 ;  /* 0x000000061f007c20 */ /* 0x002fe40008410000 */
[----:B------:R-:W-:Y:S01]  /*50e0*/  HMMA.16816.F32.BF16 R28, R4, R12, R60 ;  /* 0x0000000c041c723c */ /* 0x000fe2000004183c */
[----:B------:R-:W-:-:S03]  /*50f0*/  FMUL.FTZ R60, R21, UR6 ;  /* 0x00000006153c7c20 */ /* 0x000fc60008410000 */
[----:B------:R1:W1:Y:S01]  /*5100*/  MUFU.TANH R86, R0 ;  /* 0x0000000000567308 */ /* 0x0002620000002400 */
[----:B------:R-:W-:Y:S01]  /*5110*/  MOV R21, UR25 ;  /* 0x0000001900157c02 */ /* 0x000fe20008000f00 */
[----:B------:R-:W-:Y:S01]  /*5120*/  FMUL.FTZ R63, R38, UR6 ;  /* 0x00000006263f7c20 */ /* 0x000fe20008410000 */
[----:B------:R-:W-:Y:S02]  /*5130*/  FMUL.FTZ R62, R39, UR6 ;  /* 0x00000006273e7c20 */ /* 0x000fe40008410000 */
[----:B------:R-:W-:Y:S01]  /*5140*/  VIADDMNMX R23, R133, 0x8, R21, PT ;  /* 0x0000000885177846 */ /* 0x000fe20003800115 */
[----:B------:R-:W-:Y:S01]  /*5150*/  HMMA.16816.F32.BF16 R4, R8, R12, R52 ;  /* 0x0000000c0804723c */ /* 0x000fe20000041834 */
[----:B------:R-:W-:Y:S01]  /*5160*/  FMUL.FTZ R54, R20, UR6 ;  /* 0x0000000614367c20 */ /* 0x000fe20008410000 */
[----:B------:R-:W-:-:S06]  /*5170*/  FMUL.FTZ R55, R36, UR6 ;  /* 0x0000000624377c20 */ /* 0x000fcc0008410000 */
[----:B------:R-:W-:Y:S01]  /*5180*/  HMMA.16816.F32.BF16 R8, R8, R14, R44 ;  /* 0x0000000e0808723c */ /* 0x000fe2000004182c */
[----:B------:R-:W-:Y:S01]  /*5190*/  FMUL.FTZ R45, R26, UR6 ;  /* 0x000000061a2d7c20 */ /* 0x000fe20008410000 */
[----:B-1----:R-:W-:Y:S01]  /*51a0*/  FMUL.FTZ R0, R16, UR6 ;  /* 0x0000000610007c20 */ /* 0x002fe20008410000 */
[----:B------:R-:W-:Y:S01]  /*51b0*/  FMUL.FTZ R56, R30, UR6 ;  /* 0x000000061e387c20 */ /* 0x000fe20008410000 */
[----:B------:R-:W-:Y:S01]  /*51c0*/  FMUL.FTZ R58, R31, UR6 ;  /* 0x000000061f3a7c20 */ /* 0x000fe20008410000 */
[----:B------:R-:W-:Y:S01]  /*51d0*/  FMUL.FTZ R53, R28, UR6 ;  /* 0x000000061c357c20 */ /* 0x000fe20008410000 */
[----:B------:R1:W1:Y:S01]  /*51e0*/  MUFU.TANH R67, R0 ;  /* 0x0000000000437308 */ /* 0x0002620000002400 */
[----:B------:R-:W-:-:S04]  /*51f0*/  FMUL.FTZ R49, R29, UR6 ;  /* 0x000000061d317c20 */ /* 0x000fc80008410000 */
[----:B------:R-:W-:Y:S01]  /*5200*/  FMUL.FTZ R4, R4, UR6 ;  /* 0x0000000604047c20 */ /* 0x000fe20008410000 */
[----:B------:R-:W-:Y:S01]  /*5210*/  FMUL.FTZ R5, R5, UR6 ;  /* 0x0000000605057c20 */ /* 0x000fe20008410000 */
[----:B------:R-:W-:Y:S01]  /*5220*/  FMUL.FTZ R41, R6, UR6 ;  /* 0x0000000606297c20 */ /* 0x000fe20008410000 */
[----:B------:R-:W-:Y:S01]  /*5230*/  FMUL.FTZ R46, R7, UR6 ;  /* 0x00000006072e7c20 */ /* 0x000fe20008410000 */
[----:B------:R-:W2:Y:S04]  /*5240*/  MUFU.TANH R31, R4 ;  /* 0x00000004001f7308 */ /* 0x000ea80000002400 */
[----:B------:R-:W-:Y:S01]  /*5250*/  FMUL.FTZ R40, R10, UR6 ;  /* 0x000000060a287c20 */ /* 0x000fe20008410000 */
[----:B------:R-:W-:Y:S01]  /*5260*/  FMUL.FTZ R48, R11, UR6 ;  /* 0x000000060b307c20 */ /* 0x000fe20008410000 */
[----:B------:R-:W-:Y:S01]  /*5270*/  FMUL.FTZ R20, R8, UR6 ;  /* 0x0000000608147c20 */ /* 0x000fe20008410000 */
[----:B------:R-:W-:Y:S01]  /*5280*/  FMUL.FTZ R34, R9, UR6 ;  /* 0x0000000609227c20 */ /* 0x000fe20008410000 */
[----:B------:R-:W2:Y:S01]  /*5290*/  MUFU.TANH R30, R5 ;  /* 0x00000005001e7308 */ /* 0x000ea20000002400 */
[----:B-1----:R-:W-:-:S07]  /*52a0*/  FMUL.FTZ R0, R17, UR6 ;  /* 0x0000000611007c20 */ /* 0x002fce0008410000 */
[----:B------:R1:W1:Y:S02]  /*52b0*/  MUFU.TANH R61, R0 ;  /* 0x00000000003d7308 */ /* 0x0002640000002400 */
[----:B-1----:R-:W-:-:S06]  /*52c0*/  FMUL.FTZ R0, R18, UR6 ;  /* 0x0000000612007c20 */ /* 0x002fcc0008410000 */
[----:B------:R1:W1:Y:S02]  /*52d0*/  MUFU.TANH R68, R0 ;  /* 0x0000000000447308 */ /* 0x0002640000002400 */
[----:B-1----:R-:W-:-:S04]  /*52e0*/  MOV R0, UR20 ;  /* 0x0000001400007c02 */ /* 0x002fc80008000f00 */
[----:B------:R-:W-:Y:S01]  /*52f0*/  LEA R32, R0, R32, 0x6 ;  /* 0x0000002000207211 */ /* 0x000fe200078e30ff */
[----:B------:R-:W-:-:S03]  /*5300*/  FMUL.FTZ R0, R24, UR6 ;  /* 0x0000000618007c20 */ /* 0x000fc60008410000 */
[C---:B------:R-:W-:Y:S01]  /*5310*/  IADD3 R11, PT, PT, R32.reuse, -0x40, RZ ;  /* 0xffffffc0200b7810 */ /* 0x040fe20007ffe0ff */
[----:B------:R1:W1:Y:S01]  /*5320*/  MUFU.TANH R37, R0 ;  /* 0x0000000000257308 */ /* 0x0002620000002400 */
[C---:B------:R-:W-:Y:S02]  /*5330*/  IADD3 R10, PT, PT, R32.reuse, -0x3f, RZ ;  /* 0xffffffc1200a7810 */ /* 0x040fe40007ffe0ff */
[C---:B------:R-:W-:Y:S02]  /*5340*/  IADD3 R15, PT, PT, R32.reuse, -0x38, RZ ;  /* 0xffffffc8200f7810 */ /* 0x040fe40007ffe0ff */
[C---:B------:R-:W-:Y:S02]  /*5350*/  IADD3 R14, PT, PT, R32.reuse, -0x37, RZ ;  /* 0xffffffc9200e7810 */ /* 0x040fe40007ffe0ff */
[C---:B------:R-:W-:Y:S02]  /*5360*/  IADD3 R13, PT, PT, R32.reuse, -0x30, RZ ;  /* 0xffffffd0200d7810 */ /* 0x040fe40007ffe0ff */
[----:B------:R-:W-:-:S02]  /*5370*/  IADD3 R12, PT, PT, R32, -0x2f, RZ ;  /* 0xffffffd1200c7810 */ /* 0x000fc40007ffe0ff */
[C---:B------:R-:W-:Y:S02]  /*5380*/  IADD3 R16, PT, PT, R32.reuse, -0x28, RZ ;  /* 0xffffffd820107810 */ /* 0x040fe40007ffe0ff */
[C---:B------:R-:W-:Y:S02]  /*5390*/  IADD3 R17, PT, PT, R32.reuse, -0x27, RZ ;  /* 0xffffffd920117810 */ /* 0x040fe40007ffe0ff */
[C---:B------:R-:W-:Y:S02]  /*53a0*/  IADD3 R18, PT, PT, R32.reuse, -0x20, RZ ;  /* 0xffffffe020127810 */ /* 0x040fe40007ffe0ff */
[C---:B------:R-:W-:Y:S02]  /*53b0*/  IADD3 R24, PT, PT, R32.reuse, -0x1f, RZ ;  /* 0xffffffe120187810 */ /* 0x040fe40007ffe0ff */
[C---:B------:R-:W-:Y:S02]  /*53c0*/  IADD3 R19, PT, PT, R32.reuse, -0x18, RZ ;  /* 0xffffffe820137810 */ /* 0x040fe40007ffe0ff */
[----:B------:R-:W-:-:S02]  /*53d0*/  IADD3 R26, PT, PT, R32, -0x17, RZ ;  /* 0xffffffe9201a7810 */ /* 0x000fc40007ffe0ff */
[C---:B------:R-:W-:Y:S02]  /*53e0*/  IADD3 R25, PT, PT, R32.reuse, -0x10, RZ ;  /* 0xfffffff020197810 */ /* 0x040fe40007ffe0ff */
[C---:B------:R-:W-:Y:S02]  /*53f0*/  IADD3 R27, PT, PT, R32.reuse, -0xf, RZ ;  /* 0xfffffff1201b7810 */ /* 0x040fe40007ffe0ff */
[----:B------:R-:W-:Y:S01]  /*5400*/  IADD3 R28, PT, PT, R32, -0x8, RZ ;  /* 0xfffffff8201c7810 */ /* 0x000fe20007ffe0ff */
[----:B------:R-:W-:Y:S01]  /*5410*/  BAR.SYNC.DEFER_BLOCKING 0x0 ;  /* 0x0000000000007b1d */ /* 0x000fe20000010000 */
[-C--:B------:R-:W-:Y:S02]  /*5420*/  ISETP.GE.AND P5, PT, R11, R22.reuse, PT ;  /* 0x000000160b00720c */ /* 0x080fe40003fa6270 */
[----:B------:R-:W-:Y:S02]  /*5430*/  ISETP.GE.AND P4, PT, R10, R22, PT ;  /* 0x000000160a00720c */ /* 0x000fe40003f86270 */
[----:B------:R-:W-:Y:S01]  /*5440*/  IADD3 R29, PT, PT, R32, -0x7, RZ ;  /* 0xfffffff9201d7810 */ /* 0x000fe20007ffe0ff */
[----:B-1234-:R-:W-:Y:S10]  /*5450*/  BRA.U !UP2, `(.L_x_346) ;  /* 0x000000050a1c7547 */ /* 0x01eff4000b800000 */
        /* <DEDUP_REMOVED lines=71> */
.L_x_346:
[----:B------:R-:W2:Y:S01]  /*58d0*/  MUFU.TANH R0, R20 ;  /* 0x0000001400007308 */ /* 0x000ea20000002400 */
[-C--:B------:R-:W-:Y:S01]  /*58e0*/  ISETP.GE.AND P1, PT, R13, R22.reuse, PT ;  /* 0x000000160d00720c */ /* 0x080fe20003f26270 */
[----:B------:R-:W3:Y:S01]  /*58f0*/  LDCU UR4, c[0x0][0x45c] ;  /* 0x00008b80ff0477ac */ /* 0x000ee20008000800 */
[-C--:B------:R-:W-:Y:S02]  /*5900*/  ISETP.GE.AND P3, PT, R15, R22.reuse, PT ;  /* 0x000000160f00720c */ /* 0x080fe40003f66270 */
[----:B------:R-:W-:Y:S01]  /*5910*/  FSEL R38, R89, -INF , !P1 ;  /* 0xff80000059267808 */ /* 0x000fe20004800000 */
[----:B------:R-:W-:Y:S01]  /*5920*/  UMOV UR6, 0xffffffff ;  /* 0xffffffff00067882 */ /* 0x000fe20000000000 */
[-C--:B------:R-:W-:Y:S01]  /*5930*/  ISETP.GE.AND P1, PT, R24, R22.reuse, PT ;  /* 0x000000161800720c */ /* 0x080fe20003f26270 */
[----:B-1----:R-:W1:Y:S01]  /*5940*/  MUFU.TANH R2, R34 ;  /* 0x0000002200027308 */ /* 0x002e620000002400 */
[----:B------:R-:W-:Y:S02]  /*5950*/  ISETP.GE.AND P2, PT, R14, R22, PT ;  /* 0x000000160e00720c */ /* 0x000fe40003f46270 */
[----:B------:R-:W-:-:S02]  /*5960*/  FSEL R61, R61, -INF , !P1 ;  /* 0xff8000003d3d7808 */ /* 0x000fc40004800000 */
[-C--:B------:R-:W-:Y:S02]  /*5970*/  ISETP.GE.AND P1, PT, R28, R22.reuse, PT ;  /* 0x000000161c00720c */ /* 0x080fe40003f26270 */
[----:B------:R-:W-:Y:S01]  /*5980*/  FSEL R5, R108, -INF , !P5 ;  /* 0xff8000006c057808 */ /* 0x000fe20006800000 */
[----:B------:R-:W4:Y:S01]  /*5990*/  MUFU.TANH R20, R45 ;  /* 0x0000002d00147308 */ /* 0x000f220000002400 */
[----:B------:R-:W-:Y:S02]  /*59a0*/  FSEL R6, R103, -INF , !P4 ;  /* 0xff80000067067808 */ /* 0x000fe40006000000 */
[----:B------:R-:W-:Y:S02]  /*59b0*/  FSEL R35, R97, -INF , !P3 ;  /* 0xff80000061237808 */ /* 0x000fe40005800000 */
[----:B--2---:R-:W-:Y:S02]  /*59c0*/  FSEL R71, R0, -INF , !P1 ;  /* 0xff80000000477808 */ /* 0x004fe40004800000 */
[-C--:B------:R-:W-:Y:S01]  /*59d0*/  ISETP.GE.AND P5, PT, R12, R22.reuse, PT ;  /* 0x000000160c00720c */ /* 0x080fe20003fa6270 */
[----:B------:R-:W2:Y:S01]  /*59e0*/  MUFU.TANH R9, R43 ;  /* 0x0000002b00097308 */ /* 0x000ea20000002400 */
[----:B------:R-:W-:-:S02]  /*59f0*/  ISETP.GE.AND P4, PT, R16, R22, PT ;  /* 0x000000161000720c */ /* 0x000fc40003f86270 */
[----:B------:R-:W-:Y:S02]  /*5a00*/  FSEL R36, R96, -INF , !P2 ;  /* 0xff80000060247808 */ /* 0x000fe40005000000 */
[----:B------:R-:W-:Y:S02]  /*5a10*/  FMNMX3.FTZ R0, R5, R6, R35, !PT ;  /* 0x0000000605007276 */ /* 0x000fe40007810023 */
[-C--:B------:R-:W-:Y:S01]  /*5a20*/  ISETP.GE.AND P3, PT, R17, R22.reuse, PT ;  /* 0x000000161100720c */ /* 0x080fe20003f66270 */
[----:B------:R5:W3:Y:S01]  /*5a30*/  MUFU.TANH R8, R41 ;  /* 0x0000002900087308 */ /* 0x000ae20000002400 */
[----:B------:R-:W-:Y:S02]  /*5a40*/  ISETP.GE.AND P2, PT, R18, R22, PT ;  /* 0x000000161200720c */ /* 0x000fe40003f46270 */
[----:B------:R-:W-:Y:S02]  /*5a50*/  FSEL R39, R88, -INF , !P5 ;  /* 0xff80000058277808 */ /* 0x000fe40006800000 */
[----:B------:R-:W-:-:S02]  /*5a60*/  FSEL R42, R82, -INF , !P4 ;  /* 0xff800000522a7808 */ /* 0x000fc40006000000 */
[----:B------:R-:W-:Y:S01]  /*5a70*/  FMNMX3.FTZ R0, R0, R36, R38, !PT ;  /* 0x0000002400007276 */ /* 0x000fe20007810026 */
[----:B------:R4:W3:Y:S01]  /*5a80*/  MUFU.TANH R7, R46 ;  /* 0x0000002e00077308 */ /* 0x0008e20000002400 */
[-C--:B------:R-:W-:Y:S02]  /*5a90*/  ISETP.GE.AND P5, PT, R19, R22.reuse, PT ;  /* 0x000000161300720c */ /* 0x080fe40003fa6270 */
[----:B------:R-:W-:Y:S02]  /*5aa0*/  FSEL R44, R81, -INF , !P3 ;  /* 0xff800000512c7808 */ /* 0x000fe40005800000 */
[----:B------:R-:W-:Y:S02]  /*5ab0*/  FSEL R67, R67, -INF , !P2 ;  /* 0xff80000043437808 */ /* 0x000fe40005000000 */
[----:B------:R-:W-:Y:S01]  /*5ac0*/  FMNMX3.FTZ R0, R0, R39, R42, !PT ;  /* 0x0000002700007276 */ /* 0x000fe2000781002a */
[----:B------:R-:W3:Y:S01]  /*5ad0*/  MUFU.TANH R4, R40 ;  /* 0x0000002800047308 */ /* 0x000ee20000002400 */
[----:B------:R-:W-:-:S02]  /*5ae0*/  ISETP.GE.AND P4, PT, R26, R22, PT ;  /* 0x000000161a00720c */ /* 0x000fc40003f86270 */
[-C--:B------:R-:W-:Y:S02]  /*5af0*/  ISETP.GE.AND P3, PT, R25, R22.reuse, PT ;  /* 0x000000161900720c */ /* 0x080fe40003f66270 */
[----:B------:R-:W-:Y:S02]  /*5b00*/  ISETP.GE.AND P2, PT, R27, R22, PT ;  /* 0x000000161b00720c */ /* 0x000fe40003f46270 */
[----:B------:R-:W-:Y:S01]  /*5b10*/  FSEL R69, R37, -INF , !P5 ;  /* 0xff80000025457808 */ /* 0x000fe20006800000 */
[----:B------:R-:W3:Y:S01]  /*5b20*/  MUFU.TANH R3, R48 ;  /* 0x0000003000037308 */ /* 0x000ee20000002400 */
[----:B------:R-:W-:Y:S02]  /*5b30*/  FMNMX3.FTZ R0, R0, R44, R67, !PT ;  /* 0x0000002c00007276 */ /* 0x000fe40007810043 */
[----:B------:R-:W-:Y:S02]  /*5b40*/  ISETP.GE.AND P5, PT, R29, R22, PT ;  /* 0x000000161d00720c */ /* 0x000fe40003fa6270 */
[----:B------:R-:W-:-:S02]  /*5b50*/  FSEL R70, R33, -INF , !P4 ;  /* 0xff80000021467808 */ /* 0x000fc40006000000 */
[----:B------:R-:W-:Y:S01]  /*5b60*/  FSEL R73, R31, -INF , !P3 ;  /* 0xff8000001f497808 */ /* 0x000fe20005800000 */
[----:B------:R-:W3:Y:S01]  /*5b70*/  MUFU.TANH R33, R55 ;  /* 0x0000003700217308 */ /* 0x000ee20000002400 */
[----:B------:R-:W-:Y:S02]  /*5b80*/  FSEL R72, R30, -INF , !P2 ;  /* 0xff8000001e487808 */ /* 0x000fe40005000000 */
[----:B------:R-:W-:Y:S02]  /*5b90*/  FMNMX3.FTZ R0, R0, R61, R69, !PT ;  /* 0x0000003d00007276 */ /* 0x000fe40007810045 */
[-C--:B------:R-:W-:Y:S02]  /*5ba0*/  ISETP.GE.AND P4, PT, R11, R23.reuse, PT ;  /* 0x000000170b00720c */ /* 0x080fe40003f86270 */
[-C--:B------:R-:W-:Y:S01]  /*5bb0*/  ISETP.GE.AND P3, PT, R10, R23.reuse, PT ;  /* 0x000000170a00720c */ /* 0x080fe20003f66270 */
[----:B------:R3:W-:Y:S01]  /*5bc0*/  MUFU.TANH R30, R49 ;  /* 0x00000031001e7308 */ /* 0x0007e20000002400 */
[----:B------:R-:W-:-:S02]  /*5bd0*/  ISETP.GE.AND P2, PT, R15, R23, PT ;  /* 0x000000170f00720c */ /* 0x000fc40003f46270 */
[----:B-1----:R-:W-:Y:S02]  /*5be0*/  FSEL R75, R2, -INF , !P5 ;  /* 0xff800000024b7808 */ /* 0x002fe40006800000 */
[----:B------:R-:W-:Y:S02]  /*5bf0*/  FMNMX3.FTZ R0, R0, R70, R73, !PT ;  /* 0x0000004600007276 */ /* 0x000fe40007810049 */
[-C--:B------:R-:W-:Y:S01]  /*5c00*/  ISETP.GE.AND P1, PT, R14, R23.reuse, PT ;  /* 0x000000170e00720c */ /* 0x080fe20003f26270 */
[----:B------:R-:W-:Y:S01]  /*5c10*/  MUFU.TANH R59, R59 ;  /* 0x0000003b003b7308 */ /* 0x000fe20000002400 */
[----:B------:R-:W-:Y:S02]  /*5c20*/  ISETP.GE.AND P5, PT, R13, R23, PT ;  /* 0x000000170d00720c */ /* 0x000fe40003fa6270 */
[----:B-----5:R-:W-:Y:S02]  /*5c30*/  FSEL R41, R110, -INF , !P4 ;  /* 0xff8000006e297808 */ /* 0x020fe40006000000 */
[----:B------:R-:W-:-:S02]  /*5c40*/  FSEL R43, R109, -INF , !P3 ;  /* 0xff8000006d2b7808 */ /* 0x000fc40005800000 */
[----:B------:R-:W-:Y:S01]  /*5c50*/  FSEL R45, R100, -INF , !P2 ;  /* 0xff800000642d7808 */ /* 0x000fe20005000000 */
[----:B------:R-:W-:Y:S01]  /*5c60*/  MUFU.TANH R55, R63 ;  /* 0x0000003f00377308 */ /* 0x000fe20000002400 */
[----:B------:R-:W-:Y:S02]  /*5c70*/  FMNMX3.FTZ R2, R0, R72, R71, !PT ;  /* 0x0000004800027276 */ /* 0x000fe40007810047 */
[-C--:B------:R-:W-:Y:S02]  /*5c80*/  ISETP.GE.AND P4, PT, R12, R23.reuse, PT ;  /* 0x000000170c00720c */ /* 0x080fe40003f86270 */
[----:B------:R-:W-:Y:S02]  /*5c90*/  ISETP.GE.AND P3, PT, R16, R23, PT ;  /* 0x000000171000720c */ /* 0x000fe40003f66270 */
[----:B----4-:R-:W-:Y:S01]  /*5ca0*/  FSEL R46, R98, -INF , !P1 ;  /* 0xff800000622e7808 */ /* 0x010fe20004800000 */
[----:B------:R-:W-:Y:S01]  /*5cb0*/  MUFU.TANH R56, R56 ;  /* 0x0000003800387308 */ /* 0x000fe20000002400 */
[----:B------:R-:W-:-:S02]  /*5cc0*/  FSEL R47, R91, -INF , !P5 ;  /* 0xff8000005b2f7808 */ /* 0x000fc40006800000 */
[----:B------:R-:W-:Y:S02]  /*5cd0*/  FMNMX3.FTZ R0, R41, R43, R45, !PT ;  /* 0x0000002b29007276 */ /* 0x000fe4000781002d */
[----:B------:R-:W-:Y:S02]  /*5ce0*/  FMNMX.FTZ R2, R75, R2, !PT ;  /* 0x000000024b027209 */ /* 0x000fe40007810000 */
[-C--:B------:R-:W-:Y:S01]  /*5cf0*/  ISETP.GE.AND P2, PT, R17, R23.reuse, PT ;  /* 0x000000171100720c */ /* 0x080fe20003f46270 */
[----:B------:R-:W-:Y:S01]  /*5d00*/  MUFU.TANH R58, R58 ;  /* 0x0000003a003a7308 */ /* 0x000fe20000002400 */
[----:B------:R-:W-:Y:S01]  /*5d10*/  ISETP.GE.AND P1, PT, R18, R23, PT ;  /* 0x000000171200720c */ /* 0x000fe20003f26270 */
[----:B------:R-:W1:Y:S01]  /*5d20*/  SHFL.BFLY PT, R134, R2, 0x2, 0x1f ;  /* 0x0c401f0002867f89 */ /* 0x000e6200000e0000 */
[----:B------:R-:W-:Y:S02]  /*5d30*/  FSEL R51, R90, -INF , !P4 ;  /* 0xff8000005a337808 */ /* 0x000fe40006000000 */
[----:B------:R-:W-:-:S02]  /*5d40*/  FSEL R50, R79, -INF , !P3 ;  /* 0xff8000004f327808 */ /* 0x000fc40005800000 */
[----:B------:R-:W-:Y:S02]  /*5d50*/  FMNMX3.FTZ R0, R0, R46, R47, !PT ;  /* 0x0000002e00007276 */ /* 0x000fe4000781002f */
[-C--:B------:R-:W-:Y:S02]  /*5d60*/  ISETP.GE.AND P5, PT, R24, R23.reuse, PT ;  /* 0x000000171800720c */ /* 0x080fe40003fa6270 */
[----:B------:R-:W-:Y:S02]  /*5d70*/  ISETP.GE.AND P4, PT, R19, R23, PT ;  /* 0x000000171300720c */ /* 0x000fe40003f86270 */
[----:B------:R-:W-:Y:S02]  /*5d80*/  FSEL R52, R78, -INF , !P2 ;  /* 0xff8000004e347808 */ /* 0x000fe40005000000 */
[----:B------:R-:W-:Y:S02]  /*5d90*/  FSEL R74, R68, -INF , !P1 ;  /* 0xff800000444a7808 */ /* 0x000fe40004800000 */
[----:B------:R-:W-:-:S02]  /*5da0*/  FMNMX3.FTZ R0, R0, R51, R50, !PT ;  /* 0x0000003300007276 */ /* 0x000fc40007810032 */
[-C--:B------:R-:W-:Y:S02]  /*5db0*/  ISETP.GE.AND P3, PT, R26, R23.reuse, PT ;  /* 0x000000171a00720c */ /* 0x080fe40003f66270 */
[-C--:B------:R-:W-:Y:S02]  /*5dc0*/  ISETP.GE.AND P2, PT, R25, R23.reuse, PT ;  /* 0x000000171900720c */ /* 0x080fe40003f46270 */
[----:B------:R-:W-:Y:S02]  /*5dd0*/  FSEL R66, R66, -INF , !P5 ;  /* 0xff80000042427808 */ /* 0x000fe40006800000 */
[----:B------:R-:W-:Y:S02]  /*5de0*/  FSEL R78, R20, -INF , !P4 ;  /* 0xff800000144e7808 */ /* 0x000fe40006000000 */
[----:B------:R-:W-:Y:S02]  /*5df0*/  FMNMX3.FTZ R0, R0, R52, R74, !PT ;  /* 0x0000003400007276 */ /* 0x000fe4000781004a */
[----:B------:R-:W-:-:S02]  /*5e00*/  ISETP.GE.AND P1, PT, R27, R23, PT ;  /* 0x000000171b00720c */ /* 0x000fc40003f26270 */
[-C--:B------:R-:W-:Y:S02]  /*5e10*/  ISETP.GE.AND P5, PT, R28, R23.reuse, PT ;  /* 0x000000171c00720c */ /* 0x080fe40003fa6270 */
[----:B--2---:R-:W-:Y:S02]  /*5e20*/  FSEL R79, R9, -INF , !P3 ;  /* 0xff800000094f7808 */ /* 0x004fe40005800000 */
[----:B---3--:R-:W-:Y:S01]  /*5e30*/  FSEL R84, R8, -INF , !P2 ;  /* 0xff80000008547808 */ /* 0x008fe20005000000 */
[----:B------:R-:W-:Y:S01]  /*5e40*/  MUFU.TANH R9, R53 ;  /* 0x0000003500097308 */ /* 0x000fe20000002400 */
[----:B------:R-:W-:Y:S02]  /*5e50*/  FMNMX3.FTZ R0, R0, R66, R78, !PT ;  /* 0x0000004200007276 */ /* 0x000fe4000781004e */
[----:B------:R-:W-:Y:S02]  /*5e60*/  ISETP.GE.AND P2, PT, R29, R23, PT ;  /* 0x000000171d00720c */ /* 0x000fe40003f46270 */
[----:B------:R-:W-:-:S02]  /*5e70*/  FSEL R92, R7, -INF , !P1 ;  /* 0xff800000075c7808 */ /* 0x000fc40004800000 */
[----:B------:R-:W-:Y:S01]  /*5e80*/  FSEL R98, R4, -INF , !P5 ;  /* 0xff80000004627808 */ /* 0x000fe20006800000 */
[----:B------:R-:W2:Y:S01]  /*5e90*/  MUFU.TANH R8, R57 ;  /* 0x0000003900087308 */ /* 0x000ea20000002400 */
[----:B------:R-:W-:Y:S02]  /*5ea0*/  FMNMX3.FTZ R0, R0, R79, R84, !PT ;  /* 0x0000004f00007276 */ /* 0x000fe40007810054 */
[----:B------:R-:W-:Y:S02]  /*5eb0*/  FSEL R97, R3, -INF , !P2 ;  /* 0xff80000003617808 */ /* 0x000fe40005000000 */
[----:B------:R-:W-:Y:S02]  /*5ec0*/  FMNMX3.FTZ R0, R0, R92, R98, !PT ;  /* 0x0000005c00007276 */ /* 0x000fe40007810062 */
[----:B-1----:R-:W-:Y:S01]  /*5ed0*/  FMNMX.FTZ R134, R2, R134, !PT ;  /* 0x0000008602867209 */ /* 0x002fe20007810000 */
[----:B------:R1:W-:Y:S01]  /*5ee0*/  MUFU.TANH R57, R62 ;  /* 0x0000003e00397308 */ /* 0x0003e20000002400 */
[----:B------:R-:W-:-:S02]  /*5ef0*/  FMNMX.FTZ R0, R97, R0, !PT ;  /* 0x0000000061007209 */ /* 0x000fc40007810000 */
[C-C-:B------:R-:W-:Y:S01]  /*5f00*/  VIADDMNMX R20, R133.reuse, 0x40, R21.reuse, PT ;  /* 0x0000004085147846 */ /* 0x140fe20003800115 */
[----:B------:R-:W3:Y:S01]  /*5f10*/  SHFL.BFLY PT, R3, R134, 0x1, 0x1f ;  /* 0x0c201f0086037f89 */ /* 0x000ee200000e0000 */
[----:B------:R-:W-:Y:S02]  /*5f20*/  VIADDMNMX R21, R133, 0x48, R21, PT ;  /* 0x0000004885157846 */ /* 0x000fe40003800115 */
[CC--:B------:R-:W-:Y:S01]  /*5f30*/  ISETP.GE.AND P5, PT, R11.reuse, R20.reuse, PT ;  /* 0x000000140b00720c */ /* 0x0c0fe20003fa6270 */
[----:B------:R-:W4:Y:S01]  /*5f40*/  SHFL.BFLY PT, R2, R0, 0x2, 0x1f ;  /* 0x0c401f0000027f89 */ /* 0x000f2200000e0000 */
[CC--:B------:R-:W-:Y:S01]  /*5f50*/  ISETP.GE.AND P1, PT, R10.reuse, R21.reuse, PT ;  /* 0x000000150a00720c */ /* 0x0c0fe20003f26270 */
[----:B------:R5:W-:Y:S01]  /*5f60*/  MUFU.TANH R7, R60 ;  /* 0x0000003c00077308 */ /* 0x000be20000002400 */
[----:B------:R-:W-:Y:S02]  /*5f70*/  ISETP.GE.AND P2, PT, R11, R21, PT ;  /* 0x000000150b00720c */ /* 0x000fe40003f46270 */
[----:B------:R-:W-:-:S02]  /*5f80*/  ISETP.GE.AND P4, PT, R10, R20, PT ;  /* 0x000000140a00720c */ /* 0x000fc40003f86270 */
[----:B------:R-:W-:Y:S02]  /*5f90*/  FSEL R31, R122, -INF , !P5 ;  /* 0xff8000007a1f7808 */ /* 0x000fe40006800000 */
[----:B------:R-:W-:Y:S01]  /*5fa0*/  ISETP.GE.AND P5, PT, R15, R21, PT ;  /* 0x000000150f00720c */ /* 0x000fe20003fa6270 */
[----:B------:R-:W-:Y:S01]  /*5fb0*/  MUFU.TANH R53, R65 ;  /* 0x0000004100357308 */ /* 0x000fe20000002400 */
[----:B------:R-:W-:Y:S02]  /*5fc0*/  FSEL R49, R111, -INF , !P1 ;  /* 0xff8000006f317808 */ /* 0x000fe40004800000 */
[-C--:B------:R-:W-:Y:S02]  /*5fd0*/  ISETP.GE.AND P1, PT, R13, R20.reuse, PT ;  /* 0x000000140d00720c */ /* 0x080fe40003f26270 */
[----:B------:R-:W-:Y:S02]  /*5fe0*/  FSEL R40, R120, -INF , !P2 ;  /* 0xff80000078287808 */ /* 0x000fe40005000000 */
[----:B------:R-:W-:-:S02]  /*5ff0*/  ISETP.GE.AND P2, PT, R14, R20, PT ;  /* 0x000000140e00720c */ /* 0x000fc40003f46270 */
[----:B------:R-:W-:Y:S02]  /*6000*/  FSEL R48, R102, -INF , !P5 ;  /* 0xff80000066307808 */ /* 0x000fe40006800000 */
[----:B---3--:R-:W-:Y:S02]  /*6010*/  FMNMX.FTZ R134, R134, R3, !PT ;  /* 0x0000000386867209 */ /* 0x008fe40007810000 */
[----:B------:R-:W-:Y:S01]  /*6020*/  ISETP.GE.AND P5, PT, R12, R20, PT ;  /* 0x000000140c00720c */ /* 0x000fe20003fa6270 */
[----:B------:R-:W3:Y:S01]  /*6030*/  MUFU.TANH R3, R54 ;  /* 0x0000003600037308 */ /* 0x000ee20000002400 */
[----:B----4-:R-:W-:Y:S01]  /*6040*/  FMNMX.FTZ R0, R0, R2, !PT ;  /* 0x0000000200007209 */ /* 0x010fe20007810000 */
[C---:B------:R-:W-:Y:S01]  /*6050*/  FMUL.FTZ R4, R134.reuse, UR4 ;  /* 0x0000000486047c20 */ /* 0x040fe20008410000 */
[----:B------:R-:W-:Y:S02]  /*6060*/  FSETP.NEU.FTZ.AND P3, PT, R134, -INF , PT ;  /* 0xff8000008600780b */ /* 0x000fe40003f7d000 */
[----:B------:R-:W-:Y:S01]  /*6070*/  FSEL R11, R94, -INF , !P1 ;  /* 0xff8000005e0b7808 */ /* 0x000fe20004800000 */
[----:B------:R-:W4:Y:S01]  /*6080*/  SHFL.BFLY PT, R133, R0, 0x1, 0x1f ;  /* 0x0c201f0000857f89 */ /* 0x000f2200000e0000 */
[----:B------:R-:W-:Y:S01]  /*6090*/  FSEL R4, R4, RZ, P3 ;  /* 0x000000ff04047208 */ /* 0x000fe20001800000 */
[----:B------:R-:W3:Y:S01]  /*60a0*/  MUFU.TANH R54, R64 ;  /* 0x0000004000367308 */ /* 0x000ee20000002400 */
[----:B------:R-:W-:-:S02]  /*60b0*/  ISETP.GE.AND P3, PT, R15, R20, PT ;  /* 0x000000140f00720c */ /* 0x000fc40003f66270 */
[----:B------:R-:W-:Y:S02]  /*60c0*/  FSEL R15, R121, -INF , !P4 ;  /* 0xff800000790f7808 */ /* 0x000fe40006000000 */
[-C--:B------:R-:W-:Y:S02]  /*60d0*/  ISETP.GE.AND P4, PT, R14, R21.reuse, PT ;  /* 0x000000150e00720c */ /* 0x080fe40003f86270 */
[----:B------:R-:W-:Y:S02]  /*60e0*/  FSEL R14, R105, -INF , !P3 ;  /* 0xff800000690e7808 */ /* 0x000fe40005800000 */
[----:B------:R-:W-:Y:S02]  /*60f0*/  ISETP.GE.AND P3, PT, R13, R21, PT ;  /* 0x000000150d00720c */ /* 0x000fe40003f66270 */
[----:B------:R-:W-:Y:S02]  /*6100*/  ISETP.GE.AND P1, PT, R16, R20, PT ;  /* 0x000000141000720c */ /* 0x000fe40003f26270 */
[----:B------:R-:W-:-:S02]  /*6110*/  FSEL R13, R104, -INF , !P2 ;  /* 0xff800000680d7808 */ /* 0x000fc40005000000 */
[----:B------:R-:W-:Y:S02]  /*6120*/  ISETP.GE.AND P2, PT, R12, R21, PT ;  /* 0x000000150c00720c */ /* 0x000fe40003f46270 */
[----:B------:R-:W-:Y:S02]  /*6130*/  FSEL R12, R93, -INF , !P5 ;  /* 0xff8000005d0c7808 */ /* 0x000fe40006800000 */
[----:B------:R-:W-:Y:S02]  /*6140*/  ISETP.GE.AND P5, PT, R17, R20, PT ;  /* 0x000000141100720c */ /* 0x000fe40003fa6270 */
[----:B------:R-:W-:Y:S02]  /*6150*/  FSEL R34, R85, -INF , !P1 ;  /* 0xff80000055227808 */ /* 0x000fe40004800000 */
[----:B----4-:R-:W-:Y:S01]  /*6160*/  FMNMX.FTZ R133, R0, R133, !PT ;  /* 0x0000008500857209 */ /* 0x010fe20007810000 */
[----:B------:R-:W-:Y:S01]  /*6170*/  FFMA.FTZ R0, R5, UR4, -R4 ;  /* 0x0000000405007c23 */ /* 0x000fe20008010804 */
[----:B------:R-:W-:-:S02]  /*6180*/  FMNMX3.FTZ R2, R31, R15, R14, !PT ;  /* 0x0000000f1f027276 */ /* 0x000fc4000781000e */
[-C--:B------:R-:W-:Y:S01]  /*6190*/  ISETP.GE.AND P1, PT, R18, R20.reuse, PT ;  /* 0x000000141200720c */ /* 0x080fe20003f26270 */
[----:B------:R4:W-:Y:S01]  /*61a0*/  MUFU.EX2 R126, R0 ;  /* 0x00000000007e7308 */ /* 0x0009e20000000800 */
[----:B------:R-:W-:Y:S02]  /*61b0*/  FSEL R37, R83, -INF , !P5 ;  /* 0xff80000053257808 */ /* 0x000fe40006800000 */
[----:B------:R-:W-:Y:S02]  /*61c0*/  FMNMX3.FTZ R2, R2, R13, R11, !PT ;  /* 0x0000000d02027276 */ /* 0x000fe4000781000b */
[-C--:B------:R-:W-:Y:S02]  /*61d0*/  ISETP.GE.AND P5, PT, R24, R20.reuse, PT ;  /* 0x000000141800720c */ /* 0x080fe40003fa6270 */
[----:B-1----:R-:W-:Y:S02]  /*61e0*/  FSEL R62, R77, -INF , !P1 ;  /* 0xff8000004d3e7808 */ /* 0x002fe40004800000 */
[----:B------:R-:W-:-:S02]  /*61f0*/  ISETP.GE.AND P1, PT, R19, R20, PT ;  /* 0x000000141300720c */ /* 0x000fc40003f26270 */
[----:B-----5:R-:W-:Y:S02]  /*6200*/  FSEL R60, R76, -INF , !P5 ;  /* 0xff8000004c3c7808 */ /* 0x020fe40006800000 */
[-C--:B------:R-:W-:Y:S02]  /*6210*/  ISETP.GE.AND P5, PT, R26, R20.reuse, PT ;  /* 0x000000141a00720c */ /* 0x080fe40003fa6270 */
[----:B------:R-:W-:Y:S01]  /*6220*/  FSEL R76, R33, -INF , !P1 ;  /* 0xff800000214c7808 */ /* 0x000fe20004800000 */
[----:B----4-:R-:W-:Y:S01]  /*6230*/  FFMA.FTZ R0, R6, UR4, -R4 ;  /* 0x0000000406007c23 */ /* 0x010fe20008010804 */
[-C--:B------:R-:W-:Y:S02]  /*6240*/  ISETP.GE.AND P1, PT, R25, R20.reuse, PT ;  /* 0x000000141900720c */ /* 0x080fe40003f26270 */
[----:B--2---:R-:W-:Y:S01]  /*6250*/  FSEL R77, R8, -INF , !P5 ;  /* 0xff800000084d7808 */ /* 0x004fe20006800000 */
[----:B------:R1:W2:Y:S01]  /*6260*/  MUFU.EX2 R158, R0 ;  /* 0x00000000009e7308 */ /* 0x0002a20000000800 */
[----:B------:R-:W-:-:S02]  /*6270*/  ISETP.GE.AND P5, PT, R27, R20, PT ;  /* 0x000000141b00720c */ /* 0x000fc40003fa6270 */
[----:B------:R-:W-:Y:S02]  /*6280*/  FSEL R94, R9, -INF , !P1 ;  /* 0xff800000095e7808 */ /* 0x000fe40004800000 */
[-C--:B------:R-:W-:Y:S02]  /*6290*/  ISETP.GE.AND P1, PT, R28, R20.reuse, PT ;  /* 0x000000141c00720c */ /* 0x080fe40003f26270 */
[----:B------:R-:W-:Y:S02]  /*62a0*/  FSEL R96, R30, -INF , !P5 ;  /* 0xff8000001e607808 */ /* 0x000fe40006800000 */
[----:B------:R-:W-:Y:S02]  /*62b0*/  ISETP.GE.AND P5, PT, R29, R20, PT ;  /* 0x000000141d00720c */ /* 0x000fe40003fa6270 */
[----:B---3--:R-:W-:Y:S01]  /*62c0*/  FSEL R93, R3, -INF , !P1 ;  /* 0xff800000035d7808 */ /* 0x008fe20004800000 */
[----:B------:R-:W-:Y:S01]  /*62d0*/  FMUL.FTZ R3, R133, UR4 ;  /* 0x0000000485037c20 */ /* 0x000fe20008410000 */
[----:B------:R-:W-:-:S02]  /*62e0*/  FSEL R95, R7, -INF , !P5 ;  /* 0xff800000075f7808 */ /* 0x000fc40006800000 */
[----:B------:R-:W-:Y:S02]  /*62f0*/  FSETP.NEU.FTZ.AND P1, PT, R133, -INF , PT ;  /* 0xff8000008500780b */ /* 0x000fe40003f3d000 */
[----:B-1----:R-:W-:Y:S01]  /*6300*/  FMNMX3.FTZ R0, R2, R12, R34, !PT ;  /* 0x0000000c02007276 */ /* 0x002fe20007810022 */
[----:B------:R-:W-:Y:S01]  /*6310*/  FFMA.FTZ R2, R35, UR4, -R4 ;  /* 0x0000000423027c23 */ /* 0x000fe20008010804 */
[----:B------:R-:W-:Y:S02]  /*6320*/  ISETP.GE.AND P5, PT, R16, R21, PT ;  /* 0x000000151000720c */ /* 0x000fe40003fa6270 */
[----:B------:R-:W-:Y:S01]  /*6330*/  FMNMX3.FTZ R0, R0, R37, R62, !PT ;  /* 0x0000002500007276 */ /* 0x000fe2000781003e */
[----:B------:R1:W-:Y:S01]  /*6340*/  MUFU.EX2 R202, R2 ;  /* 0x0000000200ca7308 */ /* 0x0003e20000000800 */
[----:B------:R-:W-:Y:S02]  /*6350*/  FSEL R7, R106, -INF , !P4 ;  /* 0xff8000006a077808 */ /* 0x000fe40006000000 */
[----:B------:R-:W-:-:S02]  /*6360*/  FSEL R6, R101, -INF , !P3 ;  /* 0xff80000065067808 */ /* 0x000fc40005800000 */
[----:B------:R-:W-:Y:S02]  /*6370*/  FSEL R3, R3, RZ, P1 ;  /* 0x000000ff03037208 */ /* 0x000fe40000800000 */
[-C--:B------:R-:W-:Y:S02]  /*6380*/  ISETP.GE.AND P1, PT, R17, R21.reuse, PT ;  /* 0x000000151100720c */ /* 0x080fe40003f26270 */
[-C--:B------:R-:W-:Y:S02]  /*6390*/  ISETP.GE.AND P4, PT, R18, R21.reuse, PT ;  /* 0x000000151200720c */ /* 0x080fe40003f86270 */
[----:B------:R-:W-:Y:S02]  /*63a0*/  FSEL R9, R99, -INF , !P2 ;  /* 0xff80000063097808 */ /* 0x000fe40005000000 */
[----:B------:R-:W-:Y:S02]  /*63b0*/  FSEL R8, R87, -INF , !P5 ;  /* 0xff80000057087808 */ /* 0x000fe40006800000 */
[----:B------:R-:W-:-:S02]  /*63c0*/  ISETP.GE.AND P3, PT, R24, R21, PT ;  /* 0x000000151800720c */ /* 0x000fc40003f66270 */
[----:B-1----:R-:W-:Y:S01]  /*63d0*/  FMNMX3.FTZ R2, R0, R60, R76, !PT ;  /* 0x0000003c00027276 */ /* 0x002fe2000781004c */
[----:B------:R-:W-:Y:S01]  /*63e0*/  FFMA.FTZ R0, R36, UR4, -R4 ;  /* 0x0000000424007c23 */ /* 0x000fe20008010804 */
[----:B------:R-:W-:Y:S02]  /*63f0*/  ISETP.GE.AND P2, PT, R19, R21, PT ;  /* 0x000000151300720c */ /* 0x000fe40003f46270 */
[----:B------:R-:W-:Y:S01]  /*6400*/  FMNMX3.FTZ R2, R2, R77, R94, !PT ;  /* 0x0000004d02027276 */ /* 0x000fe2000781005e */
[----:B------:R1:W3:Y:S01]  /*6410*/  MUFU.EX2 R179, R0 ;  /* 0x0000000000b37308 */ /* 0x0002e20000000800 */
[----:B------:R-:W-:Y:S02]  /*6420*/  FSEL R10, R86, -INF , !P1 ;  /* 0xff800000560a7808 */ /* 0x000fe40004800000 */
[----:B------:R-:W-:Y:S02]  /*6430*/  FMNMX3.FTZ R135, R2, R96, R93, !PT ;  /* 0x0000006002877276 */ /* 0x000fe4000781005d */
[----:B------:R-:W-:-:S02]  /*6440*/  FMNMX3.FTZ R2, R40, R49, R48, !PT ;  /* 0x0000003128027276 */ /* 0x000fc40007810030 */
[----:B------:R-:W-:Y:S02]  /*6450*/  FMNMX.FTZ R135, R95, R135, !PT ;  /* 0x000000875f877209 */ /* 0x000fe40007810000 */
[----:B------:R-:W-:Y:S02]  /*6460*/  FMNMX3.FTZ R2, R2, R7, R6, !PT ;  /* 0x0000000702027276 */ /* 0x000fe40007810006 */
[----:B------:R-:W-:Y:S01]  /*6470*/  FSEL R35, R80, -INF , !P4 ;  /* 0xff80000050237808 */ /* 0x000fe20006000000 */
[----:B------:R-:W4:Y:S01]  /*6480*/  SHFL.BFLY PT, R5, R135, 0x2, 0x1f ;  /* 0x0c401f0087057f89 */ /* 0x000f2200000e0000 */
[-C--:B------:R-:W-:Y:S02]  /*6490*/  ISETP.GE.AND P5, PT, R26, R21.reuse, PT ;  /* 0x000000151a00720c */ /* 0x080fe40003fa6270 */
[----:B------:R-:W-:Y:S01]  /*64a0*/  ISETP.GE.AND P1, PT, R25, R21, PT ;  /* 0x000000151900720c */ /* 0x000fe20003f26270 */
[----:B-1----:R-:W-:Y:S01]  /*64b0*/  FFMA.FTZ R0, R38, UR4, -R4 ;  /* 0x0000000426007c23 */ /* 0x002fe20008010804 */
[----:B------:R-:W-:-:S02]  /*64c0*/  FSEL R101, R59, -INF , !P3 ;  /* 0xff8000003b657808 */ /* 0x000fc40005800000 */
[----:B------:R-:W-:Y:S01]  /*64d0*/  FSEL R100, R55, -INF , !P2 ;  /* 0xff80000037647808 */ /* 0x000fe20005000000 */
[----:B------:R1:W-:Y:S01]  /*64e0*/  MUFU.EX2 R159, R0 ;  /* 0x00000000009f7308 */ /* 0x0003e20000000800 */
[-C--:B------:R-:W-:Y:S02]  /*64f0*/  ISETP.GE.AND P4, PT, R27, R21.reuse, PT ;  /* 0x000000151b00720c */ /* 0x080fe40003f86270 */
[-C--:B------:R-:W-:Y:S02]  /*6500*/  ISETP.GE.AND P3, PT, R28, R21.reuse, PT ;  /* 0x000000151c00720c */ /* 0x080fe40003f66270 */
[----:B------:R-:W-:Y:S02]  /*6510*/  FSEL R99, R57, -INF , !P5 ;  /* 0xff80000039637808 */ /* 0x000fe40006800000 */
[----:B------:R-:W-:Y:S02]  /*6520*/  FSEL R102, R56, -INF , !P1 ;  /* 0xff80000038667808 */ /* 0x000fe40004800000 */
[----:B------:R-:W-:-:S02]  /*6530*/  ISETP.GE.AND P2, PT, R29, R21, PT ;  /* 0x000000151d00720c */ /* 0x000fc40003f46270 */
[----:B------:R-:W-:Y:S02]  /*6540*/  FSEL R103, R58, -INF , !P4 ;  /* 0xff8000003a677808 */ /* 0x000fe40006000000 */
[----:B------:R-:W-:Y:S02]  /*6550*/  FSEL R104, R54, -INF , !P3 ;  /* 0xff80000036687808 */ /* 0x000fe40005800000 */
[----:B----4-:R-:W-:Y:S01]  /*6560*/  FMNMX.FTZ R135, R135, R5, !PT ;  /* 0x0000000587877209 */ /* 0x010fe20007810000 */
[----:B-1----:R-:W-:Y:S01]  /*6570*/  FFMA.FTZ R0, R39, UR4, -R4 ;  /* 0x0000000427007c23 */ /* 0x002fe20008010804 */
[----:B------:R-:W-:Y:S02]  /*6580*/  FSEL R105, R53, -INF , !P2 ;  /* 0xff80000035697808 */ /* 0x000fe40005000000 */
[----:B------:R-:W-:Y:S01]  /*6590*/  LOP3.LUT R112, R157, 0x200, R160, 0xf8, !PT ;  /* 0x000002009d707812 */ /* 0x000fe200078ef8a0 */
[----:B------:R1:W4:Y:S01]  /*65a0*/  MUFU.EX2 R149, R0 ;  /* 0x0000000000957308 */ /* 0x0003220000000800 */
[----:B--2---:R-:W-:-:S02]  /*65b0*/  F2FP.BF16.F32.PACK_AB R28, R158, R126 ;  /* 0x0000007e9e1c723e */ /* 0x004fc400000010ff */
[----:B------:R-:W-:Y:S01]  /*65c0*/  LEA R141, R112, UR5, 0x1 ;  /* 0x00000005708d7c11 */ /* 0x000fe2000f8e08ff */
[----:B------:R-:W-:Y:S01]  /*65d0*/  STL [R1+0x44], R112 ;  /* 0x0000447001007387 */ /* 0x000fe20000100800 */
[----:B---3--:R-:W-:-:S03]  /*65e0*/  F2FP.BF16.F32.PACK_AB R30, R179, R202 ;  /* 0x000000cab31e723e */ /* 0x008fc600000010ff */
[----:B------:R-:W-:Y:S01]  /*65f0*/  VIADD R33, R141, 0xc040 ;  /* 0x0000c0408d217836 */ /* 0x000fe20000000000 */
[----:B------:R-:W-:Y:S01]  /*6600*/  LDSM.16.MT88.4 R108, [R141+0xc000] ;  /* 0x00c000008d6c783b */ /* 0x000fe20000004200 */
[----:B-1----:R-:W-:Y:S01]  /*6610*/  FFMA.FTZ R0, R42, UR4, -R4 ;  /* 0x000000042a007c23 */ /* 0x002fe20008010804 */
[----:B----4-:R-:W-:-:S03]  /*6620*/  F2FP.BF16.F32.PACK_AB R16, R149, R159 ;  /* 0x0000009f9510723e */ /* 0x010fc600000010ff */
[----:B------:R1:W-:Y:S02]  /*6630*/  MUFU.EX2 R191, R0 ;  /* 0x0000000000bf7308 */ /* 0x0003e40000000800 */
[----:B-1----:R-:W-:-:S06]  /*6640*/  FFMA.FTZ R0, R44, UR4, -R4 ;  /* 0x000000042c007c23 */ /* 0x002fcc0008010804 */
        /* <DEDUP_REMOVED lines=18> */
[C---:B------:R-:W-:Y:S01]  /*6770*/  FSETP.NEU.FTZ.AND P1, PT, R135.reuse, -INF , PT ;  /* 0xff8000008700780b */ /* 0x040fe20003f3d000 */
[--C-:B--2---:R-:W-:Y:S01]  /*6780*/  FFMA.FTZ R0, R46, UR4, -R3.reuse ;  /* 0x000000042e007c23 */ /* 0x104fe20008010803 */
[----:B------:R-:W-:Y:S01]  /*6790*/  FMUL.FTZ R2, R135, UR4 ;  /* 0x0000000487027c20 */ /* 0x000fe20008410000 */
[----:B----4-:R-:W-:Y:S02]  /*67a0*/  FMNMX.FTZ R143, R143, R5, !PT ;  /* 0x000000058f8f7209 */ /* 0x010fe40007810000 */
[----:B------:R1:W-:Y:S02]  /*67b0*/  MUFU.EX2 R206, R0 ;  /* 0x0000000000ce7308 */ /* 0x0003e40000000800 */
[----:B------:R-:W-:Y:S01]  /*67c0*/  FSEL R2, R2, RZ, P1 ;  /* 0x000000ff02027208 */ /* 0x000fe20000800000 */
[----:B------:R-:W2:Y:S01]  /*67d0*/  SHFL.BFLY PT, R5, R143, 0x1, 0x1f ;  /* 0x0c201f008f057f89 */ /* 0x000ea200000e0000 */
[----:B-1----:R-:W-:-:S04]  /*67e0*/  FFMA.FTZ R0, R47, UR4, -R3 ;  /* 0x000000042f007c23 */ /* 0x002fc80008010803 */
[----:B------:R1:W-:Y:S01]  /*67f0*/  MUFU.EX2 R204, R0 ;  /* 0x0000000000cc7308 */ /* 0x0003e20000000800 */
[----:B--2---:R-:W-:Y:S01]  /*6800*/  FMNMX.FTZ R143, R143, R5, !PT ;  /* 0x000000058f8f7209 */ /* 0x004fe20007810000 */
[----:B------:R-:W-:Y:S01]  /*6810*/  FFMA.FTZ R5, R34, UR4, -R2 ;  /* 0x0000000422057c23 */ /* 0x000fe20008010802 */
[----:B------:R-:W-:Y:S02]  /*6820*/  IMAD.IADD R34, R156, 0x1, R141 ;  /* 0x000000019c227824 */ /* 0x000fe400078e028d */
[----:B------:R-:W-:-:S03]  /*6830*/  FSETP.NEU.FTZ.AND P1, PT, R143, -INF , PT ;  /* 0xff8000008f00780b */ /* 0x000fc60003f3d000 */
[----:B------:R2:W-:Y:S01]  /*6840*/  MUFU.EX2 R107, R5 ;  /* 0x00000005006b7308 */ /* 0x0005e20000000800 */
[----:B------:R-:W3:Y:S01]  /*6850*/  LDSM.16.MT88.4 R44, [R34+0xc000] ;  /* 0x00c00000222c783b */ /* 0x000ee20000004200 */
[----:B-1----:R-:W-:-:S03]  /*6860*/  FFMA.FTZ R0, R51, UR4, -R3 ;  /* 0x0000000433007c23 */ /* 0x002fc60008010803 */
[----:B------:R-:W-:Y:S03]  /*6870*/  LDSM.16.MT88.4 R172, [R34+0xd800] ;  /* 0x00d8000022ac783b */ /* 0x000fe60000004200 */
[----:B------:R1:W4:Y:S01]  /*6880*/  MUFU.EX2 R150, R0 ;  /* 0x0000000000967308 */ /* 0x0003220000000800 */
[----:B--2---:R-:W-:Y:S02]  /*6890*/  FFMA.FTZ R5, R37, UR4, -R2 ;  /* 0x0000000425057c23 */ /* 0x004fe40008010802 */
[----:B------:R-:W-:Y:S05]  /*68a0*/  LDSM.16.MT88.4 R36, [R34+0xe000] ;  /* 0x00e000002224783b */ /* 0x000fea0000004200 */
[----:B------:R-:W-:Y:S01]  /*68b0*/  MUFU.EX2 R200, R5 ;  /* 0x0000000500c87308 */ /* 0x000fe20000000800 */
[----:B-1----:R-:W-:Y:S01]  /*68c0*/  FFMA.FTZ R0, R50, UR4, -R3 ;  /* 0x0000000432007c23 */ /* 0x002fe20008010803 */
[----:B----4-:R-:W-:-:S06]  /*68d0*/  F2FP.BF16.F32.PACK_AB R17, R150, R204 ;  /* 0x000000cc9611723e */ /* 0x010fcc00000010ff */
[----:B------:R1:W-:Y:S02]  /*68e0*/  MUFU.EX2 R190, R0 ;  /* 0x0000000000be7308 */ /* 0x0003e40000000800 */
[----:B-1----:R-:W-:-:S06]  /*68f0*/  FFMA.FTZ R0, R52, UR4, -R3 ;  /* 0x0000000434007c23 */ /* 0x002fcc0008010803 */
[----:B------:R1:W2:Y:S02]  /*6900*/  MUFU.EX2 R125, R0 ;  /* 0x00000000007d7308 */ /* 0x0002a40000000800 */
[----:B-1----:R-:W-:Y:S01]  /*6910*/  FFMA.FTZ R0, R31, UR4, -R2 ;  /* 0x000000041f007c23 */ /* 0x002fe20008010802 */
[----:B------:R-:W-:Y:S02]  /*6920*/  F2FP.BF16.F32.PACK_AB R31, R206, R177 ;  /* 0x000000b1ce1f723e */ /* 0x000fe400000010ff */
[----:B--2---:R-:W-:-:S03]  /*6930*/  F2FP.BF16.F32.PACK_AB R19, R125, R190 ;  /* 0x000000be7d13723e */ /* 0x004fc600000010ff */
[----:B------:R1:W-:Y:S02]  /*6940*/  MUFU.EX2 R188, R0 ;  /* 0x0000000000bc7308 */ /* 0x0003e40000000800 */
[----:B---3--:R-:W-:Y:S01]  /*6950*/  HMMA.16816.F32.BF16 R52, R28, R46, RZ ;  /* 0x0000002e1c34723c */ /* 0x008fe200000418ff */
[----:B-1----:R-:W-:-:S05]  /*6960*/  FFMA.FTZ R0, R15, UR4, -R2 ;  /* 0x000000040f007c23 */ /* 0x002fca0008010802 */
[----:B------:R1:W2:Y:S02]  /*6970*/  MUFU.EX2 R189, R0 ;  /* 0x0000000000bd7308 */ /* 0x0002a40000000800 */
[----:B-1----:R-:W-:Y:S01]  /*6980*/  FFMA.FTZ R0, R14, UR4, -R2 ;  /* 0x000000040e007c23 */ /* 0x002fe20008010802 */
[----:B--2---:R-:W-:Y:S02]  /*6990*/  F2FP.BF16.F32.PACK_AB R24, R189, R188 ;  /* 0x000000bcbd18723e */ /* 0x004fe400000010ff */
[----:B------:R-:W-:-:S03]  /*69a0*/  F2FP.BF16.F32.PACK_AB R14, R200, R107 ;  /* 0x0000006bc80e723e */ /* 0x000fc600000010ff */
        /* <DEDUP_REMOVED lines=8> */
[----:B-1----:R-:W-:Y:S01]  /*6a30*/  FMUL.FTZ R0, R143, UR4 ;  /* 0x000000048f007c20 */ /* 0x002fe20008410000 */
[----:B--2---:R-:W-:-:S04]  /*6a40*/  F2FP.BF16.F32.PACK_AB R12, R151, R205 ;  /* 0x000000cd970c723e */ /* 0x004fc800000010ff */
[----:B------:R-:W-:-:S05]  /*6a50*/  FSEL R0, R0, RZ, P1 ;  /* 0x000000ff00007208 */ /* 0x000fca0000800000 */
[--C-:B------:R-:W-:Y:S02]  /*6a60*/  FFMA.FTZ R5, R40, UR4, -R0.reuse ;  /* 0x0000000428057c23 */ /* 0x100fe40008010800 */
[----:B------:R-:W1:Y:S02]  /*6a70*/  LDSM.16.MT88.4 R40, [R34+0xc800] ;  /* 0x00c800002228783b */ /* 0x000e640000004200 */
[----:B------:R2:W-:Y:S02]  /*6a80*/  MUFU.EX2 R247, R5 ;  /* 0x0000000500f77308 */ /* 0x0005e40000000800 */
[----:B--2---:R-:W-:-:S06]  /*6a90*/  FFMA.FTZ R5, R49, UR4, -R0 ;  /* 0x0000000431057c23 */ /* 0x004fcc0008010800 */
[----:B------:R2:W3:Y:S02]  /*6aa0*/  MUFU.EX2 R244, R5 ;  /* 0x0000000500f47308 */ /* 0x0004e40000000800 */
[--C-:B--2---:R-:W-:Y:S01]  /*6ab0*/  FFMA.FTZ R5, R48, UR4, -R0.reuse ;  /* 0x0000000430057c23 */ /* 0x104fe20008010800 */
[----:B---3--:R-:W-:Y:S01]  /*6ac0*/  F2FP.BF16.F32.PACK_AB R25, R244, R247 ;  /* 0x000000f7f419723e */ /* 0x008fe200000010ff */
[----:B------:R-:W-:Y:S04]  /*6ad0*/  HMMA.16816.F32.BF16 R48, R28, R44, RZ ;  /* 0x0000002c1c30723c */ /* 0x000fe800000418ff */
[----:B------:R2:W-:Y:S02]  /*6ae0*/  MUFU.EX2 R246, R5 ;  /* 0x0000000500f67308 */ /* 0x0005e40000000800 */
[----:B--2---:R-:W-:-:S14]  /*6af0*/  FFMA.FTZ R5, R7, UR4, -R0 ;  /* 0x0000000407057c23 */ /* 0x004fdc0008010800 */
[----:B-1----:R-:W-:Y:S01]  /*6b00*/  HMMA.16816.F32.BF16 R160, R16, R40, R48 ;  /* 0x0000002810a0723c */ /* 0x002fe20000041830 */
[----:B------:R1:W2:Y:S07]  /*6b10*/  MUFU.EX2 R252, R5 ;  /* 0x0000000500fc7308 */ /* 0x0002ae0000000800 */
[----:B------:R-:W-:Y:S01]  /*6b20*/  HMMA.16816.F32.BF16 R48, R28, R36, RZ ;  /* 0x000000241c30723c */ /* 0x000fe200000418ff */
[--C-:B-1----:R-:W-:Y:S01]  /*6b30*/  FFMA.FTZ R5, R6, UR4, -R0.reuse ;  /* 0x0000000406057c23 */ /* 0x102fe20008010800 */
[----:B------:R-:W-:Y:S01]  /*6b40*/  FFMA.FTZ R6, R10, UR4, -R0 ;  /* 0x000000040a067c23 */ /* 0x000fe20008010800 */
[----:B--2---:R-:W-:-:S02]  /*6b50*/  F2FP.BF16.F32.PACK_AB R27, R252, R246 ;  /* 0x000000f6fc1b723e */ /* 0x004fc400000010ff */
[----:B------:R1:W-:Y:S05]  /*6b60*/  MUFU.EX2 R157, R5 ;  /* 0x00000005009d7308 */ /* 0x0003ea0000000800 */
[----:B------:R-:W-:Y:S03]  /*6b70*/  HMMA.16816.F32.BF16 R56, R24, R46, RZ ;  /* 0x0000002e1838723c */ /* 0x000fe600000418ff */
[----:B------:R-:W-:Y:S01]  /*6b80*/  MUFU.EX2 R201, R6 ;  /* 0x0000000600c97308 */ /* 0x000fe20000000800 */
[----:B-1----:R-:W-:-:S07]  /*6b90*/  FFMA.FTZ R5, R9, UR4, -R0 ;  /* 0x0000000409057c23 */ /* 0x002fce0008010800 */
[----:B------:R1:W2:Y:S02]  /*6ba0*/  MUFU.EX2 R127, R5 ;  /* 0x00000005007f7308 */ /* 0x0002a40000000800 */
[----:B-1----:R-:W-:Y:S01]  /*6bb0*/  FFMA.FTZ R5, R8, UR4, -R0 ;  /* 0x0000000408057c23 */ /* 0x002fe20008010800 */
[----:B--2---:R-:W-:Y:S01]  /*6bc0*/  F2FP.BF16.F32.PACK_AB R13, R127, R157 ;  /* 0x0000009d7f0d723e */ /* 0x004fe200000010ff */
[C---:B------:R-:W-:Y:S04]  /*6bd0*/  HMMA.16816.F32.BF16 R8, R24.reuse, R44, RZ ;  /* 0x0000002c1808723c */ /* 0x040fe800000418ff */
[----:B------:R1:W2:Y:S04]  /*6be0*/  MUFU.EX2 R106, R5 ;  /* 0x00000005006a7308 */ /* 0x0002a80000000800 */
[----:B------:R-:W-:Y:S01]  /*6bf0*/  HMMA.16816.F32.BF16 R44, R24, R36, RZ ;  /* 0x00000024182c723c */ /* 0x000fe200000418ff */
[----:B-1----:R-:W-:Y:S01]  /*6c00*/  FFMA.FTZ R5, R67, UR4, -R4 ;  /* 0x0000000443057c23 */ /* 0x002fe20008010804 */
[----:B--2---:R-:W-:-:S03]  /*6c10*/  F2FP.BF16.F32.PACK_AB R15, R201, R106 ;  /* 0x0000006ac90f723e */ /* 0x004fc600000010ff */
[----:B------:R1:W-:Y:S07]  /*6c20*/  MUFU.EX2 R251, R5 ;  /* 0x0000000500fb7308 */ /* 0x0003ee0000000800 */
[C---:B------:R-:W-:Y:S01]  /*6c30*/  HMMA.16816.F32.BF16 R164, R12.reuse, R40, R8 ;  /* 0x000000280ca4723c */ /* 0x040fe20000041808 */
[----:B------:R-:W2:Y:S07]  /*6c40*/  LDSM.16.MT88.4 R8, [R34+0xe800] ;  /* 0x00e800002208783b */ /* 0x000eae0000004200 */
[----:B------:R-:W-:Y:S01]  /*6c50*/  HMMA.16816.F32.BF16 R168, R12, R42, R56 ;  /* 0x0000002a0ca8723c */ /* 0x000fe20000041838 */
[----:B-1----:R-:W-:-:S07]  /*6c60*/  FFMA.FTZ R5, R61, UR4, -R4 ;  /* 0x000000043d057c23 */ /* 0x002fce0008010804 */
[----:B------:R-:W-:Y:S01]  /*6c70*/  HMMA.16816.F32.BF16 R56, R16, R42, R52 ;  /* 0x0000002a1038723c */ /* 0x000fe20000041834 */
[----:B------:R1:W-:Y:S07]  /*6c80*/  MUFU.EX2 R250, R5 ;  /* 0x0000000500fa7308 */ /* 0x0003ee0000000800 */
[----:B------:R-:W-:Y:S01]  /*6c90*/  HMMA.16816.F32.BF16 R40, R24, R108, RZ ;  /* 0x0000006c1828723c */ /* 0x000fe200000418ff */
[----:B-1----:R-:W-:-:S04]  /*6ca0*/  FFMA.FTZ R5, R69, UR4, -R4 ;  /* 0x0000000445057c23 */ /* 0x002fc80008010804 */
[----:B------:R1:W3:Y:S03]  /*6cb0*/  MUFU.EX2 R63, R5 ;  /* 0x00000005003f7308 */ /* 0x0002e60000000800 */
[----:B--2---:R-:W-:Y:S08]  /*6cc0*/  HMMA.16816.F32.BF16 R136, R16, R8, R48 ;  /* 0x000000081088723c */ /* 0x004ff00000041830 */
[----:B------:R-:W-:Y:S01]  /*6cd0*/  HMMA.16816.F32.BF16 R48, R24, R38, RZ ;  /* 0x000000261830723c */ /* 0x000fe200000418ff */
[----:B-1----:R-:W-:-:S07]  /*6ce0*/  FFMA.FTZ R5, R70, UR4, -R4 ;  /* 0x0000000446057c23 */ /* 0x002fce0008010804 */
[----:B------:R-:W-:Y:S01]  /*6cf0*/  HMMA.16816.F32.BF16 R36, R28, R38, RZ ;  /* 0x000000261c24723c */ /* 0x000fe200000418ff */
[----:B------:R1:W-:Y:S07]  /*6d00*/  MUFU.EX2 R207, R5 ;  /* 0x0000000500cf7308 */ /* 0x0003ee0000000800 */
[----:B------:R-:W-:Y:S08]  /*6d10*/  HMMA.16816.F32.BF16 R52, R12, R8, R44 ;  /* 0x000000080c34723c */ /* 0x000ff0000004182c */
[----:B------:R-:W-:Y:S01]  /*6d20*/  HMMA.16816.F32.BF16 R44, R28, R108, RZ ;  /* 0x0000006c1c2c723c */ /* 0x000fe200000418ff */
[----:B---3--:R-:W-:-:S02]  /*6d30*/  IMAD.MOV.U32 R108, RZ, RZ, R63 ;  /* 0x000000ffff6c7224 */ /* 0x008fc400078e003f */
[----:B-1----:R-:W-:Y:S01]  /*6d40*/  FFMA.FTZ R5, R73, UR4, -R4 ;  /* 0x0000000449057c23 */ /* 0x002fe20008010804 */
[----:B------:R-:W-:-:S03]  /*6d50*/  IMAD.MOV.U32 R109, RZ, RZ, R206 ;  /* 0x000000ffff6d7224 */ /* 0x000fc600078e00ce */
[----:B------:R1:W-:Y:S01]  /*6d60*/  MUFU.EX2 R249, R5 ;  /* 0x0000000500f97308 */ /* 0x0003e20000000800 */
[----:B------:R-:W-:Y:S01]  /*6d70*/  HMMA.16816.F32.BF16 R88, R12, R10, R48 ;  /* 0x0000000a0c58723c */ /* 0x000fe20000041830 */
[----:B-1----:R-:W-:-:S06]  /*6d80*/  FFMA.FTZ R5, R72, UR4, -R4 ;  /* 0x0000000448057c23 */ /* 0x002fcc0008010804 */
[----:B------:R1:W2:Y:S02]  /*6d90*/  MUFU.EX2 R248, R5 ;  /* 0x0000000500f87308 */ /* 0x0002a40000000800 */
[--C-:B-1----:R-:W-:Y:S01]  /*6da0*/  FFMA.FTZ R5, R71, UR4, -R4.reuse ;  /* 0x0000000447057c23 */ /* 0x102fe20008010804 */
[----:B------:R-:W-:Y:S01]  /*6db0*/  FFMA.FTZ R4, R75, UR4, -R4 ;  /* 0x000000044b047c23 */ /* 0x000fe20008010804 */
[----:B------:R-:W1:Y:S01]  /*6dc0*/  LDSM.16.MT88.4 R68, [R141+0xc800] ;  /* 0x00c800008d44783b */ /* 0x000e620000004200 */
[----:B--2---:R-:W-:-:S03]  /*6dd0*/  F2FP.BF16.F32.PACK_AB R128, R248, R249 ;  /* 0x000000f9f880723e */ /* 0x004fc600000010ff */
[----:B------:R2:W-:Y:S08]  /*6de0*/  MUFU.EX2 R245, R5 ;  /* 0x0000000500f57308 */ /* 0x0005f00000000800 */
[----:B------:R3:W4:Y:S01]  /*6df0*/  MUFU.EX2 R243, R4 ;  /* 0x0000000400f37308 */ /* 0x0007220000000800 */
[----:B--2---:R-:W-:-:S04]  /*6e00*/  VIADD R5, R141, 0xc000 ;  /* 0x0000c0008d057836 */ /* 0x004fc80000000000 */
[----:B------:R-:W-:Y:S02]  /*6e10*/  @P0 VIADD R33, R5, 0xffffffc0 ;  /* 0xffffffc005210836 */ /* 0x000fe40000000000 */
[----:B---3--:R-:W-:-:S03]  /*6e20*/  FFMA.FTZ R4, R74, UR4, -R3 ;  /* 0x000000044a047c23 */ /* 0x008fc60008010803 */
[----:B------:R-:W-:Y:S01]  /*6e30*/  IADD3 R140, PT, PT, R156, R33, RZ ;  /* 0x000000219c8c7210 */ /* 0x000fe20007ffe0ff */
[----:B------:R-:W2:Y:S01]  /*6e40*/  LDSM.16.MT88.4 R72, [R33] ;  /* 0x000000002148783b */ /* 0x000ea20000004200 */
[----:B----4-:R-:W-:Y:S01]  /*6e50*/  F2FP.BF16.F32.PACK_AB R130, R243, R245 ;  /* 0x000000f5f382723e */ /* 0x010fe200000010ff */
[----:B------:R3:W-:Y:S02]  /*6e60*/  MUFU.EX2 R240, R4 ;  /* 0x0000000400f07308 */ /* 0x0007e40000000800 */
[----:B------:R-:W4:Y:S01]  /*6e70*/  LDSM.16.MT88.4 R80, [R140] ;  /* 0x000000008c50783b */ /* 0x000f220000004200 */
[----:B-1----:R-:W-:Y:S03]  /*6e80*/  HMMA.16816.F32.BF16 R144, R12, R68, R40 ;  /* 0x000000440c90723c */ /* 0x002fe60000041828 */
[----:B------:R-:W-:Y:S01]  /*6e90*/  LDSM.16.MT88.4 R40, [R34+0xd000] ;  /* 0x00d000002228783b */ /* 0x000fe20000004200 */
[----:B---3--:R-:W-:-:S04]  /*6ea0*/  FFMA.FTZ R4, R66, UR4, -R3 ;  /* 0x0000000442047c23 */ /* 0x008fc80008010803 */
[----:B------:R-:W-:Y:S01]  /*6eb0*/  HMMA.16816.F32.BF16 R152, R16, R68, R44 ;  /* 0x000000441098723c */ /* 0x000fe2000004182c */
[----:B------:R-:W1:Y:S01]  /*6ec0*/  LDSM.16.MT88.4 R64, [R33+0x800] ;  /* 0x000800002140783b */ /* 0x000e620000004200 */
[----:B------:R-:W-:Y:S01]  /*6ed0*/  IMAD.MOV.U32 R69, RZ, RZ, R125 ;  /* 0x000000ffff457224 */ /* 0x000fe200078e007d */
[----:B------:R3:W-:Y:S01]  /*6ee0*/  MUFU.EX2 R238, R4 ;  /* 0x0000000400ee7308 */ /* 0x0007e20000000800 */
[----:B------:R-:W-:Y:S02]  /*6ef0*/  IMAD.MOV.U32 R68, RZ, RZ, R124 ;  /* 0x000000ffff447224 */ /* 0x000fe400078e007c */
[--C-:B---3--:R-:W-:Y:S02]  /*6f00*/  FFMA.FTZ R4, R78, UR4, -R3.reuse ;  /* 0x000000044e047c23 */ /* 0x108fe40008010803 */
[----:B--2---:R-:W-:Y:S03]  /*6f10*/  HMMA.16816.F32.BF16 R44, R28, R72, RZ ;  /* 0x000000481c2c723c */ /* 0x004fe600000418ff */
[----:B------:R2:W-:Y:S05]  /*6f20*/  MUFU.EX2 R242, R4 ;  /* 0x0000000400f27308 */ /* 0x0005ea0000000800 */
[----:B----4-:R-:W-:Y:S01]  /*6f30*/  HMMA.16816.F32.BF16 R48, R24, R80, RZ ;  /* 0x000000501830723c */ /* 0x010fe200000418ff */
[----:B--2---:R-:W-:-:S11]  /*6f40*/  FFMA.FTZ R4, R79, UR4, -R3 ;  /* 0x000000044f047c23 */ /* 0x004fd60008010803 */
[----:B-1----:R-:W-:Y:S01]  /*6f50*/  HMMA.16816.F32.BF16 R184, R16, R64, R44 ;  /* 0x0000004010b8723c */ /* 0x002fe2000004182c */
[----:B------:R-:W-:Y:S01]  /*6f60*/  LDSM.16.MT88.4 R44, [R141+0xe800] ;  /* 0x00e800008d2c783b */ /* 0x000fe20000004200 */
[----:B------:R1:W-:Y:S02]  /*6f70*/  MUFU.EX2 R241, R4 ;  /* 0x0000000400f17308 */ /* 0x0003e40000000800 */
[----:B-1----:R-:W-:-:S04]  /*6f80*/  FFMA.FTZ R4, R84, UR4, -R3 ;  /* 0x0000000454047c23 */ /* 0x002fc80008010803 */
[----:B------:R-:W-:Y:S02]  /*6f90*/  HMMA.16816.F32.BF16 R84, R16, R10, R36 ;  /* 0x0000000a1054723c */ /* 0x000fe40000041824 */
[----:B------:R1:W-:Y:S06]  /*6fa0*/  MUFU.EX2 R237, R4 ;  /* 0x0000000400ed7308 */ /* 0x0003ec0000000800 */
[----:B------:R-:W-:Y:S01]  /*6fb0*/  HMMA.16816.F32.BF16 R36, R24, R72, RZ ;  /* 0x000000481824723c */ /* 0x000fe200000418ff */
[----:B------:R-:W-:Y:S02]  /*6fc0*/  IMAD.MOV.U32 R73, RZ, RZ, R191 ;  /* 0x000000ffff497224 */ /* 0x000fe400078e00bf */
[----:B------:R-:W-:-:S05]  /*6fd0*/  IMAD.MOV.U32 R72, RZ, RZ, R190 ;  /* 0x000000ffff487224 */ /* 0x000fca00078e00be */
[----:B------:R-:W-:Y:S01]  /*6fe0*/  HMMA.16816.F32.BF16 R8, R28, R80, RZ ;  /* 0x000000501c08723c */ /* 0x000fe200000418ff */
[----:B------:R-:W-:Y:S01]  /*6ff0*/  IMAD.MOV.U32 R81, RZ, RZ, R205 ;  /* 0x000000ffff517224 */ /* 0x000fe200078e00cd */
[----:B------:R-:W-:Y:S01]  /*7000*/  MOV R80, R204 ;  /* 0x000000cc00507202 */ /* 0x000fe20000000f00 */
[----:B-1----:R-:W-:-:S04]  /*7010*/  FFMA.FTZ R4, R92, UR4, -R3 ;  /* 0x000000045c047c23 */ /* 0x002fc80008010803 */
[----:B------:R1:W2:Y:S05]  /*7020*/  MUFU.EX2 R236, R4 ;  /* 0x0000000400ec7308 */ /* 0x0002aa0000000800 */
[----:B------:R-:W-:Y:S01]  /*7030*/  HMMA.16816.F32.BF16 R180, R12, R64, R36 ;  /* 0x000000400cb4723c */ /* 0x000fe20000041824 */
[----:B------:R-:W-:Y:S01]  /*7040*/  LDSM.16.MT88.4 R36, [R34+0xf000] ;  /* 0x00f000002224783b */ /* 0x000fe20000004200 */
[----:B------:R-:W-:Y:S01]  /*7050*/  MOV R65, R107 ;  /* 0x0000006b00417202 */ /* 0x000fe20000000f00 */
[----:B------:R-:W-:Y:S02]  /*7060*/  IMAD.MOV.U32 R64, RZ, RZ, R106 ;  /* 0x000000ffff407224 */ /* 0x000fe400078e006a */
[----:B-1----:R-:W-:Y:S01]  /*7070*/  FFMA.FTZ R4, R62, UR4, -R2 ;  /* 0x000000043e047c23 */ /* 0x002fe20008010802 */
[----:B--2---:R-:W-:-:S03]  /*7080*/  F2FP.BF16.F32.PACK_AB R129, R236, R237 ;  /* 0x000000edec81723e */ /* 0x004fc600000010ff */
        /* <DEDUP_REMOVED lines=18> */
[----:B------:R-:W-:Y:S01]  /*71b0*/  LDSM.16.MT88.4 R56, [R141+0xe000] ;  /* 0x00e000008d38783b */ /* 0x000fe20000004200 */
[----:B-1----:R-:W-:Y:S01]  /*71c0*/  FFMA.FTZ R4, R35, UR4, -R0 ;  /* 0x0000000423047c23 */ /* 0x002fe20008010800 */
[----:B--2---:R-:W-:-:S03]  /*71d0*/  F2FP.BF16.F32.PACK_AB R6, R229, R231 ;  /* 0x000000e7e506723e */ /* 0x004fc600000010ff */
[----:B------:R1:W-:Y:S02]  /*71e0*/  MUFU.EX2 R227, R4 ;  /* 0x0000000400e37308 */ /* 0x0003e40000000800 */
[C---:B------:R-:W-:Y:S08]  /*71f0*/  HMMA.16816.F32.BF16 R160, R8.reuse, R40, R160 ;  /* 0x0000002808a0723c */ /* 0x040ff000000418a0 */
[----:B------:R-:W-:Y:S01]  /*7200*/  HMMA.16816.F32.BF16 R136, R8, R36, R136 ;  /* 0x000000240888723c */ /* 0x000fe20000041888 */
[----:B-1----:R-:W-:-:S07]  /*7210*/  FFMA.FTZ R4, R101, UR4, -R0 ;  /* 0x0000000465047c23 */ /* 0x002fce0008010800 */
[----:B------:R-:W-:Y:S01]  /*7220*/  HMMA.16816.F32.BF16 R112, R8, R38, R84 ;  /* 0x000000260870723c */ /* 0x000fe20000041854 */
[----:B------:R1:W2:Y:S07]  /*7230*/  MUFU.EX2 R226, R4 ;  /* 0x0000000400e27308 */ /* 0x0002ae0000000800 */
[----:B---3--:R-:W-:Y:S01]  /*7240*/  HMMA.16816.F32.BF16 R84, R28, R48, RZ ;  /* 0x000000301c54723c */ /* 0x008fe200000418ff */
[----:B-1----:R-:W-:Y:S01]  /*7250*/  FFMA.FTZ R4, R100, UR4, -R0 ;  /* 0x0000000464047c23 */ /* 0x002fe20008010800 */
[----:B--2---:R-:W-:-:S03]  /*7260*/  F2FP.BF16.F32.PACK_AB R5, R226, R227 ;  /* 0x000000e3e205723e */ /* 0x004fc600000010ff */
        /* <DEDUP_REMOVED lines=16> */
[----:B------:R-:W-:Y:S01]  /*7370*/  LDSM.16.MT88.4 R40, [R33+0x2800] ;  /* 0x002800002128783b */ /* 0x000fe20000004200 */
[----:B--2---:R-:W-:-:S06]  /*7380*/  FFMA.FTZ R3, R96, UR4, -R2 ;  /* 0x0000000460037c23 */ /* 0x004fcc0008010802 */
[----:B------:R-:W-:Y:S01]  /*7390*/  HMMA.16816.F32.BF16 R116, R4, R38, R88 ;  /* 0x000000260474723c */ /* 0x000fe20000041858 */
[----:B------:R-:W2:Y:S01]  /*73a0*/  LDSM.16.MT88.4 R36, [R140+0x2800] ;  /* 0x002800008c24783b */ /* 0x000ea20000004200 */
[----:B------:R3:W4:Y:S03]  /*73b0*/  MUFU.EX2 R220, R3 ;  /* 0x0000000300dc7308 */ /* 0x0007260000000800 */
[----:B------:R5:W2:Y:S03]  /*73c0*/  LDSM.16.MT88.4 R96, [R34+0xf800] ;  /* 0x00f800002260783b */ /* 0x000aa60000004200 */
[----:B------:R-:W-:Y:S08]  /*73d0*/  HMMA.16816.F32.BF16 R160, R128, R172, R160 ;  /* 0x000000ac80a0723c */ /* 0x000ff000000418a0 */
[----:B-1----:R-:W-:Y:S01]  /*73e0*/  HMMA.16816.F32.BF16 R88, R24, R52, RZ ;  /* 0x000000341858723c */ /* 0x002fe200000418ff */
[--C-:B---3--:R-:W-:Y:S01]  /*73f0*/  FFMA.FTZ R3, R93, UR4, -R2.reuse ;  /* 0x000000045d037c23 */ /* 0x108fe20008010802 */
[----:B------:R-:W-:Y:S01]  /*7400*/  FFMA.FTZ R2, R95, UR4, -R2 ;  /* 0x000000045f027c23 */ /* 0x000fe20008010802 */
[----:B----4-:R-:W-:-:S02]  /*7410*/  F2FP.BF16.F32.PACK_AB R124, R220, R221 ;  /* 0x000000dddc7c723e */ /* 0x010fc400000010ff */
[----:B------:R1:W-:Y:S03]  /*7420*/  MUFU.EX2 R219, R3 ;  /* 0x0000000300db7308 */ /* 0x0003e60000000800 */
[----:B------:R-:W-:Y:S01]  /*7430*/  HMMA.16816.F32.BF16 R92, R28, R52, RZ ;  /* 0x000000341c5c723c */ /* 0x000fe200000418ff */
[----:B------:R-:W-:Y:S01]  /*7440*/  IMAD.MOV.U32 R52, RZ, RZ, R177 ;  /* 0x000000ffff347224 */ /* 0x000fe200078e00b1 */
[----:B------:R-:W-:Y:S01]  /*7450*/  MOV R53, R176 ;  /* 0x000000b000357202 */ /* 0x000fe20000000f00 */
[----:B-----5:R-:W-:Y:S02]  /*7460*/  IMAD.MOV.U32 R34, RZ, RZ, R207 ;  /* 0x000000ffff227224 */ /* 0x020fe400078e00cf */
[----:B------:R3:W4:Y:S01]  /*7470*/  MUFU.EX2 R218, R2 ;  /* 0x0000000200da7308 */ /* 0x0007220000000800 */
[----:B-1----:R-:W-:Y:S02]  /*7480*/  IMAD.MOV.U32 R3, RZ, RZ, R126 ;  /* 0x000000ffff037224 */ /* 0x002fe400078e007e */
[----:B--2---:R-:W-:Y:S01]  /*7490*/  HMMA.16816.F32.BF16 R204, R16, R36, R84 ;  /* 0x0000002410cc723c */ /* 0x004fe20000041854 */
[----:B---3--:R-:W-:Y:S01]  /*74a0*/  FFMA.FTZ R2, R102, UR4, -R0 ;  /* 0x0000000466027c23 */ /* 0x008fe20008010800 */
[----:B----4-:R-:W-:-:S10]  /*74b0*/  F2FP.BF16.F32.PACK_AB R126, R218, R219 ;  /* 0x000000dbda7e723e */ /* 0x010fd400000010ff */
[----:B------:R-:W-:Y:S01]  /*74c0*/  HMMA.16816.F32.BF16 R208, R16, R40, R92 ;  /* 0x0000002810d0723c */ /* 0x000fe2000004185c */
[----:B------:R1:W-:Y:S07]  /*74d0*/  MUFU.EX2 R217, R2 ;  /* 0x0000000200d97308 */ /* 0x0003ee0000000800 */
[----:B------:R-:W-:Y:S01]  /*74e0*/  HMMA.16816.F32.BF16 R84, R128, R96, R136 ;  /* 0x000000608054723c */ /* 0x000fe20000041888 */
[----:B-1----:R-:W-:-:S07]  /*74f0*/  FFMA.FTZ R2, R103, UR4, -R0 ;  /* 0x0000000467027c23 */ /* 0x002fce0008010800 */
[----:B------:R-:W-:Y:S01]  /*7500*/  HMMA.16816.F32.BF16 R100, R24, R56, RZ ;  /* 0x000000381864723c */ /* 0x000fe200000418ff */
[----:B------:R1:W2:Y:S02]  /*7510*/  MUFU.EX2 R35, R2 ;  /* 0x0000000200237308 */ /* 0x0002a40000000800 */
[--C-:B-1----:R-:W-:Y:S01]  /*7520*/  FFMA.FTZ R2, R104, UR4, -R0.reuse ;  /* 0x0000000468027c23 */ /* 0x102fe20008010800 */
[----:B------:R-:W-:Y:S01]  /*7530*/  FFMA.FTZ R0, R105, UR4, -R0 ;  /* 0x0000000469007c23 */ /* 0x000fe20008010800 */
[----:B--2---:R-:W-:-:S03]  /*7540*/  F2FP.BF16.F32.PACK_AB R125, R35, R217 ;  /* 0x000000d9237d723e */ /* 0x004fc600000010ff */
[----:B------:R-:W-:Y:S01]  /*7550*/  HMMA.16816.F32.BF16 R104, R28, R56, RZ ;  /* 0x000000381c68723c */ /* 0x000fe200000418ff */
[----:B------:R1:W-:Y:S01]  /*7560*/  MUFU.EX2 R216, R2 ;  /* 0x0000000200d87308 */ /* 0x0003e20000000800 */
[----:B------:R-:W-:Y:S02]  /*7570*/  IMAD.MOV.U32 R57, RZ, RZ, R178 ;  /* 0x000000ffff397224 */ /* 0x000fe400078e00b2 */
[----:B------:R-:W-:-:S08]  /*7580*/  IMAD.MOV.U32 R56, RZ, RZ, R157 ;  /* 0x000000ffff387224 */ /* 0x000fd000078e009d */
[----:B------:R-:W-:Y:S01]  /*7590*/  HMMA.16816.F32.BF16 R188, R12, R44, R100 ;  /* 0x0000002c0cbc723c */ /* 0x000fe20000041864 */
[----:B------:R2:W3:Y:S07]  /*75a0*/  MUFU.EX2 R142, R0 ;  /* 0x00000000008e7308 */ /* 0x0004ee0000000800 */
[----:B------:R-:W-:Y:S01]  /*75b0*/  HMMA.16816.F32.BF16 R100, R24, R58, RZ ;  /* 0x0000003a1864723c */ /* 0x000fe200000418ff */
[----:B-1----:R-:W-:-:S07]  /*75c0*/  MOV R2, R179 ;  /* 0x000000b300027202 */ /* 0x002fce0000000f00 */
[----:B------:R-:W-:Y:S01]  /*75d0*/  HMMA.16816.F32.BF16 R176, R12, R40, R88 ;  /* 0x000000280cb0723c */ /* 0x000fe20000041858 */
[----:B------:R-:W-:Y:S02]  /*75e0*/  IMAD.MOV.U32 R40, RZ, RZ, R72 ;  /* 0x000000ffff287224 */ /* 0x000fe400078e0048 */
[----:B--2---:R-:W-:Y:S01]  /*75f0*/  IMAD.MOV.U32 R0, RZ, RZ, R127 ;  /* 0x000000ffff007224 */ /* 0x004fe200078e007f */
[----:B---3--:R-:W-:Y:S01]  /*7600*/  F2FP.BF16.F32.PACK_AB R127, R142, R216 ;  /* 0x000000d88e7f723e */ /* 0x008fe200000010ff */
[----:B------:R-:W-:-:S03]  /*7610*/  IMAD.MOV.U32 R41, RZ, RZ, R73 ;  /* 0x000000ffff297224 */ /* 0x000fc600078e0049 */
[----:B------:R-:W-:Y:S01]  /*7620*/  HMMA.16816.F32.BF16 R212, R16, R44, R104 ;  /* 0x0000002c10d4723c */ /* 0x000fe20000041868 */
[----:B------:R-:W-:Y:S02]  /*7630*/  IMAD.MOV.U32 R45, RZ, RZ, R68 ;  /* 0x000000ffff2d7224 */ /* 0x000fe400078e0044 */
[----:B------:R-:W-:-:S05]  /*7640*/  IMAD.MOV.U32 R44, RZ, RZ, R69 ;  /* 0x000000ffff2c7224 */ /* 0x000fca00078e0045 */
[C---:B------:R-:W-:Y:S08]  /*7650*/  HMMA.16816.F32.BF16 R164, R124.reuse, R172, R164 ;  /* 0x000000ac7ca4723c */ /* 0x040ff000000418a4 */
[-C--:B------:R-:W-:Y:S08]  /*7660*/  HMMA.16816.F32.BF16 R168, R124, R174.reuse, R168 ;  /* 0x000000ae7ca8723c */ /* 0x080ff000000418a8 */
[----:B------:R-:W-:Y:S08]  /*7670*/  HMMA.16816.F32.BF16 R172, R128, R174, R76 ;  /* 0x000000ae80ac723c */ /* 0x000ff0000004184c */
[----:B------:R-:W-:Y:S01]  /*7680*/  HMMA.16816.F32.BF16 R76, R24, R48, RZ ;  /* 0x00000030184c723c */ /* 0x000fe200000418ff */
[----:B------:R-:W-:-:S02]  /*7690*/  IMAD.MOV.U32 R48, RZ, RZ, R159 ;  /* 0x000000ffff307224 */ /* 0x000fc400078e009f */
[----:B------:R-:W-:-:S05]  /*76a0*/  IMAD.MOV.U32 R49, RZ, RZ, R158 ;  /* 0x000000ffff317224 */ /* 0x000fca00078e009e */
[----:B------:R-:W-:Y:S01]  /*76b0*/  HMMA.16816.F32.BF16 R88, R124, R96, R120 ;  /* 0x000000607c58723c */ /* 0x000fe20000041878 */
[----:B------:R-:W-:Y:S02]  /*76c0*/  IMAD.MOV.U32 R123, RZ, RZ, R151 ;  /* 0x000000ffff7b7224 */ /* 0x000fe400078e0097 */
[----:B------:R-:W-:-:S05]  /*76d0*/  IMAD.MOV.U32 R122, RZ, RZ, R150 ;  /* 0x000000ffff7a7224 */ /* 0x000fca00078e0096 */
[----:B------:R-:W-:Y:S08]  /*76e0*/  HMMA.16816.F32.BF16 R92, R124, R98, R116 ;  /* 0x000000627c5c723c */ /* 0x000ff00000041874 */
[----:B------:R-:W-:Y:S01]  /*76f0*/  HMMA.16816.F32.BF16 R156, R12, R36, R76 ;  /* 0x000000240c9c723c */ /* 0x000fe2000004184c */
[----:B------:R-:W-:Y:S02]  /*7700*/  IMAD.MOV.U32 R37, RZ, RZ, R48 ;  /* 0x000000ffff257224 */ /* 0x000fe400078e0030 */
[----:B------:R-:W-:Y:S01]  /*7710*/  IMAD.MOV.U32 R36, RZ, RZ, R49 ;  /* 0x000000ffff247224 */ /* 0x000fe200078e0031 */
[----:B------:R-:W-:Y:S01]  /*7720*/  MOV R49, R52 ;  /* 0x0000003400317202 */ /* 0x000fe20000000f00 */
[----:B------:R-:W-:-:S02]  /*7730*/  IMAD.MOV.U32 R48, RZ, RZ, R53 ;  /* 0x000000ffff307224 */ /* 0x000fc400078e0035 */
[----:B------:R-:W-:Y:S01]  /*7740*/  IMAD.MOV.U32 R52, RZ, RZ, R56 ;  /* 0x000000ffff347224 */ /* 0x000fe200078e0038 */
[----:B------:R-:W-:Y:S01]  /*7750*/  HMMA.16816.F32.BF16 R96, R128, R98, R112 ;  /* 0x000000628060723c */ /* 0x000fe20000041870 */
[----:B------:R-:W-:Y:S01]  /*7760*/  IMAD.MOV.U32 R53, RZ, RZ, R57 ;  /* 0x000000ffff357224 */ /* 0x000fe200078e0039 */
[----:B------:R-:W-:Y:S01]  /*7770*/  MOV R57, R2 ;  /* 0x0000000200397202 */ /* 0x000fe20000000f00 */
[----:B------:R-:W-:Y:S02]  /*7780*/  IMAD.MOV.U32 R56, RZ, RZ, R0 ;  /* 0x000000ffff387224 */ /* 0x000fe400078e0000 */
[----:B------:R-:W-:Y:S01]  /*7790*/  IMAD.MOV.U32 R2, RZ, RZ, R60 ;  /* 0x000000ffff027224 */ /* 0x000fe200078e003c */
[----:B------:R-:W-:Y:S01]  /*77a0*/  MOV R121, R57 ;  /* 0x0000003900797202 */ /* 0x000fe20000000f00 */
[----:B------:R-:W-:Y:S01]  /*77b0*/  IMAD.MOV.U32 R0, RZ, RZ, R61 ;  /* 0x000000ffff007224 */ /* 0x000fe200078e003d */
[----:B------:R-:W-:Y:S01]  /*77c0*/  HMMA.16816.F32.BF16 R116, R24, R110, RZ ;  /* 0x0000006e1874723c */ /* 0x000fe200000418ff */
[----:B------:R-:W-:Y:S01]  /*77d0*/  MOV R61, R149 ;  /* 0x00000095003d7202 */ /* 0x000fe20000000f00 */
[----:B------:R-:W-:-:S02]  /*77e0*/  IMAD.MOV.U32 R60, RZ, RZ, R148 ;  /* 0x000000ffff3c7224 */ /* 0x000fc400078e0094 */
[----:B------:R-:W-:Y:S01]  /*77f0*/  FADD.FTZ R2, R2, R0 ;  /* 0x0000000002027221 */ /* 0x000fe20000010000 */
[----:B------:R-:W-:Y:S02]  /*7800*/  IMAD.MOV.U32 R120, RZ, RZ, R56 ;  /* 0x000000ffff787224 */ /* 0x000fe400078e0038 */
[----:B------:R-:W-:Y:S01]  /*7810*/  FADD.FTZ R0, R247, R244 ;  /* 0x000000f4f7007221 */ /* 0x000fe20000010000 */
[----:B------:R-:W-:Y:S03]  /*7820*/  HMMA.16816.F32.BF16 R112, R24, R74, RZ ;  /* 0x0000004a1870723c */ /* 0x000fe600000418ff */
[----:B------:R-:W-:-:S04]  /*7830*/  FADD.FTZ R0, R246, R0 ;  /* 0x00000000f6007221 */ /* 0x000fc80000010000 */
[----:B------:R-:W-:Y:S01]  /*7840*/  FADD.FTZ R0, R252, R0 ;  /* 0x00000000fc007221 */ /* 0x000fe20000010000 */
[C---:B------:R-:W-:Y:S08]  /*7850*/  HMMA.16816.F32.BF16 R104, R24.reuse, R82, RZ ;  /* 0x000000521868723c */ /* 0x040ff000000418ff */
[C---:B------:R-:W-:Y:S08]  /*7860*/  HMMA.16816.F32.BF16 R76, R24.reuse, R54, RZ ;  /* 0x00000036184c723c */ /* 0x040ff000000418ff */
[----:B------:R-:W-:Y:S08]  /*7870*/  HMMA.16816.F32.BF16 R24, R24, R50, RZ ;  /* 0x000000321818723c */ /* 0x000ff000000418ff */
[C---:B------:R-:W-:Y:S08]  /*7880*/  HMMA.16816.F32.BF16 R148, R12.reuse, R46, R100 ;  /* 0x0000002e0c94723c */ /* 0x040ff00000041864 */
[C---:B------:R-:W-:Y:S08]  /*7890*/  HMMA.16816.F32.BF16 R116, R12.reuse, R70, R116 ;  /* 0x000000460c74723c */ /* 0x040ff00000041874 */
[C---:B------:R-:W-:Y:S08]  /*78a0*/  HMMA.16816.F32.BF16 R112, R12.reuse, R66, R112 ;  /* 0x000000420c70723c */ /* 0x040ff00000041870 */
[C---:B------:R-:W-:Y:S08]  /*78b0*/  HMMA.16816.F32.BF16 R104, R12.reuse, R62, R104 ;  /* 0x0000003e0c68723c */ /* 0x040ff00000041868 */
[C---:B------:R-:W-:Y:S08]  /*78c0*/  HMMA.16816.F32.BF16 R136, R12.reuse, R42, R76 ;  /* 0x0000002a0c88723c */ /* 0x040ff0000004184c */
[----:B------:R-:W-:Y:S01]  /*78d0*/  HMMA.16816.F32.BF16 R100, R12, R38, R24 ;  /* 0x000000260c64723c */ /* 0x000fe20000041818 */
[----:B------:R-:W1:Y:S07]  /*78e0*/  LDSM.16.MT88.4 R24, [R141+0xd000] ;  /* 0x00d000008d18783b */ /* 0x000e6e0000004200 */
[----:B------:R-:W-:Y:S01]  /*78f0*/  HMMA.16816.F32.BF16 R12, R28, R110, RZ ;  /* 0x0000006e1c0c723c */ /* 0x000fe200000418ff */
[----:B------:R-:W-:-:S02]  /*7900*/  IMAD.MOV.U32 R111, RZ, RZ, R52 ;  /* 0x000000ffff6f7224 */ /* 0x000fc400078e0034 */
[----:B------:R-:W-:-:S05]  /*7910*/  IMAD.MOV.U32 R110, RZ, RZ, R53 ;  /* 0x000000ffff6e7224 */ /* 0x000fca00078e0035 */
[C---:B------:R-:W-:Y:S08]  /*7920*/  HMMA.16816.F32.BF16 R72, R28.reuse, R74, RZ ;  /* 0x0000004a1c48723c */ /* 0x040ff000000418ff */
[----:B------:R-:W-:Y:S08]  /*7930*/  HMMA.16816.F32.BF16 R56, R28, R58, RZ ;  /* 0x0000003a1c38723c */ /* 0x000ff000000418ff */
[----:B------:R-:W-:Y:S08]  /*7940*/  HMMA.16816.F32.BF16 R68, R16, R70, R12 ;  /* 0x000000461044723c */ /* 0x000ff0000004180c */
[----:B------:R-:W-:Y:S01]  /*7950*/  HMMA.16816.F32.BF16 R12, R28, R82, RZ ;  /* 0x000000521c0c723c */ /* 0x000fe200000418ff */
[----:B------:R-:W-:Y:S01]  /*7960*/  MOV R83, R60 ;  /* 0x0000003c00537202 */ /* 0x000fe20000000f00 */
[----:B------:R-:W-:-:S06]  /*7970*/  IMAD.MOV.U32 R82, RZ, RZ, R61 ;  /* 0x000000ffff527224 */ /* 0x000fcc00078e003d */
[C---:B------:R-:W-:Y:S08]  /*7980*/  HMMA.16816.F32.BF16 R52, R28.reuse, R54, RZ ;  /* 0x000000361c34723c */ /* 0x040ff000000418ff */
[----:B------:R-:W-:Y:S08]  /*7990*/  HMMA.16816.F32.BF16 R28, R28, R50, RZ ;  /* 0x000000321c1c723c */ /* 0x000ff000000418ff */
[C---:B------:R-:W-:Y:S08]  /*79a0*/  HMMA.16816.F32.BF16 R72, R16.reuse, R66, R72 ;  /* 0x000000421048723c */ /* 0x040ff00000041848 */
[C---:B------:R-:W-:Y:S01]  /*79b0*/  HMMA.16816.F32.BF16 R60, R16.reuse, R62, R12 ;  /* 0x0000003e103c723c */ /* 0x040fe2000004180c */
[----:B------:R-:W2:Y:S07]  /*79c0*/  LDSM.16.MT88.4 R12, [R140+0x1000] ;  /* 0x001000008c0c783b */ /* 0x000eae0000004200 */
[C---:B------:R-:W-:Y:S08]  /*79d0*/  HMMA.16816.F32.BF16 R56, R16.reuse, R46, R56 ;  /* 0x0000002e1038723c */ /* 0x040ff00000041838 */
[C---:B------:R-:W-:Y:S08]  /*79e0*/  HMMA.16816.F32.BF16 R52, R16.reuse, R42, R52 ;  /* 0x0000002a1034723c */ /* 0x040ff00000041834 */
[----:B------:R-:W-:Y:S01]  /*79f0*/  HMMA.16816.F32.BF16 R28, R16, R38, R28 ;  /* 0x00000026101c723c */ /* 0x000fe2000004181c */
[----:B------:R-:W3:Y:S01]  /*7a00*/  LDSM.16.MT88.4 R16, [R33+0x1000] ;  /* 0x001000002110783b */ /* 0x000ee20000004200 */
[----:B------:R-:W-:Y:S01]  /*7a10*/  IMAD.MOV.U32 R39, RZ, RZ, R122 ;  /* 0x000000ffff277224 */ /* 0x000fe200078e007a */
[----:B------:R-:W-:Y:S01]  /*7a20*/  MOV R122, R49 ;  /* 0x00000031007a7202 */ /* 0x000fe20000000f00 */
[----:B------:R-:W-:-:S02]  /*7a30*/  IMAD.MOV.U32 R38, RZ, RZ, R123 ;  /* 0x000000ffff267224 */ /* 0x000fc400078e007b */
[----:B------:R-:W-:Y:S02]  /*7a40*/  IMAD.MOV.U32 R123, RZ, RZ, R48 ;  /* 0x000000ffff7b7224 */ /* 0x000fe400078e0030 */
[----:B-1----:R-:W-:Y:S08]  /*7a50*/  HMMA.16816.F32.BF16 R48, R8, R24, R152 ;  /* 0x000000180830723c */ /* 0x002ff00000041898 */
[----:B------:R-:W-:Y:S01]  /*7a60*/  HMMA.16816.F32.BF16 R152, R4, R26, R116 ;  /* 0x0000001a0498723c */ /* 0x000fe20000041874 */
[----:B------:R-:W-:-:S02]  /*7a70*/  IMAD.MOV.U32 R116, RZ, RZ, R40 ;  /* 0x000000ffff747224 */ /* 0x000fc400078e0028 */
[----:B------:R-:W-:Y:S02]  /*7a80*/  IMAD.MOV.U32 R117, RZ, RZ, R41 ;  /* 0x000000ffff757224 */ /* 0x000fe400078e0029 */
[----:B------:R-:W-:Y:S02]  /*7a90*/  IMAD.MOV.U32 R118, RZ, RZ, R120 ;  /* 0x000000ffff767224 */ /* 0x000fe400078e0078 */
[----:B------:R-:W-:Y:S01]  /*7aa0*/  IMAD.MOV.U32 R119, RZ, RZ, R121 ;  /* 0x000000ffff777224 */ /* 0x000fe200078e0079 */
[----:B------:R-:W-:Y:S08]  /*7ab0*/  HMMA.16816.F32.BF16 R144, R4, R24, R144 ;  /* 0x000000180490723c */ /* 0x000ff00000041890 */
[----:B------:R-:W-:Y:S01]  /*7ac0*/  HMMA.16816.F32.BF16 R40, R8, R26, R68 ;  /* 0x0000001a0828723c */ /* 0x000fe20000041844 */
[----:B------:R-:W-:Y:S01]  /*7ad0*/  IMAD.MOV.U32 R70, RZ, RZ, R64 ;  /* 0x000000ffff467224 */ /* 0x000fe200078e0040 */
[----:B------:R-:W1:Y:S01]  /*7ae0*/  LDSM.16.MT88.4 R24, [R141+0xf000] ;  /* 0x00f000008d18783b */ /* 0x000e620000004200 */
[----:B------:R-:W-:Y:S01]  /*7af0*/  IMAD.MOV.U32 R71, RZ, RZ, R65 ;  /* 0x000000ffff477224 */ /* 0x000fe200078e0041 */
[----:B------:R-:W-:Y:S01]  /*7b00*/  MOV R68, R44 ;  /* 0x0000002c00447202 */ /* 0x000fe20000000f00 */
[----:B------:R-:W-:-:S03]  /*7b10*/  IMAD.MOV.U32 R69, RZ, RZ, R45 ;  /* 0x000000ffff457224 */ /* 0x000fc600078e002d */
[C---:B--2---:R-:W-:Y:S08]  /*7b20*/  HMMA.16816.F32.BF16 R192, R8.reuse, R12, R192 ;  /* 0x0000000c08c0723c */ /* 0x044ff000000418c0 */
[----:B---3--:R-:W-:Y:S08]  /*7b30*/  HMMA.16816.F32.BF16 R64, R8, R16, R184 ;  /* 0x000000100840723c */ /* 0x008ff000000418b8 */
[----:B------:R-:W-:Y:S01]  /*7b40*/  HMMA.16816.F32.BF16 R184, R4, R18, R112 ;  /* 0x0000001204b8723c */ /* 0x000fe20000041870 */
[----:B------:R-:W-:Y:S01]  /*7b50*/  IMAD.MOV.U32 R112, RZ, RZ, R203 ;  /* 0x000000ffff707224 */ /* 0x000fe200078e00cb */
[----:B------:R-:W-:Y:S01]  /*7b60*/  MOV R113, R202 ;  /* 0x000000ca00717202 */ /* 0x000fe20000000f00 */
[----:B------:R-:W-:-:S02]  /*7b70*/  IMAD.MOV.U32 R114, RZ, RZ, R201 ;  /* 0x000000ffff727224 */ /* 0x000fc400078e00c9 */
[----:B------:R-:W-:-:S03]  /*7b80*/  IMAD.MOV.U32 R115, RZ, RZ, R200 ;  /* 0x000000ffff737224 */ /* 0x000fc600078e00c8 */
[C---:B------:R-:W-:Y:S08]  /*7b90*/  HMMA.16816.F32.BF16 R196, R4.reuse, R12, R196 ;  /* 0x0000000c04c4723c */ /* 0x040ff000000418c4 */
[-C--:B------:R-:W-:Y:S08]  /*7ba0*/  HMMA.16816.F32.BF16 R200, R4, R14.reuse, R104 ;  /* 0x0000000e04c8723c */ /* 0x080ff00000041868 */
[----:B------:R-:W-:Y:S01]  /*7bb0*/  HMMA.16816.F32.BF16 R60, R8, R14, R60 ;  /* 0x0000000e083c723c */ /* 0x000fe2000004183c */
[----:B------:R-:W2:Y:S07]  /*7bc0*/  LDSM.16.MT88.4 R12, [R140+0x3000] ;  /* 0x003000008c0c783b */ /* 0x000eae0000004200 */
[----:B------:R-:W-:Y:S08]  /*7bd0*/  HMMA.16816.F32.BF16 R180, R4, R16, R180 ;  /* 0x0000001004b4723c */ /* 0x000ff000000418b4 */
[----:B------:R-:W-:Y:S01]  /*7be0*/  HMMA.16816.F32.BF16 R44, R8, R18, R72 ;  /* 0x00000012082c723c */ /* 0x000fe20000041848 */
[----:B------:R-:W3:Y:S07]  /*7bf0*/  LDSM.16.MT88.4 R16, [R33+0x3000] ;  /* 0x003000002110783b */ /* 0x000eee0000004200 */
[----:B-1----:R-:W-:Y:S01]  /*7c00*/  HMMA.16816.F32.BF16 R72, R4, R24, R188 ;  /* 0x000000180448723c */ /* 0x002fe200000418bc */
[----:B------:R-:W-:Y:S01]  /*7c10*/  IMAD.MOV.U32 R190, RZ, RZ, R122 ;  /* 0x000000ffffbe7224 */ /* 0x000fe200078e007a */
[----:B------:R-:W-:Y:S01]  /*7c20*/  MOV R188, R116 ;  /* 0x0000007400bc7202 */ /* 0x000fe20000000f00 */
[----:B------:R-:W-:-:S02]  /*7c30*/  IMAD.MOV.U32 R191, RZ, RZ, R123 ;  /* 0x000000ffffbf7224 */ /* 0x000fc400078e007b */
[----:B------:R-:W-:Y:S02]  /*7c40*/  IMAD.MOV.U32 R189, RZ, RZ, R117 ;  /* 0x000000ffffbd7224 */ /* 0x000fe400078e0075 */
[----:B------:R-:W-:Y:S01]  /*7c50*/  IMAD.MOV.U32 R116, RZ, RZ, R111 ;  /* 0x000000ffff747224 */ /* 0x000fe200078e006f */
[C---:B------:R-:W-:Y:S01]  /*7c60*/  HMMA.16816.F32.BF16 R76, R4.reuse, R26, R148 ;  /* 0x0000001a044c723c */ /* 0x040fe20000041894 */
[----:B------:R-:W-:Y:S01]  /*7c70*/  MOV R151, R190 ;  /* 0x000000be00977202 */ /* 0x000fe20000000f00 */
[----:B------:R-:W-:Y:S02]  /*7c80*/  IMAD.MOV.U32 R150, RZ, RZ, R191 ;  /* 0x000000ffff967224 */ /* 0x000fe400078e00bf */
[----:B------:R-:W-:Y:S02]  /*7c90*/  IMAD.MOV.U32 R190, RZ, RZ, R118 ;  /* 0x000000ffffbe7224 */ /* 0x000fe400078e0076 */
[----:B------:R-:W-:Y:S02]  /*7ca0*/  IMAD.MOV.U32 R191, RZ, RZ, R38 ;  /* 0x000000ffffbf7224 */ /* 0x000fe400078e0026 */
[----:B------:R-:W-:Y:S01]  /*7cb0*/  IMAD.MOV.U32 R118, RZ, RZ, R108 ;  /* 0x000000ffff767224 */ /* 0x000fe200078e006c */
[----:B--2---:R-:W-:Y:S01]  /*7cc0*/  HMMA.16816.F32.BF16 R120, R4, R12, R156 ;  /* 0x0000000c0478723c */ /* 0x004fe2000004189c */
        /* <DEDUP_REMOVED lines=8> */
[----:B------:R-:W-:Y:S01]  /*7d50*/  HMMA.16816.F32.BF16 R56, R8, R26, R56 ;  /* 0x0000001a0838723c */ /* 0x000fe20000041838 */
[----:B------:R-:W-:Y:S02]  /*7d60*/  IMAD.MOV.U32 R115, RZ, RZ, R110 ;  /* 0x000000ffff737224 */ /* 0x000fe400078e006e */
[----:B------:R-:W-:Y:S02]  /*7d70*/  IMAD.MOV.U32 R82, RZ, RZ, R36 ;  /* 0x000000ffff527224 */ /* 0x000fe400078e0024 */
[----:B------:R-:W-:-:S03]  /*7d80*/  IMAD.MOV.U32 R117, RZ, RZ, R109 ;  /* 0x000000ffff757224 */ /* 0x000fc600078e006d */
[C---:B---3--:R-:W-:Y:S01]  /*7d90*/  HMMA.16816.F32.BF16 R104, R4.reuse, R16, R176 ;  /* 0x000000100468723c */ /* 0x048fe200000418b0 */
[----:B------:R-:W-:Y:S02]  /*7da0*/  IMAD.MOV.U32 R176, RZ, RZ, R68 ;  /* 0x000000ffffb07224 */ /* 0x000fe400078e0044 */
[----:B------:R-:W-:Y:S02]  /*7db0*/  IMAD.MOV.U32 R177, RZ, RZ, R69 ;  /* 0x000000ffffb17224 */ /* 0x000fe400078e0045 */
[----:B------:R-:W-:Y:S02]  /*7dc0*/  IMAD.MOV.U32 R178, RZ, RZ, R70 ;  /* 0x000000ffffb27224 */ /* 0x000fe400078e0046 */
[----:B------:R-:W-:Y:S01]  /*7dd0*/  IMAD.MOV.U32 R179, RZ, RZ, R71 ;  /* 0x000000ffffb37224 */ /* 0x000fe200078e0047 */
[----:B------:R-:W-:Y:S01]  /*7de0*/  HMMA.16816.F32.BF16 R108, R4, R18, R136 ;  /* 0x00000012046c723c */ /* 0x000fe20000041888 */
[----:B------:R-:W-:-:S07]  /*7df0*/  IMAD.MOV.U32 R139, RZ, RZ, R118 ;  /* 0x000000ffff8b7224 */ /* 0x000fce00078e0076 */
[----:B------:R-:W-:Y:S01]  /*7e00*/  HMMA.16816.F32.BF16 R36, R4, R14, R100 ;  /* 0x0000000e0424723c */ /* 0x000fe20000041864 */
[----:B------:R-:W1:Y:S07]  /*7e10*/  LDSM.16.MT88.4 R4, [R140+0x3800] ;  /* 0x003800008c04783b */ /* 0x000e6e0000004200 */
        /* <DEDUP_REMOVED lines=25> */
[----:B------:R-:W-:Y:S01]  /*7fb0*/  IMAD.MOV.U32 R115, RZ, RZ, R116 ;  /* 0x000000ffff737224 */ /* 0x000fe200078e0074 */
[----:B------:R-:W-:Y:S01]  /*7fc0*/  MOV R14, R113 ;  /* 0x00000071000e7202 */ /* 0x000fe20000000f00 */
[----:B------:R-:W-:-:S02]  /*7fd0*/  IMAD.MOV.U32 R18, RZ, RZ, R119 ;  /* 0x000000ffff127224 */ /* 0x000fc400078e0077 */
[----:B------:R-:W-:Y:S01]  /*7fe0*/  IMAD.MOV.U32 R208, RZ, RZ, R80 ;  /* 0x000000ffffd07224 */ /* 0x000fe200078e0050 */
[----:B------:R-:W-:Y:S01]  /*7ff0*/  HMMA.16816.F32.BF16 R116, R8, R12, R204 ;  /* 0x0000000c0874723c */ /* 0x000fe200000418cc */
[----:B------:R-:W-:Y:S01]  /*8000*/  IMAD.MOV.U32 R10, RZ, RZ, R82 ;  /* 0x000000ffff0a7224 */ /* 0x000fe200078e0052 */
[----:B------:R-:W2:Y:S01]  /*8010*/  LDSM.16.MT88.4 R204, [R140+0x1800] ;  /* 0x001800008ccc783b */ /* 0x000ea20000004200 */
[----:B------:R-:W-:Y:S02]  /*8020*/  IMAD.MOV.U32 R11, RZ, RZ, R114 ;  /* 0x000000ffff0b7224 */ /* 0x000fe400078e0072 */
[----:B------:R-:W-:Y:S01]  /*8030*/  FADD.FTZ R3, R3, R10 ;  /* 0x0000000a03037221 */ /* 0x000fe20000010000 */
[----:B------:R-:W-:Y:S02]  /*8040*/  IMAD.MOV.U32 R12, RZ, RZ, R151 ;  /* 0x000000ffff0c7224 */ /* 0x000fe400078e0097 */
[----:B------:R-:W-:Y:S01]  /*8050*/  FADD.FTZ R8, R14, R11 ;  /* 0x0000000b0e087221 */ /* 0x000fe20000010000 */
[----:B------:R-:W-:-:S02]  /*8060*/  IMAD.MOV.U32 R13, RZ, RZ, R150 ;  /* 0x000000ffff0d7224 */ /* 0x000fc400078e0096 */
[----:B------:R-:W-:Y:S01]  /*8070*/  FADD.FTZ R3, R15, R3 ;  /* 0x000000030f037221 */ /* 0x000fe20000010000 */
[----:B------:R-:W-:Y:S02]  /*8080*/  IMAD.MOV.U32 R209, RZ, RZ, R81 ;  /* 0x000000ffffd17224 */ /* 0x000fe400078e0051 */
[----:B------:R-:W-:Y:S01]  /*8090*/  FADD.FTZ R8, R12, R8 ;  /* 0x000000080c087221 */ /* 0x000fe20000010000 */
[----:B------:R-:W-:Y:S01]  /*80a0*/  FADD.FTZ R2, R13, R2 ;  /* 0x000000020d027221 */ /* 0x000fe20000010000 */
[----:B------:R-:W-:Y:S01]  /*80b0*/  FADD.FTZ R9, R18, R3 ;  /* 0x0000000312097221 */ /* 0x000fe20000010000 */
[----:B------:R-:W-:Y:S02]  /*80c0*/  IMAD.MOV.U32 R210, RZ, RZ, R115 ;  /* 0x000000ffffd27224 */ /* 0x000fe400078e0073 */
[----:B------:R-:W-:Y:S01]  /*80d0*/  FADD.FTZ R3, R19, R8 ;  /* 0x0000000813037221 */ /* 0x000fe20000010000 */
[----:B------:R-:W-:Y:S01]  /*80e0*/  FADD.FTZ R2, R16, R2 ;  /* 0x0000000210027221 */ /* 0x000fe20000010000 */
[----:B------:R-:W-:-:S02]  /*80f0*/  IMAD.MOV.U32 R211, RZ, RZ, R112 ;  /* 0x000000ffffd37224 */ /* 0x000fc400078e0070 */
[----:B------:R-:W-:Y:S01]  /*8100*/  FADD.FTZ R9, R17, R9 ;  /* 0x0000000911097221 */ /* 0x000fe20000010000 */
[----:B------:R-:W-:Y:S01]  /*8110*/  IMAD.MOV.U32 R26, RZ, RZ, R191 ;  /* 0x000000ffff1a7224 */ /* 0x000fe200078e00bf */
[-C--:B-1----:R-:W-:Y:S01]  /*8120*/  HMMA.16816.F32.BF16 R120, R124, R4.reuse, R120 ;  /* 0x000000047c78723c */ /* 0x082fe20000041878 */
[----:B------:R-:W-:Y:S01]  /*8130*/  FADD.FTZ R8, R208, R3 ;  /* 0x00000003d0087221 */ /* 0x000fe20000010000 */
[----:B------:R-:W-:Y:S02]  /*8140*/  IMAD.MOV.U32 R27, RZ, RZ, R190 ;  /* 0x000000ffff1b7224 */ /* 0x000fe400078e00be */
[----:B------:R-:W-:Y:S01]  /*8150*/  FADD.FTZ R3, R211, R9 ;  /* 0x00000009d3037221 */ /* 0x000fe20000010000 */
[----:B------:R-:W-:Y:S01]  /*8160*/  IMAD.MOV.U32 R25, RZ, RZ, R188 ;  /* 0x000000ffff197224 */ /* 0x000fe200078e00bc */
[----:B------:R-:W-:Y:S01]  /*8170*/  LDSM.16.MT88.4 R80, [R141+0xf800] ;  /* 0x00f800008d50783b */ /* 0x000fe20000004200 */
[----:B------:R-:W-:Y:S01]  /*8180*/  IMAD.MOV.U32 R212, RZ, RZ, R179 ;  /* 0x000000ffffd47224 */ /* 0x000fe200078e00b3 */
[----:B------:R-:W-:Y:S01]  /*8190*/  HMMA.16816.F32.BF16 R116, R128, R4, R116 ;  /* 0x000000048074723c */ /* 0x000fe20000041874 */
[----:B------:R-:W-:Y:S01]  /*81a0*/  FADD.FTZ R5, R209, R2 ;  /* 0x00000002d1057221 */ /* 0x000fe20000010000 */
[----:B------:R-:W-:Y:S01]  /*81b0*/  FADD.FTZ R4, R210, R0 ;  /* 0x00000000d2047221 */ /* 0x000fe20000010000 */
[----:B------:R-:W-:Y:S01]  /*81c0*/  FADD.FTZ R2, R26, R8 ;  /* 0x000000081a027221 */ /* 0x000fe20000010000 */
[----:B------:R-:W-:-:S02]  /*81d0*/  IMAD.MOV.U32 R213, RZ, RZ, R178 ;  /* 0x000000ffffd57224 */ /* 0x000fc400078e00b2 */
[----:B------:R-:W-:Y:S01]  /*81e0*/  FADD.FTZ R0, R27, R5 ;  /* 0x000000051b007221 */ /* 0x000fe20000010000 */
[----:B------:R-:W-:Y:S01]  /*81f0*/  FADD.FTZ R4, R24, R4 ;  /* 0x0000000418047221 */ /* 0x000fe20000010000 */
[----:B------:R-:W-:Y:S02]  /*8200*/  IMAD.MOV.U32 R215, RZ, RZ, R176 ;  /* 0x000000ffffd77224 */ /* 0x000fe400078e00b0 */
[----:B------:R-:W-:Y:S01]  /*8210*/  FADD.FTZ R5, R25, R3 ;  /* 0x0000000319057221 */ /* 0x000fe20000010000 */
[----:B------:R-:W-:Y:S02]  /*8220*/  IMAD.MOV.U32 R136, RZ, RZ, R159 ;  /* 0x000000ffff887224 */ /* 0x000fe400078e009f */
[----:B------:R-:W-:Y:S01]  /*8230*/  FADD.FTZ R3, R212, R2 ;  /* 0x00000002d4037221 */ /* 0x000fe20000010000 */
[----:B------:R-:W-:Y:S02]  /*8240*/  IMAD.MOV.U32 R137, RZ, RZ, R158 ;  /* 0x000000ffff897224 */ /* 0x000fe400078e009e */
[----:B------:R-:W-:Y:S01]  /*8250*/  FADD.FTZ R2, R213, R0 ;  /* 0x00000000d5027221 */ /* 0x000fe20000010000 */
[----:B------:R-:W-:-:S02]  /*8260*/  IMAD.MOV.U32 R138, RZ, RZ, R157 ;  /* 0x000000ffff8a7224 */ /* 0x000fc400078e009d */
[----:B------:R-:W-:Y:S01]  /*8270*/  FADD.FTZ R0, R214, R4 ;  /* 0x00000004d6007221 */ /* 0x000fe20000010000 */
[----:B------:R-:W1:Y:S01]  /*8280*/  LDSM.16.MT88.4 R156, [R141+0xd800] ;  /* 0x00d800008d9c783b */ /* 0x000e620000004200 */
[----:B------:R-:W-:Y:S01]  /*8290*/  FADD.FTZ R4, R215, R5 ;  /* 0x00000005d7047221 */ /* 0x000fe20000010000 */
[----:B------:R-:W-:Y:S01]  /*82a0*/  FADD.FTZ R3, R136, R3 ;  /* 0x0000000388037221 */ /* 0x000fe20000010000 */
[----:B------:R-:W-:Y:S01]  /*82b0*/  FADD.FTZ R2, R137, R2 ;  /* 0x0000000289027221 */ /* 0x000fe20000010000 */
[----:B------:R-:W3:Y:S01]  /*82c0*/  LDSM.16.MT88.4 R188, [R33+0x1800] ;  /* 0x0018000021bc783b */ /* 0x000ee20000004200 */
[----:B------:R-:W-:Y:S01]  /*82d0*/  FADD.FTZ R0, R138, R0 ;  /* 0x000000008a007221 */ /* 0x000fe20000010000 */
[----:B------:R-:W-:Y:S01]  /*82e0*/  FADD.FTZ R4, R251, R4 ;  /* 0x00000004fb047221 */ /* 0x000fe20000010000 */
[----:B------:R-:W-:Y:S01]  /*82f0*/  FADD.FTZ R3, R240, R3 ;  /* 0x00000003f0037221 */ /* 0x000fe20000010000 */
[----:B------:R-:W4:Y:S01]  /*8300*/  LDSM.16.MT88.4 R112, [R33+0x3800] ;  /* 0x003800002170783b */ /* 0x000f220000004200 */
        /* <DEDUP_REMOVED lines=30> */
[C---:B--2---:R-:W-:Y:S01]  /*84f0*/  HMMA.16816.F32.BF16 R196, R124.reuse, R204, R196 ;  /* 0x000000cc7cc4723c */ /* 0x044fe200000418c4 */
[----:B------:R2:W-:Y:S04]  /*8500*/  STL [R1+0x7c], R4 ;  /* 0x00007c0401007387 */ /* 0x0005e80000100800 */
[----:B------:R2:W-:Y:S03]  /*8510*/  STL [R1+0x80], R3 ;  /* 0x0000800301007387 */ /* 0x0005e60000100800 */
[C---:B-1----:R-:W-:Y:S01]  /*8520*/  HMMA.16816.F32.BF16 R144, R124.reuse, R156, R144 ;  /* 0x0000009c7c90723c */ /* 0x042fe20000041890 */
[----:B------:R2:W-:Y:S04]  /*8530*/  STL [R1+0x78], R2 ;  /* 0x0000780201007387 */ /* 0x0005e80000100800 */
[----:B------:R2:W-:Y:S03]  /*8540*/  STL [R1+0x74], R0 ;  /* 0x0000740001007387 */ /* 0x0005e60000100800 */
[C---:B------:R-:W-:Y:S08]  /*8550*/  HMMA.16816.F32.BF16 R152, R124.reuse, R158, R152 ;  /* 0x0000009e7c98723c */ /* 0x040ff00000041898 */
[C---:B---3--:R-:W-:Y:S08]  /*8560*/  HMMA.16816.F32.BF16 R180, R124.reuse, R188, R180 ;  /* 0x000000bc7cb4723c */ /* 0x048ff000000418b4 */
[C---:B------:R-:W-:Y:S08]  /*8570*/  HMMA.16816.F32.BF16 R184, R124.reuse, R190, R184 ;  /* 0x000000be7cb8723c */ /* 0x040ff000000418b8 */
[C---:B------:R-:W-:Y:S08]  /*8580*/  HMMA.16816.F32.BF16 R200, R124.reuse, R206, R200 ;  /* 0x000000ce7cc8723c */ /* 0x040ff000000418c8 */
[C---:B------:R-:W-:Y:S08]  /*8590*/  HMMA.16816.F32.BF16 R72, R124.reuse, R80, R72 ;  /* 0x000000507c48723c */ /* 0x040ff00000041848 */
[C---:B------:R-:W-:Y:S08]  /*85a0*/  HMMA.16816.F32.BF16 R76, R124.reuse, R82, R76 ;  /* 0x000000527c4c723c */ /* 0x040ff0000004184c */
[C---:B----4-:R-:W-:Y:S08]  /*85b0*/  HMMA.16816.F32.BF16 R104, R124.reuse, R112, R104 ;  /* 0x000000707c68723c */ /* 0x050ff00000041868 */
        /* <DEDUP_REMOVED lines=18> */
[----:B------:R-:W5:Y:S04]  /*86e0*/  LDL R138, [R1+0x94] ;  /* 0x00009400018a7983 */ /* 0x000f680000100800 */
[----:B------:R-:W5:Y:S01]  /*86f0*/  LDL R34, [R1+0x40] ;  /* 0x0000400001227983 */ /* 0x000f620000100800 */
        /* <DEDUP_REMOVED lines=9> */
[----:B------:R-:W-:Y:S01]  /*8790*/  MOV R0, UR7 ;  /* 0x0000000700007c02 */ /* 0x000fe20008000f00 */
[----:B------:R-:W-:Y:S02]  /*87a0*/  USHF.L.U64.HI UR7, UR8, 0x4, UR9 ;  /* 0x0000000408077899 */ /* 0x000fe40008010209 */
[----:B------:R-:W-:Y:S01]  /*87b0*/  ULEA UR13, UP0, UR16, UR12, 0x6 ;  /* 0x0000000c100d7291 */ /* 0x000fe2000f8030ff */
[----:B------:R-:W-:Y:S01]  /*87c0*/  IMAD.SHL.U32 R233, R234, 0x20, RZ ;  /* 0x00000020eae97824 */ /* 0x000fe200078e00ff */
[----:B-1----:R-:W-:-:S02]  /*87d0*/  ISETP.GE.AND P3, PT, R230, UR4, PT ;  /* 0x00000004e6007c0c */ /* 0x002fc4000bf66270 */
[----:B------:R-:W-:Y:S02]  /*87e0*/  SHF.R.U32.HI R232, RZ, 0x1, R234 ;  /* 0x00000001ffe87819 */ /* 0x000fe400000116ea */
[----:B------:R-:W-:Y:S02]  /*87f0*/  LOP3.LUT R233, R233, 0x7c00, RZ, 0xc0, !PT ;  /* 0x00007c00e9e97812 */ /* 0x000fe400078ec0ff */
[----:B------:R-:W-:Y:S01]  /*8800*/  MOV R12, UR13 ;  /* 0x0000000d000c7c02 */ /* 0x000fe20008000f00 */
[----:B------:R-:W-:Y:S02]  /*8810*/  IMAD.U32 R3, RZ, RZ, UR17 ;  /* 0x00000011ff037e24 */ /* 0x000fe4000f8e00ff */
[----:B------:R-:W-:-:S05]  /*8820*/  IMAD.MOV.U32 R27, RZ, RZ, 0x20 ;  /* 0x00000020ff1b7424 */ /* 0x000fca00078e00ff */
[----:B------:R-:W-:Y:S01]  /*8830*/  SEL R27, R27, 0xffffffe0, !P6 ;  /* 0xffffffe01b1b7807 */ /* 0x000fe20007000000 */
[----:B------:R-:W-:Y:S01]  /*8840*/  BAR.SYNC.DEFER_BLOCKING 0x0 ;  /* 0x0000000000007b1d */ /* 0x000fe20000010000 */
[----:B--2---:R-:W-:Y:S01]  /*8850*/  ISETP.GE.AND P2, PT, R136, UR4, PT ;  /* 0x0000000488007c0c */ /* 0x004fe2000bf46270 */
[----:B------:R-:W-:Y:S01]  /*8860*/  ULEA.HI.X UR4, UR16, UR7, UR14, 0x6, UP0 ;  /* 0x0000000710047291 */ /* 0x000fe200080f340e */
[----:B------:R-:W-:Y:S01]  /*8870*/  IMAD.SHL.U32 R136, R234, 0x40, RZ ;  /* 0x00000040ea887824 */ /* 0x000fe200078e00ff */
[----:B------:R-:W-:Y:S01]  /*8880*/  UIADD3 UR14, UP1, UPT, UR13, UR12, URZ ;  /* 0x0000000c0d0e7290 */ /* 0x000fe2000ff3e0ff */
[C---:B---3--:R-:W-:Y:S01]  /*8890*/  LEA R4, P1, R2.reuse, R137, 0x7 ;  /* 0x0000008902047211 */ /* 0x048fe200078238ff */
[----:B------:R-:W-:Y:S02]  /*88a0*/  ULEA UR16, UP0, UR8, UR13, 0x5 ;  /* 0x0000000d08107291 */ /* 0x000fe4000f8028ff */
[----:B------:R-:W-:Y:S01]  /*88b0*/  UIADD3.X UR13, UPT, UPT, UR4, UR7, URZ, UP1, !UPT ;  /* 0x00000007040d7290 */ /* 0x000fe20008ffe4ff */
[----:B----4-:R-:W-:Y:S01]  /*88c0*/  LEA.HI.X R5, R2, R139, R0, 0x7, P1 ;  /* 0x0000008b02057211 */ /* 0x010fe200008f3c00 */
[----:B------:R-:W-:Y:S01]  /*88d0*/  IMAD.U32 R11, RZ, RZ, UR14 ;  /* 0x0000000eff0b7e24 */ /* 0x000fe2000f8e00ff */
[----:B------:R-:W-:-:S02]  /*88e0*/  LOP3.LUT R0, R232, 0x8, RZ, 0xc0, !PT ;  /* 0x00000008e8007812 */ /* 0x000fc400078ec0ff */
[----:B------:R-:W-:Y:S01]  /*88f0*/  LOP3.LUT R3, R233, 0x200, R136, 0xf8, !PT ;  /* 0x00000200e9037812 */ /* 0x000fe200078ef888 */
[----:B------:R-:W-:Y:S01]  /*8900*/  ULEA.HI.X UR15, UR8, UR4, UR9, 0x5, UP0 ;  /* 0x00000004080f7291 */ /* 0x000fe200080f2c09 */
[CC--:B------:R-:W-:Y:S02]  /*8910*/  LEA R2, P5, R12.reuse, R137.reuse, 0x1 ;  /* 0x000000890c027211 */ /* 0x0c0fe400078a08ff */
[----:B------:R-:W-:Y:S01]  /*8920*/  MOV R9, UR4 ;  /* 0x0000000400097c02 */ /* 0x000fe20008000f00 */
[----:B------:R-:W-:Y:S01]  /*8930*/  IMAD.U32 R10, RZ, RZ, UR16 ;  /* 0x00000010ff0a7e24 */ /* 0x000fe2000f8e00ff */
[----:B-----5:R-:W-:Y:S01]  /*8940*/  LOP3.LUT R0, R3, R138, R0, 0xf6, !PT ;  /* 0x0000008a03007212 */ /* 0x020fe200078ef600 */
[----:B------:R-:W-:Y:S01]  /*8950*/  IMAD.U32 R7, RZ, RZ, UR13 ;  /* 0x0000000dff077e24 */ /* 0x000fe2000f8e00ff */
[C---:B------:R-:W-:Y:S01]  /*8960*/  LEA R8, P4, R11.reuse, R137, 0x1 ;  /* 0x000000890b087211 */ /* 0x040fe200078808ff */
[----:B------:R-:W-:Y:S01]  /*8970*/  @!PT LDS RZ, [RZ] ;  /* 0x00000000fffff984 */ /* 0x000fe20000000800 */
[----:B------:R-:W-:Y:S01]  /*8980*/  @!PT LDS RZ, [RZ] ;  /* 0x00000000fffff984 */ /* 0x000fe20000000800 */
[----:B------:R-:W-:Y:S01]  /*8990*/  @!PT LDS RZ, [RZ] ;  /* 0x00000000fffff984 */ /* 0x000fe20000000800 */
[----:B------:R-:W-:Y:S01]  /*89a0*/  @!P3 LDGSTS.E.BYPASS.LTC128B.128 [R239+0xc000], desc[UR22][R4.64] ;  /* 0x0c00000004efbfae */ /* 0x000fe2000b981a16 */
[----:B------:R-:W-:Y:S01]  /*89b0*/  LEA.HI.X R3, R12, R139, R9, 0x1, P5 ;  /* 0x0000008b0c037211 */ /* 0x000fe200028f0c09 */
[----:B------:R-:W-:Y:S01]  /*89c0*/  IMAD.U32 R13, RZ, RZ, UR15 ;  /* 0x0000000fff0d7e24 */ /* 0x000fe2000f8e00ff */
[----:B------:R-:W-:Y:S01]  /*89d0*/  MOV R235, R34 ;  /* 0x0000002200eb7202 */ /* 0x000fe20000000f00 */
[----:B------:R-:W-:Y:S01]  /*89e0*/  @P3 STS.128 [R239+0xc000], RZ ;  /* 0x00c000ffef003388 */ /* 0x000fe20000000c00 */
[C---:B------:R-:W-:Y:S01]  /*89f0*/  LEA R6, P1, R10.reuse, R137, 0x1 ;  /* 0x000000890a067211 */ /* 0x040fe200078208ff */
[----:B------:R-:W1:Y:S01]  /*8a00*/  LDCU UR4, c[0x0][0x50c] ;  /* 0x0000a180ff0477ac */ /* 0x000e620008000800 */
[-C--:B------:R-:W-:Y:S01]  /*8a10*/  LEA.HI.X R9, R11, R139.reuse, R7, 0x1, P4 ;  /* 0x0000008b0b097211 */ /* 0x080fe200020f0c07 */
[----:B------:R-:W-:Y:S01]  /*8a20*/  @!PT LDS RZ, [RZ] ;  /* 0x00000000fffff984 */ /* 0x000fe20000000800 */
[----:B------:R-:W-:Y:S01]  /*8a30*/  @!PT LDS RZ, [RZ] ;  /* 0x00000000fffff984 */ /* 0x000fe20000000800 */
[----:B------:R-:W-:Y:S01]  /*8a40*/  @!PT LDS RZ, [RZ] ;  /* 0x00000000fffff984 */ /* 0x000fe20000000800 */
[----:B------:R-:W-:Y:S04]  /*8a50*/  @!P2 LDGSTS.E.BYPASS.LTC128B.128 [R239+0xe000], desc[UR22][R4.64+0x80] ;  /* 0x0e00008004efafae */ /* 0x000fe8000b981a16 */
        /* <DEDUP_REMOVED lines=34> */
[----:B--2---:R-:W2:Y:S04]  /*8c80*/  LDSM.16.M88.4 R8, [R24+0x2000] ;  /* 0x002000001808783b */ /* 0x004ea80000000200 */
[----:B------:R-:W4:Y:S01]  /*8c90*/  LDSM.16.M88.4 R52, [R132+UR5+0x9800] ;  /* 0x009800058434783b */ /* 0x000f220008000200 */
[----:B------:R-:W-:-:S02]  /*8ca0*/  VIADD R3, R132, UR5 ;  /* 0x0000000584037c36 */ /* 0x000fc40008000000 */
[----:B------:R-:W-:Y:S01]  /*8cb0*/  IMAD.IADD R26, R27, 0x1, R24 ;  /* 0x000000011b1a7824 */ /* 0x000fe200078e0218 */
[----:B------:R-:W5:Y:S02]  /*8cc0*/  LDSM.16.M88.4 R28, [R132+UR5+0x8000] ;  /* 0x00800005841c783b */ /* 0x000f640008000200 */
[----:B------:R-:W-:Y:S02]  /*8cd0*/  IADD3 R2, PT, PT, R3, R27, RZ ;  /* 0x0000001b03027210 */ /* 0x000fe40007ffe0ff */
[----:B------:R-:W1:Y:S04]  /*8ce0*/  LDSM.16.M88.4 R40, [R132+UR5+0x8800] ;  /* 0x008800058428783b */ /* 0x000e680008000200 */
[----:B---3--:R-:W-:Y:S04]  /*8cf0*/  LDSM.16.M88.4 R4, [R26+0x2000] ;  /* 0x002000001a04783b */ /* 0x008fe80000000200 */
[----:B------:R-:W3:Y:S04]  /*8d00*/  LDSM.16.M88.4 R48, [R2+0x9000] ;  /* 0x009000000230783b */ /* 0x000ee80000000200 */
[----:B------:R-:W3:Y:S04]  /*8d10*/  LDSM.16.M88.4 R44, [R2+0x9800] ;  /* 0x00980000022c783b */ /* 0x000ee80000000200 */
[----:B------:R-:W3:Y:S04]  /*8d20*/  LDSM.16.M88.4 R36, [R2+0x8800] ;  /* 0x008800000224783b */ /* 0x000ee80000000200 */
[----:B------:R-:W3:Y:S04]  /*8d30*/  LDSM.16.M88.4 R16, [R2+0x8000] ;  /* 0x008000000210783b */ /* 0x000ee80000000200 */
[----:B------:R-:W3:Y:S01]  /*8d40*/  LDSM.16.M88.4 R12, [R24] ;  /* 0x00000000180c783b */ /* 0x000ee20000000200 */
[----:B--2---:R-:W-:Y:S01]  /*8d50*/  HMMA.16816.F32.BF16 R64, R8, R56, RZ ;  /* 0x000000380840723c */ /* 0x004fe200000418ff */
[----:B------:R-:W-:-:S02]  /*8d60*/  IADD3 R25, PT, PT, R235, R24, RZ ;  /* 0x00000018eb197210 */ /* 0x000fc40007ffe0ff */
[----:B------:R-:W0:Y:S05]  /*8d70*/  LDGDEPBAR ;  /* 0x00000000000079af */ /* 0x000e2a0000000000 */
[C---:B----4-:R-:W-:Y:S08]  /*8d80*/  HMMA.16816.F32.BF16 R212, R8.reuse, R52, RZ ;  /* 0x0000003408d4723c */ /* 0x050ff000000418ff */
[C---:B-----5:R-:W-:Y:S08]  /*8d90*/  HMMA.16816.F32.BF16 R208, R8.reuse, R28, RZ ;  /* 0x0000001c08d0723c */ /* 0x060ff000000418ff */
[C---:B-1----:R-:W-:Y:S08]  /*8da0*/  HMMA.16816.F32.BF16 R136, R8.reuse, R40, RZ ;  /* 0x000000280888723c */ /* 0x042ff000000418ff */
[C---:B------:R-:W-:Y:S08]  /*8db0*/  HMMA.16816.F32.BF16 R224, R8.reuse, R30, RZ ;  /* 0x0000001e08e0723c */ /* 0x040ff000000418ff */
[C---:B------:R-:W-:Y:S08]  /*8dc0*/  HMMA.16816.F32.BF16 R220, R8.reuse, R42, RZ ;  /* 0x0000002a08dc723c */ /* 0x040ff000000418ff */
[C---:B------:R-:W-:Y:S08]  /*8dd0*/  HMMA.16816.F32.BF16 R216, R8.reuse, R58, RZ ;  /* 0x0000003a08d8723c */ /* 0x040ff000000418ff */
[----:B------:R-:W-:Y:S08]  /*8de0*/  HMMA.16816.F32.BF16 R60, R8, R54, RZ ;  /* 0x00000036083c723c */ /* 0x000ff000000418ff */
[C---:B---3--:R-:W-:Y:S08]  /*8df0*/  HMMA.16816.F32.BF16 R8, R4.reuse, R48, R64 ;  /* 0x000000300408723c */ /* 0x048ff00000041840 */
[----:B------:R-:W-:Y:S11]  /*8e00*/  HMMA.16816.F32.BF16 R64, R4, R44, R212 ;  /* 0x0000002c0440723c */ /* 0x000ff600000418d4 */
[----:B------:R-:W-:Y:S01]  /*8e10*/  MOV R231, R8 ;  /* 0x0000000800e77202 */ /* 0x000fe20000000f00 */
[----:B------:R-:W-:Y:S01]  /*8e20*/  IMAD.MOV.U32 R229, RZ, RZ, R9 ;  /* 0x000000ffffe57224 */ /* 0x000fe200078e0009 */
[----:B------:R-:W-:Y:S01]  /*8e30*/  MOV R140, R11 ;  /* 0x0000000b008c7202 */ /* 0x000fe20000000f00 */
[----:B------:R-:W-:-:S02]  /*8e40*/  IMAD.MOV.U32 R228, RZ, RZ, R10 ;  /* 0x000000ffffe47224 */ /* 0x000fc400078e000a */
[----:B------:R-:W1:Y:S03]  /*8e50*/  LDSM.16.M88.4 R8, [R26] ;  /* 0x000000001a08783b */ /* 0x000e660000000200 */
[----:B------:R-:W-:Y:S01]  /*8e60*/  IMAD.MOV.U32 R245, RZ, RZ, R64 ;  /* 0x000000fffff57224 */ /* 0x000fe200078e0040 */
[----:B------:R-:W-:Y:S01]  /*8e70*/  MOV R142, R66 ;  /* 0x00000042008e7202 */ /* 0x000fe20000000f00 */
        /* <DEDUP_REMOVED lines=8> */
[----:B------:R-:W-:Y:S01]  /*8f00*/  IMAD.MOV.U32 R236, RZ, RZ, R67 ;  /* 0x000000ffffec7224 */ /* 0x000fe200078e0043 */
        /* <DEDUP_REMOVED lines=8> */
[----:B------:R-:W-:-:S07]  /*8f90*/  IMAD.IADD R0, R3, 0x1, R235 ;  /* 0x0000000103007824 */ /* 0x000fce00078e02eb */
[C---:B-1----:R-:W-:Y:S08]  /*8fa0*/  HMMA.16816.F32.BF16 R208, R8.reuse, R36, R64 ;  /* 0x0000002408d0723c */ /* 0x042ff00000041840 */
[C---:B------:R-:W-:Y:S08]  /*8fb0*/  HMMA.16816.F32.BF16 R212, R8.reuse, R48, R60 ;  /* 0x0000003008d4723c */ /* 0x040ff0000004183c */
[C---:B------:R-:W-:Y:S01]  /*8fc0*/  HMMA.16816.F32.BF16 R64, R8.reuse, R44, R4 ;  /* 0x0000002c0840723c */ /* 0x040fe20000041804 */
[----:B------:R-:W-:Y:S07]  /*8fd0*/  LDSM.16.M88.4 R4, [R25+0x2000] ;  /* 0x002000001904783b */ /* 0x000fee0000000200 */
[C---:B------:R-:W-:Y:S01]  /*8fe0*/  HMMA.16816.F32.BF16 R60, R8.reuse, R18, R28 ;  /* 0x00000012083c723c */ /* 0x040fe2000004181c */
[----:B------:R-:W1:Y:S07]  /*8ff0*/  LDSM.16.M88.4 R28, [R0+0x8000] ;  /* 0x00800000001c783b */ /* 0x000e6e0000000200 */
[----:B------:R-:W-:Y:S01]  /*9000*/  HMMA.16816.F32.BF16 R136, R8, R16, R136 ;  /* 0x000000100888723c */ /* 0x000fe20000041888 */
[----:B------:R-:W2:Y:S01]  /*9010*/  LDSM.16.M88.4 R16, [R25] ;  /* 0x000000001910783b */ /* 0x000ea20000000200 */
[----:B------:R-:W-:Y:S01]  /*9020*/  IMAD.MOV.U32 R246, RZ, RZ, R248 ;  /* 0x000000fffff67224 */ /* 0x000fe200078e00f8 */
[----:B------:R-:W-:Y:S01]  /*9030*/  MOV R35, R249 ;  /* 0x000000f900237202 */ /* 0x000fe20000000f00 */
[----:B------:R-:W-:-:S02]  /*9040*/  IMAD.MOV.U32 R34, RZ, RZ, R250 ;  /* 0x000000ffff227224 */ /* 0x000fc400078e00fa */
[----:B------:R-:W-:Y:S02]  /*9050*/  IMAD.MOV.U32 R33, RZ, RZ, R251 ;  /* 0x000000ffff217224 */ /* 0x000fe400078e00fb */
[C---:B-1----:R-:W-:Y:S08]  /*9060*/  HMMA.16816.F32.BF16 R240, R4.reuse, R28, R240 ;  /* 0x0000001c04f0723c */ /* 0x042ff000000418f0 */
[----:B------:R-:W-:Y:S01]  /*9070*/  HMMA.16816.F32.BF16 R248, R4, R30, R224 ;  /* 0x0000001e04f8723c */ /* 0x000fe200000418e0 */
[----:B------:R-:W-:Y:S01]  /*9080*/  IMAD.MOV.U32 R224, RZ, RZ, R245 ;  /* 0x000000ffffe07224 */ /* 0x000fe200078e00f5 */
[----:B------:R-:W-:-:S06]  /*9090*/  MOV R225, R244 ;  /* 0x000000f400e17202 */ /* 0x000fcc0000000f00 */
[----:B--2---:R-:W-:Y:S03]  /*90a0*/  HMMA.16816.F32.BF16 R136, R16, R28, R136 ;  /* 0x0000001c1088723c */ /* 0x004fe60000041888 */
[----:B------:R-:W-:Y:S01]  /*90b0*/  IMAD.MOV.U32 R56, RZ, RZ, R240 ;  /* 0x000000ffff387224 */ /* 0x000fe200078e00f0 */
[----:B------:R-:W-:-:S04]  /*90c0*/  MOV R240, R246 ;  /* 0x000000f600f07202 */ /* 0x000fc80000000f00 */
[----:B------:R-:W-:Y:S01]  /*90d0*/  HMMA.16816.F32.BF16 R244, R16, R30, R60 ;  /* 0x0000001e10f4723c */ /* 0x000fe2000004183c */
[----:B------:R-:W1:Y:S07]  /*90e0*/  LDSM.16.M88.4 R28, [R0+0x8800] ;  /* 0x00880000001c783b */ /* 0x000e6e0000000200 */
[----:B------:R-:W-:Y:S01]  /*90f0*/  HMMA.16816.F32.BF16 R40, R12, R42, RZ ;  /* 0x0000002a0c28723c */ /* 0x000fe200000418ff */
[----:B------:R-:W-:Y:S01]  /*9100*/  MOV R49, R241 ;  /* 0x000000f100317202 */ /* 0x000fe20000000f00 */
[----:B------:R-:W-:-:S02]  /*9110*/  IMAD.MOV.U32 R48, RZ, RZ, R242 ;  /* 0x000000ffff307224 */ /* 0x000fc400078e00f2 */
[----:B------:R-:W-:Y:S01]  /*9120*/  IMAD.MOV.U32 R45, RZ, RZ, R243 ;  /* 0x000000ffff2d7224 */ /* 0x000fe200078e00f3 */
[----:B------:R-:W-:Y:S01]  /*9130*/  MOV R243, R33 ;  /* 0x0000002100f37202 */ /* 0x000fe20000000f00 */
[----:B------:R-:W-:Y:S02]  /*9140*/  IMAD.MOV.U32 R241, RZ, RZ, R35 ;  /* 0x000000fffff17224 */ /* 0x000fe400078e0023 */
[----:B------:R-:W-:Y:S01]  /*9150*/  IMAD.MOV.U32 R242, RZ, RZ, R34 ;  /* 0x000000fffff27224 */ /* 0x000fe200078e0022 */
[----:B------:R-:W-:Y:S01]  /*9160*/  MOV R34, R138 ;  /* 0x0000008a00227202 */ /* 0x000fe20000000f00 */
[----:B------:R-:W-:Y:S02]  /*9170*/  IMAD.MOV.U32 R44, RZ, RZ, R136 ;  /* 0x000000ffff2c7224 */ /* 0x000fe400078e0088 */
[----:B------:R-:W-:Y:S02]  /*9180*/  IMAD.MOV.U32 R35, RZ, RZ, R137 ;  /* 0x000000ffff237224 */ /* 0x000fe400078e0089 */
[----:B------:R-:W-:-:S06]  /*9190*/  IMAD.MOV.U32 R33, RZ, RZ, R139 ;  /* 0x000000ffff217224 */ /* 0x000fcc00078e008b */
[----:B------:R-:W-:Y:S08]  /*91a0*/  HMMA.16816.F32.BF16 R36, R8, R38, R40 ;  /* 0x000000260824723c */ /* 0x000ff00000041828 */
[----:B-1----:R-:W-:Y:S01]  /*91b0*/  HMMA.16816.F32.BF16 R136, R16, R28, R208 ;  /* 0x0000001c1088723c */ /* 0x002fe200000418d0 */
[----:B------:R-:W-:Y:S02]  /*91c0*/  IMAD.MOV.U32 R226, RZ, RZ, R142 ;  /* 0x000000ffffe27224 */ /* 0x000fe400078e008e */
[----:B------:R-:W-:-:S15]  /*91d0*/  IMAD.MOV.U32 R227, RZ, RZ, R141 ;  /* 0x000000ffffe37224 */ /* 0x000fde00078e008d */
[----:B------:R-:W-:-:S01]  /*91e0*/  NOP ;  /* 0x0000000000007918 */ /* 0x000fc20000000000 */
[----:B------:R-:W-:Y:S01]  /*91f0*/  MOV R142, R136 ;  /* 0x00000088008e7202 */ /* 0x000fe20000000f00 */
[----:B------:R-:W-:Y:S01]  /*9200*/  IMAD.MOV.U32 R141, RZ, RZ, R137 ;  /* 0x000000ffff8d7224 */ /* 0x000fe200078e0089 */
[----:B------:R-:W-:Y:S01]  /*9210*/  MOV R52, R139 ;  /* 0x0000008b00347202 */ /* 0x000fe20000000f00 */
[----:B------:R-:W-:Y:S02]  /*9220*/  IMAD.MOV.U32 R53, RZ, RZ, R138 ;  /* 0x000000ffff357224 */ /* 0x000fe400078e008a */
[C---:B------:R-:W-:Y:S08]  /*9230*/  HMMA.16816.F32.BF16 R136, R4.reuse, R28, R240 ;  /* 0x0000001c0488723c */ /* 0x040ff000000418f0 */
[-C--:B------:R-:W-:Y:S08]  /*9240*/  HMMA.16816.F32.BF16 R240, R4, R30.reuse, R220 ;  /* 0x0000001e04f0723c */ /* 0x080ff000000418dc */
[----:B------:R-:W-:Y:S01]  /*9250*/  HMMA.16816.F32.BF16 R28, R16, R30, R36 ;  /* 0x0000001e101c723c */ /* 0x000fe20000041824 */
[----:B------:R-:W-:Y:S01]  /*9260*/  IMAD.MOV.U32 R220, RZ, RZ, R252 ;  /* 0x000000ffffdc7224 */ /* 0x000fe200078e00fc */
[----:B------:R-:W-:Y:S01]  /*9270*/  MOV R61, R229 ;  /* 0x000000e5003d7202 */ /* 0x000fe20000000f00 */
[----:B------:R-:W-:-:S02]  /*9280*/  IMAD.MOV.U32 R60, RZ, RZ, R231 ;  /* 0x000000ffff3c7224 */ /* 0x000fc400078e00e7 */
[----:B------:R-:W-:-:S14]  /*9290*/  IMAD.MOV.U32 R62, RZ, RZ, R228 ;  /* 0x000000ffff3e7224 */ /* 0x000fdc00078e00e4 */
[----:B------:R-:W-:Y:S01]  /*92a0*/  MOV R252, R28 ;  /* 0x0000001c00fc7202 */ /* 0x000fe20000000f00 */
[----:B------:R-:W-:Y:S01]  /*92b0*/  IMAD.MOV.U32 R231, RZ, RZ, R29 ;  /* 0x000000ffffe77224 */ /* 0x000fe200078e001d */
[----:B------:R-:W-:Y:S01]  /*92c0*/  MOV R228, R31 ;  /* 0x0000001f00e47202 */ /* 0x000fe20000000f00 */
[----:B------:R-:W-:Y:S02]  /*92d0*/  IMAD.MOV.U32 R229, RZ, RZ, R30 ;  /* 0x000000ffffe57224 */ /* 0x000fe400078e001e */
[----:B------:R-:W1:Y:S01]  /*92e0*/  LDSM.16.M88.4 R28, [R0+0x9800] ;  /* 0x00980000001c783b */ /* 0x000e620000000200 */
[----:B------:R-:W-:Y:S01]  /*92f0*/  IMAD.MOV.U32 R63, RZ, RZ, R140 ;  /* 0x000000ffff3f7224 */ /* 0x000fe200078e008c */
[----:B------:R-:W-:Y:S01]  /*9300*/  MOV R41, R35 ;  /* 0x0000002300297202 */ /* 0x000fe20000000f00 */
[----:B------:R-:W-:Y:S02]  /*9310*/  IMAD.MOV.U32 R42, RZ, RZ, R34 ;  /* 0x000000ffff2a7224 */ /* 0x000fe400078e0022 */
[----:B------:R-:W-:Y:S01]  /*9320*/  IMAD.MOV.U32 R43, RZ, RZ, R33 ;  /* 0x000000ffff2b7224 */ /* 0x000fe200078e0021 */
[----:B-1----:R-:W-:-:S15]  /*9330*/  HMMA.16816.F32.BF16 R36, R16, R28, R64 ;  /* 0x0000001c1024723c */ /* 0x002fde0000041840 */
[----:B------:R-:W-:-:S04]  /*9340*/  NOP ;  /* 0x0000000000007918 */ /* 0x000fc80000000000 */
[----:B------:R-:W-:Y:S01]  /*9350*/  MOV R140, R36 ;  /* 0x00000024008c7202 */ /* 0x000fe20000000f00 */
[----:B------:R-:W-:Y:S01]  /*9360*/  IMAD.MOV.U32 R35, RZ, RZ, R37 ;  /* 0x000000ffff237224 */ /* 0x000fe200078e0025 */
[----:B------:R-:W-:Y:S01]  /*9370*/  MOV R33, R39 ;  /* 0x0000002700217202 */ /* 0x000fe20000000f00 */
[----:B------:R-:W-:Y:S02]  /*9380*/  IMAD.MOV.U32 R34, RZ, RZ, R38 ;  /* 0x000000ffff227224 */ /* 0x000fe400078e0026 */
[----:B------:R-:W1:Y:S01]  /*9390*/  LDSM.16.M88.4 R36, [R0+0x9000] ;  /* 0x009000000024783b */ /* 0x000e620000000200 */
[----:B------:R-:W-:Y:S02]  /*93a0*/  IMAD.MOV.U32 R208, RZ, RZ, R56 ;  /* 0x000000ffffd07224 */ /* 0x000fe400078e0038 */
[C---:B------:R-:W-:Y:S08]  /*93b0*/  HMMA.16816.F32.BF16 R56, R12.reuse, R58, RZ ;  /* 0x0000003a0c38723c */ /* 0x040ff000000418ff */
[----:B------:R-:W-:Y:S01]  /*93c0*/  HMMA.16816.F32.BF16 R12, R12, R54, RZ ;  /* 0x000000360c0c723c */ /* 0x000fe200000418ff */
[----:B------:R-:W-:Y:S01]  /*93d0*/  IMAD.IADD R3, R3, 0x1, R235 ;  /* 0x0000000103037824 */ /* 0x000fe200078e02eb */
[----:B------:R-:W-:Y:S01]  /*93e0*/  MOV R222, R237 ;  /* 0x000000ed00de7202 */ /* 0x000fe20000000f00 */
[----:B------:R-:W-:-:S02]  /*93f0*/  IMAD.MOV.U32 R221, RZ, RZ, R238 ;  /* 0x000000ffffdd7224 */ /* 0x000fc400078e00ee */
[----:B------:R-:W-:-:S03]  /*9400*/  IMAD.MOV.U32 R223, RZ, RZ, R236 ;  /* 0x000000ffffdf7224 */ /* 0x000fc600078e00ec */
[----:B------:R-:W-:Y:S01]  /*9410*/  HMMA.16816.F32.BF16 R224, R4, R28, R224 ;  /* 0x0000001c04e0723c */ /* 0x000fe200000418e0 */
[----:B------:R-:W-:Y:S01]  /*9420*/  IMAD.IADD R28, R235, 0x1, R24 ;  /* 0x00000001eb1c7824 */ /* 0x000fe200078e0218 */
[----:B------:R-:W-:-:S03]  /*9430*/  IADD3 R3, PT, PT, R27, R3, RZ ;  /* 0x000000031b037210 */ /* 0x000fc60007ffe0ff */
[----:B------:R-:W-:Y:S02]  /*9440*/  IMAD.IADD R27, R27, 0x1, R28 ;  /* 0x000000011b1b7824 */ /* 0x000fe400078e021c */
[----:B------:R-:W-:Y:S01]  /*9450*/  IMAD.MOV.U32 R211, RZ, RZ, R45 ;  /* 0x000000ffffd37224 */ /* 0x000fe200078e002d */
[----:B------:R-:W-:Y:S01]  /*9460*/  HMMA.16816.F32.BF16 R216, R4, R30, R216 ;  /* 0x0000001e04d8723c */ /* 0x000fe200000418d8 */
[----:B------:R-:W-:-:S07]  /*9470*/  IMAD.MOV.U32 R40, RZ, RZ, R44 ;  /* 0x000000ffff287224 */ /* 0x000fce00078e002c */
[----:B------:R-:W-:Y:S08]  /*9480*/  HMMA.16816.F32.BF16 R56, R8, R50, R56 ;  /* 0x000000320838723c */ /* 0x000ff00000041838 */
[C---:B-1----:R-:W-:Y:S08]  /*9490*/  HMMA.16816.F32.BF16 R60, R4.reuse, R36, R60 ;  /* 0x00000024043c723c */ /* 0x042ff0000004183c */
[----:B------:R-:W-:Y:S01]  /*94a0*/  HMMA.16816.F32.BF16 R220, R4, R38, R220 ;  /* 0x0000002604dc723c */ /* 0x000fe200000418dc */
[----:B------:R-:W-:Y:S07]  /*94b0*/  LDSM.16.M88.4 R4, [R27+0x2000] ;  /* 0x002000001b04783b */ /* 0x000fee0000000200 */
[----:B------:R-:W-:Y:S01]  /*94c0*/  HMMA.16816.F32.BF16 R44, R8, R46, R12 ;  /* 0x0000002e082c723c */ /* 0x000fe2000004180c */
[----:B------:R-:W1:Y:S04]  /*94d0*/  LDSM.16.M88.4 R8, [R3+0x8000] ;  /* 0x008000000308783b */ /* 0x000e680000000200 */
[----:B------:R-:W2:Y:S03]  /*94e0*/  LDSM.16.M88.4 R12, [R27] ;  /* 0x000000001b0c783b */ /* 0x000ea60000000200 */
[----:B------:R-:W-:Y:S01]  /*94f0*/  HMMA.16816.F32.BF16 R64, R16, R36, R212 ;  /* 0x000000241040723c */ /* 0x000fe200000418d4 */
[----:B------:R-:W-:Y:S01]  /*9500*/  IMAD.MOV.U32 R209, RZ, RZ, R49 ;  /* 0x000000ffffd17224 */ /* 0x000fe200078e0031 */
[----:B------:R-:W-:-:S06]  /*9510*/  MOV R210, R48 ;  /* 0x0000003000d27202 */ /* 0x000fcc0000000f00 */
[----:B------:R-:W-:Y:S11]  /*9520*/  HMMA.16816.F32.BF16 R212, R16, R38, R56 ;  /* 0x0000002610d4723c */ /* 0x000ff60000041838 */
[----:B------:R-:W-:Y:S01]  /*9530*/  IMAD.MOV.U32 R49, RZ, RZ, R64 ;  /* 0x000000ffff317224 */ /* 0x000fe200078e0040 */
[----:B------:R-:W-:Y:S01]  /*9540*/  MOV R48, R65 ;  /* 0x0000004100307202 */ /* 0x000fe20000000f00 */
[----:B------:R-:W-:-:S02]  /*9550*/  IMAD.MOV.U32 R29, RZ, RZ, R66 ;  /* 0x000000ffff1d7224 */ /* 0x000fc400078e0042 */
[----:B------:R-:W-:Y:S01]  /*9560*/  IMAD.MOV.U32 R28, RZ, RZ, R67 ;  /* 0x000000ffff1c7224 */ /* 0x000fe200078e0043 */
[----:B------:R-:W-:Y:S01]  /*9570*/  MOV R36, R49 ;  /* 0x0000003100247202 */ /* 0x000fe20000000f00 */
[----:B------:R-:W-:Y:S02]  /*9580*/  IMAD.MOV.U32 R37, RZ, RZ, R48 ;  /* 0x000000ffff257224 */ /* 0x000fe400078e0030 */
[----:B------:R-:W-:Y:S01]  /*9590*/  HMMA.16816.F32.BF16 R48, R16, R30, R44 ;  /* 0x0000001e1030723c */ /* 0x000fe2000004182c */
[----:B------:R-:W-:Y:S01]  /*95a0*/  IMAD.MOV.U32 R38, RZ, RZ, R29 ;  /* 0x000000ffff267224 */ /* 0x000fe200078e001d */
[----:B------:R-:W-:Y:S02]  /*95b0*/  MOV R39, R28 ;  /* 0x0000001c00277202 */ /* 0x000fe40000000f00 */
[----:B------:R-:W-:Y:S04]  /*95c0*/  LDSM.16.M88.4 R28, [R3+0x9800] ;  /* 0x00980000031c783b */ /* 0x000fe80000000200 */
[-C--:B-1----:R-:W-:Y:S08]  /*95d0*/  HMMA.16816.F32.BF16 R44, R4, R8.reuse, R208 ;  /* 0x00000008042c723c */ /* 0x082ff000000418d0 */
[----:B--2---:R-:W-:Y:S08]  /*95e0*/  HMMA.16816.F32.BF16 R40, R12, R8, R40 ;  /* 0x000000080c28723c */ /* 0x004ff00000041828 */
[-C--:B------:R-:W-:Y:S08]  /*95f0*/  HMMA.16816.F32.BF16 R208, R4, R10.reuse, R248 ;  /* 0x0000000a04d0723c */ /* 0x080ff000000418f8 */
[----:B------:R-:W-:Y:S01]  /*9600*/  HMMA.16816.F32.BF16 R16, R12, R10, R244 ;  /* 0x0000000a0c10723c */ /* 0x000fe200000418f4 */
[----:B------:R-:W1:-:S15]  /*9610*/  LDSM.16.M88.4 R8, [R3+0x8800] ;  /* 0x008800000308783b */ /* 0x000e5e0000000200 */
[----:B------:R-:W-:-:S03]  /*9620*/  NOP ;  /* 0x0000000000007918 */ /* 0x000fc60000000000 */
[----:B------:R-:W-:Y:S01]  /*9630*/  IMAD.MOV.U32 R238, RZ, RZ, R16 ;  /* 0x000000ffffee7224 */ /* 0x000fe200078e0010 */
[----:B------:R-:W-:Y:S01]  /*9640*/  MOV R236, R18 ;  /* 0x0000001200ec7202 */ /* 0x000fe20000000f00 */
[----:B------:R-:W-:Y:S02]  /*9650*/  IMAD.MOV.U32 R237, RZ, RZ, R17 ;  /* 0x000000ffffed7224 */ /* 0x000fe400078e0011 */
[----:B------:R-:W-:Y:S02]  /*9660*/  IMAD.MOV.U32 R235, RZ, RZ, R19 ;  /* 0x000000ffffeb7224 */ /* 0x000fe400078e0013 */
[----:B------:R-:W2:Y:S01]  /*9670*/  LDSM.16.M88.4 R16, [R3+0x9000] ;  /* 0x009000000310783b */ /* 0x000ea20000000200 */
[----:B-1----:R-:W-:Y:S01]  /*9680*/  HMMA.16816.F32.BF16 R64, R4, R10, R240 ;  /* 0x0000000a0440723c */ /* 0x002fe200000418f0 */
[----:B------:R-:W-:Y:S01]  /*9690*/  IMAD.MOV.U32 R242, RZ, RZ, R53 ;  /* 0x000000fffff27224 */ /* 0x000fe200078e0035 */
[----:B------:R-:W-:-:S06]  /*96a0*/  MOV R243, R52 ;  /* 0x0000003400f37202 */ /* 0x000fcc0000000f00 */
[----:B------:R-:W-:Y:S01]  /*96b0*/  HMMA.16816.F32.BF16 R52, R4, R28, R224 ;  /* 0x0000001c0434723c */ /* 0x000fe200000418e0 */
[----:B------:R-:W-:Y:S01]  /*96c0*/  MOV R245, R231 ;  /* 0x000000e700f57202 */ /* 0x000fe20000000f00 */
[----:B------:R-:W-:-:S06]  /*96d0*/  IMAD.MOV.U32 R246, RZ, RZ, R229 ;  /* 0x000000fffff67224 */ /* 0x000fcc00078e00e5 */
[C---:B------:R-:W-:Y:S08]  /*96e0*/  HMMA.16816.F32.BF16 R136, R4.reuse, R8, R136 ;  /* 0x000000080488723c */ /* 0x040ff00000041888 */
[----:B--2---:R-:W-:Y:S03]  /*96f0*/  HMMA.16816.F32.BF16 R60, R4, R16, R60 ;  /* 0x00000010043c723c */ /* 0x004fe6000004183c */
[----:B------:R-:W-:Y:S01]  /*9700*/  IMAD.MOV.U32 R249, RZ, RZ, R52 ;  /* 0x000000fffff97224 */ /* 0x000fe200078e0034 */
[----:B------:R-:W-:Y:S01]  /*9710*/  MOV R231, R54 ;  /* 0x0000003600e77202 */ /* 0x000fe20000000f00 */
[----:B------:R-:W-:-:S02]  /*9720*/  IMAD.MOV.U32 R248, RZ, RZ, R53 ;  /* 0x000000fffff87224 */ /* 0x000fc400078e0035 */
[----:B------:R-:W-:Y:S01]  /*9730*/  IMAD.MOV.U32 R229, RZ, RZ, R55 ;  /* 0x000000ffffe57224 */ /* 0x000fe200078e0037 */
[C---:B------:R-:W-:Y:S08]  /*9740*/  HMMA.16816.F32.BF16 R56, R4.reuse, R18, R220 ;  /* 0x000000120438723c */ /* 0x040ff000000418dc */
[----:B------:R-:W-:Y:S08]  /*9750*/  HMMA.16816.F32.BF16 R52, R4, R30, R216 ;  /* 0x0000001e0434723c */ /* 0x000ff000000418d8 */
[----:B------:R-:W-:Y:S01]  /*9760*/  HMMA.16816.F32.BF16 R4, R12, R16, R36 ;  /* 0x000000100c04723c */ /* 0x000fe20000041824 */
[----:B------:R-:W-:Y:S01]  /*9770*/  IMAD.MOV.U32 R244, RZ, RZ, R252 ;  /* 0x000000fffff47224 */ /* 0x000fe200078e00fc */
[----:B------:R-:W-:Y:S01]  /*9780*/  MOV R240, R142 ;  /* 0x0000008e00f07202 */ /* 0x000fe20000000f00 */
[----:B------:R-:W-:-:S02]  /*9790*/  IMAD.MOV.U32 R247, RZ, RZ, R228 ;  /* 0x000000fffff77224 */ /* 0x000fc400078e00e4 */
[----:B------:R-:W-:Y:S01]  /*97a0*/  IMAD.MOV.U32 R241, RZ, RZ, R141 ;  /* 0x000000fffff17224 */ /* 0x000fe200078e008d */
[----:B------:R-:W-:Y:S01]  /*97b0*/  MOV R217, R35 ;  /* 0x0000002300d97202 */ /* 0x000fe20000000f00 */
[----:B------:R-:W-:Y:S01]  /*97c0*/  IMAD.MOV.U32 R218, RZ, RZ, R34 ;  /* 0x000000ffffda7224 */ /* 0x000fe200078e0022 */
[----:B------:R-:W-:Y:S01]  /*97d0*/  LDSM.16.M88.4 R36, [R132+UR5+0xa000] ;  /* 0x00a000058424783b */ /* 0x000fe20008000200 */
[----:B------:R-:W-:Y:S01]  /*97e0*/  IMAD.MOV.U32 R219, RZ, RZ, R33 ;  /* 0x000000ffffdb7224 */ /* 0x000fe200078e0021 */
[----:B------:R-:W-:Y:S09]  /*97f0*/  HMMA.16816.F32.BF16 R244, R12, R10, R244 ;  /* 0x0000000a0cf4723c */ /* 0x000ff200000418f4 */
[----:B------:R-:W-:Y:S01]  /*9800*/  MOV R220, R4 ;  /* 0x0000000400dc7202 */ /* 0x000fe20000000f00 */
[----:B------:R-:W-:Y:S01]  /*9810*/  IMAD.MOV.U32 R35, RZ, RZ, R5 ;  /* 0x000000ffff237224 */ /* 0x000fe200078e0005 */
[----:B------:R-:W-:Y:S01]  /*9820*/  MOV R33, R7 ;  /* 0x0000000700217202 */ /* 0x000fe20000000f00 */
[----:B------:R-:W-:-:S02]  /*9830*/  IMAD.MOV.U32 R34, RZ, RZ, R6 ;  /* 0x000000ffff227224 */ /* 0x000fc400078e0006 */
[----:B------:R-:W1:Y:S01]  /*9840*/  LDSM.16.M88.4 R4, [R24+0x6000] ;  /* 0x006000001804783b */ /* 0x000e620000000200 */
[----:B------:R-:W-:Y:S03]  /*9850*/  HMMA.16816.F32.BF16 R224, R12, R8, R240 ;  /* 0x000000080ce0723c */ /* 0x000fe600000418f0 */
[----:B------:R-:W2:Y:S01]  /*9860*/  LDSM.16.M88.4 R8, [R24+0x4000] ;  /* 0x004000001808783b */ /* 0x000ea20000000200 */
[----:B------:R-:W-:-:S07]  /*9870*/  IMAD.MOV.U32 R216, RZ, RZ, R140 ;  /* 0x000000ffffd87224 */ /* 0x000fce00078e008c */
[C---:B------:R-:W-:Y:S08]  /*9880*/  HMMA.16816.F32.BF16 R216, R12.reuse, R28, R216 ;  /* 0x0000001c0cd8723c */ /* 0x040ff000000418d8 */
[----:B------:R-:W-:Y:S11]  /*9890*/  HMMA.16816.F32.BF16 R240, R12, R18, R212 ;  /* 0x000000120cf0723c */ /* 0x000ff600000418d4 */
[----:B------:R-:W-:Y:S01]  /*98a0*/  IMAD.MOV.U32 R19, RZ, RZ, R216 ;  /* 0x000000ffff137224 */ /* 0x000fe200078e00d8 */
[----:B------:R-:W-:Y:S01]  /*98b0*/  MOV R17, R218 ;  /* 0x000000da00117202 */ /* 0x000fe20000000f00 */
[----:B------:R-:W-:-:S02]  /*98c0*/  IMAD.MOV.U32 R18, RZ, RZ, R217 ;  /* 0x000000ffff127224 */ /* 0x000fc400078e00d9 */
[----:B------:R-:W-:Y:S02]  /*98d0*/  IMAD.MOV.U32 R16, RZ, RZ, R219 ;  /* 0x000000ffff107224 */ /* 0x000fe400078e00db */
[----:B------:R-:W-:Y:S01]  /*98e0*/  HMMA.16816.F32.BF16 R216, R12, R30, R48 ;  /* 0x0000001e0cd8723c */ /* 0x000fe20000041830 */
[----:B------:R-:W3:Y:S07]  /*98f0*/  LDSM.16.M88.4 R28, [R132+UR5+0xa800] ;  /* 0x00a80005841c783b */ /* 0x000eee0008000200 */
[-C--:B-1----:R-:W-:Y:S08]  /*9900*/  HMMA.16816.F32.BF16 R44, R4, R36.reuse, R44 ;  /* 0x00000024042c723c */ /* 0x082ff0000004182c */
[----:B--2---:R-:W-:Y:S01]  /*9910*/  HMMA.16816.F32.BF16 R12, R8, R36, R40 ;  /* 0x00000024080c723c */ /* 0x004fe20000041828 */
[----:B------:R-:W-:Y:S01]  /*9920*/  IMAD.MOV.U32 R49, RZ, RZ, R35 ;  /* 0x000000ffff317224 */ /* 0x000fe200078e0023 */
[----:B------:R-:W-:Y:S01]  /*9930*/  MOV R51, R33 ;  /* 0x0000002100337202 */ /* 0x000fe20000000f00 */
[----:B------:R-:W-:-:S08]  /*9940*/  IMAD.MOV.U32 R50, RZ, RZ, R34 ;  /* 0x000000ffff327224 */ /* 0x000fd000078e0022 */
[----:B------:R-:W-:Y:S01]  /*9950*/  IMAD.MOV.U32 R228, RZ, RZ, R44 ;  /* 0x000000ffffe47224 */ /* 0x000fe200078e002c */
[----:B------:R-:W-:Y:S01]  /*9960*/  MOV R142, R45 ;  /* 0x0000002d008e7202 */ /* 0x000fe20000000f00 */
[----:B------:R-:W-:Y:S01]  /*9970*/  IMAD.MOV.U32 R141, RZ, RZ, R46 ;  /* 0x000000ffff8d7224 */ /* 0x000fe200078e002e */
[----:B------:R-:W-:Y:S01]  /*9980*/  MOV R46, R17 ;  /* 0x00000011002e7202 */ /* 0x000fe20000000f00 */
[----:B------:R-:W-:Y:S02]  /*9990*/  IMAD.MOV.U32 R140, RZ, RZ, R47 ;  /* 0x000000ffff8c7224 */ /* 0x000fe400078e002f */
[----:B------:R-:W-:Y:S02]  /*99a0*/  IMAD.MOV.U32 R44, RZ, RZ, R19 ;  /* 0x000000ffff2c7224 */ /* 0x000fe400078e0013 */
[----:B------:R-:W-:Y:S02]  /*99b0*/  IMAD.MOV.U32 R45, RZ, RZ, R18 ;  /* 0x000000ffff2d7224 */ /* 0x000fe400078e0012 */
[----:B------:R-:W-:Y:S01]  /*99c0*/  IMAD.MOV.U32 R47, RZ, RZ, R16 ;  /* 0x000000ffff2f7224 */ /* 0x000fe200078e0010 */
[----:B------:R-:W-:Y:S01]  /*99d0*/  MOV R34, R13 ;  /* 0x0000000d00227202 */ /* 0x000fe20000000f00 */
[----:B------:R-:W1:Y:S01]  /*99e0*/  LDSM.16.M88.4 R16, [R132+UR5+0xb000] ;  /* 0x00b000058410783b */ /* 0x000e620008000200 */
[----:B------:R-:W-:-:S02]  /*99f0*/  IMAD.MOV.U32 R35, RZ, RZ, R12 ;  /* 0x000000ffff237224 */ /* 0x000fc400078e000c */
[----:B------:R-:W-:Y:S02]  /*9a00*/  IMAD.MOV.U32 R33, RZ, RZ, R14 ;  /* 0x000000ffff217224 */ /* 0x000fe400078e000e */
[----:B------:R-:W-:Y:S02]  /*9a10*/  IMAD.MOV.U32 R24, RZ, RZ, R15 ;  /* 0x000000ffff187224 */ /* 0x000fe400078e000f */
[----:B------:R-:W2:Y:S01]  /*9a20*/  LDSM.16.M88.4 R12, [R132+UR5+0xb800] ;  /* 0x00b80005840c783b */ /* 0x000ea20008000200 */
[C---:B------:R-:W-:Y:S08]  /*9a30*/  HMMA.16816.F32.BF16 R208, R4.reuse, R38, R208 ;  /* 0x0000002604d0723c */ /* 0x040ff000000418d0 */
[----:B---3--:R-:W-:Y:S01]  /*9a40*/  HMMA.16816.F32.BF16 R136, R4, R28, R136 ;  /* 0x0000001c0488723c */ /* 0x008fe20000041888 */
[----:B------:R-:W-:-:S10]  /*9a50*/  MOV R48, R220 ;  /* 0x000000dc00307202 */ /* 0x000fd40000000f00 */
[----:B------:R-:W-:Y:S01]  /*9a60*/  MOV R41, R208 ;  /* 0x000000d000297202 */ /* 0x000fe20000000f00 */
[----:B------:R-:W-:Y:S01]  /*9a70*/  IMAD.MOV.U32 R40, RZ, RZ, R209 ;  /* 0x000000ffff287224 */ /* 0x000fe200078e00d1 */
[----:B------:R-:W-:Y:S01]  /*9a80*/  MOV R36, R211 ;  /* 0x000000d300247202 */ /* 0x000fe20000000f00 */
[----:B------:R-:W-:Y:S02]  /*9a90*/  IMAD.MOV.U32 R208, RZ, RZ, R249 ;  /* 0x000000ffffd07224 */ /* 0x000fe400078e00f9 */
[----:B------:R-:W-:Y:S02]  /*9aa0*/  IMAD.MOV.U32 R209, RZ, RZ, R248 ;  /* 0x000000ffffd17224 */ /* 0x000fe400078e00f8 */
[----:B------:R-:W-:Y:S01]  /*9ab0*/  IMAD.MOV.U32 R37, RZ, RZ, R210 ;  /* 0x000000ffff257224 */ /* 0x000fe200078e00d2 */
        /* <DEDUP_REMOVED lines=8> */
[----:B-1----:R-:W-:Y:S01]  /*9b40*/  HMMA.16816.F32.BF16 R212, R4, R18, R56 ;  /* 0x0000001204d4723c */ /* 0x002fe20000041838 */
[----:B------:R-:W-:-:S02]  /*9b50*/  IMAD.MOV.U32 R231, RZ, RZ, R136 ;  /* 0x000000ffffe77224 */ /* 0x000fc400078e0088 */
[----:B------:R-:W-:Y:S02]  /*9b60*/  IMAD.MOV.U32 R43, RZ, RZ, R138 ;  /* 0x000000ffff2b7224 */ /* 0x000fe400078e008a */
[----:B------:R-:W-:-:S03]  /*9b70*/  IMAD.MOV.U32 R42, RZ, RZ, R139 ;  /* 0x000000ffff2a7224 */ /* 0x000fc600078e008b */
[----:B------:R-:W-:Y:S01]  /*9b80*/  HMMA.16816.F32.BF16 R56, R8, R30, R244 ;  /* 0x0000001e0838723c */ /* 0x000fe200000418f4 */
[----:B------:R-:W-:Y:S02]  /*9b90*/  IMAD.MOV.U32 R246, RZ, RZ, R37 ;  /* 0x000000fffff67224 */ /* 0x000fe400078e0025 */
[----:B------:R-:W-:-:S05]  /*9ba0*/  IMAD.MOV.U32 R247, RZ, RZ, R36 ;  /* 0x000000fffff77224 */ /* 0x000fca00078e0024 */
[C---:B------:R-:W-:Y:S08]  /*9bb0*/  HMMA.16816.F32.BF16 R220, R4.reuse, R16, R60 ;  /* 0x0000001004dc723c */ /* 0x040ff0000004183c */
[C---:B--2---:R-:W-:Y:S08]  /*9bc0*/  HMMA.16816.F32.BF16 R208, R4.reuse, R12, R208 ;  /* 0x0000000c04d0723c */ /* 0x044ff000000418d0 */
[----:B------:R-:W-:Y:S01]  /*9bd0*/  HMMA.16816.F32.BF16 R136, R4, R14, R52 ;  /* 0x0000000e0488723c */ /* 0x000fe20000041834 */
[----:B------:R-:W-:Y:S07]  /*9be0*/  LDSM.16.M88.4 R4, [R26+0x6000] ;  /* 0x006000001a04783b */ /* 0x000fee0000000200 */
[C---:B------:R-:W-:Y:S01]  /*9bf0*/  HMMA.16816.F32.BF16 R64, R8.reuse, R38, R64 ;  /* 0x000000260840723c */ /* 0x040fe20000041840 */
[----:B------:R-:W1:Y:S07]  /*9c00*/  LDSM.16.M88.4 R36, [R2+0xa000] ;  /* 0x00a000000224783b */ /* 0x000e6e0000000200 */
[C---:B------:R-:W-:Y:S01]  /*9c10*/  HMMA.16816.F32.BF16 R60, R8.reuse, R28, R224 ;  /* 0x0000001c083c723c */ /* 0x040fe200000418e0 */
[----:B------:R-:W2:Y:S07]  /*9c20*/  LDSM.16.M88.4 R28, [R2+0xa800] ;  /* 0x00a80000021c783b */ /* 0x000eae0000000200 */
[C---:B------:R-:W-:Y:S08]  /*9c30*/  HMMA.16816.F32.BF16 R52, R8.reuse, R16, R48 ;  /* 0x000000100834723c */ /* 0x040ff00000041830 */
        /* <DEDUP_REMOVED lines=10> */
[----:B------:R-:W3:Y:S07]  /*9ce0*/  LDSM.16.M88.4 R16, [R2+0xb000] ;  /* 0x00b000000210783b */ /* 0x000eee0000000200 */
[----:B-1----:R-:W-:Y:S08]  /*9cf0*/  HMMA.16816.F32.BF16 R240, R4, R36, R240 ;  /* 0x0000002404f0723c */ /* 0x002ff000000418f0 */
[----:B------:R-:W-:Y:S01]  /*9d00*/  HMMA.16816.F32.BF16 R40, R8, R14, R216 ;  /* 0x0000000e0828723c */ /* 0x000fe200000418d8 */
[----:B------:R-:W1:Y:S04]  /*9d10*/  LDSM.16.M88.4 R12, [R2+0xb800] ;  /* 0x00b80000020c783b */ /* 0x000e680000000200 */
[----:B------:R4:W5:Y:S01]  /*9d20*/  LDSM.16.M88.4 R8, [R26+0x4000] ;  /* 0x004000001a08783b */ /* 0x0009620000000200 */
[----:B------:R-:W-:-:S02]  /*9d30*/  IMAD.MOV.U32 R224, RZ, RZ, R231 ;  /* 0x000000ffffe07224 */ /* 0x000fc400078e00e7 */
[----:B------:R-:W-:-:S03]  /*9d40*/  IMAD.MOV.U32 R225, RZ, RZ, R229 ;  /* 0x000000ffffe17224 */ /* 0x000fc600078e00e5 */
[----:B------:R-:W-:Y:S01]  /*9d50*/  IMAD.MOV.U32 R231, RZ, RZ, R240 ;  /* 0x000000ffffe77224 */ /* 0x000fe200078e00f0 */
[----:B------:R-:W-:Y:S01]  /*9d60*/  MOV R229, R241 ;  /* 0x000000f100e57202 */ /* 0x000fe20000000f00 */
[----:B------:R-:W-:Y:S02]  /*9d70*/  IMAD.MOV.U32 R228, RZ, RZ, R242 ;  /* 0x000000ffffe47224 */ /* 0x000fe400078e00f2 */
[----:B------:R-:W-:Y:S02]  /*9d80*/  IMAD.MOV.U32 R142, RZ, RZ, R243 ;  /* 0x000000ffff8e7224 */ /* 0x000fe400078e00f3 */
[C---:B------:R-:W-:Y:S08]  /*9d90*/  HMMA.16816.F32.BF16 R240, R4.reuse, R38, R244 ;  /* 0x0000002604f0723c */ /* 0x040ff000000418f4 */
[C---:B--2---:R-:W-:Y:S08]  /*9da0*/  HMMA.16816.F32.BF16 R244, R4.reuse, R28, R224 ;  /* 0x0000001c04f4723c */ /* 0x044ff000000418e0 */
[----:B------:R-:W-:Y:S01]  /*9db0*/  HMMA.16816.F32.BF16 R224, R4, R30, R248 ;  /* 0x0000001e04e0723c */ /* 0x000fe200000418f8 */
[----:B------:R-:W-:Y:S01]  /*9dc0*/  MOV R218, R33 ;  /* 0x0000002100da7202 */ /* 0x000fe20000000f00 */
[----:B------:R-:W-:Y:S01]  /*9dd0*/  IMAD.MOV.U32 R219, RZ, RZ, R24 ;  /* 0x000000ffffdb7224 */ /* 0x000fe200078e0018 */
[----:B------:R-:W-:Y:S01]  /*9de0*/  MOV R238, R240 ;  /* 0x000000f000ee7202 */ /* 0x000fe20000000f00 */
[----:B------:R-:W-:Y:S01]  /*9df0*/  IMAD.MOV.U32 R237, RZ, RZ, R241 ;  /* 0x000000ffffed7224 */ /* 0x000fe200078e00f1 */
[----:B------:R-:W-:Y:S01]  /*9e00*/  MOV R235, R243 ;  /* 0x000000f300eb7202 */ /* 0x000fe20000000f00 */
[----:B------:R-:W-:-:S02]  /*9e10*/  IMAD.MOV.U32 R236, RZ, RZ, R242 ;  /* 0x000000ffffec7224 */ /* 0x000fc400078e00f2 */
[C---:B---3--:R-:W-:Y:S08]  /*9e20*/  HMMA.16816.F32.BF16 R220, R4.reuse, R16, R220 ;  /* 0x0000001004dc723c */ /* 0x048ff000000418dc */
[----:B-1----:R-:W-:Y:S03]  /*9e30*/  HMMA.16816.F32.BF16 R240, R4, R12, R208 ;  /* 0x0000000c04f0723c */ /* 0x002fe600000418d0 */
[----:B------:R-:W-:Y:S01]  /*9e40*/  IMAD.MOV.U32 R33, RZ, RZ, R224 ;  /* 0x000000ffff217224 */ /* 0x000fe200078e00e0 */
[----:B------:R-:W-:Y:S01]  /*9e50*/  MOV R24, R226 ;  /* 0x000000e200187202 */ /* 0x000fe20000000f00 */
[----:B----4-:R-:W-:-:S02]  /*9e60*/  IMAD.MOV.U32 R26, RZ, RZ, R225 ;  /* 0x000000ffff1a7224 */ /* 0x010fc400078e00e1 */
[----:B------:R-:W-:Y:S02]  /*9e70*/  IMAD.MOV.U32 R2, RZ, RZ, R227 ;  /* 0x000000ffff027224 */ /* 0x000fe400078e00e3 */
[----:B------:R-:W-:Y:S08]  /*9e80*/  HMMA.16816.F32.BF16 R224, R4, R14, R136 ;  /* 0x0000000e04e0723c */ /* 0x000ff00000041888 */
[----:B-----5:R-:W-:Y:S08]  /*9e90*/  HMMA.16816.F32.BF16 R136, R8, R28, R60 ;  /* 0x0000001c0888723c */ /* 0x020ff0000004183c */
[----:B------:R-:W-:Y:S01]  /*9ea0*/  HMMA.16816.F32.BF16 R248, R4, R18, R212 ;  /* 0x0000001204f8723c */ /* 0x000fe200000418d4 */
[----:B------:R-:W-:Y:S07]  /*9eb0*/  LDSM.16.M88.4 R4, [R25+0x6000] ;  /* 0x006000001904783b */ /* 0x000fee0000000200 */
[C---:B------:R-:W-:Y:S08]  /*9ec0*/  HMMA.16816.F32.BF16 R208, R8.reuse, R16, R52 ;  /* 0x0000001008d0723c */ /* 0x040ff00000041834 */
[----:B------:R-:W-:Y:S01]  /*9ed0*/  HMMA.16816.F32.BF16 R60, R8, R18, R48 ;  /* 0x00000012083c723c */ /* 0x000fe20000041830 */
[----:B------:R-:W1:Y:S01]  /*9ee0*/  LDSM.16.M88.4 R16, [R0+0xa800] ;  /* 0x00a800000010783b */ /* 0x000e620000000200 */
[----:B------:R-:W-:-:S02]  /*9ef0*/  IMAD.MOV.U32 R216, RZ, RZ, R35 ;  /* 0x000000ffffd87224 */ /* 0x000fc400078e0023 */
[----:B------:R-:W-:Y:S01]  /*9f00*/  IMAD.MOV.U32 R217, RZ, RZ, R34 ;  /* 0x000000ffffd97224 */ /* 0x000fe200078e0022 */
[----:B------:R-:W-:Y:S01]  /*9f10*/  MOV R140, R221 ;  /* 0x000000dd008c7202 */ /* 0x000fe20000000f00 */
[----:B------:R-:W-:Y:S02]  /*9f20*/  IMAD.MOV.U32 R141, RZ, RZ, R220 ;  /* 0x000000ffff8d7224 */ /* 0x000fe400078e00dc */
[----:B------:R-:W-:Y:S01]  /*9f30*/  IMAD.MOV.U32 R35, RZ, RZ, R222 ;  /* 0x000000ffff237224 */ /* 0x000fe200078e00de */
[----:B------:R-:W-:Y:S01]  /*9f40*/  HMMA.16816.F32.BF16 R48, R8, R12, R44 ;  /* 0x0000000c0830723c */ /* 0x000fe2000004182c */
[----:B------:R-:W-:-:S07]  /*9f50*/  IMAD.MOV.U32 R34, RZ, RZ, R223 ;  /* 0x000000ffff227224 */ /* 0x000fce00078e00df */
[C---:B------:R-:W-:Y:S08]  /*9f60*/  HMMA.16816.F32.BF16 R220, R8.reuse, R36, R216 ;  /* 0x0000002408dc723c */ /* 0x040ff000000418d8 */
[C---:B------:R-:W-:Y:S01]  /*9f70*/  HMMA.16816.F32.BF16 R216, R8.reuse, R38, R64 ;  /* 0x0000002608d8723c */ /* 0x040fe20000041840 */
[----:B------:R-:W-:Y:S07]  /*9f80*/  LDSM.16.M88.4 R36, [R0+0xb800] ;  /* 0x00b800000024783b */ /* 0x000fee0000000200 */
[C---:B------:R-:W-:Y:S01]  /*9f90*/  HMMA.16816.F32.BF16 R212, R8.reuse, R30, R56 ;  /* 0x0000001e08d4723c */ /* 0x040fe20000041838 */
[----:B------:R-:W-:Y:S07]  /*9fa0*/  LDSM.16.M88.4 R28, [R0+0xa000] ;  /* 0x00a00000001c783b */ /* 0x000fee0000000200 */
[----:B------:R-:W-:Y:S01]  /*9fb0*/  HMMA.16816.F32.BF16 R44, R8, R14, R40 ;  /* 0x0000000e082c723c */ /* 0x000fe20000041828 */
[----:B------:R-:W2:Y:S04]  /*9fc0*/  LDSM.16.M88.4 R8, [R0+0xb000] ;  /* 0x00b000000008783b */ /* 0x000ea80000000200 */
[----:B------:R-:W3:Y:S01]  /*9fd0*/  LDSM.16.M88.4 R12, [R25+0x4000] ;  /* 0x00400000190c783b */ /* 0x000ee20000000200 */
[----:B------:R-:W-:Y:S01]  /*9fe0*/  IMAD.MOV.U32 R40, RZ, RZ, R33 ;  /* 0x000000ffff287224 */ /* 0x000fe200078e0021 */
[----:B------:R-:W-:Y:S01]  /*9ff0*/  MOV R41, R26 ;  /* 0x0000001a00297202 */ /* 0x000fe20000000f00 */
[----:B------:R-:W-:Y:S01]  /*a000*/  IMAD.MOV.U32 R42, RZ, RZ, R24 ;  /* 0x000000ffff2a7224 */ /* 0x000fe200078e0018 */
[----:B------:R-:W-:-:S07]  /*a010*/  MOV R43, R2 ;  /* 0x00000002002b7202 */ /* 0x000fce0000000f00 */
[C---:B-1----:R-:W-:Y:S01]  /*a020*/  HMMA.16816.F32.BF16 R40, R4.reuse, R18, R40 ;  /* 0x000000120428723c */ /* 0x042fe20000041828 */
[----:B------:R-:W-:Y:S01]  /*a030*/  IMAD.MOV.U32 R52, RZ, RZ, R141 ;  /* 0x000000ffff347224 */ /* 0x000fe200078e008d */
[----:B------:R-:W-:Y:S01]  /*a040*/  MOV R53, R140 ;  /* 0x0000008c00357202 */ /* 0x000fe20000000f00 */
[----:B------:R-:W-:Y:S01]  /*a050*/  IMAD.MOV.U32 R54, RZ, RZ, R35 ;  /* 0x000000ffff367224 */ /* 0x000fe200078e0023 */
[----:B------:R-:W-:Y:S02]  /*a060*/  MOV R55, R34 ;  /* 0x0000002200377202 */ /* 0x000fe40000000f00 */
[----:B------:R-:W-:Y:S02]  /*a070*/  MOV R59, R142 ;  /* 0x0000008e003b7202 */ /* 0x000fe40000000f00 */
[----:B------:R-:W-:Y:S11]  /*a080*/  HMMA.16816.F32.BF16 R244, R4, R16, R244 ;  /* 0x0000001004f4723c */ /* 0x000ff600000418f4 */
[----:B------:R-:W-:Y:S01]  /*a090*/  IMAD.MOV.U32 R142, RZ, RZ, R40 ;  /* 0x000000ffff8e7224 */ /* 0x000fe200078e0028 */
[----:B------:R-:W-:Y:S01]  /*a0a0*/  MOV R141, R41 ;  /* 0x00000029008d7202 */ /* 0x000fe20000000f00 */
[----:B------:R-:W-:Y:S01]  /*a0b0*/  IMAD.MOV.U32 R140, RZ, RZ, R42 ;  /* 0x000000ffff8c7224 */ /* 0x000fe200078e002a */
[----:B------:R-:W-:-:S02]  /*a0c0*/  MOV R2, R43 ;  /* 0x0000002b00027202 */ /* 0x000fc40000000f00 */
[C---:B--2---:R-:W-:Y:S08]  /*a0d0*/  HMMA.16816.F32.BF16 R40, R4.reuse, R8, R52 ;  /* 0x000000080428723c */ /* 0x044ff00000041834 */
[----:B------:R-:W-:Y:S08]  /*a0e0*/  HMMA.16816.F32.BF16 R248, R4, R10, R248 ;  /* 0x0000000a04f8723c */ /* 0x000ff000000418f8 */
[C---:B---3--:R-:W-:Y:S08]  /*a0f0*/  HMMA.16816.F32.BF16 R136, R12.reuse, R16, R136 ;  /* 0x000000100c88723c */ /* 0x048ff00000041888 */
[C---:B------:R-:W-:Y:S01]  /*a100*/  HMMA.16816.F32.BF16 R212, R12.reuse, R18, R212 ;  /* 0x000000120cd4723c */ /* 0x040fe200000418d4 */
[----:B------:R-:W-:Y:S07]  /*a110*/  LDSM.16.M88.4 R16, [R3+0xa000] ;  /* 0x00a000000310783b */ /* 0x000fee0000000200 */
[C---:B------:R-:W-:Y:S08]  /*a120*/  HMMA.16816.F32.BF16 R208, R12.reuse, R8, R208 ;  /* 0x000000080cd0723c */ /* 0x040ff000000418d0 */
[----:B------:R-:W-:Y:S01]  /*a130*/  HMMA.16816.F32.BF16 R60, R12, R10, R60 ;  /* 0x0000000a0c3c723c */ /* 0x000fe2000004183c */
[----:B------:R-:W1:Y:S01]  /*a140*/  LDSM.16.M88.4 R8, [R27+0x4000] ;  /* 0x004000001b08783b */ /* 0x000e620000000200 */
        /* <DEDUP_REMOVED lines=10> */
[----:B------:R-:W-:Y:S01]  /*a1f0*/  IMAD.MOV.U32 R35, RZ, RZ, R42 ;  /* 0x000000ffff237224 */ /* 0x000fe200078e002a */
[----:B------:R-:W-:-:S06]  /*a200*/  MOV R34, R43 ;  /* 0x0000002b00227202 */ /* 0x000fcc0000000f00 */
[C---:B------:R-:W-:Y:S08]  /*a210*/  HMMA.16816.F32.BF16 R56, R4.reuse, R28, R56 ;  /* 0x0000001c0438723c */ /* 0x040ff00000041838 */
[C---:B------:R-:W-:Y:S08]  /*a220*/  HMMA.16816.F32.BF16 R240, R4.reuse, R36, R240 ;  /* 0x0000002404f0723c */ /* 0x040ff000000418f0 */
[----:B------:R-:W-:Y:S01]  /*a230*/  HMMA.16816.F32.BF16 R224, R4, R38, R224 ;  /* 0x0000002604e0723c */ /* 0x000fe200000418e0 */
[----:B------:R-:W2:Y:S07]  /*a240*/  LDSM.16.M88.4 R4, [R27+0x6000] ;  /* 0x006000001b04783b */ /* 0x000eae0000000200 */
[C---:B------:R-:W-:Y:S08]  /*a250*/  HMMA.16816.F32.BF16 R40, R12.reuse, R28, R220 ;  /* 0x0000001c0c28723c */ /* 0x040ff000000418dc */
[C---:B------:R-:W-:Y:S08]  /*a260*/  HMMA.16816.F32.BF16 R52, R12.reuse, R30, R216 ;  /* 0x0000001e0c34723c */ /* 0x040ff000000418d8 */
[C---:B------:R-:W-:Y:S08]  /*a270*/  HMMA.16816.F32.BF16 R48, R12.reuse, R36, R48 ;  /* 0x000000240c30723c */ /* 0x040ff00000041830 */
[----:B------:R-:W-:Y:S08]  /*a280*/  HMMA.16816.F32.BF16 R44, R12, R38, R44 ;  /* 0x000000260c2c723c */ /* 0x000ff0000004182c */
[-C--:B-1----:R-:W-:Y:S08]  /*a290*/  HMMA.16816.F32.BF16 R12, R8, R16.reuse, R40 ;  /* 0x00000010080c723c */ /* 0x082ff00000041828 */
[----:B--2---:R-:W-:Y:S11]  /*a2a0*/  HMMA.16816.F32.BF16 R24, R4, R16, R56 ;  /* 0x000000100418723c */ /* 0x004ff60000041838 */
[----:B------:R-:W-:-:S04]  /*a2b0*/  FMUL.FTZ R0, R12, UR4 ;  /* 0x000000040c007c20 */ /* 0x000fc80008410000 */
[----:B------:R1:W-:Y:S01]  /*a2c0*/  MUFU.TANH R222, R0 ;  /* 0x0000000000de7308 */ /* 0x0003e20000002400 */
[----:B------:R-:W-:Y:S01]  /*a2d0*/  HMMA.16816.F32.BF16 R28, R4, R18, R64 ;  /* 0x00000012041c723c */ /* 0x000fe20000041840 */
[----:B------:R-:W-:Y:S02]  /*a2e0*/  IMAD.MOV.U32 R66, RZ, RZ, R35 ;  /* 0x000000ffff427224 */ /* 0x000fe400078e0023 */
[----:B-1----:R-:W-:-:S04]  /*a2f0*/  FMUL.FTZ R0, R13, UR4 ;  /* 0x000000040d007c20 */ /* 0x002fc80008410000 */
[----:B------:R1:W2:Y:S01]  /*a300*/  MUFU.TANH R33, R0 ;  /* 0x0000000000217308 */ /* 0x0002a20000002400 */
[----:B------:R-:W-:Y:S01]  /*a310*/  HMMA.16816.F32.BF16 R16, R8, R18, R52 ;  /* 0x000000120810723c */ /* 0x000fe20000041834 */
[----:B-1----:R-:W-:-:S06]  /*a320*/  FMUL.FTZ R0, R14, UR4 ;  /* 0x000000040e007c20 */ /* 0x002fcc0008410000 */
[----:B------:R1:W-:Y:S02]  /*a330*/  MUFU.TANH R216, R0 ;  /* 0x0000000000d87308 */ /* 0x0003e40000002400 */
[----:B-1----:R-:W-:Y:S02]  /*a340*/  FMUL.FTZ R0, R15, UR4 ;  /* 0x000000040f007c20 */ /* 0x002fe40008410000 */
[----:B------:R-:W1:Y:S04]  /*a350*/  LDSM.16.M88.4 R12, [R3+0xa800] ;  /* 0x00a80000030c783b */ /* 0x000e680000000200 */
[----:B------:R3:W4:Y:S02]  /*a360*/  MUFU.TANH R35, R0 ;  /* 0x0000000000237308 */ /* 0x0007240000002400 */
[----:B---3--:R-:W-:-:S06]  /*a370*/  FMUL.FTZ R0, R24, UR4 ;  /* 0x0000000418007c20 */ /* 0x008fcc0008410000 */
[----:B------:R3:W-:Y:S02]  /*a380*/  MUFU.TANH R217, R0 ;  /* 0x0000000000d97308 */ /* 0x0007e40000002400 */
[----:B---3--:R-:W-:-:S06]  /*a390*/  FMUL.FTZ R0, R25, UR4 ;  /* 0x0000000419007c20 */ /* 0x008fcc0008410000 */
[----:B------:R3:W5:Y:S01]  /*a3a0*/  MUFU.TANH R37, R0 ;  /* 0x0000000000257308 */ /* 0x0007620000002400 */
[----:B------:R-:W-:Y:S01]  /*a3b0*/  MOV R67, R34 ;  /* 0x0000002200437202 */ /* 0x000fe20000000f00 */
[----:B---3--:R-:W-:-:S06]  /*a3c0*/  FMUL.FTZ R0, R26, UR4 ;  /* 0x000000041a007c20 */ /* 0x008fcc0008410000 */
[----:B------:R3:W-:Y:S02]  /*a3d0*/  MUFU.TANH R218, R0 ;  /* 0x0000000000da7308 */ /* 0x0007e40000002400 */
[----:B---3--:R-:W-:-:S06]  /*a3e0*/  FMUL.FTZ R0, R27, UR4 ;  /* 0x000000041b007c20 */ /* 0x008fcc0008410000 */
[----:B------:R3:W5:Y:S02]  /*a3f0*/  MUFU.TANH R40, R0 ;  /* 0x0000000000287308 */ /* 0x0007640000002400 */
[----:B---3--:R-:W-:-:S06]  /*a400*/  FMUL.FTZ R0, R16, UR4 ;  /* 0x0000000410007c20 */ /* 0x008fcc0008410000 */
[----:B------:R3:W5:Y:S02]  /*a410*/  MUFU.TANH R34, R0 ;  /* 0x0000000000227308 */ /* 0x0007640000002400 */
[----:B---3--:R-:W-:-:S06]  /*a420*/  FMUL.FTZ R0, R17, UR4 ;  /* 0x0000000411007c20 */ /* 0x008fcc0008410000 */
[----:B------:R3:W-:Y:S02]  /*a430*/  MUFU.TANH R221, R0 ;  /* 0x0000000000dd7308 */ /* 0x0007e40000002400 */
[----:B---3--:R-:W-:-:S06]  /*a440*/  FMUL.FTZ R0, R18, UR4 ;  /* 0x0000000412007c20 */ /* 0x008fcc0008410000 */
[----:B------:R3:W5:Y:S02]  /*a450*/  MUFU.TANH R36, R0 ;  /* 0x0000000000247308 */ /* 0x0007640000002400 */
[----:B---3--:R-:W-:Y:S02]  /*a460*/  FMUL.FTZ R0, R19, UR4 ;  /* 0x0000000413007c20 */ /* 0x008fe40008410000 */
[----:B-1----:R-:W-:Y:S04]  /*a470*/  HMMA.16816.F32.BF16 R16, R8, R12, R136 ;  /* 0x0000000c0810723c */ /* 0x002fe80000041888 */
[----:B------:R1:W-:Y:S02]  /*a480*/  MUFU.TANH R220, R0 ;  /* 0x0000000000dc7308 */ /* 0x0003e40000002400 */
[----:B-1----:R-:W-:-:S06]  /*a490*/  FMUL.FTZ R0, R28, UR4 ;  /* 0x000000041c007c20 */ /* 0x002fcc0008410000 */
[----:B------:R1:W3:Y:S01]  /*a4a0*/  MUFU.TANH R39, R0 ;  /* 0x0000000000277308 */ /* 0x0002e20000002400 */
[----:B------:R-:W-:Y:S01]  /*a4b0*/  HMMA.16816.F32.BF16 R24, R4, R12, R244 ;  /* 0x0000000c0418723c */ /* 0x000fe200000418f4 */
[----:B-1----:R-:W-:-:S06]  /*a4c0*/  FMUL.FTZ R0, R29, UR4 ;  /* 0x000000041d007c20 */ /* 0x002fcc0008410000 */
[----:B------:R1:W-:Y:S02]  /*a4d0*/  MUFU.TANH R38, R0 ;  /* 0x0000000000267308 */ /* 0x0003e40000002400 */
[----:B-1----:R-:W-:-:S06]  /*a4e0*/  FMUL.FTZ R0, R30, UR4 ;  /* 0x000000041e007c20 */ /* 0x002fcc0008410000 */
[----:B------:R1:W3:Y:S02]  /*a4f0*/  MUFU.TANH R41, R0 ;  /* 0x0000000000297308 */ /* 0x0002e40000002400 */
[----:B-1----:R-:W-:-:S06]  /*a500*/  FMUL.FTZ R0, R31, UR4 ;  /* 0x000000041f007c20 */ /* 0x002fcc0008410000 */
[----:B------:R1:W-:Y:S01]  /*a510*/  MUFU.TANH R219, R0 ;  /* 0x0000000000db7308 */ /* 0x0003e20000002400 */
[----:B------:R-:W-:Y:S01]  /*a520*/  IMAD.MOV.U32 R136, RZ, RZ, R142 ;  /* 0x000000ffff887224 */ /* 0x000fe200078e008e */
[----:B------:R-:W-:Y:S01]  /*a530*/  MOV R137, R141 ;  /* 0x0000008d00897202 */ /* 0x000fe20000000f00 */
[----:B------:R-:W-:Y:S01]  /*a540*/  IMAD.MOV.U32 R138, RZ, RZ, R140 ;  /* 0x000000ffff8a7224 */ /* 0x000fe200078e008c */
[----:B------:R-:W-:Y:S01]  /*a550*/  MOV R139, R2 ;  /* 0x00000002008b7202 */ /* 0x000fe20000000f00 */
[----:B-1----:R-:W-:-:S04]  /*a560*/  FMUL.FTZ R0, R16, UR4 ;  /* 0x0000000410007c20 */ /* 0x002fc80008410000 */
[----:B------:R1:W3:Y:S02]  /*a570*/  MUFU.TANH R56, R0 ;  /* 0x0000000000387308 */ /* 0x0002e40000002400 */
[----:B------:R-:W-:Y:S01]  /*a580*/  HMMA.16816.F32.BF16 R28, R4, R14, R136 ;  /* 0x0000000e041c723c */ /* 0x000fe20000041888 */
[----:B-1----:R-:W-:-:S05]  /*a590*/  FMUL.FTZ R0, R17, UR4 ;  /* 0x0000000411007c20 */ /* 0x002fca0008410000 */
[----:B------:R1:W-:Y:S02]  /*a5a0*/  MUFU.TANH R238, R0 ;  /* 0x0000000000ee7308 */ /* 0x0003e40000002400 */
[----:B-1----:R-:W-:-:S06]  /*a5b0*/  FMUL.FTZ R0, R18, UR4 ;  /* 0x0000000412007c20 */ /* 0x002fcc0008410000 */
[----:B------:R1:W3:Y:S02]  /*a5c0*/  MUFU.TANH R57, R0 ;  /* 0x0000000000397308 */ /* 0x0002e40000002400 */
[----:B-1----:R-:W-:Y:S02]  /*a5d0*/  FMUL.FTZ R0, R19, UR4 ;  /* 0x0000000413007c20 */ /* 0x002fe40008410000 */
[----:B------:R-:W-:Y:S01]  /*a5e0*/  HMMA.16816.F32.BF16 R16, R8, R14, R212 ;  /* 0x0000000e0810723c */ /* 0x000fe200000418d4 */
[----:B------:R-:W1:Y:S03]  /*a5f0*/  LDSM.16.M88.4 R12, [R3+0xb000] ;  /* 0x00b00000030c783b */ /* 0x000e660000000200 */
[----:B------:R2:W-:Y:S02]  /*a600*/  MUFU.TANH R244, R0 ;  /* 0x0000000000f47308 */ /* 0x0005e40000002400 */
[----:B--2---:R-:W-:-:S06]  /*a610*/  FMUL.FTZ R0, R24, UR4 ;  /* 0x0000000418007c20 */ /* 0x004fcc0008410000 */
[----:B------:R2:W-:Y:S02]  /*a620*/  MUFU.TANH R55, R0 ;  /* 0x0000000000377308 */ /* 0x0005e40000002400 */
[----:B--2---:R-:W-:-:S06]  /*a630*/  FMUL.FTZ R0, R25, UR4 ;  /* 0x0000000419007c20 */ /* 0x004fcc0008410000 */
[----:B------:R2:W-:Y:S02]  /*a640*/  MUFU.TANH R141, R0 ;  /* 0x00000000008d7308 */ /* 0x0005e40000002400 */
[----:B--2---:R-:W-:-:S06]  /*a650*/  FMUL.FTZ R0, R26, UR4 ;  /* 0x000000041a007c20 */ /* 0x004fcc0008410000 */
[----:B------:R2:W3:Y:S02]  /*a660*/  MUFU.TANH R43, R0 ;  /* 0x00000000002b7308 */ /* 0x0004e40000002400 */
[----:B--2---:R-:W-:-:S06]  /*a670*/  FMUL.FTZ R0, R27, UR4 ;  /* 0x000000041b007c20 */ /* 0x004fcc0008410000 */
[----:B------:R2:W3:Y:S01]  /*a680*/  MUFU.TANH R140, R0 ;  /* 0x00000000008c7308 */ /* 0x0004e20000002400 */
[----:B------:R-:W-:Y:S01]  /*a690*/  MOV R65, R228 ;  /* 0x000000e400417202 */ /* 0x000fe20000000f00 */
[----:B--2---:R-:W-:-:S06]  /*a6a0*/  FMUL.FTZ R0, R16, UR4 ;  /* 0x0000000410007c20 */ /* 0x004fcc0008410000 */
[----:B------:R2:W3:Y:S01]  /*a6b0*/  MUFU.TANH R138, R0 ;  /* 0x00000000008a7308 */ /* 0x0004e20000002400 */
[----:B-1----:R-:W-:Y:S01]  /*a6c0*/  HMMA.16816.F32.BF16 R24, R8, R12, R208 ;  /* 0x0000000c0818723c */ /* 0x002fe200000418d0 */
[----:B--2---:R-:W-:-:S06]  /*a6d0*/  FMUL.FTZ R0, R17, UR4 ;  /* 0x0000000411007c20 */ /* 0x004fcc0008410000 */
[----:B------:R1:W-:Y:S02]  /*a6e0*/  MUFU.TANH R212, R0 ;  /* 0x0000000000d47308 */ /* 0x0003e40000002400 */
[----:B-1----:R-:W-:-:S06]  /*a6f0*/  FMUL.FTZ R0, R18, UR4 ;  /* 0x0000000412007c20 */ /* 0x002fcc0008410000 */
[----:B------:R1:W2:Y:S02]  /*a700*/  MUFU.TANH R228, R0 ;  /* 0x0000000000e47308 */ /* 0x0002a40000002400 */
[----:B-1----:R-:W-:-:S06]  /*a710*/  FMUL.FTZ R0, R19, UR4 ;  /* 0x0000000413007c20 */ /* 0x002fcc0008410000 */
[----:B------:R1:W-:Y:S01]  /*a720*/  MUFU.TANH R142, R0 ;  /* 0x00000000008e7308 */ /* 0x0003e20000002400 */
[----:B------:R-:W-:Y:S02]  /*a730*/  IMAD.MOV.U32 R64, RZ, RZ, R229 ;  /* 0x000000ffff407224 */ /* 0x000fe400078e00e5 */
[----:B-1----:R-:W-:-:S05]  /*a740*/  FMUL.FTZ R0, R28, UR4 ;  /* 0x000000041c007c20 */ /* 0x002fca0008410000 */
[----:B------:R1:W2:Y:S02]  /*a750*/  MUFU.TANH R139, R0 ;  /* 0x00000000008b7308 */ /* 0x0002a40000002400 */
[----:B-1----:R-:W-:-:S06]  /*a760*/  FMUL.FTZ R0, R29, UR4 ;  /* 0x000000041d007c20 */ /* 0x002fcc0008410000 */
[----:B------:R1:W-:Y:S01]  /*a770*/  MUFU.TANH R137, R0 ;  /* 0x0000000000897308 */ /* 0x0003e20000002400 */
[----:B------:R-:W-:Y:S01]  /*a780*/  HMMA.16816.F32.BF16 R16, R4, R12, R64 ;  /* 0x0000000c0410723c */ /* 0x000fe20000041840 */
[----:B-1----:R-:W-:-:S06]  /*a790*/  FMUL.FTZ R0, R30, UR4 ;  /* 0x000000041e007c20 */ /* 0x002fcc0008410000 */
[----:B------:R1:W2:Y:S02]  /*a7a0*/  MUFU.TANH R42, R0 ;  /* 0x00000000002a7308 */ /* 0x0002a40000002400 */
[----:B-1----:R-:W-:-:S06]  /*a7b0*/  FMUL.FTZ R0, R31, UR4 ;  /* 0x000000041f007c20 */ /* 0x002fcc0008410000 */
[----:B------:R1:W2:Y:S02]  /*a7c0*/  MUFU.TANH R136, R0 ;  /* 0x0000000000887308 */ /* 0x0002a40000002400 */
[----:B-1----:R-:W-:-:S06]  /*a7d0*/  FMUL.FTZ R0, R24, UR4 ;  /* 0x0000000418007c20 */ /* 0x002fcc0008410000 */
[----:B------:R1:W2:Y:S02]  /*a7e0*/  MUFU.TANH R64, R0 ;  /* 0x0000000000407308 */ /* 0x0002a40000002400 */
[----:B-1----:R-:W-:-:S06]  /*a7f0*/  FMUL.FTZ R0, R25, UR4 ;  /* 0x0000000419007c20 */ /* 0x002fcc0008410000 */
[----:B------:R1:W-:Y:S02]  /*a800*/  MUFU.TANH R67, R0 ;  /* 0x0000000000437308 */ /* 0x0003e40000002400 */
[----:B-1----:R-:W-:-:S06]  /*a810*/  FMUL.FTZ R0, R26, UR4 ;  /* 0x000000041a007c20 */ /* 0x002fcc0008410000 */
[----:B------:R1:W2:Y:S01]  /*a820*/  MUFU.TANH R65, R0 ;  /* 0x0000000000417308 */ /* 0x0002a20000002400 */
[----:B------:R-:W-:Y:S01]  /*a830*/  FMUL.FTZ R12, R19, UR4 ;  /* 0x00000004130c7c20 */ /* 0x000fe20008410000 */
[----:B-1----:R-:W-:-:S06]  /*a840*/  FMUL.FTZ R0, R27, UR4 ;  /* 0x000000041b007c20 */ /* 0x002fcc0008410000 */
[----:B------:R1:W-:Y:S01]  /*a850*/  MUFU.TANH R66, R0 ;  /* 0x0000000000427308 */ /* 0x0003e20000002400 */
[----:B------:R-:W-:Y:S01]  /*a860*/  HMMA.16816.F32.BF16 R24, R8, R14, R60 ;  /* 0x0000000e0818723c */ /* 0x000fe2000004183c */
[----:B------:R-:W-:Y:S01]  /*a870*/  FMUL.FTZ R2, R16, UR4 ;  /* 0x0000000410027c20 */ /* 0x000fe20008410000 */
[----:B-1----:R-:W-:-:S05]  /*a880*/  VIADD R0, R32, 0xffffff81 ;  /* 0xffffff8120007836 */ /* 0x002fca0000000000 */
[C---:B------:R-:W-:Y:S02]  /*a890*/  ISETP.GE.AND P1, PT, R0.reuse, R22, PT ;  /* 0x000000160000720c */ /* 0x040fe40003f26270 */
[C---:B------:R-:W-:Y:S02]  /*a8a0*/  ISETP.GE.AND P4, PT, R0.reuse, R23, PT ;  /* 0x000000170000720c */ /* 0x040fe40003f86270 */
[----:B------:R-:W-:Y:S02]  /*a8b0*/  FSEL R33, R33, -INF , !P1 ;  /* 0xff80000021217808 */ /* 0x000fe40004800000 */
[C---:B------:R-:W-:Y:S02]  /*a8c0*/  ISETP.GE.AND P5, PT, R0.reuse, R20, PT ;  /* 0x000000140000720c */ /* 0x040fe40003fa6270 */
[----:B------:R-:W-:Y:S02]  /*a8d0*/  ISETP.GE.AND P1, PT, R0, R21, PT ;  /* 0x000000150000720c */ /* 0x000fe40003f26270 */
[----:B------:R-:W-:Y:S01]  /*a8e0*/  IADD3 R0, PT, PT, R32, -0x78, RZ ;  /* 0xffffff8820007810 */ /* 0x000fe20007ffe0ff */
[----:B------:R-:W-:Y:S01]  /*a8f0*/  HMMA.16816.F32.BF16 R28, R4, R14, R248 ;  /* 0x0000000e041c723c */ /* 0x000fe200000418f8 */
[----:B----4-:R-:W-:Y:S01]  /*a900*/  FSEL R35, R35, -INF , !P4 ;  /* 0xff80000023237808 */ /* 0x010fe20006000000 */
[----:B------:R1:W-:Y:S01]  /*a910*/  MUFU.TANH R53, R12 ;  /* 0x0000000c00357308 */ /* 0x0003e20000002400 */
[----:B------:R-:W-:-:S02]  /*a920*/  ISETP.GE.AND P4, PT, R0, R22, PT ;  /* 0x000000160000720c */ /* 0x000fc40003f86270 */
[----:B-----5:R-:W-:Y:S02]  /*a930*/  FSEL R37, R37, -INF , !P5 ;  /* 0xff80000025257808 */ /* 0x020fe40006800000 */
[----:B------:R-:W-:-:S03]  /*a940*/  FSEL R40, R40, -INF , !P1 ;  /* 0xff80000028287808 */ /* 0x000fc60004800000 */
[----:B------:R4:W5:Y:S01]  /*a950*/  MUFU.TANH R59, R2 ;  /* 0x00000002003b7308 */ /* 0x0009620000002400 */
[----:B------:R-:W-:Y:S02]  /*a960*/  FSEL R34, R34, -INF , !P4 ;  /* 0xff80000022227808 */ /* 0x000fe40006000000 */
[C---:B------:R-:W-:Y:S01]  /*a970*/  ISETP.GE.AND P5, PT, R0.reuse, R23, PT ;  /* 0x000000170000720c */ /* 0x040fe20003fa6270 */
[----:B-1----:R-:W1:Y:S01]  /*a980*/  LDSM.16.M88.4 R12, [R3+0xb800] ;  /* 0x00b80000030c783b */ /* 0x002e620000000200 */
[----:B------:R-:W-:Y:S01]  /*a990*/  ISETP.GE.AND P1, PT, R0, R20, PT ;  /* 0x000000140000720c */ /* 0x000fe20003f26270 */
[----:B------:R-:W-:-:S04]  /*a9a0*/  DEPBAR.LE SB0, 0x0 ;  /* 0x000080000000791a */ /* 0x000fc80000000000 */
[----:B----4-:R-:W-:Y:S01]  /*a9b0*/  FMUL.FTZ R2, R17, UR4 ;  /* 0x0000000411027c20 */ /* 0x010fe20008410000 */
[----:B------:R-:W-:Y:S01]  /*a9c0*/  BAR.SYNC.DEFER_BLOCKING 0x0 ;  /* 0x0000000000007b1d */ /* 0x000fe20000010000 */
[----:B------:R-:W-:Y:S01]  /*a9d0*/  ISETP.GE.AND P4, PT, R0, R21, PT ;  /* 0x000000150000720c */ /* 0x000fe20003f86270 */
[----:B------:R-:W-:-:S04]  /*a9e0*/  VIADD R0, R32, 0xffffff89 ;  /* 0xffffff8920007836 */ /* 0x000fc80000000000 */
[----:B------:R4:W-:Y:S01]  /*a9f0*/  MUFU.TANH R58, R2 ;  /* 0x00000002003a7308 */ /* 0x0009e20000002400 */
[----:B------:R-:W-:Y:S02]  /*aa00*/  FSEL R36, R36, -INF , !P5 ;  /* 0xff80000024247808 */ /* 0x000fe40006800000 */
[----:B------:R-:W-:Y:S02]  /*aa10*/  ISETP.GE.AND P5, PT, R0, R22, PT ;  /* 0x000000160000720c */ /* 0x000fe40003fa6270 */
[----:B---3--:R-:W-:Y:S02]  /*aa20*/  FSEL R39, R39, -INF , !P1 ;  /* 0xff80000027277808 */ /* 0x008fe40004800000 */
[----:B------:R-:W-:Y:S01]  /*aa30*/  FSEL R41, R41, -INF , !P4 ;  /* 0xff80000029297808 */ /* 0x000fe20006000000 */
[----:B----4-:R-:W-:-:S04]  /*aa40*/  FMUL.FTZ R2, R18, UR4 ;  /* 0x0000000412027c20 */ /* 0x010fc80008410000 */
[----:B------:R3:W4:Y:S01]  /*aa50*/  MUFU.TANH R54, R2 ;  /* 0x0000000200367308 */ /* 0x0007220000002400 */
[C---:B------:R-:W-:Y:S02]  /*aa60*/  ISETP.GE.AND P1, PT, R0.reuse, R23, PT ;  /* 0x000000170000720c */ /* 0x040fe40003f26270 */
[----:B------:R-:W-:Y:S01]  /*aa70*/  ISETP.GE.AND P4, PT, R0, R20, PT ;  /* 0x000000140000720c */ /* 0x000fe20003f86270 */
[----:B---3--:R-:W-:Y:S01]  /*aa80*/  FMUL.FTZ R2, R24, UR4 ;  /* 0x0000000418027c20 */ /* 0x008fe20008410000 */
[----:B------:R-:W-:Y:S02]  /*aa90*/  FSEL R24, R221, -INF , !P5 ;  /* 0xff800000dd187808 */ /* 0x000fe40006800000 */
[----:B------:R-:W-:Y:S01]  /*aaa0*/  ISETP.GE.AND P5, PT, R0, R21, PT ;  /* 0x000000150000720c */ /* 0x000fe20003fa6270 */
[----:B------:R3:W4:Y:S01]  /*aab0*/  MUFU.TANH R52, R2 ;  /* 0x0000000200347308 */ /* 0x0007220000002400 */
[----:B------:R-:W-:Y:S02]  /*aac0*/  IADD3 R0, PT, PT, R32, -0x70, RZ ;  /* 0xffffff9020007810 */ /* 0x000fe40007ffe0ff */
[----:B------:R-:W-:-:S02]  /*aad0*/  FSEL R38, R38, -INF , !P4 ;  /* 0xff80000026267808 */ /* 0x000fc40006000000 */
[----:B------:R-:W-:Y:S01]  /*aae0*/  ISETP.GE.AND P4, PT, R0, R23, PT ;  /* 0x000000170000720c */ /* 0x000fe20003f86270 */
[----:B---3--:R-:W-:Y:S01]  /*aaf0*/  FMUL.FTZ R2, R25, UR4 ;  /* 0x0000000419027c20 */ /* 0x008fe20008410000 */
[----:B------:R-:W-:Y:S02]  /*ab00*/  FSEL R25, R220, -INF , !P1 ;  /* 0xff800000dc197808 */ /* 0x000fe40004800000 */
[----:B------:R-:W-:Y:S01]  /*ab10*/  ISETP.GE.AND P1, PT, R0, R22, PT ;  /* 0x000000160000720c */ /* 0x000fe20003f26270 */
[----:B------:R3:W-:Y:S03]  /*ab20*/  MUFU.TANH R60, R2 ;  /* 0x00000002003c7308 */ /* 0x0007e60000002400 */
[----:B------:R-:W-:Y:S02]  /*ab30*/  FSEL R247, R56, -INF , !P1 ;  /* 0xff80000038f77808 */ /* 0x000fe40004800000 */
[----:B------:R-:W-:-:S02]  /*ab40*/  ISETP.GE.AND P1, PT, R0, R21, PT ;  /* 0x000000150000720c */ /* 0x000fc40003f26270 */
[----:B------:R-:W-:Y:S01]  /*ab50*/  FSEL R246, R57, -INF , !P4 ;  /* 0xff80000039f67808 */ /* 0x000fe20006000000 */
[----:B---3--:R-:W-:Y:S01]  /*ab60*/  FMUL.FTZ R2, R26, UR4 ;  /* 0x000000041a027c20 */ /* 0x008fe20008410000 */
[----:B------:R-:W-:Y:S02]  /*ab70*/  FSEL R26, R219, -INF , !P5 ;  /* 0xff800000db1a7808 */ /* 0x000fe40006800000 */
[----:B------:R-:W-:Y:S01]  /*ab80*/  ISETP.GE.AND P5, PT, R0, R20, PT ;  /* 0x000000140000720c */ /* 0x000fe20003fa6270 */
[----:B------:R3:W-:Y:S01]  /*ab90*/  MUFU.TANH R56, R2 ;  /* 0x0000000200387308 */ /* 0x0007e20000002400 */
[----:B------:R-:W-:Y:S01]  /*aba0*/  VIADD R0, R32, 0xffffff91 ;  /* 0xffffff9120007836 */ /* 0x000fe20000000000 */
[----:B------:R-:W-:-:S04]  /*abb0*/  FSEL R249, R43, -INF , !P1 ;  /* 0xff8000002bf97808 */ /* 0x000fc80004800000 */
[----:B------:R-:W-:Y:S02]  /*abc0*/  ISETP.GE.AND P4, PT, R0, R22, PT ;  /* 0x000000160000720c */ /* 0x000fe40003f86270 */
[----:B------:R-:W-:Y:S01]  /*abd0*/  FSEL R248, R55, -INF , !P5 ;  /* 0xff80000037f87808 */ /* 0x000fe20006800000 */
[----:B---3--:R-:W-:-:S04]  /*abe0*/  FMUL.FTZ R2, R27, UR4 ;  /* 0x000000041b027c20 */ /* 0x008fc80008410000 */
[----:B------:R3:W-:Y:S01]  /*abf0*/  MUFU.TANH R57, R2 ;  /* 0x0000000200397308 */ /* 0x0007e20000002400 */
[----:B------:R-:W-:Y:S02]  /*ac00*/  FSEL R238, R238, -INF , !P4 ;  /* 0xff800000eeee7808 */ /* 0x000fe40006000000 */
[C---:B------:R-:W-:Y:S02]  /*ac10*/  ISETP.GE.AND P5, PT, R0.reuse, R23, PT ;  /* 0x000000170000720c */ /* 0x040fe40003fa6270 */
[C---:B------:R-:W-:Y:S02]  /*ac20*/  ISETP.GE.AND P1, PT, R0.reuse, R20, PT ;  /* 0x000000140000720c */ /* 0x040fe40003f26270 */
[----:B------:R-:W-:Y:S02]  /*ac30*/  ISETP.GE.AND P4, PT, R0, R21, PT ;  /* 0x000000150000720c */ /* 0x000fe40003f86270 */
[----:B------:R-:W-:Y:S01]  /*ac40*/  IADD3 R0, PT, PT, R32, -0x68, RZ ;  /* 0xffffff9820007810 */ /* 0x000fe20007ffe0ff */
[----:B---3--:R-:W-:-:S04]  /*ac50*/  FMUL.FTZ R2, R28, UR4 ;  /* 0x000000041c027c20 */ /* 0x008fc80008410000 */
[----:B------:R3:W4:Y:S01]  /*ac60*/  MUFU.TANH R55, R2 ;  /* 0x0000000200377308 */ /* 0x0007220000002400 */
[----:B-1----:R-:W-:Y:S01]  /*ac70*/  HMMA.16816.F32.BF16 R16, R8, R12, R48 ;  /* 0x0000000c0810723c */ /* 0x002fe20000041830 */
[----:B------:R-:W-:Y:S02]  /*ac80*/  FSEL R244, R244, -INF , !P5 ;  /* 0xff800000f4f47808 */ /* 0x000fe40006800000 */
[----:B------:R-:W-:Y:S02]  /*ac90*/  FSEL R237, R141, -INF , !P1 ;  /* 0xff8000008ded7808 */ /* 0x000fe40004800000 */
[----:B------:R-:W-:Y:S02]  /*aca0*/  FSEL R245, R140, -INF , !P4 ;  /* 0xff8000008cf57808 */ /* 0x000fe40006000000 */
[C---:B------:R-:W-:Y:S02]  /*acb0*/  ISETP.GE.AND P5, PT, R0.reuse, R22, PT ;  /* 0x000000160000720c */ /* 0x040fe40003fa6270 */
[----:B------:R-:W-:-:S02]  /*acc0*/  ISETP.GE.AND P1, PT, R0, R23, PT ;  /* 0x000000170000720c */ /* 0x000fc40003f26270 */
[----:B------:R-:W-:Y:S01]  /*acd0*/  ISETP.GE.AND P4, PT, R0, R20, PT ;  /* 0x000000140000720c */ /* 0x000fe20003f86270 */
[----:B---3--:R-:W-:-:S04]  /*ace0*/  FMUL.FTZ R2, R29, UR4 ;  /* 0x000000041d027c20 */ /* 0x008fc80008410000 */
[----:B------:R1:W-:Y:S01]  /*acf0*/  MUFU.TANH R48, R2 ;  /* 0x0000000200307308 */ /* 0x0003e20000002400 */
[----:B------:R-:W-:Y:S02]  /*ad00*/  FSEL R235, R138, -INF , !P5 ;  /* 0xff8000008aeb7808 */ /* 0x000fe40006800000 */
[----:B--2---:R-:W-:Y:S02]  /*ad10*/  FSEL R228, R228, -INF , !P1 ;  /* 0xff800000e4e47808 */ /* 0x004fe40004800000 */
[----:B------:R-:W-:Y:S02]  /*ad20*/  FSEL R229, R139, -INF , !P4 ;  /* 0xff8000008be57808 */ /* 0x000fe40006000000 */
[----:B------:R-:W-:Y:S02]  /*ad30*/  ISETP.GE.AND P5, PT, R0, R21, PT ;  /* 0x000000150000720c */ /* 0x000fe40003fa6270 */
[C---:B------:R-:W-:Y:S01]  /*ad40*/  IADD3 R0, PT, PT, R32.reuse, -0x60, RZ ;  /* 0xffffffa020007810 */ /* 0x040fe20007ffe0ff */
[----:B-1----:R-:W-:Y:S01]  /*ad50*/  VIADD R2, R32, 0xffffff99 ;  /* 0xffffff9920027836 */ /* 0x002fe20000000000 */
[----:B------:R-:W-:-:S04]  /*ad60*/  FSEL R236, R42, -INF , !P5 ;  /* 0xff8000002aec7808 */ /* 0x000fc80006800000 */
[C---:B------:R-:W-:Y:S02]  /*ad70*/  ISETP.GE.AND P1, PT, R2.reuse, R22, PT ;  /* 0x000000160200720c */ /* 0x040fe40003f26270 */
[----:B------:R-:W-:Y:S02]  /*ad80*/  ISETP.GE.AND P4, PT, R2, R23, PT ;  /* 0x000000170200720c */ /* 0x000fe40003f86270 */
[----:B------:R-:W-:Y:S02]  /*ad90*/  FSEL R49, R212, -INF , !P1 ;  /* 0xff800000d4317808 */ /* 0x000fe40004800000 */
[----:B------:R-:W-:Y:S02]  /*ada0*/  FSEL R50, R142, -INF , !P4 ;  /* 0xff8000008e327808 */ /* 0x000fe40006000000 */
[C---:B------:R-:W-:Y:S02]  /*adb0*/  ISETP.GE.AND P5, PT, R2.reuse, R20, PT ;  /* 0x000000140200720c */ /* 0x040fe40003fa6270 */
[----:B------:R-:W-:-:S02]  /*adc0*/  ISETP.GE.AND P1, PT, R2, R21, PT ;  /* 0x000000150200720c */ /* 0x000fc40003f26270 */
[----:B------:R-:W-:Y:S01]  /*add0*/  ISETP.GE.AND P4, PT, R0, R22, PT ;  /* 0x000000160000720c */ /* 0x000fe20003f86270 */
[----:B------:R-:W-:Y:S01]  /*ade0*/  HMMA.16816.F32.BF16 R8, R8, R14, R44 ;  /* 0x0000000e0808723c */ /* 0x000fe2000004182c */
[----:B------:R-:W-:Y:S02]  /*adf0*/  FSEL R51, R137, -INF , !P5 ;  /* 0xff80000089337808 */ /* 0x000fe40006800000 */
[----:B------:R-:W-:Y:S02]  /*ae00*/  FSEL R231, R136, -INF , !P1 ;  /* 0xff80000088e77808 */ /* 0x000fe40004800000 */
[----:B------:R-:W-:Y:S02]  /*ae10*/  FSEL R223, R64, -INF , !P4 ;  /* 0xff80000040df7808 */ /* 0x000fe40006000000 */
[C---:B------:R-:W-:Y:S02]  /*ae20*/  ISETP.GE.AND P5, PT, R0.reuse, R23, PT ;  /* 0x000000170000720c */ /* 0x040fe40003fa6270 */
[----:B------:R-:W-:-:S02]  /*ae30*/  ISETP.GE.AND P1, PT, R0, R20, PT ;  /* 0x000000140000720c */ /* 0x000fc40003f26270 */
[----:B------:R-:W-:Y:S01]  /*ae40*/  ISETP.GE.AND P4, PT, R0, R21, PT ;  /* 0x000000150000720c */ /* 0x000fe20003f86270 */
[----:B------:R-:W-:Y:S02]  /*ae50*/  VIADD R0, R32, 0xffffffa1 ;  /* 0xffffffa120007836 */ /* 0x000fe40000000000 */
[----:B------:R-:W-:Y:S01]  /*ae60*/  FMUL.FTZ R27, R30, UR4 ;  /* 0x000000041e1b7c20 */ /* 0x000fe20008410000 */
[----:B------:R-:W-:Y:S02]  /*ae70*/  FSEL R213, R65, -INF , !P5 ;  /* 0xff80000041d57808 */ /* 0x000fe40006800000 */
[----:B------:R-:W-:Y:S01]  /*ae80*/  ISETP.GE.AND P5, PT, R0, R22, PT ;  /* 0x000000160000720c */ /* 0x000fe20003fa6270 */
[----:B------:R-:W1:Y:S01]  /*ae90*/  MUFU.TANH R43, R27 ;  /* 0x0000001b002b7308 */ /* 0x000e620000002400 */
[----:B------:R-:W-:Y:S01]  /*aea0*/  FMUL.FTZ R2, R16, UR4 ;  /* 0x0000000410027c20 */ /* 0x000fe20008410000 */
[----:B-----5:R-:W-:Y:S02]  /*aeb0*/  FSEL R63, R59, -INF , !P1 ;  /* 0xff8000003b3f7808 */ /* 0x020fe40004800000 */
[----:B----4-:R-:W-:-:S02]  /*aec0*/  FSEL R252, R54, -INF , !P4 ;  /* 0xff80000036fc7808 */ /* 0x010fc40006000000 */
[----:B------:R-:W-:Y:S02]  /*aed0*/  FSEL R142, R67, -INF , !P5 ;  /* 0xff800000438e7808 */ /* 0x000fe40006800000 */
[C---:B------:R-:W-:Y:S02]  /*aee0*/  ISETP.GE.AND P1, PT, R0.reuse, R23, PT ;  /* 0x000000170000720c */ /* 0x040fe40003f26270 */
[C---:B------:R-:W-:Y:S02]  /*aef0*/  ISETP.GE.AND P4, PT, R0.reuse, R20, PT ;  /* 0x000000140000720c */ /* 0x040fe40003f86270 */
[----:B------:R-:W-:Y:S01]  /*af00*/  ISETP.GE.AND P5, PT, R0, R21, PT ;  /* 0x000000150000720c */ /* 0x000fe20003fa6270 */
[----:B------:R2:W3:Y:S01]  /*af10*/  MUFU.TANH R16, R2 ;  /* 0x0000000200107308 */ /* 0x0004e20000002400 */
[----:B------:R-:W-:Y:S01]  /*af20*/  IADD3 R0, PT, PT, R32, -0x58, RZ ;  /* 0xffffffa820007810 */ /* 0x000fe20007ffe0ff */
[----:B------:R-:W-:Y:S01]  /*af30*/  FMUL.FTZ R3, R31, UR4 ;  /* 0x000000041f037c20 */ /* 0x000fe20008410000 */
[----:B------:R-:W-:Y:S01]  /*af40*/  FSEL R211, R66, -INF , !P1 ;  /* 0xff80000042d37808 */ /* 0x000fe20004800000 */
[----:B------:R-:W-:Y:S01]  /*af50*/  FMUL.FTZ R8, R8, UR4 ;  /* 0x0000000408087c20 */ /* 0x000fe20008410000 */
[----:B------:R-:W-:Y:S01]  /*af60*/  ISETP.GE.AND P1, PT, R0, R22, PT ;  /* 0x000000160000720c */ /* 0x000fe20003f26270 */
[----:B------:R-:W-:Y:S01]  /*af70*/  HMMA.16816.F32.BF16 R28, R4, R12, R240 ;  /* 0x0000000c041c723c */ /* 0x000fe200000418f0 */
[----:B------:R-:W-:Y:S01]  /*af80*/  FMUL.FTZ R9, R9, UR4 ;  /* 0x0000000409097c20 */ /* 0x000fe20008410000 */
[----:B------:R-:W-:-:S02]  /*af90*/  FSEL R215, R53, -INF , !P5 ;  /* 0xff80000035d77808 */ /* 0x000fc40006800000 */
[----:B------:R-:W-:Y:S01]  /*afa0*/  ISETP.GE.AND P5, PT, R0, R20, PT ;  /* 0x000000140000720c */ /* 0x000fe20003fa6270 */
[----:B--2---:R-:W-:-:S03]  /*afb0*/  FMUL.FTZ R2, R17, UR4 ;  /* 0x0000000411027c20 */ /* 0x004fc60008410000 */
[----:B------:R-:W-:Y:S01]  /*afc0*/  HMMA.16816.F32.BF16 R44, R4, R14, R224 ;  /* 0x0000000e042c723c */ /* 0x000fe200000418e0 */
[----:B------:R-:W-:Y:S01]  /*afd0*/  FSEL R214, R52, -INF , !P1 ;  /* 0xff80000034d67808 */ /* 0x000fe20004800000 */
[----:B------:R2:W4:Y:S01]  /*afe0*/  MUFU.TANH R12, R2 ;  /* 0x00000002000c7308 */ /* 0x0005220000002400 */
[----:B------:R-:W-:Y:S01]  /*aff0*/  VIADD R4, R32, 0xffffffa9 ;  /* 0xffffffa920047836 */ /* 0x000fe20000000000 */
[----:B------:R-:W-:Y:S02]  /*b000*/  ISETP.GE.AND P1, PT, R0, R21, PT ;  /* 0x000000150000720c */ /* 0x000fe40003f26270 */
[----:B------:R-:W-:-:S04]  /*b010*/  FSEL R208, R55, -INF , !P5 ;  /* 0xff80000037d07808 */ /* 0x000fc80006800000 */
[----:B------:R-:W-:Y:S01]  /*b020*/  MUFU.TANH R8, R8 ;  /* 0x0000000800087308 */ /* 0x000fe20000002400 */
[----:B------:R-:W-:Y:S02]  /*b030*/  ISETP.GE.AND P5, PT, R4, R22, PT ;  /* 0x000000160400720c */ /* 0x000fe40003fa6270 */
[----:B-1----:R-:W-:Y:S01]  /*b040*/  FSEL R62, R43, -INF , !P1 ;  /* 0xff8000002b3e7808 */ /* 0x002fe20004800000 */
[----:B--2---:R-:W-:-:S04]  /*b050*/  FMUL.FTZ R2, R18, UR4 ;  /* 0x0000000412027c20 */ /* 0x004fc80008410000 */
[----:B------:R-:W1:Y:S01]  /*b060*/  MUFU.TANH R9, R9 ;  /* 0x0000000900097308 */ /* 0x000e620000002400 */
[----:B------:R-:W-:Y:S02]  /*b070*/  IADD3 R5, PT, PT, R32, -0x50, RZ ;  /* 0xffffffb020057810 */ /* 0x000fe40007ffe0ff */
[----:B------:R-:W-:Y:S01]  /*b080*/  ISETP.GE.AND P1, PT, R4, R20, PT ;  /* 0x000000140400720c */ /* 0x000fe20003f26270 */
[----:B------:R-:W-:Y:S01]  /*b090*/  VIADD R6, R32, 0xffffff80 ;  /* 0xffffff8020067836 */ /* 0x000fe20000000000 */
[----:B------:R-:W-:-:S03]  /*b0a0*/  FSEL R209, R58, -INF , !P4 ;  /* 0xff8000003ad17808 */ /* 0x000fc60006000000 */
[----:B------:R2:W1:Y:S01]  /*b0b0*/  MUFU.TANH R42, R3 ;  /* 0x00000003002a7308 */ /* 0x0004620000002400 */
[----:B------:R-:W-:Y:S02]  /*b0c0*/  ISETP.GE.AND P4, PT, R0, R23, PT ;  /* 0x000000170000720c */ /* 0x000fe40003f86270 */
[----:B------:R-:W-:-:S05]  /*b0d0*/  FSEL R43, R60, -INF , !P5 ;  /* 0xff8000003c2b7808 */ /* 0x000fca0006800000 */
[----:B------:R5:W1:Y:S01]  /*b0e0*/  MUFU.TANH R27, R2 ;  /* 0x00000002001b7308 */ /* 0x000a620000002400 */
[----:B------:R-:W-:Y:S02]  /*b0f0*/  ISETP.GE.AND P5, PT, R5, R22, PT ;  /* 0x000000160500720c */ /* 0x000fe40003fa6270 */
[----:B------:R-:W-:Y:S01]  /*b100*/  FSEL R210, R48, -INF , !P1 ;  /* 0xff80000030d27808 */ /* 0x000fe20004800000 */
[C---:B--2---:R-:W-:Y:S01]  /*b110*/  VIADD R3, R32.reuse, 0xffffffb1 ;  /* 0xffffffb120037836 */ /* 0x044fe20000000000 */
[----:B------:R-:W-:Y:S01]  /*b120*/  IADD3 R0, PT, PT, R32, -0x47, RZ ;  /* 0xffffffb920007810 */ /* 0x000fe20007ffe0ff */
[----:B-----5:R-:W-:-:S03]  /*b130*/  FMUL.FTZ R2, R19, UR4 ;  /* 0x0000000413027c20 */ /* 0x020fc60008410000 */
[-C--:B------:R-:W-:Y:S01]  /*b140*/  ISETP.GE.AND P1, PT, R3, R22.reuse, PT ;  /* 0x000000160300720c */ /* 0x080fe20003f26270 */
[----:B------:R2:W1:Y:S01]  /*b150*/  MUFU.TANH R19, R2 ;  /* 0x0000000200137308 */ /* 0x0004620000002400 */
[----:B------:R-:W-:Y:S02]  /*b160*/  FSEL R251, R56, -INF , !P4 ;  /* 0xff80000038fb7808 */ /* 0x000fe40006000000 */
[-C--:B------:R-:W-:Y:S02]  /*b170*/  ISETP.GE.AND P4, PT, R6, R22.reuse, PT ;  /* 0x000000160600720c */ /* 0x080fe40003f86270 */
[----:B---3--:R-:W-:Y:S02]  /*b180*/  FSEL R141, R16, -INF , !P5 ;  /* 0xff800000108d7808 */ /* 0x008fe40006800000 */
[----:B----4-:R-:W-:Y:S02]  /*b190*/  FSEL R220, R12, -INF , !P1 ;  /* 0xff8000000cdc7808 */ /* 0x010fe40004800000 */
[----:B------:R-:W-:-:S02]  /*b1a0*/  ISETP.GE.AND P1, PT, R0, R22, PT ;  /* 0x000000160000720c */ /* 0x000fc40003f26270 */
[----:B------:R-:W-:Y:S02]  /*b1b0*/  FSEL R14, R222, -INF , !P4 ;  /* 0xff800000de0e7808 */ /* 0x000fe40006000000 */
[----:B--2---:R-:W-:-:S04]  /*b1c0*/  IADD3 R2, PT, PT, R32, -0x48, RZ ;  /* 0xffffffb820027810 */ /* 0x004fc80007ffe0ff */
[----:B------:R-:W-:Y:S02]  /*b1d0*/  ISETP.GE.AND P5, PT, R2, R22, PT ;  /* 0x000000160200720c */ /* 0x000fe40003fa6270 */
[----:B-1----:R-:W-:Y:S02]  /*b1e0*/  FSEL R221, R9, -INF , !P1 ;  /* 0xff80000009dd7808 */ /* 0x002fe40004800000 */
[----:B------:R-:W-:Y:S02]  /*b1f0*/  FSEL R61, R8, -INF , !P5 ;  /* 0xff800000083d7808 */ /* 0x000fe40006800000 */
[----:B------:R-:W-:Y:S01]  /*b200*/  FMNMX3.FTZ R7, R134, R14, R33, !PT ;  /* 0x0000000e86077276 */ /* 0x000fe20007810021 */
[----:B------:R1:W-:Y:S01]  /*b210*/  STL [R1+0x8], R220 ;  /* 0x000008dc01007387 */ /* 0x0003e20000100800 */
[----:B------:R-:W-:Y:S02]  /*b220*/  FMUL.FTZ R28, R28, UR4 ;  /* 0x000000041c1c7c20 */ /* 0x000fe40008410000 */
[----:B------:R-:W-:Y:S01]  /*b230*/  FMNMX3.FTZ R7, R7, R34, R24, !PT ;  /* 0x0000002207077276 */ /* 0x000fe20007810018 */
[----:B------:R1:W-:Y:S04]  /*b240*/  STL [R1+0x4], R61 ;  /* 0x0000043d01007387 */ /* 0x0003e80000100800 */
[----:B------:R1:W-:Y:S01]  /*b250*/  STL [R1], R221 ;  /* 0x000000dd01007387 */ /* 0x0003e20000100800 */
[----:B------:R-:W-:Y:S01]  /*b260*/  FMUL.FTZ R10, R10, UR4 ;  /* 0x000000040a0a7c20 */ /* 0x000fe20008410000 */
[----:B------:R-:W-:Y:S01]  /*b270*/  FMUL.FTZ R11, R11, UR4 ;  /* 0x000000040b0b7c20 */ /* 0x000fe20008410000 */
[----:B------:R-:W-:Y:S01]  /*b280*/  FMNMX3.FTZ R7, R7, R247, R238, !PT ;  /* 0x000000f707077276 */ /* 0x000fe200078100ee */
[----:B------:R-:W2:Y:S01]  /*b290*/  MUFU.TANH R28, R28 ;  /* 0x0000001c001c7308 */ /* 0x000ea20000002400 */
[----:B------:R-:W-:-:S02]  /*b2a0*/  UISETP.GE.U32.AND UP1, UPT, UR20, 0x3, UPT ;  /* 0x000000031400788c */ /* 0x000fc4000bf26070 */
[----:B------:R-:W-:-:S05]  /*b2b0*/  FMNMX3.FTZ R7, R7, R235, R49, !PT ;  /* 0x000000eb07077276 */ /* 0x000fca0007810031 */
[----:B------:R1:W3:Y:S01]  /*b2c0*/  MUFU.TANH R18, R10 ;  /* 0x0000000a00127308 */ /* 0x0002e20000002400 */
[----:B------:R-:W-:-:S07]  /*b2d0*/  FMNMX3.FTZ R7, R7, R223, R142, !PT ;  /* 0x000000df07077276 */ /* 0x000fce000781008e */
[----:B------:R1:W4:Y:S01]  /*b2e0*/  MUFU.TANH R17, R11 ;  /* 0x0000000b00117308 */ /* 0x0003220000002400 */
[-C--:B------:R-:W-:Y:S02]  /*b2f0*/  ISETP.GE.AND P4, PT, R4, R23.reuse, PT ;  /* 0x000000170400720c */ /* 0x080fe40003f86270 */
[----:B------:R-:W-:Y:S01]  /*b300*/  FMNMX3.FTZ R7, R7, R214, R43, !PT ;  /* 0x000000d607077276 */ /* 0x000fe2000781002b */
[----:B------:R-:W-:Y:S01]  /*b310*/  FMUL.FTZ R16, R29, UR4 ;  /* 0x000000041d107c20 */ /* 0x000fe20008410000 */
[----:B------:R-:W-:Y:S02]  /*b320*/  FSEL R250, R57, -INF , !P4 ;  /* 0xff80000039fa7808 */ /* 0x000fe40006000000 */
[-C--:B------:R-:W-:Y:S02]  /*b330*/  ISETP.GE.AND P4, PT, R5, R23.reuse, PT ;  /* 0x000000170500720c */ /* 0x080fe40003f86270 */
[----:B------:R-:W-:Y:S02]  /*b340*/  ISETP.GE.AND P5, PT, R6, R23, PT ;  /* 0x000000170600720c */ /* 0x000fe40003fa6270 */
[----:B------:R-:W-:Y:S01]  /*b350*/  FMNMX3.FTZ R15, R7, R141, R220, !PT ;  /* 0x0000008d070f7276 */ /* 0x000fe200078100dc */
[----:B--23--:R-:W-:Y:S10]  /*b360*/  BRA.U !UP1, `(.L_x_348) ;  /* 0x0000000509887547 */ /* 0x00cff4000b800000 */
[----:B------:R-:W2:Y:S04]  /*b370*/  LDL R219, [R1+0x20] ;  /* 0x0000200001db7983 */ /* 0x000ea80000100800 */
[----:B-1----:R-:W3:Y:S01]  /*b380*/  LDL R220, [R1+0x1c] ;  /* 0x00001c0001dc7983 */ /* 0x002ee20000100800 */
        /* <DEDUP_REMOVED lines=8> */
[----:B------:R-:W-:Y:S02]  /*b410*/  IMAD.U32 R8, RZ, RZ, UR13 ;  /* 0x0000000dff087e24 */ /* 0x000fe4000f8e00ff */
[----:B------:R-:W-:Y:S02]  /*b420*/  ULEA.HI.X UR13, UR10, UR13, UR11, 0x4, UP0 ;  /* 0x0000000d0a0d7291 */ /* 0x000fe400080f240b */
[----:B------:R-:W-:-:S02]  /*b430*/  IMAD.U32 R12, RZ, RZ, UR5 ;  /* 0x00000005ff0c7e24 */ /* 0x000fc4000f8e00ff */
[----:B------:R-:W-:Y:S01]  /*b440*/  IMAD.U32 R13, RZ, RZ, UR5 ;  /* 0x00000005ff0d7e24 */ /* 0x000fe2000f8e00ff */
[----:B--2---:R-:W-:Y:S01]  /*b450*/  @!P3 LEA R10, P1, R7, R219, 0x1 ;  /* 0x000000db070ab211 */ /* 0x004fe200078208ff */
[----:B------:R-:W-:-:S03]  /*b460*/  IMAD.U32 R7, RZ, RZ, UR16 ;  /* 0x00000010ff077e24 */ /* 0x000fc6000f8e00ff */
[-C--:B---3--:R-:W-:Y:S01]  /*b470*/  @!P3 LEA.HI.X R11, R9, R220.reuse, R8, 0x1, P1 ;  /* 0x000000dc090bb211 */ /* 0x088fe200008f0c08 */
[----:B------:R-:W-:Y:S01]  /*b480*/  IMAD.U32 R9, RZ, RZ, UR16 ;  /* 0x00000010ff097e24 */ /* 0x000fe2000f8e00ff */
[-C--:B------:R-:W-:Y:S01]  /*b490*/  @!P2 LEA R8, P1, R7, R219.reuse, 0x7 ;  /* 0x000000db0708a211 */ /* 0x080fe200078238ff */
[----:B------:R-:W-:Y:S02]  /*b4a0*/  IMAD.U32 R7, RZ, RZ, UR14 ;  /* 0x0000000eff077e24 */ /* 0x000fe4000f8e00ff */
[----:B------:R-:W-:Y:S01]  /*b4b0*/  @!PT LDS RZ, [RZ] ;  /* 0x00000000fffff984 */ /* 0x000fe20000000800 */
[----:B------:R-:W-:Y:S01]  /*b4c0*/  @!PT LDS RZ, [RZ] ;  /* 0x00000000fffff984 */ /* 0x000fe20000000800 */
[----:B------:R-:W-:Y:S01]  /*b4d0*/  @!PT LDS RZ, [RZ] ;  /* 0x00000000fffff984 */ /* 0x000fe20000000800 */
[----:B------:R1:W-:Y:S03]  /*b4e0*/  @!P3 LDGSTS.E.BYPASS.LTC128B.128 [R239+0x8000], desc[UR22][R10.64] ;  /* 0x080000000aefbfae */ /* 0x0003e6000b981a16 */
[-C--:B------:R-:W-:Y:S01]  /*b4f0*/  @!P2 LEA.HI.X R9, R9, R220.reuse, R7, 0x7, P1 ;  /* 0x000000dc0909a211 */ /* 0x080fe200008f3c07 */
[----:B------:R-:W-:Y:S01]  /*b500*/  IMAD.U32 R7, RZ, RZ, UR13 ;  /* 0x0000000dff077e24 */ /* 0x000fe2000f8e00ff */
[----:B------:R-:W-:Y:S01]  /*b510*/  @!P3 LEA R12, P1, R12, R219, 0x1 ;  /* 0x000000db0c0cb211 */ /* 0x000fe200078208ff */
[----:B------:R2:W-:Y:S03]  /*b520*/  @P3 STS.128 [R239+0x8000], RZ ;  /* 0x008000ffef003388 */ /* 0x0005e60000000c00 */
[----:B------:R-:W-:Y:S01]  /*b530*/  @!P3 LEA.HI.X R13, R13, R220, R7, 0x1, P1 ;  /* 0x000000dc0d0db211 */ /* 0x000fe200008f0c07 */
[----:B------:R-:W-:Y:S01]  /*b540*/  IMAD.U32 R7, RZ, RZ, UR5 ;  /* 0x00000005ff077e24 */ /* 0x000fe2000f8e00ff */
        /* <DEDUP_REMOVED lines=10> */
[----:B-1----:R-:W-:-:S02]  /*b5f0*/  IMAD.U32 R10, RZ, RZ, UR5 ;  /* 0x00000005ff0a7e24 */ /* 0x002fc4000f8e00ff */
[----:B------:R-:W-:Y:S02]  /*b600*/  IMAD.U32 R11, RZ, RZ, UR10 ;  /* 0x0000000aff0b7e24 */ /* 0x000fe4000f8e00ff */
[----:B---3--:R-:W-:Y:S01]  /*b610*/  IMAD.U32 R9, RZ, RZ, UR13 ;  /* 0x0000000dff097e24 */ /* 0x008fe2000f8e00ff */
[----:B------:R-:W-:Y:S01]  /*b620*/  @!P2 LEA R8, P1, R7, R219, 0x1 ;  /* 0x000000db0708a211 */ /* 0x000fe200078208ff */
[----:B------:R-:W-:-:S03]  /*b630*/  IMAD.U32 R7, RZ, RZ, UR10 ;  /* 0x0000000aff077e24 */ /* 0x000fc6000f8e00ff */
[----:B------:R-:W-:Y:S01]  /*b640*/  @!P2 LEA.HI.X R9, R10, R220, R9, 0x1, P1 ;  /* 0x000000dc0a09a211 */ /* 0x000fe200008f0c09 */
[----:B------:R-:W-:Y:S01]  /*b650*/  IMAD.U32 R10, RZ, RZ, UR11 ;  /* 0x0000000bff0a7e24 */ /* 0x000fe2000f8e00ff */
[----:B------:R-:W-:Y:S01]  /*b660*/  @!P3 LEA R7, P1, R7, UR5, 0x4 ;  /* 0x000000050707bc11 */ /* 0x000fe2000f8220ff */
[----:B-----5:R-:W-:Y:S02]  /*b670*/  IMAD.U32 R12, RZ, RZ, UR10 ;  /* 0x0000000aff0c7e24 */ /* 0x020fe4000f8e00ff */
[----:B------:R-:W-:Y:S01]  /*b680*/  IMAD.U32 R13, RZ, RZ, UR10 ;  /* 0x0000000aff0d7e24 */ /* 0x000fe2000f8e00ff */
[----:B------:R-:W-:Y:S01]  /*b690*/  @!P3 LEA.HI.X R11, R11, UR13, R10, 0x4, P1 ;  /* 0x0000000d0b0bbc11 */ /* 0x000fe200088f240a */
[----:B------:R-:W-:Y:S01]  /*b6a0*/  @!PT LDS RZ, [RZ] ;  /* 0x00000000fffff984 */ /* 0x000fe20000000800 */
[----:B------:R-:W-:Y:S01]  /*b6b0*/  @!PT LDS RZ, [RZ] ;  /* 0x00000000fffff984 */ /* 0x000fe20000000800 */
[----:B------:R-:W-:Y:S01]  /*b6c0*/  @!PT LDS RZ, [RZ] ;  /* 0x00000000fffff984 */ /* 0x000fe20000000800 */
[----:B------:R1:W-:Y:S01]  /*b6d0*/  @!P2 LDGSTS.E.BYPASS.LTC128B.128 [R239+0xa800], desc[UR22][R8.64+0x80] ;  /* 0x0a80008008efafae */ /* 0x0003e2000b981a16 */
[----:B------:R-:W-:-:S03]  /*b6e0*/  @!P3 LEA R10, P1, R7, R219, 0x1 ;  /* 0x000000db070ab211 */ /* 0x000fc600078208ff */
[----:B------:R2:W-:Y:S01]  /*b6f0*/  @P2 STS.128 [R239+0xa800], RZ ;  /* 0x00a800ffef002388 */ /* 0x0005e20000000c00 */
[----:B------:R-:W-:Y:S02]  /*b700*/  @!P3 LEA.HI.X R11, R7, R220, R11, 0x1, P1 ;  /* 0x000000dc070bb211 */ /* 0x000fe400008f0c0b */
[----:B------:R-:W-:Y:S01]  /*b710*/  @!P2 LEA R7, P1, R12, UR5, 0x4 ;  /* 0x000000050c07ac11 */ /* 0x000fe2000f8220ff */
[----:B------:R-:W-:Y:S02]  /*b720*/  IMAD.U32 R12, RZ, RZ, UR11 ;  /* 0x0000000bff0c7e24 */ /* 0x000fe4000f8e00ff */
[----:B------:R-:W-:Y:S01]  /*b730*/  @!PT LDS RZ, [RZ] ;  /* 0x00000000fffff984 */ /* 0x000fe20000000800 */
[----:B------:R-:W-:Y:S01]  /*b740*/  @!PT LDS RZ, [RZ] ;  /* 0x00000000fffff984 */ /* 0x000fe20000000800 */
[----:B------:R-:W-:Y:S01]  /*b750*/  @!PT LDS RZ, [RZ] ;  /* 0x00000000fffff984 */ /* 0x000fe20000000800 */
[----:B------:R3:W-:Y:S03]  /*b760*/  @!P3 LDGSTS.E.BYPASS.LTC128B.128 [R239+0x9000], desc[UR22][R10.64] ;  /* 0x090000000aefbfae */ /* 0x0007e6000b981a16 */
[----:B------:R-:W-:Y:S01]  /*b770*/  @!P2 LEA.HI.X R13, R13, UR13, R12, 0x4, P1 ;  /* 0x0000000d0d0dac11 */ /* 0x000fe200088f240c */
[----:B------:R2:W-:Y:S01]  /*b780*/  @P3 STS.128 [R239+0x9000], RZ ;  /* 0x009000ffef003388 */ /* 0x0005e20000000c00 */
[----:B------:R-:W-:-:S04]  /*b790*/  @!P2 LEA R12, P1, R7, R219, 0x1 ;  /* 0x000000db070ca211 */ /* 0x000fc800078208ff */
[----:B------:R-:W-:-:S05]  /*b7a0*/  @!P2 LEA.HI.X R13, R7, R220, R13, 0x1, P1 ;  /* 0x000000dc070da211 */ /* 0x000fca00008f0c0d */
[----:B------:R-:W-:Y:S01]  /*b7b0*/  @!PT LDS RZ, [RZ] ;  /* 0x00000000fffff984 */ /* 0x000fe20000000800 */
[----:B------:R-:W-:Y:S01]  /*b7c0*/  @!PT LDS RZ, [RZ] ;  /* 0x00000000fffff984 */ /* 0x000fe20000000800 */
[----:B------:R-:W-:Y:S01]  /*b7d0*/  @!PT LDS RZ, [RZ] ;  /* 0x00000000fffff984 */ /* 0x000fe20000000800 */
[----:B------:R2:W-:Y:S01]  /*b7e0*/  @!P2 LDGSTS.E.BYPASS.LTC128B.128 [R239+0xb000], desc[UR22][R12.64+0x80] ;  /* 0x0b0000800cefafae */ /* 0x0005e2000b981a16 */
[----:B-1----:R-:W-:-:S03]  /*b7f0*/  IMAD.U32 R8, RZ, RZ, UR10 ;  /* 0x0000000aff087e24 */ /* 0x002fc6000f8e00ff */
[----:B------:R2:W-:Y:S01]  /*b800*/  @P2 STS.128 [R239+0xb000], RZ ;  /* 0x00b000ffef002388 */ /* 0x0005e20000000c00 */
[----:B------:R-:W-:Y:S01]  /*b810*/  IMAD.U32 R9, RZ, RZ, UR10 ;  /* 0x0000000aff097e24 */ /* 0x000fe2000f8e00ff */
[----:B------:R-:W-:Y:S01]  /*b820*/  @!P3 LEA R7, P1, R8, UR5, 0x5 ;  /* 0x000000050807bc11 */ /* 0x000fe2000f8228ff */
[----:B------:R-:W-:-:S05]  /*b830*/  IMAD.U32 R8, RZ, RZ, UR11 ;  /* 0x0000000bff087e24 */ /* 0x000fca000f8e00ff */
[----:B------:R-:W-:Y:S01]  /*b840*/  @!P3 LEA.HI.X R9, R9, UR13, R8, 0x5, P1 ;  /* 0x0000000d0909bc11 */ /* 0x000fe200088f2c08 */
[----:B------:R-:W-:Y:S01]  /*b850*/  IMAD.U32 R8, RZ, RZ, UR10 ;  /* 0x0000000aff087e24 */ /* 0x000fe2000f8e00ff */
[----:B---3--:R-:W-:-:S04]  /*b860*/  @!P3 LEA R10, P1, R7, R219, 0x1 ;  /* 0x000000db070ab211 */ /* 0x008fc800078208ff */
[----:B------:R-:W-:Y:S01]  /*b870*/  @!P3 LEA.HI.X R11, R7, R220, R9, 0x1, P1 ;  /* 0x000000dc070bb211 */ /* 0x000fe200008f0c09 */
[----:B------:R-:W-:Y:S01]  /*b880*/  IMAD.U32 R9, RZ, RZ, UR10 ;  /* 0x0000000aff097e24 */ /* 0x000fe2000f8e00ff */
        /* <DEDUP_REMOVED lines=16> */
.L_x_348:
[----:B------:R-:W-:Y:S01]  /*b990*/  FMNMX3.FTZ R7, R15, R61, R221, !PT ;  /* 0x0000003d0f077276 */ /* 0x000fe200078100dd */
[----:B------:R-:W-:Y:S01]  /*b9a0*/  STL [R1+0xac], R239 ;  /* 0x0000acef01007387 */ /* 0x000fe20000100800 */
[----:B--2---:R-:W-:Y:S01]  /*b9b0*/  FSEL R9, R216, -INF , !P5 ;  /* 0xff800000d8097808 */ /* 0x004fe20006800000 */
[----:B------:R-:W-:Y:S01]  /*b9c0*/  FMUL.FTZ R8, R30, UR4 ;  /* 0x000000041e087c20 */ /* 0x000fe20008410000 */
[----:B------:R-:W-:Y:S01]  /*b9d0*/  ISETP.GE.AND P1, PT, R4, R21, PT ;  /* 0x000000150400720c */ /* 0x000fe20003f26270 */
[----:B-1----:R-:W1:Y:S01]  /*b9e0*/  SHFL.BFLY PT, R11, R7, 0x2, 0x1f ;  /* 0x0c401f00070b7f89 */ /* 0x002e6200000e0000 */
[----:B------:R-:W-:Y:S01]  /*b9f0*/  FMNMX3.FTZ R4, R133, R9, R35, !PT ;  /* 0x0000000985047276 */ /* 0x000fe20007810023 */
[----:B------:R2:W-:Y:S01]  /*ba00*/  MUFU.TANH R29, R8 ;  /* 0x00000008001d7308 */ /* 0x0005e20000002400 */
[----:B------:R-:W-:Y:S01]  /*ba10*/  FSEL R32, R27, -INF , !P4 ;  /* 0xff8000001b207808 */ /* 0x000fe20006000000 */
[----:B------:R-:W-:Y:S01]  /*ba20*/  STL [R1+0xa8], R233 ;  /* 0x0000a8e901007387 */ /* 0x000fe20000100800 */
[----:B------:R-:W-:Y:S01]  /*ba30*/  FMNMX3.FTZ R4, R4, R36, R25, !PT ;  /* 0x0000002404047276 */ /* 0x000fe20007810019 */
[----:B------:R-:W-:Y:S01]  /*ba40*/  FMUL.FTZ R10, R45, UR4 ;  /* 0x000000042d0a7c20 */ /* 0x000fe20008410000 */
[-C--:B------:R-:W-:Y:S01]  /*ba50*/  ISETP.GE.AND P5, PT, R2, R23.reuse, PT ;  /* 0x000000170200720c */ /* 0x080fe20003fa6270 */
[----:B------:R-:W-:Y:S01]  /*ba60*/  STL [R1+0xa4], R232 ;  /* 0x0000a4e801007387 */ /* 0x000fe20000100800 */
[----:B------:R-:W-:Y:S01]  /*ba70*/  FMNMX3.FTZ R4, R4, R246, R244, !PT ;  /* 0x000000f604047276 */ /* 0x000fe200078100f4 */
[----:B------:R-:W3:Y:S01]  /*ba80*/  MUFU.TANH R16, R16 ;  /* 0x0000001000107308 */ /* 0x000ee20000002400 */
[-C--:B------:R-:W-:Y:S01]  /*ba90*/  ISETP.GE.AND P4, PT, R3, R23.reuse, PT ;  /* 0x000000170300720c */ /* 0x080fe20003f86270 */
[----:B------:R3:W-:Y:S01]  /*baa0*/  STL [R1+0xa0], R230 ;  /* 0x0000a0e601007387 */ /* 0x0007e20000100800 */
[----:B------:R-:W-:Y:S01]  /*bab0*/  FMNMX3.FTZ R4, R4, R228, R50, !PT ;  /* 0x000000e404047276 */ /* 0x000fe20007810032 */
[----:B------:R-:W-:Y:S01]  /*bac0*/  FMUL.FTZ R12, R31, UR4 ;  /* 0x000000041f0c7c20 */ /* 0x000fe20008410000 */
[----:B------:R-:W-:Y:S01]  /*bad0*/  FSEL R53, R19, -INF , !P4 ;  /* 0xff80000013357808 */ /* 0x000fe20006000000 */
[----:B------:R-:W-:Y:S01]  /*bae0*/  STL [R1+0x9c], R132 ;  /* 0x00009c8401007387 */ /* 0x000fe20000100800 */
[----:B------:R-:W-:Y:S01]  /*baf0*/  ISETP.GE.AND P4, PT, R0, R23, PT ;  /* 0x000000170000720c */ /* 0x000fe20003f86270 */
[----:B------:R-:W-:Y:S01]  /*bb00*/  FMUL.FTZ R13, R46, UR4 ;  /* 0x000000042e0d7c20 */ /* 0x000fe20008410000 */
[----:B--2---:R-:W-:Y:S01]  /*bb10*/  FMUL.FTZ R8, R44, UR4 ;  /* 0x000000042c087c20 */ /* 0x004fe20008410000 */
[----:B------:R2:W-:Y:S01]  /*bb20*/  STL [R1+0x98], R22 ;  /* 0x0000981601007387 */ /* 0x0005e20000100800 */
[----:B------:R-:W-:Y:S01]  /*bb30*/  FMNMX3.FTZ R4, R4, R213, R211, !PT ;  /* 0x000000d504047276 */ /* 0x000fe200078100d3 */
[----:B------:R-:W-:Y:S01]  /*bb40*/  FMUL.FTZ R15, R47, UR4 ;  /* 0x000000042f0f7c20 */ /* 0x000fe20008410000 */
[----:B------:R2:W-:Y:S01]  /*bb50*/  MUFU.TANH R27, R8 ;  /* 0x00000008001b7308 */ /* 0x0005e20000002400 */
[----:B----4-:R-:W-:Y:S01]  /*bb60*/  FSEL R52, R17, -INF , !P4 ;  /* 0xff80000011347808 */ /* 0x010fe20006000000 */
[----:B------:R-:W-:Y:S01]  /*bb70*/  STL [R1+0x2c], R32 ;  /* 0x00002c2001007387 */ /* 0x000fe20000100800 */
[----:B------:R-:W-:Y:S01]  /*bb80*/  ISETP.GE.AND P4, PT, R6, R21, PT ;  /* 0x000000150600720c */ /* 0x000fe20003f86270 */
[----:B------:R-:W4:Y:S01]  /*bb90*/  LDCU UR4, c[0x0][0x45c] ;  /* 0x00008b80ff0477ac */ /* 0x000f220008000800 */
[----:B-1----:R-:W-:Y:S01]  /*bba0*/  FMNMX.FTZ R17, R7, R11, !PT ;  /* 0x0000000b07117209 */ /* 0x002fe20007810000 */
[----:B------:R-:W-:Y:S02]  /*bbb0*/  STL [R1+0xb0], R23 ;  /* 0x0000b01701007387 */ /* 0x000fe40000100800 */
[----:B------:R1:W-:Y:S01]  /*bbc0*/  MUFU.TANH R19, R12 ;  /* 0x0000000c00137308 */ /* 0x0003e20000002400 */
[----:B------:R-:W-:-:S02]  /*bbd0*/  FSEL R30, R42, -INF , !P1 ;  /* 0xff8000002a1e7808 */ /* 0x000fc40004800000 */
[----:B---3--:R-:W-:-:S05]  /*bbe0*/  MOV R230, R62 ;  /* 0x0000003e00e67202 */ /* 0x008fca0000000f00 */
[----:B------:R-:W-:Y:S01]  /*bbf0*/  MUFU.TANH R13, R13 ;  /* 0x0000000d000d7308 */ /* 0x000fe20000002400 */
[----:B--2---:R-:W-:Y:S02]  /*bc00*/  FSEL R22, R18, -INF , !P5 ;  /* 0xff80000012167808 */ /* 0x004fe40006800000 */
[----:B------:R-:W-:-:S05]  /*bc10*/  ISETP.GE.AND P5, PT, R6, R20, PT ;  /* 0x000000140600720c */ /* 0x000fca0003fa6270 */
[----:B------:R-:W2:Y:S01]  /*bc20*/  MUFU.TANH R18, R10 ;  /* 0x0000000a00127308 */ /* 0x000ea20000002400 */
[----:B------:R-:W-:Y:S01]  /*bc30*/  FMNMX3.FTZ R6, R4, R251, R250, !PT ;  /* 0x000000fb04067276 */ /* 0x000fe200078100fa */
[----:B------:R-:W-:Y:S01]  /*bc40*/  STL [R1+0x24], R22 ;  /* 0x0000241601007387 */ /* 0x000fe20000100800 */
[----:B------:R-:W-:Y:S02]  /*bc50*/  FSEL R8, R217, -INF , !P5 ;  /* 0xff800000d9087808 */ /* 0x000fe40006800000 */
[----:B------:R-:W-:Y:S01]  /*bc60*/  FMNMX3.FTZ R7, R6, R32, R53, !PT ;  /* 0x0000002006077276 */ /* 0x000fe20007810035 */
[----:B------:R-:W-:Y:S01]  /*bc70*/  STL [R1+0xd0], R250 ;  /* 0x0000d0fa01007387 */ /* 0x000fe20000100800 */
[----:B------:R-:W-:Y:S01]  /*bc80*/  FMNMX3.FTZ R4, R135, R8, R37, !PT ;  /* 0x0000000887047276 */ /* 0x000fe20007810025 */
[----:B------:R-:W3:Y:S01]  /*bc90*/  MUFU.TANH R15, R15 ;  /* 0x0000000f000f7308 */ /* 0x000ee20000002400 */
[----:B------:R-:W-:Y:S01]  /*bca0*/  ISETP.GE.AND P5, PT, R5, R20, PT ;  /* 0x000000140500720c */ /* 0x000fe20003fa6270 */
[----:B------:R-:W-:Y:S01]  /*bcb0*/  STL [R1+0xb4], R20 ;  /* 0x0000b41401007387 */ /* 0x000fe20000100800 */
[----:B------:R-:W-:-:S02]  /*bcc0*/  FMNMX3.FTZ R6, R4, R39, R38, !PT ;  /* 0x0000002704067276 */ /* 0x000fc40007810026 */
[----:B------:R-:W-:Y:S01]  /*bcd0*/  FMNMX3.FTZ R4, R7, R22, R52, !PT ;  /* 0x0000001607047276 */ /* 0x000fe20007810034 */
[----:B-1----:R-:W-:Y:S01]  /*bce0*/  SHFL.BFLY PT, R12, R17, 0x1, 0x1f ;  /* 0x0c201f00110c7f89 */ /* 0x002fe200000e0000 */
[----:B------:R-:W-:Y:S02]  /*bcf0*/  FMNMX3.FTZ R6, R6, R248, R237, !PT ;  /* 0x000000f806067276 */ /* 0x000fe400078100ed */
[----:B------:R-:W-:Y:S01]  /*bd00*/  FSEL R31, R28, -INF , !P5 ;  /* 0xff8000001c1f7808 */ /* 0x000fe20006800000 */
[----:B------:R-:W1:Y:S01]  /*bd10*/  SHFL.BFLY PT, R11, R4, 0x2, 0x1f ;  /* 0x0c401f00040b7f89 */ /* 0x000e6200000e0000 */
[----:B------:R-:W-:Y:S02]  /*bd20*/  FMNMX3.FTZ R7, R6, R229, R51, !PT ;  /* 0x000000e506077276 */ /* 0x000fe40007810033 */
[----:B------:R-:W-:Y:S01]  /*bd30*/  ISETP.GE.AND P5, PT, R3, R20, PT ;  /* 0x000000140300720c */ /* 0x000fe20003fa6270 */
[----:B------:R4:W-:Y:S01]  /*bd40*/  STL [R1+0xc8], R31 ;  /* 0x0000c81f01007387 */ /* 0x0009e20000100800 */
[----:B------:R-:W-:-:S02]  /*bd50*/  FSEL R6, R218, -INF , !P4 ;  /* 0xff800000da067808 */ /* 0x000fc40006000000 */
[----:B------:R-:W-:Y:S02]  /*bd60*/  ISETP.GE.AND P4, PT, R0, R20, PT ;  /* 0x000000140000720c */ /* 0x000fe40003f86270 */
[----:B------:R-:W-:Y:S02]  /*bd70*/  FSEL R45, R16, -INF , !P5 ;  /* 0xff800000102d7808 */ /* 0x000fe40006800000 */
[----:B--2---:R-:W-:Y:S02]  /*bd80*/  FSEL R16, R18, -INF , !P4 ;  /* 0xff80000012107808 */ /* 0x004fe40006000000 */
[----:B------:R-:W-:Y:S02]  /*bd90*/  FMNMX3.FTZ R10, R7, R63, R209, !PT ;  /* 0x0000003f070a7276 */ /* 0x000fe400078100d1 */
[----:B------:R-:W-:Y:S01]  /*bda0*/  FMNMX3.FTZ R7, R143, R6, R40, !PT ;  /* 0x000000068f077276 */ /* 0x000fe20007810028 */
[----:B------:R-:W-:Y:S01]  /*bdb0*/  STL [R1+0x18], R16 ;  /* 0x0000181001007387 */ /* 0x000fe20000100800 */
[----:B------:R-:W-:-:S02]  /*bdc0*/  ISETP.GE.AND P5, PT, R2, R20, PT ;  /* 0x000000140200720c */ /* 0x000fc40003fa6270 */
[----:B------:R-:W-:Y:S01]  /*bdd0*/  FMNMX3.FTZ R10, R10, R208, R210, !PT ;  /* 0x000000d00a0a7276 */ /* 0x000fe200078100d2 */
[----:B------:R-:W2:Y:S01]  /*bde0*/  LDL.LU R54, [R1+0x44] ;  /* 0x0000440001367983 */ /* 0x000ea20000300800 */
[----:B------:R-:W-:Y:S02]  /*bdf0*/  FMNMX3.FTZ R7, R7, R41, R26, !PT ;  /* 0x0000002907077276 */ /* 0x000fe4000781001a */
[----:B------:R-:W-:Y:S01]  /*be00*/  FSEL R46, R27, -INF , !P5 ;  /* 0xff8000001b2e7808 */ /* 0x000fe20006800000 */
[----:B------:R-:W-:Y:S01]  /*be10*/  IMAD.MOV.U32 R27, RZ, RZ, R252 ;  /* 0x000000ffff1b7224 */ /* 0x000fe200078e00fc */
[----:B------:R-:W-:Y:S02]  /*be20*/  FMNMX3.FTZ R10, R10, R31, R45, !PT ;  /* 0x0000001f0a0a7276 */ /* 0x000fe4000781002d */
[----:B------:R-:W-:Y:S02]  /*be30*/  ISETP.GE.AND P5, PT, R5, R21, PT ;  /* 0x000000150500720c */ /* 0x000fe40003fa6270 */
[----:B------:R-:W-:-:S02]  /*be40*/  FMNMX3.FTZ R7, R7, R249, R245, !PT ;  /* 0x000000f907077276 */ /* 0x000fc400078100f5 */
[----:B------:R-:W-:Y:S02]  /*be50*/  FMNMX3.FTZ R5, R10, R46, R16, !PT ;  /* 0x0000002e0a057276 */ /* 0x000fe40007810010 */
[-C--:B------:R-:W-:Y:S02]  /*be60*/  ISETP.GE.AND P1, PT, R2, R21.reuse, PT ;  /* 0x000000150200720c */ /* 0x080fe40003f26270 */
[----:B------:R-:W-:Y:S01]  /*be70*/  FMNMX3.FTZ R2, R7, R236, R231, !PT ;  /* 0x000000ec07027276 */ /* 0x000fe200078100e7 */
[----:B------:R-:W3:Y:S01]  /*be80*/  SHFL.BFLY PT, R10, R5, 0x2, 0x1f ;  /* 0x0c401f00050a7f89 */ /* 0x000ee200000e0000 */
[----:B------:R-:W-:Y:S02]  /*be90*/  ISETP.GE.AND P4, PT, R3, R21, PT ;  /* 0x000000150300720c */ /* 0x000fe40003f86270 */
[----:B------:R-:W-:Y:S02]  /*bea0*/  FMNMX3.FTZ R2, R2, R27, R215, !PT ;  /* 0x0000001b02027276 */ /* 0x000fe400078100d7 */
[----:B----4-:R-:W-:-:S02]  /*beb0*/  FSEL R31, R29, -INF , !P5 ;  /* 0xff8000001d1f7808 */ /* 0x010fc40006800000 */
[----:B------:R-:W-:Y:S02]  /*bec0*/  ISETP.GE.AND P5, PT, R0, R21, PT ;  /* 0x000000150000720c */ /* 0x000fe40003fa6270 */
[----:B------:R-:W-:Y:S02]  /*bed0*/  FSEL R139, R19, -INF , !P4 ;  /* 0xff800000138b7808 */ /* 0x000fe40006000000 */
[----:B------:R-:W-:Y:S02]  /*bee0*/  FMNMX3.FTZ R0, R2, R230, R30, !PT ;  /* 0x000000e602007276 */ /* 0x000fe4000781001e */
[----:B-1----:R-:W-:Y:S02]  /*bef0*/  FMNMX.FTZ R3, R4, R11, !PT ;  /* 0x0000000b04037209 */ /* 0x002fe40007810000 */
[----:B------:R-:W-:Y:S02]  /*bf00*/  FSEL R138, R13, -INF , !P1 ;  /* 0xff8000000d8a7808 */ /* 0x000fe40004800000 */
[----:B---3--:R-:W-:-:S02]  /*bf10*/  FSEL R136, R15, -INF , !P5 ;  /* 0xff8000000f887808 */ /* 0x008fc40006800000 */
[----:B------:R-:W-:Y:S01]  /*bf20*/  FMNMX3.FTZ R0, R0, R31, R139, !PT ;  /* 0x0000001f00007276 */ /* 0x000fe2000781008b */
[----:B------:R-:W1:Y:S03]  /*bf30*/  SHFL.BFLY PT, R11, R3, 0x1, 0x1f ;  /* 0x0c201f00030b7f89 */ /* 0x000e6600000e0000 */
[----:B------:R-:W-:Y:S02]  /*bf40*/  FMNMX3.FTZ R0, R0, R138, R136, !PT ;  /* 0x0000008a00007276 */ /* 0x000fe40007810088 */
[----:B------:R-:W-:-:S03]  /*bf50*/  FMNMX.FTZ R137, R17, R12, !PT ;  /* 0x0000000c11897209 */ /* 0x000fc60007810000 */
[----:B------:R-:W3:Y:S01]  /*bf60*/  SHFL.BFLY PT, R7, R0, 0x2, 0x1f ;  /* 0x0c401f0000077f89 */ /* 0x000ee200000e0000 */
[C---:B------:R-:W-:Y:S01]  /*bf70*/  FSETP.NEU.FTZ.AND P4, PT, R137.reuse, -INF , PT ;  /* 0xff8000008900780b */ /* 0x040fe20003f9d000 */
[----:B------:R-:W-:Y:S01]  /*bf80*/  FMUL.FTZ R2, R137, UR4 ;  /* 0x0000000489027c20 */ /* 0x000fe20008410000 */
[----:B------:R-:W-:-:S04]  /*bf90*/  FMNMX.FTZ R4, R5, R10, !PT ;  /* 0x0000000a05047209 */ /* 0x000fc80007810000 */
[----:B------:R-:W-:Y:S01]  /*bfa0*/  FSEL R2, R2, RZ, P4 ;  /* 0x000000ff02027208 */ /* 0x000fe20002000000 */
[----:B------:R-:W4:Y:S04]  /*bfb0*/  SHFL.BFLY PT, R10, R4, 0x1, 0x1f ;  /* 0x0c201f00040a7f89 */ /* 0x000f2800000e0000 */
[----:B------:R-:W-:-:S04]  /*bfc0*/  FFMA.FTZ R5, R33, UR4, -R2 ;  /* 0x0000000421057c23 */ /* 0x000fc80008010802 */
[----:B------:R4:W-:Y:S01]  /*bfd0*/  MUFU.EX2 R140, R5 ;  /* 0x00000005008c7308 */ /* 0x0009e20000000800 */
[----:B-1----:R-:W-:-:S04]  /*bfe0*/  FMNMX.FTZ R232, R3, R11, !PT ;  /* 0x0000000b03e87209 */ /* 0x002fc80007810000 */
[C---:B------:R-:W-:Y:S01]  /*bff0*/  FSETP.NEU.FTZ.AND P5, PT, R232.reuse, -INF , PT ;  /* 0xff800000e800780b */ /* 0x040fe20003fbd000 */
[----:B------:R-:W-:Y:S01]  /*c000*/  FMUL.FTZ R3, R232, UR4 ;  /* 0x00000004e8037c20 */ /* 0x000fe20008410000 */
[----:B---3--:R-:W-:Y:S01]  /*c010*/  FMNMX.FTZ R0, R0, R7, !PT ;  /* 0x0000000700007209 */ /* 0x008fe20007810000 */
[----:B----4-:R-:W-:-:S04]  /*c020*/  FFMA.FTZ R5, R34, UR4, -R2 ;  /* 0x0000000422057c23 */ /* 0x010fc80008010802 */
[----:B------:R1:W-:Y:S01]  /*c030*/  MUFU.EX2 R44, R5 ;  /* 0x00000005002c7308 */ /* 0x0003e20000000800 */
[----:B------:R-:W-:Y:S02]  /*c040*/  FSEL R3, R3, RZ, P5 ;  /* 0x000000ff03037208 */ /* 0x000fe40002800000 */
[----:B------:R-:W-:Y:S01]  /*c050*/  FMNMX.FTZ R18, R4, R10, !PT ;  /* 0x0000000a04127209 */ /* 0x000fe20007810000 */
[----:B-1----:R-:W-:-:S04]  /*c060*/  FFMA.FTZ R5, R24, UR4, -R2 ;  /* 0x0000000418057c23 */ /* 0x002fc80008010802 */
[----:B------:R1:W-:Y:S01]  /*c070*/  MUFU.EX2 R20, R5 ;  /* 0x0000000500147308 */ /* 0x0003e20000000800 */
[--C-:B------:R-:W-:Y:S01]  /*c080*/  FFMA.FTZ R4, R35, UR4, -R3.reuse ;  /* 0x0000000423047c23 */ /* 0x100fe20008010803 */
[----:B------:R-:W3:Y:S01]  /*c090*/  S2UR UR13, SR_CgaCtaId ;  /* 0x00000000000d79c3 */ /* 0x000ee20000008800 */
[----:B-1----:R-:W1:Y:S05]  /*c0a0*/  SHFL.BFLY PT, R5, R0, 0x1, 0x1f ;  /* 0x0c201f0000057f89 */ /* 0x002e6a00000e0000 */
[----:B------:R4:W3:Y:S01]  /*c0b0*/  MUFU.EX2 R16, R4 ;  /* 0x0000000400107308 */ /* 0x0008e20000000800 */
[----:B------:R-:W-:Y:S01]  /*c0c0*/  FMUL.FTZ R32, R18, UR4 ;  /* 0x0000000412207c20 */ /* 0x000fe20008410000 */
[----:B----4-:R-:W-:Y:S01]  /*c0d0*/  FFMA.FTZ R4, R36, UR4, -R3 ;  /* 0x0000000424047c23 */ /* 0x010fe20008010803 */
[----:B------:R-:W-:-:S04]  /*c0e0*/  MOV R36, R18 ;  /* 0x0000001200247202 */ /* 0x000fc80000000f00 */
[----:B------:R-:W-:-:S04]  /*c0f0*/  FSETP.NEU.FTZ.AND P1, PT, R36, -INF , PT ;  /* 0xff8000002400780b */ /* 0x000fc80003f3d000 */
[----:B------:R-:W-:Y:S01]  /*c100*/  FSEL R32, R32, RZ, P1 ;  /* 0x000000ff20207208 */ /* 0x000fe20000800000 */
[----:B------:R4:W-:Y:S01]  /*c110*/  MUFU.EX2 R12, R4 ;  /* 0x00000004000c7308 */ /* 0x0009e20000000800 */
[----:B-1----:R-:W-:-:S03]  /*c120*/  FMNMX.FTZ R252, R0, R5, !PT ;  /* 0x0000000500fc7209 */ /* 0x002fc60007810000 */
[----:B------:R-:W-:Y:S02]  /*c130*/  FFMA.FTZ R0, R37, UR4, -R32 ;  /* 0x0000000425007c23 */ /* 0x000fe40008010820 */
[----:B------:R-:W-:Y:S02]  /*c140*/  FMUL.FTZ R33, R252, UR4 ;  /* 0x00000004fc217c20 */ /* 0x000fe40008410000 */
[----:B------:R1:W-:Y:S01]  /*c150*/  MUFU.EX2 R48, R0 ;  /* 0x0000000000307308 */ /* 0x0003e20000000800 */
[----:B----4-:R-:W-:-:S07]  /*c160*/  FFMA.FTZ R4, R25, UR4, -R3 ;  /* 0x0000000419047c23 */ /* 0x010fce0008010803 */
[----:B------:R4:W-:Y:S01]  /*c170*/  MUFU.EX2 R23, R4 ;  /* 0x0000000400177308 */ /* 0x0009e20000000800 */
[----:B-1----:R-:W-:Y:S01]  /*c180*/  FFMA.FTZ R0, R39, UR4, -R32 ;  /* 0x0000000427007c23 */ /* 0x002fe20008010820 */
[----:B------:R-:W-:-:S06]  /*c190*/  UMOV UR5, 0x400 ;  /* 0x0000040000057882 */ /* 0x000fcc0000000000 */
[----:B------:R1:W-:Y:S01]  /*c1a0*/  MUFU.EX2 R250, R0 ;  /* 0x0000000000fa7308 */ /* 0x0003e20000000800 */
[----:B---3--:R-:W-:Y:S01]  /*c1b0*/  ULEA UR5, UR13, UR5, 0x18 ;  /* 0x000000050d057291 */ /* 0x008fe2000f8ec0ff */
[----:B----4-:R-:W-:Y:S02]  /*c1c0*/  FSEL R4, R137, RZ, P4 ;  /* 0x000000ff89047208 */ /* 0x010fe40002000000 */
[----:B------:R-:W-:-:S04]  /*c1d0*/  FSETP.NEU.FTZ.AND P4, PT, R252, -INF , PT ;  /* 0xff800000fc00780b */ /* 0x000fc80003f9d000 */
[----:B------:R-:W-:Y:S01]  /*c1e0*/  FSEL R33, R33, RZ, P4 ;  /* 0x000000ff21217208 */ /* 0x000fe20002000000 */
[----:B-1----:R-:W-:Y:S01]  /*c1f0*/  FFMA.FTZ R0, R38, UR4, -R32 ;  /* 0x0000000426007c23 */ /* 0x002fe20008010820 */
[----:B------:R-:W-:Y:S03]  /*c200*/  STL [R1+0x14], R137 ;  /* 0x0000148901007387 */ /* 0x000fe60000100800 */
[----:B------:R1:W-:Y:S01]  /*c210*/  MUFU.EX2 R7, R0 ;  /* 0x0000000000077308 */ /* 0x0003e20000000800 */
[----:B------:R-:W-:Y:S04]  /*c220*/  STL [R1+0xb8], R21 ;  /* 0x0000b81501007387 */ /* 0x000fe80000100800 */
[----:B------:R3:W-:Y:S01]  /*c230*/  STL [R1+0xcc], R30 ;  /* 0x0000cc1e01007387 */ /* 0x0007e20000100800 */
[----:B------:R-:W-:Y:S01]  /*c240*/  FADD.FTZ R4, R134, -R4 ;  /* 0x8000000486047221 */ /* 0x000fe20000010000 */
[----:B------:R-:W-:-:S02]  /*c250*/  IMAD.MOV.U32 R134, RZ, RZ, R16 ;  /* 0x000000ffff867224 */ /* 0x000fc400078e0010 */
[----:B------:R-:W-:Y:S01]  /*c260*/  STL [R1+0x10], R232 ;  /* 0x000010e801007387 */ /* 0x000fe20000100800 */
[----:B-1----:R-:W-:-:S03]  /*c270*/  FFMA.FTZ R0, R40, UR4, -R33 ;  /* 0x0000000428007c23 */ /* 0x002fc60008010821 */
[----:B------:R-:W-:Y:S01]  /*c280*/  STL [R1+0xc], R18 ;  /* 0x00000c1201007387 */ /* 0x000fe20000100800 */
[----:B---3--:R1:W-:Y:S01]  /*c290*/  MUFU.EX2 R30, R0 ;  /* 0x00000000001e7308 */ /* 0x0083e20000000800 */
[----:B------:R-:W-:Y:S01]  /*c2a0*/  FMUL.FTZ R28, R4, UR4 ;  /* 0x00000004041c7c20 */ /* 0x000fe20008410000 */
[----:B-1----:R-:W-:-:S06]  /*c2b0*/  FFMA.FTZ R0, R41, UR4, -R33 ;  /* 0x0000000429007c23 */ /* 0x002fcc0008010821 */
[----:B------:R1:W-:Y:S01]  /*c2c0*/  MUFU.EX2 R132, R0 ;  /* 0x0000000000847308 */ /* 0x0003e20000000800 */
[----:B------:R-:W-:Y:S01]  /*c2d0*/  FFMA.FTZ R14, R14, UR4, -R2 ;  /* 0x000000040e0e7c23 */ /* 0x000fe20008010802 */
[----:B------:R-:W-:Y:S01]  /*c2e0*/  FFMA.FTZ R9, R9, UR4, -R3 ;  /* 0x0000000409097c23 */ /* 0x000fe20008010803 */
[----:B-1----:R-:W-:-:S05]  /*c2f0*/  FSEL R0, R232, RZ, P5 ;  /* 0x000000ffe8007208 */ /* 0x002fca0002800000 */
[----:B------:R-:W-:-:S04]  /*c300*/  FADD.FTZ R0, R133, -R0 ;  /* 0x8000000085007221 */ /* 0x000fc80000010000 */
[----:B------:R-:W-:Y:S01]  /*c310*/  FMUL.FTZ R38, R0, UR4 ;  /* 0x0000000400267c20 */ /* 0x000fe20008410000 */
[----:B------:R-:W-:Y:S01]  /*c320*/  FSEL R0, R252, RZ, P4 ;  /* 0x000000fffc007208 */ /* 0x000fe20002000000 */
[----:B------:R-:W-:Y:S01]  /*c330*/  MUFU.EX2 R29, R14 ;  /* 0x0000000e001d7308 */ /* 0x000fe20000000800 */
[----:B--2---:R-:W-:-:S05]  /*c340*/  LEA R35, R54, UR5, 0x1 ;  /* 0x0000000536237c11 */ /* 0x004fca000f8e08ff */
[----:B------:R-:W1:Y:S02]  /*c350*/  LDSM.16.MT88.4 R16, [R35+0xc000] ;  /* 0x00c000002310783b */ /* 0x000e640000004200 */
[----:B------:R-:W-:Y:S01]  /*c360*/  MUFU.EX2 R239, R9 ;  /* 0x0000000900ef7308 */ /* 0x000fe20000000800 */
[----:B------:R-:W-:-:S07]  /*c370*/  FADD.FTZ R0, R143, -R0 ;  /* 0x800000008f007221 */ /* 0x000fce0000010000 */
[----:B------:R-:W2:Y:S01]  /*c380*/  MUFU.EX2 R28, R28 ;  /* 0x0000001c001c7308 */ /* 0x000ea20000000800 */
[----:B------:R-:W-:-:S07]  /*c390*/  FMUL.FTZ R0, R0, UR4 ;  /* 0x0000000400007c20 */ /* 0x000fce0008410000 */
[----:B------:R-:W3:Y:S01]  /*c3a0*/  MUFU.EX2 R38, R38 ;  /* 0x0000002600267308 */ /* 0x000ee20000000800 */
[----:B------:R-:W-:Y:S02]  /*c3b0*/  IMAD.MOV.U32 R13, RZ, RZ, 0x20 ;  /* 0x00000020ff0d7424 */ /* 0x000fe400078e00ff */
[----:B------:R-:W-:Y:S01]  /*c3c0*/  FFMA.FTZ R8, R8, UR4, -R32 ;  /* 0x0000000408087c23 */ /* 0x000fe20008010820 */
[----:B------:R-:W-:-:S04]  /*c3d0*/  FSEL R4, R36, RZ, P1 ;  /* 0x000000ff24047208 */ /* 0x000fc80000800000 */
[----:B------:R4:W1:Y:S01]  /*c3e0*/  MUFU.EX2 R40, R0 ;  /* 0x0000000000287308 */ /* 0x0008620000000800 */
[-C--:B--2---:R-:W-:Y:S01]  /*c3f0*/  FMUL.FTZ R148, R148, R28.reuse ;  /* 0x0000001c94947220 */ /* 0x084fe20000410000 */
[----:B------:R-:W-:Y:S01]  /*c400*/  FMUL.FTZ R149, R149, R28 ;  /* 0x0000001c95957220 */ /* 0x000fe20000410000 */
[----:B------:R-:W-:Y:S02]  /*c410*/  F2FP.BF16.F32.PACK_AB R9, R134, R239 ;  /* 0x000000ef8609723e */ /* 0x000fe400000010ff */
[----:B------:R-:W-:Y:S02]  /*c420*/  F2FP.BF16.F32.PACK_AB R10, R20, R44 ;  /* 0x0000002c140a723e */ /* 0x000fe400000010ff */
[----:B------:R-:W-:Y:S01]  /*c430*/  F2FP.BF16.F32.PACK_AB R11, R23, R12 ;  /* 0x0000000c170b723e */ /* 0x000fe200000010ff */
[----:B------:R2:W-:Y:S01]  /*c440*/  MUFU.EX2 R22, R8 ;  /* 0x0000000800167308 */ /* 0x0005e20000000800 */
[-C--:B---3--:R-:W-:Y:S01]  /*c450*/  FMUL.FTZ R150, R150, R38.reuse ;  /* 0x0000002696967220 */ /* 0x088fe20000410000 */
[----:B------:R-:W-:Y:S01]  /*c460*/  FMUL.FTZ R151, R151, R38 ;  /* 0x0000002697977220 */ /* 0x000fe20000410000 */
[----:B----4-:R-:W-:-:S05]  /*c470*/  FFMA.FTZ R0, R26, UR4, -R33 ;  /* 0x000000041a007c23 */ /* 0x010fca0008010821 */
[----:B------:R3:W4:Y:S01]  /*c480*/  MUFU.EX2 R37, R0 ;  /* 0x0000000000257308 */ /* 0x0007220000000800 */
[----:B------:R-:W-:Y:S01]  /*c490*/  FADD.FTZ R4, R135, -R4 ;  /* 0x8000000487047221 */ /* 0x000fe20000010000 */
[----:B--2---:R-:W-:Y:S01]  /*c4a0*/  F2FP.BF16.F32.PACK_AB R8, R140, R29 ;  /* 0x0000001d8c08723e */ /* 0x004fe200000010ff */
[----:B------:R-:W-:Y:S02]  /*c4b0*/  FFMA.FTZ R6, R6, UR4, -R33 ;  /* 0x0000000406067c23 */ /* 0x000fe40008010821 */
[----:B------:R-:W-:Y:S01]  /*c4c0*/  FMUL.FTZ R4, R4, UR4 ;  /* 0x0000000404047c20 */ /* 0x000fe20008410000 */
[----:B---3--:R-:W-:-:S03]  /*c4d0*/  SEL R0, R13, 0xffffffe0, !P6 ;  /* 0xffffffe00d007807 */ /* 0x008fc60007000000 */
[----:B-1----:R-:W-:Y:S02]  /*c4e0*/  HMMA.16816.F32.BF16 R56, R8, R16, R148 ;  /* 0x000000100838723c */ /* 0x002fe40000041894 */
[----:B------:R-:W-:Y:S02]  /*c4f0*/  IMAD.IADD R42, R0, 0x1, R35 ;  /* 0x00000001002a7824 */ /* 0x000fe400078e0223 */
[----:B------:R-:W-:Y:S01]  /*c500*/  IMAD.MOV.U32 R150, RZ, RZ, R12 ;  /* 0x000000ffff967224 */ /* 0x000fe200078e000c */
[----:B------:R1:W2:Y:S02]  /*c510*/  MUFU.EX2 R234, R6 ;  /* 0x0000000600ea7308 */ /* 0x0002a40000000800 */
[----:B------:R-:W3:Y:S06]  /*c520*/  LDSM.16.MT88.4 R12, [R42+0xc000] ;  /* 0x00c000002a0c783b */ /* 0x000eec0000004200 */
[----:B------:R-:W2:Y:S01]  /*c530*/  MUFU.EX2 R39, R4 ;  /* 0x0000000400277308 */ /* 0x000ea20000000800 */
[----:B------:R-:W-:Y:S01]  /*c540*/  MOV R135, R7 ;  /* 0x0000000700877202 */ /* 0x000fe20000000f00 */
[-C--:B------:R-:W-:Y:S01]  /*c550*/  FMUL.FTZ R146, R146, R40.reuse ;  /* 0x0000002892927220 */ /* 0x080fe20000410000 */
[----:B------:R-:W-:Y:S01]  /*c560*/  FMUL.FTZ R147, R147, R40 ;  /* 0x0000002893937220 */ /* 0x000fe20000410000 */
[----:B----4-:R-:W-:-:S02]  /*c570*/  F2FP.BF16.F32.PACK_AB R7, R37, R132 ;  /* 0x000000842507723e */ /* 0x010fc400000010ff */
[----:B-1----:R-:W-:Y:S02]  /*c580*/  F2FP.BF16.F32.PACK_AB R6, R135, R250 ;  /* 0x000000fa8706723e */ /* 0x002fe400000010ff */
[----:B--2---:R-:W-:Y:S01]  /*c590*/  F2FP.BF16.F32.PACK_AB R5, R30, R234 ;  /* 0x000000ea1e05723e */ /* 0x004fe200000010ff */
[-C--:B------:R-:W-:Y:S01]  /*c5a0*/  FMUL.FTZ R144, R144, R39.reuse ;  /* 0x0000002790907220 */ /* 0x080fe20000410000 */
[----:B------:R-:W-:Y:S01]  /*c5b0*/  FMUL.FTZ R145, R145, R39 ;  /* 0x0000002791917220 */ /* 0x000fe20000410000 */
[----:B------:R-:W-:Y:S01]  /*c5c0*/  F2FP.BF16.F32.PACK_AB R4, R48, R22 ;  /* 0x000000163004723e */ /* 0x000fe200000010ff */
[----:B------:R-:W-:-:S06]  /*c5d0*/  VIADD R34, R35, 0xc040 ;  /* 0x0000c04023227836 */ /* 0x000fcc0000000000 */
[----:B------:R-:W-:Y:S01]  /*c5e0*/  HMMA.16816.F32.BF16 R240, R4, R16, R144 ;  /* 0x0000001004f0723c */ /* 0x000fe20000041890 */
[----:B------:R-:W-:Y:S01]  /*c5f0*/  IADD3 R16, PT, PT, R35, 0xc000, RZ ;  /* 0x0000c00023107810 */ /* 0x000fe20007ffe0ff */
[-C--:B------:R-:W-:Y:S01]  /*c600*/  FMUL.FTZ R160, R160, R28.reuse ;  /* 0x0000001ca0a07220 */ /* 0x080fe20000410000 */
[----:B------:R-:W-:Y:S02]  /*c610*/  FMUL.FTZ R161, R161, R28 ;  /* 0x0000001ca1a17220 */ /* 0x000fe40000410000 */
[----:B------:R-:W-:Y:S01]  /*c620*/  @P0 IADD3 R34, PT, PT, R16, -0x40, RZ ;  /* 0xffffffc010220810 */ /* 0x000fe20007ffe0ff */
        /* <DEDUP_REMOVED lines=14> */
[----:B------:R-:W-:-:S02]  /*c710*/  IMAD.IADD R41, R0, 0x1, R34 ;  /* 0x0000000100297824 */ /* 0x000fc400078e0222 */
        /* <DEDUP_REMOVED lines=8> */
[----:B------:R-:W-:Y:S01]  /*c7a0*/  IMAD.MOV.U32 R233, RZ, RZ, R223 ;  /* 0x000000ffffe97224 */ /* 0x000fe200078e00df */
[----:B---3--:R-:W-:Y:S01]  /*c7b0*/  HMMA.16816.F32.BF16 R160, R8, R12, R160 ;  /* 0x0000000c08a0723c */ /* 0x008fe200000418a0 */
[----:B------:R1:W-:Y:S01]  /*c7c0*/  STL [R1+0xbc], R232 ;  /* 0x0000bce801007387 */ /* 0x0003e20000100800 */
[----:B------:R-:W-:Y:S01]  /*c7d0*/  IMAD.MOV.U32 R24, RZ, RZ, R52 ;  /* 0x000000ffff187224 */ /* 0x000fe200078e0034 */
[----:B------:R-:W-:-:S02]  /*c7e0*/  MOV R26, R45 ;  /* 0x0000002d001a7202 */ /* 0x000fc40000000f00 */
[----:B------:R2:W-:Y:S03]  /*c7f0*/  STL [R1+0xc0], R252 ;  /* 0x0000c0fc01007387 */ /* 0x0005e60000100800 */
[----:B------:R-:W-:Y:S01]  /*c800*/  HMMA.16816.F32.BF16 R164, R4, R12, R164 ;  /* 0x0000000c04a4723c */ /* 0x000fe200000418a4 */
[----:B------:R-:W-:-:S07]  /*c810*/  MOV R151, R44 ;  /* 0x0000002c00977202 */ /* 0x000fce0000000f00 */
[-C--:B------:R-:W-:Y:S08]  /*c820*/  HMMA.16816.F32.BF16 R224, R4, R14.reuse, R168 ;  /* 0x0000000e04e0723c */ /* 0x080ff000000418a8 */
[----:B------:R-:W-:Y:S01]  /*c830*/  HMMA.16816.F32.BF16 R220, R8, R14, R172 ;  /* 0x0000000e08dc723c */ /* 0x000fe200000418ac */
[----:B------:R-:W3:Y:S01]  /*c840*/  LDSM.16.MT88.4 R12, [R41] ;  /* 0x00000000290c783b */ /* 0x000ee20000004200 */
[----:B-1----:R-:W-:-:S02]  /*c850*/  MOV R232, R46 ;  /* 0x0000002e00e87202 */ /* 0x002fc40000000f00 */
[----:B--2---:R-:W-:-:S04]  /*c860*/  MOV R252, R53 ;  /* 0x0000003500fc7202 */ /* 0x004fc80000000f00 */
        /* <DEDUP_REMOVED lines=36> */
[----:B---3--:R-:W-:Y:S01]  /*cab0*/  HMMA.16816.F32.BF16 R192, R8, R12, R192 ;  /* 0x0000000c08c0723c */ /* 0x008fe200000418c0 */
[----:B------:R2:W-:Y:S01]  /*cac0*/  STL [R1+0xc4], R239 ;  /* 0x0000c4ef01007387 */ /* 0x0005e20000100800 */
[----:B------:R-:W-:Y:S01]  /*cad0*/  IMAD.MOV.U32 R133, RZ, RZ, R215 ;  /* 0x000000ffff857224 */ /* 0x000fe200078e00d7 */
[----:B------:R-:W-:Y:S01]  /*cae0*/  MOV R25, R214 ;  /* 0x000000d600197202 */ /* 0x000fe20000000f00 */
[----:B------:R-:W-:-:S04]  /*caf0*/  IMAD.MOV.U32 R143, RZ, RZ, R213 ;  /* 0x000000ffff8f7224 */ /* 0x000fc800078e00d5 */
[----:B------:R-:W-:Y:S01]  /*cb00*/  HMMA.16816.F32.BF16 R64, R4, R12, R196 ;  /* 0x0000000c0440723c */ /* 0x000fe200000418c4 */
[----:B------:R-:W-:Y:S01]  /*cb10*/  MOV R149, R210 ;  /* 0x000000d200957202 */ /* 0x000fe20000000f00 */
[----:B------:R-:W-:Y:S01]  /*cb20*/  IMAD.MOV.U32 R148, RZ, RZ, R209 ;  /* 0x000000ffff947224 */ /* 0x000fe200078e00d1 */
[----:B------:R-:W-:-:S05]  /*cb30*/  MOV R147, R208 ;  /* 0x000000d000937202 */ /* 0x000fca0000000f00 */
[-C--:B------:R-:W-:Y:S08]  /*cb40*/  HMMA.16816.F32.BF16 R60, R4, R14.reuse, R200 ;  /* 0x0000000e043c723c */ /* 0x080ff000000418c8 */
[----:B------:R-:W-:Y:S01]  /*cb50*/  HMMA.16816.F32.BF16 R204, R8, R14, R204 ;  /* 0x0000000e08cc723c */ /* 0x000fe200000418cc */
[----:B------:R-:W3:Y:S01]  /*cb60*/  LDSM.16.MT88.4 R12, [R42+0xe000] ;  /* 0x00e000002a0c783b */ /* 0x000ee20000004200 */
[----:B--2---:R-:W-:-:S06]  /*cb70*/  IMAD.MOV.U32 R239, RZ, RZ, R211 ;  /* 0x000000ffffef7224 */ /* 0x004fcc00078e00d3 */
[-C--:B-1----:R-:W-:Y:S08]  /*cb80*/  HMMA.16816.F32.BF16 R216, R8, R16.reuse, R176 ;  /* 0x0000001008d8723c */ /* 0x082ff000000418b0 */
[C---:B------:R-:W-:Y:S08]  /*cb90*/  HMMA.16816.F32.BF16 R212, R4.reuse, R16, R180 ;  /* 0x0000001004d4723c */ /* 0x040ff000000418b4 */
[-C--:B------:R-:W-:Y:S08]  /*cba0*/  HMMA.16816.F32.BF16 R208, R4, R18.reuse, R184 ;  /* 0x0000001204d0723c */ /* 0x080ff000000418b8 */
[----:B------:R-:W-:Y:S01]  /*cbb0*/  HMMA.16816.F32.BF16 R188, R8, R18, R188 ;  /* 0x0000001208bc723c */ /* 0x000fe200000418bc */
[----:B------:R-:W1:Y:S01]  /*cbc0*/  LDSM.16.MT88.4 R16, [R35+0xe000] ;  /* 0x00e000002310783b */ /* 0x000e620000004200 */
        /* <DEDUP_REMOVED lines=8> */
[----:B------:R-:W-:-:S02]  /*cc50*/  FFMA.FTZ R0, R247, UR4, -R2 ;  /* 0x00000004f7007c23 */ /* 0x000fc40008010802 */
[----:B---3--:R-:W-:Y:S01]  /*cc60*/  HMMA.16816.F32.BF16 R172, R4, R12, R88 ;  /* 0x0000000c04ac723c */ /* 0x008fe20000041858 */
[----:B------:R-:W-:Y:S02]  /*cc70*/  IMAD.MOV.U32 R89, RZ, RZ, R230 ;  /* 0x000000ffff597224 */ /* 0x000fe400078e00e6 */
[-C--:B------:R-:W-:Y:S01]  /*cc80*/  FMUL.FTZ R76, R76, R39.reuse ;  /* 0x000000274c4c7220 */ /* 0x080fe20000410000 */
[----:B------:R2:W-:Y:S01]  /*cc90*/  MUFU.EX2 R230, R0 ;  /* 0x0000000000e67308 */ /* 0x0005e20000000800 */
        /* <DEDUP_REMOVED lines=12> */
[----:B-1----:R-:W-:Y:S01]  /*cd60*/  HMMA.16816.F32.BF16 R184, R8, R16, R68 ;  /* 0x0000001008b8723c */ /* 0x002fe20000041844 */
[----:B------:R-:W-:-:S02]  /*cd70*/  MOV R70, R233 ;  /* 0x000000e900467202 */ /* 0x000fc40000000f00 */
[----:B------:R1:W-:Y:S05]  /*cd80*/  MUFU.EX2 R233, R0 ;  /* 0x0000000000e97308 */ /* 0x0003ea0000000800 */
[----:B------:R-:W-:Y:S01]  /*cd90*/  HMMA.16816.F32.BF16 R176, R4, R18, R76 ;  /* 0x0000001204b0723c */ /* 0x000fe2000004184c */
[----:B------:R-:W-:Y:S01]  /*cda0*/  MOV R77, R20 ;  /* 0x00000014004d7202 */ /* 0x000fe20000000f00 */
[----:B------:R-:W-:Y:S01]  /*cdb0*/  IMAD.MOV.U32 R90, RZ, RZ, R133 ;  /* 0x000000ffff5a7224 */ /* 0x000fe200078e0085 */
[----:B------:R-:W-:Y:S01]  /*cdc0*/  MOV R133, R232 ;  /* 0x000000e800857202 */ /* 0x000fe20000000f00 */
[----:B-1----:R-:W-:-:S04]  /*cdd0*/  FFMA.FTZ R0, R235, UR4, -R2 ;  /* 0x00000004eb007c23 */ /* 0x002fc80008010802 */
[----:B------:R-:W-:Y:S01]  /*cde0*/  HMMA.16816.F32.BF16 R180, R4, R16, R72 ;  /* 0x0000001004b4723c */ /* 0x000fe20000041848 */
[----:B------:R1:W-:Y:S01]  /*cdf0*/  MUFU.EX2 R20, R0 ;  /* 0x0000000000147308 */ /* 0x0003e20000000800 */
[----:B------:R-:W-:Y:S01]  /*ce00*/  MOV R75, R135 ;  /* 0x00000087004b7202 */ /* 0x000fe20000000f00 */
[----:B------:R-:W-:Y:S01]  /*ce10*/  IMAD.MOV.U32 R68, RZ, RZ, R25 ;  /* 0x000000ffff447224 */ /* 0x000fe200078e0019 */
[----:B------:R-:W-:-:S04]  /*ce20*/  MOV R73, R26 ;  /* 0x0000001a00497202 */ /* 0x000fc80000000f00 */
[----:B------:R-:W-:Y:S01]  /*ce30*/  HMMA.16816.F32.BF16 R168, R8, R18, R80 ;  /* 0x0000001208a8723c */ /* 0x000fe20000041850 */
[----:B------:R-:W-:Y:S01]  /*ce40*/  MOV R135, R24 ;  /* 0x0000001800877202 */ /* 0x000fe20000000f00 */
[----:B------:R-:W-:Y:S01]  /*ce50*/  IMAD.MOV.U32 R80, RZ, RZ, R27 ;  /* 0x000000ffff507224 */ /* 0x000fe200078e001b */
[----:B------:R-:W-:Y:S04]  /*ce60*/  LDSM.16.MT88.4 R16, [R34+0x2000] ;  /* 0x002000002210783b */ /* 0x000fe80000004200 */
[----:B------:R-:W2:Y:S01]  /*ce70*/  LDSM.16.MT88.4 R24, [R41+0x2000] ;  /* 0x002000002918783b */ /* 0x000ea20000004200 */
[----:B-1----:R-:W-:-:S04]  /*ce80*/  FFMA.FTZ R0, R49, UR4, -R2 ;  /* 0x0000000431007c23 */ /* 0x002fc80008010802 */
        /* <DEDUP_REMOVED lines=8> */
[----:B------:R-:W-:Y:S01]  /*cf10*/  IMAD.MOV.U32 R196, RZ, RZ, R137 ;  /* 0x000000ffffc47224 */ /* 0x000fe200078e0089 */
[----:B------:R-:W-:Y:S02]  /*cf20*/  MOV R197, R138 ;  /* 0x0000008a00c57202 */ /* 0x000fe40000000f00 */
[----:B------:R-:W-:Y:S01]  /*cf30*/  MOV R88, R136 ;  /* 0x0000008800587202 */ /* 0x000fe20000000f00 */
[----:B-1----:R-:W-:-:S04]  /*cf40*/  FFMA.FTZ R0, R244, UR4, -R3 ;  /* 0x00000004f4007c23 */ /* 0x002fc80008010803 */
[----:B------:R1:W-:Y:S01]  /*cf50*/  MUFU.EX2 R200, R0 ;  /* 0x0000000000c87308 */ /* 0x0003e20000000800 */
[----:B------:R-:W-:Y:S01]  /*cf60*/  HMMA.16816.F32.BF16 R136, R4, R14, R92 ;  /* 0x0000000e0488723c */ /* 0x000fe2000004185c */
[----:B-1----:R-:W-:-:S06]  /*cf70*/  FFMA.FTZ R0, R228, UR4, -R3 ;  /* 0x00000004e4007c23 */ /* 0x002fcc0008010803 */
[----:B------:R1:W-:Y:S01]  /*cf80*/  MUFU.EX2 R69, R0 ;  /* 0x0000000000457308 */ /* 0x0003e20000000800 */
[----:B------:R-:W-:Y:S02]  /*cf90*/  IMAD.MOV.U32 R76, RZ, RZ, R23 ;  /* 0x000000ffff4c7224 */ /* 0x000fe400078e0017 */
[----:B-1----:R-:W-:-:S05]  /*cfa0*/  FFMA.FTZ R0, R50, UR4, -R3 ;  /* 0x0000000432007c23 */ /* 0x002fca0008010803 */
[----:B------:R1:W3:Y:S01]  /*cfb0*/  MUFU.EX2 R92, R0 ;  /* 0x00000000005c7308 */ /* 0x0002e20000000800 */
[----:B------:R-:W-:Y:S02]  /*cfc0*/  IMAD.MOV.U32 R72, RZ, RZ, R239 ;  /* 0x000000ffff487224 */ /* 0x000fe400078e00ef */
[-C--:B------:R-:W-:Y:S01]  /*cfd0*/  FMUL.FTZ R124, R124, R39.reuse ;  /* 0x000000277c7c7220 */ /* 0x080fe20000410000 */
[----:B------:R-:W-:Y:S01]  /*cfe0*/  FMUL.FTZ R125, R125, R39 ;  /* 0x000000277d7d7220 */ /* 0x000fe20000410000 */
[----:B------:R-:W-:Y:S01]  /*cff0*/  FMUL.FTZ R126, R126, R40 ;  /* 0x000000287e7e7220 */ /* 0x000fe20000410000 */
[----:B-1----:R-:W-:-:S04]  /*d000*/  FFMA.FTZ R0, R248, UR4, -R32 ;  /* 0x00000004f8007c23 */ /* 0x002fc80008010820 */
        /* <DEDUP_REMOVED lines=8> */
[----:B------:R-:W-:Y:S01]  /*d090*/  FMUL.FTZ R98, R98, R38 ;  /* 0x0000002662627220 */ /* 0x000fe20000410000 */
[----:B-1----:R-:W-:-:S04]  /*d0a0*/  FFMA.FTZ R0, R237, UR4, -R32 ;  /* 0x00000004ed007c23 */ /* 0x002fc80008010820 */
[----:B------:R1:W-:Y:S01]  /*d0b0*/  MUFU.EX2 R23, R0 ;  /* 0x0000000000177308 */ /* 0x0003e20000000800 */
[----:B------:R-:W-:Y:S01]  /*d0c0*/  FMUL.FTZ R99, R99, R38 ;  /* 0x0000002663637220 */ /* 0x000fe20000410000 */
[----:B------:R-:W-:Y:S01]  /*d0d0*/  MOV R91, R252 ;  /* 0x000000fc005b7202 */ /* 0x000fe20000000f00 */
[----:B------:R-:W-:Y:S01]  /*d0e0*/  IMAD.MOV.U32 R82, RZ, RZ, R148 ;  /* 0x000000ffff527224 */ /* 0x000fe200078e0094 */
[----:B------:R-:W-:Y:S01]  /*d0f0*/  MOV R81, R149 ;  /* 0x0000009500517202 */ /* 0x000fe20000000f00 */
[----:B------:R-:W-:Y:S01]  /*d100*/  IMAD.MOV.U32 R78, RZ, RZ, R150 ;  /* 0x000000ffff4e7224 */ /* 0x000fe200078e0096 */
[----:B------:R-:W-:Y:S01]  /*d110*/  MOV R79, R151 ;  /* 0x00000097004f7202 */ /* 0x000fe20000000f00 */
[----:B------:R-:W-:Y:S02]  /*d120*/  IMAD.MOV.U32 R95, RZ, RZ, R140 ;  /* 0x000000ffff5f7224 */ /* 0x000fe400078e008c */
[----:B-1----:R-:W-:-:S04]  /*d130*/  FFMA.FTZ R0, R229, UR4, -R32 ;  /* 0x00000004e5007c23 */ /* 0x002fc80008010820 */
[----:B------:R1:W-:Y:S01]  /*d140*/  MUFU.EX2 R239, R0 ;  /* 0x0000000000ef7308 */ /* 0x0003e20000000800 */
[----:B------:R-:W-:Y:S01]  /*d150*/  MOV R83, R147 ;  /* 0x0000009300537202 */ /* 0x000fe20000000f00 */
[----:B--2---:R-:W-:Y:S01]  /*d160*/  HMMA.16816.F32.BF16 R148, R4, R26, R124 ;  /* 0x0000001a0494723c */ /* 0x004fe2000004187c */
        /* <DEDUP_REMOVED lines=10> */
[----:B------:R-:W-:Y:S01]  /*d210*/  FMUL.FTZ R121, R121, R39 ;  /* 0x0000002779797220 */ /* 0x000fe20000410000 */
[----:B------:R-:W-:-:S02]  /*d220*/  FMUL.FTZ R122, R122, R40 ;  /* 0x000000287a7a7220 */ /* 0x000fc40000410000 */
[----:B------:R1:W-:Y:S01]  /*d230*/  MUFU.EX2 R252, R0 ;  /* 0x0000000000fc7308 */ /* 0x0003e20000000800 */
[----:B------:R-:W-:Y:S01]  /*d240*/  FMUL.FTZ R123, R123, R40 ;  /* 0x000000287b7b7220 */ /* 0x000fe20000410000 */
[----:B------:R-:W-:Y:S01]  /*d250*/  HMMA.16816.F32.BF16 R144, R8, R12, R84 ;  /* 0x0000000c0890723c */ /* 0x000fe20000041854 */
[----:B------:R-:W-:Y:S01]  /*d260*/  MOV R94, R95 ;  /* 0x0000005f005e7202 */ /* 0x000fe20000000f00 */
[----:B------:R-:W-:Y:S01]  /*d270*/  IMAD.MOV.U32 R95, RZ, RZ, R88 ;  /* 0x000000ffff5f7224 */ /* 0x000fe200078e0058 */
[----:B------:R-:W-:-:S05]  /*d280*/  MOV R88, R89 ;  /* 0x0000005900587202 */ /* 0x000fca0000000f00 */
[----:B------:R-:W-:Y:S01]  /*d290*/  HMMA.16816.F32.BF16 R124, R8, R14, R96 ;  /* 0x0000000e087c723c */ /* 0x000fe20000041860 */
[----:B------:R-:W2:Y:S01]  /*d2a0*/  LDSM.16.MT88.4 R12, [R35+0xc800] ;  /* 0x00c80000230c783b */ /* 0x000ea20000004200 */
[----:B-1----:R-:W-:Y:S01]  /*d2b0*/  FFMA.FTZ R0, R249, UR4, -R33 ;  /* 0x00000004f9007c23 */ /* 0x002fe20008010821 */
[----:B------:R-:W-:-:S03]  /*d2c0*/  IMAD.MOV.U32 R198, RZ, RZ, R37 ;  /* 0x000000ffffc67224 */ /* 0x000fc600078e0025 */
[----:B------:R1:W-:Y:S01]  /*d2d0*/  MUFU.EX2 R201, R0 ;  /* 0x0000000000c97308 */ /* 0x0003e20000000800 */
        /* <DEDUP_REMOVED lines=8> */
[----:B------:R-:W-:-:S03]  /*d360*/  IMAD.MOV.U32 R81, RZ, RZ, R82 ;  /* 0x000000ffff517224 */ /* 0x000fc600078e0052 */
[----:B------:R-:W-:Y:S01]  /*d370*/  HMMA.16816.F32.BF16 R140, R4, R16, R104 ;  /* 0x00000010048c723c */ /* 0x000fe20000041868 */
[----:B-1----:R-:W-:-:S07]  /*d380*/  FFMA.FTZ R0, R245, UR4, -R33 ;  /* 0x00000004f5007c23 */ /* 0x002fce0008010821 */
[----:B------:R-:W-:Y:S01]  /*d390*/  HMMA.16816.F32.BF16 R152, R4, R24, R120 ;  /* 0x000000180498723c */ /* 0x000fe20000041878 */
[----:B------:R1:W4:Y:S01]  /*d3a0*/  MUFU.EX2 R4, R0 ;  /* 0x0000000000047308 */ /* 0x0003220000000800 */
        /* <DEDUP_REMOVED lines=10> */
[----:B-1----:R-:W-:-:S04]  /*d450*/  FFMA.FTZ R0, R236, UR4, -R33 ;  /* 0x00000004ec007c23 */ /* 0x002fc80008010821 */
[----:B------:R1:W-:Y:S01]  /*d460*/  MUFU.EX2 R21, R0 ;  /* 0x0000000000157308 */ /* 0x0003e20000000800 */
[C---:B------:R-:W-:Y:S08]  /*d470*/  HMMA.16816.F32.BF16 R100, R8.reuse, R16, R100 ;  /* 0x000000100864723c */ /* 0x040ff00000041864 */
[----:B------:R-:W-:Y:S01]  /*d480*/  HMMA.16816.F32.BF16 R112, R8, R18, R112 ;  /* 0x000000120870723c */ /* 0x000fe20000041870 */
[----:B------:R-:W2:Y:S01]  /*d490*/  LDSM.16.MT88.4 R16, [R42+0xc800] ;  /* 0x00c800002a10783b */ /* 0x000ea20000004200 */
[----:B-1----:R-:W-:-:S04]  /*d4a0*/  FFMA.FTZ R0, R231, UR4, -R33 ;  /* 0x00000004e7007c23 */ /* 0x002fc80008010821 */
[----:B------:R-:W1:Y:S01]  /*d4b0*/  MUFU.EX2 R236, R0 ;  /* 0x0000000000ec7308 */ /* 0x000e620000000800 */
        /* <DEDUP_REMOVED lines=8> */
[----:B---3--:R-:W-:Y:S01]  /*d540*/  IMAD.MOV.U32 R245, RZ, RZ, R92 ;  /* 0x000000fffff57224 */ /* 0x008fe200078e005c */
[----:B------:R-:W-:Y:S01]  /*d550*/  MOV R247, R95 ;  /* 0x0000005f00f77202 */ /* 0x000fe20000000f00 */
[----:B------:R-:W-:Y:S01]  /*d560*/  IMAD.MOV.U32 R95, RZ, RZ, R88 ;  /* 0x000000ffff5f7224 */ /* 0x000fe200078e0058 */
[----:B----4-:R-:W-:-:S02]  /*d570*/  MOV R231, R4 ;  /* 0x0000000400e77202 */ /* 0x010fc40000000f00 */
[----:B------:R-:W-:Y:S01]  /*d580*/  MOV R88, R89 ;  /* 0x0000005900587202 */ /* 0x000fe20000000f00 */
[----:B------:R-:W-:Y:S01]  /*d590*/  IMAD.MOV.U32 R89, RZ, RZ, R90 ;  /* 0x000000ffff597224 */ /* 0x000fe200078e005a */
[----:B------:R-:W-:Y:S01]  /*d5a0*/  HMMA.16816.F32.BF16 R116, R8, R24, R116 ;  /* 0x000000180874723c */ /* 0x000fe20000041874 */
[----:B------:R-:W-:Y:S01]  /*d5b0*/  MOV R90, R91 ;  /* 0x0000005b005a7202 */ /* 0x000fe20000000f00 */
[----:B------:R-:W-:Y:S01]  /*d5c0*/  IMAD.MOV.U32 R91, RZ, RZ, R80 ;  /* 0x000000ffff5b7224 */ /* 0x000fe200078e0050 */
[----:B------:R-:W-:Y:S01]  /*d5d0*/  MOV R80, R81 ;  /* 0x0000005100507202 */ /* 0x000fe20000000f00 */
[----:B------:R-:W-:Y:S01]  /*d5e0*/  IMAD.MOV.U32 R81, RZ, RZ, R82 ;  /* 0x000000ffff517224 */ /* 0x000fe200078e0052 */
[----:B------:R-:W-:-:S03]  /*d5f0*/  F2FP.BF16.F32.PACK_AB R4, R23, R202 ;  /* 0x000000ca1704723e */ /* 0x000fc600000010ff */
[----:B------:R-:W-:Y:S01]  /*d600*/  HMMA.16816.F32.BF16 R128, R8, R26, R128 ;  /* 0x0000001a0880723c */ /* 0x000fe20000041880 */
[----:B------:R-:W-:Y:S01]  /*d610*/  F2FP.BF16.F32.PACK_AB R8, R233, R230 ;  /* 0x000000e6e908723e */ /* 0x000fe200000010ff */
[----:B------:R-:W-:Y:S01]  /*d620*/  IMAD.MOV.U32 R246, RZ, RZ, R94 ;  /* 0x000000fffff67224 */ /* 0x000fe200078e005e */
[----:B------:R-:W-:Y:S01]  /*d630*/  F2FP.BF16.F32.PACK_AB R9, R200, R203 ;  /* 0x000000cbc809723e */ /* 0x000fe200000010ff */
[----:B------:R-:W-:Y:S01]  /*d640*/  LDSM.16.MT88.4 R24, [R42+0xe800] ;  /* 0x00e800002a18783b */ /* 0x000fe20000004200 */
[----:B------:R-:W-:Y:S02]  /*d650*/  F2FP.BF16.F32.PACK_AB R10, R232, R20 ;  /* 0x00000014e80a723e */ /* 0x000fe400000010ff */
[----:B------:R-:W-:Y:S02]  /*d660*/  F2FP.BF16.F32.PACK_AB R11, R245, R69 ;  /* 0x00000045f50b723e */ /* 0x000fe400000010ff */
[----:B------:R-:W-:Y:S02]  /*d670*/  F2FP.BF16.F32.PACK_AB R6, R252, R239 ;  /* 0x000000effc06723e */ /* 0x000fe400000010ff */
[----:B------:R-:W-:-:S02]  /*d680*/  F2FP.BF16.F32.PACK_AB R5, R231, R201 ;  /* 0x000000c9e705723e */ /* 0x000fc400000010ff */
[----:B-1----:R-:W-:Y:S02]  /*d690*/  F2FP.BF16.F32.PACK_AB R7, R236, R21 ;  /* 0x00000015ec07723e */ /* 0x002fe400000010ff */
[----:B------:R-:W-:Y:S01]  /*d6a0*/  MOV R82, R83 ;  /* 0x0000005300527202 */ /* 0x000fe20000000f00 */
[----:B------:R-:W-:Y:S01]  /*d6b0*/  IMAD.MOV.U32 R83, RZ, RZ, R76 ;  /* 0x000000ffff537224 */ /* 0x000fe200078e004c */
[----:B------:R-:W-:Y:S01]  /*d6c0*/  MOV R76, R77 ;  /* 0x0000004d004c7202 */ /* 0x000fe20000000f00 */
[----:B------:R-:W-:Y:S01]  /*d6d0*/  IMAD.MOV.U32 R77, RZ, RZ, R48 ;  /* 0x000000ffff4d7224 */ /* 0x000fe200078e0030 */
[C---:B--2---:R-:W-:Y:S08]  /*d6e0*/  HMMA.16816.F32.BF16 R44, R8.reuse, R14, R44 ;  /* 0x0000000e082c723c */ /* 0x044ff0000004182c */
[-C--:B------:R-:W-:Y:S08]  /*d6f0*/  HMMA.16816.F32.BF16 R48, R8, R12.reuse, R56 ;  /* 0x0000000c0830723c */ /* 0x080ff00000041838 */
[C---:B------:R-:W-:Y:S08]  /*d700*/  HMMA.16816.F32.BF16 R56, R4.reuse, R12, R240 ;  /* 0x0000000c0438723c */ /* 0x040ff000000418f0 */
[----:B------:R-:W-:Y:S01]  /*d710*/  HMMA.16816.F32.BF16 R52, R4, R14, R52 ;  /* 0x0000000e0434723c */ /* 0x000fe20000041834 */
[----:B------:R-:W1:Y:S01]  /*d720*/  LDSM.16.MT88.4 R12, [R34+0x800] ;  /* 0x00080000220c783b */ /* 0x000e620000004200 */
[----:B------:R-:W-:-:S06]  /*d730*/  MOV R243, R95 ;  /* 0x0000005f00f37202 */ /* 0x000fcc0000000f00 */
[-C--:B------:R-:W-:Y:S08]  /*d740*/  HMMA.16816.F32.BF16 R160, R8, R16.reuse, R160 ;  /* 0x0000001008a0723c */ /* 0x080ff000000418a0 */
[C---:B------:R-:W-:Y:S08]  /*d750*/  HMMA.16816.F32.BF16 R164, R4.reuse, R16, R164 ;  /* 0x0000001004a4723c */ /* 0x040ff000000418a4 */
[-C--:B------:R-:W-:Y:S08]  /*d760*/  HMMA.16816.F32.BF16 R96, R4, R18.reuse, R224 ;  /* 0x000000120460723c */ /* 0x080ff000000418e0 */
[----:B------:R-:W-:Y:S01]  /*d770*/  HMMA.16816.F32.BF16 R92, R8, R18, R220 ;  /* 0x00000012085c723c */ /* 0x000fe200000418dc */
[----:B------:R-:W2:Y:S01]  /*d780*/  LDSM.16.MT88.4 R16, [R41+0x800] ;  /* 0x000800002910783b */ /* 0x000ea20000004200 */
[----:B------:R-:W-:Y:S01]  /*d790*/  MOV R220, R71 ;  /* 0x0000004700dc7202 */ /* 0x000fe20000000f00 */
[----:B------:R-:W-:Y:S01]  /*d7a0*/  IMAD.MOV.U32 R221, RZ, RZ, R68 ;  /* 0x000000ffffdd7224 */ /* 0x000fe200078e0044 */
[----:B------:R-:W-:Y:S01]  /*d7b0*/  MOV R244, R89 ;  /* 0x0000005900f47202 */ /* 0x000fe20000000f00 */
[----:B------:R-:W-:Y:S01]  /*d7c0*/  IMAD.MOV.U32 R241, RZ, RZ, R88 ;  /* 0x000000fffff17224 */ /* 0x000fe200078e0058 */
[----:B------:R-:W-:Y:S01]  /*d7d0*/  MOV R227, R91 ;  /* 0x0000005b00e37202 */ /* 0x000fe20000000f00 */
[----:B------:R-:W-:-:S02]  /*d7e0*/  IMAD.MOV.U32 R240, RZ, RZ, R90 ;  /* 0x000000fffff07224 */ /* 0x000fc400078e005a */
[----:B------:R-:W-:Y:S01]  /*d7f0*/  IMAD.MOV.U32 R223, RZ, RZ, R72 ;  /* 0x000000ffffdf7224 */ /* 0x000fe200078e0048 */
[----:B-1----:R-:W-:Y:S01]  /*d800*/  HMMA.16816.F32.BF16 R88, R8, R12, R216 ;  /* 0x0000000c0858723c */ /* 0x002fe200000418d8 */
[----:B------:R-:W-:Y:S01]  /*d810*/  IMAD.MOV.U32 R222, RZ, RZ, R74 ;  /* 0x000000ffffde7224 */ /* 0x000fe200078e004a */
[----:B------:R-:W-:Y:S01]  /*d820*/  MOV R225, R81 ;  /* 0x0000005100e17202 */ /* 0x000fe20000000f00 */
[----:B------:R-:W-:Y:S02]  /*d830*/  IMAD.MOV.U32 R224, RZ, RZ, R82 ;  /* 0x000000ffffe07224 */ /* 0x000fe400078e0052 */
        /* <DEDUP_REMOVED lines=14> */
[----:B------:R-:W-:Y:S02]  /*d920*/  MOV R243, R239 ;  /* 0x000000ef00f37202 */ /* 0x000fe40000000f00 */
[----:B------:R1:W-:Y:S01]  /*d930*/  MUFU.EX2 R239, R0 ;  /* 0x0000000000ef7308 */ /* 0x0003e20000000800 */
[----:B------:R-:W-:Y:S08]  /*d940*/  HMMA.16816.F32.BF16 R120, R4, R24, R172 ;  /* 0x000000180478723c */ /* 0x000ff000000418ac */
[----:B--2---:R-:W-:Y:S01]  /*d950*/  HMMA.16816.F32.BF16 R84, R8, R18, R204 ;  /* 0x000000120854723c */ /* 0x004fe200000418cc */
[----:B-1----:R-:W-:-:S04]  /*d960*/  FFMA.FTZ R0, R219, UR4, -R2 ;  /* 0x00000004db007c23 */ /* 0x002fc80008010802 */
[----:B------:R1:W-:Y:S02]  /*d970*/  MUFU.EX2 R204, R0 ;  /* 0x0000000000cc7308 */ /* 0x0003e40000000800 */
[--C-:B-1----:R-:W-:Y:S01]  /*d980*/  FFMA.FTZ R0, R220, UR4, -R2.reuse ;  /* 0x00000004dc007c23 */ /* 0x102fe20008010802 */
        /* <DEDUP_REMOVED lines=13> */
[----:B-1----:R-:W-:-:S04]  /*da60*/  FFMA.FTZ R0, R43, UR4, -R2 ;  /* 0x000000042b007c23 */ /* 0x002fc80008010802 */
[----:B------:R1:W-:Y:S01]  /*da70*/  MUFU.EX2 R200, R0 ;  /* 0x0000000000c87308 */ /* 0x0003e20000000800 */
[----:B------:R-:W-:Y:S01]  /*da80*/  IMAD.MOV.U32 R221, RZ, RZ, R223 ;  /* 0x000000ffffdd7224 */ /* 0x000fe200078e00df */
[----:B------:R-:W-:Y:S02]  /*da90*/  MOV R223, R225 ;  /* 0x000000e100df7202 */ /* 0x000fe40000000f00 */
[----:B------:R-:W-:Y:S02]  /*daa0*/  MOV R225, R227 ;  /* 0x000000e300e17202 */ /* 0x000fe40000000f00 */
[----:B------:R-:W-:Y:S01]  /*dab0*/  MOV R227, R236 ;  /* 0x000000ec00e37202 */ /* 0x000fe20000000f00 */
[----:B-1----:R-:W-:Y:S01]  /*dac0*/  FFMA.FTZ R0, R220, UR4, -R3 ;  /* 0x00000004dc007c23 */ /* 0x002fe20008010803 */
[----:B------:R-:W-:Y:S02]  /*dad0*/  MOV R220, R222 ;  /* 0x000000de00dc7202 */ /* 0x000fe40000000f00 */
[----:B------:R-:W-:Y:S01]  /*dae0*/  MOV R222, R224 ;  /* 0x000000e000de7202 */ /* 0x000fe20000000f00 */
[----:B------:R-:W-:Y:S01]  /*daf0*/  IMAD.MOV.U32 R224, RZ, RZ, R226 ;  /* 0x000000ffffe07224 */ /* 0x000fe200078e00e2 */
[----:B------:R-:W-:Y:S01]  /*db00*/  MOV R226, R240 ;  /* 0x000000f000e27202 */ /* 0x000fe20000000f00 */
[----:B------:R-:W-:-:S02]  /*db10*/  IMAD.MOV.U32 R240, RZ, RZ, R245 ;  /* 0x000000fffff07224 */ /* 0x000fc400078e00f5 */
[----:B------:R-:W-:Y:S02]  /*db20*/  IMAD.MOV.U32 R245, RZ, RZ, R250 ;  /* 0x000000fffff57224 */ /* 0x000fe400078e00fa */
[----:B------:R-:W2:Y:S01]  /*db30*/  LDL.LU R250, [R1+0xd0] ;  /* 0x0000d00001fa7983 */ /* 0x000ea20000300800 */
[----:B------:R-:W-:Y:S02]  /*db40*/  MOV R236, R248 ;  /* 0x000000f800ec7202 */ /* 0x000fe40000000f00 */
[----:B------:R1:W-:Y:S02]  /*db50*/  MUFU.EX2 R248, R0 ;  /* 0x0000000000f87308 */ /* 0x0003e40000000800 */
[----:B-1----:R-:W-:Y:S01]  /*db60*/  FFMA.FTZ R0, R219, UR4, -R3 ;  /* 0x00000004db007c23 */ /* 0x002fe20008010803 */
[----:B------:R-:W-:Y:S02]  /*db70*/  MOV R219, R221 ;  /* 0x000000dd00db7202 */ /* 0x000fe40000000f00 */
[----:B------:R-:W-:Y:S01]  /*db80*/  MOV R221, R223 ;  /* 0x000000df00dd7202 */ /* 0x000fe20000000f00 */
[----:B------:R-:W-:Y:S01]  /*db90*/  IMAD.MOV.U32 R223, RZ, RZ, R225 ;  /* 0x000000ffffdf7224 */ /* 0x000fe200078e00e1 */
[----:B------:R-:W-:-:S02]  /*dba0*/  MOV R225, R227 ;  /* 0x000000e300e17202 */ /* 0x000fc40000000f00 */
[----:B------:R-:W-:Y:S02]  /*dbb0*/  MOV R227, R245 ;  /* 0x000000f500e37202 */ /* 0x000fe40000000f00 */
[----:B------:R-:W3:Y:S01]  /*dbc0*/  LDL.LU R245, [R1+0x18] ;  /* 0x0000180001f57983 */ /* 0x000ee20000300800 */
[----:B------:R-:W-:Y:S02]  /*dbd0*/  MOV R249, R73 ;  /* 0x0000004900f97202 */ /* 0x000fe40000000f00 */
[----:B------:R-:W-:Y:S01]  /*dbe0*/  MOV R218, R220 ;  /* 0x000000dc00da7202 */ /* 0x000fe20000000f00 */
[----:B------:R-:W-:Y:S01]  /*dbf0*/  IMAD.MOV.U32 R220, RZ, RZ, R222 ;  /* 0x000000ffffdc7224 */ /* 0x000fe200078e00de */
[----:B------:R-:W-:Y:S02]  /*dc00*/  MOV R222, R224 ;  /* 0x000000e000de7202 */ /* 0x000fe40000000f00 */
[----:B------:R-:W-:Y:S01]  /*dc10*/  MOV R224, R226 ;  /* 0x000000e200e07202 */ /* 0x000fe20000000f00 */
[----:B------:R-:W-:Y:S01]  /*dc20*/  IMAD.MOV.U32 R226, RZ, RZ, R236 ;  /* 0x000000ffffe27224 */ /* 0x000fe200078e00ec */
[----:B------:R-:W-:-:S02]  /*dc30*/  MOV R236, R249 ;  /* 0x000000f900ec7202 */ /* 0x000fc40000000f00 */
[----:B------:R1:W-:Y:S01]  /*dc40*/  MUFU.EX2 R249, R0 ;  /* 0x0000000000f97308 */ /* 0x0003e20000000800 */
[----:B------:R-:W-:Y:S01]  /*dc50*/  MOV R217, R220 ;  /* 0x000000dc00d97202 */ /* 0x000fe20000000f00 */
[----:B------:R-:W-:Y:S01]  /*dc60*/  IMAD.MOV.U32 R237, RZ, RZ, R76 ;  /* 0x000000ffffed7224 */ /* 0x000fe200078e004c */
[----:B------:R-:W-:Y:S01]  /*dc70*/  MOV R229, R83 ;  /* 0x0000005300e57202 */ /* 0x000fe20000000f00 */
[----:B------:R-:W-:Y:S02]  /*dc80*/  IMAD.MOV.U32 R228, RZ, RZ, R78 ;  /* 0x000000ffffe47224 */ /* 0x000fe400078e004e */
[----:B-1----:R-:W-:-:S04]  /*dc90*/  FFMA.FTZ R0, R251, UR4, -R3 ;  /* 0x00000004fb007c23 */ /* 0x002fc80008010803 */
[----:B------:R2:W-:Y:S01]  /*dca0*/  MUFU.EX2 R251, R0 ;  /* 0x0000000000fb7308 */ /* 0x0005e20000000800 */
[----:B------:R-:W-:Y:S01]  /*dcb0*/  MOV R235, R79 ;  /* 0x0000004f00eb7202 */ /* 0x000fe20000000f00 */
[----:B------:R-:W-:Y:S01]  /*dcc0*/  IMAD.MOV.U32 R220, RZ, RZ, R222 ;  /* 0x000000ffffdc7224 */ /* 0x000fe200078e00de */
[----:B------:R-:W-:Y:S02]  /*dcd0*/  MOV R222, R224 ;  /* 0x000000e000de7202 */ /* 0x000fe40000000f00 */
[----:B------:R-:W-:Y:S01]  /*dce0*/  MOV R224, R226 ;  /* 0x000000e200e07202 */ /* 0x000fe20000000f00 */
[----:B--2---:R-:W-:-:S04]  /*dcf0*/  FFMA.FTZ R0, R250, UR4, -R3 ;  /* 0x00000004fa007c23 */ /* 0x004fc80008010803 */
[----:B------:R1:W-:Y:S02]  /*dd00*/  MUFU.EX2 R250, R0 ;  /* 0x0000000000fa7308 */ /* 0x0003e40000000800 */
[----:B-1----:R-:W-:Y:S01]  /*dd10*/  FFMA.FTZ R0, R218, UR4, -R32 ;  /* 0x00000004da007c23 */ /* 0x002fe20008010820 */
[----:B------:R-:W-:Y:S01]  /*dd20*/  IMAD.MOV.U32 R218, RZ, RZ, R219 ;  /* 0x000000ffffda7224 */ /* 0x000fe200078e00db */
[----:B------:R-:W-:Y:S02]  /*dd30*/  MOV R219, R221 ;  /* 0x000000dd00db7202 */ /* 0x000fe40000000f00 */
[----:B------:R-:W-:Y:S01]  /*dd40*/  MOV R221, R223 ;  /* 0x000000df00dd7202 */ /* 0x000fe20000000f00 */
[----:B------:R-:W-:Y:S01]  /*dd50*/  IMAD.MOV.U32 R223, RZ, RZ, R225 ;  /* 0x000000ffffdf7224 */ /* 0x000fe200078e00e1 */
[----:B------:R-:W-:Y:S01]  /*dd60*/  MOV R225, R227 ;  /* 0x000000e300e17202 */ /* 0x000fe20000000f00 */
[----:B------:R-:W-:Y:S01]  /*dd70*/  IMAD.MOV.U32 R227, RZ, RZ, R236 ;  /* 0x000000ffffe37224 */ /* 0x000fe200078e00ec */
[----:B---3--:R-:W-:Y:S01]  /*dd80*/  MOV R226, R245 ;  /* 0x000000f500e27202 */ /* 0x008fe20000000f00 */
[----:B------:R-:W-:Y:S01]  /*dd90*/  IMAD.MOV.U32 R245, RZ, RZ, R237 ;  /* 0x000000fffff57224 */ /* 0x000fe200078e00ed */
[----:B------:R-:W-:-:S02]  /*dda0*/  MOV R236, R229 ;  /* 0x000000e500ec7202 */ /* 0x000fc40000000f00 */
[----:B------:R-:W-:Y:S01]  /*ddb0*/  MOV R229, R228 ;  /* 0x000000e400e57202 */ /* 0x000fe20000000f00 */
[----:B------:R-:W-:Y:S01]  /*ddc0*/  IMAD.MOV.U32 R228, RZ, RZ, R30 ;  /* 0x000000ffffe47224 */ /* 0x000fe200078e001e */
[----:B------:R-:W-:Y:S01]  /*ddd0*/  MOV R237, R235 ;  /* 0x000000eb00ed7202 */ /* 0x000fe20000000f00 */
[----:B------:R-:W2:Y:S01]  /*dde0*/  LDL.LU R30, [R1+0xcc] ;  /* 0x0000cc00011e7983 */ /* 0x000ea20000300800 */
[----:B------:R1:W-:Y:S02]  /*ddf0*/  MUFU.EX2 R235, R0 ;  /* 0x0000000000eb7308 */ /* 0x0003e40000000800 */
[----:B-1----:R-:W-:Y:S02]  /*de00*/  FFMA.FTZ R0, R217, UR4, -R32 ;  /* 0x00000004d9007c23 */ /* 0x002fe40008010820 */
[----:B------:R-:W3:Y:S01]  /*de10*/  LDL.LU R217, [R1+0x7c] ;  /* 0x00007c0001d97983 */ /* 0x000ee20000300800 */
        /* <DEDUP_REMOVED lines=9> */
[----:B------:R-:W-:Y:S02]  /*deb0*/  MOV R236, R245 ;  /* 0x000000f500ec7202 */ /* 0x000fe40000000f00 */
[----:B------:R-:W-:Y:S01]  /*dec0*/  MOV R245, R229 ;  /* 0x000000e500f57202 */ /* 0x000fe20000000f00 */
[----:B------:R-:W-:Y:S02]  /*ded0*/  IMAD.MOV.U32 R229, RZ, RZ, R237 ;  /* 0x000000ffffe57224 */ /* 0x000fe400078e00ed */
[----:B------:R1:W4:Y:S01]  /*dee0*/  MUFU.EX2 R237, R0 ;  /* 0x0000000000ed7308 */ /* 0x0003220000000800 */
[----:B------:R-:W-:Y:S01]  /*def0*/  MOV R238, R77 ;  /* 0x0000004d00ee7202 */ /* 0x000fe20000000f00 */
[----:B------:R-:W-:Y:S01]  /*df00*/  HMMA.16816.F32.BF16 R80, R4, R12, R212 ;  /* 0x0000000c0450723c */ /* 0x000fe200000418d4 */
[----:B-1----:R-:W-:Y:S01]  /*df10*/  FFMA.FTZ R0, R216, UR4, -R32 ;  /* 0x00000004d8007c23 */ /* 0x002fe20008010820 */
[----:B---3--:R-:W-:Y:S01]  /*df20*/  FFMA.FTZ R43, R217, R28, R29 ;  /* 0x0000001cd92b7223 */ /* 0x008fe2000001001d */
[----:B------:R-:W-:-:S02]  /*df30*/  MOV R217, R218 ;  /* 0x000000da00d97202 */ /* 0x000fc40000000f00 */
[----:B------:R-:W-:Y:S01]  /*df40*/  MOV R218, R219 ;  /* 0x000000db00da7202 */ /* 0x000fe20000000f00 */
[----:B------:R-:W-:Y:S01]  /*df50*/  IMAD.MOV.U32 R219, RZ, RZ, R220 ;  /* 0x000000ffffdb7224 */ /* 0x000fe200078e00dc */
[----:B------:R-:W-:Y:S02]  /*df60*/  MOV R220, R221 ;  /* 0x000000dd00dc7202 */ /* 0x000fe40000000f00 */
[----:B------:R-:W-:Y:S01]  /*df70*/  MOV R221, R223 ;  /* 0x000000df00dd7202 */ /* 0x000fe20000000f00 */
[----:B------:R-:W-:Y:S01]  /*df80*/  IMAD.MOV.U32 R223, RZ, RZ, R224 ;  /* 0x000000ffffdf7224 */ /* 0x000fe200078e00e0 */
[----:B------:R-:W-:Y:S02]  /*df90*/  MOV R224, R236 ;  /* 0x000000ec00e07202 */ /* 0x000fe40000000f00 */
[----:B------:R1:W-:Y:S01]  /*dfa0*/  MUFU.EX2 R236, R0 ;  /* 0x0000000000ec7308 */ /* 0x0003e20000000800 */
[----:B------:R-:W-:Y:S02]  /*dfb0*/  MOV R216, R218 ;  /* 0x000000da00d87202 */ /* 0x000fe40000000f00 */
[----:B------:R-:W-:-:S02]  /*dfc0*/  MOV R218, R220 ;  /* 0x000000dc00da7202 */ /* 0x000fc40000000f00 */
[----:B------:R-:W-:Y:S01]  /*dfd0*/  MOV R220, R245 ;  /* 0x000000f500dc7202 */ /* 0x000fe20000000f00 */
[----:B------:R-:W-:Y:S01]  /*dfe0*/  IMAD.MOV.U32 R245, RZ, RZ, R228 ;  /* 0x000000fffff57224 */ /* 0x000fe200078e00e4 */
[----:B------:R-:W-:Y:S02]  /*dff0*/  MOV R228, R134 ;  /* 0x0000008600e47202 */ /* 0x000fe40000000f00 */
[----:B------:R-:W3:Y:S01]  /*e000*/  LDL.LU R134, [R1+0x2c] ;  /* 0x00002c0001867983 */ /* 0x000ee20000300800 */
[----:B-1----:R-:W-:Y:S01]  /*e010*/  FFMA.FTZ R0, R217, UR4, -R32 ;  /* 0x00000004d9007c23 */ /* 0x002fe20008010820 */
[----:B------:R-:W-:Y:S01]  /*e020*/  IMAD.MOV.U32 R217, RZ, RZ, R219 ;  /* 0x000000ffffd97224 */ /* 0x000fe200078e00db */
[----:B------:R-:W-:Y:S01]  /*e030*/  MOV R219, R223 ;  /* 0x000000df00db7202 */ /* 0x000fe20000000f00 */
[----:B------:R-:W-:Y:S01]  /*e040*/  IMAD.MOV.U32 R223, RZ, RZ, R231 ;  /* 0x000000ffffdf7224 */ /* 0x000fe200078e00e7 */
[----:B------:R-:W-:Y:S02]  /*e050*/  MOV R231, R229 ;  /* 0x000000e500e77202 */ /* 0x000fe40000000f00 */
[----:B------:R-:W-:Y:S01]  /*e060*/  MOV R229, R238 ;  /* 0x000000ee00e57202 */ /* 0x000fe20000000f00 */
[----:B------:R-:W-:Y:S01]  /*e070*/  IMAD.MOV.U32 R215, RZ, RZ, R217 ;  /* 0x000000ffffd77224 */ /* 0x000fe200078e00d9 */
[----:B------:R-:W-:-:S02]  /*e080*/  MOV R217, R219 ;  /* 0x000000db00d97202 */ /* 0x000fc40000000f00 */
[----:B------:R-:W-:Y:S01]  /*e090*/  MOV R219, R231 ;  /* 0x000000e700db7202 */ /* 0x000fe20000000f00 */
[----:B------:R-:W-:Y:S02]  /*e0a0*/  IMAD.MOV.U32 R231, RZ, RZ, R229 ;  /* 0x000000ffffe77224 */ /* 0x000fe400078e00e5 */
[----:B------:R-:W4:Y:S01]  /*e0b0*/  LDL.LU R229, [R1+0x24] ;  /* 0x0000240001e57983 */ /* 0x000f220000300800 */
[----:B------:R1:W3:Y:S02]  /*e0c0*/  MUFU.EX2 R238, R0 ;  /* 0x0000000000ee7308 */ /* 0x0002e40000000800 */
[----:B-1----:R-:W-:Y:S01]  /*e0d0*/  FFMA.FTZ R0, R216, UR4, -R33 ;  /* 0x00000004d8007c23 */ /* 0x002fe20008010821 */
[----:B------:R-:W-:Y:S01]  /*e0e0*/  MOV R216, R218 ;  /* 0x000000da00d87202 */ /* 0x000fe20000000f00 */
[----:B------:R-:W-:Y:S01]  /*e0f0*/  IMAD.MOV.U32 R218, RZ, RZ, R220 ;  /* 0x000000ffffda7224 */ /* 0x000fe200078e00dc */
[----:B------:R-:W-:Y:S02]  /*e100*/  MOV R220, R245 ;  /* 0x000000f500dc7202 */ /* 0x000fe40000000f00 */
[----:B------:R-:W-:-:S02]  /*e110*/  MOV R245, R228 ;  /* 0x000000e400f57202 */ /* 0x000fc40000000f00 */
[----:B------:R1:W-:Y:S01]  /*e120*/  MUFU.EX2 R228, R0 ;  /* 0x0000000000e47308 */ /* 0x0003e20000000800 */
[----:B------:R-:W-:Y:S02]  /*e130*/  MOV R214, R216 ;  /* 0x000000d800d67202 */ /* 0x000fe40000000f00 */
[----:B------:R-:W-:Y:S01]  /*e140*/  MOV R216, R218 ;  /* 0x000000da00d87202 */ /* 0x000fe20000000f00 */
[----:B------:R-:W-:Y:S01]  /*e150*/  IMAD.MOV.U32 R218, RZ, RZ, R220 ;  /* 0x000000ffffda7224 */ /* 0x000fe200078e00dc */
[----:B------:R-:W-:Y:S02]  /*e160*/  MOV R220, R245 ;  /* 0x000000f500dc7202 */ /* 0x000fe40000000f00 */
[----:B------:R-:W-:Y:S01]  /*e170*/  MOV R245, R244 ;  /* 0x000000f400f57202 */ /* 0x000fe20000000f00 */
[----:B-1----:R-:W-:Y:S01]  /*e180*/  FFMA.FTZ R0, R215, UR4, -R33 ;  /* 0x00000004d7007c23 */ /* 0x002fe20008010821 */
[----:B------:R-:W-:Y:S01]  /*e190*/  IMAD.MOV.U32 R215, RZ, RZ, R217 ;  /* 0x000000ffffd77224 */ /* 0x000fe200078e00d9 */
[----:B------:R-:W-:-:S02]  /*e1a0*/  MOV R217, R219 ;  /* 0x000000db00d97202 */ /* 0x000fc40000000f00 */
[----:B------:R-:W-:Y:S01]  /*e1b0*/  MOV R219, R231 ;  /* 0x000000e700db7202 */ /* 0x000fe20000000f00 */
[----:B------:R-:W-:Y:S01]  /*e1c0*/  IMAD.MOV.U32 R213, RZ, RZ, R215 ;  /* 0x000000ffffd57224 */ /* 0x000fe200078e00d7 */
[----:B------:R-:W-:Y:S02]  /*e1d0*/  MOV R215, R217 ;  /* 0x000000d900d77202 */ /* 0x000fe40000000f00 */
[----:B------:R-:W-:Y:S02]  /*e1e0*/  MOV R244, R31 ;  /* 0x0000001f00f47202 */ /* 0x000fe40000000f00 */
[----:B------:R-:W-:Y:S01]  /*e1f0*/  MOV R217, R219 ;  /* 0x000000db00d97202 */ /* 0x000fe20000000f00 */
[----:B------:R-:W3:Y:S01]  /*e200*/  LDL.LU R31, [R1+0xc8] ;  /* 0x0000c800011f7983 */ /* 0x000ee20000300800 */
[----:B------:R-:W-:Y:S01]  /*e210*/  MOV R212, R213 ;  /* 0x000000d500d47202 */ /* 0x000fe20000000f00 */
[----:B------:R-:W-:Y:S01]  /*e220*/  HMMA.16816.F32.BF16 R76, R4, R14, R208 ;  /* 0x0000000e044c723c */ /* 0x000fe200000418d0 */
[----:B----4-:R-:W-:-:S02]  /*e230*/  IMAD.MOV.U32 R231, RZ, RZ, R229 ;  /* 0x000000ffffe77224 */ /* 0x010fc400078e00e5 */
[----:B------:R1:W4:Y:S02]  /*e240*/  MUFU.EX2 R229, R0 ;  /* 0x0000000000e57308 */ /* 0x0003240000000800 */
[----:B------:R-:W-:Y:S02]  /*e250*/  IMAD.MOV.U32 R219, RZ, RZ, R231 ;  /* 0x000000ffffdb7224 */ /* 0x000fe400078e00e7 */
[----:B-1----:R-:W-:Y:S01]  /*e260*/  FFMA.FTZ R0, R214, UR4, -R33 ;  /* 0x00000004d6007c23 */ /* 0x002fe20008010821 */
        /* <DEDUP_REMOVED lines=21> */
[----:B------:R-:W-:Y:S02]  /*e3c0*/  MOV R199, R36 ;  /* 0x0000002400c77202 */ /* 0x000fe40000000f00 */
[----:B------:R-:W4:Y:S04]  /*e3d0*/  LDL.LU R36, [R1+0x8] ;  /* 0x0000080001247983 */ /* 0x000f280000300800 */
[----:B------:R-:W3:Y:S01]  /*e3e0*/  LDL.LU R211, [R1+0x4] ;  /* 0x0000040001d37983 */ /* 0x000ee20000300800 */
[----:B------:R2:W-:Y:S02]  /*e3f0*/  MUFU.EX2 R231, R0 ;  /* 0x0000000000e77308 */ /* 0x0005e40000000800 */
[----:B--2---:R-:W-:-:S06]  /*e400*/  FFMA.FTZ R0, R30, UR4, -R33 ;  /* 0x000000041e007c23 */ /* 0x004fcc0008010821 */
[----:B------:R3:W1:Y:S01]  /*e410*/  MUFU.EX2 R133, R0 ;  /* 0x0000000000857308 */ /* 0x0006620000000800 */
[----:B------:R-:W-:Y:S01]  /*e420*/  HMMA.16816.F32.BF16 R72, R8, R14, R188 ;  /* 0x0000000e0848723c */ /* 0x000fe200000418bc */
[----:B------:R-:W2:Y:S01]  /*e430*/  LDSM.16.MT88.4 R12, [R35+0xe800] ;  /* 0x00e80000230c783b */ /* 0x000ea20000004200 */
[----:B------:R-:W-:-:S06]  /*e440*/  MOV R242, R69 ;  /* 0x0000004500f27202 */ /* 0x000fcc0000000f00 */
[-C--:B------:R-:W-:Y:S08]  /*e450*/  HMMA.16816.F32.BF16 R68, R8, R16.reuse, R192 ;  /* 0x000000100844723c */ /* 0x080ff000000418c0 */
[C---:B------:R-:W-:Y:S08]  /*e460*/  HMMA.16816.F32.BF16 R64, R4.reuse, R16, R64 ;  /* 0x000000100440723c */ /* 0x040ff00000041840 */
[C---:B------:R-:W-:Y:S01]  /*e470*/  HMMA.16816.F32.BF16 R60, R4.reuse, R18, R60 ;  /* 0x00000012043c723c */ /* 0x040fe2000004183c */
[----:B------:R-:W-:Y:S07]  /*e480*/  LDSM.16.MT88.4 R16, [R34+0x2800] ;  /* 0x002800002210783b */ /* 0x000fee0000004200 */
[----:B--2---:R-:W-:Y:S08]  /*e490*/  HMMA.16816.F32.BF16 R108, R4, R14, R176 ;  /* 0x0000000e046c723c */ /* 0x004ff000000418b0 */
[----:B------:R-:W-:Y:S01]  /*e4a0*/  HMMA.16816.F32.BF16 R188, R8, R12, R184 ;  /* 0x0000000c08bc723c */ /* 0x000fe200000418b8 */
[----:B---3--:R-:W-:-:S02]  /*e4b0*/  FFMA.FTZ R0, R211, UR4, -R2 ;  /* 0x00000004d3007c23 */ /* 0x008fc40008010802 */
[----:B------:R-:W2:Y:S05]  /*e4c0*/  LDL.LU R211, [R1] ;  /* 0x0000000001d37983 */ /* 0x000eaa0000300800 */
[----:B------:R-:W-:Y:S08]  /*e4d0*/  HMMA.16816.F32.BF16 R104, R4, R12, R180 ;  /* 0x0000000c0468723c */ /* 0x000ff000000418b4 */
[----:B------:R-:W-:Y:S01]  /*e4e0*/  HMMA.16816.F32.BF16 R176, R8, R14, R168 ;  /* 0x0000000e08b0723c */ /* 0x000fe200000418a8 */
[----:B------:R-:W3:Y:S07]  /*e4f0*/  LDSM.16.MT88.4 R12, [R41+0x2800] ;  /* 0x00280000290c783b */ /* 0x000eee0000004200 */
[----:B------:R-:W-:Y:S08]  /*e500*/  HMMA.16816.F32.BF16 R136, R4, R26, R136 ;  /* 0x0000001a0488723c */ /* 0x000ff00000041888 */
[C---:B------:R-:W-:Y:S08]  /*e510*/  HMMA.16816.F32.BF16 R144, R8.reuse, R24, R144 ;  /* 0x000000180890723c */ /* 0x040ff00000041890 */
[----:B------:R-:W-:Y:S01]  /*e520*/  HMMA.16816.F32.BF16 R124, R8, R26, R124 ;  /* 0x0000001a087c723c */ /* 0x000fe2000004187c */
[----:B------:R-:W-:Y:S07]  /*e530*/  LDSM.16.MT88.4 R24, [R42+0xd000] ;  /* 0x00d000002a18783b */ /* 0x000fee0000004200 */
[C---:B---3--:R-:W-:Y:S08]  /*e540*/  HMMA.16816.F32.BF16 R152, R4.reuse, R12, R152 ;  /* 0x0000000c0498723c */ /* 0x048ff00000041898 */
[----:B------:R-:W-:Y:S08]  /*e550*/  HMMA.16816.F32.BF16 R148, R4, R14, R148 ;  /* 0x0000000e0494723c */ /* 0x000ff00000041894 */
[C---:B------:R-:W-:Y:S08]  /*e560*/  HMMA.16816.F32.BF16 R116, R8.reuse, R12, R116 ;  /* 0x0000000c0874723c */ /* 0x040ff00000041874 */
[----:B------:R-:W-:Y:S01]  /*e570*/  HMMA.16816.F32.BF16 R128, R8, R14, R128 ;  /* 0x0000000e0880723c */ /* 0x000fe20000041880 */
[----:B------:R-:W3:Y:S07]  /*e580*/  LDSM.16.MT88.4 R12, [R35+0xd000] ;  /* 0x00d00000230c783b */ /* 0x000eee0000004200 */
[C---:B------:R-:W-:Y:S08]  /*e590*/  HMMA.16816.F32.BF16 R140, R4.reuse, R16, R140 ;  /* 0x00000010048c723c */ /* 0x040ff0000004188c */
[----:B------:R-:W-:Y:S08]  /*e5a0*/  HMMA.16816.F32.BF16 R156, R4, R18, R156 ;  /* 0x00000012049c723c */ /* 0x000ff0000004189c */
[C---:B------:R-:W-:Y:S08]  /*e5b0*/  HMMA.16816.F32.BF16 R100, R8.reuse, R16, R100 ;  /* 0x000000100864723c */ /* 0x040ff00000041864 */
[----:B------:R-:W-:Y:S01]  /*e5c0*/  HMMA.16816.F32.BF16 R112, R8, R18, R112 ;  /* 0x000000120870723c */ /* 0x000fe20000041870 */
[----:B------:R-:W3:Y:S01]  /*e5d0*/  LDSM.16.MT88.4 R16, [R34+0x1000] ;  /* 0x001000002210783b */ /* 0x000ee20000004200 */
[----:B------:R-:W-:-:S02]  /*e5e0*/  F2FP.BF16.F32.PACK_AB R4, R237, R235 ;  /* 0x000000ebed04723e */ /* 0x000fc400000010ff */
[----:B------:R-:W-:Y:S02]  /*e5f0*/  F2FP.BF16.F32.PACK_AB R6, R238, R236 ;  /* 0x000000ecee06723e */ /* 0x000fe400000010ff */
[----:B----4-:R-:W-:Y:S02]  /*e600*/  F2FP.BF16.F32.PACK_AB R5, R229, R228 ;  /* 0x000000e4e505723e */ /* 0x010fe400000010ff */
[----:B-1----:R-:W-:Y:S01]  /*e610*/  F2FP.BF16.F32.PACK_AB R7, R133, R231 ;  /* 0x000000e78507723e */ /* 0x002fe200000010ff */
[--C-:B------:R-:W-:Y:S01]  /*e620*/  FFMA.FTZ R37, R37, UR4, -R2.reuse ;  /* 0x0000000425257c23 */ /* 0x100fe20008010802 */
        /* <DEDUP_REMOVED lines=11> */
[----:B---3--:R-:W-:Y:S01]  /*e6e0*/  HMMA.16816.F32.BF16 R192, R4, R14, R52 ;  /* 0x0000000e04c0723c */ /* 0x008fe20000041834 */
[----:B------:R-:W-:-:S02]  /*e6f0*/  MOV R215, R246 ;  /* 0x000000f600d77202 */ /* 0x000fc40000000f00 */
[----:B------:R-:W-:Y:S02]  /*e700*/  F2FP.BF16.F32.PACK_AB R8, R204, R239 ;  /* 0x000000efcc08723e */ /* 0x000fe400000010ff */
[----:B------:R-:W-:Y:S02]  /*e710*/  F2FP.BF16.F32.PACK_AB R9, R249, R248 ;  /* 0x000000f8f909723e */ /* 0x000fe400000010ff */
[----:B------:R-:W-:Y:S02]  /*e720*/  F2FP.BF16.F32.PACK_AB R10, R200, R172 ;  /* 0x000000acc80a723e */ /* 0x000fe400000010ff */
[----:B------:R-:W-:Y:S02]  /*e730*/  F2FP.BF16.F32.PACK_AB R11, R250, R251 ;  /* 0x000000fbfa0b723e */ /* 0x000fe400000010ff */
[----:B------:R-:W-:Y:S02]  /*e740*/  MOV R209, R217 ;  /* 0x000000d900d17202 */ /* 0x000fe40000000f00 */
[----:B------:R-:W-:-:S02]  /*e750*/  MOV R218, R197 ;  /* 0x000000c500da7202 */ /* 0x000fc40000000f00 */
[----:B------:R-:W-:Y:S02]  /*e760*/  MOV R220, R199 ;  /* 0x000000c700dc7202 */ /* 0x000fe40000000f00 */
[----:B------:R-:W-:Y:S02]  /*e770*/  MOV R217, R196 ;  /* 0x000000c400d97202 */ /* 0x000fe40000000f00 */
        /* <DEDUP_REMOVED lines=8> */
[----:B------:R-:W-:Y:S02]  /*e800*/  MOV R205, R209 ;  /* 0x000000d100cd7202 */ /* 0x000fe40000000f00 */
[----:B------:R-:W-:Y:S01]  /*e810*/  MOV R212, R216 ;  /* 0x000000d800d47202 */ /* 0x000fe20000000f00 */
[----:B------:R-:W-:Y:S01]  /*e820*/  IMAD.MOV.U32 R216, RZ, RZ, R220 ;  /* 0x000000ffffd87224 */ /* 0x000fe200078e00dc */
[----:B------:R-:W-:Y:S02]  /*e830*/  MOV R214, R218 ;  /* 0x000000da00d67202 */ /* 0x000fe40000000f00 */
[----:B------:R-:W-:Y:S01]  /*e840*/  MOV R209, R213 ;  /* 0x000000d500d17202 */ /* 0x000fe20000000f00 */
[----:B------:R-:W-:Y:S01]  /*e850*/  IMAD.MOV.U32 R213, RZ, RZ, R217 ;  /* 0x000000ffffd57224 */ /* 0x000fe200078e00d9 */
[----:B------:R-:W-:Y:S01]  /*e860*/  MOV R218, R222 ;  /* 0x000000de00da7202 */ /* 0x000fe20000000f00 */
[----:B------:R-:W-:Y:S01]  /*e870*/  HMMA.16816.F32.BF16 R244, R8, R12, R48 ;  /* 0x0000000c08f4723c */ /* 0x000fe20000041830 */
[----:B------:R-:W-:Y:S01]  /*e880*/  MOV R217, R221 ;  /* 0x000000dd00d97202 */ /* 0x000fe20000000f00 */
[----:B------:R-:W-:Y:S01]  /*e890*/  IMAD.MOV.U32 R30, RZ, RZ, R186 ;  /* 0x000000ffff1e7224 */ /* 0x000fe200078e00ba */
[----:B------:R-:W-:-:S02]  /*e8a0*/  MOV R51, R185 ;  /* 0x000000b900337202 */ /* 0x000fc40000000f00 */
[----:B------:R-:W-:Y:S01]  /*e8b0*/  MOV R29, R205 ;  /* 0x000000cd001d7202 */ /* 0x000fe20000000f00 */
[----:B------:R-:W-:Y:S01]  /*e8c0*/  IMAD.MOV.U32 R222, RZ, RZ, R243 ;  /* 0x000000ffffde7224 */ /* 0x000fe200078e00f3 */
[----:B------:R-:W-:Y:S01]  /*e8d0*/  MOV R175, R208 ;  /* 0x000000d000af7202 */ /* 0x000fe20000000f00 */
[----:B------:R-:W-:Y:S01]  /*e8e0*/  HMMA.16816.F32.BF16 R168, R4, R26, R96 ;  /* 0x0000001a04a8723c */ /* 0x000fe20000041860 */
[----:B------:R-:W-:Y:S01]  /*e8f0*/  MOV R96, R184 ;  /* 0x000000b800607202 */ /* 0x000fe20000000f00 */
[----:B------:R-:W-:Y:S01]  /*e900*/  IMAD.MOV.U32 R184, RZ, RZ, R209 ;  /* 0x000000ffffb87224 */ /* 0x000fe200078e00d1 */
[----:B------:R-:W-:Y:S01]  /*e910*/  MOV R185, R210 ;  /* 0x000000d200b97202 */ /* 0x000fe20000000f00 */
[----:B------:R-:W-:Y:S01]  /*e920*/  IMAD.MOV.U32 R210, RZ, RZ, R218 ;  /* 0x000000ffffd27224 */ /* 0x000fe200078e00da */
[----:B------:R-:W-:Y:S02]  /*e930*/  MOV R221, R242 ;  /* 0x000000f200dd7202 */ /* 0x000fe40000000f00 */
[----:B------:R-:W-:-:S02]  /*e940*/  MOV R28, R187 ;  /* 0x000000bb001c7202 */ /* 0x000fc40000000f00 */
[----:B------:R-:W-:Y:S02]  /*e950*/  MOV R208, R216 ;  /* 0x000000d800d07202 */ /* 0x000fe40000000f00 */
[----:B------:R-:W-:Y:S02]  /*e960*/  MOV R220, R241 ;  /* 0x000000f100dc7202 */ /* 0x000fe40000000f00 */
[----:B------:R-:W-:Y:S02]  /*e970*/  MOV R187, R213 ;  /* 0x000000d500bb7202 */ /* 0x000fe40000000f00 */
[----:B------:R-:W-:Y:S01]  /*e980*/  MOV R209, R217 ;  /* 0x000000d900d17202 */ /* 0x000fe20000000f00 */
[----:B------:R-:W-:Y:S01]  /*e990*/  IMAD.MOV.U32 R173, RZ, RZ, R206 ;  /* 0x000000ffffad7224 */ /* 0x000fe200078e00ce */
[----:B------:R-:W-:Y:S01]  /*e9a0*/  HMMA.16816.F32.BF16 R180, R4, R16, R80 ;  /* 0x0000001004b4723c */ /* 0x000fe20000041850 */
[----:B------:R-:W-:Y:S01]  /*e9b0*/  MOV R206, R214 ;  /* 0x000000d600ce7202 */ /* 0x000fe20000000f00 */
[----:B------:R-:W-:Y:S01]  /*e9c0*/  IMAD.MOV.U32 R83, RZ, RZ, R51 ;  /* 0x000000ffff537224 */ /* 0x000fe200078e0033 */
[----:B------:R-:W-:Y:S01]  /*e9d0*/  MOV R214, R222 ;  /* 0x000000de00d67202 */ /* 0x000fe20000000f00 */
[----:B------:R-:W-:Y:S01]  /*e9e0*/  IMAD.MOV.U32 R213, RZ, RZ, R221 ;  /* 0x000000ffffd57224 */ /* 0x000fe200078e00dd */
[----:B------:R-:W-:-:S02]  /*e9f0*/  MOV R51, R184 ;  /* 0x000000b800337202 */ /* 0x000fc40000000f00 */
[----:B------:R-:W-:Y:S02]  /*ea00*/  MOV R53, R187 ;  /* 0x000000bb00357202 */ /* 0x000fe40000000f00 */
[----:B------:R-:W-:Y:S01]  /*ea10*/  MOV R55, R209 ;  /* 0x000000d100377202 */ /* 0x000fe20000000f00 */
[-C--:B------:R-:W-:Y:S08]  /*ea20*/  HMMA.16816.F32.BF16 R160, R8, R24.reuse, R160 ;  /* 0x0000001808a0723c */ /* 0x080ff000000418a0 */
        /* <DEDUP_REMOVED lines=10> */
[----:B--2---:R-:W-:Y:S01]  /*ead0*/  FFMA.FTZ R2, R211, UR4, -R2 ;  /* 0x00000004d3027c23 */ /* 0x004fe20008010802 */
[----:B------:R-:W-:Y:S01]  /*eae0*/  MOV R211, R219 ;  /* 0x000000db00d37202 */ /* 0x000fe20000000f00 */
[----:B------:R-:W-:-:S04]  /*eaf0*/  IMAD.MOV.U32 R219, RZ, RZ, R198 ;  /* 0x000000ffffdb7224 */ /* 0x000fc800078e00c6 */
[----:B------:R-:W-:Y:S01]  /*eb00*/  IMAD.MOV.U32 R207, RZ, RZ, R211 ;  /* 0x000000ffffcf7224 */ /* 0x000fe200078e00d3 */
[----:B------:R-:W-:Y:S02]  /*eb10*/  MOV R211, R215 ;  /* 0x000000d700d37202 */ /* 0x000fe40000000f00 */
[----:B------:R-:W-:Y:S01]  /*eb20*/  MOV R215, R219 ;  /* 0x000000db00d77202 */ /* 0x000fe20000000f00 */
[----:B------:R-:W-:Y:S01]  /*eb30*/  IMAD.MOV.U32 R219, RZ, RZ, R240 ;  /* 0x000000ffffdb7224 */ /* 0x000fe200078e00f0 */
[----:B------:R-:W-:-:S03]  /*eb40*/  MOV R186, R211 ;  /* 0x000000d300ba7202 */ /* 0x000fc60000000f00 */
[----:B------:R-:W-:Y:S01]  /*eb50*/  IMAD.MOV.U32 R205, RZ, RZ, R215 ;  /* 0x000000ffffcd7224 */ /* 0x000fe200078e00d7 */
[----:B------:R-:W-:Y:S01]  /*eb60*/  MOV R211, R219 ;  /* 0x000000db00d37202 */ /* 0x000fe20000000f00 */
        /* <DEDUP_REMOVED lines=12> */
[----:B------:R-:W1:Y:S04]  /*ec30*/  LDSM.16.MT88.4 R12, [R41+0x1000] ;  /* 0x00100000290c783b */ /* 0x000e680000004200 */
[----:B------:R-:W-:Y:S08]  /*ec40*/  HMMA.16816.F32.BF16 R220, R8, R16, R88 ;  /* 0x0000001008dc723c */ /* 0x000ff00000041858 */
[-C--:B------:R-:W-:Y:S08]  /*ec50*/  HMMA.16816.F32.BF16 R184, R4, R18.reuse, R76 ;  /* 0x0000001204b8723c */ /* 0x080ff0000004184c */
[C---:B------:R-:W-:Y:S01]  /*ec60*/  HMMA.16816.F32.BF16 R208, R8.reuse, R18, R72 ;  /* 0x0000001208d0723c */ /* 0x040fe20000041848 */
[----:B------:R-:W2:Y:S07]  /*ec70*/  LDSM.16.MT88.4 R16, [R35+0xf000] ;  /* 0x00f000002310783b */ /* 0x000eae0000004200 */
[----:B------:R-:W-:Y:S01]  /*ec80*/  HMMA.16816.F32.BF16 R216, R8, R26, R92 ;  /* 0x0000001a08d8723c */ /* 0x000fe2000004185c */
[----:B------:R-:W3:Y:S01]  /*ec90*/  LDSM.16.MT88.4 R24, [R34+0x3000] ;  /* 0x003000002218783b */ /* 0x000ee20000004200 */
[----:B------:R-:W-:-:S02]  /*eca0*/  MOV R28, R174 ;  /* 0x000000ae001c7202 */ /* 0x000fc40000000f00 */
[----:B------:R-:W-:Y:S02]  /*ecb0*/  MOV R58, R212 ;  /* 0x000000d4003a7202 */ /* 0x000fe40000000f00 */
[----:B------:R-:W-:Y:S02]  /*ecc0*/  MOV R174, R213 ;  /* 0x000000d500ae7202 */ /* 0x000fe40000000f00 */
[----:B------:R-:W-:Y:S02]  /*ecd0*/  MOV R175, R215 ;  /* 0x000000d700af7202 */ /* 0x000fe40000000f00 */
[----:B------:R-:W-:Y:S02]  /*ece0*/  MOV R59, R224 ;  /* 0x000000e0003b7202 */ /* 0x000fe40000000f00 */
[-C--:B-1----:R-:W-:Y:S08]  /*ecf0*/  HMMA.16816.F32.BF16 R224, R8, R12.reuse, R68 ;  /* 0x0000000c08e0723c */ /* 0x082ff00000041844 */
[C---:B------:R-:W-:Y:S08]  /*ed00*/  HMMA.16816.F32.BF16 R64, R4.reuse, R12, R64 ;  /* 0x0000000c0440723c */ /* 0x040ff00000041840 */
[C---:B------:R-:W-:Y:S08]  /*ed10*/  HMMA.16816.F32.BF16 R60, R4.reuse, R14, R60 ;  /* 0x0000000e043c723c */ /* 0x040ff0000004183c */
[C---:B--2---:R-:W-:Y:S08]  /*ed20*/  HMMA.16816.F32.BF16 R72, R4.reuse, R16, R104 ;  /* 0x000000100448723c */ /* 0x044ff00000041868 */
[----:B------:R-:W-:Y:S08]  /*ed30*/  HMMA.16816.F32.BF16 R76, R4, R18, R108 ;  /* 0x00000012044c723c */ /* 0x000ff0000004186c */
[----:B------:R-:W-:Y:S01]  /*ed40*/  HMMA.16816.F32.BF16 R212, R8, R14, R84 ;  /* 0x0000000e08d4723c */ /* 0x000fe20000041854 */
[----:B------:R-:W1:Y:S07]  /*ed50*/  LDSM.16.MT88.4 R12, [R42+0xf000] ;  /* 0x00f000002a0c783b */ /* 0x000e6e0000004200 */
[----:B---3--:R-:W-:Y:S01]  /*ed60*/  HMMA.16816.F32.BF16 R104, R4, R24, R140 ;  /* 0x000000180468723c */ /* 0x008fe2000004188c */
[----:B------:R-:W-:-:S07]  /*ed70*/  MOV R143, R30 ;  /* 0x0000001e008f7202 */ /* 0x000fce0000000f00 */
[----:B------:R-:W-:Y:S01]  /*ed80*/  HMMA.16816.F32.BF16 R108, R4, R26, R156 ;  /* 0x0000001a046c723c */ /* 0x000fe2000004189c */
[----:B------:R-:W-:Y:S01]  /*ed90*/  MOV R156, R28 ;  /* 0x0000001c009c7202 */ /* 0x000fe20000000f00 */
[----:B------:R-:W-:Y:S01]  /*eda0*/  IMAD.MOV.U32 R157, RZ, RZ, R29 ;  /* 0x000000ffff9d7224 */ /* 0x000fe200078e001d */
[----:B------:R-:W-:Y:S02]  /*edb0*/  MOV R159, R31 ;  /* 0x0000001f009f7202 */ /* 0x000fe40000000f00 */
[----:B------:R-:W2:Y:S01]  /*edc0*/  LDSM.16.MT88.4 R28, [R41+0x3000] ;  /* 0x00300000291c783b */ /* 0x000ea20000004200 */
[----:B------:R-:W-:Y:S02]  /*edd0*/  MOV R158, R135 ;  /* 0x00000087009e7202 */ /* 0x000fe40000000f00 */
[----:B------:R3:W-:Y:S01]  /*ede0*/  MUFU.EX2 R135, R0 ;  /* 0x0000000000877308 */ /* 0x0007e20000000800 */
[----:B------:R-:W-:Y:S01]  /*edf0*/  MOV R97, R55 ;  /* 0x0000003700617202 */ /* 0x000fe20000000f00 */
[----:B------:R-:W-:Y:S01]  /*ee00*/  IMAD.MOV.U32 R142, RZ, RZ, R51 ;  /* 0x000000ffff8e7224 */ /* 0x000fe200078e0033 */
[----:B------:R-:W-:-:S02]  /*ee10*/  MOV R140, R49 ;  /* 0x00000031008c7202 */ /* 0x000fc40000000f00 */
[----:B------:R-:W-:Y:S02]  /*ee20*/  MOV R141, R50 ;  /* 0x00000032008d7202 */ /* 0x000fe40000000f00 */
[----:B------:R-:W-:Y:S01]  /*ee30*/  MOV R55, R58 ;  /* 0x0000003a00377202 */ /* 0x000fe20000000f00 */
[----:B-1----:R-:W-:Y:S01]  /*ee40*/  HMMA.16816.F32.BF16 R88, R4, R12, R120 ;  /* 0x0000000c0458723c */ /* 0x002fe20000041878 */
[----:B------:R-:W-:-:S07]  /*ee50*/  MOV R99, R59 ;  /* 0x0000003b00637202 */ /* 0x000fce0000000f00 */
[----:B------:R-:W-:Y:S01]  /*ee60*/  HMMA.16816.F32.BF16 R92, R4, R14, R136 ;  /* 0x0000000e045c723c */ /* 0x000fe20000041888 */
[----:B------:R-:W-:Y:S01]  /*ee70*/  MOV R137, R53 ;  /* 0x0000003500897202 */ /* 0x000fe20000000f00 */
[----:B------:R-:W-:Y:S01]  /*ee80*/  IMAD.MOV.U32 R136, RZ, RZ, R54 ;  /* 0x000000ffff887224 */ /* 0x000fe200078e0036 */
[----:B------:R-:W-:Y:S01]  /*ee90*/  MOV R53, R56 ;  /* 0x0000003800357202 */ /* 0x000fe20000000f00 */
[----:B------:R-:W-:-:S04]  /*eea0*/  IMAD.MOV.U32 R54, RZ, RZ, R57 ;  /* 0x000000ffff367224 */ /* 0x000fc800078e0039 */
[----:B--2---:R-:W-:Y:S01]  /*eeb0*/  HMMA.16816.F32.BF16 R120, R4, R28, R152 ;  /* 0x0000001c0478723c */ /* 0x004fe20000041898 */
[----:B------:R-:W-:-:S04]  /*eec0*/  IMAD.MOV.U32 R155, RZ, RZ, R134 ;  /* 0x000000ffff9b7224 */ /* 0x000fc800078e0086 */
[----:B---3--:R-:W-:Y:S01]  /*eed0*/  FFMA.FTZ R0, R155, UR4, -R3 ;  /* 0x000000049b007c23 */ /* 0x008fe20008010803 */
[----:B------:R-:W-:Y:S02]  /*eee0*/  MOV R155, R156 ;  /* 0x0000009c009b7202 */ /* 0x000fe40000000f00 */
[----:B------:R-:W-:Y:S01]  /*eef0*/  MOV R156, R157 ;  /* 0x0000009d009c7202 */ /* 0x000fe20000000f00 */
[----:B------:R-:W-:Y:S01]  /*ef00*/  HMMA.16816.F32.BF16 R56, R8, R18, R176 ;  /* 0x000000120838723c */ /* 0x000fe200000418b0 */
[----:B------:R-:W-:Y:S01]  /*ef10*/  IMAD.MOV.U32 R157, RZ, RZ, R158 ;  /* 0x000000ffff9d7224 */ /* 0x000fe200078e009e */
        /* <DEDUP_REMOVED lines=11> */
[----:B-1----:R-:W-:Y:S01]  /*efd0*/  FFMA.FTZ R0, R155, UR4, -R3 ;  /* 0x000000049b007c23 */ /* 0x002fe20008010803 */
        /* <DEDUP_REMOVED lines=16> */
[----:B-1----:R-:W-:Y:S01]  /*f0e0*/  FFMA.FTZ R0, R155, UR4, -R3 ;  /* 0x000000049b007c23 */ /* 0x002fe20008010803 */
        /* <DEDUP_REMOVED lines=22> */
[----:B-1----:R-:W-:Y:S01]  /*f250*/  FFMA.FTZ R0, R155, UR4, -R3 ;  /* 0x000000049b007c23 */ /* 0x002fe20008010803 */
[----:B------:R-:W-:-:S02]  /*f260*/  MOV R81, R82 ;  /* 0x0000005200517202 */ /* 0x000fc40000000f00 */
        /* <DEDUP_REMOVED lines=11> */
[----:B------:R-:W2:Y:S01]  /*f320*/  LDL.LU R239, [R1+0xc4] ;  /* 0x0000c40001ef7983 */ /* 0x000ea20000300800 */
[----:B------:R-:W-:Y:S01]  /*f330*/  MOV R52, R53 ;  /* 0x0000003500347202 */ /* 0x000fe20000000f00 */
[----:B------:R-:W-:Y:S01]  /*f340*/  IMAD.MOV.U32 R53, RZ, RZ, R252 ;  /* 0x000000ffff357224 */ /* 0x000fe200078e00fc */
[----:B------:R-:W-:-:S02]  /*f350*/  MOV R139, R80 ;  /* 0x00000050008b7202 */ /* 0x000fc40000000f00 */
[----:B------:R-:W-:Y:S01]  /*f360*/  MOV R157, R142 ;  /* 0x0000008e009d7202 */ /* 0x000fe20000000f00 */
[----:B-1----:R-:W-:Y:S01]  /*f370*/  FFMA.FTZ R0, R151, UR4, -R32 ;  /* 0x0000000497007c23 */ /* 0x002fe20008010820 */
        /* <DEDUP_REMOVED lines=36> */
[----:B------:R-:W4:Y:S01]  /*f5c0*/  LDL.LU R232, [R1+0xbc] ;  /* 0x0000bc0001e87983 */ /* 0x000f220000300800 */
        /* <DEDUP_REMOVED lines=34> */
[----:B------:R1:W2:Y:S01]  /*f7f0*/  MUFU.EX2 R15, R0 ;  /* 0x00000000000f7308 */ /* 0x0002a20000000800 */
[----:B------:R-:W-:Y:S01]  /*f800*/  MOV R82, R83 ;  /* 0x0000005300527202 */ /* 0x000fe20000000f00 */
[----:B------:R-:W-:Y:S01]  /*f810*/  IMAD.MOV.U32 R83, RZ, RZ, R96 ;  /* 0x000000ffff537224 */ /* 0x000fe200078e0060 */
[----:B------:R-:W-:Y:S01]  /*f820*/  MOV R96, R173 ;  /* 0x000000ad00607202 */ /* 0x000fe20000000f00 */
[----:B------:R2:W5:Y:S01]  /*f830*/  LDL.LU R20, [R1+0xb4] ;  /* 0x0000b40001147983 */ /* 0x0005620000300800 */
[----:B------:R-:W-:Y:S01]  /*f840*/  MOV R173, R174 ;  /* 0x000000ae00ad7202 */ /* 0x000fe20000000f00 */
[----:B------:R-:W-:Y:S01]  /*f850*/  IMAD.MOV.U32 R174, RZ, RZ, R175 ;  /* 0x000000ffffae7224 */ /* 0x000fe200078e00af */
[----:B------:R-:W-:Y:S02]  /*f860*/  MOV R175, R23 ;  /* 0x0000001700af7202 */ /* 0x000fe40000000f00 */
[----:B------:R2:W5:Y:S01]  /*f870*/  LDL.LU R23, [R1+0xb0] ;  /* 0x0000b00001177983 */ /* 0x0005620000300800 */
[----:B-1----:R-:W-:Y:S01]  /*f880*/  FFMA.FTZ R0, R151, UR4, -R32 ;  /* 0x0000000497007c23 */ /* 0x002fe20008010820 */
[----:B------:R-:W-:-:S02]  /*f890*/  MOV R151, R152 ;  /* 0x0000009800977202 */ /* 0x000fc40000000f00 */
[----:B------:R-:W2:Y:S01]  /*f8a0*/  LDL.LU R152, [R1+0x80] ;  /* 0x0000800001987983 */ /* 0x000ea20000300800 */
[C---:B------:R-:W-:Y:S01]  /*f8b0*/  HMMA.16816.F32.BF16 R68, R8.reuse, R16, R188 ;  /* 0x000000100844723c */ /* 0x040fe200000418bc */
[----:B------:R1:W-:Y:S01]  /*f8c0*/  MUFU.EX2 R17, R0 ;  /* 0x0000000000117308 */ /* 0x0003e20000000800 */
[----:B------:R-:W-:Y:S01]  /*f8d0*/  IMAD.MOV.U32 R148, RZ, RZ, R153 ;  /* 0x000000ffff947224 */ /* 0x000fe200078e0099 */
[----:B------:R-:W-:Y:S02]  /*f8e0*/  MOV R149, R154 ;  /* 0x0000009a00957202 */ /* 0x000fe40000000f00 */
[----:B------:R-:W-:Y:S01]  /*f8f0*/  MOV R150, R155 ;  /* 0x0000009b00967202 */ /* 0x000fe20000000f00 */
[----:B------:R-:W-:Y:S01]  /*f900*/  IMAD.MOV.U32 R154, RZ, RZ, R159 ;  /* 0x000000ffff9a7224 */ /* 0x000fe200078e009f */
[----:B------:R-:W-:Y:S01]  /*f910*/  MOV R153, R158 ;  /* 0x0000009e00997202 */ /* 0x000fe20000000f00 */
[C---:B------:R-:W-:Y:S01]  /*f920*/  HMMA.16816.F32.BF16 R84, R8.reuse, R12, R144 ;  /* 0x0000000c0854723c */ /* 0x040fe20000041890 */
[----:B------:R-:W-:Y:S01]  /*f930*/  MOV R155, R140 ;  /* 0x0000008c009b7202 */ /* 0x000fe20000000f00 */
[----:B------:R-:W-:Y:S06]  /*f940*/  MUFU.EX2 R134, R36 ;  /* 0x0000002400867308 */ /* 0x000fec0000000800 */
[C---:B------:R-:W-:Y:S08]  /*f950*/  HMMA.16816.F32.BF16 R52, R8.reuse, R26, R112 ;  /* 0x0000001a0834723c */ /* 0x040ff00000041870 */
[----:B------:R-:W-:Y:S01]  /*f960*/  HMMA.16816.F32.BF16 R116, R8, R28, R116 ;  /* 0x0000001c0874723c */ /* 0x000fe20000041874 */
[----:B-1----:R-:W-:Y:S01]  /*f970*/  FFMA.FTZ R0, R151, UR4, -R32 ;  /* 0x0000000497007c23 */ /* 0x002fe20008010820 */
[----:B------:R-:W-:Y:S01]  /*f980*/  IMAD.MOV.U32 R151, RZ, RZ, R156 ;  /* 0x000000ffff977224 */ /* 0x000fe200078e009c */
[----:B------:R-:W-:Y:S01]  /*f990*/  MOV R158, R143 ;  /* 0x0000008f009e7202 */ /* 0x000fe20000000f00 */
[----:B------:R-:W-:Y:S01]  /*f9a0*/  LDSM.16.MT88.4 R188, [R34+0x1800] ;  /* 0x0018000022bc783b */ /* 0x000fe20000004200 */
[----:B------:R1:W1:Y:S01]  /*f9b0*/  MUFU.EX2 R16, R0 ;  /* 0x0000000000107308 */ /* 0x0002620000000800 */
[----:B------:R-:W-:Y:S01]  /*f9c0*/  MOV R156, R141 ;  /* 0x0000008d009c7202 */ /* 0x000fe20000000f00 */
[----:B------:R-:W-:Y:S01]  /*f9d0*/  IMAD.MOV.U32 R143, RZ, RZ, R80 ;  /* 0x000000ffff8f7224 */ /* 0x000fe200078e0050 */
[----:B------:R-:W-:Y:S01]  /*f9e0*/  MOV R159, R138 ;  /* 0x0000008a009f7202 */ /* 0x000fe20000000f00 */
[----:B------:R-:W-:Y:S01]  /*f9f0*/  IMAD.MOV.U32 R140, RZ, RZ, R137 ;  /* 0x000000ffff8c7224 */ /* 0x000fe200078e0089 */
[----:B------:R-:W-:Y:S01]  /*fa00*/  MOV R141, R136 ;  /* 0x00000088008d7202 */ /* 0x000fe20000000f00 */
[----:B------:R-:W-:Y:S01]  /*fa10*/  IMAD.MOV.U32 R138, RZ, RZ, R83 ;  /* 0x000000ffff8a7224 */ /* 0x000fe200078e0053 */
[----:B------:R-:W-:Y:S01]  /*fa20*/  MOV R136, R81 ;  /* 0x0000005100887202 */ /* 0x000fe20000000f00 */
[----:B--2---:R-:W-:Y:S01]  /*fa30*/  FFMA.FTZ R4, R152, R38, R239 ;  /* 0x0000002698047223 */ /* 0x004fe200000100ef */
[----:B------:R-:W-:Y:S01]  /*fa40*/  MOV R152, R157 ;  /* 0x0000009d00987202 */ /* 0x000fe20000000f00 */
[----:B-1----:R-:W-:Y:S01]  /*fa50*/  FFMA.FTZ R0, R148, UR4, -R33 ;  /* 0x0000000494007c23 */ /* 0x002fe20008010821 */
[----:B------:R-:W-:Y:S01]  /*fa60*/  MOV R148, R149 ;  /* 0x0000009500947202 */ /* 0x000fe20000000f00 */
        /* <DEDUP_REMOVED lines=12> */
[----:B------:R2:W5:Y:S01]  /*fb30*/  LDL.LU R239, [R1+0xac] ;  /* 0x0000ac0001ef7983 */ /* 0x0005620000300800 */
[----:B------:R-:W-:Y:S01]  /*fb40*/  MOV R155, R156 ;  /* 0x0000009c009b7202 */ /* 0x000fe20000000f00 */
[----:B------:R-:W-:Y:S01]  /*fb50*/  IMAD.MOV.U32 R156, RZ, RZ, R157 ;  /* 0x000000ffff9c7224 */ /* 0x000fe200078e009d */
[----:B------:R-:W-:Y:S01]  /*fb60*/  MOV R157, R158 ;  /* 0x0000009e009d7202 */ /* 0x000fe20000000f00 */
[----:B------:R-:W-:Y:S01]  /*fb70*/  LDSM.16.MT88.4 R112, [R34+0x3800] ;  /* 0x003800002270783b */ /* 0x000fe20000004200 */
[----:B------:R-:W-:Y:S01]  /*fb80*/  MOV R158, R159 ;  /* 0x0000009f009e7202 */ /* 0x000fe20000000f00 */
[----:B------:R-:W-:-:S02]  /*fb90*/  IMAD.MOV.U32 R159, RZ, RZ, R142 ;  /* 0x000000ffff9f7224 */ /* 0x000fc400078e008e */
[----:B-1----:R-:W-:Y:S01]  /*fba0*/  FFMA.FTZ R0, R148, UR4, -R33 ;  /* 0x0000000494007c23 */ /* 0x002fe20008010821 */
[----:B------:R-:W-:Y:S01]  /*fbb0*/  IMAD.MOV.U32 R148, RZ, RZ, R149 ;  /* 0x000000ffff947224 */ /* 0x000fe200078e0095 */
[----:B------:R-:W-:Y:S02]  /*fbc0*/  MOV R149, R150 ;  /* 0x0000009600957202 */ /* 0x000fe40000000f00 */
[----:B------:R-:W-:Y:S01]  /*fbd0*/  MOV R150, R151 ;  /* 0x0000009700967202 */ /* 0x000fe20000000f00 */
[----:B------:R-:W-:Y:S01]  /*fbe0*/  IMAD.MOV.U32 R151, RZ, RZ, R152 ;  /* 0x000000ffff977224 */ /* 0x000fe200078e0098 */
[----:B------:R-:W-:Y:S01]  /*fbf0*/  MOV R152, R153 ;  /* 0x0000009900987202 */ /* 0x000fe20000000f00 */
[----:B------:R1:W3:Y:S01]  /*fc00*/  MUFU.EX2 R12, R0 ;  /* 0x00000000000c7308 */ /* 0x0002e20000000800 */
        /* <DEDUP_REMOVED lines=8> */
[----:B------:R-:W-:Y:S01]  /*fc90*/  MOV R156, R157 ;  /* 0x0000009d009c7202 */ /* 0x000fe20000000f00 */
        /* <DEDUP_REMOVED lines=9> */
[----:B------:R2:W5:Y:S01]  /*fd30*/  LDL.LU R233, [R1+0xa8] ;  /* 0x0000a80001e97983 */ /* 0x0005620000300800 */
[----:B------:R-:W-:-:S02]  /*fd40*/  MOV R137, R138 ;  /* 0x0000008a00897202 */ /* 0x000fc40000000f00 */
[----:B------:R-:W-:Y:S01]  /*fd50*/  MOV R138, R139 ;  /* 0x0000008b008a7202 */ /* 0x000fe20000000f00 */
[----:B------:R-:W-:Y:S01]  /*fd60*/  IMAD.MOV.U32 R139, RZ, RZ, R80 ;  /* 0x000000ffff8b7224 */ /* 0x000fe200078e0050 */
[----:B------:R-:W-:Y:S01]  /*fd70*/  MOV R158, R159 ;  /* 0x0000009f009e7202 */ /* 0x000fe20000000f00 */
[----:B------:R-:W-:Y:S01]  /*fd80*/  FFMA.FTZ R3, R148, UR4, -R33 ;  /* 0x0000000494037c23 */ /* 0x000fe20008010821 */
[----:B------:R-:W-:Y:S01]  /*fd90*/  MOV R152, R153 ;  /* 0x0000009900987202 */ /* 0x000fe20000000f00 */
[----:B------:R-:W-:Y:S01]  /*fda0*/  MUFU.EX2 R13, R0 ;  /* 0x00000000000d7308 */ /* 0x000fe20000000800 */
        /* <DEDUP_REMOVED lines=9> */
[----:B------:R-:W-:Y:S02]  /*fe40*/  F2FP.BF16.F32.PACK_AB R124, R15, R14 ;  /* 0x0000000e0f7c723e */ /* 0x000fe400000010ff */
[----:B------:R-:W-:Y:S02]  /*fe50*/  F2FP.BF16.F32.PACK_AB R126, R16, R17 ;  /* 0x00000011107e723e */ /* 0x000fe400000010ff */
[----:B---3--:R-:W-:Y:S01]  /*fe60*/  F2FP.BF16.F32.PACK_AB R125, R12, R6 ;  /* 0x000000060c7d723e */ /* 0x008fe200000010ff */
[----:B------:R-:W-:Y:S01]  /*fe70*/  FADD.FTZ R5, R149, R43 ;  /* 0x0000002b95057221 */ /* 0x000fe20000010000 */
[----:B------:R-:W-:Y:S01]  /*fe80*/  MOV R155, R156 ;  /* 0x0000009c009b7202 */ /* 0x000fe20000000f00 */
[----:B------:R-:W1:Y:S01]  /*fe90*/  LDSM.16.MT88.4 R172, [R42+0xd800] ;  /* 0x00d800002aac783b */ /* 0x000e620000004200 */
        /* <DEDUP_REMOVED lines=14> */
[----:B----4-:R-:W-:Y:S02]  /*ff80*/  MOV R99, R232 ;  /* 0x000000e800637202 */ /* 0x010fe40000000f00 */
[----:B------:R-:W-:Y:S01]  /*ff90*/  MOV R81, R82 ;  /* 0x0000005200517202 */ /* 0x000fe20000000f00 */
[----:B------:R2:W5:Y:S01]  /*ffa0*/  LDL.LU R232, [R1+0xa4] ;  /* 0x0000a40001e87983 */ /* 0x0005620000300800 */
        /* <DEDUP_REMOVED lines=9> */
[----:B------:R-:W-:Y:S01]  /*10040*/  MOV R139, R80 ;  /* 0x00000050008b7202 */ /* 0x000fe20000000f00 */
[----:B------:R-:W-:Y:S01]  /*10050*/  IMAD.MOV.U32 R80, RZ, RZ, R81 ;  /* 0x000000ffff507224 */ /* 0x000fe200078e0051 */
[----:B------:R-:W-:Y:S02]  /*10060*/  MOV R99, R205 ;  /* 0x000000cd00637202 */ /* 0x000fe40000000f00 */
[----:B------:R-:W-:Y:S02]  /*10070*/  MOV R81, R82 ;  /* 0x0000005200517202 */ /* 0x000fe40000000f00 */
[----:B------:R-:W-:Y:S01]  /*10080*/  MOV R82, R83 ;  /* 0x0000005300527202 */ /* 0x000fe20000000f00 */
[----:B------:R-:W-:Y:S01]  /*10090*/  IMAD.MOV.U32 R83, RZ, RZ, R96 ;  /* 0x000000ffff537224 */ /* 0x000fe200078e0060 */
[----:B------:R-:W-:-:S02]  /*100a0*/  MOV R205, R230 ;  /* 0x000000e600cd7202 */ /* 0x000fc40000000f00 */
[----:B------:R-:W-:Y:S01]  /*100b0*/  MOV R96, R97 ;  /* 0x0000006100607202 */ /* 0x000fe20000000f00 */
[----:B------:R2:W5:Y:S01]  /*100c0*/  LDL.LU R230, [R1+0xa0] ;  /* 0x0000a00001e67983 */ /* 0x0005620000300800 */
[----:B------:R-:W-:Y:S01]  /*100d0*/  MOV R97, R98 ;  /* 0x0000006200617202 */ /* 0x000fe20000000f00 */
[----:B------:R-:W-:Y:S01]  /*100e0*/  IMAD.MOV.U32 R98, RZ, RZ, R99 ;  /* 0x000000ffff627224 */ /* 0x000fe200078e0063 */
[----:B------:R-:W-:Y:S02]  /*100f0*/  MOV R99, R205 ;  /* 0x000000cd00637202 */ /* 0x000fe40000000f00 */
[----:B------:R-:W-:Y:S01]  /*10100*/  MOV R205, R206 ;  /* 0x000000ce00cd7202 */ /* 0x000fe20000000f00 */
[----:B------:R-:W-:Y:S02]  /*10110*/  IMAD.MOV.U32 R206, RZ, RZ, R132 ;  /* 0x000000ffffce7224 */ /* 0x000fe400078e0084 */
[----:B------:R2:W5:Y:S04]  /*10120*/  LDL.LU R132, [R1+0x9c] ;  /* 0x00009c0001847983 */ /* 0x0005680000300800 */
[----:B------:R-:W3:Y:S02]  /*10130*/  LDL.LU R148, [R1+0x78] ;  /* 0x0000780001947983 */ /* 0x000ee40000300800 */
[----:B---3--:R-:W-:-:S02]  /*10140*/  FFMA.FTZ R2, R148, R39, R22 ;  /* 0x0000002794027223 */ /* 0x008fc40000010016 */
[----:B------:R2:W5:Y:S04]  /*10150*/  LDL.LU R22, [R1+0x98] ;  /* 0x0000980001167983 */ /* 0x0005680000300800 */
[----:B------:R-:W3:Y:S01]  /*10160*/  LDL.LU R148, [R1+0x74] ;  /* 0x0000740001947983 */ /* 0x000ee20000300800 */
[----:B------:R-:W-:Y:S01]  /*10170*/  FADD.FTZ R2, R151, R2 ;  /* 0x0000000297027221 */ /* 0x000fe20000010000 */
[----:B------:R4:W1:Y:S01]  /*10180*/  MUFU.EX2 R7, R3 ;  /* 0x0000000300077308 */ /* 0x0008620000000800 */
[----:B------:R-:W-:Y:S01]  /*10190*/  MOV R27, R156 ;  /* 0x0000009c001b7202 */ /* 0x000fe20000000f00 */
[----:B------:R-:W-:Y:S01]  /*101a0*/  IMAD.MOV.U32 R38, RZ, RZ, R158 ;  /* 0x000000ffff267224 */ /* 0x000fe200078e009e */
[----:B------:R-:W-:Y:S02]  /*101b0*/  MOV R32, R157 ;  /* 0x0000009d00207202 */ /* 0x000fe40000000f00 */
[----:B------:R-:W-:Y:S01]  /*101c0*/  MOV R29, R142 ;  /* 0x0000008e001d7202 */ /* 0x000fe20000000f00 */
[----:B------:R-:W-:Y:S01]  /*101d0*/  IMAD.MOV.U32 R142, RZ, RZ, R204 ;  /* 0x000000ffff8e7224 */ /* 0x000fe200078e00cc */
[----:B------:R-:W-:-:S02]  /*101e0*/  MOV R30, R139 ;  /* 0x0000008b001e7202 */ /* 0x000fc40000000f00 */
[----:B------:R-:W-:Y:S02]  /*101f0*/  MOV R179, R205 ;  /* 0x000000cd00b37202 */ /* 0x000fe40000000f00 */
[----:B------:R-:W-:Y:S01]  /*10200*/  MOV R139, R207 ;  /* 0x000000cf008b7202 */ /* 0x000fe20000000f00 */
[----:B----4-:R-:W-:Y:S01]  /*10210*/  FADD.FTZ R3, R150, R4 ;  /* 0x0000000496037221 */ /* 0x010fe20000010000 */
[----:B-1----:R-:W-:Y:S02]  /*10220*/  F2FP.BF16.F32.PACK_AB R127, R7, R13 ;  /* 0x0000000d077f723e */ /* 0x002fe400000010ff */
[----:B------:R-:W-:Y:S01]  /*10230*/  MOV R33, R136 ;  /* 0x0000008800217202 */ /* 0x000fe20000000f00 */
[----:B------:R-:W-:Y:S02]  /*10240*/  IMAD.MOV.U32 R136, RZ, RZ, R81 ;  /* 0x000000ffff887224 */ /* 0x000fe400078e0051 */
[----:B------:R-:W-:Y:S01]  /*10250*/  IMAD.MOV.U32 R149, RZ, RZ, R96 ;  /* 0x000000ffff957224 */ /* 0x000fe200078e0060 */
[----:B------:R-:W-:Y:S01]  /*10260*/  MOV R150, R83 ;  /* 0x0000005300967202 */ /* 0x000fe20000000f00 */
[----:B------:R-:W-:Y:S01]  /*10270*/  FADD.FTZ R26, R153, R5 ;  /* 0x00000005991a7221 */ /* 0x000fe20000010000 */
[----:B------:R-:W-:Y:S01]  /*10280*/  FADD.FTZ R5, R154, R3 ;  /* 0x000000039a057221 */ /* 0x000fe20000010000 */
[----:B------:R-:W-:Y:S01]  /*10290*/  MOV R151, R82 ;  /* 0x0000005200977202 */ /* 0x000fe20000000f00 */
[----:B------:R-:W-:Y:S01]  /*102a0*/  IMAD.MOV.U32 R178, RZ, RZ, R99 ;  /* 0x000000ffffb27224 */ /* 0x000fe200078e0063 */
[----:B------:R-:W-:-:S05]  /*102b0*/  MOV R3, R149 ;  /* 0x0000009500037202 */ /* 0x000fca0000000f00 */
[----:B------:R-:W-:Y:S01]  /*102c0*/  FADD.FTZ R3, R3, R26 ;  /* 0x0000001a03037221 */ /* 0x000fe20000010000 */
[----:B------:R-:W-:Y:S01]  /*102d0*/  MOV R39, R137 ;  /* 0x0000008900277202 */ /* 0x000fe20000000f00 */
[----:B------:R-:W-:Y:S02]  /*102e0*/  IMAD.MOV.U32 R31, RZ, RZ, R138 ;  /* 0x000000ffff1f7224 */ /* 0x000fe400078e008a */
[----:B------:R-:W-:Y:S01]  /*102f0*/  IMAD.MOV.U32 R28, RZ, RZ, R143 ;  /* 0x000000ffff1c7224 */ /* 0x000fe200078e008f */
[----:B------:R-:W-:Y:S02]  /*10300*/  MOV R143, R80 ;  /* 0x00000050008f7202 */ /* 0x000fe40000000f00 */
[----:B------:R-:W-:Y:S01]  /*10310*/  MOV R138, R97 ;  /* 0x00000061008a7202 */ /* 0x000fe20000000f00 */
[----:B------:R-:W1:Y:S01]  /*10320*/  LDSM.16.MT88.4 R80, [R35+0xf800] ;  /* 0x00f800002350783b */ /* 0x000e620000004200 */
[----:B------:R-:W-:-:S03]  /*10330*/  MOV R137, R98 ;  /* 0x0000006200897202 */ /* 0x000fc60000000f00 */
[----:B------:R-:W4:Y:S01]  /*10340*/  LDSM.16.MT88.4 R96, [R42+0xf800] ;  /* 0x00f800002a60783b */ /* 0x000f220000004200 */
[----:B------:R-:W2:Y:S01]  /*10350*/  MUFU.EX2 R37, R37 ;  /* 0x0000002500257308 */ /* 0x000ea20000000800 */
[----:B------:R-:W-:Y:S02]  /*10360*/  F2FP.BF16.F32.PACK_AB R129, R19, R18 ;  /* 0x000000121381723e */ /* 0x000fe400000010ff */
[----:B------:R-:W-:Y:S02]  /*10370*/  F2FP.BF16.F32.PACK_AB R130, R36, R135 ;  /* 0x000000872482723e */ /* 0x000fe400000010ff */
[----:B------:R-:W-:Y:S01]  /*10380*/  F2FP.BF16.F32.PACK_AB R131, R24, R25 ;  /* 0x000000191883723e */ /* 0x000fe200000010ff */
[----:B------:R-:W-:Y:S01]  /*10390*/  HMMA.16816.F32.BF16 R164, R124, R172, R164 ;  /* 0x000000ac7ca4723c */ /* 0x000fe200000418a4 */
[----:B--2---:R-:W-:-:S07]  /*103a0*/  F2FP.BF16.F32.PACK_AB R128, R134, R37 ;  /* 0x000000258680723e */ /* 0x004fce00000010ff */
[----:B------:R-:W-:Y:S08]  /*103b0*/  HMMA.16816.F32.BF16 R168, R124, R174, R168 ;  /* 0x000000ae7ca8723c */ /* 0x000ff000000418a8 */
[----:B------:R-:W-:Y:S08]  /*103c0*/  HMMA.16816.F32.BF16 R160, R128, R172, R160 ;  /* 0x000000ac80a0723c */ /* 0x000ff000000418a0 */
[C---:B------:R-:W-:Y:S08]  /*103d0*/  HMMA.16816.F32.BF16 R180, R124.reuse, R188, R180 ;  /* 0x000000bc7cb4723c */ /* 0x040ff000000418b4 */
[C---:B------:R-:W-:Y:S08]  /*103e0*/  HMMA.16816.F32.BF16 R184, R124.reuse, R190, R184 ;  /* 0x000000be7cb8723c */ /* 0x040ff000000418b8 */
[C---:B-1----:R-:W-:Y:S08]  /*103f0*/  HMMA.16816.F32.BF16 R72, R124.reuse, R80, R72 ;  /* 0x000000507c48723c */ /* 0x042ff00000041848 */
[C---:B------:R-:W-:Y:S08]  /*10400*/  HMMA.16816.F32.BF16 R76, R124.reuse, R82, R76 ;  /* 0x000000527c4c723c */ /* 0x040ff0000004184c */
[C---:B----4-:R-:W-:Y:S08]  /*10410*/  HMMA.16816.F32.BF16 R88, R124.reuse, R96, R88 ;  /* 0x000000607c58723c */ /* 0x050ff00000041858 */
[C---:B------:R-:W-:Y:S08]  /*10420*/  HMMA.16816.F32.BF16 R92, R124.reuse, R98, R92 ;  /* 0x000000627c5c723c */ /* 0x040ff0000004185c */
[C---:B------:R-:W-:Y:S08]  /*10430*/  HMMA.16816.F32.BF16 R104, R124.reuse, R112, R104 ;  /* 0x000000707c68723c */ /* 0x040ff00000041868 */
[----:B------:R-:W-:Y:S08]  /*10440*/  HMMA.16816.F32.BF16 R108, R124, R114, R108 ;  /* 0x000000727c6c723c */ /* 0x000ff0000004186c */
[C---:B------:R-:W-:Y:S08]  /*10450*/  HMMA.16816.F32.BF16 R84, R128.reuse, R96, R84 ;  /* 0x000000608054723c */ /* 0x040ff00000041854 */
[C---:B------:R-:W-:Y:S08]  /*10460*/  HMMA.16816.F32.BF16 R100, R128.reuse, R112, R100 ;  /* 0x000000708064723c */ /* 0x040ff00000041864 */
[C---:B------:R-:W-:Y:S08]  /*10470*/  HMMA.16816.F32.BF16 R68, R128.reuse, R80, R68 ;  /* 0x000000508044723c */ /* 0x040ff00000041844 */
[C---:B------:R-:W-:Y:S08]  /*10480*/  HMMA.16816.F32.BF16 R172, R128.reuse, R174, R216 ;  /* 0x000000ae80ac723c */ /* 0x040ff000000418d8 */
[----:B------:R-:W-:Y:S01]  /*10490*/  HMMA.16816.F32.BF16 R96, R128, R98, R48 ;  /* 0x000000628060723c */ /* 0x000fe20000041830 */
[----:B---3--:R-:W-:Y:S01]  /*104a0*/  FFMA.FTZ R0, R148, R40, R234 ;  /* 0x0000002894007223 */ /* 0x008fe200000100ea */
[----:B------:R-:W-:-:S02]  /*104b0*/  MOV R148, R206 ;  /* 0x000000ce00947202 */ /* 0x000fc40000000f00 */
[----:B------:R-:W-:Y:S01]  /*104c0*/  LDSM.16.MT88.4 R204, [R41+0x1800] ;  /* 0x0018000029cc783b */ /* 0x000fe20000004200 */
[----:B------:R-:W-:Y:S01]  /*104d0*/  FADD.FTZ R4, R152, R0 ;  /* 0x0000000098047221 */ /* 0x000fe20000010000 */
[----:B------:R-:W-:Y:S01]  /*104e0*/  FADD.FTZ R0, R155, R2 ;  /* 0x000000029b007221 */ /* 0x000fe20000010000 */
[----:B------:R-:W-:Y:S01]  /*104f0*/  MOV R155, R159 ;  /* 0x0000009f009b7202 */ /* 0x000fe20000000f00 */
[----:B------:R-:W-:Y:S04]  /*10500*/  LDSM.16.MT88.4 R40, [R41+0x3800] ;  /* 0x003800002928783b */ /* 0x000fe80000004200 */
[----:B------:R-:W1:Y:S01]  /*10510*/  LDSM.16.MT88.4 R156, [R35+0xd800] ;  /* 0x00d80000239c783b */ /* 0x000e620000004200 */
[----:B------:R-:W-:Y:S01]  /*10520*/  IMAD.MOV.U32 R2, RZ, RZ, R150 ;  /* 0x000000ffff027224 */ /* 0x000fe200078e0096 */
[----:B------:R-:W-:-:S03]  /*10530*/  MOV R34, R155 ;  /* 0x0000009b00227202 */ /* 0x000fc60000000f00 */
[----:B------:R-:W-:Y:S01]  /*10540*/  FADD.FTZ R2, R2, R5 ;  /* 0x0000000502027221 */ /* 0x000fe20000010000 */
[C---:B-1----:R-:W-:Y:S08]  /*10550*/  HMMA.16816.F32.BF16 R144, R124.reuse, R156, R196 ;  /* 0x0000009c7c90723c */ /* 0x042ff000000418c4 */
[----:B------:R-:W-:Y:S01]  /*10560*/  HMMA.16816.F32.BF16 R196, R124, R204, R64 ;  /* 0x000000cc7cc4723c */ /* 0x000fe20000041840 */
[----:B------:R-:W-:Y:S01]  /*10570*/  IMAD.MOV.U32 R67, RZ, RZ, R136 ;  /* 0x000000ffff437224 */ /* 0x000fe200078e0088 */
[----:B------:R-:W-:Y:S01]  /*10580*/  MOV R66, R201 ;  /* 0x000000c900427202 */ /* 0x000fe20000000f00 */
[----:B------:R-:W-:Y:S01]  /*10590*/  IMAD.MOV.U32 R64, RZ, RZ, R203 ;  /* 0x000000ffff407224 */ /* 0x000fe200078e00cb */
[----:B------:R-:W-:-:S02]  /*105a0*/  MOV R65, R202 ;  /* 0x000000ca00417202 */ /* 0x000fc40000000f00 */
[----:B------:R-:W-:Y:S02]  /*105b0*/  MOV R136, R200 ;  /* 0x000000c800887202 */ /* 0x000fe40000000f00 */
[----:B------:R-:W-:Y:S01]  /*105c0*/  HMMA.16816.F32.BF16 R200, R124, R206, R60 ;  /* 0x000000ce7cc8723c */ /* 0x000fe2000004183c */
[----:B------:R-:W-:Y:S02]  /*105d0*/  MOV R60, R148 ;  /* 0x00000094003c7202 */ /* 0x000fe40000000f00 */
[----:B------:R-:W-:Y:S01]  /*105e0*/  MOV R61, R151 ;  /* 0x00000097003d7202 */ /* 0x000fe20000000f00 */
[----:B------:R-:W-:Y:S01]  /*105f0*/  IMAD.MOV.U32 R62, RZ, RZ, R179 ;  /* 0x000000ffff3e7224 */ /* 0x000fe200078e00b3 */
[----:B------:R-:W-:Y:S01]  /*10600*/  MOV R63, R178 ;  /* 0x000000b2003f7202 */ /* 0x000fe20000000f00 */
        /* <DEDUP_REMOVED lines=51> */
[----:B------:R-:W-:Y:S02]  /*10940*/  HMMA.16816.F32.BF16 R152, R124, R158, R192 ;  /* 0x0000009e7c98723c */ /* 0x000fe400000418c0 */
[----:B------:R1:W-:Y:S04]  /*10950*/  STL [R1+0x80], R3 ;  /* 0x0000800301007387 */ /* 0x0003e80000100800 */
[----:B------:R1:W-:Y:S02]  /*10960*/  STL [R1+0x7c], R238 ;  /* 0x00007cee01007387 */ /* 0x0003e40000100800 */
[C---:B------:R-:W-:Y:S02]  /*10970*/  HMMA.16816.F32.BF16 R176, R128.reuse, R188, R220 ;  /* 0x000000bc80b0723c */ /* 0x040fe400000418dc */
[----:B------:R1:W-:Y:S01]  /*10980*/  STL [R1+0x78], R2 ;  /* 0x0000780201007387 */ /* 0x0003e20000100800 */
[----:B------:R-:W2:Y:S05]  /*10990*/  S2R R234, SR_TID.X ;  /* 0x0000000000ea7919 */ /* 0x000eaa0000002100 */
[C---:B------:R-:W-:Y:S01]  /*109a0*/  HMMA.16816.F32.BF16 R148, R128.reuse, R156, R244 ;  /* 0x0000009c8094723c */ /* 0x040fe200000418f4 */
[----:B------:R1:W-:Y:S07]  /*109b0*/  STL [R1+0x74], R0 ;  /* 0x0000740001007387 */ /* 0x0003ee0000100800 */
        /* <DEDUP_REMOVED lines=10> */
[----:B------:R-:W-:Y:S01]  /*10a60*/  MOV R143, R252 ;  /* 0x000000fc008f7202 */ /* 0x000fe20000000f00 */
[----:B------:R-:W-:Y:S01]  /*10a70*/  IMAD.MOV.U32 R135, RZ, RZ, R137 ;  /* 0x000000ffff877224 */ /* 0x000fe200078e0089 */
[----:B------:R-:W-:-:S02]  /*10a80*/  MOV R133, R138 ;  /* 0x0000008a00857202 */ /* 0x000fc40000000f00 */
[----:B------:R-:W-:Y:S01]  /*10a90*/  MOV R134, R139 ;  /* 0x0000008b00867202 */ /* 0x000fe20000000f00 */
[----:B-12---:R-:W-:-:S14]  /*10aa0*/  BRA.U !UP1, `(.L_x_347) ;  /* 0x0000007509087547 */ /* 0x006fdc000b800000 */
        /* <DEDUP_REMOVED lines=10> */
[----:B------:R-:W-:Y:S01]  /*10b50*/  MOV R2, UR14 ;  /* 0x0000000e00027c02 */ /* 0x000fe20008000f00 */
[----:B------:R-:W-:Y:S02]  /*10b60*/  UIADD3 UR13, UPT, UPT, UR15, UR13, URZ ;  /* 0x0000000d0f0d7290 */ /* 0x000fe4000fffe0ff */
[----:B------:R-:W-:-:S02]  /*10b70*/  ULEA.HI.X UR4, UR14, UR7, UR4, 0x6, UP0 ;  /* 0x000000070e047291 */ /* 0x000fc400080f3404 */
[----:B------:R-:W-:Y:S01]  /*10b80*/  ULEA UR14, UP0, UR8, UR6, 0x5 ;  /* 0x00000006080e7291 */ /* 0x000fe2000f8028ff */
[----:B------:R-:W-:-:S03]  /*10b90*/  IMAD.U32 R11, RZ, RZ, UR6 ;  /* 0x00000006ff0b7e24 */ /* 0x000fc6000f8e00ff */
[----:B------:R-:W-:Y:S02]  /*10ba0*/  ULEA.HI.X UR8, UR8, UR4, UR9, 0x5, UP0 ;  /* 0x0000000408087291 */ /* 0x000fe400080f2c09 */
[----:B------:R-:W-:Y:S01]  /*10bb0*/  UIADD3 UR12, UP0, UPT, UR6, UR12, URZ ;  /* 0x0000000c060c7290 */ /* 0x000fe2000ff1e0ff */
[----:B------:R-:W-:Y:S01]  /*10bc0*/  MOV R0, UR13 ;  /* 0x0000000d00007c02 */ /* 0x000fe20008000f00 */
[----:B------:R-:W-:Y:S02]  /*10bd0*/  IMAD.U32 R3, RZ, RZ, UR15 ;  /* 0x0000000fff037e24 */ /* 0x000fe4000f8e00ff */
[----:B------:R-:W-:Y:S01]  /*10be0*/  UIADD3.X UR7, UPT, UPT, UR4, UR7, URZ, UP0, !UPT ;  /* 0x0000000704077290 */ /* 0x000fe200087fe4ff */
[----:B-----5:R-:W-:Y:S01]  /*10bf0*/  IMAD.SHL.U32 R233, R234, 0x20, RZ ;  /* 0x00000020eae97824 */ /* 0x020fe200078e00ff */
[----:B------:R-:W-:Y:S01]  /*10c00*/  MOV R3, UR4 ;  /* 0x0000000400037c02 */ /* 0x000fe20008000f00 */
[----:B------:R-:W-:Y:S01]  /*10c10*/  IMAD.U32 R9, RZ, RZ, UR12 ;  /* 0x0000000cff097e24 */ /* 0x000fe2000f8e00ff */
[----:B------:R-:W-:Y:S01]  /*10c20*/  SHF.R.U32.HI R232, RZ, 0x1, R234 ;  /* 0x00000001ffe87819 */ /* 0x000fe200000116ea */
[----:B------:R-:W1:Y:S01]  /*10c30*/  LDCU UR4, c[0x0][0x50c] ;  /* 0x0000a180ff0477ac */ /* 0x000e620008000800 */
[----:B------:R-:W-:Y:S01]  /*10c40*/  IMAD.U32 R7, RZ, RZ, UR7 ;  /* 0x00000007ff077e24 */ /* 0x000fe2000f8e00ff */
[----:B------:R-:W-:-:S02]  /*10c50*/  LOP3.LUT R233, R233, 0x7c00, RZ, 0xc0, !PT ;  /* 0x00007c00e9e97812 */ /* 0x000fc400078ec0ff */
[----:B------:R-:W-:Y:S02]  /*10c60*/  SHF.L.U32 R136, R234, 0x6, RZ ;  /* 0x00000006ea887819 */ /* 0x000fe400000006ff */
[----:B------:R-:W-:Y:S02]  /*10c70*/  MOV R10, UR14 ;  /* 0x0000000e000a7c02 */ /* 0x000fe40008000f00 */
[----:B------:R-:W-:Y:S02]  /*10c80*/  LOP3.LUT R16, R232, 0x8, RZ, 0xc0, !PT ;  /* 0x00000008e8107812 */ /* 0x000fe400078ec0ff */
[----:B------:R-:W-:Y:S01]  /*10c90*/  MOV R12, UR8 ;  /* 0x00000008000c7c02 */ /* 0x000fe20008000f00 */
[----:B------:R-:W-:Y:S01]  /*10ca0*/  BAR.SYNC.DEFER_BLOCKING 0x0 ;  /* 0x0000000000007b1d */ /* 0x000fe20000010000 */
[----:B--2---:R-:W-:-:S04]  /*10cb0*/  LEA R4, P1, R2, R137, 0x7 ;  /* 0x0000008902047211 */ /* 0x004fc800078238ff */
[----:B---3--:R-:W-:Y:S02]  /*10cc0*/  LEA.HI.X R5, R2, R139, R0, 0x7, P1 ;  /* 0x0000008b02057211 */ /* 0x008fe400008f3c00 */
        /* <DEDUP_REMOVED lines=50> */
[----:B--2---:R-:W2:Y:S01]  /*10ff0*/  LDSM.16.M88.4 R8, [R16+0x2000] ;  /* 0x002000001008783b */ /* 0x004ea20000000200 */
[----:B------:R-:W-:Y:S01]  /*11000*/  IMAD.MOV.U32 R3, RZ, RZ, 0x20 ;  /* 0x00000020ff037424 */ /* 0x000fe200078e00ff */
[----:B------:R-:W-:-:S02]  /*11010*/  IADD3 R0, PT, PT, R132, UR5, RZ ;  /* 0x0000000584007c10 */ /* 0x000fc4000fffe0ff */
[----:B------:R-:W4:Y:S02]  /*11020*/  LDSM.16.M88.4 R36, [R132+UR5+0x9000] ;  /* 0x009000058424783b */ /* 0x000f240008000200 */
[----:B------:R-:W-:Y:S02]  /*11030*/  SEL R3, R3, 0xffffffe0, !P6 ;  /* 0xffffffe003037807 */ /* 0x000fe40007000000 */
[----:B------:R-:W-:Y:S02]  /*11040*/  LDSM.16.M88.4 R44, [R132+UR5+0x8000] ;  /* 0x00800005842c783b */ /* 0x000fe40008000200 */
[----:B------:R-:W-:Y:S01]  /*11050*/  IADD3 R19, PT, PT, R3, R16, RZ ;  /* 0x0000001003137210 */ /* 0x000fe20007ffe0ff */
[----:B------:R-:W-:Y:S01]  /*11060*/  IMAD.IADD R2, R0, 0x1, R3 ;  /* 0x0000000100027824 */ /* 0x000fe200078e0203 */
[----:B------:R-:W-:Y:S04]  /*11070*/  LDSM.16.M88.4 R28, [R132+UR5+0x9800] ;  /* 0x00980005841c783b */ /* 0x000fe80008000200 */
[----:B---3--:R-:W-:Y:S04]  /*11080*/  LDSM.16.M88.4 R4, [R19+0x2000] ;  /* 0x002000001304783b */ /* 0x008fe80000000200 */
[----:B------:R-:W3:Y:S04]  /*11090*/  LDSM.16.M88.4 R56, [R2+0x8800] ;  /* 0x008800000238783b */ /* 0x000ee80000000200 */
[----:B------:R-:W1:Y:S04]  /*110a0*/  LDSM.16.M88.4 R52, [R2+0x9000] ;  /* 0x009000000234783b */ /* 0x000e680000000200 */
[----:B------:R-:W1:Y:S04]  /*110b0*/  LDSM.16.M88.4 R24, [R2+0x8000] ;  /* 0x008000000218783b */ /* 0x000e680000000200 */
[----:B------:R-:W1:Y:S04]  /*110c0*/  LDSM.16.M88.4 R48, [R2+0x9800] ;  /* 0x009800000230783b */ /* 0x000e680000000200 */
[----:B------:R-:W1:Y:S01]  /*110d0*/  LDSM.16.M88.4 R12, [R16] ;  /* 0x00000000100c783b */ /* 0x000e620000000200 */
[C---:B--2---:R-:W-:Y:S03]  /*110e0*/  HMMA.16816.F32.BF16 R136, R8.reuse, R40, RZ ;  /* 0x000000280888723c */ /* 0x044fe600000418ff */
[----:B------:R-:W0:Y:S05]  /*110f0*/  LDGDEPBAR ;  /* 0x00000000000079af */ /* 0x000e2a0000000000 */
[C---:B----4-:R-:W-:Y:S08]  /*11100*/  HMMA.16816.F32.BF16 R64, R8.reuse, R36, RZ ;  /* 0x000000240840723c */ /* 0x050ff000000418ff */
[----:B------:R-:W-:Y:S08]  /*11110*/  HMMA.16816.F32.BF16 R216, R8, R42, RZ ;  /* 0x0000002a08d8723c */ /* 0x000ff000000418ff */
[----:B---3--:R-:W-:Y:S08]  /*11120*/  HMMA.16816.F32.BF16 R240, R4, R56, R136 ;  /* 0x0000003804f0723c */ /* 0x008ff00000041888 */
[----:B------:R-:W-:Y:S11]  /*11130*/  HMMA.16816.F32.BF16 R212, R8, R38, RZ ;  /* 0x0000002608d4723c */ /* 0x000ff600000418ff */
[----:B------:R-:W-:Y:S01]  /*11140*/  IMAD.MOV.U32 R135, RZ, RZ, R240 ;  /* 0x000000ffff877224 */ /* 0x000fe200078e00f0 */
[----:B------:R-:W-:Y:S01]  /*11150*/  MOV R134, R241 ;  /* 0x000000f100867202 */ /* 0x000fe20000000f00 */
[----:B------:R-:W-:Y:S01]  /*11160*/  IMAD.MOV.U32 R133, RZ, RZ, R242 ;  /* 0x000000ffff857224 */ /* 0x000fe200078e00f2 */
[----:B------:R-:W-:-:S02]  /*11170*/  MOV R17, R243 ;  /* 0x000000f300117202 */ /* 0x000fc40000000f00 */
[C---:B-1----:R-:W-:Y:S08]  /*11180*/  HMMA.16816.F32.BF16 R240, R4.reuse, R52, R64 ;  /* 0x0000003404f0723c */ /* 0x042ff00000041840 */
[----:B------:R-:W-:Y:S08]  /*11190*/  HMMA.16816.F32.BF16 R64, R4, R58, R216 ;  /* 0x0000003a0440723c */ /* 0x000ff000000418d8 */
[C---:B------:R-:W-:Y:S08]  /*111a0*/  HMMA.16816.F32.BF16 R220, R8.reuse, R46, RZ ;  /* 0x0000002e08dc723c */ /* 0x040ff000000418ff */
[----:B------:R-:W-:Y:S03]  /*111b0*/  HMMA.16816.F32.BF16 R140, R8, R44, RZ ;  /* 0x0000002c088c723c */ /* 0x000fe600000418ff */
[----:B------:R-:W-:Y:S01]  /*111c0*/  IMAD.MOV.U32 R34, RZ, RZ, R64 ;  /* 0x000000ffff227224 */ /* 0x000fe200078e0040 */
[----:B------:R-:W-:Y:S01]  /*111d0*/  MOV R33, R65 ;  /* 0x0000004100217202 */ /* 0x000fe20000000f00 */
[----:B------:R-:W-:Y:S01]  /*111e0*/  IMAD.MOV.U32 R32, RZ, RZ, R66 ;  /* 0x000000ffff207224 */ /* 0x000fe200078e0042 */
[----:B------:R-:W-:-:S02]  /*111f0*/  MOV R18, R67 ;  /* 0x0000004300127202 */ /* 0x000fc40000000f00 */
[C---:B------:R-:W-:Y:S08]  /*11200*/  HMMA.16816.F32.BF16 R208, R8.reuse, R28, RZ ;  /* 0x0000001c08d0723c */ /* 0x040ff000000418ff */
[----:B------:R-:W-:Y:S01]  /*11210*/  HMMA.16816.F32.BF16 R60, R8, R30, RZ ;  /* 0x0000001e083c723c */ /* 0x000fe200000418ff */
[----:B------:R-:W1:Y:S07]  /*11220*/  LDSM.16.M88.4 R8, [R19] ;  /* 0x000000001308783b */ /* 0x000e6e0000000200 */
[----:B------:R-:W-:Y:S01]  /*11230*/  HMMA.16816.F32.BF16 R64, R4, R54, R212 ;  /* 0x000000360440723c */ /* 0x000fe200000418d4 */
[----:B------:R-:W-:Y:S01]  /*11240*/  IMAD.MOV.U32 R216, RZ, RZ, R135 ;  /* 0x000000ffffd87224 */ /* 0x000fe200078e0087 */
[----:B------:R-:W-:-:S06]  /*11250*/  MOV R217, R134 ;  /* 0x0000008600d97202 */ /* 0x000fcc0000000f00 */
[----:B------:R-:W-:Y:S01]  /*11260*/  HMMA.16816.F32.BF16 R136, R4, R26, R220 ;  /* 0x0000001a0488723c */ /* 0x000fe200000418dc */
[----:B------:R-:W-:-:S07]  /*11270*/  IMAD.MOV.U32 R218, RZ, RZ, R133 ;  /* 0x000000ffffda7224 */ /* 0x000fce00078e0085 */
[C---:B------:R-:W-:Y:S03]  /*11280*/  HMMA.16816.F32.BF16 R224, R4.reuse, R24, R140 ;  /* 0x0000001804e0723c */ /* 0x040fe6000004188c */
[----:B------:R-:W-:Y:S01]  /*11290*/  IMAD.MOV.U32 R228, RZ, RZ, R64 ;  /* 0x000000ffffe47224 */ /* 0x000fe200078e0040 */
[----:B------:R-:W-:Y:S01]  /*112a0*/  MOV R135, R65 ;  /* 0x0000004100877202 */ /* 0x000fe20000000f00 */
[----:B------:R-:W-:Y:S01]  /*112b0*/  IMAD.MOV.U32 R134, RZ, RZ, R66 ;  /* 0x000000ffff867224 */ /* 0x000fe200078e0042 */
[----:B------:R-:W-:Y:S02]  /*112c0*/  MOV R133, R67 ;  /* 0x0000004300857202 */ /* 0x000fe40000000f00 */
[C---:B------:R-:W-:Y:S08]  /*112d0*/  HMMA.16816.F32.BF16 R244, R4.reuse, R48, R208 ;  /* 0x0000003004f4723c */ /* 0x040ff000000418d0 */
[----:B------:R-:W-:Y:S08]  /*112e0*/  HMMA.16816.F32.BF16 R220, R4, R50, R60 ;  /* 0x0000003204dc723c */ /* 0x000ff0000004183c */
[C---:B------:R-:W-:Y:S08]  /*112f0*/  HMMA.16816.F32.BF16 R64, R12.reuse, R40, RZ ;  /* 0x000000280c40723c */ /* 0x040ff000000418ff */
[C---:B------:R-:W-:Y:S08]  /*11300*/  HMMA.16816.F32.BF16 R4, R12.reuse, R28, RZ ;  /* 0x0000001c0c04723c */ /* 0x040ff000000418ff */
[----:B------:R-:W-:Y:S01]  /*11310*/  HMMA.16816.F32.BF16 R40, R12, R42, RZ ;  /* 0x0000002a0c28723c */ /* 0x000fe200000418ff */
[----:B------:R-:W-:Y:S01]  /*11320*/  IMAD.MOV.U32 R236, RZ, RZ, R136 ;  /* 0x000000ffffec7224 */ /* 0x000fe200078e0088 */
[----:B------:R-:W-:Y:S01]  /*11330*/  MOV R235, R137 ;  /* 0x0000008900eb7202 */ /* 0x000fe20000000f00 */
[----:B------:R-:W-:Y:S01]  /*11340*/  IMAD.MOV.U32 R231, RZ, RZ, R138 ;  /* 0x000000ffffe77224 */ /* 0x000fe200078e008a */
[----:B------:R-:W-:-:S04]  /*11350*/  MOV R229, R139 ;  /* 0x0000008b00e57202 */ /* 0x000fc80000000f00 */
[----:B------:R-:W-:Y:S01]  /*11360*/  HMMA.16816.F32.BF16 R136, R12, R44, RZ ;  /* 0x0000002c0c88723c */ /* 0x000fe200000418ff */
[----:B------:R-:W-:Y:S01]  /*11370*/  MOV R219, R17 ;  /* 0x0000001100db7202 */ /* 0x000fe20000000f00 */
[----:B------:R-:W-:Y:S01]  /*11380*/  IMAD.IADD R0, R0, 0x1, R237 ;  /* 0x0000000100007824 */ /* 0x000fe200078e02ed */
[----:B------:R-:W-:-:S05]  /*11390*/  IADD3 R17, PT, PT, R237, R16, RZ ;  /* 0x00000010ed117210 */ /* 0x000fca0007ffe0ff */
[C---:B------:R-:W-:Y:S08]  /*113a0*/  HMMA.16816.F32.BF16 R44, R12.reuse, R46, RZ ;  /* 0x0000002e0c2c723c */ /* 0x040ff000000418ff */
[----:B------:R-:W-:Y:S08]  /*113b0*/  HMMA.16816.F32.BF16 R60, R12, R36, RZ ;  /* 0x000000240c3c723c */ /* 0x000ff000000418ff */
[----:B-1----:R-:W-:Y:S08]  /*113c0*/  HMMA.16816.F32.BF16 R212, R8, R56, R64 ;  /* 0x0000003808d4723c */ /* 0x002ff00000041840 */
[C---:B------:R-:W-:Y:S08]  /*113d0*/  HMMA.16816.F32.BF16 R140, R12.reuse, R38, RZ ;  /* 0x000000260c8c723c */ /* 0x040ff000000418ff */
[----:B------:R-:W-:Y:S01]  /*113e0*/  HMMA.16816.F32.BF16 R28, R12, R30, RZ ;  /* 0x0000001e0c1c723c */ /* 0x000fe200000418ff */
[----:B------:R-:W-:Y:S07]  /*113f0*/  LDSM.16.M88.4 R12, [R17] ;  /* 0x00000000110c783b */ /* 0x000fee0000000200 */
[C---:B------:R-:W-:Y:S01]  /*11400*/  HMMA.16816.F32.BF16 R248, R8.reuse, R48, R4 ;  /* 0x0000003008f8723c */ /* 0x040fe20000041804 */
[----:B------:R-:W-:Y:S07]  /*11410*/  LDSM.16.M88.4 R4, [R17+0x2000] ;  /* 0x002000001104783b */ /* 0x000fee0000000200 */
[C---:B------:R-:W-:Y:S01]  /*11420*/  HMMA.16816.F32.BF16 R56, R8.reuse, R58, R40 ;  /* 0x0000003a0838723c */ /* 0x040fe20000041828 */
[----:B------:R-:W1:Y:S07]  /*11430*/  LDSM.16.M88.4 R40, [R0+0x9800] ;  /* 0x009800000028783b */ /* 0x000e6e0000000200 */
[C---:B------:R-:W-:Y:S08]  /*11440*/  HMMA.16816.F32.BF16 R36, R8.reuse, R24, R136 ;  /* 0x000000180824723c */ /* 0x040ff00000041888 */
[C---:B------:R-:W-:Y:S01]  /*11450*/  HMMA.16816.F32.BF16 R44, R8.reuse, R26, R44 ;  /* 0x0000001a082c723c */ /* 0x040fe2000004182c */
[----:B------:R-:W2:Y:S07]  /*11460*/  LDSM.16.M88.4 R24, [R0+0x8000] ;  /* 0x008000000018783b */ /* 0x000eae0000000200 */
[C---:B------:R-:W-:Y:S08]  /*11470*/  HMMA.16816.F32.BF16 R208, R8.reuse, R52, R60 ;  /* 0x0000003408d0723c */ /* 0x040ff0000004183c */
[C---:B------:R-:W-:Y:S08]  /*11480*/  HMMA.16816.F32.BF16 R52, R8.reuse, R54, R140 ;  /* 0x000000360834723c */ /* 0x040ff0000004188c */
[----:B------:R-:W-:Y:S01]  /*11490*/  HMMA.16816.F32.BF16 R60, R8, R50, R28 ;  /* 0x00000032083c723c */ /* 0x000fe2000004181c */
[----:B------:R-:W3:Y:S04]  /*114a0*/  LDSM.16.M88.4 R8, [R0+0x8800] ;  /* 0x008800000008783b */ /* 0x000ee80000000200 */
[----:B------:R-:W4:Y:S03]  /*114b0*/  LDSM.16.M88.4 R28, [R0+0x9000] ;  /* 0x00900000001c783b */ /* 0x000f260000000200 */
[C---:B-1----:R-:W-:Y:S01]  /*114c0*/  HMMA.16816.F32.BF16 R244, R4.reuse, R40, R244 ;  /* 0x0000002804f4723c */ /* 0x042fe200000418f4 */
        /* <DEDUP_REMOVED lines=8> */
[----:B--2---:R-:W-:Y:S01]  /*11550*/  HMMA.16816.F32.BF16 R136, R4, R24, R224 ;  /* 0x000000180488723c */ /* 0x004fe200000418e0 */
[----:B------:R-:W-:Y:S01]  /*11560*/  IMAD.MOV.U32 R224, RZ, RZ, R34 ;  /* 0x000000ffffe07224 */ /* 0x000fe200078e0022 */
[----:B------:R-:W-:Y:S01]  /*11570*/  MOV R225, R33 ;  /* 0x0000002100e17202 */ /* 0x000fe20000000f00 */
[----:B------:R-:W-:Y:S01]  /*11580*/  IMAD.MOV.U32 R226, RZ, RZ, R32 ;  /* 0x000000ffffe27224 */ /* 0x000fe200078e0020 */
[----:B------:R-:W-:-:S04]  /*11590*/  MOV R227, R18 ;  /* 0x0000001200e37202 */ /* 0x000fc80000000f00 */
[----:B------:R-:W-:Y:S02]  /*115a0*/  HMMA.16816.F32.BF16 R140, R4, R26, R140 ;  /* 0x0000001a048c723c */ /* 0x000fe4000004188c */
[----:B------:R-:W-:-:S06]  /*115b0*/  MOV R18, R247 ;  /* 0x000000f700127202 */ /* 0x000fcc0000000f00 */
[----:B------:R-:W-:Y:S01]  /*115c0*/  HMMA.16816.F32.BF16 R64, R12, R24, R36 ;  /* 0x000000180c40723c */ /* 0x000fe20000041824 */
[----:B------:R-:W-:Y:S01]  /*115d0*/  IMAD.MOV.U32 R38, RZ, RZ, R244 ;  /* 0x000000ffff267224 */ /* 0x000fe200078e00f4 */
[----:B------:R-:W-:Y:S01]  /*115e0*/  MOV R37, R245 ;  /* 0x000000f500257202 */ /* 0x000fe20000000f00 */
[----:B------:R-:W-:-:S05]  /*115f0*/  IMAD.MOV.U32 R36, RZ, RZ, R246 ;  /* 0x000000ffff247224 */ /* 0x000fca00078e00f6 */
[C---:B---3--:R-:W-:Y:S08]  /*11600*/  HMMA.16816.F32.BF16 R216, R4.reuse, R8, R216 ;  /* 0x0000000804d8723c */ /* 0x048ff000000418d8 */
[C---:B----4-:R-:W-:Y:S08]  /*11610*/  HMMA.16816.F32.BF16 R240, R4.reuse, R28, R240 ;  /* 0x0000001c04f0723c */ /* 0x050ff000000418f0 */
[C---:B------:R-:W-:Y:S08]  /*11620*/  HMMA.16816.F32.BF16 R224, R4.reuse, R10, R224 ;  /* 0x0000000a04e0723c */ /* 0x040ff000000418e0 */
[C---:B------:R-:W-:Y:S08]  /*11630*/  HMMA.16816.F32.BF16 R48, R4.reuse, R30, R48 ;  /* 0x0000001e0430723c */ /* 0x040ff00000041830 */
[----:B------:R-:W-:Y:S08]  /*11640*/  HMMA.16816.F32.BF16 R4, R4, R42, R220 ;  /* 0x0000002a0404723c */ /* 0x000ff000000418dc */
[----:B------:R-:W-:Y:S01]  /*11650*/  HMMA.16816.F32.BF16 R220, R12, R10, R56 ;  /* 0x0000000a0cdc723c */ /* 0x000fe20000041838 */
[----:B------:R-:W-:Y:S01]  /*11660*/  MOV R59, R18 ;  /* 0x00000012003b7202 */ /* 0x000fe20000000f00 */
[C---:B------:R-:W-:Y:S01]  /*11670*/  IMAD.IADD R18, R3.reuse, 0x1, R17 ;  /* 0x0000000103127824 */ /* 0x040fe200078e0211 */
[----:B------:R-:W-:Y:S01]  /*11680*/  IADD3 R3, PT, PT, R3, R0, RZ ;  /* 0x0000000003037210 */ /* 0x000fe20007ffe0ff */
[----:B------:R-:W-:Y:S01]  /*11690*/  IMAD.MOV.U32 R56, RZ, RZ, R38 ;  /* 0x000000ffff387224 */ /* 0x000fe200078e0026 */
[----:B------:R-:W-:Y:S01]  /*116a0*/  MOV R57, R37 ;  /* 0x0000002500397202 */ /* 0x000fe20000000f00 */
[----:B------:R-:W-:-:S02]  /*116b0*/  IMAD.MOV.U32 R58, RZ, RZ, R36 ;  /* 0x000000ffff3a7224 */ /* 0x000fc400078e0024 */
[C---:B------:R-:W-:Y:S01]  /*116c0*/  HMMA.16816.F32.BF16 R244, R12.reuse, R8, R212 ;  /* 0x000000080cf4723c */ /* 0x040fe200000418d4 */
[----:B------:R-:W-:Y:S04]  /*116d0*/  LDSM.16.M88.4 R36, [R3+0x8000] ;  /* 0x008000000324783b */ /* 0x000fe80000000200 */
[----:B------:R-:W1:Y:S01]  /*116e0*/  LDSM.16.M88.4 R8, [R18] ;  /* 0x000000001208783b */ /* 0x000e620000000200 */
[----:B------:R-:W-:Y:S01]  /*116f0*/  IMAD.MOV.U32 R235, RZ, RZ, R4 ;  /* 0x000000ffffeb7224 */ /* 0x000fe200078e0004 */
[----:B------:R-:W-:Y:S01]  /*11700*/  MOV R231, R5 ;  /* 0x0000000500e77202 */ /* 0x000fe20000000f00 */
[----:B------:R-:W-:Y:S01]  /*11710*/  IMAD.MOV.U32 R229, RZ, RZ, R6 ;  /* 0x000000ffffe57224 */ /* 0x000fe200078e0006 */
[----:B------:R-:W-:Y:S02]  /*11720*/  MOV R135, R7 ;  /* 0x0000000700877202 */ /* 0x000fe40000000f00 */
[----:B------:R-:W-:Y:S01]  /*11730*/  HMMA.16816.F32.BF16 R4, R12, R26, R44 ;  /* 0x0000001a0c04723c */ /* 0x000fe2000004182c */
[----:B------:R-:W-:Y:S01]  /*11740*/  IMAD.MOV.U32 R134, RZ, RZ, R48 ;  /* 0x000000ffff867224 */ /* 0x000fe200078e0030 */
[----:B------:R-:W-:Y:S01]  /*11750*/  MOV R133, R49 ;  /* 0x0000003100857202 */ /* 0x000fe20000000f00 */
[----:B------:R-:W-:Y:S01]  /*11760*/  IMAD.MOV.U32 R25, RZ, RZ, R50 ;  /* 0x000000ffff197224 */ /* 0x000fe200078e0032 */
[----:B------:R-:W-:-:S04]  /*11770*/  MOV R24, R51 ;  /* 0x0000003300187202 */ /* 0x000fc80000000f00 */
[C---:B------:R-:W-:Y:S08]  /*11780*/  HMMA.16816.F32.BF16 R44, R12.reuse, R40, R248 ;  /* 0x000000280c2c723c */ /* 0x040ff000000418f8 */
[C---:B------:R-:W-:Y:S08]  /*11790*/  HMMA.16816.F32.BF16 R212, R12.reuse, R28, R208 ;  /* 0x0000001c0cd4723c */ /* 0x040ff000000418d0 */
[C---:B------:R-:W-:Y:S01]  /*117a0*/  HMMA.16816.F32.BF16 R48, R12.reuse, R30, R52 ;  /* 0x0000001e0c30723c */ /* 0x040fe20000041834 */
[----:B------:R-:W-:Y:S01]  /*117b0*/  IMAD.MOV.U32 R228, RZ, RZ, R4 ;  /* 0x000000ffffe47224 */ /* 0x000fe200078e0004 */
[----:B------:R-:W-:Y:S01]  /*117c0*/  MOV R34, R5 ;  /* 0x0000000500227202 */ /* 0x000fe20000000f00 */
[----:B------:R-:W-:Y:S01]  /*117d0*/  IMAD.MOV.U32 R33, RZ, RZ, R6 ;  /* 0x000000ffff217224 */ /* 0x000fe200078e0006 */
[----:B------:R-:W-:Y:S01]  /*117e0*/  MOV R32, R7 ;  /* 0x0000000700207202 */ /* 0x000fe20000000f00 */
[----:B------:R-:W-:Y:S03]  /*117f0*/  LDSM.16.M88.4 R28, [R3+0x8800] ;  /* 0x00880000031c783b */ /* 0x000fe60000000200 */
[----:B------:R-:W-:Y:S01]  /*11800*/  HMMA.16816.F32.BF16 R40, R12, R42, R60 ;  /* 0x0000002a0c28723c */ /* 0x000fe2000004183c */
[----:B------:R-:W2:Y:S07]  /*11810*/  LDSM.16.M88.4 R4, [R18+0x2000] ;  /* 0x002000001204783b */ /* 0x000eae0000000200 */
[----:B-1----:R-:W-:Y:S01]  /*11820*/  HMMA.16816.F32.BF16 R12, R8, R36, R64 ;  /* 0x00000024080c723c */ /* 0x002fe20000041840 */
[----:B------:R-:W-:Y:S01]  /*11830*/  MOV R55, R135 ;  /* 0x0000008700377202 */ /* 0x000fe20000000f00 */
[----:B------:R-:W-:Y:S01]  /*11840*/  IMAD.MOV.U32 R60, RZ, RZ, R134 ;  /* 0x000000ffff3c7224 */ /* 0x000fe200078e0086 */
[----:B------:R-:W-:Y:S01]  /*11850*/  MOV R61, R133 ;  /* 0x00000085003d7202 */ /* 0x000fe20000000f00 */
[----:B------:R-:W-:Y:S01]  /*11860*/  IMAD.MOV.U32 R62, RZ, RZ, R25 ;  /* 0x000000ffff3e7224 */ /* 0x000fe200078e0019 */
[----:B------:R-:W-:-:S02]  /*11870*/  MOV R63, R24 ;  /* 0x00000018003f7202 */ /* 0x000fc40000000f00 */
[----:B------:R-:W1:-:S12]  /*11880*/  LDSM.16.M88.4 R24, [R3+0x9000] ;  /* 0x009000000318783b */ /* 0x000e580000000200 */
[----:B------:R-:W-:Y:S01]  /*11890*/  IMAD.MOV.U32 R236, RZ, RZ, R12 ;  /* 0x000000ffffec7224 */ /* 0x000fe200078e000c */
[----:B------:R-:W-:Y:S01]  /*118a0*/  MOV R135, R13 ;  /* 0x0000000d00877202 */ /* 0x000fe20000000f00 */
[----:B------:R-:W-:Y:S01]  /*118b0*/  IMAD.MOV.U32 R134, RZ, RZ, R14 ;  /* 0x000000ffff867224 */ /* 0x000fe200078e000e */
[----:B------:R-:W-:Y:S02]  /*118c0*/  MOV R133, R15 ;  /* 0x0000000f00857202 */ /* 0x000fe40000000f00 */
[----:B------:R-:W3:Y:S01]  /*118d0*/  LDSM.16.M88.4 R12, [R3+0x9800] ;  /* 0x00980000030c783b */ /* 0x000ee20000000200 */
[----:B------:R-:W-:Y:S01]  /*118e0*/  IMAD.MOV.U32 R52, RZ, RZ, R235 ;  /* 0x000000ffff347224 */ /* 0x000fe200078e00eb */
[----:B------:R-:W-:Y:S01]  /*118f0*/  MOV R53, R231 ;  /* 0x000000e700357202 */ /* 0x000fe20000000f00 */
[----:B------:R-:W-:Y:S01]  /*11900*/  IMAD.MOV.U32 R54, RZ, RZ, R229 ;  /* 0x000000ffff367224 */ /* 0x000fe200078e00e5 */
[C---:B--2---:R-:W-:Y:S08]  /*11910*/  HMMA.16816.F32.BF16 R208, R4.reuse, R38, R140 ;  /* 0x0000002604d0723c */ /* 0x044ff0000004188c */
[----:B------:R-:W-:Y:S01]  /*11920*/  HMMA.16816.F32.BF16 R140, R4, R28, R216 ;  /* 0x0000001c048c723c */ /* 0x000fe200000418d8 */
[----:B------:R-:W-:Y:S01]  /*11930*/  IMAD.MOV.U32 R216, RZ, RZ, R228 ;  /* 0x000000ffffd87224 */ /* 0x000fe200078e00e4 */
[----:B------:R-:W-:Y:S01]  /*11940*/  MOV R217, R34 ;  /* 0x0000002200d97202 */ /* 0x000fe20000000f00 */
[----:B------:R-:W-:Y:S01]  /*11950*/  IMAD.MOV.U32 R218, RZ, RZ, R33 ;  /* 0x000000ffffda7224 */ /* 0x000fe200078e0021 */
[----:B------:R-:W-:-:S04]  /*11960*/  MOV R219, R32 ;  /* 0x0000002000db7202 */ /* 0x000fc80000000f00 */
[C---:B------:R-:W-:Y:S08]  /*11970*/  HMMA.16816.F32.BF16 R248, R4.reuse, R36, R136 ;  /* 0x0000002404f8723c */ /* 0x040ff00000041888 */
[C---:B-1----:R-:W-:Y:S08]  /*11980*/  HMMA.16816.F32.BF16 R64, R4.reuse, R24, R240 ;  /* 0x000000180440723c */ /* 0x042ff000000418f0 */
[C---:B------:R-:W-:Y:S08]  /*11990*/  HMMA.16816.F32.BF16 R136, R4.reuse, R30, R224 ;  /* 0x0000001e0488723c */ /* 0x040ff000000418e0 */
[C---:B------:R-:W-:Y:S08]  /*119a0*/  HMMA.16816.F32.BF16 R60, R4.reuse, R26, R60 ;  /* 0x0000001a043c723c */ /* 0x040ff0000004183c */
[C---:B---3--:R-:W-:Y:S08]  /*119b0*/  HMMA.16816.F32.BF16 R56, R4.reuse, R12, R56 ;  /* 0x0000000c0438723c */ /* 0x048ff00000041838 */
[----:B------:R-:W-:Y:S01]  /*119c0*/  HMMA.16816.F32.BF16 R52, R4, R14, R52 ;  /* 0x0000000e0434723c */ /* 0x000fe20000041834 */
[----:B------:R-:W-:Y:S07]  /*119d0*/  LDSM.16.M88.4 R4, [R16+0x6000] ;  /* 0x006000001004783b */ /* 0x000fee0000000200 */
[C---:B------:R-:W-:Y:S01]  /*119e0*/  HMMA.16816.F32.BF16 R240, R8.reuse, R38, R216 ;  /* 0x0000002608f0723c */ /* 0x040fe200000418d8 */
[----:B------:R-:W1:Y:S07]  /*119f0*/  LDSM.16.M88.4 R36, [R132+UR5+0xa000] ;  /* 0x00a000058424783b */ /* 0x000e6e0008000200 */
[C---:B------:R-:W-:Y:S08]  /*11a00*/  HMMA.16816.F32.BF16 R244, R8.reuse, R28, R244 ;  /* 0x0000001c08f4723c */ /* 0x040ff000000418f4 */
[C---:B------:R-:W-:Y:S01]  /*11a10*/  HMMA.16816.F32.BF16 R220, R8.reuse, R30, R220 ;  /* 0x0000001e08dc723c */ /* 0x040fe200000418dc */
[----:B------:R-:W2:Y:S07]  /*11a20*/  LDSM.16.M88.4 R28, [R132+UR5+0xa800] ;  /* 0x00a80005841c783b */ /* 0x000eae0008000200 */
[C---:B------:R-:W-:Y:S08]  /*11a30*/  HMMA.16816.F32.BF16 R216, R8.reuse, R24, R212 ;  /* 0x0000001808d8723c */ /* 0x040ff000000418d4 */
[C---:B------:R-:W-:Y:S01]  /*11a40*/  HMMA.16816.F32.BF16 R48, R8.reuse, R26, R48 ;  /* 0x0000001a0830723c */ /* 0x040fe20000041830 */
[----:B------:R-:W3:Y:S07]  /*11a50*/  LDSM.16.M88.4 R24, [R132+UR5+0xb000] ;  /* 0x00b000058418783b */ /* 0x000eee0008000200 */
[C---:B------:R-:W-:Y:S08]  /*11a60*/  HMMA.16816.F32.BF16 R44, R8.reuse, R12, R44 ;  /* 0x0000000c082c723c */ /* 0x040ff0000004182c */
[----:B------:R-:W-:Y:S01]  /*11a70*/  HMMA.16816.F32.BF16 R40, R8, R14, R40 ;  /* 0x0000000e0828723c */ /* 0x000fe20000041828 */
[----:B------:R-:W4:Y:S04]  /*11a80*/  LDSM.16.M88.4 R12, [R132+UR5+0xb800] ;  /* 0x00b80005840c783b */ /* 0x000f280008000200 */
[----:B------:R2:W4:Y:S03]  /*11a90*/  LDSM.16.M88.4 R8, [R16+0x4000] ;  /* 0x004000001008783b */ /* 0x0005260000000200 */
[C---:B-1----:R-:W-:Y:S08]  /*11aa0*/  HMMA.16816.F32.BF16 R224, R4.reuse, R36, R248 ;  /* 0x0000002404e0723c */ /* 0x042ff000000418f8 */
[----:B------:R-:W-:Y:S11]  /*11ab0*/  HMMA.16816.F32.BF16 R208, R4, R38, R208 ;  /* 0x0000002604d0723c */ /* 0x000ff600000418d0 */
[----:B------:R-:W-:Y:S01]  /*11ac0*/  IMAD.MOV.U32 R34, RZ, RZ, R224 ;  /* 0x000000ffff227224 */ /* 0x000fe200078e00e0 */
[----:B------:R-:W-:Y:S01]  /*11ad0*/  MOV R33, R225 ;  /* 0x000000e100217202 */ /* 0x000fe20000000f00 */
[----:B------:R-:W-:Y:S01]  /*11ae0*/  IMAD.MOV.U32 R32, RZ, RZ, R226 ;  /* 0x000000ffff207224 */ /* 0x000fe200078e00e2 */
[----:B--2---:R-:W-:-:S02]  /*11af0*/  MOV R16, R227 ;  /* 0x000000e300107202 */ /* 0x004fc40000000f00 */
        /* <DEDUP_REMOVED lines=9> */
[C---:B------:R-:W-:Y:S08]  /*11b90*/  HMMA.16816.F32.BF16 R248, R4.reuse, R28, R140 ;  /* 0x0000001c04f8723c */ /* 0x040ff0000004188c */
[C---:B---3--:R-:W-:Y:S08]  /*11ba0*/  HMMA.16816.F32.BF16 R212, R4.reuse, R24, R64 ;  /* 0x0000001804d4723c */ /* 0x048ff00000041840 */
[C---:B------:R-:W-:Y:S08]  /*11bb0*/  HMMA.16816.F32.BF16 R208, R4.reuse, R26, R60 ;  /* 0x0000001a04d0723c */ /* 0x040ff0000004183c */
[----:B----4-:R-:W-:Y:S08]  /*11bc0*/  HMMA.16816.F32.BF16 R140, R4, R12, R56 ;  /* 0x0000000c048c723c */ /* 0x010ff00000041838 */
[----:B------:R-:W-:Y:S08]  /*11bd0*/  HMMA.16816.F32.BF16 R64, R8, R36, R136 ;  /* 0x000000240840723c */ /* 0x000ff00000041888 */
[----:B------:R-:W-:Y:S01]  /*11be0*/  HMMA.16816.F32.BF16 R132, R4, R14, R52 ;  /* 0x0000000e0484723c */ /* 0x000fe20000041834 */
[----:B------:R-:W-:Y:S07]  /*11bf0*/  LDSM.16.M88.4 R4, [R19+0x6000] ;  /* 0x006000001304783b */ /* 0x000fee0000000200 */
[C---:B------:R-:W-:Y:S01]  /*11c00*/  HMMA.16816.F32.BF16 R136, R8.reuse, R38, R240 ;  /* 0x000000260888723c */ /* 0x040fe200000418f0 */
        /* <DEDUP_REMOVED lines=8> */
[----:B------:R-:W-:Y:S01]  /*11c90*/  HMMA.16816.F32.BF16 R48, R8, R26, R48 ;  /* 0x0000001a0830723c */ /* 0x000fe20000041830 */
[----:B------:R3:W4:Y:S04]  /*11ca0*/  LDSM.16.M88.4 R8, [R19+0x4000] ;  /* 0x004000001308783b */ /* 0x0007280000000200 */
[----:B------:R2:W4:Y:S01]  /*11cb0*/  LDSM.16.M88.4 R24, [R2+0xb000] ;  /* 0x00b000000218783b */ /* 0x0005220000000200 */
[----:B------:R-:W-:Y:S01]  /*11cc0*/  IMAD.MOV.U32 R244, RZ, RZ, R34 ;  /* 0x000000fffff47224 */ /* 0x000fe200078e0022 */
[----:B------:R-:W-:Y:S01]  /*11cd0*/  MOV R245, R33 ;  /* 0x0000002100f57202 */ /* 0x000fe20000000f00 */
[----:B------:R-:W-:Y:S01]  /*11ce0*/  IMAD.MOV.U32 R246, RZ, RZ, R32 ;  /* 0x000000fffff67224 */ /* 0x000fe200078e0020 */
[----:B------:R-:W-:Y:S01]  /*11cf0*/  MOV R247, R16 ;  /* 0x0000001000f77202 */ /* 0x000fe20000000f00 */
[C---:B-1----:R-:W-:Y:S08]  /*11d00*/  HMMA.16816.F32.BF16 R216, R4.reuse, R30, R224 ;  /* 0x0000001e04d8723c */ /* 0x042ff000000418e0 */
[----:B------:R-:W-:Y:S01]  /*11d10*/  HMMA.16816.F32.BF16 R244, R4, R36, R244 ;  /* 0x0000002404f4723c */ /* 0x000fe200000418f4 */
[----:B------:R-:W-:Y:S01]  /*11d20*/  IMAD.MOV.U32 R240, RZ, RZ, R235 ;  /* 0x000000fffff07224 */ /* 0x000fe200078e00eb */
[----:B------:R-:W-:Y:S01]  /*11d30*/  MOV R241, R231 ;  /* 0x000000e700f17202 */ /* 0x000fe20000000f00 */
[----:B------:R-:W-:Y:S01]  /*11d40*/  IMAD.MOV.U32 R242, RZ, RZ, R229 ;  /* 0x000000fffff27224 */ /* 0x000fe200078e00e5 */
[----:B------:R-:W-:-:S07]  /*11d50*/  MOV R243, R228 ;  /* 0x000000e400f37202 */ /* 0x000fce0000000f00 */
[----:B------:R-:W-:Y:S01]  /*11d60*/  HMMA.16816.F32.BF16 R220, R4, R38, R240 ;  /* 0x0000002604dc723c */ /* 0x000fe200000418f0 */
[----:B------:R-:W-:Y:S01]  /*11d70*/  IMAD.MOV.U32 R32, RZ, RZ, R216 ;  /* 0x000000ffff207224 */ /* 0x000fe200078e00d8 */
[----:B---3--:R-:W-:Y:S01]  /*11d80*/  MOV R19, R217 ;  /* 0x000000d900137202 */ /* 0x008fe20000000f00 */
[----:B--2---:R-:W-:Y:S01]  /*11d90*/  IMAD.MOV.U32 R2, RZ, RZ, R219 ;  /* 0x000000ffff027224 */ /* 0x004fe200078e00db */
[----:B------:R-:W-:-:S04]  /*11da0*/  MOV R16, R218 ;  /* 0x000000da00107202 */ /* 0x000fc80000000f00 */
[----:B------:R-:W-:Y:S01]  /*11db0*/  HMMA.16816.F32.BF16 R240, R4, R12, R140 ;  /* 0x0000000c04f0723c */ /* 0x000fe2000004188c */
[----:B------:R-:W-:Y:S01]  /*11dc0*/  IMAD.MOV.U32 R235, RZ, RZ, R244 ;  /* 0x000000ffffeb7224 */ /* 0x000fe200078e00f4 */
[----:B------:R-:W-:Y:S01]  /*11dd0*/  MOV R231, R245 ;  /* 0x000000f500e77202 */ /* 0x000fe20000000f00 */
[----:B------:R-:W-:Y:S01]  /*11de0*/  IMAD.MOV.U32 R229, RZ, RZ, R246 ;  /* 0x000000ffffe57224 */ /* 0x000fe200078e00f6 */
[----:B------:R-:W-:-:S04]  /*11df0*/  MOV R228, R247 ;  /* 0x000000f700e47202 */ /* 0x000fc80000000f00 */
[----:B------:R-:W-:Y:S08]  /*11e00*/  HMMA.16816.F32.BF16 R140, R4, R14, R132 ;  /* 0x0000000e048c723c */ /* 0x000ff00000041884 */
[----:B----4-:R-:W-:Y:S08]  /*11e10*/  HMMA.16816.F32.BF16 R132, R8, R36, R64 ;  /* 0x000000240884723c */ /* 0x010ff00000041840 */
[C---:B------:R-:W-:Y:S08]  /*11e20*/  HMMA.16816.F32.BF16 R248, R4.reuse, R28, R248 ;  /* 0x0000001c04f8723c */ /* 0x040ff000000418f8 */
[C---:B------:R-:W-:Y:S08]  /*11e30*/  HMMA.16816.F32.BF16 R216, R4.reuse, R24, R212 ;  /* 0x0000001804d8723c */ /* 0x040ff000000418d4 */
[----:B------:R-:W-:Y:S01]  /*11e40*/  HMMA.16816.F32.BF16 R244, R4, R26, R208 ;  /* 0x0000001a04f4723c */ /* 0x000fe200000418d0 */
[----:B------:R-:W-:Y:S07]  /*11e50*/  LDSM.16.M88.4 R4, [R17+0x6000] ;  /* 0x006000001104783b */ /* 0x000fee0000000200 */
[C---:B------:R-:W-:Y:S01]  /*11e60*/  HMMA.16816.F32.BF16 R64, R8.reuse, R12, R44 ;  /* 0x0000000c0840723c */ /* 0x040fe2000004182c */
[----:B------:R-:W1:Y:S07]  /*11e70*/  LDSM.16.M88.4 R44, [R0+0xa800] ;  /* 0x00a80000002c783b */ /* 0x000e6e0000000200 */
[----:B------:R-:W-:Y:S01]  /*11e80*/  HMMA.16816.F32.BF16 R224, R8, R28, R60 ;  /* 0x0000001c08e0723c */ /* 0x000fe2000004183c */
[----:B------:R-:W-:-:S07]  /*11e90*/  MOV R213, R216 ;  /* 0x000000d800d57202 */ /* 0x000fce0000000f00 */
[C---:B------:R-:W-:Y:S01]  /*11ea0*/  HMMA.16816.F32.BF16 R60, R8.reuse, R14, R40 ;  /* 0x0000000e083c723c */ /* 0x040fe20000041828 */
[----:B------:R-:W2:Y:S01]  /*11eb0*/  LDSM.16.M88.4 R40, [R0+0xb000] ;  /* 0x00b000000028783b */ /* 0x000ea20000000200 */
[----:B------:R-:W-:Y:S01]  /*11ec0*/  MOV R212, R217 ;  /* 0x000000d900d47202 */ /* 0x000fe20000000f00 */
[----:B------:R-:W-:Y:S01]  /*11ed0*/  IMAD.MOV.U32 R28, RZ, RZ, R213 ;  /* 0x000000ffff1c7224 */ /* 0x000fe200078e00d5 */
[----:B------:R-:W-:Y:S01]  /*11ee0*/  MOV R33, R219 ;  /* 0x000000db00217202 */ /* 0x000fe20000000f00 */
[----:B------:R-:W-:Y:S01]  /*11ef0*/  IMAD.MOV.U32 R34, RZ, RZ, R218 ;  /* 0x000000ffff227224 */ /* 0x000fe200078e00da */
[----:B------:R-:W-:Y:S01]  /*11f00*/  MOV R29, R212 ;  /* 0x000000d4001d7202 */ /* 0x000fe20000000f00 */
[----:B------:R3:W-:Y:S01]  /*11f10*/  LDSM.16.M88.4 R12, [R17+0x4000] ;  /* 0x00400000110c783b */ /* 0x0007e20000000200 */
[----:B------:R-:W-:Y:S01]  /*11f20*/  HMMA.16816.F32.BF16 R212, R8, R24, R52 ;  /* 0x0000001808d4723c */ /* 0x000fe20000041834 */
[----:B------:R-:W-:Y:S01]  /*11f30*/  MOV R52, R32 ;  /* 0x0000002000347202 */ /* 0x000fe20000000f00 */
[----:B------:R-:W-:Y:S01]  /*11f40*/  IMAD.MOV.U32 R54, RZ, RZ, R16 ;  /* 0x000000ffff367224 */ /* 0x000fe200078e0010 */
[----:B------:R-:W-:-:S02]  /*11f50*/  MOV R53, R19 ;  /* 0x0000001300357202 */ /* 0x000fc40000000f00 */
[----:B------:R-:W-:-:S03]  /*11f60*/  MOV R55, R2 ;  /* 0x0000000200377202 */ /* 0x000fc60000000f00 */
[C---:B------:R-:W-:Y:S01]  /*11f70*/  HMMA.16816.F32.BF16 R208, R8.reuse, R38, R136 ;  /* 0x0000002608d0723c */ /* 0x040fe20000041888 */
[----:B------:R-:W4:Y:S07]  /*11f80*/  LDSM.16.M88.4 R36, [R0+0xb800] ;  /* 0x00b800000024783b */ /* 0x000f2e0000000200 */
[C---:B------:R-:W-:Y:S08]  /*11f90*/  HMMA.16816.F32.BF16 R216, R8.reuse, R30, R56 ;  /* 0x0000001e08d8723c */ /* 0x040ff00000041838 */
[----:B------:R-:W-:Y:S01]  /*11fa0*/  HMMA.16816.F32.BF16 R136, R8, R26, R48 ;  /* 0x0000001a0888723c */ /* 0x000fe20000041830 */
[----:B------:R-:W-:Y:S01]  /*11fb0*/  MOV R30, R34 ;  /* 0x00000022001e7202 */ /* 0x000fe20000000f00 */
[----:B------:R-:W-:Y:S01]  /*11fc0*/  IMAD.MOV.U32 R31, RZ, RZ, R33 ;  /* 0x000000ffff1f7224 */ /* 0x000fe200078e0021 */
[----:B------:R-:W-:Y:S01]  /*11fd0*/  MOV R56, R235 ;  /* 0x000000eb00387202 */ /* 0x000fe20000000f00 */
[----:B------:R-:W-:Y:S01]  /*11fe0*/  IMAD.MOV.U32 R57, RZ, RZ, R231 ;  /* 0x000000ffff397224 */ /* 0x000fe200078e00e7 */
[----:B------:R-:W-:Y:S01]  /*11ff0*/  MOV R58, R229 ;  /* 0x000000e5003a7202 */ /* 0x000fe20000000f00 */
[----:B------:R4:W4:Y:S02]  /*12000*/  LDSM.16.M88.4 R24, [R0+0xa000] ;  /* 0x00a000000018783b */ /* 0x0009240000000200 */
[----:B-1----:R-:W-:Y:S01]  /*12010*/  HMMA.16816.F32.BF16 R8, R4, R46, R52 ;  /* 0x0000002e0408723c */ /* 0x002fe20000041834 */
[----:B------:R-:W-:-:S15]  /*12020*/  MOV R59, R228 ;  /* 0x000000e4003b7202 */ /* 0x000fde0000000f00 */
[----:B------:R-:W-:-:S03]  /*12030*/  NOP ;  /* 0x0000000000007918 */ /* 0x000fc60000000000 */
[----:B------:R-:W-:Y:S01]  /*12040*/  MOV R235, R8 ;  /* 0x0000000800eb7202 */ /* 0x000fe20000000f00 */
[----:B------:R-:W-:Y:S01]  /*12050*/  IMAD.MOV.U32 R231, RZ, RZ, R9 ;  /* 0x000000ffffe77224 */ /* 0x000fe200078e0009 */
[----:B------:R-:W-:Y:S02]  /*12060*/  MOV R229, R10 ;  /* 0x0000000a00e57202 */ /* 0x000fe40000000f00 */
[----:B------:R-:W-:Y:S02]  /*12070*/  MOV R228, R11 ;  /* 0x0000000b00e47202 */ /* 0x000fe40000000f00 */
[----:B--2---:R-:W-:Y:S01]  /*12080*/  HMMA.16816.F32.BF16 R8, R4, R40, R28 ;  /* 0x000000280408723c */ /* 0x004fe2000004181c */
[----:B------:R-:W-:-:S15]  /*12090*/  LDSM.16.M88.4 R28, [R3+0xa000] ;  /* 0x00a00000031c783b */ /* 0x000fde0000000200 */
[----:B------:R-:W-:-:S03]  /*120a0*/  NOP ;  /* 0x0000000000007918 */ /* 0x000fc60000000000 */
[----:B------:R-:W-:Y:S01]  /*120b0*/  IMAD.MOV.U32 R19, RZ, RZ, R8 ;  /* 0x000000ffff137224 */ /* 0x000fe200078e0008 */
[----:B---3--:R-:W-:Y:S01]  /*120c0*/  MOV R17, R9 ;  /* 0x0000000900117202 */ /* 0x008fe20000000f00 */
[----:B----4-:R-:W-:Y:S01]  /*120d0*/  IMAD.MOV.U32 R0, RZ, RZ, R11 ;  /* 0x000000ffff007224 */ /* 0x010fe200078e000b */
[----:B------:R-:W-:Y:S02]  /*120e0*/  MOV R16, R10 ;  /* 0x0000000a00107202 */ /* 0x000fe40000000f00 */
[----:B------:R-:W-:-:S15]  /*120f0*/  HMMA.16816.F32.BF16 R8, R4, R36, R240 ;  /* 0x000000240408723c */ /* 0x000fde00000418f0 */
[----:B------:R-:W-:-:S04]  /*12100*/  NOP ;  /* 0x0000000000007918 */ /* 0x000fc80000000000 */
[----:B------:R-:W-:Y:S01]  /*12110*/  MOV R34, R8 ;  /* 0x0000000800227202 */ /* 0x000fe20000000f00 */
[----:B------:R-:W-:Y:S01]  /*12120*/  IMAD.MOV.U32 R32, RZ, RZ, R10 ;  /* 0x000000ffff207224 */ /* 0x000fe200078e000a */
[----:B------:R-:W-:Y:S02]  /*12130*/  MOV R33, R9 ;  /* 0x0000000900217202 */ /* 0x000fe40000000f00 */
[----:B------:R-:W-:Y:S02]  /*12140*/  MOV R2, R11 ;  /* 0x0000000b00027202 */ /* 0x000fe40000000f00 */
[----:B------:R-:W1:Y:S01]  /*12150*/  LDSM.16.M88.4 R8, [R18+0x4000] ;  /* 0x004000001208783b */ /* 0x000e620000000200 */
[C---:B------:R-:W-:Y:S08]  /*12160*/  HMMA.16816.F32.BF16 R56, R4.reuse, R24, R56 ;  /* 0x000000180438723c */ /* 0x040ff00000041838 */
[C---:B------:R-:W-:Y:S08]  /*12170*/  HMMA.16816.F32.BF16 R220, R4.reuse, R26, R220 ;  /* 0x0000001a04dc723c */ /* 0x040ff000000418dc */
[C---:B------:R-:W-:Y:S08]  /*12180*/  HMMA.16816.F32.BF16 R248, R4.reuse, R44, R248 ;  /* 0x0000002c04f8723c */ /* 0x040ff000000418f8 */
[C---:B------:R-:W-:Y:S08]  /*12190*/  HMMA.16816.F32.BF16 R244, R4.reuse, R42, R244 ;  /* 0x0000002a04f4723c */ /* 0x040ff000000418f4 */
[----:B------:R-:W-:Y:S01]  /*121a0*/  HMMA.16816.F32.BF16 R240, R4, R38, R140 ;  /* 0x0000002604f0723c */ /* 0x000fe2000004188c */
[----:B------:R-:W2:Y:S07]  /*121b0*/  LDSM.16.M88.4 R4, [R18+0x6000] ;  /* 0x006000001204783b */ /* 0x000eae0000000200 */
[C---:B------:R-:W-:Y:S08]  /*121c0*/  HMMA.16816.F32.BF16 R48, R12.reuse, R24, R132 ;  /* 0x000000180c30723c */ /* 0x040ff00000041884 */
[----:B------:R-:W-:-:S12]  /*121d0*/  HMMA.16816.F32.BF16 R52, R12, R26, R208 ;  /* 0x0000001a0c34723c */ /* 0x000fd800000418d0 */
[----:B-1----:R-:W-:Y:S08]  /*121e0*/  HMMA.16816.F32.BF16 R24, R8, R28, R48 ;  /* 0x0000001c0818723c */ /* 0x002ff00000041830 */
[C---:B------:R-:W-:Y:S08]  /*121f0*/  HMMA.16816.F32.BF16 R132, R12.reuse, R40, R212 ;  /* 0x000000280c84723c */ /* 0x040ff000000418d4 */
[C---:B------:R-:W-:Y:S08]  /*12200*/  HMMA.16816.F32.BF16 R136, R12.reuse, R42, R136 ;  /* 0x0000002a0c88723c */ /* 0x040ff00000041888 */
[----:B------:R-:W-:Y:S01]  /*12210*/  HMMA.16816.F32.BF16 R40, R12, R36, R64 ;  /* 0x000000240c28723c */ /* 0x000fe20000041840 */
[----:B------:R-:W-:Y:S01]  /*12220*/  MOV R67, R0 ;  /* 0x0000000000437202 */ /* 0x000fe20000000f00 */
[----:B------:R-:W-:Y:S01]  /*12230*/  IMAD.MOV.U32 R65, RZ, RZ, R17 ;  /* 0x000000ffff417224 */ /* 0x000fe200078e0011 */
[----:B------:R-:W-:Y:S01]  /*12240*/  MOV R64, R19 ;  /* 0x0000001300407202 */ /* 0x000fe20000000f00 */
[----:B------:R-:W-:Y:S01]  /*12250*/  FMUL.FTZ R0, R24, UR4 ;  /* 0x0000000418007c20 */ /* 0x000fe20008410000 */
[----:B------:R-:W-:-:S03]  /*12260*/  MOV R66, R16 ;  /* 0x0000001000427202 */ /* 0x000fc60000000f00 */
[----:B--2---:R-:W-:Y:S08]  /*12270*/  HMMA.16816.F32.BF16 R16, R4, R28, R56 ;  /* 0x0000001c0410723c */ /* 0x004ff00000041838 */
[----:B------:R-:W-:Y:S01]  /*12280*/  HMMA.16816.F32.BF16 R48, R12, R44, R224 ;  /* 0x0000002c0c30723c */ /* 0x000fe200000418e0 */
[----:B------:R1:W2:Y:S02]  /*12290*/  MUFU.TANH R224, R0 ;  /* 0x0000000000e07308 */ /* 0x0002a40000002400 */
[----:B-1----:R-:W-:-:S06]  /*122a0*/  FMUL.FTZ R0, R25, UR4 ;  /* 0x0000000419007c20 */ /* 0x002fcc0008410000 */
[----:B------:R1:W3:Y:S01]  /*122b0*/  MUFU.TANH R213, R0 ;  /* 0x0000000000d57308 */ /* 0x0002e20000002400 */
[----:B------:R-:W-:Y:S01]  /*122c0*/  HMMA.16816.F32.BF16 R44, R12, R46, R216 ;  /* 0x0000002e0c2c723c */ /* 0x000fe200000418d8 */
[----:B------:R-:W-:Y:S01]  /*122d0*/  MOV R58, R229 ;  /* 0x000000e5003a7202 */ /* 0x000fe20000000f00 */
[----:B-1----:R-:W-:-:S05]  /*122e0*/  FMUL.FTZ R0, R26, UR4 ;  /* 0x000000041a007c20 */ /* 0x002fca0008410000 */
[----:B------:R1:W4:Y:S01]  /*122f0*/  MUFU.TANH R226, R0 ;  /* 0x0000000000e27308 */ /* 0x0003220000002400 */
[----:B------:R-:W-:Y:S01]  /*12300*/  HMMA.16816.F32.BF16 R60, R12, R38, R60 ;  /* 0x000000260c3c723c */ /* 0x000fe2000004183c */
[----:B------:R-:W2:Y:S01]  /*12310*/  LDSM.16.M88.4 R12, [R3+0xa800] ;  /* 0x00a80000030c783b */ /* 0x000ea20000000200 */
[----:B------:R-:W-:Y:S01]  /*12320*/  MOV R57, R231 ;  /* 0x000000e700397202 */ /* 0x000fe20000000f00 */
[----:B-1----:R-:W-:-:S05]  /*12330*/  FMUL.FTZ R0, R27, UR4 ;  /* 0x000000041b007c20 */ /* 0x002fca0008410000 */
[----:B------:R-:W-:Y:S01]  /*12340*/  HMMA.16816.F32.BF16 R24, R8, R30, R52 ;  /* 0x0000001e0818723c */ /* 0x000fe20000041834 */
[----:B------:R1:W1:Y:S02]  /*12350*/  MUFU.TANH R225, R0 ;  /* 0x0000000000e17308 */ /* 0x0002640000002400 */
[----:B-1----:R-:W-:-:S06]  /*12360*/  FMUL.FTZ R0, R16, UR4 ;  /* 0x0000000410007c20 */ /* 0x002fcc0008410000 */
[----:B------:R1:W1:Y:S01]  /*12370*/  MUFU.TANH R229, R0 ;  /* 0x0000000000e57308 */ /* 0x0002620000002400 */
[----:B------:R-:W-:Y:S02]  /*12380*/  IMAD.MOV.U32 R59, RZ, RZ, R228 ;  /* 0x000000ffff3b7224 */ /* 0x000fe400078e00e4 */
[----:B-1----:R-:W-:-:S05]  /*12390*/  FMUL.FTZ R0, R17, UR4 ;  /* 0x0000000411007c20 */ /* 0x002fca0008410000 */
[----:B------:R1:W1:Y:S01]  /*123a0*/  MUFU.TANH R231, R0 ;  /* 0x0000000000e77308 */ /* 0x0002620000002400 */
[----:B------:R-:W-:Y:S01]  /*123b0*/  HMMA.16816.F32.BF16 R28, R4, R30, R220 ;  /* 0x0000001e041c723c */ /* 0x000fe200000418dc */
[----:B-1----:R-:W-:-:S06]  /*123c0*/  FMUL.FTZ R0, R18, UR4 ;  /* 0x0000000412007c20 */ /* 0x002fcc0008410000 */
[----:B------:R1:W1:Y:S02]  /*123d0*/  MUFU.TANH R227, R0 ;  /* 0x0000000000e37308 */ /* 0x0002640000002400 */
[----:B-1----:R-:W-:Y:S01]  /*123e0*/  FMUL.FTZ R0, R19, UR4 ;  /* 0x0000000413007c20 */ /* 0x002fe20008410000 */
[----:B--2---:R-:W-:Y:S01]  /*123f0*/  HMMA.16816.F32.BF16 R36, R8, R12, R48 ;  /* 0x0000000c0824723c */ /* 0x004fe20000041830 */
[----:B------:R-:W1:Y:S04]  /*12400*/  LDSM.16.M88.4 R16, [R3+0xb000] ;  /* 0x00b000000310783b */ /* 0x000e680000000200 */
[----:B------:R2:W1:Y:S02]  /*12410*/  MUFU.TANH R228, R0 ;  /* 0x0000000000e47308 */ /* 0x0004640000002400 */
[----:B--2---:R-:W-:-:S06]  /*12420*/  FMUL.FTZ R0, R24, UR4 ;  /* 0x0000000418007c20 */ /* 0x004fcc0008410000 */
        /* <DEDUP_REMOVED lines=8> */
[----:B------:R2:W1:Y:S01]  /*124b0*/  MUFU.TANH R222, R0 ;  /* 0x0000000000de7308 */ /* 0x0004620000002400 */
[----:B------:R-:W-:Y:S01]  /*124c0*/  HMMA.16816.F32.BF16 R24, R4, R12, R248 ;  /* 0x0000000c0418723c */ /* 0x000fe200000418f8 */
        /* <DEDUP_REMOVED lines=12> */
[----:B--2---:R-:W-:Y:S02]  /*12590*/  FMUL.FTZ R0, R39, UR4 ;  /* 0x0000000427007c20 */ /* 0x004fe40008410000 */
[----:B------:R-:W-:Y:S04]  /*125a0*/  HMMA.16816.F32.BF16 R36, R8, R14, R44 ;  /* 0x0000000e0824723c */ /* 0x000fe8000004182c */
[----:B------:R2:W1:Y:S01]  /*125b0*/  MUFU.TANH R209, R0 ;  /* 0x0000000000d17308 */ /* 0x0004620000002400 */
[----:B------:R-:W-:Y:S02]  /*125c0*/  IMAD.MOV.U32 R56, RZ, RZ, R235 ;  /* 0x000000ffff387224 */ /* 0x000fe400078e00eb */
[----:B--2---:R-:W-:-:S05]  /*125d0*/  FMUL.FTZ R0, R24, UR4 ;  /* 0x0000000418007c20 */ /* 0x004fca0008410000 */
[----:B------:R2:W1:Y:S01]  /*125e0*/  MUFU.TANH R216, R0 ;  /* 0x0000000000d87308 */ /* 0x0004620000002400 */
[----:B------:R-:W-:Y:S01]  /*125f0*/  HMMA.16816.F32.BF16 R28, R4, R14, R56 ;  /* 0x0000000e041c723c */ /* 0x000fe20000041838 */
[----:B------:R-:W3:Y:S01]  /*12600*/  LDSM.16.M88.4 R12, [R3+0xb800] ;  /* 0x00b80000030c783b */ /* 0x000ee20000000200 */
[----:B------:R-:W-:-:S04]  /*12610*/  DEPBAR.LE SB0, 0x0 ;  /* 0x000080000000791a */ /* 0x000fc80000000000 */
[----:B--2---:R-:W-:-:S04]  /*12620*/  FMUL.FTZ R0, R25, UR4 ;  /* 0x0000000419007c20 */ /* 0x004fc80008410000 */
[----:B------:R2:W1:Y:S02]  /*12630*/  MUFU.TANH R217, R0 ;  /* 0x0000000000d97308 */ /* 0x0004640000002400 */
[----:B--2---:R-:W-:-:S06]  /*12640*/  FMUL.FTZ R0, R26, UR4 ;  /* 0x000000041a007c20 */ /* 0x004fcc0008410000 */
[----:B------:R2:W1:Y:S02]  /*12650*/  MUFU.TANH R215, R0 ;  /* 0x0000000000d77308 */ /* 0x0004640000002400 */
[----:B--2---:R-:W-:-:S06]  /*12660*/  FMUL.FTZ R0, R27, UR4 ;  /* 0x000000041b007c20 */ /* 0x004fcc0008410000 */
[----:B------:R2:W1:Y:S02]  /*12670*/  MUFU.TANH R214, R0 ;  /* 0x0000000000d67308 */ /* 0x0004640000002400 */
[----:B--2---:R-:W-:-:S06]  /*12680*/  FMUL.FTZ R0, R36, UR4 ;  /* 0x0000000424007c20 */ /* 0x004fcc0008410000 */
[----:B------:R2:W2:Y:S01]  /*12690*/  MUFU.TANH R57, R0 ;  /* 0x0000000000397308 */ /* 0x0004a20000002400 */
[----:B-1----:R-:W-:Y:S01]  /*126a0*/  HMMA.16816.F32.BF16 R24, R8, R16, R132 ;  /* 0x000000100818723c */ /* 0x002fe20000041884 */
[----:B--2---:R-:W-:-:S06]  /*126b0*/  FMUL.FTZ R0, R37, UR4 ;  /* 0x0000000425007c20 */ /* 0x004fcc0008410000 */
[----:B------:R1:W2:Y:S02]  /*126c0*/  MUFU.TANH R55, R0 ;  /* 0x0000000000377308 */ /* 0x0002a40000002400 */
[----:B-1----:R-:W-:-:S06]  /*126d0*/  FMUL.FTZ R0, R38, UR4 ;  /* 0x0000000426007c20 */ /* 0x002fcc0008410000 */
[----:B------:R1:W1:Y:S02]  /*126e0*/  MUFU.TANH R58, R0 ;  /* 0x00000000003a7308 */ /* 0x0002640000002400 */
[----:B-1----:R-:W-:-:S06]  /*126f0*/  FMUL.FTZ R0, R39, UR4 ;  /* 0x0000000427007c20 */ /* 0x002fcc0008410000 */
[----:B------:R1:W1:Y:S02]  /*12700*/  MUFU.TANH R56, R0 ;  /* 0x0000000000387308 */ /* 0x0002640000002400 */
[----:B-1----:R-:W-:-:S06]  /*12710*/  FMUL.FTZ R0, R28, UR4 ;  /* 0x000000041c007c20 */ /* 0x002fcc0008410000 */
[----:B------:R1:W1:Y:S01]  /*12720*/  MUFU.TANH R140, R0 ;  /* 0x00000000008c7308 */ /* 0x0002620000002400 */
[----:B------:R-:W-:Y:S01]  /*12730*/  HMMA.16816.F32.BF16 R48, R4, R16, R64 ;  /* 0x000000100430723c */ /* 0x000fe20000041840 */
[----:B-1----:R-:W-:-:S06]  /*12740*/  FMUL.FTZ R0, R29, UR4 ;  /* 0x000000041d007c20 */ /* 0x002fcc0008410000 */
[----:B------:R1:W1:Y:S01]  /*12750*/  MUFU.TANH R142, R0 ;  /* 0x00000000008e7308 */ /* 0x0002620000002400 */
[----:B------:R-:W-:Y:S01]  /*12760*/  HMMA.16816.F32.BF16 R36, R8, R18, R136 ;  /* 0x000000120824723c */ /* 0x000fe20000041888 */
[----:B-1----:R-:W-:-:S06]  /*12770*/  FMUL.FTZ R0, R30, UR4 ;  /* 0x000000041e007c20 */ /* 0x002fcc0008410000 */
[----:B------:R1:W1:Y:S02]  /*12780*/  MUFU.TANH R59, R0 ;  /* 0x00000000003b7308 */ /* 0x0002640000002400 */
[----:B-1----:R-:W-:-:S06]  /*12790*/  FMUL.FTZ R0, R31, UR4 ;  /* 0x000000041f007c20 */ /* 0x002fcc0008410000 */
[----:B------:R1:W1:Y:S01]  /*127a0*/  MUFU.TANH R141, R0 ;  /* 0x00000000008d7308 */ /* 0x0002620000002400 */
[----:B---3--:R-:W-:Y:S01]  /*127b0*/  HMMA.16816.F32.BF16 R40, R8, R12, R40 ;  /* 0x0000000c0828723c */ /* 0x008fe20000041828 */
[----:B-1----:R-:W-:-:S06]  /*127c0*/  FMUL.FTZ R0, R24, UR4 ;  /* 0x0000000418007c20 */ /* 0x002fcc0008410000 */
[----:B------:R1:W3:Y:S01]  /*127d0*/  MUFU.TANH R53, R0 ;  /* 0x0000000000357308 */ /* 0x0002e20000002400 */
[----:B------:R-:W-:Y:S02]  /*127e0*/  SHF.L.U32 R3, R234, 0x1, RZ ;  /* 0x00000001ea037819 */ /* 0x000fe400000006ff */
[----:B------:R-:W-:Y:S01]  /*127f0*/  MOV R251, R2 ;  /* 0x0000000200fb7202 */ /* 0x000fe20000000f00 */
[----:B-1----:R-:W-:-:S04]  /*12800*/  FMUL.FTZ R0, R25, UR4 ;  /* 0x0000000419007c20 */ /* 0x002fc80008410000 */
[----:B------:R1:W1:Y:S01]  /*12810*/  MUFU.TANH R47, R0 ;  /* 0x00000000002f7308 */ /* 0x0002620000002400 */
[----:B------:R-:W-:Y:S01]  /*12820*/  FMUL.FTZ R2, R48, UR4 ;  /* 0x0000000430027c20 */ /* 0x000fe20008410000 */
[----:B------:R-:W-:Y:S01]  /*12830*/  LOP3.LUT R3, R3, 0x6, RZ, 0xc0, !PT ;  /* 0x0000000603037812 */ /* 0x000fe200078ec0ff */
[----:B------:R-:W-:Y:S01]  /*12840*/  IMAD.MOV.U32 R250, RZ, RZ, R32 ;  /* 0x000000fffffa7224 */ /* 0x000fe200078e0020 */
[----:B------:R-:W-:Y:S01]  /*12850*/  MOV R248, R34 ;  /* 0x0000002200f87202 */ /* 0x000fe20000000f00 */
[----:B-1----:R-:W-:-:S04]  /*12860*/  FMUL.FTZ R0, R26, UR4 ;  /* 0x000000041a007c20 */ /* 0x002fc80008410000 */
[----:B------:R1:W1:Y:S01]  /*12870*/  MUFU.TANH R54, R0 ;  /* 0x0000000000367308 */ /* 0x0002620000002400 */
[----:B------:R-:W-:Y:S01]  /*12880*/  MOV R249, R33 ;  /* 0x0000002100f97202 */ /* 0x000fe20000000f00 */
[----:B------:R-:W-:Y:S01]  /*12890*/  UISETP.NE.AND UP0, UPT, UR20, 0x3, UPT ;  /* 0x000000031400788c */ /* 0x000fe2000bf05270 */
[----:B------:R-:W-:Y:S05]  /*128a0*/  HMMA.16816.F32.BF16 R60, R8, R14, R60 ;  /* 0x0000000e083c723c */ /* 0x000fea000004183c */
[----:B------:R4:W2:Y:S01]  /*128b0*/  MUFU.TANH R48, R2 ;  /* 0x0000000200307308 */ /* 0x0008a20000002400 */
[----:B-1----:R-:W-:-:S07]  /*128c0*/  FMUL.FTZ R0, R27, UR4 ;  /* 0x000000041b007c20 */ /* 0x002fce0008410000 */
[----:B------:R1:W1:Y:S01]  /*128d0*/  MUFU.TANH R52, R0 ;  /* 0x0000000000347308 */ /* 0x0002620000002400 */
[----:B----4-:R-:W-:Y:S01]  /*128e0*/  FMUL.FTZ R2, R36, UR4 ;  /* 0x0000000424027c20 */ /* 0x010fe20008410000 */
[----:B------:R-:W-:Y:S01]  /*128f0*/  HMMA.16816.F32.BF16 R132, R4, R12, R248 ;  /* 0x0000000c0484723c */ /* 0x000fe200000418f8 */
[----:B------:R-:W-:-:S05]  /*12900*/  FMUL.FTZ R10, R38, UR4 ;  /* 0x00000004260a7c20 */ /* 0x000fca0008410000 */
[----:B------:R4:W2:Y:S01]  /*12910*/  MUFU.TANH R44, R2 ;  /* 0x00000002002c7308 */ /* 0x0008a20000002400 */
[----:B-1----:R-:W-:-:S05]  /*12920*/  IMAD.U32 R0, RZ, RZ, UR20 ;  /* 0x00000014ff007e24 */ /* 0x002fca000f8e00ff */
[----:B------:R-:W-:Y:S01]  /*12930*/  LEA R0, R0, R3, 0x6 ;  /* 0x0000000300007211 */ /* 0x000fe200078e30ff */
[----:B----4-:R-:W-:-:S03]  /*12940*/  FMUL.FTZ R2, R37, UR4 ;  /* 0x0000000425027c20 */ /* 0x010fc60008410000 */
[C---:B------:R-:W-:Y:S01]  /*12950*/  IADD3 R13, PT, PT, R0.reuse, -0xc0, RZ ;  /* 0xffffff40000d7810 */ /* 0x040fe20007ffe0ff */
[C---:B------:R-:W-:Y:S01]  /*12960*/  VIADD R12, R0.reuse, 0xffffff41 ;  /* 0xffffff41000c7836 */ /* 0x040fe20000000000 */
[C---:B------:R-:W-:Y:S01]  /*12970*/  IADD3 R11, PT, PT, R0.reuse, -0xb8, RZ ;  /* 0xffffff48000b7810 */ /* 0x040fe20007ffe0ff */
[C---:B------:R-:W-:Y:S01]  /*12980*/  HMMA.16816.F32.BF16 R64, R4.reuse, R18, R244 ;  /* 0x000000120440723c */ /* 0x040fe200000418f4 */
[----:B------:R1:W4:Y:S01]  /*12990*/  MUFU.TANH R45, R2 ;  /* 0x00000002002d7308 */ /* 0x0003220000002400 */
[C---:B------:R-:W-:Y:S01]  /*129a0*/  IADD3 R9, PT, PT, R0.reuse, -0xb7, RZ ;  /* 0xffffff4900097810 */ /* 0x040fe20007ffe0ff */
[C---:B------:R-:W-:Y:S01]  /*129b0*/  VIADD R8, R0.reuse, 0xffffff50 ;  /* 0xffffff5000087836 */ /* 0x040fe20000000000 */
[----:B------:R-:W-:Y:S01]  /*129c0*/  IADD3 R3, PT, PT, R0, -0x9f, RZ ;  /* 0xffffff6100037810 */ /* 0x000fe20007ffe0ff */
[----:B------:R-:W-:Y:S01]  /*129d0*/  FMUL.FTZ R38, R40, UR4 ;  /* 0x0000000428267c20 */ /* 0x000fe20008410000 */
[C---:B------:R-:W-:Y:S02]  /*129e0*/  IADD3 R16, PT, PT, R0.reuse, -0x97, RZ ;  /* 0xffffff6900107810 */ /* 0x040fe40007ffe0ff */
[----:B------:R-:W-:Y:S01]  /*129f0*/  HMMA.16816.F32.BF16 R136, R4, R14, R240 ;  /* 0x0000000e0488723c */ /* 0x000fe200000418f0 */
[----:B------:R3:W2:Y:S01]  /*12a00*/  MUFU.TANH R46, R10 ;  /* 0x0000000a002e7308 */ /* 0x0006a20000002400 */
[C---:B------:R-:W-:Y:S01]  /*12a10*/  IADD3 R7, PT, PT, R0.reuse, -0xaf, RZ ;  /* 0xffffff5100077810 */ /* 0x040fe20007ffe0ff */
[C---:B------:R-:W-:Y:S01]  /*12a20*/  VIADD R5, R0.reuse, 0xffffff59 ;  /* 0xffffff5900057836 */ /* 0x040fe20000000000 */
[----:B------:R-:W-:-:S02]  /*12a30*/  IADD3 R6, PT, PT, R0, -0xa8, RZ ;  /* 0xffffff5800067810 */ /* 0x000fc40007ffe0ff */
[C---:B------:R-:W-:Y:S02]  /*12a40*/  IADD3 R4, PT, PT, R0.reuse, -0xa0, RZ ;  /* 0xffffff6000047810 */ /* 0x040fe40007ffe0ff */
[C---:B------:R-:W-:Y:S01]  /*12a50*/  IADD3 R15, PT, PT, R0.reuse, -0x90, RZ ;  /* 0xffffff70000f7810 */ /* 0x040fe20007ffe0ff */
[C---:B-1----:R-:W-:Y:S01]  /*12a60*/  VIADD R2, R0.reuse, 0xffffff68 ;  /* 0xffffff6800027836 */ /* 0x042fe20000000000 */
[----:B------:R-:W-:Y:S01]  /*12a70*/  IADD3 R14, PT, PT, R0, -0x88, RZ ;  /* 0xffffff78000e7810 */ /* 0x000fe20007ffe0ff */
[----:B------:R-:W-:Y:S01]  /*12a80*/  BAR.SYNC.DEFER_BLOCKING 0x0 ;  /* 0x0000000000007b1d */ /* 0x000fe20000010000 */
[-C--:B------:R-:W-:Y:S02]  /*12a90*/  ISETP.GE.AND P6, PT, R13, R22.reuse, PT ;  /* 0x000000160d00720c */ /* 0x080fe40003fc6270 */
[-C--:B------:R-:W-:Y:S02]  /*12aa0*/  ISETP.GE.AND P5, PT, R12, R22.reuse, PT ;  /* 0x000000160c00720c */ /* 0x080fe40003fa6270 */
[----:B------:R-:W-:Y:S01]  /*12ab0*/  ISETP.GE.AND P4, PT, R11, R22, PT ;  /* 0x000000160b00720c */ /* 0x000fe20003f86270 */
[C---:B---3--:R-:W-:Y:S01]  /*12ac0*/  VIADD R10, R0.reuse, 0xffffff71 ;  /* 0xffffff71000a7836 */ /* 0x048fe20000000000 */
[----:B------:R-:W-:Y:S01]  /*12ad0*/  IADD3 R0, PT, PT, R0, -0x87, RZ ;  /* 0xffffff7900007810 */ /* 0x000fe20007ffe0ff */
[----:B--2-4-:R-:W-:Y:S10]  /*12ae0*/  BRA.U !UP0, `(.L_x_349) ;  /* 0x0000000508a07547 */ /* 0x014ff4000b800000 */
[----:B------:R-:W2:Y:S04]  /*12af0*/  LDL R237, [R1+0x20] ;  /* 0x0000200001ed7983 */ /* 0x000ea80000100800 */
[----:B------:R-:W3:Y:S01]  /*12b00*/  LDL R235, [R1+0x1c] ;  /* 0x00001c0001eb7983 */ /* 0x000ee20000100800 */
        /* <DEDUP_REMOVED lines=10> */
[----:B------:R-:W-:-:S02]  /*12bb0*/  IMAD.U32 R17, RZ, RZ, UR9 ;  /* 0x00000009ff117e24 */ /* 0x000fc4000f8e00ff */
[----:B------:R-:W-:Y:S02]  /*12bc0*/  IMAD.U32 R25, RZ, RZ, UR8 ;  /* 0x00000008ff197e24 */ /* 0x000fe4000f8e00ff */
[----:B------:R-:W-:Y:S02]  /*12bd0*/  IMAD.U32 R24, RZ, RZ, UR9 ;  /* 0x00000009ff187e24 */ /* 0x000fe4000f8e00ff */
[----:B------:R-:W-:Y:S02]  /*12be0*/  IMAD.U32 R36, RZ, RZ, UR7 ;  /* 0x00000007ff247e24 */ /* 0x000fe4000f8e00ff */
[----:B------:R-:W-:Y:S01]  /*12bf0*/  IMAD.U32 R27, RZ, RZ, UR7 ;  /* 0x00000007ff1b7e24 */ /* 0x000fe2000f8e00ff */
[----:B--2---:R-:W-:-:S04]  /*12c00*/  @!P3 LEA R18, P1, R18, R237, 0x1 ;  /* 0x000000ed1212b211 */ /* 0x004fc800078208ff */
[----:B---3--:R-:W-:Y:S01]  /*12c10*/  @!P3 LEA.HI.X R19, R19, R235, R17, 0x1, P1 ;  /* 0x000000eb1313b211 */ /* 0x008fe200008f0c11 */
        /* <DEDUP_REMOVED lines=16> */
[C---:B------:R-:W-:Y:S01]  /*12d20*/  @!P3 LEA.HI.X R31, R25.reuse, UR6, R24, 0x4, P1 ;  /* 0x00000006191fbc11 */ /* 0x040fe200088f2418 */
[----:B------:R2:W-:Y:S01]  /*12d30*/  @P2 STS.128 [R239+0xa000], RZ ;  /* 0x00a000ffef002388 */ /* 0x0005e20000000c00 */
[----:B------:R-:W-:-:S04]  /*12d40*/  @!P2 LEA R25, P1, R25, UR7, 0x4 ;  /* 0x000000071919ac11 */ /* 0x000fc8000f8220ff */
[----:B------:R-:W-:Y:S01]  /*12d50*/  @!P2 LEA.HI.X R30, R26, UR6, R24, 0x4, P1 ;  /* 0x000000061a1eac11 */ /* 0x000fe200088f2418 */
[----:B------:R-:W-:Y:S01]  /*12d60*/  IMAD.U32 R26, RZ, RZ, UR7 ;  /* 0x00000007ff1a7e24 */ /* 0x000fe2000f8e00ff */
[----:B------:R-:W-:Y:S01]  /*12d70*/  @!P3 LEA R36, P1, R36, R237, 0x1 ;  /* 0x000000ed2424b211 */ /* 0x000fe200078208ff */
[----:B------:R-:W-:-:S05]  /*12d80*/  IMAD.U32 R24, RZ, RZ, UR6 ;  /* 0x00000006ff187e24 */ /* 0x000fca000f8e00ff */
[C-C-:B------:R-:W-:Y:S01]  /*12d90*/  @!P3 LEA.HI.X R37, R26.reuse, R235, R24.reuse, 0x1, P1 ;  /* 0x000000eb1a25b211 */ /* 0x140fe200008f0c18 */
[----:B-1----:R-:W-:Y:S01]  /*12da0*/  IMAD.U32 R19, RZ, RZ, UR10 ;  /* 0x0000000aff137e24 */ /* 0x002fe2000f8e00ff */
[----:B------:R-:W-:Y:S01]  /*12db0*/  @!P2 LEA R26, P1, R26, R237, 0x1 ;  /* 0x000000ed1a1aa211 */ /* 0x000fe200078208ff */
[----:B------:R-:W-:Y:S02]  /*12dc0*/  IMAD.U32 R18, RZ, RZ, UR10 ;  /* 0x0000000aff127e24 */ /* 0x000fe4000f8e00ff */
[----:B------:R-:W-:Y:S01]  /*12dd0*/  @!PT LDS RZ, [RZ] ;  /* 0x00000000fffff984 */ /* 0x000fe20000000800 */
[----:B------:R-:W-:Y:S01]  /*12de0*/  @!PT LDS RZ, [RZ] ;  /* 0x00000000fffff984 */ /* 0x000fe20000000800 */
[----:B------:R-:W-:Y:S01]  /*12df0*/  @!PT LDS RZ, [RZ] ;  /* 0x00000000fffff984 */ /* 0x000fe20000000800 */
[----:B------:R2:W-:Y:S01]  /*12e00*/  @!P3 LDGSTS.E.BYPASS.LTC128B.128 [R239+0x8800], desc[UR22][R36.64] ;  /* 0x0880000024efbfae */ /* 0x0005e2000b981a16 */
[----:B------:R-:W-:Y:S02]  /*12e10*/  @!P2 LEA.HI.X R27, R27, R235, R24, 0x1, P1 ;  /* 0x000000eb1b1ba211 */ /* 0x000fe400008f0c18 */
[C---:B------:R-:W-:Y:S01]  /*12e20*/  @!P3 LEA R32, P1, R17.reuse, R237, 0x1 ;  /* 0x000000ed1120b211 */ /* 0x040fe200078208ff */
[----:B------:R2:W-:Y:S03]  /*12e30*/  @P3 STS.128 [R239+0x8800], RZ ;  /* 0x008800ffef003388 */ /* 0x0005e60000000c00 */
[----:B------:R-:W-:Y:S01]  /*12e40*/  @!P3 LEA.HI.X R33, R17, R235, R31, 0x1, P1 ;  /* 0x000000eb1121b211 */ /* 0x000fe200008f0c1f */
        /* <DEDUP_REMOVED lines=50> */
.L_x_349:
[----:B--2---:R-:W-:Y:S01]  /*13170*/  FMUL.FTZ R19, R41, UR4 ;  /* 0x0000000429137c20 */ /* 0x004fe20008410000 */
[----:B------:R-:W-:Y:S01]  /*13180*/  STL [R1+0xa4], R239 ;  /* 0x0000a4ef01007387 */ /* 0x000fe20000100800 */
[-C--:B------:R-:W-:Y:S01]  /*13190*/  ISETP.GE.AND P3, PT, R7, R22.reuse, PT ;  /* 0x000000160700720c */ /* 0x080fe20003f66270 */
[----:B------:R-:W-:Y:S01]  /*131a0*/  MUFU.TANH R27, R38 ;  /* 0x00000026001b7308 */ /* 0x000fe20000002400 */
[-C--:B------:R-:W-:Y:S01]  /*131b0*/  ISETP.GE.AND P2, PT, R9, R22.reuse, PT ;  /* 0x000000160900720c */ /* 0x080fe20003f46270 */
[----:B------:R-:W-:Y:S01]  /*131c0*/  STL [R1+0xa0], R233 ;  /* 0x0000a0e901007387 */ /* 0x000fe20000100800 */
[-C--:B------:R-:W-:Y:S01]  /*131d0*/  ISETP.GE.AND P1, PT, R8, R22.reuse, PT ;  /* 0x000000160800720c */ /* 0x080fe20003f26270 */
[----:B------:R-:W-:Y:S01]  /*131e0*/  FMUL.FTZ R24, R42, UR4 ;  /* 0x000000042a187c20 */ /* 0x000fe20008410000 */
[----:B------:R-:W-:Y:S01]  /*131f0*/  FSEL R26, R212, -INF , !P4 ;  /* 0xff800000d41a7808 */ /* 0x000fe20006000000 */
[----:B------:R1:W-:Y:S01]  /*13200*/  STL [R1+0x9c], R232 ;  /* 0x00009ce801007387 */ /* 0x0003e20000100800 */
[----:B------:R-:W-:Y:S01]  /*13210*/  FSEL R212, R143, -INF , !P3 ;  /* 0xff8000008fd47808 */ /* 0x000fe20005800000 */
[----:B------:R2:W-:Y:S01]  /*13220*/  MUFU.TANH R34, R19 ;  /* 0x0000001300227308 */ /* 0x0005e20000002400 */
[----:B------:R-:W-:Y:S01]  /*13230*/  FSEL R18, R213, -INF , !P5 ;  /* 0xff800000d5127808 */ /* 0x000fe20006800000 */
[----:B------:R3:W-:Y:S01]  /*13240*/  STL [R1+0x98], R230 ;  /* 0x000098e601007387 */ /* 0x0007e20000100800 */
[----:B------:R-:W-:Y:S01]  /*13250*/  FSEL R25, R211, -INF , !P2 ;  /* 0xff800000d3197808 */ /* 0x000fe20005000000 */
[----:B------:R-:W-:Y:S01]  /*13260*/  FMUL.FTZ R30, R62, UR4 ;  /* 0x000000043e1e7c20 */ /* 0x000fe20008410000 */
[-C--:B------:R-:W-:Y:S01]  /*13270*/  ISETP.GE.AND P3, PT, R2, R22.reuse, PT ;  /* 0x000000160200720c */ /* 0x080fe20003f66270 */
[----:B------:R-:W4:Y:S01]  /*13280*/  LDL.LU R243, [R1+0x14] ;  /* 0x0000140001f37983 */ /* 0x000f220000300800 */
[----:B------:R-:W-:-:S02]  /*13290*/  ISETP.GE.AND P2, PT, R4, R22, PT ;  /* 0x000000160400720c */ /* 0x000fc40003f46270 */
[----:B------:R-:W-:Y:S02]  /*132a0*/  FSEL R213, R208, -INF , !P1 ;  /* 0xff800000d0d57808 */ /* 0x000fe40004800000 */
[-C--:B------:R-:W-:Y:S02]  /*132b0*/  ISETP.GE.AND P5, PT, R6, R22.reuse, PT ;  /* 0x000000160600720c */ /* 0x080fe40003fa6270 */
[-C--:B------:R-:W-:Y:S02]  /*132c0*/  ISETP.GE.AND P4, PT, R5, R22.reuse, PT ;  /* 0x000000160500720c */ /* 0x080fe40003f86270 */
[----:B------:R-:W-:Y:S01]  /*132d0*/  FSEL R17, R224, -INF , !P6 ;  /* 0xff800000e0117808 */ /* 0x000fe20007000000 */
[----:B--2---:R-:W-:Y:S01]  /*132e0*/  FMUL.FTZ R19, R60, UR4 ;  /* 0x000000043c137c20 */ /* 0x004fe20008410000 */
[----:B------:R-:W-:Y:S01]  /*132f0*/  ISETP.GE.AND P1, PT, R3, R22, PT ;  /* 0x000000160300720c */ /* 0x000fe20003f26270 */
[----:B------:R-:W-:Y:S01]  /*13300*/  MUFU.TANH R30, R30 ;  /* 0x0000001e001e7308 */ /* 0x000fe20000002400 */
[----:B------:R-:W-:Y:S01]  /*13310*/  FSEL R29, R44, -INF , !P3 ;  /* 0xff8000002c1d7808 */ /* 0x000fe20005800000 */
[----:B------:R-:W2:Y:S01]  /*13320*/  LDL.LU R242, [R1+0x10] ;  /* 0x0000100001f27983 */ /* 0x000ea20000300800 */
[----:B------:R-:W-:-:S02]  /*13330*/  FSEL R32, R53, -INF , !P2 ;  /* 0xff80000035207808 */ /* 0x000fc40005000000 */
[----:B------:R-:W-:Y:S02]  /*13340*/  FSEL R211, R57, -INF , !P5 ;  /* 0xff80000039d37808 */ /* 0x000fe40006800000 */
[----:B------:R-:W-:Y:S01]  /*13350*/  FSEL R208, R55, -INF , !P4 ;  /* 0xff80000037d07808 */ /* 0x000fe20006000000 */
[----:B------:R1:W3:Y:S01]  /*13360*/  MUFU.TANH R31, R19 ;  /* 0x00000013001f7308 */ /* 0x0002e20000002400 */
[----:B------:R-:W-:Y:S02]  /*13370*/  FSEL R237, R47, -INF , !P1 ;  /* 0xff8000002fed7808 */ /* 0x000fe40004800000 */
[-C--:B------:R-:W-:Y:S02]  /*13380*/  ISETP.GE.AND P5, PT, R16, R22.reuse, PT ;  /* 0x000000161000720c */ /* 0x080fe40003fa6270 */
[-C--:B------:R-:W-:Y:S02]  /*13390*/  ISETP.GE.AND P4, PT, R15, R22.reuse, PT ;  /* 0x000000160f00720c */ /* 0x080fe40003f86270 */
[----:B------:R-:W-:-:S02]  /*133a0*/  ISETP.GE.AND P2, PT, R10, R22, PT ;  /* 0x000000160a00720c */ /* 0x000fc40003f46270 */
[-C--:B------:R-:W-:Y:S02]  /*133b0*/  ISETP.GE.AND P1, PT, R14, R22.reuse, PT ;  /* 0x000000160e00720c */ /* 0x080fe40003f26270 */
[----:B------:R-:W-:Y:S01]  /*133c0*/  ISETP.GE.AND P3, PT, R0, R22, PT ;  /* 0x000000160000720c */ /* 0x000fe20003f66270 */
[----:B------:R-:W-:Y:S01]  /*133d0*/  FMUL.FTZ R22, R43, UR4 ;  /* 0x000000042b167c20 */ /* 0x000fe20008410000 */
[----:B------:R-:W-:Y:S01]  /*133e0*/  MOV R62, R29 ;  /* 0x0000001d003e7202 */ /* 0x000fe20000000f00 */
[----:B------:R-:W-:Y:S01]  /*133f0*/  FMUL.FTZ R29, R63, UR4 ;  /* 0x000000043f1d7c20 */ /* 0x000fe20008410000 */
[----:B------:R-:W-:Y:S02]  /*13400*/  IMAD.MOV.U32 R63, RZ, RZ, R32 ;  /* 0x000000ffff3f7224 */ /* 0x000fe400078e0020 */
[----:B-1----:R-:W-:-:S04]  /*13410*/  FMUL.FTZ R19, R61, UR4 ;  /* 0x000000043d137c20 */ /* 0x002fc80008410000 */
[----:B------:R1:W1:Y:S01]  /*13420*/  MUFU.TANH R28, R19 ;  /* 0x00000013001c7308 */ /* 0x0002620000002400 */
[----:B------:R-:W-:Y:S02]  /*13430*/  FSEL R224, R45, -INF , !P5 ;  /* 0xff8000002de07808 */ /* 0x000fe40006800000 */
[----:B---3--:R-:W-:Y:S02]  /*13440*/  FSEL R42, R31, -INF , !P1 ;  /* 0xff8000001f2a7808 */ /* 0x008fe40004800000 */
[----:B------:R-:W-:-:S03]  /*13450*/  ISETP.GE.AND P5, PT, R13, R23, PT ;  /* 0x000000170d00720c */ /* 0x000fc60003fa6270 */
[----:B------:R-:W3:Y:S01]  /*13460*/  MUFU.TANH R32, R24 ;  /* 0x0000001800207308 */ /* 0x000ee20000002400 */
[----:B------:R-:W-:Y:S02]  /*13470*/  FSEL R34, R34, -INF , !P2 ;  /* 0xff80000022227808 */ /* 0x000fe40005000000 */
[-C--:B------:R-:W-:Y:S02]  /*13480*/  ISETP.GE.AND P2, PT, R11, R23.reuse, PT ;  /* 0x000000170b00720c */ /* 0x080fe40003f46270 */
[----:B------:R-:W-:-:S03]  /*13490*/  ISETP.GE.AND P1, PT, R9, R23, PT ;  /* 0x000000170900720c */ /* 0x000fc60003f26270 */
[----:B------:R-:W3:Y:S01]  /*134a0*/  MUFU.TANH R31, R22 ;  /* 0x00000016001f7308 */ /* 0x000ee20000002400 */
[----:B-1----:R-:W-:Y:S01]  /*134b0*/  FMUL.FTZ R19, R39, UR4 ;  /* 0x0000000427137c20 */ /* 0x002fe20008410000 */
[----:B------:R-:W-:Y:S02]  /*134c0*/  FSEL R44, R28, -INF , !P3 ;  /* 0xff8000001c2c7808 */ /* 0x000fe40005800000 */
[----:B------:R-:W-:-:S04]  /*134d0*/  ISETP.GE.AND P3, PT, R8, R23, PT ;  /* 0x000000170800720c */ /* 0x000fc80003f66270 */
[----:B------:R-:W1:Y:S01]  /*134e0*/  MUFU.TANH R24, R29 ;  /* 0x0000001d00187308 */ /* 0x000e620000002400 */
[----:B------:R-:W-:Y:S02]  /*134f0*/  FSEL R236, R27, -INF , !P4 ;  /* 0xff8000001bec7808 */ /* 0x000fe40006000000 */
[----:B------:R-:W-:-:S05]  /*13500*/  FSEL R27, R219, -INF , !P2 ;  /* 0xff800000db1b7808 */ /* 0x000fca0005000000 */
[----:B------:R3:W1:Y:S01]  /*13510*/  MUFU.TANH R33, R19 ;  /* 0x0000001300217308 */ /* 0x0006620000002400 */
[-C--:B------:R-:W-:Y:S02]  /*13520*/  ISETP.GE.AND P2, PT, R5, R23.reuse, PT ;  /* 0x000000170500720c */ /* 0x080fe40003f46270 */
[----:B------:R-:W-:Y:S02]  /*13530*/  FSEL R28, R218, -INF , !P1 ;  /* 0xff800000da1c7808 */ /* 0x000fe40004800000 */
[-C--:B------:R-:W-:Y:S02]  /*13540*/  ISETP.GE.AND P1, PT, R4, R23.reuse, PT ;  /* 0x000000170400720c */ /* 0x080fe40003f26270 */
[----:B------:R-:W-:Y:S02]  /*13550*/  FSEL R61, R210, -INF , !P3 ;  /* 0xff800000d23d7808 */ /* 0x000fe40005800000 */
[----:B------:R-:W-:Y:S02]  /*13560*/  ISETP.GE.AND P3, PT, R3, R23, PT ;  /* 0x000000170300720c */ /* 0x000fe40003f66270 */
[----:B---3--:R-:W-:-:S02]  /*13570*/  FSEL R19, R226, -INF , !P5 ;  /* 0xff800000e2137808 */ /* 0x008fc40006800000 */
[-C--:B------:R-:W-:Y:S02]  /*13580*/  ISETP.GE.AND P5, PT, R7, R23.reuse, PT ;  /* 0x000000170700720c */ /* 0x080fe40003fa6270 */
[----:B------:R-:W-:Y:S02]  /*13590*/  FSEL R57, R56, -INF , !P2 ;  /* 0xff80000038397808 */ /* 0x000fe40005000000 */
[----:B------:R-:W-:Y:S02]  /*135a0*/  FSEL R60, R209, -INF , !P5 ;  /* 0xff800000d13c7808 */ /* 0x000fe40006800000 */
[-C--:B------:R-:W-:Y:S02]  /*135b0*/  ISETP.GE.AND P5, PT, R2, R23.reuse, PT ;  /* 0x000000170200720c */ /* 0x080fe40003fa6270 */
[----:B------:R-:W-:Y:S02]  /*135c0*/  ISETP.GE.AND P2, PT, R15, R23, PT ;  /* 0x000000170f00720c */ /* 0x000fe40003f46270 */
[----:B------:R-:W-:-:S02]  /*135d0*/  FSEL R210, R54, -INF , !P1 ;  /* 0xff80000036d27808 */ /* 0x000fc40004800000 */
[-C--:B------:R-:W-:Y:S02]  /*135e0*/  ISETP.GE.AND P1, PT, R10, R23.reuse, PT ;  /* 0x000000170a00720c */ /* 0x080fe40003f26270 */
[----:B------:R-:W-:Y:S02]  /*135f0*/  FSEL R209, R52, -INF , !P3 ;  /* 0xff80000034d17808 */ /* 0x000fe40005800000 */
[-C--:B------:R-:W-:Y:S02]  /*13600*/  ISETP.GE.AND P3, PT, R14, R23.reuse, PT ;  /* 0x000000170e00720c */ /* 0x080fe40003f66270 */
[----:B------:R-:W-:Y:S02]  /*13610*/  FSEL R240, R46, -INF , !P5 ;  /* 0xff8000002ef07808 */ /* 0x000fe40006800000 */
[----:B------:R-:W-:Y:S02]  /*13620*/  ISETP.GE.AND P5, PT, R0, R23, PT ;  /* 0x000000170000720c */ /* 0x000fe40003fa6270 */
[----:B------:R-:W-:Y:S01]  /*13630*/  FSEL R47, R32, -INF , !P2 ;  /* 0xff800000202f7808 */ /* 0x000fe20005000000 */
[----:B------:R-:W-:Y:S01]  /*13640*/  STL [R1+0x68], R34 ;  /* 0x0000682201007387 */ /* 0x000fe20000100800 */
[----:B------:R-:W-:-:S02]  /*13650*/  FSEL R232, R31, -INF , !P1 ;  /* 0xff8000001fe87808 */ /* 0x000fc40004800000 */
[----:B------:R-:W-:Y:S01]  /*13660*/  FSEL R143, R30, -INF , !P3 ;  /* 0xff8000001e8f7808 */ /* 0x000fe20005800000 */
[----:B------:R-:W-:Y:S01]  /*13670*/  STL [R1+0x64], R42 ;  /* 0x0000642a01007387 */ /* 0x000fe20000100800 */
[----:B-1----:R-:W-:-:S03]  /*13680*/  FSEL R230, R24, -INF , !P5 ;  /* 0xff80000018e67808 */ /* 0x002fc60006800000 */
[----:B------:R1:W-:Y:S04]  /*13690*/  STL [R1+0x60], R44 ;  /* 0x0000602c01007387 */ /* 0x0003e80000100800 */
[----:B------:R3:W-:Y:S04]  /*136a0*/  STL [R1+0x5c], R47 ;  /* 0x00005c2f01007387 */ /* 0x0007e80000100800 */
[----:B------:R-:W-:Y:S04]  /*136b0*/  STL [R1+0x58], R232 ;  /* 0x000058e801007387 */ /* 0x000fe80000100800 */
[----:B------:R-:W-:Y:S04]  /*136c0*/  STL [R1+0x54], R143 ;  /* 0x0000548f01007387 */ /* 0x000fe80000100800 */
[----:B------:R-:W-:Y:S04]  /*136d0*/  STL [R1+0x50], R230 ;  /* 0x000050e601007387 */ /* 0x000fe80000100800 */
[----:B------:R-:W3:Y:S01]  /*136e0*/  LDL.LU R241, [R1+0xc] ;  /* 0x00000c0001f17983 */ /* 0x000ee20000300800 */
[----:B------:R-:W-:-:S04]  /*136f0*/  ISETP.GE.AND P4, PT, R12, R23, PT ;  /* 0x000000170c00720c */ /* 0x000fc80003f86270 */
[----:B------:R-:W-:Y:S02]  /*13700*/  FSEL R22, R225, -INF , !P4 ;  /* 0xff800000e1167808 */ /* 0x000fe40006000000 */
[----:B------:R-:W-:-:S04]  /*13710*/  ISETP.GE.AND P4, PT, R6, R23, PT ;  /* 0x000000170600720c */ /* 0x000fc80003f86270 */
[----:B------:R-:W-:Y:S02]  /*13720*/  FSEL R58, R58, -INF , !P4 ;  /* 0xff8000003a3a7808 */ /* 0x000fe40006000000 */
[----:B------:R-:W-:Y:S01]  /*13730*/  ISETP.GE.AND P4, PT, R16, R23, PT ;  /* 0x000000171000720c */ /* 0x000fe20003f86270 */
[----:B------:R-:W-:Y:S01]  /*13740*/  FMUL.FTZ R23, R49, UR4 ;  /* 0x0000000431177c20 */ /* 0x000fe20008410000 */
[----:B------:R-:W-:Y:S02]  /*13750*/  ISETP.GE.AND P2, PT, R13, R21, PT ;  /* 0x000000150d00720c */ /* 0x000fe40003f46270 */
[----:B------:R-:W-:Y:S01]  /*13760*/  FSEL R235, R33, -INF , !P4 ;  /* 0xff80000021eb7808 */ /* 0x000fe20006000000 */
[----:B------:R1:W-:Y:S01]  /*13770*/  MUFU.TANH R40, R23 ;  /* 0x0000001700287308 */ /* 0x0003e20000002400 */
[-C--:B------:R-:W-:Y:S01]  /*13780*/  ISETP.GE.AND P4, PT, R13, R20.reuse, PT ;  /* 0x000000140d00720c */ /* 0x080fe20003f86270 */
[----:B------:R-:W-:Y:S01]  /*13790*/  FMUL.FTZ R13, R50, UR4 ;  /* 0x00000004320d7c20 */ /* 0x000fe20008410000 */
[----:B------:R-:W-:-:S02]  /*137a0*/  ISETP.GE.AND P1, PT, R12, R20, PT ;  /* 0x000000140c00720c */ /* 0x000fc40003f26270 */
[-C--:B------:R-:W-:Y:S02]  /*137b0*/  ISETP.GE.AND P3, PT, R12, R21.reuse, PT ;  /* 0x000000150c00720c */ /* 0x080fe40003f66270 */
[----:B------:R-:W-:Y:S01]  /*137c0*/  ISETP.GE.AND P5, PT, R11, R20, PT ;  /* 0x000000140b00720c */ /* 0x000fe20003fa6270 */
[----:B------:R1:W2:Y:S01]  /*137d0*/  MUFU.TANH R36, R13 ;  /* 0x0000000d00247308 */ /* 0x0002a20000002400 */
[----:B------:R-:W-:Y:S02]  /*137e0*/  FSEL R12, R229, -INF , !P4 ;  /* 0xff800000e50c7808 */ /* 0x000fe40006000000 */
[----:B------:R-:W-:Y:S01]  /*137f0*/  ISETP.GE.AND P4, PT, R11, R21, PT ;  /* 0x000000150b00720c */ /* 0x000fe20003f86270 */
[----:B-1----:R-:W-:Y:S01]  /*13800*/  FMUL.FTZ R23, R51, UR4 ;  /* 0x0000000433177c20 */ /* 0x002fe20008410000 */
[----:B------:R-:W-:-:S03]  /*13810*/  FSEL R11, R231, -INF , !P1 ;  /* 0xff800000e70b7808 */ /* 0x000fc60004800000 */
[----:B------:R1:W2:Y:S01]  /*13820*/  MUFU.TANH R32, R23 ;  /* 0x0000001700207308 */ /* 0x0002a20000002400 */
[-C--:B------:R-:W-:Y:S02]  /*13830*/  ISETP.GE.AND P1, PT, R9, R21.reuse, PT ;  /* 0x000000150900720c */ /* 0x080fe40003f26270 */
[----:B------:R-:W-:Y:S02]  /*13840*/  FSEL R13, R227, -INF , !P2 ;  /* 0xff800000e30d7808 */ /* 0x000fe40005000000 */
[-C--:B------:R-:W-:Y:S02]  /*13850*/  ISETP.GE.AND P2, PT, R9, R20.reuse, PT ;  /* 0x000000140900720c */ /* 0x080fe40003f46270 */
[----:B------:R-:W-:Y:S02]  /*13860*/  FSEL R9, R228, -INF , !P3 ;  /* 0xff800000e4097808 */ /* 0x000fe40005800000 */
[----:B------:R-:W-:Y:S02]  /*13870*/  FSEL R24, R222, -INF , !P5 ;  /* 0xff800000de187808 */ /* 0x000fe40006800000 */
[----:B------:R-:W-:Y:S01]  /*13880*/  ISETP.GE.AND P3, PT, R8, R20, PT ;  /* 0x000000140800720c */ /* 0x000fe20003f66270 */
[----:B-1----:R-:W-:Y:S01]  /*13890*/  FMUL.FTZ R23, R64, UR4 ;  /* 0x0000000440177c20 */ /* 0x002fe20008410000 */
[----:B------:R-:W-:-:S02]  /*138a0*/  ISETP.GE.AND P5, PT, R8, R21, PT ;  /* 0x000000150800720c */ /* 0x000fc40003fa6270 */
[----:B------:R-:W-:Y:S01]  /*138b0*/  FSEL R8, R220, -INF , !P4 ;  /* 0xff800000dc087808 */ /* 0x000fe20006000000 */
[----:B------:R1:W-:Y:S01]  /*138c0*/  MUFU.TANH R37, R23 ;  /* 0x0000001700257308 */ /* 0x0003e20000002400 */
[-C--:B------:R-:W-:Y:S01]  /*138d0*/  ISETP.GE.AND P4, PT, R7, R20.reuse, PT ;  /* 0x000000140700720c */ /* 0x080fe20003f86270 */
[----:B------:R-:W-:Y:S01]  /*138e0*/  FMUL.FTZ R29, R65, UR4 ;  /* 0x00000004411d7c20 */ /* 0x000fe20008410000 */
[----:B------:R-:W-:Y:S02]  /*138f0*/  FSEL R30, R221, -INF , !P1 ;  /* 0xff800000dd1e7808 */ /* 0x000fe40004800000 */
[----:B------:R-:W-:Y:S02]  /*13900*/  FSEL R43, R216, -INF , !P3 ;  /* 0xff800000d82b7808 */ /* 0x000fe40005800000 */
[----:B------:R-:W-:Y:S02]  /*13910*/  ISETP.GE.AND P1, PT, R6, R20, PT ;  /* 0x000000140600720c */ /* 0x000fe40003f26270 */
[----:B-1----:R-:W-:-:S02]  /*13920*/  FSEL R23, R223, -INF , !P2 ;  /* 0xff800000df177808 */ /* 0x002fc40005000000 */
[-C--:B------:R-:W-:Y:S01]  /*13930*/  ISETP.GE.AND P2, PT, R7, R21.reuse, PT ;  /* 0x000000150700720c */ /* 0x080fe20003f46270 */
[----:B------:R1:W2:Y:S01]  /*13940*/  MUFU.TANH R38, R29 ;  /* 0x0000001d00267308 */ /* 0x0002a20000002400 */
[----:B------:R-:W-:Y:S02]  /*13950*/  ISETP.GE.AND P3, PT, R6, R21, PT ;  /* 0x000000150600720c */ /* 0x000fe40003f66270 */
[----:B------:R-:W-:Y:S02]  /*13960*/  FSEL R56, R215, -INF , !P5 ;  /* 0xff800000d7387808 */ /* 0x000fe40006800000 */
[----:B------:R-:W-:Y:S02]  /*13970*/  ISETP.GE.AND P5, PT, R5, R20, PT ;  /* 0x000000140500720c */ /* 0x000fe40003fa6270 */
[----:B------:R-:W-:Y:S02]  /*13980*/  MOV R215, R237 ;  /* 0x000000ed00d77202 */ /* 0x000fe40000000f00 */
[----:B------:R-:W-:-:S02]  /*13990*/  FSEL R53, R59, -INF , !P3 ;  /* 0xff8000003b357808 */ /* 0x000fc40005800000 */
[----:B------:R-:W-:Y:S01]  /*139a0*/  FSEL R52, R142, -INF , !P5 ;  /* 0xff8000008e347808 */ /* 0x000fe20006800000 */
[----:B-1----:R-:W-:Y:S01]  /*139b0*/  FMUL.FTZ R29, R66, UR4 ;  /* 0x00000004421d7c20 */ /* 0x002fe20008410000 */
[CC--:B------:R-:W-:Y:S02]  /*139c0*/  ISETP.GE.AND P3, PT, R3.reuse, R20.reuse, PT ;  /* 0x000000140300720c */ /* 0x0c0fe40003f66270 */
[----:B------:R-:W-:Y:S01]  /*139d0*/  ISETP.GE.AND P5, PT, R3, R21, PT ;  /* 0x000000150300720c */ /* 0x000fe20003fa6270 */
[----:B------:R1:W-:Y:S01]  /*139e0*/  MUFU.TANH R41, R29 ;  /* 0x0000001d00297308 */ /* 0x0003e20000002400 */
[----:B------:R-:W-:Y:S01]  /*139f0*/  FMUL.FTZ R3, R133, UR4 ;  /* 0x0000000485037c20 */ /* 0x000fe20008410000 */
[----:B------:R-:W-:Y:S02]  /*13a00*/  FSEL R55, R214, -INF , !P2 ;  /* 0xff800000d6377808 */ /* 0x000fe40005000000 */
[----:B------:R-:W-:-:S04]  /*13a10*/  ISETP.GE.AND P2, PT, R4, R20, PT ;  /* 0x000000140400720c */ /* 0x000fc80003f46270 */
[----:B------:R2:W-:Y:S01]  /*13a20*/  MUFU.TANH R33, R3 ;  /* 0x0000000300217308 */ /* 0x0005e20000002400 */
[----:B------:R-:W-:Y:S02]  /*13a30*/  FSEL R31, R140, -INF , !P1 ;  /* 0xff8000008c1f7808 */ /* 0x000fe40004800000 */
[----:B-1----:R-:W-:Y:S02]  /*13a40*/  FSEL R29, R217, -INF , !P4 ;  /* 0xff800000d91d7808 */ /* 0x002fe40006000000 */
[-C--:B------:R-:W-:Y:S02]  /*13a50*/  ISETP.GE.AND P4, PT, R5, R21.reuse, PT ;  /* 0x000000150500720c */ /* 0x080fe40003f86270 */
[----:B------:R-:W-:Y:S02]  /*13a60*/  ISETP.GE.AND P1, PT, R4, R21, PT ;  /* 0x000000150400720c */ /* 0x000fe40003f26270 */
[----:B------:R-:W-:Y:S02]  /*13a70*/  FSEL R54, R141, -INF , !P4 ;  /* 0xff8000008d367808 */ /* 0x000fe40006000000 */
[----:B------:R-:W-:-:S02]  /*13a80*/  ISETP.GE.AND P4, PT, R2, R20, PT ;  /* 0x000000140200720c */ /* 0x000fc40003f86270 */
[----:B----4-:R-:W-:-:S04]  /*13a90*/  FMNMX3.FTZ R7, R243, R17, R18, !PT ;  /* 0x00000011f3077276 */ /* 0x010fc80007810012 */
[----:B------:R-:W-:-:S04]  /*13aa0*/  FMNMX3.FTZ R7, R7, R26, R25, !PT ;  /* 0x0000001a07077276 */ /* 0x000fc80007810019 */
[----:B------:R-:W-:-:S04]  /*13ab0*/  FMNMX3.FTZ R6, R7, R213, R212, !PT ;  /* 0x000000d507067276 */ /* 0x000fc800078100d4 */
[----:B------:R-:W-:-:S04]  /*13ac0*/  FMNMX3.FTZ R6, R6, R211, R208, !PT ;  /* 0x000000d306067276 */ /* 0x000fc800078100d0 */
[----:B------:R-:W-:Y:S02]  /*13ad0*/  FMNMX3.FTZ R5, R6, R63, R215, !PT ;  /* 0x0000003f06057276 */ /* 0x000fe400078100d7 */
[----:B--2---:R-:W-:Y:S02]  /*13ae0*/  FMNMX3.FTZ R3, R242, R19, R22, !PT ;  /* 0x00000013f2037276 */ /* 0x004fe40007810016 */
[----:B------:R-:W-:Y:S01]  /*13af0*/  FMNMX3.FTZ R5, R5, R62, R224, !PT ;  /* 0x0000003e05057276 */ /* 0x000fe200078100e0 */
[----:B------:R-:W-:Y:S01]  /*13b00*/  FMUL.FTZ R6, R132, UR4 ;  /* 0x0000000484067c20 */ /* 0x000fe20008410000 */
[----:B------:R-:W-:Y:S02]  /*13b10*/  FSEL R132, R48, -INF , !P2 ;  /* 0xff80000030847808 */ /* 0x000fe40005000000 */
[----:B------:R-:W-:Y:S02]  /*13b20*/  FMNMX3.FTZ R4, R5, R236, R34, !PT ;  /* 0x000000ec05047276 */ /* 0x000fe40007810022 */
[----:B------:R-:W-:-:S02]  /*13b30*/  FMNMX3.FTZ R3, R3, R27, R28, !PT ;  /* 0x0000001b03037276 */ /* 0x000fc4000781001c */
[----:B------:R-:W-:Y:S01]  /*13b40*/  ISETP.GE.AND P2, PT, R2, R21, PT ;  /* 0x000000150200720c */ /* 0x000fe20003f46270 */
[----:B------:R-:W-:Y:S01]  /*13b50*/  FMUL.FTZ R2, R134, UR4 ;  /* 0x0000000486027c20 */ /* 0x000fe20008410000 */
[----:B------:R-:W-:Y:S02]  /*13b60*/  FMNMX3.FTZ R4, R4, R42, R44, !PT ;  /* 0x0000002a04047276 */ /* 0x000fe4000781002c */
[----:B------:R-:W-:Y:S02]  /*13b70*/  FMNMX3.FTZ R3, R3, R61, R60, !PT ;  /* 0x0000003d03037276 */ /* 0x000fe4000781003c */
[----:B------:R-:W-:Y:S02]  /*13b80*/  FSEL R44, R36, -INF , !P1 ;  /* 0xff800000242c7808 */ /* 0x000fe40004800000 */
[----:B------:R1:W-:Y:S01]  /*13b90*/  MUFU.TANH R36, R2 ;  /* 0x0000000200247308 */ /* 0x0003e20000002400 */
[----:B------:R-:W-:Y:S01]  /*13ba0*/  FMNMX3.FTZ R3, R3, R58, R57, !PT ;  /* 0x0000003a03037276 */ /* 0x000fe20007810039 */
[----:B------:R-:W-:Y:S01]  /*13bb0*/  FMUL.FTZ R7, R67, UR4 ;  /* 0x0000000443077c20 */ /* 0x000fe20008410000 */
[----:B------:R-:W-:-:S02]  /*13bc0*/  FSEL R65, R32, -INF , !P5 ;  /* 0xff80000020417808 */ /* 0x000fc40006800000 */
[----:B------:R-:W-:-:S03]  /*13bd0*/  FMNMX3.FTZ R3, R3, R210, R209, !PT ;  /* 0x000000d203037276 */ /* 0x000fc600078100d1 */
[----:B------:R2:W3:Y:S01]  /*13be0*/  MUFU.TANH R34, R6 ;  /* 0x0000000600227308 */ /* 0x0004e20000002400 */
[----:B-1----:R-:W-:-:S07]  /*13bf0*/  FMUL.FTZ R2, R136, UR4 ;  /* 0x0000000488027c20 */ /* 0x002fce0008410000 */
[----:B------:R1:W4:Y:S01]  /*13c00*/  MUFU.TANH R32, R2 ;  /* 0x0000000200207308 */ /* 0x0003220000002400 */
[----:B------:R-:W-:Y:S01]  /*13c10*/  FMNMX3.FTZ R3, R3, R240, R235, !PT ;  /* 0x000000f003037276 */ /* 0x000fe200078100eb */
[----:B--2---:R-:W2:Y:S06]  /*13c20*/  SHFL.BFLY PT, R6, R4, 0x2, 0x1f ;  /* 0x0c401f0004067f89 */ /* 0x004eac00000e0000 */
[----:B------:R-:W-:Y:S01]  /*13c30*/  MUFU.TANH R39, R7 ;  /* 0x0000000700277308 */ /* 0x000fe20000002400 */
[----:B------:R-:W-:Y:S01]  /*13c40*/  FMNMX3.FTZ R3, R3, R47, R232, !PT ;  /* 0x0000002f03037276 */ /* 0x000fe200078100e8 */
[----:B-1----:R-:W-:-:S06]  /*13c50*/  FMUL.FTZ R2, R137, UR4 ;  /* 0x0000000489027c20 */ /* 0x002fcc0008410000 */
[----:B------:R-:W1:Y:S01]  /*13c60*/  MUFU.TANH R7, R2 ;  /* 0x0000000200077308 */ /* 0x000e620000002400 */
[----:B------:R-:W-:Y:S02]  /*13c70*/  FMNMX3.FTZ R133, R3, R143, R230, !PT ;  /* 0x0000008f03857276 */ /* 0x000fe400078100e6 */
[-C--:B------:R-:W-:Y:S02]  /*13c80*/  ISETP.GE.AND P1, PT, R16, R20.reuse, PT ;  /* 0x000000141000720c */ /* 0x080fe40003f26270 */
[----:B------:R-:W-:Y:S02]  /*13c90*/  FSEL R214, R40, -INF , !P3 ;  /* 0xff80000028d67808 */ /* 0x000fe40005800000 */
[----:B------:R-:W-:Y:S02]  /*13ca0*/  FSEL R142, R38, -INF , !P1 ;  /* 0xff800000268e7808 */ /* 0x000fe40004800000 */
[----:B------:R-:W-:Y:S02]  /*13cb0*/  ISETP.GE.AND P5, PT, R15, R20, PT ;  /* 0x000000140f00720c */ /* 0x000fe40003fa6270 */
[----:B------:R-:W-:-:S02]  /*13cc0*/  FSEL R42, R37, -INF , !P4 ;  /* 0xff800000252a7808 */ /* 0x000fc40006000000 */
[----:B------:R-:W-:Y:S01]  /*13cd0*/  ISETP.GE.AND P1, PT, R10, R20, PT ;  /* 0x000000140a00720c */ /* 0x000fe20003f26270 */
[----:B------:R-:W-:Y:S01]  /*13ce0*/  FMUL.FTZ R5, R135, UR4 ;  /* 0x0000000487057c20 */ /* 0x000fe20008410000 */
[-C--:B------:R-:W-:Y:S02]  /*13cf0*/  ISETP.GE.AND P4, PT, R15, R21.reuse, PT ;  /* 0x000000150f00720c */ /* 0x080fe40003f86270 */
[----:B---3--:R-:W-:Y:S02]  /*13d00*/  FSEL R47, R34, -INF , !P5 ;  /* 0xff800000222f7808 */ /* 0x008fe40006800000 */
[----:B------:R-:W-:Y:S02]  /*13d10*/  FSEL R228, R33, -INF , !P1 ;  /* 0xff80000021e47808 */ /* 0x000fe40004800000 */
[----:B------:R-:W-:Y:S02]  /*13d20*/  ISETP.GE.AND P3, PT, R16, R21, PT ;  /* 0x000000151000720c */ /* 0x000fe40003f66270 */
[----:B--2---:R-:W-:Y:S01]  /*13d30*/  FMNMX.FTZ R134, R4, R6, !PT ;  /* 0x0000000604867209 */ /* 0x004fe20007810000 */
[----:B------:R-:W2:Y:S01]  /*13d40*/  MUFU.TANH R16, R5 ;  /* 0x0000000500107308 */ /* 0x000ea20000002400 */
[-C--:B------:R-:W-:Y:S01]  /*13d50*/  ISETP.GE.AND P5, PT, R14, R20.reuse, PT ;  /* 0x000000140e00720c */ /* 0x080fe20003fa6270 */
[----:B------:R-:W-:Y:S01]  /*13d60*/  FMUL.FTZ R4, R139, UR4 ;  /* 0x000000048b047c20 */ /* 0x000fe20008410000 */
[----:B------:R-:W-:-:S02]  /*13d70*/  ISETP.GE.AND P1, PT, R0, R20, PT ;  /* 0x000000140000720c */ /* 0x000fc40003f26270 */
[----:B----4-:R-:W-:Y:S02]  /*13d80*/  FSEL R64, R32, -INF , !P5 ;  /* 0xff80000020407808 */ /* 0x010fe40006800000 */
[----:B-1----:R-:W-:Y:S02]  /*13d90*/  FSEL R137, R7, -INF , !P1 ;  /* 0xff80000007897808 */ /* 0x002fe40004800000 */
[----:B------:R-:W-:Y:S01]  /*13da0*/  MUFU.TANH R7, R4 ;  /* 0x0000000400077308 */ /* 0x000fe20000002400 */
[----:B------:R-:W-:Y:S02]  /*13db0*/  FSEL R141, R41, -INF , !P2 ;  /* 0xff800000298d7808 */ /* 0x000fe40005000000 */
[-C--:B------:R-:W-:Y:S02]  /*13dc0*/  ISETP.GE.AND P5, PT, R10, R21.reuse, PT ;  /* 0x000000150a00720c */ /* 0x080fe40003fa6270 */
[----:B------:R-:W-:Y:S02]  /*13dd0*/  ISETP.GE.AND P1, PT, R14, R21, PT ;  /* 0x000000150e00720c */ /* 0x000fe40003f26270 */
[----:B------:R-:W-:-:S04]  /*13de0*/  FMNMX3.FTZ R2, R241, R12, R11, !PT ;  /* 0x0000000cf1027276 */ /* 0x000fc8000781000b */
[----:B------:R-:W-:-:S04]  /*13df0*/  FMNMX3.FTZ R2, R2, R24, R23, !PT ;  /* 0x0000001802027276 */ /* 0x000fc80007810017 */
[----:B------:R-:W-:Y:S01]  /*13e00*/  FMNMX3.FTZ R3, R2, R43, R29, !PT ;  /* 0x0000002b02037276 */ /* 0x000fe2000781001d */
[----:B------:R-:W-:-:S03]  /*13e10*/  FMUL.FTZ R2, R138, UR4 ;  /* 0x000000048a027c20 */ /* 0x000fc60008410000 */
[----:B------:R-:W-:Y:S01]  /*13e20*/  FMNMX3.FTZ R3, R3, R31, R52, !PT ;  /* 0x0000001f03037276 */ /* 0x000fe20007810034 */
[----:B------:R1:W3:Y:S01]  /*13e30*/  MUFU.TANH R15, R2 ;  /* 0x00000002000f7308 */ /* 0x0002e20000002400 */
[----:B------:R-:W-:Y:S02]  /*13e40*/  ISETP.GE.AND P2, PT, R0, R21, PT ;  /* 0x000000150000720c */ /* 0x000fe40003f46270 */
[----:B------:R-:W-:Y:S01]  /*13e50*/  FSEL R140, R39, -INF , !P3 ;  /* 0xff800000278c7808 */ /* 0x000fe20005800000 */
[----:B------:R-:W-:Y:S01]  /*13e60*/  SHFL.BFLY PT, R6, R134, 0x1, 0x1f ;  /* 0x0c201f0086067f89 */ /* 0x000fe200000e0000 */
[----:B------:R-:W-:Y:S01]  /*13e70*/  FMNMX3.FTZ R3, R3, R132, R214, !PT ;  /* 0x0000008403037276 */ /* 0x000fe200078100d6 */
[----:B------:R-:W4:Y:S03]  /*13e80*/  LDCU UR4, c[0x0][0x45c] ;  /* 0x00008b80ff0477ac */ /* 0x000f260008000800 */
[----:B------:R-:W-:-:S02]  /*13e90*/  FMNMX3.FTZ R3, R3, R42, R142, !PT ;  /* 0x0000002a03037276 */ /* 0x000fc4000781008e */
[----:B-1----:R-:W-:Y:S02]  /*13ea0*/  FMNMX3.FTZ R2, R252, R13, R9, !PT ;  /* 0x0000000dfc027276 */ /* 0x002fe40007810009 */
[----:B------:R-:W-:Y:S02]  /*13eb0*/  FMNMX3.FTZ R135, R3, R47, R228, !PT ;  /* 0x0000002f03877276 */ /* 0x000fe400078100e4 */
[----:B------:R-:W-:Y:S01]  /*13ec0*/  FMNMX3.FTZ R2, R2, R8, R30, !PT ;  /* 0x0000000802027276 */ /* 0x000fe2000781001e */
[----:B------:R-:W-:Y:S01]  /*13ed0*/  IMAD.MOV.U32 R21, RZ, RZ, R44 ;  /* 0x000000ffff157224 */ /* 0x000fe200078e002c */
[----:B------:R-:W-:Y:S02]  /*13ee0*/  FMNMX3.FTZ R135, R135, R64, R137, !PT ;  /* 0x0000004087877276 */ /* 0x000fe40007810089 */
[----:B------:R-:W-:-:S04]  /*13ef0*/  FMNMX3.FTZ R2, R2, R56, R55, !PT ;  /* 0x0000003802027276 */ /* 0x000fc80007810037 */
[----:B------:R-:W-:Y:S01]  /*13f00*/  FMNMX3.FTZ R0, R2, R53, R54, !PT ;  /* 0x0000003502007276 */ /* 0x000fe20007810036 */
[----:B------:R-:W1:Y:S03]  /*13f10*/  SHFL.BFLY PT, R3, R135, 0x2, 0x1f ;  /* 0x0c401f0087037f89 */ /* 0x000e6600000e0000 */
[----:B------:R-:W-:Y:S02]  /*13f20*/  FMNMX3.FTZ R0, R0, R21, R65, !PT ;  /* 0x0000001500007276 */ /* 0x000fe40007810041 */
[----:B------:R-:W-:Y:S02]  /*13f30*/  FSEL R138, R36, -INF , !P4 ;  /* 0xff800000248a7808 */ /* 0x000fe40006000000 */
[----:B--2---:R-:W-:Y:S02]  /*13f40*/  FSEL R41, R16, -INF , !P5 ;  /* 0xff80000010297808 */ /* 0x004fe40006800000 */
[----:B------:R-:W-:-:S02]  /*13f50*/  FMNMX3.FTZ R0, R0, R141, R140, !PT ;  /* 0x0000008d00007276 */ /* 0x000fc4000781008c */
[----:B---3--:R-:W-:Y:S02]  /*13f60*/  FSEL R237, R15, -INF , !P1 ;  /* 0xff8000000fed7808 */ /* 0x008fe40004800000 */
[----:B------:R-:W-:Y:S02]  /*13f70*/  FSEL R231, R7, -INF , !P2 ;  /* 0xff80000007e77808 */ /* 0x000fe40005000000 */
[----:B------:R-:W-:-:S04]  /*13f80*/  FMNMX3.FTZ R0, R0, R138, R41, !PT ;  /* 0x0000008a00007276 */ /* 0x000fc80007810029 */
[----:B------:R-:W-:-:S05]  /*13f90*/  FMNMX3.FTZ R0, R0, R237, R231, !PT ;  /* 0x000000ed00007276 */ /* 0x000fca00078100e7 */
[----:B------:R-:W2:Y:S01]  /*13fa0*/  SHFL.BFLY PT, R2, R0, 0x2, 0x1f ;  /* 0x0c401f0000027f89 */ /* 0x000ea200000e0000 */
[----:B-1----:R-:W-:-:S03]  /*13fb0*/  FMNMX.FTZ R135, R135, R3, !PT ;  /* 0x0000000387877209 */ /* 0x002fc60007810000 */
[----:B------:R-:W1:Y:S04]  /*13fc0*/  SHFL.BFLY PT, R5, R133, 0x2, 0x1f ;  /* 0x0c401f0085057f89 */ /* 0x000e6800000e0000 */
[----:B------:R-:W3:Y:S01]  /*13fd0*/  SHFL.BFLY PT, R3, R135, 0x1, 0x1f ;  /* 0x0c201f0087037f89 */ /* 0x000ee200000e0000 */
[----:B------:R-:W-:-:S04]  /*13fe0*/  FMNMX.FTZ R134, R134, R6, !PT ;  /* 0x0000000686867209 */ /* 0x000fc80007810000 */
[C---:B------:R-:W-:Y:S01]  /*13ff0*/  FSETP.NEU.FTZ.AND P3, PT, R134.reuse, -INF , PT ;  /* 0xff8000008600780b */ /* 0x040fe20003f7d000 */
[----:B----4-:R-:W-:-:S05]  /*14000*/  FMUL.FTZ R34, R134, UR4 ;  /* 0x0000000486227c20 */ /* 0x010fca0008410000 */
[----:B------:R-:W-:Y:S02]  /*14010*/  FSEL R34, R34, RZ, P3 ;  /* 0x000000ff22227208 */ /* 0x000fe40001800000 */
[----:B--2---:R-:W-:-:S03]  /*14020*/  FMNMX.FTZ R0, R0, R2, !PT ;  /* 0x0000000200007209 */ /* 0x004fc60007810000 */
[----:B------:R-:W-:Y:S02]  /*14030*/  FFMA.FTZ R17, R17, UR4, -R34 ;  /* 0x0000000411117c23 */ /* 0x000fe40008010822 */
[----:B------:R-:W2:Y:S01]  /*14040*/  SHFL.BFLY PT, R143, R0, 0x1, 0x1f ;  /* 0x0c201f00008f7f89 */ /* 0x000ea200000e0000 */
[----:B-1----:R-:W-:Y:S02]  /*14050*/  FMNMX.FTZ R133, R133, R5, !PT ;  /* 0x0000000585857209 */ /* 0x002fe40007810000 */
[----:B------:R-:W1:Y:S01]  /*14060*/  MUFU.EX2 R5, R17 ;  /* 0x0000001100057308 */ /* 0x000e620000000800 */
[----:B---3--:R-:W-:-:S04]  /*14070*/  FMNMX.FTZ R135, R135, R3, !PT ;  /* 0x0000000387877209 */ /* 0x008fc80007810000 */
[C---:B------:R-:W-:Y:S01]  /*14080*/  FSETP.NEU.FTZ.AND P2, PT, R135.reuse, -INF , PT ;  /* 0xff8000008700780b */ /* 0x040fe20003f5d000 */
[----:B------:R-:W-:Y:S01]  /*14090*/  FMUL.FTZ R3, R135, UR4 ;  /* 0x0000000487037c20 */ /* 0x000fe20008410000 */
[----:B------:R-:W3:Y:S04]  /*140a0*/  SHFL.BFLY PT, R4, R133, 0x1, 0x1f ;  /* 0x0c201f0085047f89 */ /* 0x000ee800000e0000 */
[----:B------:R-:W-:Y:S01]  /*140b0*/  FSEL R3, R3, RZ, P2 ;  /* 0x000000ff03037208 */ /* 0x000fe20001000000 */
[----:B------:R-:W-:-:S04]  /*140c0*/  FFMA.FTZ R18, R18, UR4, -R34 ;  /* 0x0000000412127c23 */ /* 0x000fc80008010822 */
[----:B------:R-:W-:Y:S01]  /*140d0*/  FFMA.FTZ R11, R11, UR4, -R3 ;  /* 0x000000040b0b7c23 */ /* 0x000fe20008010803 */
[----:B-1----:R1:W-:Y:S01]  /*140e0*/  STL [R1+0x30], R5 ;  /* 0x0000300501007387 */ /* 0x0023e20000100800 */
[----:B--2---:R-:W-:Y:S02]  /*140f0*/  FMNMX.FTZ R143, R0, R143, !PT ;  /* 0x0000008f008f7209 */ /* 0x004fe40007810000 */
[----:B------:R-:W-:Y:S08]  /*14100*/  MUFU.EX2 R0, R11 ;  /* 0x0000000b00007308 */ /* 0x000ff00000000800 */
[----:B-1----:R-:W1:Y:S01]  /*14110*/  MUFU.EX2 R5, R18 ;  /* 0x0000001200057308 */ /* 0x002e620000000800 */
[----:B---3--:R-:W-:-:S02]  /*14120*/  FMNMX.FTZ R133, R133, R4, !PT ;  /* 0x0000000485857209 */ /* 0x008fc40007810000 */
[----:B------:R-:W-:Y:S02]  /*14130*/  FSEL R4, R135, RZ, P2 ;  /* 0x000000ff87047208 */ /* 0x000fe40001000000 */
[----:B------:R-:W-:Y:S01]  /*14140*/  FSETP.NEU.FTZ.AND P4, PT, R133, -INF , PT ;  /* 0xff8000008500780b */ /* 0x000fe20003f9d000 */
[----:B-1----:R-:W-:Y:S04]  /*14150*/  STL [R1+0x3c], R5 ;  /* 0x00003c0501007387 */ /* 0x002fe80000100800 */
[----:B------:R1:W-:Y:S04]  /*14160*/  STL [R1+0x28], R0 ;  /* 0x0000280001007387 */ /* 0x0003e80000100800 */
[----:B------:R2:W-:Y:S01]  /*14170*/  STL [R1+0xa8], R134 ;  /* 0x0000a88601007387 */ /* 0x0005e20000100800 */
[----:B------:R-:W-:-:S02]  /*14180*/  FSETP.NEU.FTZ.AND P1, PT, R143, -INF , PT ;  /* 0xff8000008f00780b */ /* 0x000fc40003f3d000 */
[----:B-1----:R-:W-:Y:S02]  /*14190*/  FSEL R0, R134, RZ, P3 ;  /* 0x000000ff86007208 */ /* 0x002fe40001800000 */
[----:B--2---:R-:W2:Y:S04]  /*141a0*/  LDL.LU R134, [R1+0x30] ;  /* 0x0000300001867983 */ /* 0x004ea80000300800 */
[----:B------:R-:W-:Y:S04]  /*141b0*/  STL [R1+0xac], R133 ;  /* 0x0000ac8501007387 */ /* 0x000fe80000100800 */
[----:B------:R1:W-:Y:S01]  /*141c0*/  STL [R1+0xb0], R135 ;  /* 0x0000b08701007387 */ /* 0x0003e20000100800 */
[----:B------:R-:W-:Y:S01]  /*141d0*/  FADD.FTZ R2, R243, -R0 ;  /* 0x80000000f3027221 */ /* 0x000fe20000010000 */
[----:B------:R-:W-:-:S05]  /*141e0*/  FSEL R0, R133, RZ, P4 ;  /* 0x000000ff85007208 */ /* 0x000fca0002000000 */
[----:B------:R-:W-:Y:S01]  /*141f0*/  FADD.FTZ R0, R242, -R0 ;  /* 0x80000000f2007221 */ /* 0x000fe20000010000 */
[----:B-1----:R-:W2:Y:S03]  /*14200*/  LDL.LU R135, [R1+0x3c] ;  /* 0x00003c0001877983 */ /* 0x002ea60000300800 */
[----:B------:R-:W-:Y:S01]  /*14210*/  FMUL.FTZ R39, R0, UR4 ;  /* 0x0000000400277c20 */ /* 0x000fe20008410000 */
[C---:B------:R-:W-:Y:S01]  /*14220*/  FMUL.FTZ R32, R143.reuse, UR4 ;  /* 0x000000048f207c20 */ /* 0x040fe20008410000 */
[----:B------:R-:W-:Y:S01]  /*14230*/  FSEL R0, R143, RZ, P1 ;  /* 0x000000ff8f007208 */ /* 0x000fe20000800000 */
[----:B------:R1:W-:Y:S04]  /*14240*/  STL [R1+0xb4], R143 ;  /* 0x0000b48f01007387 */ /* 0x0003e80000100800 */
[----:B-1----:R-:W3:Y:S01]  /*14250*/  LDL.LU R143, [R1+0x28] ;  /* 0x00002800018f7983 */ /* 0x002ee20000300800 */
[----:B------:R-:W-:-:S05]  /*14260*/  FMUL.FTZ R33, R133, UR4 ;  /* 0x0000000485217c20 */ /* 0x000fca0008410000 */
[----:B------:R-:W-:-:S05]  /*14270*/  FSEL R33, R33, RZ, P4 ;  /* 0x000000ff21217208 */ /* 0x000fca0002000000 */
[----:B------:R-:W-:-:S04]  /*14280*/  FFMA.FTZ R19, R19, UR4, -R33 ;  /* 0x0000000413137c23 */ /* 0x000fc80008010821 */
[----:B------:R1:W-:Y:S01]  /*14290*/  MUFU.EX2 R10, R19 ;  /* 0x00000013000a7308 */ /* 0x0003e20000000800 */
[--C-:B------:R-:W-:Y:S01]  /*142a0*/  FFMA.FTZ R25, R25, UR4, -R34.reuse ;  /* 0x0000000419197c23 */ /* 0x100fe20008010822 */
[----:B------:R-:W-:Y:S01]  /*142b0*/  FFMA.FTZ R26, R26, UR4, -R34 ;  /* 0x000000041a1a7c23 */ /* 0x000fe20008010822 */
[--C-:B------:R-:W-:Y:S01]  /*142c0*/  FFMA.FTZ R22, R22, UR4, -R33.reuse ;  /* 0x0000000416167c23 */ /* 0x100fe20008010821 */
[--C-:B------:R-:W-:Y:S01]  /*142d0*/  FFMA.FTZ R27, R27, UR4, -R33.reuse ;  /* 0x000000041b1b7c23 */ /* 0x100fe20008010821 */
[----:B------:R-:W-:Y:S01]  /*142e0*/  FFMA.FTZ R28, R28, UR4, -R33 ;  /* 0x000000041c1c7c23 */ /* 0x000fe20008010821 */
[----:B-1----:R-:W1:Y:S02]  /*142f0*/  LDSM.16.MT88.4 R16, [R35+0xc000] ;  /* 0x00c000002310783b */ /* 0x002e640000004200 */
[----:B------:R-:W4:Y:S01]  /*14300*/  MUFU.EX2 R7, R25 ;  /* 0x0000001900077308 */ /* 0x000f220000000800 */
[----:B------:R-:W-:-:S07]  /*14310*/  FMUL.FTZ R2, R2, UR4 ;  /* 0x0000000402027c20 */ /* 0x000fce0008410000 */
[----:B------:R-:W4:Y:S01]  /*14320*/  MUFU.EX2 R239, R26 ;  /* 0x0000001a00ef7308 */ /* 0x000f220000000800 */
[----:B------:R-:W-:-:S07]  /*14330*/  FSEL R32, R32, RZ, P1 ;  /* 0x000000ff20207208 */ /* 0x000fce0000800000 */
[----:B------:R-:W-:Y:S01]  /*14340*/  MUFU.EX2 R46, R22 ;  /* 0x00000016002e7308 */ /* 0x000fe20000000800 */
[----:B------:R-:W-:-:S07]  /*14350*/  FADD.FTZ R0, R252, -R0 ;  /* 0x80000000fc007221 */ /* 0x000fce0000010000 */
[----:B------:R-:W-:Y:S08]  /*14360*/  MUFU.EX2 R229, R27 ;  /* 0x0000001b00e57308 */ /* 0x000ff00000000800 */
[----:B------:R-:W-:Y:S08]  /*14370*/  MUFU.EX2 R59, R28 ;  /* 0x0000001c003b7308 */ /* 0x000ff00000000800 */
[----:B------:R1:W1:Y:S08]  /*14380*/  MUFU.EX2 R40, R2 ;  /* 0x0000000200287308 */ /* 0x0002700000000800 */
[----:B------:R-:W1:Y:S01]  /*14390*/  MUFU.EX2 R39, R39 ;  /* 0x0000002700277308 */ /* 0x000e620000000800 */
[----:B------:R-:W-:Y:S01]  /*143a0*/  FFMA.FTZ R24, R24, UR4, -R3 ;  /* 0x0000000418187c23 */ /* 0x000fe20008010803 */
[----:B------:R-:W-:Y:S01]  /*143b0*/  FMUL.FTZ R0, R0, UR4 ;  /* 0x0000000400007c20 */ /* 0x000fe20008410000 */
[--C-:B------:R-:W-:Y:S01]  /*143c0*/  FFMA.FTZ R9, R9, UR4, -R32.reuse ;  /* 0x0000000409097c23 */ /* 0x100fe20008010820 */
[----:B------:R-:W-:Y:S01]  /*143d0*/  FFMA.FTZ R8, R8, UR4, -R32 ;  /* 0x0000000408087c23 */ /* 0x000fe20008010820 */
[----:B----4-:R-:W-:Y:S01]  /*143e0*/  IMAD.MOV.U32 R252, RZ, RZ, R7 ;  /* 0x000000fffffc7224 */ /* 0x010fe200078e0007 */
[----:B------:R-:W-:Y:S01]  /*143f0*/  MOV R133, R10 ;  /* 0x0000000a00857202 */ /* 0x000fe20000000f00 */
[----:B-1----:R-:W-:Y:S01]  /*14400*/  FADD.FTZ R2, R241, -R4 ;  /* 0x80000004f1027221 */ /* 0x002fe20000010000 */
[----:B------:R-:W1:Y:S01]  /*14410*/  MUFU.EX2 R6, R24 ;  /* 0x0000001800067308 */ /* 0x000e620000000800 */
[--C-:B------:R-:W-:Y:S01]  /*14420*/  FFMA.FTZ R12, R12, UR4, -R3.reuse ;  /* 0x000000040c0c7c23 */ /* 0x100fe20008010803 */
[----:B------:R-:W-:Y:S01]  /*14430*/  FFMA.FTZ R23, R23, UR4, -R3 ;  /* 0x0000000417177c23 */ /* 0x000fe20008010803 */
[----:B------:R-:W-:Y:S01]  /*14440*/  FFMA.FTZ R13, R13, UR4, -R32 ;  /* 0x000000040d0d7c23 */ /* 0x000fe20008010820 */
[----:B------:R-:W-:Y:S01]  /*14450*/  FMUL.FTZ R2, R2, UR4 ;  /* 0x0000000402027c20 */ /* 0x000fe20008410000 */
[----:B------:R-:W-:Y:S01]  /*14460*/  F2FP.BF16.F32.PACK_AB R10, R252, R239 ;  /* 0x000000effc0a723e */ /* 0x000fe200000010ff */
[----:B------:R-:W-:-:S02]  /*14470*/  FMUL.FTZ R148, R148, R40 ;  /* 0x0000002894947220 */ /* 0x000fc40000410000 */
[----:B------:R4:W1:Y:S01]  /*14480*/  MUFU.EX2 R37, R0 ;  /* 0x0000000000257308 */ /* 0x0008620000000800 */
[----:B------:R-:W-:Y:S01]  /*14490*/  F2FP.BF16.F32.PACK_AB R11, R59, R229 ;  /* 0x000000e53b0b723e */ /* 0x000fe200000010ff */
[----:B------:R-:W-:Y:S01]  /*144a0*/  FMUL.FTZ R149, R149, R40 ;  /* 0x0000002895957220 */ /* 0x000fe20000410000 */
[-C--:B------:R-:W-:Y:S01]  /*144b0*/  FMUL.FTZ R150, R150, R39.reuse ;  /* 0x0000002796967220 */ /* 0x080fe20000410000 */
[----:B------:R-:W-:-:S04]  /*144c0*/  FMUL.FTZ R151, R151, R39 ;  /* 0x0000002797977220 */ /* 0x000fc80000410000 */
[----:B------:R1:W-:Y:S08]  /*144d0*/  MUFU.EX2 R233, R9 ;  /* 0x0000000900e97308 */ /* 0x0003f00000000800 */
[----:B------:R-:W-:Y:S01]  /*144e0*/  MUFU.EX2 R5, R8 ;  /* 0x0000000800057308 */ /* 0x000fe20000000800 */
[----:B----4-:R-:W-:Y:S01]  /*144f0*/  FFMA.FTZ R0, R30, UR4, -R32 ;  /* 0x000000041e007c23 */ /* 0x010fe20008010820 */
[----:B-1----:R-:W-:-:S06]  /*14500*/  F2FP.BF16.F32.PACK_AB R9, R46, R133 ;  /* 0x000000852e09723e */ /* 0x002fcc00000010ff */
[----:B------:R-:W-:Y:S08]  /*14510*/  MUFU.EX2 R232, R12 ;  /* 0x0000000c00e87308 */ /* 0x000ff00000000800 */
[----:B------:R-:W1:Y:S08]  /*14520*/  MUFU.EX2 R44, R23 ;  /* 0x00000017002c7308 */ /* 0x000e700000000800 */
[----:B------:R-:W-:Y:S08]  /*14530*/  MUFU.EX2 R230, R13 ;  /* 0x0000000d00e67308 */ /* 0x000ff00000000800 */
[----:B------:R4:W4:Y:S08]  /*14540*/  MUFU.EX2 R38, R2 ;  /* 0x0000000200267308 */ /* 0x0009300000000800 */
[----:B------:R4:W3:Y:S01]  /*14550*/  MUFU.EX2 R45, R0 ;  /* 0x00000000002d7308 */ /* 0x0008e20000000800 */
[----:B------:R-:W-:Y:S01]  /*14560*/  LOP3.LUT P6, RZ, R234, 0x2, RZ, 0xc0, !PT ;  /* 0x00000002eaff7812 */ /* 0x000fe200078cc0ff */
[----:B------:R-:W-:-:S02]  /*14570*/  IMAD.MOV.U32 R234, RZ, RZ, R6 ;  /* 0x000000ffffea7224 */ /* 0x000fc400078e0006 */
[-C--:B------:R-:W-:Y:S01]  /*14580*/  FMUL.FTZ R146, R146, R37.reuse ;  /* 0x0000002592927220 */ /* 0x080fe20000410000 */
[-C--:B------:R-:W-:Y:S01]  /*14590*/  FMUL.FTZ R147, R147, R37.reuse ;  /* 0x0000002593937220 */ /* 0x080fe20000410000 */
[-C--:B------:R-:W-:Y:S01]  /*145a0*/  FMUL.FTZ R154, R154, R37.reuse ;  /* 0x000000259a9a7220 */ /* 0x080fe20000410000 */
[----:B------:R-:W-:Y:S01]  /*145b0*/  FMUL.FTZ R155, R155, R37 ;  /* 0x000000259b9b7220 */ /* 0x000fe20000410000 */
[----:B-1----:R-:W-:Y:S01]  /*145c0*/  F2FP.BF16.F32.PACK_AB R6, R44, R234 ;  /* 0x000000ea2c06723e */ /* 0x002fe200000010ff */
[----:B------:R-:W-:Y:S01]  /*145d0*/  FMUL.FTZ R156, R156, R40 ;  /* 0x000000289c9c7220 */ /* 0x000fe20000410000 */
[----:B----4-:R-:W-:Y:S01]  /*145e0*/  IADD3 R2, PT, PT, R35, 0xc000, RZ ;  /* 0x0000c00023027810 */ /* 0x010fe20007ffe0ff */
[-C--:B------:R-:W-:Y:S01]  /*145f0*/  FMUL.FTZ R144, R144, R38.reuse ;  /* 0x0000002690907220 */ /* 0x080fe20000410000 */
[-C--:B------:R-:W-:Y:S01]  /*14600*/  FMUL.FTZ R145, R145, R38.reuse ;  /* 0x0000002691917220 */ /* 0x080fe20000410000 */
[-C--:B------:R-:W-:Y:S01]  /*14610*/  FMUL.FTZ R152, R152, R38.reuse ;  /* 0x0000002698987220 */ /* 0x080fe20000410000 */
[----:B------:R-:W-:Y:S01]  /*14620*/  FMUL.FTZ R153, R153, R38 ;  /* 0x0000002699997220 */ /* 0x000fe20000410000 */
[----:B------:R-:W-:Y:S01]  /*14630*/  FMUL.FTZ R157, R157, R40 ;  /* 0x000000289d9d7220 */ /* 0x000fe20000410000 */
[-C--:B------:R-:W-:Y:S01]  /*14640*/  FMUL.FTZ R158, R158, R39.reuse ;  /* 0x000000279e9e7220 */ /* 0x080fe20000410000 */
[----:B------:R-:W-:Y:S01]  /*14650*/  FMUL.FTZ R159, R159, R39 ;  /* 0x000000279f9f7220 */ /* 0x000fe20000410000 */
[----:B------:R-:W-:Y:S01]  /*14660*/  VIADD R36, R35, 0xc040 ;  /* 0x0000c04023247836 */ /* 0x000fe20000000000 */
[----:B------:R-:W-:-:S02]  /*14670*/  @P0 IADD3 R36, PT, PT, R2, -0x40, RZ ;  /* 0xffffffc002240810 */ /* 0x000fc40007ffe0ff */
[----:B------:R-:W-:Y:S01]  /*14680*/  MOV R241, 0x20 ;  /* 0x0000002000f17802 */ /* 0x000fe20000000f00 */
[-C--:B------:R-:W-:Y:S01]  /*14690*/  FMUL.FTZ R176, R176, R40.reuse ;  /* 0x00000028b0b07220 */ /* 0x080fe20000410000 */
[----:B------:R-:W-:Y:S02]  /*146a0*/  FMUL.FTZ R177, R177, R40 ;  /* 0x00000028b1b17220 */ /* 0x000fe40000410000 */
[----:B------:R-:W-:Y:S01]  /*146b0*/  SEL R0, R241, 0xffffffe0, !P6 ;  /* 0xffffffe0f1007807 */ /* 0x000fe20007000000 */
        /* <DEDUP_REMOVED lines=15> */
[----:B------:R-:W-:-:S02]  /*147b0*/  IMAD.IADD R42, R0, 0x1, R35 ;  /* 0x00000001002a7824 */ /* 0x000fc400078e0223 */
[----:B------:R-:W-:Y:S02]  /*147c0*/  IMAD.MOV.U32 R26, RZ, RZ, R65 ;  /* 0x000000ffff1a7224 */ /* 0x000fe400078e0041 */
[----:B------:R-:W-:Y:S01]  /*147d0*/  IMAD.MOV.U32 R2, RZ, RZ, R64 ;  /* 0x000000ffff027224 */ /* 0x000fe200078e0040 */
[----:B------:R-:W-:Y:S02]  /*147e0*/  MOV R28, R21 ;  /* 0x00000015001c7202 */ /* 0x000fe40000000f00 */
[----:B--2---:R-:W-:-:S07]  /*147f0*/  F2FP.BF16.F32.PACK_AB R8, R135, R134 ;  /* 0x000000868708723e */ /* 0x004fce00000010ff */
[C---:B------:R-:W-:Y:S01]  /*14800*/  HMMA.16816.F32.BF16 R12, R8.reuse, R16, R148 ;  /* 0x00000010080c723c */ /* 0x040fe20000041894 */
[----:B------:R1:W-:Y:S07]  /*14810*/  STL [R1+0xb8], R135 ;  /* 0x0000b88701007387 */ /* 0x0003ee0000100800 */
[----:B------:R-:W-:Y:S01]  /*14820*/  HMMA.16816.F32.BF16 R244, R8, R18, R156 ;  /* 0x0000001208f4723c */ /* 0x000fe2000004189c */
[----:B---3--:R-:W-:Y:S02]  /*14830*/  F2FP.BF16.F32.PACK_AB R4, R143, R232 ;  /* 0x000000e88f04723e */ /* 0x008fe400000010ff */
[----:B-1----:R-:W-:-:S02]  /*14840*/  MOV R135, R5 ;  /* 0x0000000500877202 */ /* 0x002fc40000000f00 */
[----:B------:R-:W-:Y:S02]  /*14850*/  F2FP.BF16.F32.PACK_AB R5, R233, R230 ;  /* 0x000000e6e905723e */ /* 0x000fe400000010ff */
[----:B------:R-:W-:-:S04]  /*14860*/  F2FP.BF16.F32.PACK_AB R7, R45, R135 ;  /* 0x000000872d07723e */ /* 0x000fc800000010ff */
[----:B------:R-:W-:Y:S01]  /*14870*/  IMAD.MOV.U32 R51, RZ, RZ, R12 ;  /* 0x000000ffff337224 */ /* 0x000fe200078e000c */
[----:B------:R-:W-:Y:S01]  /*14880*/  MOV R50, R13 ;  /* 0x0000000d00327202 */ /* 0x000fe20000000f00 */
[----:B------:R-:W-:Y:S01]  /*14890*/  IMAD.MOV.U32 R49, RZ, RZ, R14 ;  /* 0x000000ffff317224 */ /* 0x000fe200078e000e */
[----:B------:R-:W-:Y:S02]  /*148a0*/  MOV R48, R15 ;  /* 0x0000000f00307202 */ /* 0x000fe40000000f00 */
[C---:B------:R-:W-:Y:S08]  /*148b0*/  HMMA.16816.F32.BF16 R12, R4.reuse, R16, R144 ;  /* 0x00000010040c723c */ /* 0x040ff00000041890 */
[----:B------:R-:W-:Y:S01]  /*148c0*/  HMMA.16816.F32.BF16 R248, R4, R18, R152 ;  /* 0x0000001204f8723c */ /* 0x000fe20000041898 */
[----:B------:R-:W1:Y:S10]  /*148d0*/  LDSM.16.MT88.4 R16, [R36] ;  /* 0x000000002410783b */ /* 0x000e740000004200 */
[----:B------:R-:W-:Y:S01]  /*148e0*/  IMAD.MOV.U32 R20, RZ, RZ, R15 ;  /* 0x000000ffff147224 */ /* 0x000fe200078e000f */
[----:B------:R-:W-:Y:S01]  /*148f0*/  MOV R146, R13 ;  /* 0x0000000d00927202 */ /* 0x000fe20000000f00 */
[----:B------:R-:W-:Y:S01]  /*14900*/  IMAD.MOV.U32 R145, RZ, RZ, R14 ;  /* 0x000000ffff917224 */ /* 0x000fe200078e000e */
[----:B------:R-:W-:-:S02]  /*14910*/  MOV R144, R12 ;  /* 0x0000000c00907202 */ /* 0x000fc40000000f00 */
[----:B------:R-:W2:Y:S01]  /*14920*/  LDSM.16.MT88.4 R12, [R42+0xc000] ;  /* 0x00c000002a0c783b */ /* 0x000ea20000004200 */
[-C--:B-1----:R-:W-:Y:S01]  /*14930*/  HMMA.16816.F32.BF16 R64, R8, R16.reuse, R176 ;  /* 0x000000100840723c */ /* 0x082fe200000418b0 */
[----:B------:R-:W-:Y:S02]  /*14940*/  MOV R177, R20 ;  /* 0x0000001400b17202 */ /* 0x000fe40000000f00 */
[----:B------:R-:W-:Y:S05]  /*14950*/  LDSM.16.MT88.4 R20, [R42+0xe000] ;  /* 0x00e000002a14783b */ /* 0x000fea0000004200 */
[C---:B------:R-:W-:Y:S08]  /*14960*/  HMMA.16816.F32.BF16 R180, R4.reuse, R16, R180 ;  /* 0x0000001004b4723c */ /* 0x040ff000000418b4 */
[-C--:B------:R-:W-:Y:S08]  /*14970*/  HMMA.16816.F32.BF16 R184, R4, R18.reuse, R184 ;  /* 0x0000001204b8723c */ /* 0x080ff000000418b8 */
[----:B------:R-:W-:Y:S01]  /*14980*/  HMMA.16816.F32.BF16 R188, R8, R18, R188 ;  /* 0x0000001208bc723c */ /* 0x000fe200000418bc */
[----:B------:R-:W1:Y:S01]  /*14990*/  LDSM.16.MT88.4 R16, [R35+0xe000] ;  /* 0x00e000002310783b */ /* 0x000e620000004200 */
[----:B------:R-:W-:Y:S01]  /*149a0*/  MOV R179, R25 ;  /* 0x0000001900b37202 */ /* 0x000fe20000000f00 */
[----:B------:R-:W-:-:S02]  /*149b0*/  IMAD.MOV.U32 R178, RZ, RZ, R26 ;  /* 0x000000ffffb27224 */ /* 0x000fc400078e001a */
        /* <DEDUP_REMOVED lines=17> */
[----:B------:R-:W-:Y:S01]  /*14ad0*/  IMAD.MOV.U32 R30, RZ, RZ, R41 ;  /* 0x000000ffff1e7224 */ /* 0x000fe200078e0029 */
[----:B------:R-:W-:Y:S01]  /*14ae0*/  MOV R136, R224 ;  /* 0x000000e000887202 */ /* 0x000fe20000000f00 */
[----:B------:R-:W-:Y:S01]  /*14af0*/  IMAD.IADD R41, R0, 0x1, R36 ;  /* 0x0000000100297824 */ /* 0x000fe200078e0224 */
[----:B--2---:R-:W-:Y:S01]  /*14b00*/  HMMA.16816.F32.BF16 R224, R4, R12, R164 ;  /* 0x0000000c04e0723c */ /* 0x004fe200000418a4 */
[----:B------:R-:W-:-:S07]  /*14b10*/  FFMA.FTZ R0, R213, UR4, -R34 ;  /* 0x00000004d5007c23 */ /* 0x000fce0008010822 */
[C---:B------:R-:W-:Y:S08]  /*14b20*/  HMMA.16816.F32.BF16 R220, R4.reuse, R14, R168 ;  /* 0x0000000e04dc723c */ /* 0x040ff000000418a8 */
[----:B-1----:R-:W-:Y:S01]  /*14b30*/  HMMA.16816.F32.BF16 R168, R4, R18, R76 ;  /* 0x0000001204a8723c */ /* 0x002fe2000004184c */
[----:B------:R-:W-:-:S07]  /*14b40*/  MOV R76, R44 ;  /* 0x0000002c004c7202 */ /* 0x000fce0000000f00 */
[----:B------:R-:W-:Y:S01]  /*14b50*/  HMMA.16816.F32.BF16 R164, R4, R20, R88 ;  /* 0x0000001404a4723c */ /* 0x000fe20000041858 */
[----:B------:R-:W-:Y:S01]  /*14b60*/  IMAD.MOV.U32 R91, RZ, RZ, R47 ;  /* 0x000000ffff5b7224 */ /* 0x000fe200078e002f */
[----:B------:R-:W-:Y:S01]  /*14b70*/  MOV R90, R46 ;  /* 0x0000002e005a7202 */ /* 0x000fe20000000f00 */
[----:B------:R-:W-:Y:S02]  /*14b80*/  IMAD.MOV.U32 R89, RZ, RZ, R45 ;  /* 0x000000ffff597224 */ /* 0x000fe400078e002d */
        /* <DEDUP_REMOVED lines=14> */
[----:B------:R-:W-:-:S02]  /*14c70*/  IMAD.MOV.U32 R139, RZ, RZ, R240 ;  /* 0x000000ffff8b7224 */ /* 0x000fc400078e00f0 */
[----:B------:R-:W-:Y:S01]  /*14c80*/  HMMA.16816.F32.BF16 R240, R8, R12, R160 ;  /* 0x0000000c08f0723c */ /* 0x000fe200000418a0 */
[-C--:B------:R-:W-:Y:S01]  /*14c90*/  FMUL.FTZ R104, R104, R38.reuse ;  /* 0x0000002668687220 */ /* 0x080fe20000410000 */
[----:B------:R-:W-:Y:S01]  /*14ca0*/  FMUL.FTZ R105, R105, R38 ;  /* 0x0000002669697220 */ /* 0x000fe20000410000 */
[-C--:B------:R-:W-:Y:S01]  /*14cb0*/  FMUL.FTZ R106, R106, R37.reuse ;  /* 0x000000256a6a7220 */ /* 0x080fe20000410000 */
[----:B------:R-:W-:Y:S01]  /*14cc0*/  FMUL.FTZ R107, R107, R37 ;  /* 0x000000256b6b7220 */ /* 0x000fe20000410000 */
[-C--:B------:R-:W-:Y:S01]  /*14cd0*/  FMUL.FTZ R100, R100, R40.reuse ;  /* 0x0000002864647220 */ /* 0x080fe20000410000 */
[----:B------:R-:W-:Y:S01]  /*14ce0*/  FMUL.FTZ R101, R101, R40 ;  /* 0x0000002865657220 */ /* 0x000fe20000410000 */
[-C--:B------:R-:W-:Y:S01]  /*14cf0*/  FMUL.FTZ R102, R102, R39.reuse ;  /* 0x0000002766667220 */ /* 0x080fe20000410000 */
[----:B---3--:R-:W-:Y:S01]  /*14d00*/  HMMA.16816.F32.BF16 R160, R4, R26, R108 ;  /* 0x0000001a04a0723c */ /* 0x008fe2000004186c */
[----:B--2---:R-:W-:Y:S01]  /*14d10*/  FFMA.FTZ R0, R212, UR4, -R34 ;  /* 0x00000004d4007c23 */ /* 0x004fe20008010822 */
[----:B------:R-:W-:-:S06]  /*14d20*/  FMUL.FTZ R103, R103, R39 ;  /* 0x0000002767677220 */ /* 0x000fcc0000410000 */
[----:B------:R-:W-:Y:S01]  /*14d30*/  HMMA.16816.F32.BF16 R108, R8, R20, R84 ;  /* 0x00000014086c723c */ /* 0x000fe20000041854 */
[----:B------:R2:W3:Y:S01]  /*14d40*/  MUFU.EX2 R88, R0 ;  /* 0x0000000000587308 */ /* 0x0004e20000000800 */
[----:B------:R-:W-:Y:S02]  /*14d50*/  MOV R87, R177 ;  /* 0x000000b100577202 */ /* 0x000fe40000000f00 */
[----:B------:R-:W-:Y:S01]  /*14d60*/  MOV R177, R133 ;  /* 0x0000008500b17202 */ /* 0x000fe20000000f00 */
[-C--:B------:R-:W-:Y:S01]  /*14d70*/  FMUL.FTZ R112, R112, R40.reuse ;  /* 0x0000002870707220 */ /* 0x080fe20000410000 */
[----:B------:R-:W-:Y:S01]  /*14d80*/  FMUL.FTZ R113, R113, R40 ;  /* 0x0000002871717220 */ /* 0x000fe20000410000 */
[-C--:B------:R-:W-:Y:S01]  /*14d90*/  FMUL.FTZ R114, R114, R39.reuse ;  /* 0x0000002772727220 */ /* 0x080fe20000410000 */
[----:B------:R-:W-:Y:S01]  /*14da0*/  FMUL.FTZ R115, R115, R39 ;  /* 0x0000002773737220 */ /* 0x000fe20000410000 */
[----:B------:R-:W-:Y:S01]  /*14db0*/  HMMA.16816.F32.BF16 R156, R4, R24, R104 ;  /* 0x00000018049c723c */ /* 0x000fe20000041868 */
[----:B--2---:R-:W-:-:S04]  /*14dc0*/  FFMA.FTZ R0, R211, UR4, -R34 ;  /* 0x00000004d3007c23 */ /* 0x004fc80008010822 */
[----:B------:R2:W-:Y:S03]  /*14dd0*/  MUFU.EX2 R133, R0 ;  /* 0x0000000000857308 */ /* 0x0005e60000000800 */
[----:B------:R-:W-:Y:S01]  /*14de0*/  HMMA.16816.F32.BF16 R100, R8, R24, R100 ;  /* 0x000000180864723c */ /* 0x000fe20000041864 */
[-C--:B------:R-:W-:Y:S01]  /*14df0*/  FMUL.FTZ R172, R172, R40.reuse ;  /* 0x00000028acac7220 */ /* 0x080fe20000410000 */
[----:B------:R-:W-:-:S06]  /*14e00*/  FMUL.FTZ R173, R173, R40 ;  /* 0x00000028adad7220 */ /* 0x000fcc0000410000 */
[----:B------:R-:W-:Y:S01]  /*14e10*/  HMMA.16816.F32.BF16 R112, R8, R26, R112 ;  /* 0x0000001a0870723c */ /* 0x000fe20000041870 */
[----:B--2---:R-:W-:-:S04]  /*14e20*/  FFMA.FTZ R0, R208, UR4, -R34 ;  /* 0x00000004d0007c23 */ /* 0x004fc80008010822 */
[----:B------:R2:W-:Y:S01]  /*14e30*/  MUFU.EX2 R25, R0 ;  /* 0x0000000000197308 */ /* 0x0005e20000000800 */
[-C--:B------:R-:W-:Y:S01]  /*14e40*/  FMUL.FTZ R174, R174, R39.reuse ;  /* 0x00000027aeae7220 */ /* 0x080fe20000410000 */
[----:B------:R-:W-:Y:S01]  /*14e50*/  FMUL.FTZ R175, R175, R39 ;  /* 0x00000027afaf7220 */ /* 0x000fe20000410000 */
[-C--:B------:R-:W-:Y:S01]  /*14e60*/  FMUL.FTZ R120, R120, R38.reuse ;  /* 0x0000002678787220 */ /* 0x080fe20000410000 */
[-C--:B------:R-:W-:Y:S01]  /*14e70*/  FMUL.FTZ R121, R121, R38.reuse ;  /* 0x0000002679797220 */ /* 0x080fe20000410000 */
[-C--:B------:R-:W-:Y:S01]  /*14e80*/  FMUL.FTZ R122, R122, R37.reuse ;  /* 0x000000257a7a7220 */ /* 0x080fe20000410000 */
[----:B------:R-:W-:Y:S01]  /*14e90*/  FMUL.FTZ R123, R123, R37 ;  /* 0x000000257b7b7220 */ /* 0x000fe20000410000 */
[----:B------:R-:W-:Y:S01]  /*14ea0*/  FMUL.FTZ R72, R72, R38 ;  /* 0x0000002648487220 */ /* 0x000fe20000410000 */
[----:B--2---:R-:W-:-:S04]  /*14eb0*/  FFMA.FTZ R0, R61, UR4, -R33 ;  /* 0x000000043d007c23 */ /* 0x004fc80008010821 */
[----:B------:R2:W-:Y:S01]  /*14ec0*/  MUFU.EX2 R26, R0 ;  /* 0x00000000001a7308 */ /* 0x0005e20000000800 */
[-C--:B------:R-:W-:Y:S01]  /*14ed0*/  FMUL.FTZ R73, R73, R38.reuse ;  /* 0x0000002649497220 */ /* 0x080fe20000410000 */
[-C--:B------:R-:W-:Y:S01]  /*14ee0*/  FMUL.FTZ R74, R74, R37.reuse ;  /* 0x000000254a4a7220 */ /* 0x080fe20000410000 */
[-C--:B------:R-:W-:Y:S01]  /*14ef0*/  FMUL.FTZ R75, R75, R37.reuse ;  /* 0x000000254b4b7220 */ /* 0x080fe20000410000 */
[----:B------:R-:W-:Y:S01]  /*14f00*/  HMMA.16816.F32.BF16 R216, R8, R14, R172 ;  /* 0x0000000e08d8723c */ /* 0x000fe200000418ac */
[-C--:B------:R-:W-:Y:S01]  /*14f10*/  FMUL.FTZ R92, R92, R38.reuse ;  /* 0x000000265c5c7220 */ /* 0x080fe20000410000 */
[----:B------:R-:W-:Y:S01]  /*14f20*/  FMUL.FTZ R93, R93, R38 ;  /* 0x000000265d5d7220 */ /* 0x000fe20000410000 */
[-C--:B------:R-:W-:Y:S01]  /*14f30*/  FMUL.FTZ R94, R94, R37.reuse ;  /* 0x000000255e5e7220 */ /* 0x080fe20000410000 */
[----:B------:R-:W-:Y:S01]  /*14f40*/  FMUL.FTZ R95, R95, R37 ;  /* 0x000000255f5f7220 */ /* 0x000fe20000410000 */
[----:B------:R-:W4:Y:S01]  /*14f50*/  LDSM.16.MT88.4 R12, [R41] ;  /* 0x00000000290c783b */ /* 0x000f220000004200 */
[----:B--2---:R-:W-:-:S04]  /*14f60*/  FFMA.FTZ R0, R60, UR4, -R33 ;  /* 0x000000043c007c23 */ /* 0x004fc80008010821 */
[----:B------:R2:W-:Y:S01]  /*14f70*/  MUFU.EX2 R212, R0 ;  /* 0x0000000000d47308 */ /* 0x0005e20000000800 */
[----:B-1----:R-:W-:Y:S01]  /*14f80*/  HMMA.16816.F32.BF16 R152, R4, R44, R120 ;  /* 0x0000002c0498723c */ /* 0x002fe20000041878 */
[----:B------:R-:W-:Y:S02]  /*14f90*/  MOV R122, R179 ;  /* 0x000000b3007a7202 */ /* 0x000fe40000000f00 */
[----:B------:R-:W-:-:S05]  /*14fa0*/  MOV R179, R135 ;  /* 0x0000008700b37202 */ /* 0x000fca0000000f00 */
[----:B------:R-:W-:Y:S01]  /*14fb0*/  HMMA.16816.F32.BF16 R172, R4, R16, R72 ;  /* 0x0000001004ac723c */ /* 0x000fe20000041848 */
[----:B--2---:R-:W-:-:S04]  /*14fc0*/  FFMA.FTZ R0, R58, UR4, -R33 ;  /* 0x000000043a007c23 */ /* 0x004fc80008010821 */
[----:B------:R1:W-:Y:S01]  /*14fd0*/  MUFU.EX2 R24, R0 ;  /* 0x0000000000187308 */ /* 0x0003e20000000800 */
[----:B------:R-:W-:Y:S01]  /*14fe0*/  MOV R74, R146 ;  /* 0x00000092004a7202 */ /* 0x000fe20000000f00 */
[----:B------:R-:W-:-:S03]  /*14ff0*/  IMAD.MOV.U32 R75, RZ, RZ, R145 ;  /* 0x000000ffff4b7224 */ /* 0x000fc600078e0091 */
[----:B------:R-:W-:Y:S01]  /*15000*/  MOV R85, R74 ;  /* 0x0000004a00557202 */ /* 0x000fe20000000f00 */
[----:B------:R-:W-:Y:S02]  /*15010*/  IMAD.MOV.U32 R74, RZ, RZ, R238 ;  /* 0x000000ffff4a7224 */ /* 0x000fe400078e00ee */
[----:B-1----:R-:W-:-:S04]  /*15020*/  FFMA.FTZ R0, R57, UR4, -R33 ;  /* 0x0000000439007c23 */ /* 0x002fc80008010821 */
[----:B------:R1:W-:Y:S01]  /*15030*/  MUFU.EX2 R135, R0 ;  /* 0x0000000000877308 */ /* 0x0003e20000000800 */
[----:B------:R-:W-:Y:S01]  /*15040*/  IMAD.MOV.U32 R86, RZ, RZ, R75 ;  /* 0x000000ffff567224 */ /* 0x000fe200078e004b */
[----:B------:R-:W-:Y:S01]  /*15050*/  MOV R73, R144 ;  /* 0x0000009000497202 */ /* 0x000fe20000000f00 */
[----:B------:R-:W-:Y:S02]  /*15060*/  IMAD.MOV.U32 R75, RZ, RZ, R178 ;  /* 0x000000ffff4b7224 */ /* 0x000fe400078e00b2 */
[----:B------:R-:W-:Y:S02]  /*15070*/  IMAD.MOV.U32 R178, RZ, RZ, R252 ;  /* 0x000000ffffb27224 */ /* 0x000fe400078e00fc */
        /* <DEDUP_REMOVED lines=10> */
[----:B------:R-:W-:Y:S02]  /*15120*/  IMAD.MOV.U32 R78, RZ, RZ, R139 ;  /* 0x000000ffff4e7224 */ /* 0x000fe400078e008b */
[-C--:B------:R-:W-:Y:S01]  /*15130*/  FMUL.FTZ R68, R68, R40.reuse ;  /* 0x0000002844447220 */ /* 0x080fe20000410000 */
[----:B------:R-:W-:Y:S01]  /*15140*/  FMUL.FTZ R69, R69, R40 ;  /* 0x0000002845457220 */ /* 0x000fe20000410000 */
[-C--:B------:R-:W-:Y:S01]  /*15150*/  FMUL.FTZ R70, R70, R39.reuse ;  /* 0x0000002746467220 */ /* 0x080fe20000410000 */
[----:B-1----:R-:W-:Y:S01]  /*15160*/  FFMA.FTZ R0, R29, UR4, -R3 ;  /* 0x000000041d007c23 */ /* 0x002fe20008010803 */
[----:B------:R-:W-:-:S03]  /*15170*/  FMUL.FTZ R71, R71, R39 ;  /* 0x0000002747477220 */ /* 0x000fc60000410000 */
[----:B------:R1:W2:Y:S01]  /*15180*/  MUFU.EX2 R252, R0 ;  /* 0x0000000000fc7308 */ /* 0x0002a20000000800 */
[-C--:B------:R-:W-:Y:S01]  /*15190*/  FMUL.FTZ R80, R80, R40.reuse ;  /* 0x0000002850507220 */ /* 0x080fe20000410000 */
[----:B------:R-:W-:Y:S01]  /*151a0*/  FMUL.FTZ R81, R81, R40 ;  /* 0x0000002851517220 */ /* 0x000fe20000410000 */
[-C--:B------:R-:W-:Y:S01]  /*151b0*/  FMUL.FTZ R82, R82, R39.reuse ;  /* 0x0000002752527220 */ /* 0x080fe20000410000 */
[----:B------:R-:W-:Y:S01]  /*151c0*/  FMUL.FTZ R83, R83, R39 ;  /* 0x0000002753537220 */ /* 0x000fe20000410000 */
[----:B------:R-:W-:Y:S01]  /*151d0*/  IMAD.MOV.U32 R84, RZ, RZ, R73 ;  /* 0x000000ffff547224 */ /* 0x000fe200078e0049 */
[----:B------:R-:W-:Y:S01]  /*151e0*/  MOV R73, R237 ;  /* 0x000000ed00497202 */ /* 0x000fe20000000f00 */
[----:B------:R-:W-:Y:S01]  /*151f0*/  HMMA.16816.F32.BF16 R144, R4, R22, R92 ;  /* 0x000000160490723c */ /* 0x000fe2000004185c */
[----:B------:R-:W-:Y:S01]  /*15200*/  IMAD.MOV.U32 R72, RZ, RZ, R30 ;  /* 0x000000ffff487224 */ /* 0x000fe200078e001e */
[----:B------:R-:W-:Y:S01]  /*15210*/  MOV R79, R28 ;  /* 0x0000001c004f7202 */ /* 0x000fe20000000f00 */
[----:B-1----:R-:W-:Y:S01]  /*15220*/  FFMA.FTZ R0, R31, UR4, -R3 ;  /* 0x000000041f007c23 */ /* 0x002fe20008010803 */
[----:B------:R-:W-:-:S03]  /*15230*/  MOV R77, R138 ;  /* 0x0000008a004d7202 */ /* 0x000fc60000000f00 */
[----:B------:R1:W-:Y:S01]  /*15240*/  MUFU.EX2 R237, R0 ;  /* 0x0000000000ed7308 */ /* 0x0003e20000000800 */
[----:B------:R-:W-:Y:S01]  /*15250*/  HMMA.16816.F32.BF16 R104, R8, R22, R96 ;  /* 0x000000160868723c */ /* 0x000fe20000041860 */
[----:B------:R-:W-:Y:S01]  /*15260*/  MOV R93, R78 ;  /* 0x0000004e005d7202 */ /* 0x000fe20000000f00 */
[----:B------:R-:W-:Y:S01]  /*15270*/  IMAD.MOV.U32 R30, RZ, RZ, R137 ;  /* 0x000000ffff1e7224 */ /* 0x000fe200078e0089 */
[----:B------:R-:W-:Y:S01]  /*15280*/  MOV R28, R136 ;  /* 0x00000088001c7202 */ /* 0x000fe20000000f00 */
[----:B------:R-:W-:Y:S01]  /*15290*/  IMAD.MOV.U32 R78, RZ, RZ, R236 ;  /* 0x000000ffff4e7224 */ /* 0x000fe200078e00ec */
[----:B------:R-:W2:Y:S03]  /*152a0*/  LDSM.16.MT88.4 R20, [R35+0xc800] ;  /* 0x00c800002314783b */ /* 0x000ea60000004200 */
[----:B------:R-:W-:Y:S01]  /*152b0*/  HMMA.16816.F32.BF16 R148, R4, R46, R124 ;  /* 0x0000002e0494723c */ /* 0x000fe2000004187c */
[----:B------:R-:W-:-:S02]  /*152c0*/  IMAD.MOV.U32 R94, RZ, RZ, R77 ;  /* 0x000000ffff5e7224 */ /* 0x000fc400078e004d */
[----:B-1----:R-:W-:-:S05]  /*152d0*/  FFMA.FTZ R0, R52, UR4, -R3 ;  /* 0x0000000434007c23 */ /* 0x002fca0008010803 */
[----:B------:R-:W-:Y:S01]  /*152e0*/  HMMA.16816.F32.BF16 R136, R8, R16, R68 ;  /* 0x000000100888723c */ /* 0x000fe20000041844 */
[----:B------:R1:W-:Y:S01]  /*152f0*/  MUFU.EX2 R236, R0 ;  /* 0x0000000000ec7308 */ /* 0x0003e20000000800 */
[----:B------:R-:W-:-:S06]  /*15300*/  MOV R77, R228 ;  /* 0x000000e4004d7202 */ /* 0x000fcc0000000f00 */
[----:B------:R-:W-:Y:S01]  /*15310*/  HMMA.16816.F32.BF16 R124, R8, R18, R80 ;  /* 0x00000012087c723c */ /* 0x000fe20000041850 */
[----:B------:R-:W2:Y:S01]  /*15320*/  LDSM.16.MT88.4 R16, [R42+0xc800] ;  /* 0x00c800002a10783b */ /* 0x000ea20000004200 */
[----:B------:R-:W-:Y:S01]  /*15330*/  IMAD.MOV.U32 R92, RZ, RZ, R79 ;  /* 0x000000ffff5c7224 */ /* 0x000fe200078e004f */
[----:B------:R-:W-:Y:S01]  /*15340*/  MOV R79, R229 ;  /* 0x000000e5004f7202 */ /* 0x000fe20000000f00 */
[----:B-1----:R-:W-:-:S04]  /*15350*/  FFMA.FTZ R0, R56, UR4, -R32 ;  /* 0x0000000438007c23 */ /* 0x002fc80008010820 */
[----:B------:R1:W-:Y:S01]  /*15360*/  MUFU.EX2 R228, R0 ;  /* 0x0000000000e47308 */ /* 0x0003e20000000800 */
[----:B------:R-:W-:Y:S02]  /*15370*/  IMAD.MOV.U32 R121, RZ, RZ, R2 ;  /* 0x000000ffff797224 */ /* 0x000fe400078e0002 */
[--C-:B------:R-:W-:Y:S01]  /*15380*/  FFMA.FTZ R2, R54, UR4, -R32.reuse ;  /* 0x0000000436027c23 */ /* 0x100fe20008010820 */
[----:B------:R-:W-:Y:S01]  /*15390*/  MOV R123, R72 ;  /* 0x00000048007b7202 */ /* 0x000fe20000000f00 */
[----:B------:R-:W-:Y:S02]  /*153a0*/  IMAD.MOV.U32 R72, RZ, RZ, R231 ;  /* 0x000000ffff487224 */ /* 0x000fe400078e00e7 */
[----:B------:R-:W-:Y:S02]  /*153b0*/  IMAD.MOV.U32 R120, RZ, RZ, R235 ;  /* 0x000000ffff787224 */ /* 0x000fe400078e00eb */
[----:B------:R-:W-:Y:S01]  /*153c0*/  MUFU.EX2 R235, R2 ;  /* 0x0000000200eb7308 */ /* 0x000fe20000000800 */
[----:B-1----:R-:W-:-:S07]  /*153d0*/  FFMA.FTZ R0, R55, UR4, -R32 ;  /* 0x0000000437007c23 */ /* 0x002fce0008010820 */
[----:B------:R1:W2:Y:S01]  /*153e0*/  MUFU.EX2 R229, R0 ;  /* 0x0000000000e57308 */ /* 0x0002a20000000800 */
[-C--:B------:R-:W-:Y:S01]  /*153f0*/  FMUL.FTZ R196, R196, R38.reuse ;  /* 0x00000026c4c47220 */ /* 0x080fe20000410000 */
[----:B------:R-:W-:Y:S01]  /*15400*/  FMUL.FTZ R197, R197, R38 ;  /* 0x00000026c5c57220 */ /* 0x000fe20000410000 */
[-C--:B------:R-:W-:Y:S01]  /*15410*/  FMUL.FTZ R198, R198, R37.reuse ;  /* 0x00000025c6c67220 */ /* 0x080fe20000410000 */
[----:B------:R-:W-:Y:S01]  /*15420*/  FMUL.FTZ R199, R199, R37 ;  /* 0x00000025c7c77220 */ /* 0x000fe20000410000 */
[----:B-1----:R-:W-:-:S04]  /*15430*/  FFMA.FTZ R0, R53, UR4, -R32 ;  /* 0x0000000435007c23 */ /* 0x002fc80008010820 */
[----:B------:R-:W1:Y:S01]  /*15440*/  MUFU.EX2 R231, R0 ;  /* 0x0000000000e77308 */ /* 0x000e620000000800 */
        /* <DEDUP_REMOVED lines=20> */
[----:B---3--:R-:W-:Y:S01]  /*15590*/  IMAD.MOV.U32 R211, RZ, RZ, R88 ;  /* 0x000000ffffd37224 */ /* 0x008fe200078e0058 */
[----:B------:R-:W-:Y:S01]  /*155a0*/  MOV R68, R89 ;  /* 0x0000005900447202 */ /* 0x000fe20000000f00 */
[----:B------:R-:W-:Y:S01]  /*155b0*/  IMAD.MOV.U32 R83, RZ, RZ, R90 ;  /* 0x000000ffff537224 */ /* 0x000fe200078e005a */
[----:B------:R-:W-:Y:S01]  /*155c0*/  MOV R95, R91 ;  /* 0x0000005b005f7202 */ /* 0x000fe20000000f00 */
[----:B----4-:R-:W-:Y:S01]  /*155d0*/  HMMA.16816.F32.BF16 R196, R4, R12, R196 ;  /* 0x0000000c04c4723c */ /* 0x010fe200000418c4 */
[----:B------:R-:W-:Y:S01]  /*155e0*/  MOV R88, R51 ;  /* 0x0000003300587202 */ /* 0x000fe20000000f00 */
[----:B------:R-:W-:Y:S01]  /*155f0*/  IMAD.MOV.U32 R89, RZ, RZ, R50 ;  /* 0x000000ffff597224 */ /* 0x000fe200078e0032 */
[----:B------:R-:W-:Y:S01]  /*15600*/  MOV R90, R49 ;  /* 0x00000031005a7202 */ /* 0x000fe20000000f00 */
[----:B------:R-:W-:-:S04]  /*15610*/  IMAD.MOV.U32 R91, RZ, RZ, R48 ;  /* 0x000000ffff5b7224 */ /* 0x000fc800078e0030 */
[----:B------:R-:W-:Y:S01]  /*15620*/  HMMA.16816.F32.BF16 R200, R4, R14, R200 ;  /* 0x0000000e04c8723c */ /* 0x000fe200000418c8 */
[----:B--2---:R-:W-:Y:S02]  /*15630*/  F2FP.BF16.F32.PACK_AB R4, R252, R238 ;  /* 0x000000eefc04723e */ /* 0x004fe400000010ff */
[----:B------:R-:W-:Y:S02]  /*15640*/  F2FP.BF16.F32.PACK_AB R5, R229, R228 ;  /* 0x000000e4e505723e */ /* 0x000fe400000010ff */
[----:B------:R-:W-:Y:S02]  /*15650*/  F2FP.BF16.F32.PACK_AB R6, R236, R237 ;  /* 0x000000edec06723e */ /* 0x000fe400000010ff */
[----:B-1----:R-:W-:Y:S01]  /*15660*/  F2FP.BF16.F32.PACK_AB R7, R235, R231 ;  /* 0x000000e7eb07723e */ /* 0x002fe200000010ff */
        /* <DEDUP_REMOVED lines=8> */
[----:B------:R-:W-:-:S05]  /*156f0*/  MOV R123, R94 ;  /* 0x0000005e007b7202 */ /* 0x000fca0000000f00 */
[C---:B------:R-:W-:Y:S01]  /*15700*/  HMMA.16816.F32.BF16 R204, R8.reuse, R14, R204 ;  /* 0x0000000e08cc723c */ /* 0x040fe200000418cc */
[----:B------:R-:W-:Y:S01]  /*15710*/  IMAD.MOV.U32 R213, RZ, RZ, R95 ;  /* 0x000000ffffd57224 */ /* 0x000fe200078e005f */
[----:B------:R-:W1:Y:S06]  /*15720*/  LDSM.16.MT88.4 R12, [R36+0x800] ;  /* 0x00080000240c783b */ /* 0x000e6c0000004200 */
[----:B------:R-:W-:Y:S01]  /*15730*/  HMMA.16816.F32.BF16 R44, R8, R46, R128 ;  /* 0x0000002e082c723c */ /* 0x000fe20000041880 */
[----:B------:R-:W-:Y:S02]  /*15740*/  F2FP.BF16.F32.PACK_AB R8, R211, R176 ;  /* 0x000000b0d308723e */ /* 0x000fe400000010ff */
[----:B------:R-:W-:-:S02]  /*15750*/  F2FP.BF16.F32.PACK_AB R9, R212, R26 ;  /* 0x0000001ad409723e */ /* 0x000fc400000010ff */
[----:B------:R-:W-:Y:S02]  /*15760*/  F2FP.BF16.F32.PACK_AB R10, R25, R133 ;  /* 0x00000085190a723e */ /* 0x000fe400000010ff */
[----:B------:R-:W-:Y:S01]  /*15770*/  F2FP.BF16.F32.PACK_AB R11, R135, R24 ;  /* 0x00000018870b723e */ /* 0x000fe200000010ff */
[----:B------:R-:W-:Y:S01]  /*15780*/  HMMA.16816.F32.BF16 R92, R4, R22, R248 ;  /* 0x00000016045c723c */ /* 0x000fe200000418f8 */
[----:B------:R-:W-:Y:S02]  /*15790*/  IMAD.MOV.U32 R249, RZ, RZ, R83 ;  /* 0x000000fffff97224 */ /* 0x000fe400078e0053 */
[----:B------:R-:W-:-:S05]  /*157a0*/  IMAD.MOV.U32 R251, RZ, RZ, R76 ;  /* 0x000000fffffb7224 */ /* 0x000fca00078e004c */
[----:B------:R-:W-:Y:S01]  /*157b0*/  HMMA.16816.F32.BF16 R96, R4, R20, R84 ;  /* 0x000000140460723c */ /* 0x000fe20000041854 */
[----:B------:R-:W-:Y:S01]  /*157c0*/  MOV R250, R68 ;  /* 0x0000004400fa7202 */ /* 0x000fe20000000f00 */
[----:B------:R-:W-:-:S06]  /*157d0*/  IMAD.MOV.U32 R208, RZ, RZ, R70 ;  /* 0x000000ffffd07224 */ /* 0x000fcc00078e0046 */
[----:B------:R-:W-:Y:S01]  /*157e0*/  HMMA.16816.F32.BF16 R84, R8, R22, R244 ;  /* 0x000000160854723c */ /* 0x000fe200000418f4 */
[----:B------:R-:W-:Y:S01]  /*157f0*/  MOV R244, R79 ;  /* 0x0000004f00f47202 */ /* 0x000fe20000000f00 */
[----:B------:R-:W-:Y:S01]  /*15800*/  IMAD.MOV.U32 R245, RZ, RZ, R72 ;  /* 0x000000fffff57224 */ /* 0x000fe200078e0048 */
[----:B------:R-:W-:Y:S01]  /*15810*/  MOV R246, R73 ;  /* 0x0000004900f67202 */ /* 0x000fe20000000f00 */
[----:B------:R-:W-:-:S04]  /*15820*/  IMAD.MOV.U32 R247, RZ, RZ, R74 ;  /* 0x000000fffff77224 */ /* 0x000fc800078e004a */
[----:B------:R-:W-:Y:S01]  /*15830*/  HMMA.16816.F32.BF16 R80, R8, R16, R240 ;  /* 0x000000100850723c */ /* 0x000fe200000418f0 */
[----:B------:R-:W-:Y:S01]  /*15840*/  MOV R243, R77 ;  /* 0x0000004d00f37202 */ /* 0x000fe20000000f00 */
[----:B------:R-:W-:-:S06]  /*15850*/  IMAD.MOV.U32 R241, RZ, RZ, R78 ;  /* 0x000000fffff17224 */ /* 0x000fcc00078e004e */
[----:B------:R-:W-:Y:S01]  /*15860*/  HMMA.16816.F32.BF16 R76, R4, R16, R224 ;  /* 0x00000010044c723c */ /* 0x000fe200000418e0 */
[----:B------:R-:W-:-:S07]  /*15870*/  IMAD.MOV.U32 R224, RZ, RZ, R75 ;  /* 0x000000ffffe07224 */ /* 0x000fce00078e004b */
[----:B------:R-:W-:Y:S01]  /*15880*/  HMMA.16816.F32.BF16 R72, R4, R18, R220 ;  /* 0x000000120448723c */ /* 0x000fe200000418dc */
[----:B------:R-:W-:Y:S02]  /*15890*/  MOV R223, R69 ;  /* 0x0000004500df7202 */ /* 0x000fe40000000f00 */
[----:B------:R-:W-:Y:S01]  /*158a0*/  MOV R222, R71 ;  /* 0x0000004700de7202 */ /* 0x000fe20000000f00 */
[----:B------:R-:W-:Y:S01]  /*158b0*/  IMAD.MOV.U32 R220, RZ, RZ, R28 ;  /* 0x000000ffffdc7224 */ /* 0x000fe200078e001c */
[----:B------:R-:W-:-:S03]  /*158c0*/  MOV R221, R122 ;  /* 0x0000007a00dd7202 */ /* 0x000fc60000000f00 */
[C---:B------:R-:W-:Y:S01]  /*158d0*/  HMMA.16816.F32.BF16 R68, R8.reuse, R18, R216 ;  /* 0x000000120844723c */ /* 0x040fe200000418d8 */
[----:B------:R-:W-:Y:S01]  /*158e0*/  MOV R219, R62 ;  /* 0x0000003e00db7202 */ /* 0x000fe20000000f00 */
[----:B------:R-:W-:Y:S01]  /*158f0*/  LDSM.16.MT88.4 R16, [R42+0xe800] ;  /* 0x00e800002a10783b */ /* 0x000fe20000004200 */
[----:B------:R-:W-:Y:S02]  /*15900*/  MOV R2, R30 ;  /* 0x0000001e00027202 */ /* 0x000fe40000000f00 */
[----:B------:R-:W-:Y:S01]  /*15910*/  MOV R0, R63 ;  /* 0x0000003f00007202 */ /* 0x000fe20000000f00 */
[----:B------:R-:W-:Y:S02]  /*15920*/  LDSM.16.MT88.4 R28, [R41+0x2800] ;  /* 0x00280000291c783b */ /* 0x000fe40000004200 */
[----:B------:R-:W-:Y:S01]  /*15930*/  HMMA.16816.F32.BF16 R88, R8, R20, R88 ;  /* 0x000000140858723c */ /* 0x000fe20000041858 */
[----:B------:R-:W-:Y:S01]  /*15940*/  IMAD.MOV.U32 R218, RZ, RZ, R219 ;  /* 0x000000ffffda7224 */ /* 0x000fe200078e00db */
[----:B------:R-:W2:Y:S01]  /*15950*/  LDSM.16.MT88.4 R20, [R35+0xe800] ;  /* 0x00e800002314783b */ /* 0x000ea20000004200 */
[----:B------:R-:W-:-:S02]  /*15960*/  MOV R240, R25 ;  /* 0x0000001900f07202 */ /* 0x000fc40000000f00 */
        /* <DEDUP_REMOVED lines=8> */
[----:B------:R-:W-:Y:S02]  /*159f0*/  IMAD.MOV.U32 R243, RZ, RZ, R213 ;  /* 0x000000fffff37224 */ /* 0x000fe400078e00d5 */
[----:B------:R3:W-:Y:S01]  /*15a00*/  MUFU.EX2 R213, R0 ;  /* 0x0000000000d57308 */ /* 0x0007e20000000800 */
[----:B------:R-:W-:-:S02]  /*15a10*/  IMAD.MOV.U32 R242, RZ, RZ, R59 ;  /* 0x000000fffff27224 */ /* 0x000fc400078e003b */
[----:B---3--:R-:W-:-:S05]  /*15a20*/  FFMA.FTZ R0, R215, UR4, -R34 ;  /* 0x00000004d7007c23 */ /* 0x008fca0008010822 */
[----:B------:R3:W4:Y:S01]  /*15a30*/  MUFU.EX2 R215, R0 ;  /* 0x0000000000d77308 */ /* 0x0007220000000800 */
[----:B------:R-:W-:Y:S01]  /*15a40*/  IMAD.MOV.U32 R216, RZ, RZ, R221 ;  /* 0x000000ffffd87224 */ /* 0x000fe200078e00dd */
[----:B-1----:R-:W-:Y:S01]  /*15a50*/  HMMA.16816.F32.BF16 R64, R8, R12, R64 ;  /* 0x0000000c0840723c */ /* 0x002fe20000041840 */
[----:B------:R-:W-:Y:S02]  /*15a60*/  IMAD.MOV.U32 R221, RZ, RZ, R223 ;  /* 0x000000ffffdd7224 */ /* 0x000fe400078e00df */
[----:B---3--:R-:W-:-:S04]  /*15a70*/  FFMA.FTZ R0, R218, UR4, -R34 ;  /* 0x00000004da007c23 */ /* 0x008fc80008010822 */
[----:B------:R1:W-:Y:S01]  /*15a80*/  MUFU.EX2 R217, R0 ;  /* 0x0000000000d97308 */ /* 0x0003e20000000800 */
[----:B------:R-:W-:Y:S01]  /*15a90*/  HMMA.16816.F32.BF16 R60, R4, R12, R180 ;  /* 0x0000000c043c723c */ /* 0x000fe200000418b4 */
[----:B------:R-:W-:Y:S01]  /*15aa0*/  IMAD.MOV.U32 R223, RZ, RZ, R211 ;  /* 0x000000ffffdf7224 */ /* 0x000fe200078e00d3 */
[----:B------:R-:W-:-:S06]  /*15ab0*/  MOV R248, R26 ;  /* 0x0000001a00f87202 */ /* 0x000fcc0000000f00 */
[----:B------:R-:W-:Y:S01]  /*15ac0*/  HMMA.16816.F32.BF16 R56, R4, R14, R184 ;  /* 0x0000000e0438723c */ /* 0x000fe200000418b8 */
[----:B-1----:R-:W-:-:S07]  /*15ad0*/  FFMA.FTZ R0, R219, UR4, -R34 ;  /* 0x00000004db007c23 */ /* 0x002fce0008010822 */
[----:B------:R-:W-:Y:S01]  /*15ae0*/  HMMA.16816.F32.BF16 R52, R8, R14, R188 ;  /* 0x0000000e0834723c */ /* 0x000fe200000418bc */
[----:B------:R-:W1:Y:S01]  /*15af0*/  LDSM.16.MT88.4 R12, [R36+0x2800] ;  /* 0x00280000240c783b */ /* 0x000e620000004200 */
[----:B------:R3:W-:Y:S01]  /*15b00*/  MUFU.EX2 R218, R0 ;  /* 0x0000000000da7308 */ /* 0x0007e20000000800 */
[----:B------:R-:W-:Y:S02]  /*15b10*/  MOV R219, R220 ;  /* 0x000000dc00db7202 */ /* 0x000fe40000000f00 */
[----:B------:R-:W-:Y:S01]  /*15b20*/  MOV R220, R222 ;  /* 0x000000de00dc7202 */ /* 0x000fe20000000f00 */
[----:B------:R-:W-:Y:S01]  /*15b30*/  IMAD.MOV.U32 R225, RZ, RZ, R24 ;  /* 0x000000ffffe17224 */ /* 0x000fe200078e0018 */
[----:B------:R-:W-:Y:S01]  /*15b40*/  MOV R222, R224 ;  /* 0x000000e000de7202 */ /* 0x000fe20000000f00 */
[----:B------:R-:W4:Y:S01]  /*15b50*/  LDSM.16.MT88.4 R24, [R41+0x800] ;  /* 0x000800002918783b */ /* 0x000f220000004200 */
[----:B------:R-:W-:Y:S01]  /*15b60*/  MOV R224, R212 ;  /* 0x000000d400e07202 */ /* 0x000fe20000000f00 */
[----:B---3--:R-:W-:-:S04]  /*15b70*/  FFMA.FTZ R0, R210, UR4, -R33 ;  /* 0x00000004d2007c23 */ /* 0x008fc80008010821 */
[----:B------:R3:W-:Y:S01]  /*15b80*/  MUFU.EX2 R211, R0 ;  /* 0x0000000000d37308 */ /* 0x0007e20000000800 */
[----:B--2---:R-:W-:Y:S01]  /*15b90*/  HMMA.16816.F32.BF16 R116, R4, R20, R172 ;  /* 0x000000140474723c */ /* 0x004fe200000418ac */
[----:B------:R-:W-:Y:S01]  /*15ba0*/  MOV R226, R120 ;  /* 0x0000007800e27202 */ /* 0x000fe20000000f00 */
[----:B------:R-:W-:Y:S02]  /*15bb0*/  IMAD.MOV.U32 R43, RZ, RZ, R121 ;  /* 0x000000ffff2b7224 */ /* 0x000fe400078e0079 */
[----:B------:R-:W-:Y:S02]  /*15bc0*/  IMAD.MOV.U32 R227, RZ, RZ, R123 ;  /* 0x000000ffffe37224 */ /* 0x000fe400078e007b */
[----:B---3--:R-:W-:-:S04]  /*15bd0*/  FFMA.FTZ R0, R209, UR4, -R33 ;  /* 0x00000004d1007c23 */ /* 0x008fc80008010821 */
[----:B------:R2:W3:Y:S01]  /*15be0*/  MUFU.EX2 R212, R0 ;  /* 0x0000000000d47308 */ /* 0x0004e20000000800 */
[C---:B------:R-:W-:Y:S08]  /*15bf0*/  HMMA.16816.F32.BF16 R184, R4.reuse, R28, R152 ;  /* 0x0000001c04b8723c */ /* 0x040ff00000041898 */
[----:B------:R-:W-:Y:S01]  /*15c00*/  HMMA.16816.F32.BF16 R172, R4, R30, R148 ;  /* 0x0000001e04ac723c */ /* 0x000fe20000041894 */
[----:B--2---:R-:W-:Y:S01]  /*15c10*/  FFMA.FTZ R0, R219, UR4, -R33 ;  /* 0x00000004db007c23 */ /* 0x004fe20008010821 */
[----:B------:R-:W-:-:S06]  /*15c20*/  IMAD.MOV.U32 R219, RZ, RZ, R214 ;  /* 0x000000ffffdb7224 */ /* 0x000fcc00078e00d6 */
[----:B------:R-:W-:Y:S01]  /*15c30*/  HMMA.16816.F32.BF16 R120, R4, R22, R168 ;  /* 0x000000160478723c */ /* 0x000fe200000418a8 */
[----:B------:R2:W-:Y:S07]  /*15c40*/  MUFU.EX2 R214, R0 ;  /* 0x0000000000d67308 */ /* 0x0005ee0000000800 */
[C---:B------:R-:W-:Y:S08]  /*15c50*/  HMMA.16816.F32.BF16 R152, R8.reuse, R20, R136 ;  /* 0x000000140898723c */ /* 0x040ff00000041888 */
[----:B------:R-:W-:Y:S01]  /*15c60*/  HMMA.16816.F32.BF16 R148, R8, R22, R124 ;  /* 0x000000160894723c */ /* 0x000fe2000004187c */
[----:B------:R-:W3:Y:S01]  /*15c70*/  LDSM.16.MT88.4 R20, [R35+0xd000] ;  /* 0x00d000002314783b */ /* 0x000ee20000004200 */
[----:B--2---:R-:W-:-:S04]  /*15c80*/  FFMA.FTZ R0, R216, UR4, -R33 ;  /* 0x00000004d8007c23 */ /* 0x004fc80008010821 */
[----:B------:R2:W3:Y:S02]  /*15c90*/  MUFU.EX2 R216, R0 ;  /* 0x0000000000d87308 */ /* 0x0004e40000000800 */
[C---:B------:R-:W-:Y:S08]  /*15ca0*/  HMMA.16816.F32.BF16 R128, R4.reuse, R16, R164 ;  /* 0x000000100480723c */ /* 0x040ff000000418a4 */
[----:B------:R-:W-:Y:S01]  /*15cb0*/  HMMA.16816.F32.BF16 R144, R4, R18, R144 ;  /* 0x000000120490723c */ /* 0x000fe20000041890 */
[----:B--2---:R-:W-:-:S07]  /*15cc0*/  FFMA.FTZ R0, R132, UR4, -R3 ;  /* 0x0000000484007c23 */ /* 0x004fce0008010803 */
[C---:B------:R-:W-:Y:S01]  /*15cd0*/  HMMA.16816.F32.BF16 R136, R8.reuse, R16, R108 ;  /* 0x000000100888723c */ /* 0x040fe2000004186c */
[----:B------:R2:W-:Y:S07]  /*15ce0*/  MUFU.EX2 R209, R0 ;  /* 0x0000000000d17308 */ /* 0x0005ee0000000800 */
[----:B------:R-:W-:Y:S01]  /*15cf0*/  HMMA.16816.F32.BF16 R124, R8, R18, R104 ;  /* 0x00000012087c723c */ /* 0x000fe20000041868 */
[----:B------:R-:W3:Y:S01]  /*15d00*/  LDSM.16.MT88.4 R16, [R42+0xd000] ;  /* 0x00d000002a10783b */ /* 0x000ee20000004200 */
[----:B--2---:R-:W-:-:S04]  /*15d10*/  FFMA.FTZ R0, R219, UR4, -R3 ;  /* 0x00000004db007c23 */ /* 0x004fc80008010803 */
[----:B------:R2:W3:Y:S02]  /*15d20*/  MUFU.EX2 R210, R0 ;  /* 0x0000000000d27308 */ /* 0x0004e40000000800 */
[----:B-1----:R-:W-:Y:S01]  /*15d30*/  HMMA.16816.F32.BF16 R156, R4, R12, R156 ;  /* 0x0000000c049c723c */ /* 0x002fe2000004189c */
[----:B--2---:R-:W-:Y:S01]  /*15d40*/  FFMA.FTZ R0, R220, UR4, -R3 ;  /* 0x00000004dc007c23 */ /* 0x004fe20008010803 */
        /* <DEDUP_REMOVED lines=9> */
[----:B------:R1:W-:Y:S01]  /*15de0*/  MUFU.EX2 R208, R0 ;  /* 0x0000000000d07308 */ /* 0x0003e20000000800 */
[----:B------:R-:W-:Y:S08]  /*15df0*/  HMMA.16816.F32.BF16 R160, R4, R14, R160 ;  /* 0x0000000e04a0723c */ /* 0x000ff000000418a0 */
[----:B------:R-:W-:Y:S01]  /*15e00*/  HMMA.16816.F32.BF16 R100, R8, R12, R100 ;  /* 0x0000000c0864723c */ /* 0x000fe20000041864 */
[----:B-1----:R-:W-:-:S07]  /*15e10*/  FFMA.FTZ R0, R142, UR4, -R3 ;  /* 0x000000048e007c23 */ /* 0x002fce0008010803 */
[----:B------:R-:W-:Y:S01]  /*15e20*/  HMMA.16816.F32.BF16 R112, R8, R14, R112 ;  /* 0x0000000e0870723c */ /* 0x000fe20000041870 */
[----:B------:R-:W1:Y:S01]  /*15e30*/  LDSM.16.MT88.4 R12, [R36+0x1000] ;  /* 0x00100000240c783b */ /* 0x000e620000004200 */
[----:B------:R2:W-:Y:S01]  /*15e40*/  MUFU.EX2 R142, R0 ;  /* 0x00000000008e7308 */ /* 0x0005e20000000800 */
[----:B------:R-:W-:-:S05]  /*15e50*/  MOV R183, R222 ;  /* 0x000000de00b77202 */ /* 0x000fca0000000f00 */
[----:B----4-:R-:W-:Y:S01]  /*15e60*/  HMMA.16816.F32.BF16 R192, R8, R24, R192 ;  /* 0x0000001808c0723c */ /* 0x010fe200000418c0 */
[----:B------:R-:W-:Y:S01]  /*15e70*/  IMAD.MOV.U32 R222, RZ, RZ, R225 ;  /* 0x000000ffffde7224 */ /* 0x000fe200078e00e1 */
[----:B------:R-:W-:-:S06]  /*15e80*/  MOV R225, R2 ;  /* 0x0000000200e17202 */ /* 0x000fcc0000000f00 */
[----:B------:R-:W-:Y:S01]  /*15e90*/  HMMA.16816.F32.BF16 R204, R8, R26, R204 ;  /* 0x0000001a08cc723c */ /* 0x000fe200000418cc */
[----:B--2---:R-:W-:-:S07]  /*15ea0*/  FFMA.FTZ R0, R43, UR4, -R32 ;  /* 0x000000042b007c23 */ /* 0x004fce0008010820 */
[C---:B------:R-:W-:Y:S01]  /*15eb0*/  HMMA.16816.F32.BF16 R48, R8.reuse, R28, R48 ;  /* 0x0000001c0830723c */ /* 0x040fe20000041830 */
[----:B------:R2:W-:Y:S07]  /*15ec0*/  MUFU.EX2 R43, R0 ;  /* 0x00000000002b7308 */ /* 0x0005ee0000000800 */
[----:B------:R-:W-:Y:S01]  /*15ed0*/  HMMA.16816.F32.BF16 R44, R8, R30, R44 ;  /* 0x0000001e082c723c */ /* 0x000fe2000004182c */
[----:B------:R-:W-:Y:S02]  /*15ee0*/  F2FP.BF16.F32.PACK_AB R8, R215, R213 ;  /* 0x000000d5d708723e */ /* 0x000fe400000010ff */
[----:B---3--:R-:W-:-:S02]  /*15ef0*/  F2FP.BF16.F32.PACK_AB R9, R212, R211 ;  /* 0x000000d3d409723e */ /* 0x008fc400000010ff */
[----:B------:R-:W-:Y:S02]  /*15f00*/  F2FP.BF16.F32.PACK_AB R10, R218, R217 ;  /* 0x000000d9da0a723e */ /* 0x000fe400000010ff */
[----:B------:R-:W-:Y:S01]  /*15f10*/  F2FP.BF16.F32.PACK_AB R11, R216, R214 ;  /* 0x000000d6d80b723e */ /* 0x000fe200000010ff */
[--C-:B--2---:R-:W-:Y:S01]  /*15f20*/  FFMA.FTZ R0, R220, UR4, -R32.reuse ;  /* 0x00000004dc007c23 */ /* 0x104fe20008010820 */
[C---:B------:R-:W-:Y:S01]  /*15f30*/  HMMA.16816.F32.BF16 R196, R4.reuse, R24, R196 ;  /* 0x0000001804c4723c */ /* 0x040fe200000418c4 */
[--C-:B------:R-:W-:Y:S02]  /*15f40*/  FFMA.FTZ R2, R140, UR4, -R32.reuse ;  /* 0x000000048c027c23 */ /* 0x100fe40008010820 */
[----:B------:R2:W3:Y:S05]  /*15f50*/  MUFU.EX2 R132, R0 ;  /* 0x0000000000847308 */ /* 0x0004ea0000000800 */
[----:B------:R-:W-:Y:S08]  /*15f60*/  HMMA.16816.F32.BF16 R200, R4, R26, R200 ;  /* 0x0000001a04c8723c */ /* 0x000ff000000418c8 */
[----:B------:R-:W-:Y:S01]  /*15f70*/  HMMA.16816.F32.BF16 R4, R8, R20, R88 ;  /* 0x000000140804723c */ /* 0x000fe20000041858 */
[----:B--2---:R-:W-:-:S02]  /*15f80*/  FFMA.FTZ R0, R141, UR4, -R32 ;  /* 0x000000048d007c23 */ /* 0x004fc40008010820 */
[----:B------:R-:W-:Y:S08]  /*15f90*/  MUFU.EX2 R141, R2 ;  /* 0x00000002008d7308 */ /* 0x000ff00000000800 */
[----:B------:R-:W2:Y:S01]  /*15fa0*/  MUFU.EX2 R140, R0 ;  /* 0x00000000008c7308 */ /* 0x000ea20000000800 */
        /* <DEDUP_REMOVED lines=23> */
[----:B---3--:R-:W-:Y:S02]  /*16120*/  F2FP.BF16.F32.PACK_AB R5, R132, R43 ;  /* 0x0000002b8405723e */ /* 0x008fe400000010ff */
[----:B------:R-:W-:Y:S02]  /*16130*/  F2FP.BF16.F32.PACK_AB R6, R142, R208 ;  /* 0x000000d08e06723e */ /* 0x000fe400000010ff */
[----:B--2---:R-:W-:Y:S02]  /*16140*/  F2FP.BF16.F32.PACK_AB R7, R141, R140 ;  /* 0x0000008c8d07723e */ /* 0x004fe400000010ff */
        /* <DEDUP_REMOVED lines=15> */
[----:B------:R-:W-:Y:S01]  /*16240*/  MOV R221, R223 ;  /* 0x000000df00dd7202 */ /* 0x000fe20000000f00 */
[----:B------:R-:W-:Y:S01]  /*16250*/  IMAD.MOV.U32 R223, RZ, RZ, R240 ;  /* 0x000000ffffdf7224 */ /* 0x000fe200078e00f0 */
[----:B------:R-:W-:Y:S01]  /*16260*/  MOV R83, R26 ;  /* 0x0000001a00537202 */ /* 0x000fe20000000f00 */
[----:B------:R-:W-:Y:S01]  /*16270*/  IMAD.MOV.U32 R240, RZ, RZ, R178 ;  /* 0x000000fffff07224 */ /* 0x000fe200078e00b2 */
[----:B------:R-:W-:-:S03]  /*16280*/  MOV R241, R179 ;  /* 0x000000b300f17202 */ /* 0x000fc60000000f00 */
[----:B------:R-:W-:Y:S01]  /*16290*/  HMMA.16816.F32.BF16 R248, R8, R12, R64 ;  /* 0x0000000c08f8723c */ /* 0x000fe20000041840 */
[----:B------:R-:W-:-:S07]  /*162a0*/  IMAD.MOV.U32 R166, RZ, RZ, R183 ;  /* 0x000000ffffa67224 */ /* 0x000fce00078e00b7 */
[-C--:B------:R-:W-:Y:S08]  /*162b0*/  HMMA.16816.F32.BF16 R56, R4, R14.reuse, R56 ;  /* 0x0000000e0438723c */ /* 0x080ff00000041838 */
[C---:B------:R-:W-:Y:S01]  /*162c0*/  HMMA.16816.F32.BF16 R224, R8.reuse, R14, R52 ;  /* 0x0000000e08e0723c */ /* 0x040fe20000041834 */
[----:B------:R-:W1:Y:S07]  /*162d0*/  LDSM.16.MT88.4 R12, [R42+0xf000] ;  /* 0x00f000002a0c783b */ /* 0x000e6e0000004200 */
[----:B------:R-:W-:Y:S01]  /*162e0*/  HMMA.16816.F32.BF16 R244, R8, R22, R84 ;  /* 0x0000001608f4723c */ /* 0x000fe20000041854 */
[----:B------:R-:W-:Y:S01]  /*162f0*/  IMAD.MOV.U32 R86, RZ, RZ, R24 ;  /* 0x000000ffff567224 */ /* 0x000fe200078e0018 */
[----:B------:R-:W-:Y:S01]  /*16300*/  MOV R85, R25 ;  /* 0x0000001900557202 */ /* 0x000fe20000000f00 */
[----:B------:R-:W-:-:S02]  /*16310*/  IMAD.MOV.U32 R84, RZ, RZ, R27 ;  /* 0x000000ffff547224 */ /* 0x000fc400078e001b */
[----:B------:R-:W2:Y:S01]  /*16320*/  LDSM.16.MT88.4 R24, [R36+0x3000] ;  /* 0x003000002418783b */ /* 0x000ea20000004200 */
        /* <DEDUP_REMOVED lines=11> */
[-C--:B------:R-:W-:Y:S08]  /*163e0*/  HMMA.16816.F32.BF16 R168, R4, R18.reuse, R72 ;  /* 0x0000001204a8723c */ /* 0x080ff00000041848 */
[----:B------:R-:W-:Y:S01]  /*163f0*/  HMMA.16816.F32.BF16 R240, R8, R18, R68 ;  /* 0x0000001208f0723c */ /* 0x000fe20000041844 */
[----:B------:R-:W3:Y:S07]  /*16400*/  LDSM.16.MT88.4 R16, [R35+0xf000] ;  /* 0x00f000002310783b */ /* 0x000eee0000004200 */
[C---:B------:R-:W-:Y:S08]  /*16410*/  HMMA.16816.F32.BF16 R176, R4.reuse, R22, R92 ;  /* 0x0000001604b0723c */ /* 0x040ff0000004185c */
[C---:B------:R-:W-:Y:S01]  /*16420*/  HMMA.16816.F32.BF16 R180, R4.reuse, R20, R96 ;  /* 0x0000001404b4723c */ /* 0x040fe20000041860 */
[----:B------:R-:W-:Y:S01]  /*16430*/  MOV R98, R104 ;  /* 0x0000006800627202 */ /* 0x000fe20000000f00 */
[----:B------:R-:W-:Y:S01]  /*16440*/  IMAD.MOV.U32 R97, RZ, RZ, R105 ;  /* 0x000000ffff617224 */ /* 0x000fe200078e0069 */
[----:B------:R-:W-:Y:S01]  /*16450*/  MOV R96, R106 ;  /* 0x0000006a00607202 */ /* 0x000fe20000000f00 */
[----:B------:R-:W4:Y:S04]  /*16460*/  LDSM.16.MT88.4 R20, [R41+0x1000] ;  /* 0x001000002914783b */ /* 0x000f280000004200 */
[----:B-1----:R-:W-:Y:S01]  /*16470*/  HMMA.16816.F32.BF16 R92, R4, R14, R144 ;  /* 0x0000000e045c723c */ /* 0x002fe20000041890 */
[----:B------:R-:W-:Y:S01]  /*16480*/  MOV R144, R107 ;  /* 0x0000006b00907202 */ /* 0x000fe20000000f00 */
[----:B------:R-:W-:Y:S01]  /*16490*/  IMAD.MOV.U32 R145, RZ, RZ, R108 ;  /* 0x000000ffff917224 */ /* 0x000fe200078e006c */
[----:B------:R-:W-:-:S02]  /*164a0*/  MOV R147, R109 ;  /* 0x0000006d00937202 */ /* 0x000fc40000000f00 */
[----:B------:R-:W-:-:S03]  /*164b0*/  MOV R146, R110 ;  /* 0x0000006e00927202 */ /* 0x000fc60000000f00 */
[----:B--2---:R-:W-:Y:S01]  /*164c0*/  HMMA.16816.F32.BF16 R104, R4, R24, R156 ;  /* 0x000000180468723c */ /* 0x004fe2000004189c */
[----:B------:R-:W-:Y:S01]  /*164d0*/  IMAD.MOV.U32 R156, RZ, RZ, R111 ;  /* 0x000000ffff9c7224 */ /* 0x000fe200078e006f */
[----:B------:R-:W-:Y:S01]  /*164e0*/  MOV R157, R220 ;  /* 0x000000dc009d7202 */ /* 0x000fe20000000f00 */
[----:B------:R-:W-:Y:S01]  /*164f0*/  IMAD.MOV.U32 R159, RZ, RZ, R222 ;  /* 0x000000ffff9f7224 */ /* 0x000fe200078e00de */
[----:B------:R-:W-:-:S04]  /*16500*/  MOV R158, R221 ;  /* 0x000000dd009e7202 */ /* 0x000fc80000000f00 */
[----:B------:R-:W-:Y:S01]  /*16510*/  HMMA.16816.F32.BF16 R108, R4, R26, R160 ;  /* 0x0000001a046c723c */ /* 0x000fe200000418a0 */
[----:B------:R-:W-:-:S04]  /*16520*/  MOV R163, R223 ;  /* 0x000000df00a37202 */ /* 0x000fc80000000f00 */
[----:B------:R-:W-:Y:S01]  /*16530*/  MOV R162, R163 ;  /* 0x000000a300a27202 */ /* 0x000fe20000000f00 */
[----:B------:R-:W-:Y:S02]  /*16540*/  IMAD.MOV.U32 R163, RZ, RZ, R156 ;  /* 0x000000ffffa37224 */ /* 0x000fe400078e009c */
[C---:B---3--:R-:W-:Y:S01]  /*16550*/  HMMA.16816.F32.BF16 R72, R4.reuse, R16, R116 ;  /* 0x000000100448723c */ /* 0x048fe20000041874 */
[----:B------:R-:W-:Y:S01]  /*16560*/  MOV R119, R90 ;  /* 0x0000005a00777202 */ /* 0x000fe20000000f00 */
[----:B------:R-:W-:Y:S01]  /*16570*/  IMAD.MOV.U32 R118, RZ, RZ, R91 ;  /* 0x000000ffff767224 */ /* 0x000fe200078e005b */
[----:B------:R-:W-:Y:S02]  /*16580*/  MOV R156, R157 ;  /* 0x0000009d009c7202 */ /* 0x000fe40000000f00 */
[----:B------:R-:W-:Y:S01]  /*16590*/  MOV R157, R158 ;  /* 0x0000009e009d7202 */ /* 0x000fe20000000f00 */
[----:B------:R-:W-:Y:S02]  /*165a0*/  IMAD.MOV.U32 R158, RZ, RZ, R159 ;  /* 0x000000ffff9e7224 */ /* 0x000fe400078e009f */
[----:B------:R-:W-:Y:S01]  /*165b0*/  HMMA.16816.F32.BF16 R88, R4, R12, R128 ;  /* 0x0000000c0458723c */ /* 0x000fe20000041880 */
        /* <DEDUP_REMOVED lines=8> */
[----:B------:R-:W-:Y:S02]  /*16640*/  MOV R117, R85 ;  /* 0x0000005500757202 */ /* 0x000fe40000000f00 */
        /* <DEDUP_REMOVED lines=12> */
[----:B------:R-:W2:Y:S01]  /*16710*/  LDL.LU R135, [R1+0xb8] ;  /* 0x0000b80001877983 */ /* 0x000ea20000300800 */
[----:B------:R-:W-:Y:S01]  /*16720*/  MOV R2, R30 ;  /* 0x0000001e00027202 */ /* 0x000fe20000000f00 */
[----:B------:R-:W-:Y:S01]  /*16730*/  IMAD.MOV.U32 R83, RZ, RZ, R29 ;  /* 0x000000ffff537224 */ /* 0x000fe200078e001d */
[----:B------:R-:W-:-:S02]  /*16740*/  MOV R0, R31 ;  /* 0x0000001f00007202 */ /* 0x000fc40000000f00 */
[----:B------:R-:W-:Y:S02]  /*16750*/  MOV R99, R28 ;  /* 0x0000001c00637202 */ /* 0x000fe40000000f00 */
[----:B------:R-:W1:Y:S01]  /*16760*/  LDSM.16.MT88.4 R28, [R41+0x3000] ;  /* 0x00300000291c783b */ /* 0x000e620000004200 */
[--C-:B------:R-:W-:Y:S01]  /*16770*/  FFMA.FTZ R0, R0, UR4, -R3.reuse ;  /* 0x0000000400007c23 */ /* 0x100fe20008010803 */
[-C--:B----4-:R-:W-:Y:S08]  /*16780*/  HMMA.16816.F32.BF16 R200, R4, R22.reuse, R200 ;  /* 0x0000001604c8723c */ /* 0x090ff000000418c8 */
[C---:B------:R-:W-:Y:S01]  /*16790*/  HMMA.16816.F32.BF16 R220, R8.reuse, R22, R204 ;  /* 0x0000001608dc723c */ /* 0x040fe200000418cc */
[----:B------:R3:W-:Y:S01]  /*167a0*/  MUFU.EX2 R22, R0 ;  /* 0x0000000000167308 */ /* 0x0007e20000000800 */
[----:B------:R-:W-:Y:S06]  /*167b0*/  LDSM.16.MT88.4 R204, [R41+0x1800] ;  /* 0x0018000029cc783b */ /* 0x000fec0000004200 */
[----:B------:R-:W-:Y:S01]  /*167c0*/  HMMA.16816.F32.BF16 R100, R8, R24, R100 ;  /* 0x000000180864723c */ /* 0x000fe20000041864 */
[----:B---3--:R-:W-:Y:S01]  /*167d0*/  FFMA.FTZ R0, R162, UR4, -R3 ;  /* 0x00000004a2007c23 */ /* 0x008fe20008010803 */
[----:B------:R-:W-:-:S02]  /*167e0*/  MOV R162, R163 ;  /* 0x000000a300a27202 */ /* 0x000fc40000000f00 */
[----:B------:R-:W-:Y:S01]  /*167f0*/  MOV R163, R156 ;  /* 0x0000009c00a37202 */ /* 0x000fe20000000f00 */
[----:B------:R-:W-:Y:S01]  /*16800*/  IMAD.MOV.U32 R156, RZ, RZ, R157 ;  /* 0x000000ffff9c7224 */ /* 0x000fe200078e009d */
[----:B------:R-:W-:Y:S01]  /*16810*/  MOV R157, R158 ;  /* 0x0000009e009d7202 */ /* 0x000fe20000000f00 */
[----:B------:R3:W4:Y:S01]  /*16820*/  MUFU.EX2 R23, R0 ;  /* 0x0000000000177308 */ /* 0x0007220000000800 */
        /* <DEDUP_REMOVED lines=8> */
[----:B---3--:R-:W-:Y:S01]  /*168b0*/  FFMA.FTZ R0, R162, UR4, -R3 ;  /* 0x00000004a2007c23 */ /* 0x008fe20008010803 */
[----:B------:R-:W-:Y:S01]  /*168c0*/  MOV R162, R163 ;  /* 0x000000a300a27202 */ /* 0x000fe20000000f00 */
[----:B------:R-:W-:Y:S01]  /*168d0*/  IMAD.MOV.U32 R163, RZ, RZ, R156 ;  /* 0x000000ffffa37224 */ /* 0x000fe200078e009c */
[----:B------:R-:W-:Y:S01]  /*168e0*/  MOV R156, R157 ;  /* 0x0000009d009c7202 */ /* 0x000fe20000000f00 */
[----:B------:R3:W-:Y:S01]  /*168f0*/  MUFU.EX2 R25, R0 ;  /* 0x0000000000197308 */ /* 0x0007e20000000800 */
        /* <DEDUP_REMOVED lines=9> */
[----:B------:R-:W-:Y:S01]  /*16990*/  MOV R130, R131 ;  /* 0x0000008300827202 */ /* 0x000fe20000000f00 */
[----:B---3--:R-:W-:Y:S01]  /*169a0*/  FFMA.FTZ R0, R162, UR4, -R3 ;  /* 0x00000004a2007c23 */ /* 0x008fe20008010803 */
        /* <DEDUP_REMOVED lines=14> */
[----:B------:R-:W-:-:S02]  /*16a90*/  MOV R117, R118 ;  /* 0x0000007600757202 */ /* 0x000fc40000000f00 */
[----:B------:R-:W-:Y:S01]  /*16aa0*/  MOV R129, R130 ;  /* 0x0000008200817202 */ /* 0x000fe20000000f00 */
[----:B-1----:R-:W-:Y:S01]  /*16ab0*/  HMMA.16816.F32.BF16 R120, R4, R28, R184 ;  /* 0x0000001c0478723c */ /* 0x002fe200000418b8 */
[----:B------:R-:W-:Y:S01]  /*16ac0*/  MOV R118, R119 ;  /* 0x0000007700767202 */ /* 0x000fe20000000f00 */
[----:B------:R-:W-:Y:S01]  /*16ad0*/  IMAD.MOV.U32 R119, RZ, RZ, R80 ;  /* 0x000000ffff777224 */ /* 0x000fe200078e0050 */
[----:B------:R-:W-:Y:S01]  /*16ae0*/  MOV R130, R131 ;  /* 0x0000008300827202 */ /* 0x000fe20000000f00 */
[----:B------:R-:W-:Y:S01]  /*16af0*/  IMAD.MOV.U32 R131, RZ, RZ, R116 ;  /* 0x000000ffff837224 */ /* 0x000fe200078e0074 */
[----:B------:R-:W-:-:S03]  /*16b00*/  MOV R186, R163 ;  /* 0x000000a300ba7202 */ /* 0x000fc60000000f00 */
[-C--:B------:R-:W-:Y:S01]  /*16b10*/  HMMA.16816.F32.BF16 R196, R4, R20.reuse, R196 ;  /* 0x0000001404c4723c */ /* 0x080fe200000418c4 */
[----:B------:R-:W-:Y:S01]  /*16b20*/  MOV R80, R81 ;  /* 0x0000005100507202 */ /* 0x000fe20000000f00 */
[----:B------:R-:W-:Y:S01]  /*16b30*/  IMAD.MOV.U32 R160, RZ, RZ, R157 ;  /* 0x000000ffffa07224 */ /* 0x000fe200078e009d */
[----:B------:R-:W-:Y:S01]  /*16b40*/  MOV R81, R82 ;  /* 0x0000005200517202 */ /* 0x000fe20000000f00 */
[----:B------:R-:W-:Y:S02]  /*16b50*/  IMAD.MOV.U32 R161, RZ, RZ, R128 ;  /* 0x000000ffffa17224 */ /* 0x000fe400078e0080 */
[----:B---3--:R-:W-:Y:S01]  /*16b60*/  FFMA.FTZ R0, R162, UR4, -R32 ;  /* 0x00000004a2007c23 */ /* 0x008fe20008010820 */
[----:B------:R-:W-:Y:S01]  /*16b70*/  MOV R116, R117 ;  /* 0x0000007500747202 */ /* 0x000fe20000000f00 */
[----:B------:R-:W-:Y:S01]  /*16b80*/  IMAD.MOV.U32 R82, RZ, RZ, R83 ;  /* 0x000000ffff527224 */ /* 0x000fe200078e0053 */
[----:B------:R-:W-:Y:S01]  /*16b90*/  HMMA.16816.F32.BF16 R192, R8, R20, R192 ;  /* 0x0000001408c0723c */ /* 0x000fe200000418c0 */
[----:B------:R-:W-:Y:S01]  /*16ba0*/  MOV R117, R118 ;  /* 0x0000007600757202 */ /* 0x000fe20000000f00 */
[----:B------:R-:W-:Y:S01]  /*16bb0*/  IMAD.MOV.U32 R118, RZ, RZ, R119 ;  /* 0x000000ffff767224 */ /* 0x000fe200078e0077 */
[----:B------:R-:W-:Y:S01]  /*16bc0*/  MOV R83, R98 ;  /* 0x0000006200537202 */ /* 0x000fe20000000f00 */
[----:B------:R1:W-:Y:S01]  /*16bd0*/  MUFU.EX2 R20, R0 ;  /* 0x0000000000147308 */ /* 0x0003e20000000800 */
[----:B------:R-:W-:Y:S01]  /*16be0*/  MOV R119, R80 ;  /* 0x0000005000777202 */ /* 0x000fe20000000f00 */
[----:B------:R3:W5:Y:S01]  /*16bf0*/  LDL.LU R143, [R1+0xb4] ;  /* 0x0000b400018f7983 */ /* 0x0007620000300800 */
        /* <DEDUP_REMOVED lines=8> */
[----:B-1----:R-:W-:Y:S01]  /*16c80*/  FFMA.FTZ R0, R186, UR4, -R32 ;  /* 0x00000004ba007c23 */ /* 0x002fe20008010820 */
[----:B------:R-:W-:-:S03]  /*16c90*/  MOV R163, R159 ;  /* 0x0000009f00a37202 */ /* 0x000fc60000000f00 */
[----:B------:R1:W3:Y:S01]  /*16ca0*/  MUFU.EX2 R21, R0 ;  /* 0x0000000000157308 */ /* 0x0002e20000000800 */
[----:B------:R-:W-:Y:S02]  /*16cb0*/  MOV R159, R80 ;  /* 0x00000050009f7202 */ /* 0x000fe40000000f00 */
[----:B------:R-:W-:Y:S01]  /*16cc0*/  MOV R80, R81 ;  /* 0x0000005100507202 */ /* 0x000fe20000000f00 */
[----:B------:R-:W-:Y:S02]  /*16cd0*/  IMAD.MOV.U32 R81, RZ, RZ, R82 ;  /* 0x000000ffff517224 */ /* 0x000fe400078e0052 */
[----:B-1----:R-:W-:Y:S01]  /*16ce0*/  FFMA.FTZ R0, R187, UR4, -R32 ;  /* 0x00000004bb007c23 */ /* 0x002fe20008010820 */
[----:B------:R-:W-:Y:S01]  /*16cf0*/  IMAD.MOV.U32 R187, RZ, RZ, R160 ;  /* 0x000000ffffbb7224 */ /* 0x000fe200078e00a0 */
[----:B------:R-:W-:Y:S02]  /*16d00*/  MOV R160, R161 ;  /* 0x000000a100a07202 */ /* 0x000fe40000000f00 */
        /* <DEDUP_REMOVED lines=8> */
[----:B------:R-:W-:-:S06]  /*16d90*/  IMAD.MOV.U32 R185, RZ, RZ, R134 ;  /* 0x000000ffffb97224 */ /* 0x000fcc00078e0086 */
[----:B------:R-:W-:Y:S01]  /*16da0*/  HMMA.16816.F32.BF16 R84, R8, R12, R136 ;  /* 0x0000000c0854723c */ /* 0x000fe20000041888 */
[----:B------:R-:W-:Y:S01]  /*16db0*/  FFMA.FTZ R12, R149, UR4, -R34 ;  /* 0x00000004950c7c23 */ /* 0x000fe20008010822 */
[----:B--2---:R-:W-:Y:S02]  /*16dc0*/  MOV R98, R135 ;  /* 0x0000008700627202 */ /* 0x004fe40000000f00 */
[----:B------:R1:W5:Y:S02]  /*16dd0*/  LDL.LU R135, [R1+0xb0] ;  /* 0x0000b00001877983 */ /* 0x0003640000300800 */
[----:B------:R-:W-:Y:S01]  /*16de0*/  MOV R83, R98 ;  /* 0x0000006200537202 */ /* 0x000fe20000000f00 */
[----:B------:R-:W-:Y:S02]  /*16df0*/  IMAD.MOV.U32 R98, RZ, RZ, R133 ;  /* 0x000000ffff627224 */ /* 0x000fe400078e0085 */
        /* <DEDUP_REMOVED lines=15> */
[----:B------:R-:W2:Y:S04]  /*16ef0*/  LDL.LU R190, [R1+0x80] ;  /* 0x0000800001be7983 */ /* 0x000ea80000300800 */
[----:B------:R1:W5:Y:S04]  /*16f00*/  LDL.LU R134, [R1+0xa8] ;  /* 0x0000a80001867983 */ /* 0x0003680000300800 */
[----:B------:R-:W2:Y:S01]  /*16f10*/  LDL.LU R149, [R1+0x68] ;  /* 0x0000680001957983 */ /* 0x000ea20000300800 */
[----:B------:R-:W-:Y:S01]  /*16f20*/  IMAD.MOV.U32 R130, RZ, RZ, R116 ;  /* 0x000000ffff827224 */ /* 0x000fe200078e0074 */
[----:B------:R-:W-:Y:S01]  /*16f30*/  MOV R129, R117 ;  /* 0x0000007500817202 */ /* 0x000fe20000000f00 */
[----:B------:R-:W-:Y:S01]  /*16f40*/  HMMA.16816.F32.BF16 R68, R8, R16, R152 ;  /* 0x000000100844723c */ /* 0x000fe20000041898 */
[----:B------:R-:W-:-:S07]  /*16f50*/  MOV R128, R118 ;  /* 0x0000007600807202 */ /* 0x000fce0000000f00 */
[C---:B------:R-:W-:Y:S08]  /*16f60*/  HMMA.16816.F32.BF16 R136, R8.reuse, R14, R124 ;  /* 0x0000000e0888723c */ /* 0x040ff0000004187c */
        /* <DEDUP_REMOVED lines=11> */
[----:B------:R1:W-:Y:S01]  /*17020*/  MUFU.EX2 R19, R0 ;  /* 0x0000000000137308 */ /* 0x0003e20000000800 */
[----:B------:R-:W-:Y:S01]  /*17030*/  MOV R184, R188 ;  /* 0x000000bc00b87202 */ /* 0x000fe20000000f00 */
[----:B------:R-:W1:Y:S01]  /*17040*/  LDSM.16.MT88.4 R156, [R35+0xd800] ;  /* 0x00d80000239c783b */ /* 0x000e620000004200 */
[----:B------:R-:W-:Y:S02]  /*17050*/  MOV R186, R191 ;  /* 0x000000bf00ba7202 */ /* 0x000fe40000000f00 */
[----:B----4-:R-:W-:Y:S01]  /*17060*/  F2FP.BF16.F32.PACK_AB R124, R23, R22 ;  /* 0x00000016177c723e */ /* 0x010fe200000010ff */
[----:B------:R-:W-:Y:S01]  /*17070*/  HMMA.16816.F32.BF16 R52, R4, R30, R172 ;  /* 0x0000001e0434723c */ /* 0x000fe200000418ac */
[----:B---3--:R-:W-:Y:S01]  /*17080*/  F2FP.BF16.F32.PACK_AB R125, R21, R20 ;  /* 0x00000014157d723e */ /* 0x008fe200000010ff */
[----:B------:R-:W-:Y:S01]  /*17090*/  LDSM.16.MT88.4 R112, [R36+0x3800] ;  /* 0x003800002470783b */ /* 0x000fe20000004200 */
[----:B------:R-:W-:-:S03]  /*170a0*/  F2FP.BF16.F32.PACK_AB R126, R24, R25 ;  /* 0x00000019187e723e */ /* 0x000fc600000010ff */
[----:B------:R-:W-:Y:S01]  /*170b0*/  LDSM.16.MT88.4 R80, [R35+0xf800] ;  /* 0x00f800002350783b */ /* 0x000fe20000004200 */
[----:B--2---:R-:W-:Y:S01]  /*170c0*/  FFMA.FTZ R11, R149, UR4, -R34 ;  /* 0x00000004950b7c23 */ /* 0x004fe20008010822 */
[----:B-1----:R-:W-:Y:S02]  /*170d0*/  FFMA.FTZ R0, R187, UR4, -R32 ;  /* 0x00000004bb007c23 */ /* 0x002fe40008010820 */
[----:B------:R-:W2:Y:S01]  /*170e0*/  LDL.LU R149, [R1+0x64] ;  /* 0x0000640001957983 */ /* 0x000ea20000300800 */
[----:B------:R-:W-:Y:S01]  /*170f0*/  MOV R4, R96 ;  /* 0x0000006000047202 */ /* 0x000fe20000000f00 */
[----:B------:R-:W-:Y:S01]  /*17100*/  IMAD.MOV.U32 R6, RZ, RZ, R98 ;  /* 0x000000ffff067224 */ /* 0x000fe200078e0062 */
[----:B------:R-:W-:Y:S01]  /*17110*/  MOV R5, R97 ;  /* 0x0000006100057202 */ /* 0x000fe20000000f00 */
[----:B------:R-:W-:Y:S01]  /*17120*/  LDSM.16.MT88.4 R172, [R42+0xd800] ;  /* 0x00d800002aac783b */ /* 0x000fe20000004200 */
[----:B--2---:R-:W-:-:S03]  /*17130*/  FFMA.FTZ R10, R149, UR4, -R34 ;  /* 0x00000004950a7c23 */ /* 0x004fc60008010822 */
[----:B------:R-:W2:Y:S02]  /*17140*/  LDL.LU R149, [R1+0x60] ;  /* 0x0000600001957983 */ /* 0x000ea40000300800 */
[----:B--2---:R-:W-:Y:S01]  /*17150*/  FFMA.FTZ R3, R149, UR4, -R34 ;  /* 0x0000000495037c23 */ /* 0x004fe20008010822 */
        /* <DEDUP_REMOVED lines=13> */
[----:B------:R-:W2:Y:S04]  /*17230*/  LDL.LU R2, [R1+0x5c] ;  /* 0x00005c0001027983 */ /* 0x000ea80000300800 */
[----:B------:R-:W3:Y:S02]  /*17240*/  LDL.LU R148, [R1+0x58] ;  /* 0x0000580001947983 */ /* 0x000ee40000300800 */
[----:B---3--:R-:W-:-:S02]  /*17250*/  FFMA.FTZ R9, R148, UR4, -R33 ;  /* 0x0000000494097c23 */ /* 0x008fc40008010821 */
[----:B------:R-:W3:Y:S01]  /*17260*/  LDL.LU R148, [R1+0x54] ;  /* 0x0000540001947983 */ /* 0x000ee20000300800 */
[----:B------:R-:W-:-:S03]  /*17270*/  MOV R187, R190 ;  /* 0x000000be00bb7202 */ /* 0x000fc60000000f00 */
[----:B------:R1:W4:Y:S01]  /*17280*/  LDSM.16.MT88.4 R188, [R36+0x1800] ;  /* 0x0018000024bc783b */ /* 0x0003220000004200 */
[----:B------:R-:W2:Y:S01]  /*17290*/  MUFU.EX2 R18, R0 ;  /* 0x0000000000127308 */ /* 0x000ea20000000800 */
[----:B------:R-:W-:Y:S01]  /*172a0*/  MOV R27, R149 ;  /* 0x00000095001b7202 */ /* 0x000fe20000000f00 */
[----:B---3--:R-:W-:Y:S02]  /*172b0*/  FFMA.FTZ R8, R148, UR4, -R33 ;  /* 0x0000000494087c23 */ /* 0x008fe40008010821 */
[----:B------:R-:W3:Y:S01]  /*172c0*/  LDL.LU R148, [R1+0x50] ;  /* 0x0000500001947983 */ /* 0x000ee20000300800 */
[----:B--2---:R-:W-:Y:S02]  /*172d0*/  F2FP.BF16.F32.PACK_AB R127, R18, R19 ;  /* 0x00000013127f723e */ /* 0x004fe400000010ff */
[----:B------:R-:W-:Y:S01]  /*172e0*/  MOV R149, R151 ;  /* 0x0000009700957202 */ /* 0x000fe20000000f00 */
[----:B------:R-:W-:Y:S01]  /*172f0*/  IMAD.MOV.U32 R151, RZ, RZ, R17 ;  /* 0x000000ffff977224 */ /* 0x000fe200078e0011 */
[----:B------:R-:W-:Y:S01]  /*17300*/  MOV R17, R153 ;  /* 0x0000009900117202 */ /* 0x000fe20000000f00 */
[----:B------:R-:W-:Y:S01]  /*17310*/  IMAD.MOV.U32 R26, RZ, RZ, R150 ;  /* 0x000000ffff1a7224 */ /* 0x000fe200078e0096 */
[----:B------:R-:W-:Y:S01]  /*17320*/  MOV R32, R144 ;  /* 0x0000009000207202 */ /* 0x000fe20000000f00 */
[----:B------:R-:W-:Y:S01]  /*17330*/  IMAD.MOV.U32 R31, RZ, RZ, R145 ;  /* 0x000000ffff1f7224 */ /* 0x000fe200078e0091 */
[----:B------:R-:W-:-:S02]  /*17340*/  MOV R30, R146 ;  /* 0x00000092001e7202 */ /* 0x000fc40000000f00 */
[----:B-1----:R-:W-:Y:S01]  /*17350*/  MOV R36, R147 ;  /* 0x0000009300247202 */ /* 0x002fe20000000f00 */
[----:B------:R-:W-:Y:S01]  /*17360*/  IMAD.MOV.U32 R29, RZ, RZ, R154 ;  /* 0x000000ffff1d7224 */ /* 0x000fe200078e009a */
[----:B------:R-:W-:Y:S01]  /*17370*/  MOV R150, R16 ;  /* 0x0000001000967202 */ /* 0x000fe20000000f00 */
[----:B------:R-:W-:Y:S01]  /*17380*/  HMMA.16816.F32.BF16 R144, R124, R156, R180 ;  /* 0x0000009c7c90723c */ /* 0x000fe200000418b4 */
[----:B------:R-:W-:Y:S02]  /*17390*/  MOV R16, R152 ;  /* 0x0000009800107202 */ /* 0x000fe40000000f00 */
[----:B------:R-:W-:Y:S01]  /*173a0*/  MOV R28, R155 ;  /* 0x0000009b001c7202 */ /* 0x000fe20000000f00 */
[----:B------:R-:W-:-:S04]  /*173b0*/  FFMA.FTZ R2, R2, UR4, -R33 ;  /* 0x0000000402027c23 */ /* 0x000fc80008010821 */
[----:B----4-:R-:W-:Y:S01]  /*173c0*/  HMMA.16816.F32.BF16 R180, R124, R188, R60 ;  /* 0x000000bc7cb4723c */ /* 0x010fe2000004183c */
        /* <DEDUP_REMOVED lines=8> */
[----:B------:R-:W-:Y:S02]  /*17450*/  IMAD.MOV.U32 R34, RZ, RZ, R239 ;  /* 0x000000ffff227224 */ /* 0x000fe400078e00ef */
[----:B------:R1:W5:Y:S01]  /*17460*/  LDL.LU R239, [R1+0xa4] ;  /* 0x0000a40001ef7983 */ /* 0x0003620000300800 */
[----:B---3--:R-:W-:Y:S01]  /*17470*/  FFMA.FTZ R0, R148, UR4, -R33 ;  /* 0x0000000494007c23 */ /* 0x008fe20008010821 */
[----:B------:R-:W-:Y:S02]  /*17480*/  MOV R33, R233 ;  /* 0x000000e900217202 */ /* 0x000fe40000000f00 */
[----:B------:R1:W5:Y:S01]  /*17490*/  LDL.LU R233, [R1+0xa0] ;  /* 0x0000a00001e97983 */ /* 0x0003620000300800 */
[----:B------:R2:W-:Y:S02]  /*174a0*/  MUFU.EX2 R15, R0 ;  /* 0x00000000000f7308 */ /* 0x0005e40000000800 */
[----:B--2---:R-:W-:Y:S01]  /*174b0*/  FFMA.FTZ R0, R62, R40, R61 ;  /* 0x000000283e007223 */ /* 0x004fe2000001003d */
        /* <DEDUP_REMOVED lines=16> */
[----:B------:R-:W2:Y:S01]  /*175c0*/  LDL.LU R130, [R1+0x78] ;  /* 0x0000780001827983 */ /* 0x000ea20000300800 */
[----:B------:R-:W-:-:S03]  /*175d0*/  MOV R129, R131 ;  /* 0x0000008300817202 */ /* 0x000fc60000000f00 */
[----:B------:R-:W3:Y:S01]  /*175e0*/  LDL.LU R131, [R1+0x74] ;  /* 0x0000740001837983 */ /* 0x000ee20000300800 */
[----:B------:R-:W-:Y:S01]  /*175f0*/  MOV R7, R99 ;  /* 0x0000006300077202 */ /* 0x000fe20000000f00 */
[----:B------:R-:W-:Y:S01]  /*17600*/  IMAD.MOV.U32 R150, RZ, RZ, R6 ;  /* 0x000000ffff967224 */ /* 0x000fe200078e0006 */
[----:B------:R-:W-:Y:S01]  /*17610*/  MOV R148, R4 ;  /* 0x0000000400947202 */ /* 0x000fe20000000f00 */
[----:B------:R4:W-:Y:S01]  /*17620*/  LDSM.16.MT88.4 R96, [R42+0xf800] ;  /* 0x00f800002a60783b */ /* 0x0009e20000004200 */
[----:B------:R-:W-:Y:S02]  /*17630*/  MOV R149, R5 ;  /* 0x0000000500957202 */ /* 0x000fe40000000f00 */
[----:B------:R-:W-:Y:S02]  /*17640*/  MOV R151, R7 ;  /* 0x0000000700977202 */ /* 0x000fe40000000f00 */
[----:B------:R-:W1:Y:S01]  /*17650*/  LDSM.16.MT88.4 R4, [R41+0x3800] ;  /* 0x003800002904783b */ /* 0x000e620000004200 */
[----:B------:R-:W-:Y:S08]  /*17660*/  MUFU.EX2 R12, R12 ;  /* 0x0000000c000c7308 */ /* 0x000ff00000000800 */
[----:B------:R-:W1:Y:S08]  /*17670*/  MUFU.EX2 R14, R11 ;  /* 0x0000000b000e7308 */ /* 0x000e700000000800 */
[----:B------:R1:W-:Y:S01]  /*17680*/  MUFU.EX2 R17, R3 ;  /* 0x0000000300117308 */ /* 0x0003e20000000800 */
[----:B----4-:R-:W-:-:S07]  /*17690*/  MOV R42, R16 ;  /* 0x00000010002a7202 */ /* 0x010fce0000000f00 */
[----:B------:R-:W-:Y:S08]  /*176a0*/  MUFU.EX2 R16, R10 ;  /* 0x0000000a00107308 */ /* 0x000ff00000000800 */
[----:B------:R-:W-:Y:S08]  /*176b0*/  MUFU.EX2 R2, R2 ;  /* 0x0000000200027308 */ /* 0x000ff00000000800 */
[----:B------:R-:W4:Y:S08]  /*176c0*/  MUFU.EX2 R9, R9 ;  /* 0x0000000900097308 */ /* 0x000f300000000800 */
[----:B------:R2:W3:Y:S01]  /*176d0*/  MUFU.EX2 R13, R8 ;  /* 0x00000008000d7308 */ /* 0x0004e20000000800 */
[----:B-1----:R-:W-:Y:S01]  /*176e0*/  FFMA.FTZ R3, R62, R39, R61 ;  /* 0x000000273e037223 */ /* 0x002fe2000001003d */
        /* <DEDUP_REMOVED lines=13> */
[----:B------:R-:W-:Y:S01]  /*177c0*/  HMMA.16816.F32.BF16 R184, R124, R190, R56 ;  /* 0x000000be7cb8723c */ /* 0x000fe20000041838 */
[----:B------:R-:W-:Y:S01]  /*177d0*/  MOV R28, R26 ;  /* 0x0000001a001c7202 */ /* 0x000fe20000000f00 */
[----:B------:R-:W-:Y:S01]  /*177e0*/  IMAD.MOV.U32 R26, RZ, RZ, R128 ;  /* 0x000000ffff1a7224 */ /* 0x000fe200078e0080 */
[----:B------:R-:W-:-:S02]  /*177f0*/  MOV R29, R129 ;  /* 0x00000081001d7202 */ /* 0x000fc40000000f00 */
[----:B------:R-:W-:Y:S02]  /*17800*/  F2FP.BF16.F32.PACK_AB R128, R14, R12 ;  /* 0x0000000c0e80723e */ /* 0x000fe400000010ff */
[----:B----4-:R-:W-:Y:S02]  /*17810*/  F2FP.BF16.F32.PACK_AB R129, R9, R2 ;  /* 0x000000020981723e */ /* 0x010fe400000010ff */
[----:B------:R-:W-:Y:S01]  /*17820*/  MOV R57, R61 ;  /* 0x0000003d00397202 */ /* 0x000fe20000000f00 */
[----:B------:R-:W-:Y:S01]  /*17830*/  IMAD.MOV.U32 R58, RZ, RZ, R62 ;  /* 0x000000ffff3a7224 */ /* 0x000fe200078e003e */
[----:B------:R-:W-:Y:S02]  /*17840*/  MOV R59, R63 ;  /* 0x0000003f003b7202 */ /* 0x000fe40000000f00 */
[----:B------:R-:W-:Y:S01]  /*17850*/  MOV R60, R176 ;  /* 0x000000b0003c7202 */ /* 0x000fe20000000f00 */
[----:B------:R-:W-:Y:S01]  /*17860*/  IMAD.MOV.U32 R61, RZ, RZ, R177 ;  /* 0x000000ffff3d7224 */ /* 0x000fe200078e00b1 */
[----:B------:R-:W-:Y:S01]  /*17870*/  MOV R62, R178 ;  /* 0x000000b2003e7202 */ /* 0x000fe20000000f00 */
[----:B------:R-:W-:Y:S01]  /*17880*/  FADD.FTZ R0, R57, R0 ;  /* 0x0000000039007221 */ /* 0x000fe20000010000 */
[----:B------:R-:W-:Y:S01]  /*17890*/  MOV R63, R179 ;  /* 0x000000b3003f7202 */ /* 0x000fe20000000f00 */
[----:B------:R-:W-:Y:S01]  /*178a0*/  FADD.FTZ R3, R58, R3 ;  /* 0x000000033a037221 */ /* 0x000fe20000010000 */
[----:B------:R-:W-:Y:S01]  /*178b0*/  HMMA.16816.F32.BF16 R104, R124, R112, R104 ;  /* 0x000000707c68723c */ /* 0x000fe20000041868 */
[----:B------:R-:W-:-:S07]  /*178c0*/  FADD.FTZ R11, R61, R0 ;  /* 0x000000003d0b7221 */ /* 0x000fce0000010000 */
[----:B------:R-:W-:Y:S01]  /*178d0*/  HMMA.16816.F32.BF16 R108, R124, R114, R108 ;  /* 0x000000727c6c723c */ /* 0x000fe2000004186c */
[----:B------:R-:W-:-:S07]  /*178e0*/  FADD.FTZ R11, R34, R11 ;  /* 0x0000000b220b7221 */ /* 0x000fce0000010000 */
        /* <DEDUP_REMOVED lines=10> */
[----:B------:R-:W1:Y:S01]  /*17990*/  S2R R234, SR_TID.X ;  /* 0x0000000000ea7919 */ /* 0x000e620000002100 */
[----:B------:R-:W-:Y:S01]  /*179a0*/  UIADD3 UR6, UPT, UPT, UR20, -0x4, URZ ;  /* 0xfffffffc14067890 */ /* 0x000fe2000fffe0ff */
[----:B--2---:R-:W-:Y:S01]  /*179b0*/  FFMA.FTZ R8, R130, R38, R232 ;  /* 0x0000002682087223 */ /* 0x004fe200000100e8 */
[----:B------:R-:W-:Y:S01]  /*179c0*/  F2FP.BF16.F32.PACK_AB R130, R17, R16 ;  /* 0x000000101182723e */ /* 0x000fe200000010ff */
[----:B------:R2:W5:Y:S01]  /*179d0*/  LDL.LU R232, [R1+0x9c] ;  /* 0x00009c0001e87983 */ /* 0x0005620000300800 */
[----:B---3--:R-:W-:Y:S01]  /*179e0*/  FFMA.FTZ R10, R131, R37, R230 ;  /* 0x00000025830a7223 */ /* 0x008fe200000100e6 */
[----:B------:R-:W-:Y:S01]  /*179f0*/  F2FP.BF16.F32.PACK_AB R131, R15, R13 ;  /* 0x0000000d0f83723e */ /* 0x000fe200000010ff */
[----:B------:R-:W-:Y:S01]  /*17a00*/  FADD.FTZ R8, R59, R8 ;  /* 0x000000083b087221 */ /* 0x000fe20000010000 */
[----:B------:R2:W5:Y:S01]  /*17a10*/  LDL.LU R230, [R1+0x98] ;  /* 0x0000980001e67983 */ /* 0x0005620000300800 */
[----:B------:R-:W-:-:S04]  /*17a20*/  FADD.FTZ R10, R60, R10 ;  /* 0x0000000a3c0a7221 */ /* 0x000fc80000010000 */
[----:B------:R-:W-:Y:S01]  /*17a30*/  HMMA.16816.F32.BF16 R100, R128, R112, R100 ;  /* 0x000000708064723c */ /* 0x000fe20000041864 */
[----:B------:R-:W-:-:S07]  /*17a40*/  FADD.FTZ R0, R33, R10 ;  /* 0x0000000a21007221 */ /* 0x000fce0000010000 */
[C---:B------:R-:W-:Y:S08]  /*17a50*/  HMMA.16816.F32.BF16 R112, R128.reuse, R114, R116 ;  /* 0x000000728070723c */ /* 0x040ff00000041874 */
[----:B------:R-:W-:Y:S01]  /*17a60*/  HMMA.16816.F32.BF16 R116, R128, R4, R48 ;  /* 0x000000048074723c */ /* 0x000fe20000041830 */
[----:B------:R-:W-:Y:S01]  /*17a70*/  FADD.FTZ R4, R62, R3 ;  /* 0x000000033e047221 */ /* 0x000fe20000010000 */
[----:B------:R-:W-:Y:S01]  /*17a80*/  FADD.FTZ R3, R63, R8 ;  /* 0x000000083f037221 */ /* 0x000fe20000010000 */
[----:B------:R-:W-:-:S02]  /*17a90*/  FADD.FTZ R5, R35, R0 ;  /* 0x0000000023057221 */ /* 0x000fc40000010000 */
[----:B------:R-:W-:Y:S01]  /*17aa0*/  FADD.FTZ R10, R36, R4 ;  /* 0x00000004240a7221 */ /* 0x000fe20000010000 */
[----:B------:R-:W-:Y:S01]  /*17ab0*/  FADD.FTZ R8, R42, R3 ;  /* 0x000000032a087221 */ /* 0x000fe20000010000 */
[----:B------:R-:W-:Y:S01]  /*17ac0*/  FADD.FTZ R4, R30, R11 ;  /* 0x0000000b1e047221 */ /* 0x000fe20000010000 */
[----:B------:R-:W-:Y:S01]  /*17ad0*/  HMMA.16816.F32.BF16 R148, R128, R156, R148 ;  /* 0x0000009c8094723c */ /* 0x000fe20000041894 */
[----:B------:R-:W-:Y:S01]  /*17ae0*/  FADD.FTZ R3, R31, R10 ;  /* 0x0000000a1f037221 */ /* 0x000fe20000010000 */
[----:B------:R-:W-:Y:S01]  /*17af0*/  FADD.FTZ R0, R238, R8 ;  /* 0x00000008ee007221 */ /* 0x000fe20000010000 */
[----:B------:R-:W-:-:S05]  /*17b00*/  FADD.FTZ R5, R228, R5 ;  /* 0x00000005e4057221 */ /* 0x000fca0000010000 */
        /* <DEDUP_REMOVED lines=57> */
[----:B------:R2:W-:Y:S04]  /*17ea0*/  STL [R1+0x80], R3 ;  /* 0x0000800301007387 */ /* 0x0005e80000100800 */
[----:B------:R2:W-:Y:S04]  /*17eb0*/  STL [R1+0x74], R0 ;  /* 0x0000740001007387 */ /* 0x0005e80000100800 */
[----:B-1----:R2:W-:Y:S02]  /*17ec0*/  STL [R1+0x78], R2 ;  /* 0x0000780201007387 */ /* 0x0025e40000100800 */
.L_x_347:
[----:B------:R-:W-:-:S09]  /*17ed0*/  UISETP.GE.AND UP0, UPT, UR6, URZ, UPT ;  /* 0x000000ff0600728c */ /* 0x000fd2000bf06270 */
[----:B------:R-:W-:Y:S05]  /*17ee0*/  BRA.U !UP0, `(.L_x_350) ;  /* 0x0000004d087c7547 */ /* 0x000fea000b800000 */
[----:B--2---:R-:W2:Y:S01]  /*17ef0*/  LDL.LU R4, [R1+0x94] ;  /* 0x0000940001047983 */ /* 0x004ea20000300800 */
[----:B------:R-:W-:Y:S01]  /*17f00*/  SHF.R.U32.HI R228, RZ, 0x1, R234 ;  /* 0x00000001ffe47819 */ /* 0x000fe200000116ea */
[----:B------:R-:W1:Y:S01]  /*17f10*/  LDC.64 R6, c[0x0][0x3c0] ;  /* 0x0000f000ff067b82 */ /* 0x000e620000000a00 */
[----:B------:R-:W3:Y:S01]  /*17f20*/  LDCU UR4, c[0x0][0x440] ;  /* 0x00008800ff0477ac */ /* 0x000ee20008000800 */
[----:B------:R-:W4:Y:S01]  /*17f30*/  S2R R234, SR_TID.X ;  /* 0x0000000000ea7919 */ /* 0x000f220000002100 */
[----:B------:R-:W-:Y:S01]  /*17f40*/  IMAD.MOV.U32 R229, RZ, RZ, 0x20 ;  /* 0x00000020ffe57424 */ /* 0x000fe200078e00ff */
[----:B-----5:R-:W-:Y:S01]  /*17f50*/  MOV R142, R133 ;  /* 0x00000085008e7202 */ /* 0x020fe20000000f00 */
[----:B------:R-:W-:Y:S01]  /*17f60*/  IMAD.MOV.U32 R231, RZ, RZ, 0x20 ;  /* 0x00000020ffe77424 */ /* 0x000fe200078e00ff */
[----:B------:R-:W-:Y:S01]  /*17f70*/  MOV R237, 0x40 ;  /* 0x0000004000ed7802 */ /* 0x000fe20000000f00 */
[----:B------:R-:W-:Y:S01]  /*17f80*/  IMAD.MOV.U32 R140, RZ, RZ, R143 ;  /* 0x000000ffff8c7224 */ /* 0x000fe200078e008f */
[----:B------:R-:W4:Y:S01]  /*17f90*/  S2UR UR8, SR_CgaCtaId ;  /* 0x00000000000879c3 */ /* 0x000f220000008800 */
[----:B------:R-:W-:Y:S01]  /*17fa0*/  IMAD.MOV.U32 R132, RZ, RZ, R135 ;  /* 0x000000ffff847224 */ /* 0x000fe200078e0087 */
[----:B------:R-:W-:Y:S01]  /*17fb0*/  UMOV UR9, 0x400 ;  /* 0x0000040000097882 */ /* 0x000fe20000000000 */
[----:B------:R-:W-:Y:S01]  /*17fc0*/  IMAD.MOV.U32 R141, RZ, RZ, R134 ;  /* 0x000000ffff8d7224 */ /* 0x000fe200078e0086 */
[----:B------:R-:W1:Y:S01]  /*17fd0*/  LDCU UR10, c[0x0][0x440] ;  /* 0x00008800ff0a77ac */ /* 0x000e620008000800 */
[----:B------:R-:W1:Y:S01]  /*17fe0*/  LDCU UR7, c[0x0][0x50c] ;  /* 0x0000a180ff0777ac */ /* 0x000e620008000800 */
[----:B---3--:R-:W-:Y:S01]  /*17ff0*/  ISETP.GE.AND P1, PT, R230, UR4, PT ;  /* 0x00000004e6007c0c */ /* 0x008fe2000bf26270 */
[----:B------:R-:W3:Y:S01]  /*18000*/  LDCU UR4, c[0x0][0x45c] ;  /* 0x00008b80ff0477ac */ /* 0x000ee20008000800 */
[----:B-1----:R-:W-:Y:S01]  /*18010*/  IMAD.MOV.U32 R2, RZ, RZ, R7 ;  /* 0x000000ffff027224 */ /* 0x002fe200078e0007 */
[----:B------:R-:W-:Y:S01]  /*18020*/  STL.64 [R1+0x38], R6 ;  /* 0x0000380601007387 */ /* 0x000fe20000100a00 */
[----:B------:R-:W-:-:S05]  /*18030*/  IMAD.MOV.U32 R0, RZ, RZ, R6 ;  /* 0x000000ffff007224 */ /* 0x000fca00078e0006 */
[C---:B------:R-:W-:Y:S01]  /*18040*/  SHF.L.U64.HI R2, R0.reuse, 0x4, R2 ;  /* 0x0000000400027819 */ /* 0x040fe20000010202 */
[----:B------:R-:W-:Y:S01]  /*18050*/  IMAD.SHL.U32 R0, R0, 0x10, RZ ;  /* 0x0000001000007824 */ /* 0x000fe200078e00ff */
[----:B----4-:R-:W-:Y:S01]  /*18060*/  ULEA UR8, UR8, UR9, 0x18 ;  /* 0x0000000908087291 */ /* 0x010fe2000f8ec0ff */
[C---:B------:R-:W-:Y:S01]  /*18070*/  IMAD.SHL.U32 R3, R234.reuse, 0x40, RZ ;  /* 0x00000040ea037824 */ /* 0x040fe200078e00ff */
[C---:B------:R-:W-:Y:S01]  /*18080*/  LOP3.LUT P2, RZ, R234.reuse, 0x2, RZ, 0xc0, !PT ;  /* 0x00000002eaff7812 */ /* 0x040fe2000784c0ff */
[----:B------:R1:W-:Y:S01]  /*18090*/  STL [R1+0x90], R2 ;  /* 0x0000900201007387 */ /* 0x0003e20000100800 */
[C---:B------:R-:W-:Y:S01]  /*180a0*/  IMAD.SHL.U32 R235, R234.reuse, 0x40, RZ ;  /* 0x00000040eaeb7824 */ /* 0x040fe200078e00ff */
[----:B------:R-:W-:Y:S02]  /*180b0*/  LOP3.LUT P0, RZ, R234, 0x2, RZ, 0xc0, !PT ;  /* 0x00000002eaff7812 */ /* 0x000fe4000780c0ff */
[----:B------:R4:W-:Y:S01]  /*180c0*/  STL [R1+0x8c], R0 ;  /* 0x00008c0001007387 */ /* 0x0009e20000100800 */
[----:B------:R-:W-:-:S02]  /*180d0*/  SEL R229, R229, 0xffffffe0, !P2 ;  /* 0xffffffe0e5e57807 */ /* 0x000fc40005000000 */
[----:B------:R-:W-:Y:S02]  /*180e0*/  SEL R231, R231, 0xffffffe0, !P0 ;  /* 0xffffffe0e7e77807 */ /* 0x000fe40004000000 */
[----:B------:R-:W-:Y:S02]  /*180f0*/  LOP3.LUT R236, R235, 0x400, RZ, 0xc0, !PT ;  /* 0x00000400ebec7812 */ /* 0x000fe400078ec0ff */
[----:B--2---:R-:W-:-:S04]  /*18100*/  LOP3.LUT R228, R4, 0x8, R228, 0x78, !PT ;  /* 0x0000000804e47812 */ /* 0x004fc800078e78e4 */
[----:B------:R-:W-:-:S04]  /*18110*/  LOP3.LUT R228, R228, 0x200, R3, 0xf8, !PT ;  /* 0x00000200e4e47812 */ /* 0x000fc800078ef803 */
[----:B------:R-:W-:-:S04]  /*18120*/  LEA R228, R228, UR5, 0x1 ;  /* 0x00000005e4e47c11 */ /* 0x000fc8000f8e08ff */
[C---:B-1----:R-:W-:Y:S01]  /*18130*/  IADD3 R2, PT, PT, R228.reuse, 0xc000, RZ ;  /* 0x0000c000e4027810 */ /* 0x042fe20007ffe0ff */
[----:B----4-:R-:W-:Y:S02]  /*18140*/  VIADD R0, R228, 0xc040 ;  /* 0x0000c040e4007836 */ /* 0x010fe40000000000 */
[----:B------:R-:W-:-:S03]  /*18150*/  IMAD.IADD R229, R229, 0x1, R228 ;  /* 0x00000001e5e57824 */ /* 0x000fc600078e02e4 */
[----:B------:R1:W-:Y:S04]  /*18160*/  STL [R1+0x84], R0 ;  /* 0x0000840001007387 */ /* 0x0003e80000100800 */
[----:B------:R1:W-:Y:S01]  /*18170*/  STL [R1+0x88], R2 ;  /* 0x0000880201007387 */ /* 0x0003e20000100800 */
[----:B---3--:R-:W-:Y:S05]  /*18180*/  BRA `(.L_x_351) ;  /* 0x0000000400447947 */ /* 0x008fea0003800000 */
.L_x_353:
[----:B------:R-:W3:Y:S01]  /*18190*/  LDL R12, [R1+0x6c] ;  /* 0x00006c00010c7983 */ /* 0x000ee20000100800 */
[----:B------:R-:W4:Y:S01]  /*181a0*/  LDC.64 R2, c[0x0][0x3b8] ;  /* 0x0000ee00ff027b82 */ /* 0x000f220000000a00 */
[----:B------:R-:W-:Y:S02]  /*181b0*/  UIADD3 UR9, UPT, UPT, UR6, -0x1, URZ ;  /* 0xffffffff06097890 */ /* 0x000fe4000fffe0ff */
[----:B------:R-:W5:Y:S04]  /*181c0*/  LDL R27, [R1+0x20] ;  /* 0x00002000011b7983 */ /* 0x000f680000100800 */
[----:B------:R-:W2:Y:S01]  /*181d0*/  LDL R26, [R1+0x1c] ;  /* 0x00001c00011a7983 */ /* 0x000ea20000100800 */
[----:B----4-:R-:W-:Y:S04]  /*181e0*/  IMAD.WIDE.U32 R4, R2, UR9, RZ ;  /* 0x0000000902047c25 */ /* 0x010fe8000f8e00ff */
[----:B------:R-:W-:Y:S02]  /*181f0*/  IMAD R7, R3, UR9, R5 ;  /* 0x0000000903077c24 */ /* 0x000fe4000f8e0205 */
[----:B------:R-:W-:Y:S01]  /*18200*/  IMAD.SHL.U32 R5, R4, 0x40, RZ ;  /* 0x0000004004057824 */ /* 0x000fe200078e00ff */
[----:B---3--:R-:W-:Y:S04]  /*18210*/  LOP3.LUT R6, R12, 0x1f8, RZ, 0xc0, !PT ;  /* 0x000001f80c067812 */ /* 0x008fe800078ec0ff */
[----:B------:R-:W-:Y:S02]  /*18220*/  LOP3.LUT R9, R6, 0x38, R234, 0x78, !PT ;  /* 0x0000003806097812 */ /* 0x000fe400078e78ea */
[-C--:B-----5:R-:W-:Y:S02]  /*18230*/  @!P1 LEA R14, P5, R5, R27.reuse, 0x1 ;  /* 0x0000001b050e9211 */ /* 0x0a0fe400078a08ff */
[----:B------:R-:W-:Y:S02]  /*18240*/  SHF.L.U64.HI R6, R4, 0x6, R7 ;  /* 0x0000000604067819 */ /* 0x000fe40000010207 */
[----:B------:R-:W-:Y:S02]  /*18250*/  LOP3.LUT R239, R9, 0x1e00, R12, 0xf8, !PT ;  /* 0x00001e0009ef7812 */ /* 0x000fe400078ef80c */
[-CC-:B--2---:R-:W-:Y:S02]  /*18260*/  @!P1 LEA.HI.X R15, R5, R26.reuse, R6.reuse, 0x1, P5 ;  /* 0x0000001a050f9211 */ /* 0x184fe400028f0c06 */
[----:B------:R-:W-:Y:S02]  /*18270*/  LEA R239, R239, UR5, 0x1 ;  /* 0x00000005efef7c11 */ /* 0x000fe4000f8e08ff */
[C---:B------:R-:W-:Y:S02]  /*18280*/  @!P4 LEA R8, P2, R5.reuse, R27, 0x1 ;  /* 0x0000001b0508c211 */ /* 0x040fe400078408ff */
[C---:B------:R-:W-:Y:S01]  /*18290*/  LEA R4, P3, R2.reuse, R5, 0x4 ;  /* 0x0000000502047211 */ /* 0x040fe200078620ff */
[----:B------:R-:W-:Y:S01]  /*182a0*/  @!PT LDS RZ, [RZ] ;  /* 0x00000000fffff984 */ /* 0x000fe20000000800 */
[----:B------:R-:W-:Y:S01]  /*182b0*/  @!PT LDS RZ, [RZ] ;  /* 0x00000000fffff984 */ /* 0x000fe20000000800 */
[----:B------:R-:W-:Y:S01]  /*182c0*/  @!PT LDS RZ, [RZ] ;  /* 0x00000000fffff984 */ /* 0x000fe20000000800 */
[----:B------:R-:W-:Y:S01]  /*182d0*/  @!P1 LDGSTS.E.BYPASS.LTC128B.128 [R239+0x8000], desc[UR22][R14.64] ;  /* 0x080000000eef9fae */ /* 0x000fe2000b981a16 */
[----:B------:R-:W-:Y:S02]  /*182e0*/  @!P4 LEA.HI.X R9, R5, R26, R6, 0x1, P2 ;  /* 0x0000001a0509c211 */ /* 0x000fe400010f0c06 */
[----:B------:R-:W-:Y:S01]  /*182f0*/  LEA.HI.X R5, R2, R6, R3, 0x4, P3 ;  /* 0x0000000602057211 */ /* 0x000fe200018f2403 */
[----:B------:R3:W-:Y:S01]  /*18300*/  @P1 STS.128 [R239+0x8000], RZ ;  /* 0x008000ffef001388 */ /* 0x0007e20000000c00 */
[----:B------:R-:W-:Y:S02]  /*18310*/  @!P1 LEA R19, P6, R4, R27, 0x1 ;  /* 0x0000001b04139211 */ /* 0x000fe400078c08ff */
[----:B------:R-:W-:Y:S01]  /*18320*/  @!P1 LEA R11, P3, R2, R4, 0x4 ;  /* 0x00000004020b9211 */ /* 0x000fe200078620ff */
[----:B------:R-:W-:Y:S01]  /*18330*/  @!PT LDS RZ, [RZ] ;  /* 0x00000000fffff984 */ /* 0x000fe20000000800 */
[----:B------:R-:W-:Y:S01]  /*18340*/  @!PT LDS RZ, [RZ] ;  /* 0x00000000fffff984 */ /* 0x000fe20000000800 */
[----:B------:R-:W-:Y:S01]  /*18350*/  @!PT LDS RZ, [RZ] ;  /* 0x00000000fffff984 */ /* 0x000fe20000000800 */
[----:B------:R2:W-:Y:S01]  /*18360*/  @!P4 LDGSTS.E.BYPASS.LTC128B.128 [R239+0xa000], desc[UR22][R8.64+0x80] ;  /* 0x0a00008008efcfae */ /* 0x0005e2000b981a16 */
[----:B------:R-:W-:Y:S02]  /*18370*/  @!P1 LEA.HI.X R16, R4, R26, R5, 0x1, P6 ;  /* 0x0000001a04109211 */ /* 0x000fe400030f0c05 */
[----:B------:R-:W-:Y:S01]  /*18380*/  @!P1 LEA.HI.X R17, R2, R5, R3, 0x4, P3 ;  /* 0x0000000502119211 */ /* 0x000fe200018f2403 */
[----:B------:R3:W-:Y:S01]  /*18390*/  @P4 STS.128 [R239+0xa000], RZ ;  /* 0x00a000ffef004388 */ /* 0x0007e20000000c00 */
[----:B------:R-:W-:Y:S02]  /*183a0*/  @!P4 LEA R6, P3, R4, R27, 0x1 ;  /* 0x0000001b0406c211 */ /* 0x000fe400078608ff */
[----:B------:R-:W-:Y:S02]  /*183b0*/  @!P4 LEA R10, P2, R2, R4, 0x4 ;  /* 0x00000004020ac211 */ /* 0x000fe400078420ff */
[----:B------:R-:W-:Y:S02]  /*183c0*/  @!P4 LEA.HI.X R7, R4, R26, R5, 0x1, P3 ;  /* 0x0000001a0407c211 */ /* 0x000fe400018f0c05 */
[C---:B------:R-:W-:Y:S02]  /*183d0*/  LEA R12, P5, R2.reuse, R4, 0x5 ;  /* 0x00000004020c7211 */ /* 0x040fe400078a28ff */
[CCC-:B------:R-:W-:Y:S02]  /*183e0*/  @!P4 LEA.HI.X R18, R2.reuse, R5.reuse, R3.reuse, 0x4, P2 ;  /* 0x000000050212c211 */ /* 0x1c0fe400010f2403 */
[----:B------:R-:W-:Y:S02]  /*183f0*/  LEA.HI.X R3, R2, R5, R3, 0x5, P5 ;  /* 0x0000000502037211 */ /* 0x000fe400028f2c03 */
[CC--:B------:R-:W-:Y:S02]  /*18400*/  @!P1 LEA R13, P5, R11.reuse, R27.reuse, 0x1 ;  /* 0x0000001b0b0d9211 */ /* 0x0c0fe400078a08ff */
[CC--:B------:R-:W-:Y:S02]  /*18410*/  @!P4 LEA R4, P2, R10.reuse, R27.reuse, 0x1 ;  /* 0x0000001b0a04c211 */ /* 0x0c0fe400078408ff */
        /* <DEDUP_REMOVED lines=40> */
.L_x_351:
[----:B------:R-:W2:Y:S01]  /*186a0*/  LDL R15, [R1+0x38] ;  /* 0x00003800010f7983 */ /* 0x000ea20000100800 */
[----:B-1-3--:R-:W-:Y:S01]  /*186b0*/  SHF.L.U32 R0, R234, 0x3, RZ ;  /* 0x00000003ea007819 */ /* 0x00afe200000006ff */
[----:B------:R-:W-:Y:S04]  /*186c0*/  DEPBAR.LE SB0, 0x0 ;  /* 0x000080000000791a */ /* 0x000fe80000000000 */
[----:B------:R-:W3:Y:S01]  /*186d0*/  LDL R17, [R1+0x3c] ;  /* 0x00003c0001117983 */ /* 0x000ee20000100800 */
[----:B-----5:R-:W-:Y:S01]  /*186e0*/  LOP3.LUT R230, R0, 0x38, RZ, 0xc0, !PT ;  /* 0x0000003800e67812 */ /* 0x020fe200078ec0ff */
[----:B------:R-:W-:Y:S01]  /*186f0*/  UMOV UR5, UR8 ;  /* 0x0000000800057c82 */ /* 0x000fe20008000000 */
[----:B------:R-:W-:Y:S01]  /*18700*/  SHF.L.U32 R7, R234, 0x5, RZ ;  /* 0x00000005ea077819 */ /* 0x000fe200000006ff */
[----:B------:R-:W4:Y:S01]  /*18710*/  LDL R12, [R1+0x4c] ;  /* 0x00004c00010c7983 */ /* 0x000f220000100800 */
[----:B------:R-:W-:Y:S01]  /*18720*/  SHF.R.U32.HI R232, RZ, 0x1, R234 ;  /* 0x00000001ffe87819 */ /* 0x000fe200000116ea */
[----:B------:R-:W-:Y:S01]  /*18730*/  UISETP.NE.AND UP0, UPT, UR6, URZ, UPT ;  /* 0x000000ff0600728c */ /* 0x000fe2000bf05270 */
[----:B------:R-:W-:Y:S01]  /*18740*/  LOP3.LUT R233, R7, 0x7c00, RZ, 0xc0, !PT ;  /* 0x00007c0007e97812 */ /* 0x000fe200078ec0ff */
[----:B------:R-:W5:Y:S04]  /*18750*/  LDL R16, [R1+0x48] ;  /* 0x0000480001107983 */ /* 0x000f680000100800 */
[----:B------:R-:W5:Y:S04]  /*18760*/  LDL R6, [R1+0x8c] ;  /* 0x00008c0001067983 */ /* 0x000f680000100800 */
[----:B------:R-:W5:Y:S04]  /*18770*/  LDL R10, [R1+0x90] ;  /* 0x00009000010a7983 */ /* 0x000f680000100800 */
[----:B------:R1:W-:Y:S01]  /*18780*/  STL [R1+0x6c], R0 ;  /* 0x00006c0001007387 */ /* 0x0003e20000100800 */
[----:B------:R-:W-:Y:S01]  /*18790*/  BAR.SYNC.DEFER_BLOCKING 0x0 ;  /* 0x0000000000007b1d */ /* 0x000fe20000010000 */
[----:B-1----:R-:W-:Y:S04]  /*187a0*/  LOP3.LUT R0, R230, 0x40, RZ, 0xfc, !PT ;  /* 0x00000040e6007812 */ /* 0x002fe800078efcff */
[----:B------:R-:W-:Y:S01]  /*187b0*/  ISETP.GE.AND P4, PT, R0, UR10, PT ;  /* 0x0000000a00007c0c */ /* 0x000fe2000bf86270 */
[----:B------:R1:W-:Y:S02]  /*187c0*/  STL [R1+0x70], R0 ;  /* 0x0000700001007387 */ /* 0x0003e40000100800 */
[----:B-1----:R-:W-:Y:S01]  /*187d0*/  LOP3.LUT R0, R230, 0x1c0, R235, 0xf8, !PT ;  /* 0x000001c0e6007812 */ /* 0x002fe200078ef8eb */
[----:B--2---:R-:W-:Y:S04]  /*187e0*/  IMAD.WIDE.U32 R2, R15, UR6, RZ ;  /* 0x000000060f027c25 */ /* 0x004fe8000f8e00ff */
[----:B---3--:R-:W-:Y:S01]  /*187f0*/  IMAD R5, R17, UR6, R3 ;  /* 0x0000000611057c24 */ /* 0x008fe2000f8e0203 */
[----:B------:R-:W-:Y:S02]  /*18800*/  LOP3.LUT R3, R233, 0x200, R235, 0xf8, !PT ;  /* 0x00000200e9037812 */ /* 0x000fe400078ef8eb */
[C---:B----4-:R-:W-:Y:S04]  /*18810*/  LEA R8, P2, R2.reuse, R12, 0x7 ;  /* 0x0000000c02087211 */ /* 0x050fe800078438ff */
[C-C-:B-----5:R-:W-:Y:S02]  /*18820*/  LEA.HI.X R9, R2.reuse, R16, R5.reuse, 0x7, P2 ;  /* 0x0000001002097211 */ /* 0x160fe400010f3c05 */
[-C--:B------:R-:W-:Y:S03]  /*18830*/  LEA R4, P0, R2, R6.reuse, 0x6 ;  /* 0x0000000602047211 */ /* 0x080fe600078030ff */
[----:B------:R-:W-:Y:S01]  /*18840*/  @!PT LDS RZ, [RZ] ;  /* 0x00000000fffff984 */ /* 0x000fe20000000800 */
[----:B------:R-:W-:Y:S01]  /*18850*/  @!PT LDS RZ, [RZ] ;  /* 0x00000000fffff984 */ /* 0x000fe20000000800 */
[----:B------:R-:W-:Y:S01]  /*18860*/  @!PT LDS RZ, [RZ] ;  /* 0x00000000fffff984 */ /* 0x000fe20000000800 */
[----:B------:R-:W-:Y:S01]  /*18870*/  @!P1 LDGSTS.E.BYPASS.LTC128B.128 [R239+0xc000], desc[UR22][R8.64] ;  /* 0x0c00000008ef9fae */ /* 0x000fe2000b981a16 */
[C---:B------:R-:W-:Y:S02]  /*18880*/  IADD3 R11, P2, PT, R4.reuse, R6, RZ ;  /* 0x00000006040b7210 */ /* 0x040fe40007f5e0ff */
[----:B------:R-:W-:Y:S02]  /*18890*/  LEA R6, P3, R4, R12, 0x1 ;  /* 0x0000000c04067211 */ /* 0x000fe400078608ff */
[----:B------:R-:W-:Y:S03]  /*188a0*/  LEA.HI.X R5, R2, R10, R5, 0x6, P0 ;  /* 0x0000000a02057211 */ /* 0x000fe600000f3405 */
[----:B------:R-:W-:Y:S01]  /*188b0*/  @P1 STS.128 [R239+0xc000], RZ ;  /* 0x00c000ffef001388 */ /* 0x000fe20000000c00 */
[----:B------:R-:W-:Y:S02]  /*188c0*/  ISETP.GE.AND P1, PT, R230, UR10, PT ;  /* 0x0000000ae6007c0c */ /* 0x000fe4000bf26270 */
[----:B------:R-:W-:Y:S02]  /*188d0*/  LEA.HI.X R7, R4, R16, R5, 0x1, P3 ;  /* 0x0000001004077211 */ /* 0x000fe400018f0c05 */
[----:B------:R-:W-:Y:S02]  /*188e0*/  IADD3.X R14, PT, PT, R5, R10, RZ, P2, !PT ;  /* 0x0000000a050e7210 */ /* 0x000fe400017fe4ff */
[----:B------:R-:W-:Y:S01]  /*188f0*/  LEA R10, P2, R11, R12, 0x1 ;  /* 0x0000000c0b0a7211 */ /* 0x000fe200078408ff */
[----:B------:R-:W-:Y:S01]  /*18900*/  @!PT LDS RZ, [RZ] ;  /* 0x00000000fffff984 */ /* 0x000fe20000000800 */
[----:B------:R-:W-:Y:S01]  /*18910*/  @!PT LDS RZ, [RZ] ;  /* 0x00000000fffff984 */ /* 0x000fe20000000800 */
[----:B------:R-:W-:Y:S01]  /*18920*/  @!PT LDS RZ, [RZ] ;  /* 0x00000000fffff984 */ /* 0x000fe20000000800 */
[----:B------:R-:W-:Y:S01]  /*18930*/  @!P4 LDGSTS.E.BYPASS.LTC128B.128 [R239+0xe000], desc[UR22][R8.64+0x80] ;  /* 0x0e00008008efcfae */ /* 0x000fe2000b981a16 */
[----:B------:R-:W-:Y:S02]  /*18940*/  LEA R13, P0, R15, R4, 0x5 ;  /* 0x000000040f0d7211 */ /* 0x000fe400078028ff */
[----:B------:R-:W-:Y:S02]  /*18950*/  LEA.HI.X R11, R11, R16, R14, 0x1, P2 ;  /* 0x000000100b0b7211 */ /* 0x000fe400010f0c0e */
[----:B------:R-:W-:Y:S02]  /*18960*/  LEA.HI.X R15, R15, R5, R17, 0x5, P0 ;  /* 0x000000050f0f7211 */ /* 0x000fe400000f2c11 */
[C---:B------:R-:W-:Y:S01]  /*18970*/  LEA R12, P0, R13.reuse, R12, 0x1 ;  /* 0x0000000c0d0c7211 */ /* 0x040fe200078008ff */
[----:B------:R-:W-:Y:S01]  /*18980*/  @P4 STS.128 [R239+0xe000], RZ ;  /* 0x00e000ffef004388 */ /* 0x000fe20000000c00 */
[----:B------:R-:W-:Y:S02]  /*18990*/  LOP3.LUT R2, R232, 0x8, RZ, 0xc0, !PT ;  /* 0x00000008e8027812 */ /* 0x000fe400078ec0ff */
[----:B------:R-:W-:Y:S02]  /*189a0*/  LEA.HI.X R13, R13, R16, R15, 0x1, P0 ;  /* 0x000000100d0d7211 */ /* 0x000fe400000f0c0f */
[----:B------:R-:W-:Y:S02]  /*189b0*/  LOP3.LUT R2, R3, R0, R2, 0xf6, !PT ;  /* 0x0000000003027212 */ /* 0x000fe400078ef602 */
[----:B------:R-:W-:Y:S01]  /*189c0*/  LOP3.LUT R0, R0, 0x8, R234, 0x78, !PT ;  /* 0x0000000800007812 */ /* 0x000fe200078e78ea */
[----:B------:R-:W-:Y:S01]  /*189d0*/  @!PT LDS RZ, [RZ] ;  /* 0x00000000fffff984 */ /* 0x000fe20000000800 */
[----:B------:R-:W-:Y:S01]  /*189e0*/  @!PT LDS RZ, [RZ] ;  /* 0x00000000fffff984 */ /* 0x000fe20000000800 */
[----:B------:R-:W-:Y:S01]  /*189f0*/  @!PT LDS RZ, [RZ] ;  /* 0x00000000fffff984 */ /* 0x000fe20000000800 */
[----:B------:R-:W-:Y:S01]  /*18a00*/  @!P1 LDGSTS.E.BYPASS.LTC128B.128 [R239+0xc800], desc[UR22][R6.64] ;  /* 0x0c80000006ef9fae */ /* 0x000fe2000b981a16 */
[----:B------:R-:W-:Y:S02]  /*18a10*/  LEA R134, R2, UR5, 0x1 ;  /* 0x0000000502867c11 */ /* 0x000fe4000f8e08ff */
[----:B------:R-:W-:Y:S02]  /*18a20*/  LEA R0, R0, R236, 0x1 ;  /* 0x000000ec00007211 */ /* 0x000fe400078e08ff */
[----:B------:R-:W-:Y:S01]  /*18a30*/  LOP3.LUT P0, RZ, R234, 0x4, RZ, 0xc0, !PT ;  /* 0x00000004eaff7812 */ /* 0x000fe2000780c0ff */
[----:B------:R-:W-:Y:S01]  /*18a40*/  IMAD.IADD R224, R231, 0x1, R134 ;  /* 0x00000001e7e07824 */ /* 0x000fe200078e0286 */
[----:B------:R-:W-:Y:S01]  /*18a50*/  IADD3 R133, PT, PT, R0, UR5, RZ ;  /* 0x0000000500857c10 */ /* 0x000fe2000fffe0ff */
[----:B------:R-:W-:Y:S01]  /*18a60*/  @P1 STS.128 [R239+0xc800], RZ ;  /* 0x00c800ffef001388 */ /* 0x000fe20000000c00 */
[----:B------:R-:W-:Y:S02]  /*18a70*/  SEL R2, R237, 0xffffffc0, !P0 ;  /* 0xffffffc0ed027807 */ /* 0x000fe40004000000 */
[C---:B------:R-:W-:Y:S02]  /*18a80*/  IADD3 R3, PT, PT, R133.reuse, R231, RZ ;  /* 0x000000e785037210 */ /* 0x040fe40007ffe0ff */
[----:B------:R-:W-:Y:S02]  /*18a90*/  IADD3 R135, PT, PT, R2, R134, RZ ;  /* 0x0000008602877210 */ /* 0x000fe40007ffe0ff */
[----:B------:R-:W-:Y:S01]  /*18aa0*/  IADD3 R2, PT, PT, R133, R2, RZ ;  /* 0x0000000285027210 */ /* 0x000fe20007ffe0ff */
[----:B------:R-:W-:Y:S01]  /*18ab0*/  @!PT LDS RZ, [RZ] ;  /* 0x00000000fffff984 */ /* 0x000fe20000000800 */
[----:B------:R-:W-:Y:S01]  /*18ac0*/  @!PT LDS RZ, [RZ] ;  /* 0x00000000fffff984 */ /* 0x000fe20000000800 */
[----:B------:R-:W-:Y:S01]  /*18ad0*/  @!PT LDS RZ, [RZ] ;  /* 0x00000000fffff984 */ /* 0x000fe20000000800 */
[----:B------:R1:W-:Y:S02]  /*18ae0*/  @!P4 LDGSTS.E.BYPASS.LTC128B.128 [R239+0xe800], desc[UR22][R6.64+0x80] ;  /* 0x0e80008006efcfae */ /* 0x0003e4000b981a16 */
[C---:B------:R-:W-:Y:S01]  /*18af0*/  IMAD.IADD R143, R231.reuse, 0x1, R135 ;  /* 0x00000001e78f7824 */ /* 0x040fe200078e0287 */
[----:B------:R-:W-:Y:S05]  /*18b00*/  IADD3 R133, PT, PT, R231, R2, RZ ;  /* 0x00000002e7857210 */ /* 0x000fea0007ffe0ff */
[----:B------:R-:W-:Y:S08]  /*18b10*/  @P4 STS.128 [R239+0xe800], RZ ;  /* 0x00e800ffef004388 */ /* 0x000ff00000000c00 */
[----:B------:R-:W-:Y:S01]  /*18b20*/  @!PT LDS RZ, [RZ] ;  /* 0x00000000fffff984 */ /* 0x000fe20000000800 */
[----:B------:R-:W-:Y:S01]  /*18b30*/  @!PT LDS RZ, [RZ] ;  /* 0x00000000fffff984 */ /* 0x000fe20000000800 */
[----:B------:R-:W-:Y:S01]  /*18b40*/  @!PT LDS RZ, [RZ] ;  /* 0x00000000fffff984 */ /* 0x000fe20000000800 */
[----:B------:R-:W-:Y:S08]  /*18b50*/  @!P1 LDGSTS.E.BYPASS.LTC128B.128 [R239+0xd000], desc[UR22][R10.64] ;  /* 0x0d0000000aef9fae */ /* 0x000ff0000b981a16 */
[----:B------:R-:W-:Y:S08]  /*18b60*/  @P1 STS.128 [R239+0xd000], RZ ;  /* 0x00d000ffef001388 */ /* 0x000ff00000000c00 */
[----:B------:R-:W-:Y:S01]  /*18b70*/  @!PT LDS RZ, [RZ] ;  /* 0x00000000fffff984 */ /* 0x000fe20000000800 */
[----:B------:R-:W-:Y:S01]  /*18b80*/  @!PT LDS RZ, [RZ] ;  /* 0x00000000fffff984 */ /* 0x000fe20000000800 */
[----:B------:R-:W-:Y:S01]  /*18b90*/  @!PT LDS RZ, [RZ] ;  /* 0x00000000fffff984 */ /* 0x000fe20000000800 */
[----:B------:R2:W-:Y:S08]  /*18ba0*/  @!P4 LDGSTS.E.BYPASS.LTC128B.128 [R239+0xf000], desc[UR22][R10.64+0x80] ;  /* 0x0f0000800aefcfae */ /* 0x0005f0000b981a16 */
        /* <DEDUP_REMOVED lines=11> */
[----:B------:R-:W-:Y:S08]  /*18c60*/  LDSM.16.M88.4 R64, [R134] ;  /* 0x000000008640783b */ /* 0x000ff00000000200 */
[----:B------:R-:W1:Y:S08]  /*18c70*/  LDSM.16.M88.4 R16, [R0+UR5+0x8000] ;  /* 0x008000050010783b */ /* 0x000e700008000200 */
[----:B------:R-:W2:Y:S08]  /*18c80*/  LDSM.16.M88.4 R60, [R134+0x2000] ;  /* 0x00200000863c783b */ /* 0x000eb00000000200 */
[----:B------:R-:W4:Y:S08]  /*18c90*/  LDSM.16.M88.4 R32, [R0+UR5+0x8800] ;  /* 0x008800050020783b */ /* 0x000f300008000200 */
[----:B------:R-:W0:Y:S08]  /*18ca0*/  LDGDEPBAR ;  /* 0x00000000000079af */ /* 0x000e300000000000 */
[----:B------:R-:W5:Y:S08]  /*18cb0*/  LDSM.16.M88.4 R48, [R0+UR5+0x9000] ;  /* 0x009000050030783b */ /* 0x000f700008000200 */
[----:B------:R-:W5:Y:S01]  /*18cc0*/  LDSM.16.M88.4 R136, [R0+UR5+0x9800] ;  /* 0x009800050088783b */ /* 0x000f620008000200 */
[-C--:B-1----:R-:W-:Y:S07]  /*18cd0*/  HMMA.16816.F32.BF16 R4, R64, R16.reuse, RZ ;  /* 0x000000104004723c */ /* 0x082fee00000418ff */
[----:B------:R-:W-:Y:S01]  /*18ce0*/  LDSM.16.M88.4 R208, [R224] ;  /* 0x00000000e0d0783b */ /* 0x000fe20000000200 */
[C---:B--2---:R-:W-:Y:S07]  /*18cf0*/  HMMA.16816.F32.BF16 R8, R60.reuse, R16, RZ ;  /* 0x000000103c08723c */ /* 0x044fee00000418ff */
[----:B------:R-:W1:Y:S01]  /*18d00*/  LDSM.16.M88.4 R212, [R3+0x8000] ;  /* 0x0080000003d4783b */ /* 0x000e620000000200 */
[-C--:B---3--:R-:W-:Y:S07]  /*18d10*/  HMMA.16816.F32.BF16 R12, R60, R18.reuse, RZ ;  /* 0x000000123c0c723c */ /* 0x088fee00000418ff */
[----:B------:R-:W2:Y:S01]  /*18d20*/  LDSM.16.M88.4 R216, [R224+0x2000] ;  /* 0x00200000e0d8783b */ /* 0x000ea20000000200 */
[C---:B------:R-:W-:Y:S07]  /*18d30*/  HMMA.16816.F32.BF16 R16, R64.reuse, R18, RZ ;  /* 0x000000124010723c */ /* 0x040fee00000418ff */
[----:B------:R-:W-:Y:S01]  /*18d40*/  LDSM.16.M88.4 R220, [R3+0x9000] ;  /* 0x0090000003dc783b */ /* 0x000fe20000000200 */
        /* <DEDUP_REMOVED lines=12> */
[----:B------:R-:W3:Y:S07]  /*18e10*/  LDSM.16.M88.4 R136, [R3+0x8800] ;  /* 0x008800000388783b */ /* 0x000eee0000000200 */
        /* <DEDUP_REMOVED lines=20> */
[----:B------:R-:W2:Y:S08]  /*18f60*/  LDSM.16.M88.4 R208, [R2+0x8800] ;  /* 0x0088000002d0783b */ /* 0x000eb00000000200 */
        /* <DEDUP_REMOVED lines=22> */
[-C--:B--2---:R-:W-:Y:S01]  /*190d0*/  HMMA.16816.F32.BF16 R4, R208, R212.reuse, R4 ;  /* 0x000000d4d004723c */ /* 0x084fe20000041804 */
[----:B------:R-:W2:Y:S07]  /*190e0*/  LDSM.16.M88.4 R216, [R133+0x8800] ;  /* 0x0088000085d8783b */ /* 0x000eae0000000200 */
[C---:B-1----:R-:W-:Y:S08]  /*190f0*/  HMMA.16816.F32.BF16 R8, R136.reuse, R212, R8 ;  /* 0x000000d48808723c */ /* 0x042ff00000041808 */
        /* <DEDUP_REMOVED lines=18> */
[----:B------:R-:W2:Y:S08]  /*19220*/  LDSM.16.M88.4 R208, [R0+UR5+0xa800] ;  /* 0x00a8000500d0783b */ /* 0x000eb00008000200 */
        /* <DEDUP_REMOVED lines=21> */
[----:B------:R-:W3:Y:S07]  /*19380*/  LDSM.16.M88.4 R136, [R3+0xa800] ;  /* 0x00a800000388783b */ /* 0x000eee0000000200 */
[-C--:B-1----:R-:W-:Y:S01]  /*19390*/  HMMA.16816.F32.BF16 R4, R208, R212.reuse, R4 ;  /* 0x000000d4d004723c */ /* 0x082fe20000041804 */
[----:B------:R-:W1:Y:S08]  /*193a0*/  LDSM.16.M88.4 R216, [R3+0xb000] ;  /* 0x00b0000003d8783b */ /* 0x000e700000000200 */
[----:B------:R-:W-:Y:S01]  /*193b0*/  LDSM.16.M88.4 R224, [R2+0xa800] ;  /* 0x00a8000002e0783b */ /* 0x000fe20000000200 */
[C---:B--2---:R-:W-:Y:S08]  /*193c0*/  HMMA.16816.F32.BF16 R8, R220.reuse, R212, R8 ;  /* 0x000000d4dc08723c */ /* 0x044ff00000041808 */
        /* <DEDUP_REMOVED lines=13> */
[-C--:B--2---:R-:W-:Y:S08]  /*194a0*/  HMMA.16816.F32.BF16 R52, R208, R212.reuse, R52 ;  /* 0x000000d4d034723c */ /* 0x084ff00000041834 */
[C---:B------:R-:W-:Y:S08]  /*194b0*/  HMMA.16816.F32.BF16 R56, R220.reuse, R212, R56 ;  /* 0x000000d4dc38723c */ /* 0x040ff00000041838 */
[-C--:B------:R-:W-:Y:S01]  /*194c0*/  HMMA.16816.F32.BF16 R60, R220, R214.reuse, R60 ;  /* 0x000000d6dc3c723c */ /* 0x080fe2000004183c */
[----:B------:R-:W2:Y:S07]  /*194d0*/  LDSM.16.M88.4 R220, [R135+0x6000] ;  /* 0x0060000087dc783b */ /* 0x000eae0000000200 */
[----:B------:R-:W-:Y:S01]  /*194e0*/  HMMA.16816.F32.BF16 R64, R208, R214, R64 ;  /* 0x000000d6d040723c */ /* 0x000fe20000041840 */
[----:B------:R-:W3:Y:S08]  /*194f0*/  LDSM.16.M88.4 R208, [R2+0xb000] ;  /* 0x00b0000002d0783b */ /* 0x000ef00000000200 */
[----:B------:R-:W4:Y:S01]  /*19500*/  LDSM.16.M88.4 R212, [R2+0xb800] ;  /* 0x00b8000002d4783b */ /* 0x000f220000000200 */
[-C--:B-1----:R-:W-:Y:S08]  /*19510*/  HMMA.16816.F32.BF16 R4, R136, R216.reuse, R4 ;  /* 0x000000d88804723c */ /* 0x082ff00000041804 */
[C---:B--2---:R-:W-:Y:S08]  /*19520*/  HMMA.16816.F32.BF16 R8, R220.reuse, R216, R8 ;  /* 0x000000d8dc08723c */ /* 0x044ff00000041808 */
[-C--:B------:R-:W-:Y:S08]  /*19530*/  HMMA.16816.F32.BF16 R12, R220, R218.reuse, R12 ;  /* 0x000000dadc0c723c */ /* 0x080ff0000004180c */
[C---:B------:R-:W-:Y:S01]  /*19540*/  HMMA.16816.F32.BF16 R16, R136.reuse, R218, R16 ;  /* 0x000000da8810723c */ /* 0x040fe20000041810 */
[----:B------:R-:W-:Y:S07]  /*19550*/  LDSM.16.M88.4 R216, [R143+0x4000] ;  /* 0x004000008fd8783b */ /* 0x000fee0000000200 */
[-C--:B------:R-:W-:Y:S08]  /*19560*/  HMMA.16816.F32.BF16 R20, R136, R224.reuse, R20 ;  /* 0x000000e08814723c */ /* 0x080ff00000041814 */
[C---:B------:R-:W-:Y:S08]  /*19570*/  HMMA.16816.F32.BF16 R24, R220.reuse, R224, R24 ;  /* 0x000000e0dc18723c */ /* 0x040ff00000041818 */
        /* <DEDUP_REMOVED lines=8> */
[-C--:B----4-:R-:W-:Y:S08]  /*19600*/  HMMA.16816.F32.BF16 R52, R136, R212.reuse, R52 ;  /* 0x000000d48834723c */ /* 0x090ff00000041834 */
[C---:B------:R-:W-:Y:S08]  /*19610*/  HMMA.16816.F32.BF16 R56, R220.reuse, R212, R56 ;  /* 0x000000d4dc38723c */ /* 0x040ff00000041838 */
[-C--:B------:R-:W-:Y:S08]  /*19620*/  HMMA.16816.F32.BF16 R60, R220, R214.reuse, R60 ;  /* 0x000000d6dc3c723c */ /* 0x080ff0000004183c */
[----:B------:R-:W-:Y:S08]  /*19630*/  HMMA.16816.F32.BF16 R64, R136, R214, R64 ;  /* 0x000000d68840723c */ /* 0x000ff00000041840 */
[-C--:B-1----:R-:W-:Y:S08]  /*19640*/  HMMA.16816.F32.BF16 R4, R216, R224.reuse, R4 ;  /* 0x000000e0d804723c */ /* 0x082ff00000041804 */
        /* <DEDUP_REMOVED lines=20> */
[----:B------:R-:W-:Y:S01]  /*19790*/  FMUL.FTZ R18, R18, UR7 ;  /* 0x0000000712127c20 */ /* 0x000fe20008410000 */
[----:B------:R-:W-:Y:S06]  /*197a0*/  FMUL.FTZ R19, R19, UR7 ;  /* 0x0000000713137c20 */ /* 0x000fec0008410000 */
[----:B------:R1:W-:Y:S10]  /*197b0*/  MUFU.TANH R238, R7 ;  /* 0x0000000700ee7308 */ /* 0x0003f40000002400 */
[----:B------:R-:W-:Y:S10]  /*197c0*/  MUFU.TANH R212, R8 ;  /* 0x0000000800d47308 */ /* 0x000ff40000002400 */
[----:B------:R-:W-:Y:S01]  /*197d0*/  MUFU.TANH R215, R9 ;  /* 0x0000000900d77308 */ /* 0x000fe20000002400 */
[----:B-1----:R-:W1:Y:S09]  /*197e0*/  LDSM.16.M88.4 R4, [R133+0xa800] ;  /* 0x00a800008504783b */ /* 0x002e720000000200 */
[----:B------:R-:W-:Y:S10]  /*197f0*/  MUFU.TANH R214, R10 ;  /* 0x0000000a00d67308 */ /* 0x000ff40000002400 */
[----:B------:R2:W-:Y:S10]  /*19800*/  MUFU.TANH R213, R11 ;  /* 0x0000000b00d57308 */ /* 0x0005f40000002400 */
[----:B------:R-:W-:Y:S10]  /*19810*/  MUFU.TANH R221, R12 ;  /* 0x0000000c00dd7308 */ /* 0x000ff40000002400 */
[----:B------:R-:W-:Y:S01]  /*19820*/  MUFU.TANH R220, R13 ;  /* 0x0000000d00dc7308 */ /* 0x000fe20000002400 */
[----:B--2---:R-:W2:Y:S09]  /*19830*/  LDSM.16.M88.4 R8, [R133+0xb000] ;  /* 0x00b000008508783b */ /* 0x004eb20000000200 */
[----:B------:R-:W-:Y:S01]  /*19840*/  MUFU.TANH R222, R14 ;  /* 0x0000000e00de7308 */ /* 0x000fe20000002400 */
[-C--:B-1----:R-:W-:Y:S09]  /*19850*/  HMMA.16816.F32.BF16 R20, R216, R4.reuse, R20 ;  /* 0x00000004d814723c */ /* 0x082ff20000041814 */
        /* <DEDUP_REMOVED lines=33> */
[----:B------:R-:W2:Y:S01]  /*19a70*/  MUFU.TANH R137, R36 ;  /* 0x0000002400897308 */ /* 0x000ea20000002400 */
        /* <DEDUP_REMOVED lines=16> */
[----:B------:R1:W-:Y:S01]  /*19b80*/  MUFU.TANH R24, R50 ;  /* 0x0000003200187308 */ /* 0x0003e20000002400 */
[----:B------:R-:W-:Y:S01]  /*19b90*/  FMUL.FTZ R44, R44, UR7 ;  /* 0x000000072c2c7c20 */ /* 0x000fe20008410000 */
[----:B------:R-:W-:Y:S04]  /*19ba0*/  HMMA.16816.F32.BF16 R64, R216, R6, R64 ;  /* 0x00000006d840723c */ /* 0x000fe80000041840 */
[----:B------:R-:W-:Y:S01]  /*19bb0*/  FMUL.FTZ R56, R56, UR7 ;  /* 0x0000000738387c20 */ /* 0x000fe20008410000 */
[----:B------:R-:W-:Y:S03]  /*19bc0*/  FMUL.FTZ R59, R59, UR7 ;  /* 0x000000073b3b7c20 */ /* 0x000fe60008410000 */
[----:B------:R-:W3:Y:S01]  /*19bd0*/  MUFU.TANH R136, R40 ;  /* 0x0000002800887308 */ /* 0x000ee20000002400 */
[----:B--2---:R-:W-:Y:S01]  /*19be0*/  MOV R46, R137 ;  /* 0x00000089002e7202 */ /* 0x004fe20000000f00 */
[----:B------:R-:W-:Y:S01]  /*19bf0*/  FMUL.FTZ R33, R33, UR7 ;  /* 0x0000000721217c20 */ /* 0x000fe20008410000 */
[----:B------:R-:W-:Y:S01]  /*19c00*/  FMUL.FTZ R47, R47, UR7 ;  /* 0x000000072f2f7c20 */ /* 0x000fe20008410000 */
[----:B------:R-:W-:Y:S01]  /*19c10*/  FMUL.FTZ R49, R49, UR7 ;  /* 0x0000000731317c20 */ /* 0x000fe20008410000 */
[----:B------:R-:W-:Y:S01]  /*19c20*/  FMUL.FTZ R61, R61, UR7 ;  /* 0x000000073d3d7c20 */ /* 0x000fe20008410000 */
[----:B------:R-:W-:Y:S01]  /*19c30*/  FMUL.FTZ R60, R60, UR7 ;  /* 0x000000073c3c7c20 */ /* 0x000fe20008410000 */
[----:B------:R-:W-:Y:S03]  /*19c40*/  FMUL.FTZ R57, R57, UR7 ;  /* 0x0000000739397c20 */ /* 0x000fe60008410000 */
[----:B------:R3:W-:Y:S01]  /*19c50*/  MUFU.TANH R3, R45 ;  /* 0x0000002d00037308 */ /* 0x0007e20000002400 */
[----:B-1----:R-:W-:Y:S01]  /*19c60*/  MOV R50, R0 ;  /* 0x0000000000327202 */ /* 0x002fe20000000f00 */
[----:B------:R-:W-:Y:S01]  /*19c70*/  FMUL.FTZ R38, R38, UR7 ;  /* 0x0000000726267c20 */ /* 0x000fe20008410000 */
[----:B------:R-:W-:Y:S01]  /*19c80*/  FMUL.FTZ R39, R39, UR7 ;  /* 0x0000000727277c20 */ /* 0x000fe20008410000 */
[----:B------:R-:W-:Y:S01]  /*19c90*/  FMUL.FTZ R51, R51, UR7 ;  /* 0x0000000733337c20 */ /* 0x000fe20008410000 */
[----:B------:R-:W-:Y:S01]  /*19ca0*/  FMUL.FTZ R52, R52, UR7 ;  /* 0x0000000734347c20 */ /* 0x000fe20008410000 */
[----:B------:R-:W-:Y:S01]  /*19cb0*/  FMUL.FTZ R53, R53, UR7 ;  /* 0x0000000735357c20 */ /* 0x000fe20008410000 */
[----:B------:R-:W-:Y:S03]  /*19cc0*/  FMUL.FTZ R58, R58, UR7 ;  /* 0x000000073a3a7c20 */ /* 0x000fe60008410000 */
[----:B------:R-:W1:Y:S01]  /*19cd0*/  MUFU.TANH R0, R56 ;  /* 0x0000003800007308 */ /* 0x000e620000002400 */
[----:B------:R-:W-:Y:S01]  /*19ce0*/  FMUL.FTZ R64, R64, UR7 ;  /* 0x0000000740407c20 */ /* 0x000fe20008410000 */
[----:B------:R-:W-:Y:S01]  /*19cf0*/  FMUL.FTZ R65, R65, UR7 ;  /* 0x0000000741417c20 */ /* 0x000fe20008410000 */
[----:B------:R-:W-:Y:S01]  /*19d00*/  FMUL.FTZ R66, R66, UR7 ;  /* 0x0000000742427c20 */ /* 0x000fe20008410000 */
[----:B------:R-:W-:Y:S06]  /*19d10*/  FMUL.FTZ R67, R67, UR7 ;  /* 0x0000000743437c20 */ /* 0x000fec0008410000 */
[----:B------:R1:W-:Y:S01]  /*19d20*/  MUFU.TANH R211, R61 ;  /* 0x0000003d00d37308 */ /* 0x0003e20000002400 */
[----:B---3--:R-:W-:Y:S09]  /*19d30*/  MOV R45, R136 ;  /* 0x00000088002d7202 */ /* 0x008ff20000000f00 */
[----:B------:R-:W2:Y:S10]  /*19d40*/  MUFU.TANH R134, R54 ;  /* 0x0000003600867308 */ /* 0x000eb40000002400 */
[----:B------:R-:W3:Y:S01]  /*19d50*/  MUFU.TANH R4, R55 ;  /* 0x0000003700047308 */ /* 0x000ee20000002400 */
[----:B-1----:R-:W-:Y:S01]  /*19d60*/  MOV R61, R0 ;  /* 0x00000000003d7202 */ /* 0x002fe20000000f00 */
[----:B------:R-:W-:Y:S08]  /*19d70*/  FMUL.FTZ R0, R62, UR7 ;  /* 0x000000073e007c20 */ /* 0x000ff00008410000 */
[----:B------:R1:W-:Y:S01]  /*19d80*/  MUFU.TANH R137, R0 ;  /* 0x0000000000897308 */ /* 0x0003e20000002400 */
[----:B--2---:R-:W-:Y:S09]  /*19d90*/  STL [R1+0x24], R134 ;  /* 0x0000248601007387 */ /* 0x004ff20000100800 */
[----:B------:R-:W2:Y:S01]  /*19da0*/  MUFU.TANH R138, R37 ;  /* 0x00000025008a7308 */ /* 0x000ea20000002400 */
[----:B---3--:R3:W-:Y:S09]  /*19db0*/  STL [R1+0x28], R4 ;  /* 0x0000280401007387 */ /* 0x0087f20000100800 */
[----:B------:R2:W-:Y:S01]  /*19dc0*/  MUFU.TANH R23, R48 ;  /* 0x0000003000177308 */ /* 0x0005e20000002400 */
[----:B-1----:R-:W-:Y:S01]  /*19dd0*/  FMUL.FTZ R0, R63, UR7 ;  /* 0x000000073f007c20 */ /* 0x002fe20008410000 */
[----:B------:R-:W-:Y:S02]  /*19de0*/  MOV R63, R3 ;  /* 0x00000003003f7202 */ /* 0x000fe40000000f00 */
[----:B------:R-:W-:Y:S06]  /*19df0*/  FMNMX3.FTZ R3, R141, R242, R241, !PT ;  /* 0x000000f28d037276 */ /* 0x000fec00078100f1 */
[----:B------:R1:W-:Y:S01]  /*19e00*/  MUFU.TANH R32, R60 ;  /* 0x0000003c00207308 */ /* 0x0003e20000002400 */
[----:B------:R-:W-:Y:S09]  /*19e10*/  FMNMX3.FTZ R3, R3, R223, R226, !PT ;  /* 0x000000df03037276 */ /* 0x000ff200078100e2 */
[----:B------:R4:W-:Y:S01]  /*19e20*/  MUFU.TANH R136, R0 ;  /* 0x0000000000887308 */ /* 0x0009e20000002400 */
[----:B--2---:R-:W-:Y:S09]  /*19e30*/  MOV R48, R138 ;  /* 0x0000008a00307202 */ /* 0x004ff20000000f00 */
[----:B------:R-:W2:Y:S01]  /*19e40*/  MUFU.TANH R139, R42 ;  /* 0x0000002a008b7308 */ /* 0x000ea20000002400 */
[----:B-1----:R-:W-:Y:S02]  /*19e50*/  MOV R60, R135 ;  /* 0x00000087003c7202 */ /* 0x002fe40000000f00 */
[----:B------:R-:W-:Y:S04]  /*19e60*/  FMNMX3.FTZ R135, R132, R212, R215, !PT ;  /* 0x000000d484877276 */ /* 0x000fe800078100d7 */
[----:B------:R-:W-:Y:S03]  /*19e70*/  FMNMX3.FTZ R135, R135, R221, R220, !PT ;  /* 0x000000dd87877276 */ /* 0x000fe600078100dc */
[----:B------:R-:W1:Y:S01]  /*19e80*/  MUFU.TANH R243, R25 ;  /* 0x0000001900f37308 */ /* 0x000e620000002400 */
[----:B----4-:R-:W-:Y:S04]  /*19e90*/  FMNMX3.FTZ R0, R140, R214, R213, !PT ;  /* 0x000000d68c007276 */ /* 0x010fe800078100d5 */
[----:B------:R-:W-:Y:S05]  /*19ea0*/  FMNMX3.FTZ R0, R0, R222, R227, !PT ;  /* 0x000000de00007276 */ /* 0x000fea00078100e3 */
[----:B------:R-:W-:Y:S01]  /*19eb0*/  MUFU.TANH R245, R26 ;  /* 0x0000001a00f57308 */ /* 0x000fe20000002400 */
[----:B--2---:R-:W-:Y:S09]  /*19ec0*/  IMAD.MOV.U32 R56, RZ, RZ, R139 ;  /* 0x000000ffff387224 */ /* 0x004ff200078e008b */
[----:B------:R-:W2:Y:S01]  /*19ed0*/  MUFU.TANH R246, R27 ;  /* 0x0000001b00f67308 */ /* 0x000ea20000002400 */
[----:B-1----:R-:W-:Y:S09]  /*19ee0*/  FMNMX3.FTZ R135, R135, R244, R243, !PT ;  /* 0x000000f487877276 */ /* 0x002ff200078100f3 */
[----:B------:R-:W-:Y:S10]  /*19ef0*/  MUFU.TANH R247, R28 ;  /* 0x0000001c00f77308 */ /* 0x000ff40000002400 */
[----:B------:R-:W1:Y:S01]  /*19f00*/  MUFU.TANH R249, R29 ;  /* 0x0000001d00f97308 */ /* 0x000e620000002400 */
[----:B--2---:R-:W-:Y:S09]  /*19f10*/  FMNMX3.FTZ R0, R0, R245, R246, !PT ;  /* 0x000000f500007276 */ /* 0x004ff200078100f6 */
[----:B------:R-:W2:Y:S10]  /*19f20*/  MUFU.TANH R2, R35 ;  /* 0x0000002300027308 */ /* 0x000eb40000002400 */
[----:B------:R2:W-:Y:S01]  /*19f30*/  MUFU.TANH R138, R59 ;  /* 0x0000003b008a7308 */ /* 0x0005e20000002400 */
[----:B-1----:R-:W-:Y:S04]  /*19f40*/  FMNMX3.FTZ R135, R135, R247, R249, !PT ;  /* 0x000000f787877276 */ /* 0x002fe800078100f9 */
[----:B------:R-:W-:Y:S05]  /*19f50*/  FMNMX3.FTZ R135, R135, R45, R50, !PT ;  /* 0x0000002d87877276 */ /* 0x000fea0007810032 */
[----:B------:R-:W-:Y:S10]  /*19f60*/  MUFU.TANH R252, R34 ;  /* 0x0000002200fc7308 */ /* 0x000ff40000002400 */
[----:B------:R-:W-:Y:S01]  /*19f70*/  MUFU.TANH R15, R20 ;  /* 0x00000014000f7308 */ /* 0x000fe20000002400 */
[----:B--2---:R-:W-:Y:S02]  /*19f80*/  MOV R59, R2 ;  /* 0x00000002003b7202 */ /* 0x004fe40000000f00 */
[----:B------:R-:W-:Y:S07]  /*19f90*/  FMNMX3.FTZ R2, R142, R240, R238, !PT ;  /* 0x000000f08e027276 */ /* 0x000fee00078100ee */
[----:B------:R-:W1:Y:S10]  /*19fa0*/  MUFU.TANH R13, R21 ;  /* 0x00000015000d7308 */ /* 0x000e740000002400 */
[----:B------:R-:W2:Y:S10]  /*19fb0*/  MUFU.TANH R248, R30 ;  /* 0x0000001e00f87308 */ /* 0x000eb40000002400 */
[----:B------:R4:W5:Y:S01]  /*19fc0*/  MUFU.TANH R34, R43 ;  /* 0x0000002b00227308 */ /* 0x0009620000002400 */
[----:B-1----:R-:W-:Y:S09]  /*19fd0*/  MOV R41, R13 ;  /* 0x0000000d00297202 */ /* 0x002ff20000000f00 */
[----:B------:R-:W-:Y:S01]  /*19fe0*/  MUFU.TANH R225, R18 ;  /* 0x0000001200e17308 */ /* 0x000fe20000002400 */
[----:B--2---:R-:W-:Y:S09]  /*19ff0*/  FMNMX3.FTZ R0, R0, R248, R60, !PT ;  /* 0x000000f800007276 */ /* 0x004ff2000781003c */
[----:B------:R-:W3:Y:S01]  /*1a000*/  MUFU.TANH R224, R19 ;  /* 0x0000001300e07308 */ /* 0x000ee20000002400 */
[----:B----4-:R-:W-:Y:S02]  /*1a010*/  MOV R43, R15 ;  /* 0x0000000f002b7202 */ /* 0x010fe40000000f00 */
[----:B-----5:R-:W-:Y:S07]  /*1a020*/  FMNMX3.FTZ R0, R0, R56, R34, !PT ;  /* 0x0000003800007276 */ /* 0x020fee0007810022 */
[----:B------:R1:W2:Y:S10]  /*1a030*/  MUFU.TANH R35, R44 ;  /* 0x0000002c00237308 */ /* 0x0002b40000002400 */
[----:B------:R-:W4:Y:S01]  /*1a040*/  MUFU.TANH R14, R22 ;  /* 0x00000016000e7308 */ /* 0x000f220000002400 */
[----:B---3--:R-:W-:Y:S02]  /*1a050*/  FMNMX3.FTZ R4, R2, R225, R224, !PT ;  /* 0x000000e102047276 */ /* 0x008fe400078100e0 */
[----:B------:R-:W-:Y:S07]  /*1a060*/  FMNMX3.FTZ R2, R3, R43, R41, !PT ;  /* 0x0000002b03027276 */ /* 0x000fee0007810029 */
[----:B------:R-:W3:Y:S01]  /*1a070*/  MUFU.TANH R251, R33 ;  /* 0x0000002100fb7308 */ /* 0x000ee20000002400 */
[----:B-1----:R-:W-:Y:S01]  /*1a080*/  IMAD.MOV.U32 R44, RZ, RZ, R12 ;  /* 0x000000ffff2c7224 */ /* 0x002fe200078e000c */
[----:B--2---:R-:W-:Y:S08]  /*1a090*/  FMNMX3.FTZ R135, R135, R35, R63, !PT ;  /* 0x0000002387877276 */ /* 0x004ff0000781003f */
[----:B------:R-:W1:Y:S01]  /*1a0a0*/  MUFU.TANH R30, R47 ;  /* 0x0000002f001e7308 */ /* 0x000e620000002400 */
[----:B----4-:R-:W-:Y:S04]  /*1a0b0*/  MOV R40, R14 ;  /* 0x0000000e00287202 */ /* 0x010fe80000000f00 */
[----:B------:R-:W-:Y:S05]  /*1a0c0*/  FMNMX3.FTZ R3, R4, R40, R44, !PT ;  /* 0x0000002804037276 */ /* 0x000fea000781002c */
[----:B------:R-:W-:Y:S01]  /*1a0d0*/  MUFU.TANH R42, R49 ;  /* 0x00000031002a7308 */ /* 0x000fe20000002400 */
[----:B---3--:R-:W-:Y:S02]  /*1a0e0*/  FMNMX3.FTZ R2, R2, R250, R251, !PT ;  /* 0x000000fa02027276 */ /* 0x008fe400078100fb */
[----:B------:R-:W-:Y:S02]  /*1a0f0*/  FMNMX3.FTZ R21, R3, R252, R59, !PT ;  /* 0x000000fc03157276 */ /* 0x000fe4000781003b */
[----:B------:R-:W-:Y:S05]  /*1a100*/  FMNMX3.FTZ R20, R2, R46, R48, !PT ;  /* 0x0000002e02147276 */ /* 0x000fea0007810030 */
[----:B------:R-:W2:Y:S01]  /*1a110*/  MUFU.TANH R33, R57 ;  /* 0x0000003900217308 */ /* 0x000ea20000002400 */
[----:B-1----:R-:W-:Y:S09]  /*1a120*/  FMNMX3.FTZ R0, R0, R31, R30, !PT ;  /* 0x0000001f00007276 */ /* 0x002ff2000781001e */
[----:B------:R-:W-:Y:S10]  /*1a130*/  MUFU.TANH R143, R38 ;  /* 0x00000026008f7308 */ /* 0x000ff40000002400 */
[----:B------:R-:W-:Y:S01]  /*1a140*/  MUFU.TANH R22, R39 ;  /* 0x0000002700167308 */ /* 0x000fe20000002400 */
[----:B--2---:R-:W-:Y:S04]  /*1a150*/  FMNMX3.FTZ R135, R135, R61, R33, !PT ;  /* 0x0000003d87877276 */ /* 0x004fe80007810021 */
[----:B------:R-:W-:Y:S05]  /*1a160*/  FMNMX3.FTZ R135, R135, R32, R211, !PT ;  /* 0x0000002087877276 */ /* 0x000fea00078100d3 */
[----:B------:R-:W-:Y:S10]  /*1a170*/  MUFU.TANH R25, R51 ;  /* 0x0000003300197308 */ /* 0x000ff40000002400 */
[----:B------:R-:W-:Y:S10]  /*1a180*/  MUFU.TANH R47, R52 ;  /* 0x00000034002f7308 */ /* 0x000ff40000002400 */
[----:B------:R-:W-:Y:S10]  /*1a190*/  MUFU.TANH R49, R53 ;  /* 0x0000003500317308 */ /* 0x000ff40000002400 */
[----:B------:R-:W1:Y:S10]  /*1a1a0*/  MUFU.TANH R139, R58 ;  /* 0x0000003a008b7308 */ /* 0x000e740000002400 */
[----:B------:R2:W3:Y:S10]  /*1a1b0*/  MUFU.TANH R217, R64 ;  /* 0x0000004000d97308 */ /* 0x0004f40000002400 */
[----:B------:R2:W4:Y:S01]  /*1a1c0*/  MUFU.TANH R216, R65 ;  /* 0x0000004100d87308 */ /* 0x0005220000002400 */
[----:B-1----:R-:W-:Y:S09]  /*1a1d0*/  FMNMX3.FTZ R0, R0, R139, R138, !PT ;  /* 0x0000008b00007276 */ /* 0x002ff2000781008a */
[----:B------:R2:W1:Y:S10]  /*1a1e0*/  MUFU.TANH R219, R66 ;  /* 0x0000004200db7308 */ /* 0x0004740000002400 */
[----:B------:R2:W1:Y:S01]  /*1a1f0*/  MUFU.TANH R218, R67 ;  /* 0x0000004300da7308 */ /* 0x0004620000002400 */
[----:B---34-:R-:W-:Y:S05]  /*1a200*/  BRA.U.ANY UP0, `(.L_x_353) ;  /* 0xffffffdd00e07547 */ /* 0x018fea000b93ffff */
.L_x_352:
[----:B------:R4:W-:Y:S01]  /*1a210*/  STL [R1+0xa4], R239 ;  /* 0x0000a4ef01007387 */ /* 0x0009e20000100800 */
[----:B------:R-:W-:Y:S01]  /*1a220*/  MOV R58, R23 ;  /* 0x00000017003a7202 */ /* 0x000fe20000000f00 */
[----:B------:R-:W-:Y:S01]  /*1a230*/  UISETP.NE.AND UP0, UPT, UR6, URZ, UPT ;  /* 0x000000ff0600728c */ /* 0x000fe2000bf05270 */
[----:B------:R-:W-:Y:S01]  /*1a240*/  FMNMX3.FTZ R0, R0, R137, R136, !PT ;  /* 0x0000008900007276 */ /* 0x000fe20007810088 */
[----:B---3--:R-:W3:Y:S01]  /*1a250*/  SHFL.BFLY PT, R6, R135, 0x2, 0x1f ;  /* 0x0c401f0087067f89 */ /* 0x008ee200000e0000 */
[----:B------:R-:W-:Y:S01]  /*1a260*/  FMNMX3.FTZ R2, R20, R58, R42, !PT ;  /* 0x0000003a14027276 */ /* 0x000fe2000781002a */
[----:B------:R-:W-:Y:S01]  /*1a270*/  UIADD3 UR6, UPT, UPT, UR6, -0x1, URZ ;  /* 0xffffffff06067890 */ /* 0x000fe2000fffe0ff */
[----:B------:R-:W-:Y:S05]  /*1a280*/  MOV R57, R22 ;  /* 0x0000001600397202 */ /* 0x000fea0000000f00 */
[----:B------:R-:W-:Y:S01]  /*1a290*/  LDSM.16.MT88.4 R36, [R229+0xc000] ;  /* 0x00c00000e524783b */ /* 0x000fe20000004200 */
[----:B------:R-:W-:Y:S02]  /*1a2a0*/  FMNMX3.FTZ R5, R2, R47, R49, !PT ;  /* 0x0000002f02057276 */ /* 0x000fe40007810031 */
[----:B------:R-:W-:Y:S02]  /*1a2b0*/  MOV R51, R143 ;  /* 0x0000008f00337202 */ /* 0x000fe40000000f00 */
[----:B------:R-:W-:Y:S02]  /*1a2c0*/  MOV R62, R25 ;  /* 0x00000019003e7202 */ /* 0x000fe40000000f00 */
[----:B------:R-:W-:Y:S01]  /*1a2d0*/  FMNMX3.FTZ R3, R21, R51, R57, !PT ;  /* 0x0000003315037276 */ /* 0x000fe20007810039 */
[----:B------:R-:W-:Y:S01]  /*1a2e0*/  SHFL.BFLY PT, R2, R0, 0x2, 0x1f ;  /* 0x0c401f0000027f89 */ /* 0x000fe200000e0000 */
[----:B------:R-:W-:Y:S02]  /*1a2f0*/  FMNMX3.FTZ R5, R5, R217, R216, !PT ;  /* 0x000000d905057276 */ /* 0x000fe400078100d8 */
[----:B------:R-:W-:Y:S05]  /*1a300*/  FMNMX3.FTZ R3, R3, R24, R62, !PT ;  /* 0x0000001803037276 */ /* 0x000fea000781003e */
[----:B------:R-:W-:Y:S08]  /*1a310*/  LDSM.16.MT88.4 R20, [R228+0xc000] ;  /* 0x00c00000e414783b */ /* 0x000ff00000004200 */
[----:B----4-:R-:W4:Y:S04]  /*1a320*/  LDL.LU R239, [R1+0x28] ;  /* 0x0000280001ef7983 */ /* 0x010f280000300800 */
[----:B------:R-:W1:Y:S08]  /*1a330*/  SHFL.BFLY PT, R8, R5, 0x2, 0x1f ;  /* 0x0c401f0005087f89 */ /* 0x000e7000000e0000 */
[----:B------:R-:W-:Y:S04]  /*1a340*/  STL [R1+0xa0], R233 ;  /* 0x0000a0e901007387 */ /* 0x000fe80000100800 */
[----:B------:R-:W-:Y:S04]  /*1a350*/  STL [R1+0x9c], R232 ;  /* 0x00009ce801007387 */ /* 0x000fe80000100800 */
[----:B------:R-:W-:Y:S04]  /*1a360*/  STL [R1+0x98], R230 ;  /* 0x000098e601007387 */ /* 0x000fe80000100800 */
[----:B------:R-:W2:Y:S01]  /*1a370*/  LDL R25, [R1+0x88] ;  /* 0x0000880001197983 */ /* 0x000ea20000100800 */
[----:B---3--:R-:W-:Y:S05]  /*1a380*/  FMNMX.FTZ R135, R135, R6, !PT ;  /* 0x0000000687877209 */ /* 0x008fea0007810000 */
[----:B------:R-:W3:Y:S01]  /*1a390*/  SHFL.BFLY PT, R6, R135, 0x1, 0x1f ;  /* 0x0c201f0087067f89 */ /* 0x000ee200000e0000 */
[----:B-1----:R-:W-:Y:S02]  /*1a3a0*/  FMNMX.FTZ R5, R5, R8, !PT ;  /* 0x0000000805057209 */ /* 0x002fe40007810000 */
[----:B---3--:R-:W-:Y:S04]  /*1a3b0*/  FMNMX.FTZ R135, R135, R6, !PT ;  /* 0x0000000687877209 */ /* 0x008fe80007810000 */
[----:B------:R-:W-:Y:S02]  /*1a3c0*/  FSETP.NEU.FTZ.AND P2, PT, R135, -INF , PT ;  /* 0xff8000008700780b */ /* 0x000fe40003f5d000 */
[----:B----4-:R-:W-:Y:S02]  /*1a3d0*/  FMNMX3.FTZ R4, R3, R134, R239, !PT ;  /* 0x0000008603047276 */ /* 0x010fe400078100ef */
[----:B------:R-:W-:Y:S01]  /*1a3e0*/  FMNMX.FTZ R3, R0, R2, !PT ;  /* 0x0000000200037209 */ /* 0x000fe20007810000 */
[----:B------:R-:W-:Y:S01]  /*1a3f0*/  FADD.FTZ R0, -R135, R132 ;  /* 0x0000008487007221 */ /* 0x000fe20000010100 */
[----:B------:R-:W-:Y:S01]  /*1a400*/  FMNMX3.FTZ R4, R4, R219, R218, !PT ;  /* 0x000000db04047276 */ /* 0x000fe200078100da */
[----:B------:R-:W1:Y:S08]  /*1a410*/  SHFL.BFLY PT, R134, R5, 0x1, 0x1f ;  /* 0x0c201f0005867f89 */ /* 0x000e7000000e0000 */
[----:B------:R-:W3:Y:S08]  /*1a420*/  SHFL.BFLY PT, R2, R3, 0x1, 0x1f ;  /* 0x0c201f0003027f89 */ /* 0x000ef000000e0000 */
[----:B------:R-:W4:Y:S01]  /*1a430*/  SHFL.BFLY PT, R7, R4, 0x2, 0x1f ;  /* 0x0c401f0004077f89 */ /* 0x000f2200000e0000 */
[----:B-1----:R-:W-:Y:S02]  /*1a440*/  FMNMX.FTZ R134, R5, R134, !PT ;  /* 0x0000008605867209 */ /* 0x002fe40007810000 */
[----:B---3--:R-:W-:Y:S01]  /*1a450*/  FMNMX.FTZ R143, R3, R2, !PT ;  /* 0x00000002038f7209 */ /* 0x008fe20007810000 */
[----:B------:R-:W-:Y:S02]  /*1a460*/  FMUL.FTZ R2, R0, UR4 ;  /* 0x0000000400027c20 */ /* 0x000fe40008410000 */
[----:B------:R-:W-:Y:S01]  /*1a470*/  FMUL.FTZ R208, R134, UR4 ;  /* 0x0000000486d07c20 */ /* 0x000fe20008410000 */
[----:B----4-:R-:W-:Y:S01]  /*1a480*/  FMNMX.FTZ R4, R4, R7, !PT ;  /* 0x0000000704047209 */ /* 0x010fe20007810000 */
[----:B------:R1:W3:Y:S01]  /*1a490*/  MUFU.EX2 R132, R2 ;  /* 0x0000000200847308 */ /* 0x0002e20000000800 */
[C---:B------:R-:W-:Y:S01]  /*1a4a0*/  FADD.FTZ R0, -R143.reuse, R140 ;  /* 0x0000008c8f007221 */ /* 0x040fe20000010100 */
[----:B------:R-:W-:Y:S01]  /*1a4b0*/  FMUL.FTZ R209, R143, UR4 ;  /* 0x000000048fd17c20 */ /* 0x000fe20008410000 */
[----:B------:R4:W4:Y:S04]  /*1a4c0*/  LDL R140, [R1+0x84] ;  /* 0x00008400018c7983 */ /* 0x0009280000100800 */
[----:B------:R-:W2:Y:S01]  /*1a4d0*/  SHFL.BFLY PT, R133, R4, 0x1, 0x1f ;  /* 0x0c201f0004857f89 */ /* 0x000ea200000e0000 */
[----:B-1----:R-:W-:Y:S01]  /*1a4e0*/  FMUL.FTZ R2, R0, UR4 ;  /* 0x0000000400027c20 */ /* 0x002fe20008410000 */
[----:B------:R-:W-:Y:S01]  /*1a4f0*/  FADD.FTZ R0, -R134, R141 ;  /* 0x0000008d86007221 */ /* 0x000fe20000010100 */
[C---:B---3--:R-:W-:Y:S01]  /*1a500*/  FMUL.FTZ R8, R132.reuse, R144 ;  /* 0x0000009084087220 */ /* 0x048fe20000410000 */
[C---:B------:R-:W-:Y:S01]  /*1a510*/  FMUL.FTZ R12, R132.reuse, R152 ;  /* 0x00000098840c7220 */ /* 0x040fe20000410000 */
[----:B------:R1:W3:Y:S01]  /*1a520*/  MUFU.EX2 R3, R2 ;  /* 0x0000000200037308 */ /* 0x0002e20000000800 */
[C---:B------:R-:W-:Y:S01]  /*1a530*/  FMUL.FTZ R13, R132.reuse, R153 ;  /* 0x00000099840d7220 */ /* 0x040fe20000410000 */
[C---:B------:R-:W-:Y:S01]  /*1a540*/  FMUL.FTZ R28, R132.reuse, R168 ;  /* 0x000000a8841c7220 */ /* 0x040fe20000410000 */
[----:B------:R-:W-:Y:S01]  /*1a550*/  MOV R168, R31 ;  /* 0x0000001f00a87202 */ /* 0x000fe20000000f00 */
[C---:B------:R-:W-:Y:S01]  /*1a560*/  FMUL.FTZ R29, R132.reuse, R169 ;  /* 0x000000a9841d7220 */ /* 0x040fe20000410000 */
[----:B------:R-:W-:Y:S01]  /*1a570*/  MOV R169, R63 ;  /* 0x0000003f00a97202 */ /* 0x000fe20000000f00 */
[C---:B------:R-:W-:Y:S01]  /*1a580*/  FMUL.FTZ R72, R132.reuse, R72 ;  /* 0x0000004884487220 */ /* 0x040fe20000410000 */
[C---:B------:R-:W-:Y:S01]  /*1a590*/  FMUL.FTZ R73, R132.reuse, R73 ;  /* 0x0000004984497220 */ /* 0x040fe20000410000 */
[C---:B------:R-:W-:Y:S01]  /*1a5a0*/  FMUL.FTZ R76, R132.reuse, R76 ;  /* 0x0000004c844c7220 */ /* 0x040fe20000410000 */
[----:B------:R-:W-:Y:S01]  /*1a5b0*/  FMUL.FTZ R77, R132, R77 ;  /* 0x0000004d844d7220 */ /* 0x000fe20000410000 */
[----:B--2---:R-:W-:Y:S01]  /*1a5c0*/  FMNMX.FTZ R133, R4, R133, !PT ;  /* 0x0000008504857209 */ /* 0x004fe20007810000 */
[----:B------:R-:W-:Y:S01]  /*1a5d0*/  FMUL.FTZ R4, R135, UR4 ;  /* 0x0000000487047c20 */ /* 0x000fe20008410000 */
[C---:B------:R-:W-:Y:S01]  /*1a5e0*/  FMUL.FTZ R88, R132.reuse, R88 ;  /* 0x0000005884587220 */ /* 0x040fe20000410000 */
[C---:B------:R-:W-:Y:S01]  /*1a5f0*/  FMUL.FTZ R89, R132.reuse, R89 ;  /* 0x0000005984597220 */ /* 0x040fe20000410000 */
[C---:B------:R-:W-:Y:S01]  /*1a600*/  FMUL.FTZ R92, R132.reuse, R92 ;  /* 0x0000005c845c7220 */ /* 0x040fe20000410000 */
[C---:B------:R-:W-:Y:S01]  /*1a610*/  FMUL.FTZ R210, R133.reuse, UR4 ;  /* 0x0000000485d27c20 */ /* 0x040fe20008410000 */
[----:B------:R-:W-:Y:S01]  /*1a620*/  FMUL.FTZ R93, R132, R93 ;  /* 0x0000005d845d7220 */ /* 0x000fe20000410000 */
[----:B-1----:R-:W-:Y:S01]  /*1a630*/  FMUL.FTZ R2, R0, UR4 ;  /* 0x0000000400027c20 */ /* 0x002fe20008410000 */
[----:B------:R-:W-:Y:S01]  /*1a640*/  FADD.FTZ R0, -R133, R142 ;  /* 0x0000008e85007221 */ /* 0x000fe20000010100 */
[----:B------:R-:W-:Y:S01]  /*1a650*/  FSEL R142, R4, RZ, P2 ;  /* 0x000000ff048e7208 */ /* 0x000fe20001000000 */
[----:B---3--:R-:W-:Y:S01]  /*1a660*/  FMUL.FTZ R10, R3, R146 ;  /* 0x00000092030a7220 */ /* 0x008fe20000410000 */
[----:B------:R-:W-:Y:S01]  /*1a670*/  FSETP.NEU.FTZ.AND P2, PT, R143, -INF , PT ;  /* 0xff8000008f00780b */ /* 0x000fe20003f5d000 */
[----:B------:R-:W-:Y:S01]  /*1a680*/  FMUL.FTZ R0, R0, UR4 ;  /* 0x0000000400007c20 */ /* 0x000fe20008410000 */
[----:B------:R-:W1:Y:S01]  /*1a690*/  MUFU.EX2 R2, R2 ;  /* 0x0000000200027308 */ /* 0x000e620000000800 */
[--C-:B------:R-:W-:Y:S01]  /*1a6a0*/  FFMA.FTZ R4, R212, UR4, -R142.reuse ;  /* 0x00000004d4047c23 */ /* 0x100fe2000801088e */
[----:B------:R-:W-:Y:S01]  /*1a6b0*/  FSEL R209, R209, RZ, P2 ;  /* 0x000000ffd1d17208 */ /* 0x000fe20001000000 */
[----:B------:R-:W-:Y:S01]  /*1a6c0*/  FFMA.FTZ R5, R215, UR4, -R142 ;  /* 0x00000004d7057c23 */ /* 0x000fe2000801088e */
[----:B------:R-:W-:Y:S01]  /*1a6d0*/  FSETP.NEU.FTZ.AND P2, PT, R134, -INF , PT ;  /* 0xff8000008600780b */ /* 0x000fe20003f5d000 */
[C---:B------:R-:W-:Y:S01]  /*1a6e0*/  FMUL.FTZ R11, R3.reuse, R147 ;  /* 0x00000093030b7220 */ /* 0x040fe20000410000 */
[C---:B------:R-:W-:Y:S01]  /*1a6f0*/  FMUL.FTZ R14, R3.reuse, R154 ;  /* 0x0000009a030e7220 */ /* 0x040fe20000410000 */
[C---:B------:R-:W-:Y:S03]  /*1a700*/  FMUL.FTZ R15, R3.reuse, R155 ;  /* 0x0000009b030f7220 */ /* 0x040fe60000410000 */
[----:B------:R2:W3:Y:S01]  /*1a710*/  MUFU.EX2 R9, R4 ;  /* 0x0000000400097308 */ /* 0x0004e20000000800 */
[----:B------:R-:W-:Y:S01]  /*1a720*/  FSEL R208, R208, RZ, P2 ;  /* 0x000000ffd0d07208 */ /* 0x000fe20001000000 */
[----:B------:R-:W-:Y:S01]  /*1a730*/  FMUL.FTZ R26, R3, R166 ;  /* 0x000000a6031a7220 */ /* 0x000fe20000410000 */
[----:B------:R-:W-:Y:S01]  /*1a740*/  FSETP.NEU.FTZ.AND P2, PT, R133, -INF , PT ;  /* 0xff8000008500780b */ /* 0x000fe20003f5d000 */
[C---:B------:R-:W-:Y:S01]  /*1a750*/  FMUL.FTZ R27, R3.reuse, R167 ;  /* 0x000000a7031b7220 */ /* 0x040fe20000410000 */
[C---:B------:R-:W-:Y:S01]  /*1a760*/  FMUL.FTZ R31, R3.reuse, R171 ;  /* 0x000000ab031f7220 */ /* 0x040fe20000410000 */
[--C-:B------:R-:W-:Y:S01]  /*1a770*/  FFMA.FTZ R6, R226, UR4, -R208.reuse ;  /* 0x00000004e2067c23 */ /* 0x100fe200080108d0 */
[----:B------:R-:W-:Y:S03]  /*1a780*/  FSEL R210, R210, RZ, P2 ;  /* 0x000000ffd2d27208 */ /* 0x000fe60001000000 */
[----:B------:R3:W3:Y:S01]  /*1a790*/  MUFU.EX2 R233, R5 ;  /* 0x0000000500e97308 */ /* 0x0006e20000000800 */
[C---:B-1----:R-:W-:Y:S01]  /*1a7a0*/  FMUL.FTZ R16, R2.reuse, R156 ;  /* 0x0000009c02107220 */ /* 0x042fe20000410000 */
[C---:B------:R-:W-:Y:S01]  /*1a7b0*/  FMUL.FTZ R17, R2.reuse, R157 ;  /* 0x0000009d02117220 */ /* 0x040fe20000410000 */
[----:B------:R-:W-:Y:S01]  /*1a7c0*/  MOV R171, R34 ;  /* 0x0000002200ab7202 */ /* 0x000fe20000000f00 */
[C---:B------:R-:W-:Y:S01]  /*1a7d0*/  FMUL.FTZ R63, R3.reuse, R203 ;  /* 0x000000cb033f7220 */ /* 0x040fe20000410000 */
[----:B------:R-:W-:Y:S01]  /*1a7e0*/  MOV R226, R32 ;  /* 0x0000002000e27202 */ /* 0x000fe20000000f00 */
[----:B------:R-:W-:Y:S01]  /*1a7f0*/  FMUL.FTZ R32, R2, R172 ;  /* 0x000000ac02207220 */ /* 0x000fe20000410000 */
[----:B------:R-:W-:Y:S03]  /*1a800*/  MOV R167, R46 ;  /* 0x0000002e00a77202 */ /* 0x000fe60000000f00 */
[----:B------:R-:W1:Y:S01]  /*1a810*/  MUFU.EX2 R0, R0 ;  /* 0x0000000000007308 */ /* 0x000e620000000800 */
[--C-:B--2---:R-:W-:Y:S01]  /*1a820*/  FFMA.FTZ R4, R214, UR4, -R209.reuse ;  /* 0x00000004d6047c23 */ /* 0x104fe200080108d1 */
[----:B------:R-:W-:Y:S01]  /*1a830*/  FMUL.FTZ R46, R3, R186 ;  /* 0x000000ba032e7220 */ /* 0x000fe20000410000 */
[----:B------:R-:W-:Y:S01]  /*1a840*/  MOV R166, R48 ;  /* 0x0000003000a67202 */ /* 0x000fe20000000f00 */
[----:B------:R-:W-:Y:S01]  /*1a850*/  FMUL.FTZ R48, R2, R188 ;  /* 0x000000bc02307220 */ /* 0x000fe20000410000 */
[----:B------:R-:W-:Y:S01]  /*1a860*/  MOV R172, R56 ;  /* 0x0000003800ac7202 */ /* 0x000fe20000000f00 */
[----:B------:R-:W-:Y:S01]  /*1a870*/  FMUL.FTZ R56, R132, R196 ;  /* 0x000000c484387220 */ /* 0x000fe20000410000 */
[----:B------:R-:W-:Y:S03]  /*1a880*/  FMUL.FTZ R64, R2, R204 ;  /* 0x000000cc02407220 */ /* 0x000fe60000410000 */
[----:B------:R2:W-:Y:S01]  /*1a890*/  MUFU.EX2 R212, R4 ;  /* 0x0000000400d47308 */ /* 0x0005e20000000800 */
[----:B---3--:R-:W-:Y:S01]  /*1a8a0*/  FFMA.FTZ R5, R242, UR4, -R208 ;  /* 0x00000004f2057c23 */ /* 0x008fe200080108d0 */
[----:B------:R-:W-:Y:S01]  /*1a8b0*/  MOV R242, R9 ;  /* 0x0000000900f27202 */ /* 0x000fe20000000f00 */
[----:B------:R-:W-:Y:S01]  /*1a8c0*/  FFMA.FTZ R9, R225, UR4, -R210 ;  /* 0x00000004e1097c23 */ /* 0x000fe200080108d2 */
[----:B------:R-:W-:Y:S01]  /*1a8d0*/  MOV R225, R33 ;  /* 0x0000002100e17202 */ /* 0x000fe20000000f00 */
[C---:B------:R-:W-:Y:S01]  /*1a8e0*/  FMUL.FTZ R33, R2.reuse, R173 ;  /* 0x000000ad02217220 */ /* 0x040fe20000410000 */
[----:B------:R-:W-:Y:S01]  /*1a8f0*/  F2FP.BF16.F32.PACK_AB R144, R233, R242 ;  /* 0x000000f2e990723e */ /* 0x000fe200000010ff */
[----:B------:R-:W-:Y:S03]  /*1a900*/  FMUL.FTZ R65, R2, R205 ;  /* 0x000000cd02417220 */ /* 0x000fe60000410000 */
[----:B------:R3:W-:Y:S01]  /*1a910*/  MUFU.EX2 R214, R5 ;  /* 0x0000000500d67308 */ /* 0x0007e20000000800 */
[C---:B-1----:R-:W-:Y:S01]  /*1a920*/  FMUL.FTZ R7, R0.reuse, R151 ;  /* 0x0000009700077220 */ /* 0x042fe20000410000 */
[C---:B------:R-:W-:Y:S01]  /*1a930*/  FMUL.FTZ R18, R0.reuse, R158 ;  /* 0x0000009e00127220 */ /* 0x040fe20000410000 */
[C---:B------:R-:W-:Y:S01]  /*1a940*/  FMUL.FTZ R19, R0.reuse, R159 ;  /* 0x0000009f00137220 */ /* 0x040fe20000410000 */
[C---:B------:R-:W-:Y:S01]  /*1a950*/  FMUL.FTZ R34, R0.reuse, R174 ;  /* 0x000000ae00227220 */ /* 0x040fe20000410000 */
[----:B------:R-:W-:Y:S01]  /*1a960*/  MOV R174, R50 ;  /* 0x0000003200ae7202 */ /* 0x000fe20000000f00 */
[----:B------:R-:W-:Y:S01]  /*1a970*/  FMUL.FTZ R50, R0, R190 ;  /* 0x000000be00327220 */ /* 0x000fe20000410000 */
[----:B------:R-:W-:Y:S03]  /*1a980*/  LDSM.16.MT88.4 R156, [R228+0xe000] ;  /* 0x00e00000e49c783b */ /* 0x000fe60000004200 */
[----:B------:R1:W-:Y:S01]  /*1a990*/  MUFU.EX2 R235, R6 ;  /* 0x0000000600eb7308 */ /* 0x0003e20000000800 */
[--C-:B--2---:R-:W-:Y:S01]  /*1a9a0*/  FFMA.FTZ R4, R213, UR4, -R209.reuse ;  /* 0x00000004d5047c23 */ /* 0x104fe200080108d1 */
[----:B------:R-:W-:Y:S01]  /*1a9b0*/  MOV R173, R60 ;  /* 0x0000003c00ad7202 */ /* 0x000fe20000000f00 */
[----:B------:R-:W-:Y:S01]  /*1a9c0*/  FMUL.FTZ R60, R132, R200 ;  /* 0x000000c8843c7220 */ /* 0x000fe20000410000 */
[C---:B------:R-:W-:Y:S01]  /*1a9d0*/  FMUL.FTZ R66, R0.reuse, R206 ;  /* 0x000000ce00427220 */ /* 0x040fe20000410000 */
[----:B------:R-:W-:Y:S01]  /*1a9e0*/  FMUL.FTZ R67, R0, R207 ;  /* 0x000000cf00437220 */ /* 0x000fe20000410000 */
[C---:B------:R-:W-:Y:S01]  /*1a9f0*/  FMUL.FTZ R68, R2.reuse, R68 ;  /* 0x0000004402447220 */ /* 0x040fe20000410000 */
[C---:B------:R-:W-:Y:S03]  /*1aa00*/  FMUL.FTZ R69, R2.reuse, R69 ;  /* 0x0000004502457220 */ /* 0x040fe60000410000 */
[----:B------:R2:W2:Y:S01]  /*1aa10*/  MUFU.EX2 R232, R4 ;  /* 0x0000000400e87308 */ /* 0x0004a20000000800 */
[----:B---3--:R-:W-:Y:S01]  /*1aa20*/  FMUL.FTZ R5, R2, R149 ;  /* 0x0000009502057220 */ /* 0x008fe20000410000 */
[C---:B------:R-:W-:Y:S01]  /*1aa30*/  FMUL.FTZ R70, R0.reuse, R70 ;  /* 0x0000004600467220 */ /* 0x040fe20000410000 */
[----:B------:R-:W-:Y:S01]  /*1aa40*/  FMUL.FTZ R71, R0, R71 ;  /* 0x0000004700477220 */ /* 0x000fe20000410000 */
[C---:B------:R-:W-:Y:S01]  /*1aa50*/  FMUL.FTZ R74, R3.reuse, R74 ;  /* 0x0000004a034a7220 */ /* 0x040fe20000410000 */
[C---:B------:R-:W-:Y:S01]  /*1aa60*/  FMUL.FTZ R75, R3.reuse, R75 ;  /* 0x0000004b034b7220 */ /* 0x040fe20000410000 */
[C---:B------:R-:W-:Y:S01]  /*1aa70*/  FMUL.FTZ R78, R3.reuse, R78 ;  /* 0x0000004e034e7220 */ /* 0x040fe20000410000 */
[----:B------:R-:W-:Y:S01]  /*1aa80*/  FMUL.FTZ R79, R3, R79 ;  /* 0x0000004f034f7220 */ /* 0x000fe20000410000 */
[----:B------:R-:W-:Y:S01]  /*1aa90*/  FMUL.FTZ R80, R2, R80 ;  /* 0x0000005002507220 */ /* 0x000fe20000410000 */
[----:B-1----:R-:W-:Y:S01]  /*1aaa0*/  FMUL.FTZ R6, R0, R150 ;  /* 0x0000009600067220 */ /* 0x002fe20000410000 */
[----:B------:R-:W-:Y:S01]  /*1aab0*/  FMUL.FTZ R81, R2, R81 ;  /* 0x0000005102517220 */ /* 0x000fe20000410000 */
[C---:B------:R-:W-:Y:S01]  /*1aac0*/  FMUL.FTZ R82, R0.reuse, R82 ;  /* 0x0000005200527220 */ /* 0x040fe20000410000 */
[----:B------:R-:W-:Y:S01]  /*1aad0*/  FMUL.FTZ R83, R0, R83 ;  /* 0x0000005300537220 */ /* 0x000fe20000410000 */
[C---:B------:R-:W-:Y:S01]  /*1aae0*/  FMUL.FTZ R84, R2.reuse, R84 ;  /* 0x0000005402547220 */ /* 0x040fe20000410000 */
[----:B------:R-:W-:Y:S01]  /*1aaf0*/  FMUL.FTZ R85, R2, R85 ;  /* 0x0000005502557220 */ /* 0x000fe20000410000 */
[C---:B------:R-:W-:Y:S01]  /*1ab00*/  FMUL.FTZ R86, R0.reuse, R86 ;  /* 0x0000005600567220 */ /* 0x040fe20000410000 */
[----:B------:R-:W-:Y:S01]  /*1ab10*/  FMUL.FTZ R87, R0, R87 ;  /* 0x0000005700577220 */ /* 0x000fe20000410000 */
[--C-:B--2---:R-:W-:Y:S01]  /*1ab20*/  FFMA.FTZ R4, R221, UR4, -R142.reuse ;  /* 0x00000004dd047c23 */ /* 0x104fe2000801088e */
[C---:B------:R-:W-:Y:S01]  /*1ab30*/  FMUL.FTZ R90, R3.reuse, R90 ;  /* 0x0000005a035a7220 */ /* 0x040fe20000410000 */
[----:B------:R1:W-:Y:S01]  /*1ab40*/  MUFU.EX2 R221, R9 ;  /* 0x0000000900dd7308 */ /* 0x0003e20000000800 */
[C---:B------:R-:W-:Y:S01]  /*1ab50*/  FMUL.FTZ R91, R3.reuse, R91 ;  /* 0x0000005b035b7220 */ /* 0x040fe20000410000 */
[C---:B------:R-:W-:Y:S01]  /*1ab60*/  FMUL.FTZ R94, R3.reuse, R94 ;  /* 0x0000005e035e7220 */ /* 0x040fe20000410000 */
[C---:B------:R-:W-:Y:S01]  /*1ab70*/  FMUL.FTZ R95, R3.reuse, R95 ;  /* 0x0000005f035f7220 */ /* 0x040fe20000410000 */
[C---:B------:R-:W-:Y:S01]  /*1ab80*/  FMUL.FTZ R96, R2.reuse, R96 ;  /* 0x0000006002607220 */ /* 0x040fe20000410000 */
[----:B------:R-:W-:Y:S01]  /*1ab90*/  FMUL.FTZ R97, R2, R97 ;  /* 0x0000006102617220 */ /* 0x000fe20000410000 */
        /* <DEDUP_REMOVED lines=8> */
[C---:B------:R-:W-:Y:S01]  /*1ac20*/  FMUL.FTZ R105, R132.reuse, R105 ;  /* 0x0000006984697220 */ /* 0x040fe20000410000 */
[C---:B------:R-:W-:Y:S01]  /*1ac30*/  FMUL.FTZ R106, R3.reuse, R106 ;  /* 0x0000006a036a7220 */ /* 0x040fe20000410000 */
[C---:B------:R-:W-:Y:S01]  /*1ac40*/  FMUL.FTZ R107, R3.reuse, R107 ;  /* 0x0000006b036b7220 */ /* 0x040fe20000410000 */
[----:B-1----:R-:W-:Y:S01]  /*1ac50*/  FMUL.FTZ R9, R132, R145 ;  /* 0x0000009184097220 */ /* 0x002fe20000410000 */
[----:B------:R-:W-:Y:S01]  /*1ac60*/  F2FP.BF16.F32.PACK_AB R145, R232, R212 ;  /* 0x000000d4e891723e */ /* 0x000fe200000010ff */
[C---:B------:R-:W-:Y:S01]  /*1ac70*/  FMUL.FTZ R108, R132.reuse, R108 ;  /* 0x0000006c846c7220 */ /* 0x040fe20000410000 */
[----:B------:R-:W-:Y:S01]  /*1ac80*/  FMUL.FTZ R109, R132, R109 ;  /* 0x0000006d846d7220 */ /* 0x000fe20000410000 */
[C---:B------:R-:W-:Y:S01]  /*1ac90*/  FMUL.FTZ R110, R3.reuse, R110 ;  /* 0x0000006e036e7220 */ /* 0x040fe20000410000 */
[C---:B------:R-:W-:Y:S01]  /*1aca0*/  FMUL.FTZ R111, R3.reuse, R111 ;  /* 0x0000006f036f7220 */ /* 0x040fe20000410000 */
[C---:B------:R-:W-:Y:S01]  /*1acb0*/  FMUL.FTZ R112, R2.reuse, R112 ;  /* 0x0000007002707220 */ /* 0x040fe20000410000 */
[----:B------:R-:W-:Y:S01]  /*1acc0*/  FMUL.FTZ R113, R2, R113 ;  /* 0x0000007102717220 */ /* 0x000fe20000410000 */
[----:B--2---:R-:W-:Y:S01]  /*1acd0*/  FFMA.FTZ R4, R220, UR4, -R142 ;  /* 0x00000004dc047c23 */ /* 0x004fe2000801088e */
[C---:B------:R-:W-:Y:S01]  /*1ace0*/  FMUL.FTZ R114, R0.reuse, R114 ;  /* 0x0000007200727220 */ /* 0x040fe20000410000 */
[----:B------:R-:W-:Y:S01]  /*1acf0*/  FMUL.FTZ R115, R0, R115 ;  /* 0x0000007300737220 */ /* 0x000fe20000410000 */
[C---:B------:R-:W-:Y:S01]  /*1ad00*/  FMUL.FTZ R116, R2.reuse, R116 ;  /* 0x0000007402747220 */ /* 0x040fe20000410000 */
[----:B------:R1:W2:Y:S01]  /*1ad10*/  MUFU.EX2 R236, R4 ;  /* 0x0000000400ec7308 */ /* 0x0002a20000000800 */
[----:B------:R-:W-:Y:S01]  /*1ad20*/  FMUL.FTZ R117, R2, R117 ;  /* 0x0000007502757220 */ /* 0x000fe20000410000 */
[C---:B------:R-:W-:Y:S01]  /*1ad30*/  FMUL.FTZ R118, R0.reuse, R118 ;  /* 0x0000007600767220 */ /* 0x040fe20000410000 */
[----:B------:R-:W-:Y:S01]  /*1ad40*/  FMUL.FTZ R119, R0, R119 ;  /* 0x0000007700777220 */ /* 0x000fe20000410000 */
[C---:B------:R-:W-:Y:S01]  /*1ad50*/  FMUL.FTZ R120, R132.reuse, R120 ;  /* 0x0000007884787220 */ /* 0x040fe20000410000 */
[C---:B------:R-:W-:Y:S01]  /*1ad60*/  FMUL.FTZ R121, R132.reuse, R121 ;  /* 0x0000007984797220 */ /* 0x040fe20000410000 */
        /* <DEDUP_REMOVED lines=8> */
[C---:B------:R-:W-:Y:S01]  /*1adf0*/  FMUL.FTZ R130, R0.reuse, R130 ;  /* 0x0000008200827220 */ /* 0x040fe20000410000 */
[----:B------:R-:W-:Y:S01]  /*1ae00*/  FMUL.FTZ R131, R0, R131 ;  /* 0x0000008300837220 */ /* 0x000fe20000410000 */
[--C-:B-1----:R-:W-:Y:S01]  /*1ae10*/  FFMA.FTZ R4, R222, UR4, -R209.reuse ;  /* 0x00000004de047c23 */ /* 0x102fe200080108d1 */
[----:B--2---:R-:W-:Y:S03]  /*1ae20*/  F2FP.BF16.F32.PACK_AB R146, R236, R230 ;  /* 0x000000e6ec92723e */ /* 0x004fe600000010ff */
[----:B------:R1:W-:Y:S02]  /*1ae30*/  MUFU.EX2 R237, R4 ;  /* 0x0000000400ed7308 */ /* 0x0003e40000000800 */
[----:B-1----:R-:W-:Y:S01]  /*1ae40*/  FFMA.FTZ R4, R241, UR4, -R208 ;  /* 0x00000004f1047c23 */ /* 0x002fe200080108d0 */
[----:B------:R-:W-:Y:S01]  /*1ae50*/  MOV R241, R49 ;  /* 0x0000003100f17202 */ /* 0x000fe20000000f00 */
[----:B------:R-:W-:Y:S06]  /*1ae60*/  FMUL.FTZ R49, R2, R189 ;  /* 0x000000bd02317220 */ /* 0x000fec0000410000 */
[----:B------:R1:W-:Y:S02]  /*1ae70*/  MUFU.EX2 R215, R4 ;  /* 0x0000000400d77308 */ /* 0x0003e40000000800 */
[--C-:B-1----:R-:W-:Y:S01]  /*1ae80*/  FFMA.FTZ R4, R240, UR4, -R210.reuse ;  /* 0x00000004f0047c23 */ /* 0x102fe200080108d2 */
[----:B------:R-:W-:Y:S01]  /*1ae90*/  MOV R240, R47 ;  /* 0x0000002f00f07202 */ /* 0x000fe20000000f00 */
[C---:B------:R-:W-:Y:S06]  /*1aea0*/  FMUL.FTZ R47, R3.reuse, R187 ;  /* 0x000000bb032f7220 */ /* 0x040fec0000410000 */
[----:B------:R1:W-:Y:S02]  /*1aeb0*/  MUFU.EX2 R213, R4 ;  /* 0x0000000400d57308 */ /* 0x0003e40000000800 */
[----:B-1----:R-:W-:Y:S01]  /*1aec0*/  FFMA.FTZ R4, R238, UR4, -R210 ;  /* 0x00000004ee047c23 */ /* 0x002fe200080108d2 */
[----:B------:R-:W-:Y:S01]  /*1aed0*/  MOV R238, R30 ;  /* 0x0000001e00ee7202 */ /* 0x000fe20000000f00 */
[----:B------:R-:W-:Y:S01]  /*1aee0*/  FMUL.FTZ R30, R3, R170 ;  /* 0x000000aa031e7220 */ /* 0x000fe20000410000 */
[----:B------:R-:W-:Y:S05]  /*1aef0*/  MOV R170, R35 ;  /* 0x0000002300aa7202 */ /* 0x000fea0000000f00 */
[----:B------:R1:W2:Y:S01]  /*1af00*/  MUFU.EX2 R220, R4 ;  /* 0x0000000400dc7308 */ /* 0x0002a20000000800 */
[----:B------:R-:W-:Y:S01]  /*1af10*/  FMUL.FTZ R35, R0, R175 ;  /* 0x000000af00237220 */ /* 0x000fe20000410000 */
[----:B------:R-:W-:Y:S01]  /*1af20*/  MOV R175, R45 ;  /* 0x0000002d00af7202 */ /* 0x000fe20000000f00 */
[----:B------:R-:W-:Y:S01]  /*1af30*/  FMUL.FTZ R45, R132, R185 ;  /* 0x000000b9842d7220 */ /* 0x000fe20000410000 */
[----:B-1----:R-:W-:Y:S01]  /*1af40*/  FFMA.FTZ R4, R223, UR4, -R208 ;  /* 0x00000004df047c23 */ /* 0x002fe200080108d0 */
[----:B--2---:R-:W-:Y:S05]  /*1af50*/  F2FP.BF16.F32.PACK_AB R149, R220, R213 ;  /* 0x000000d5dc95723e */ /* 0x004fea00000010ff */
[----:B------:R1:W2:Y:S02]  /*1af60*/  MUFU.EX2 R222, R4 ;  /* 0x0000000400de7308 */ /* 0x0002a40000000800 */
[--C-:B-1----:R-:W-:Y:S01]  /*1af70*/  FFMA.FTZ R4, R224, UR4, -R210.reuse ;  /* 0x00000004e0047c23 */ /* 0x102fe200080108d2 */
[----:B--2---:R-:W-:Y:S07]  /*1af80*/  F2FP.BF16.F32.PACK_AB R150, R235, R222 ;  /* 0x000000deeb96723e */ /* 0x004fee00000010ff */
[----:B------:R1:W2:Y:S02]  /*1af90*/  MUFU.EX2 R234, R4 ;  /* 0x0000000400ea7308 */ /* 0x0002a40000000800 */
[--C-:B-1----:R-:W-:Y:S01]  /*1afa0*/  FFMA.FTZ R4, R227, UR4, -R209.reuse ;  /* 0x00000004e3047c23 */ /* 0x102fe200080108d1 */
[----:B--2---:R-:W-:Y:S02]  /*1afb0*/  F2FP.BF16.F32.PACK_AB R151, R234, R221 ;  /* 0x000000ddea97723e */ /* 0x004fe400000010ff */
[----:B------:R-:W-:Y:S05]  /*1afc0*/  MOV R227, R61 ;  /* 0x0000003d00e37202 */ /* 0x000fea0000000f00 */
[----:B------:R1:W2:Y:S01]  /*1afd0*/  MUFU.EX2 R223, R4 ;  /* 0x0000000400df7308 */ /* 0x0002a20000000800 */
[C---:B------:R-:W-:Y:S01]  /*1afe0*/  FMUL.FTZ R61, R132.reuse, R201 ;  /* 0x000000c9843d7220 */ /* 0x040fe20000410000 */
[----:B----4-:R-:W-:Y:S01]  /*1aff0*/  @P0 IADD3 R140, PT, PT, R25, -0x40, RZ ;  /* 0xffffffc0198c0810 */ /* 0x010fe20007ffe0ff */
[C---:B------:R-:W-:Y:S01]  /*1b000*/  FMUL.FTZ R25, R132.reuse, R165 ;  /* 0x000000a584197220 */ /* 0x040fe20000410000 */
[----:B------:R-:W-:Y:S01]  /*1b010*/  MOV R165, R57 ;  /* 0x0000003900a57202 */ /* 0x000fe20000000f00 */
[----:B------:R-:W-:Y:S01]  /*1b020*/  FMUL.FTZ R57, R132, R197 ;  /* 0x000000c584397220 */ /* 0x000fe20000410000 */
[----:B------:R-:W-:Y:S01]  /*1b030*/  IADD3 R141, PT, PT, R231, R140, RZ ;  /* 0x0000008ce78d7210 */ /* 0x000fe20007ffe0ff */
[----:B------:R-:W3:Y:S01]  /*1b040*/  LDSM.16.MT88.4 R52, [R140] ;  /* 0x000000008c34783b */ /* 0x000ee20000004200 */
[C---:B-1----:R-:W-:Y:S01]  /*1b050*/  FMUL.FTZ R4, R2.reuse, R148 ;  /* 0x0000009402047220 */ /* 0x042fe20000410000 */
[----:B------:R-:W-:Y:S02]  /*1b060*/  F2FP.BF16.F32.PACK_AB R148, R215, R214 ;  /* 0x000000d6d794723e */ /* 0x000fe400000010ff */
[----:B--2---:R-:W-:Y:S04]  /*1b070*/  F2FP.BF16.F32.PACK_AB R147, R223, R237 ;  /* 0x000000eddf93723e */ /* 0x004fe800000010ff */
[----:B------:R-:W1:Y:S01]  /*1b080*/  LDSM.16.MT88.4 R152, [R141] ;  /* 0x000000008d98783b */ /* 0x000e620000004200 */
[-C--:B------:R-:W-:Y:S08]  /*1b090*/  HMMA.16816.F32.BF16 R4, R148, R20.reuse, R4 ;  /* 0x000000149404723c */ /* 0x080ff00000041804 */
[C---:B------:R-:W-:Y:S04]  /*1b0a0*/  HMMA.16816.F32.BF16 R8, R144.reuse, R20, R8 ;  /* 0x000000149008723c */ /* 0x040fe80000041808 */
[C---:B------:R-:W-:Y:S01]  /*1b0b0*/  FMUL.FTZ R20, R2.reuse, R160 ;  /* 0x000000a002147220 */ /* 0x040fe20000410000 */
[----:B------:R-:W-:Y:S01]  /*1b0c0*/  FMUL.FTZ R21, R2, R161 ;  /* 0x000000a102157220 */ /* 0x000fe20000410000 */
[----:B------:R-:W-:Y:S01]  /*1b0d0*/  MOV R161, R58 ;  /* 0x0000003a00a17202 */ /* 0x000fe20000000f00 */
[C---:B------:R-:W-:Y:S01]  /*1b0e0*/  FMUL.FTZ R58, R3.reuse, R198 ;  /* 0x000000c6033a7220 */ /* 0x040fe20000410000 */
[-C--:B------:R-:W-:Y:S03]  /*1b0f0*/  HMMA.16816.F32.BF16 R12, R144, R22.reuse, R12 ;  /* 0x00000016900c723c */ /* 0x080fe6000004180c */
[----:B------:R-:W-:Y:S01]  /*1b100*/  MOV R160, R51 ;  /* 0x0000003300a07202 */ /* 0x000fe20000000f00 */
[C---:B------:R-:W-:Y:S04]  /*1b110*/  FMUL.FTZ R51, R0.reuse, R191 ;  /* 0x000000bf00337220 */ /* 0x040fe80000410000 */
[C---:B------:R-:W-:Y:S04]  /*1b120*/  HMMA.16816.F32.BF16 R16, R148.reuse, R22, R16 ;  /* 0x000000169410723c */ /* 0x040fe80000041810 */
[C---:B------:R-:W-:Y:S01]  /*1b130*/  FMUL.FTZ R22, R0.reuse, R162 ;  /* 0x000000a200167220 */ /* 0x040fe20000410000 */
[----:B------:R-:W-:Y:S01]  /*1b140*/  FMUL.FTZ R23, R0, R163 ;  /* 0x000000a300177220 */ /* 0x000fe20000410000 */
[----:B------:R-:W-:Y:S01]  /*1b150*/  MOV R163, R24 ;  /* 0x0000001800a37202 */ /* 0x000fe20000000f00 */
[----:B------:R-:W-:Y:S01]  /*1b160*/  FFMA.FTZ R160, R160, UR4, -R210 ;  /* 0x00000004a0a07c23 */ /* 0x000fe200080108d2 */
[----:B------:R-:W-:Y:S01]  /*1b170*/  MOV R162, R62 ;  /* 0x0000003e00a27202 */ /* 0x000fe20000000f00 */
[----:B------:R-:W-:Y:S01]  /*1b180*/  FMUL.FTZ R24, R132, R164 ;  /* 0x000000a484187220 */ /* 0x000fe20000410000 */
[C---:B------:R-:W-:Y:S01]  /*1b190*/  FMUL.FTZ R62, R3.reuse, R202 ;  /* 0x000000ca033e7220 */ /* 0x040fe20000410000 */
[----:B------:R-:W-:Y:S01]  /*1b1a0*/  MOV R164, R42 ;  /* 0x0000002a00a47202 */ /* 0x000fe20000000f00 */
[-C--:B------:R-:W-:Y:S03]  /*1b1b0*/  HMMA.16816.F32.BF16 R20, R148, R36.reuse, R20 ;  /* 0x000000249414723c */ /* 0x080fe60000041814 */
[C---:B------:R-:W-:Y:S01]  /*1b1c0*/  FMUL.FTZ R42, R3.reuse, R182 ;  /* 0x000000b6032a7220 */ /* 0x040fe20000410000 */
[----:B------:R-:W-:Y:S01]  /*1b1d0*/  MOV R182, R43 ;  /* 0x0000002b00b67202 */ /* 0x000fe20000000f00 */
[C---:B------:R-:W-:Y:S02]  /*1b1e0*/  FMUL.FTZ R43, R3.reuse, R183 ;  /* 0x000000b7032b7220 */ /* 0x040fe40000410000 */
[----:B------:R-:W-:Y:S01]  /*1b1f0*/  MUFU.EX2 R183, R160 ;  /* 0x000000a000b77308 */ /* 0x000fe20000000800 */
[C---:B------:R-:W-:Y:S04]  /*1b200*/  HMMA.16816.F32.BF16 R24, R144.reuse, R36, R24 ;  /* 0x000000249018723c */ /* 0x040fe80000041818 */
[C---:B------:R-:W-:Y:S01]  /*1b210*/  FMUL.FTZ R36, R2.reuse, R176 ;  /* 0x000000b002247220 */ /* 0x040fe20000410000 */
[----:B------:R-:W-:Y:S01]  /*1b220*/  FMUL.FTZ R37, R2, R177 ;  /* 0x000000b102257220 */ /* 0x000fe20000410000 */
[----:B------:R-:W-:Y:S01]  /*1b230*/  MOV R177, R44 ;  /* 0x0000002c00b17202 */ /* 0x000fe20000000f00 */
[----:B------:R-:W-:Y:S01]  /*1b240*/  FMUL.FTZ R44, R132, R184 ;  /* 0x000000b8842c7220 */ /* 0x000fe20000410000 */
[-C--:B------:R-:W-:Y:S03]  /*1b250*/  HMMA.16816.F32.BF16 R28, R144, R38.reuse, R28 ;  /* 0x00000026901c723c */ /* 0x080fe6000004181c */
[----:B------:R-:W-:Y:S01]  /*1b260*/  MOV R176, R59 ;  /* 0x0000003b00b07202 */ /* 0x000fe20000000f00 */
[----:B------:R-:W-:Y:S04]  /*1b270*/  FMUL.FTZ R59, R3, R199 ;  /* 0x000000c7033b7220 */ /* 0x000fe80000410000 */
[C---:B------:R-:W-:Y:S04]  /*1b280*/  HMMA.16816.F32.BF16 R32, R148.reuse, R38, R32 ;  /* 0x000000269420723c */ /* 0x040fe80000041820 */
[C---:B------:R-:W-:Y:S01]  /*1b290*/  FMUL.FTZ R38, R0.reuse, R178 ;  /* 0x000000b200267220 */ /* 0x040fe20000410000 */
[----:B------:R-:W-:Y:S01]  /*1b2a0*/  FMUL.FTZ R39, R0, R179 ;  /* 0x000000b300277220 */ /* 0x000fe20000410000 */
[----:B------:R-:W-:Y:S01]  /*1b2b0*/  MOV R179, R40 ;  /* 0x0000002800b37202 */ /* 0x000fe20000000f00 */
[C---:B------:R-:W-:Y:S01]  /*1b2c0*/  FMUL.FTZ R40, R132.reuse, R180 ;  /* 0x000000b484287220 */ /* 0x040fe20000410000 */
[----:B------:R-:W-:Y:S01]  /*1b2d0*/  MOV R178, R41 ;  /* 0x0000002900b27202 */ /* 0x000fe20000000f00 */
[----:B------:R-:W-:Y:S03]  /*1b2e0*/  FMUL.FTZ R41, R132, R181 ;  /* 0x000000b584297220 */ /* 0x000fe60000410000 */
[-C--:B---3--:R-:W-:Y:S08]  /*1b2f0*/  HMMA.16816.F32.BF16 R36, R148, R52.reuse, R36 ;  /* 0x000000349424723c */ /* 0x088ff00000041824 */
[C---:B------:R-:W-:Y:S04]  /*1b300*/  HMMA.16816.F32.BF16 R40, R144.reuse, R52, R40 ;  /* 0x000000349028723c */ /* 0x040fe80000041828 */
[C---:B------:R-:W-:Y:S01]  /*1b310*/  FMUL.FTZ R52, R2.reuse, R192 ;  /* 0x000000c002347220 */ /* 0x040fe20000410000 */
[----:B------:R-:W-:Y:S03]  /*1b320*/  FMUL.FTZ R53, R2, R193 ;  /* 0x000000c102357220 */ /* 0x000fe60000410000 */
[-C--:B------:R-:W-:Y:S08]  /*1b330*/  HMMA.16816.F32.BF16 R44, R144, R54.reuse, R44 ;  /* 0x00000036902c723c */ /* 0x080ff0000004182c */
[C---:B------:R-:W-:Y:S04]  /*1b340*/  HMMA.16816.F32.BF16 R48, R148.reuse, R54, R48 ;  /* 0x000000369430723c */ /* 0x040fe80000041830 */
[C---:B------:R-:W-:Y:S01]  /*1b350*/  FMUL.FTZ R54, R0.reuse, R194 ;  /* 0x000000c200367220 */ /* 0x040fe20000410000 */
[----:B------:R-:W-:Y:S07]  /*1b360*/  FMUL.FTZ R55, R0, R195 ;  /* 0x000000c300377220 */ /* 0x000fee0000410000 */
[-C--:B-1----:R-:W-:Y:S08]  /*1b370*/  HMMA.16816.F32.BF16 R52, R148, R152.reuse, R52 ;  /* 0x000000989434723c */ /* 0x082ff00000041834 */
        /* <DEDUP_REMOVED lines=9> */
[-C--:B-1----:R-:W-:Y:S08]  /*1b410*/  HMMA.16816.F32.BF16 R84, R148, R152.reuse, R84 ;  /* 0x000000989454723c */ /* 0x082ff00000041854 */
[C---:B------:R-:W-:Y:S04]  /*1b420*/  HMMA.16816.F32.BF16 R88, R144.reuse, R152, R88 ;  /* 0x000000989058723c */ /* 0x040fe80000041858 */
[--C-:B------:R-:W-:Y:S04]  /*1b430*/  FFMA.FTZ R152, R244, UR4, -R142.reuse ;  /* 0x00000004f4987c23 */ /* 0x100fe8000801088e */
[-C--:B------:R-:W-:Y:S01]  /*1b440*/  HMMA.16816.F32.BF16 R92, R144, R154.reuse, R92 ;  /* 0x0000009a905c723c */ /* 0x080fe2000004185c */
[----:B------:R1:W-:Y:S07]  /*1b450*/  MUFU.EX2 R180, R152 ;  /* 0x0000009800b47308 */ /* 0x0003ee0000000800 */
[C---:B------:R-:W-:Y:S08]  /*1b460*/  HMMA.16816.F32.BF16 R96, R148.reuse, R154, R96 ;  /* 0x0000009a9460723c */ /* 0x040ff00000041860 */
[-C--:B--2---:R-:W-:Y:S03]  /*1b470*/  HMMA.16816.F32.BF16 R100, R148, R156.reuse, R100 ;  /* 0x0000009c9464723c */ /* 0x084fe60000041864 */
[--C-:B-1----:R-:W-:Y:S04]  /*1b480*/  FFMA.FTZ R152, R243, UR4, -R142.reuse ;  /* 0x00000004f3987c23 */ /* 0x102fe8000801088e */
[----:B------:R1:W-:Y:S01]  /*1b490*/  MUFU.EX2 R200, R152 ;  /* 0x0000009800c87308 */ /* 0x0003e20000000800 */
[C---:B------:R-:W-:Y:S04]  /*1b4a0*/  HMMA.16816.F32.BF16 R104, R144.reuse, R156, R104 ;  /* 0x0000009c9068723c */ /* 0x040fe80000041868 */
[----:B------:R-:W-:Y:S04]  /*1b4b0*/  FFMA.FTZ R156, R249, UR4, -R142 ;  /* 0x00000004f99c7c23 */ /* 0x000fe8000801088e */
[-C--:B------:R-:W-:Y:S01]  /*1b4c0*/  HMMA.16816.F32.BF16 R108, R144, R158.reuse, R108 ;  /* 0x0000009e906c723c */ /* 0x080fe2000004186c */
[----:B------:R2:W-:Y:S07]  /*1b4d0*/  MUFU.EX2 R224, R156 ;  /* 0x0000009c00e07308 */ /* 0x0005ee0000000800 */
[C---:B------:R-:W-:Y:S04]  /*1b4e0*/  HMMA.16816.F32.BF16 R112, R148.reuse, R158, R112 ;  /* 0x0000009e9470723c */ /* 0x040fe80000041870 */
[--C-:B-1----:R-:W-:Y:S04]  /*1b4f0*/  FFMA.FTZ R152, R245, UR4, -R209.reuse ;  /* 0x00000004f5987c23 */ /* 0x102fe800080108d1 */
[----:B------:R1:W-:Y:S01]  /*1b500*/  MUFU.EX2 R181, R152 ;  /* 0x0000009800b57308 */ /* 0x0003e20000000800 */
[--C-:B--2---:R-:W-:Y:S09]  /*1b510*/  FFMA.FTZ R156, R248, UR4, -R209.reuse ;  /* 0x00000004f89c7c23 */ /* 0x104ff200080108d1 */
[----:B------:R2:W-:Y:S01]  /*1b520*/  MUFU.EX2 R207, R156 ;  /* 0x0000009c00cf7308 */ /* 0x0005e20000000800 */
[--C-:B-1----:R-:W-:Y:S09]  /*1b530*/  FFMA.FTZ R152, R246, UR4, -R209.reuse ;  /* 0x00000004f6987c23 */ /* 0x102ff200080108d1 */
[----:B------:R1:W-:Y:S01]  /*1b540*/  MUFU.EX2 R203, R152 ;  /* 0x0000009800cb7308 */ /* 0x0003e20000000800 */
[----:B--2---:R-:W-:Y:S09]  /*1b550*/  FFMA.FTZ R156, R182, UR4, -R208 ;  /* 0x00000004b69c7c23 */ /* 0x004ff200080108d0 */
[----:B------:R2:W-:Y:S01]  /*1b560*/  MUFU.EX2 R197, R156 ;  /* 0x0000009c00c57308 */ /* 0x0005e20000000800 */
[----:B-1----:R-:W-:Y:S09]  /*1b570*/  FFMA.FTZ R152, R247, UR4, -R142 ;  /* 0x00000004f7987c23 */ /* 0x002ff2000801088e */
[----:B------:R1:W-:Y:S01]  /*1b580*/  MUFU.EX2 R206, R152 ;  /* 0x0000009800ce7308 */ /* 0x0003e20000000800 */
[----:B--2---:R-:W-:Y:S01]  /*1b590*/  FFMA.FTZ R156, R178, UR4, -R208 ;  /* 0x00000004b29c7c23 */ /* 0x004fe200080108d0 */
[----:B------:R-:W-:Y:S02]  /*1b5a0*/  MOV R178, R177 ;  /* 0x000000b100b27202 */ /* 0x000fe40000000f00 */
[----:B------:R-:W-:Y:S02]  /*1b5b0*/  MOV R177, R176 ;  /* 0x000000b000b17202 */ /* 0x000fe40000000f00 */
[----:B------:R-:W-:Y:S04]  /*1b5c0*/  MOV R176, R173 ;  /* 0x000000ad00b07202 */ /* 0x000fe80000000f00 */
[----:B------:R2:W-:Y:S01]  /*1b5d0*/  MUFU.EX2 R173, R156 ;  /* 0x0000009c00ad7308 */ /* 0x0005e20000000800 */
[----:B-1----:R-:W1:Y:S01]  /*1b5e0*/  LDSM.16.MT88.4 R152, [R141+0x2000] ;  /* 0x002000008d98783b */ /* 0x002e620000004200 */
[--C-:B--2---:R-:W-:Y:S08]  /*1b5f0*/  FFMA.FTZ R156, R179, UR4, -R210.reuse ;  /* 0x00000004b39c7c23 */ /* 0x104ff000080108d2 */
[----:B------:R2:W-:Y:S02]  /*1b600*/  MUFU.EX2 R198, R156 ;  /* 0x0000009c00c67308 */ /* 0x0005e40000000800 */
[----:B--2---:R-:W-:Y:S08]  /*1b610*/  FFMA.FTZ R156, R178, UR4, -R210 ;  /* 0x00000004b29c7c23 */ /* 0x004ff000080108d2 */
[----:B------:R2:W3:Y:S01]  /*1b620*/  MUFU.EX2 R188, R156 ;  /* 0x0000009c00bc7308 */ /* 0x0004e20000000800 */
[-C--:B-1----:R-:W-:Y:S08]  /*1b630*/  HMMA.16816.F32.BF16 R116, R148, R152.reuse, R116 ;  /* 0x000000989474723c */ /* 0x082ff00000041874 */
[C---:B------:R-:W-:Y:S04]  /*1b640*/  HMMA.16816.F32.BF16 R120, R144.reuse, R152, R120 ;  /* 0x000000989078723c */ /* 0x040fe80000041878 */
[--C-:B------:R-:W-:Y:S01]  /*1b650*/  FFMA.FTZ R152, R251, UR4, -R208.reuse ;  /* 0x00000004fb987c23 */ /* 0x100fe200080108d0 */
[----:B--2---:R-:W-:Y:S03]  /*1b660*/  FFMA.FTZ R156, R250, UR4, -R208 ;  /* 0x00000004fa9c7c23 */ /* 0x004fe600080108d0 */
[-C--:B------:R-:W-:Y:S01]  /*1b670*/  HMMA.16816.F32.BF16 R124, R144, R154.reuse, R124 ;  /* 0x0000009a907c723c */ /* 0x080fe2000004187c */
[----:B------:R1:W-:Y:S02]  /*1b680*/  MUFU.EX2 R192, R152 ;  /* 0x0000009800c07308 */ /* 0x0003e40000000800 */
[--C-:B------:R-:W-:Y:S01]  /*1b690*/  FFMA.FTZ R144, R176, UR4, -R209.reuse ;  /* 0x00000004b0907c23 */ /* 0x100fe200080108d1 */
[----:B---3--:R-:W-:Y:S04]  /*1b6a0*/  F2FP.BF16.F32.PACK_AB R145, R188, R198 ;  /* 0x000000c6bc91723e */ /* 0x008fe800000010ff */
[----:B------:R-:W-:Y:S03]  /*1b6b0*/  HMMA.16816.F32.BF16 R128, R148, R154, R128 ;  /* 0x0000009a9480723c */ /* 0x000fe60000041880 */
[----:B------:R2:W3:Y:S01]  /*1b6c0*/  MUFU.EX2 R205, R156 ;  /* 0x0000009c00cd7308 */ /* 0x0004e20000000800 */
[----:B------:R-:W-:Y:S02]  /*1b6d0*/  F2FP.BF16.F32.PACK_AB R149, R203, R181 ;  /* 0x000000b5cb95723e */ /* 0x000fe400000010ff */
[----:B------:R-:W-:Y:S02]  /*1b6e0*/  F2FP.BF16.F32.PACK_AB R150, R224, R206 ;  /* 0x000000cee096723e */ /* 0x000fe400000010ff */
[----:B------:R-:W-:Y:S05]  /*1b6f0*/  F2FP.BF16.F32.PACK_AB R148, R200, R180 ;  /* 0x000000b4c894723e */ /* 0x000fea00000010ff */
[----:B------:R4:W4:Y:S01]  /*1b700*/  MUFU.EX2 R193, R144 ;  /* 0x0000009000c17308 */ /* 0x0009220000000800 */
[--C-:B-1----:R-:W-:Y:S09]  /*1b710*/  FFMA.FTZ R152, R252, UR4, -R210.reuse ;  /* 0x00000004fc987c23 */ /* 0x102ff200080108d2 */
[----:B------:R1:W-:Y:S01]  /*1b720*/  MUFU.EX2 R204, R152 ;  /* 0x0000009800cc7308 */ /* 0x0003e20000000800 */
[----:B--2---:R-:W2:Y:S01]  /*1b730*/  LDSM.16.MT88.4 R156, [R228+0xc800] ;  /* 0x00c80000e49c783b */ /* 0x004ea20000004200 */
[----:B---3--:R-:W-:Y:S02]  /*1b740*/  F2FP.BF16.F32.PACK_AB R146, R192, R205 ;  /* 0x000000cdc092723e */ /* 0x008fe400000010ff */
[----:B----4-:R-:W-:Y:S02]  /*1b750*/  F2FP.BF16.F32.PACK_AB R144, R173, R197 ;  /* 0x000000c5ad90723e */ /* 0x010fe400000010ff */
[----:B------:R-:W-:Y:S01]  /*1b760*/  F2FP.BF16.F32.PACK_AB R151, R193, R207 ;  /* 0x000000cfc197723e */ /* 0x000fe200000010ff */
[----:B-1----:R-:W-:Y:S04]  /*1b770*/  FFMA.FTZ R152, R177, UR4, -R210 ;  /* 0x00000004b1987c23 */ /* 0x002fe800080108d2 */
[----:B------:R1:W3:Y:S02]  /*1b780*/  MUFU.EX2 R187, R152 ;  /* 0x0000009800bb7308 */ /* 0x0002e40000000800 */
[----:B-1----:R-:W1:Y:S01]  /*1b790*/  LDSM.16.MT88.4 R152, [R229+0xc800] ;  /* 0x00c80000e598783b */ /* 0x002e620000004200 */
[----:B---3--:R-:W-:Y:S07]  /*1b7a0*/  F2FP.BF16.F32.PACK_AB R147, R187, R204 ;  /* 0x000000ccbb93723e */ /* 0x008fee00000010ff */
        /* <DEDUP_REMOVED lines=35> */
[----:B------:R-:W-:Y:S01]  /*1b9e0*/  FFMA.FTZ R156, R170, UR4, -R142 ;  /* 0x00000004aa9c7c23 */ /* 0x000fe2000801088e */
[----:B------:R-:W-:Y:S01]  /*1b9f0*/  FFMA.FTZ R157, R166, UR4, -R208 ;  /* 0x00000004a69d7c23 */ /* 0x000fe200080108d0 */
[--C-:B------:R-:W-:Y:S01]  /*1ba00*/  FFMA.FTZ R166, R138, UR4, -R209.reuse ;  /* 0x000000048aa67c23 */ /* 0x100fe200080108d1 */
[----:B------:R-:W-:Y:S01]  /*1ba10*/  FFMA.FTZ R170, R226, UR4, -R142 ;  /* 0x00000004e2aa7c23 */ /* 0x000fe2000801088e */
[-C--:B------:R-:W-:Y:S01]  /*1ba20*/  HMMA.16816.F32.BF16 R108, R148, R158.reuse, R108 ;  /* 0x0000009e946c723c */ /* 0x080fe2000004186c */
[----:B------:R2:W-:Y:S07]  /*1ba30*/  MUFU.EX2 R194, R156 ;  /* 0x0000009c00c27308 */ /* 0x0005ee0000000800 */
[C---:B------:R-:W-:Y:S03]  /*1ba40*/  HMMA.16816.F32.BF16 R112, R144.reuse, R158, R112 ;  /* 0x0000009e9070723c */ /* 0x040fe60000041870 */
[----:B------:R-:W-:Y:S01]  /*1ba50*/  MUFU.EX2 R178, R157 ;  /* 0x0000009d00b27308 */ /* 0x000fe20000000800 */
[--C-:B-1----:R-:W-:Y:S01]  /*1ba60*/  FFMA.FTZ R152, R172, UR4, -R209.reuse ;  /* 0x00000004ac987c23 */ /* 0x102fe200080108d1 */
[----:B------:R-:W-:Y:S01]  /*1ba70*/  FFMA.FTZ R172, R217, UR4, -R208 ;  /* 0x00000004d9ac7c23 */ /* 0x000fe200080108d0 */
[----:B------:R-:W-:Y:S07]  /*1ba80*/  MOV R217, R173 ;  /* 0x000000ad00d97202 */ /* 0x000fee0000000f00 */
[----:B------:R1:W-:Y:S01]  /*1ba90*/  MUFU.EX2 R185, R152 ;  /* 0x0000009800b97308 */ /* 0x0003e20000000800 */
[----:B--2---:R-:W-:Y:S01]  /*1baa0*/  FFMA.FTZ R156, R169, UR4, -R142 ;  /* 0x00000004a99c7c23 */ /* 0x004fe2000801088e */
[--C-:B------:R-:W-:Y:S08]  /*1bab0*/  FFMA.FTZ R169, R240, UR4, -R208.reuse ;  /* 0x00000004f0a97c23 */ /* 0x100ff000080108d0 */
[----:B------:R2:W-:Y:S10]  /*1bac0*/  MUFU.EX2 R199, R156 ;  /* 0x0000009c00c77308 */ /* 0x0005f40000000800 */
[----:B------:R3:W-:Y:S01]  /*1bad0*/  MUFU.EX2 R240, R172 ;  /* 0x000000ac00f07308 */ /* 0x0007e20000000800 */
[--C-:B-1----:R-:W-:Y:S01]  /*1bae0*/  FFMA.FTZ R152, R171, UR4, -R209.reuse ;  /* 0x00000004ab987c23 */ /* 0x102fe200080108d1 */
[--C-:B------:R-:W-:Y:S08]  /*1baf0*/  FFMA.FTZ R171, R241, UR4, -R208.reuse ;  /* 0x00000004f1ab7c23 */ /* 0x100ff000080108d0 */
[----:B------:R1:W-:Y:S01]  /*1bb00*/  MUFU.EX2 R179, R152 ;  /* 0x0000009800b37308 */ /* 0x0003e20000000800 */
[--C-:B--2---:R-:W-:Y:S01]  /*1bb10*/  FFMA.FTZ R156, R168, UR4, -R209.reuse ;  /* 0x00000004a89c7c23 */ /* 0x104fe200080108d1 */
[--C-:B------:R-:W-:Y:S08]  /*1bb20*/  FFMA.FTZ R168, R137, UR4, -R209.reuse ;  /* 0x0000000489a87c23 */ /* 0x100ff000080108d1 */
[----:B------:R2:W-:Y:S01]  /*1bb30*/  MUFU.EX2 R195, R156 ;  /* 0x0000009c00c37308 */ /* 0x0005e20000000800 */
[----:B---3--:R-:W-:Y:S09]  /*1bb40*/  LDSM.16.MT88.4 R172, [R229+0xd800] ;  /* 0x00d80000e5ac783b */ /* 0x008ff20000004200 */
[----:B------:R3:W-:Y:S01]  /*1bb50*/  MUFU.EX2 R248, R166 ;  /* 0x000000a600f87308 */ /* 0x0007e20000000800 */
[----:B-1----:R-:W1:Y:S09]  /*1bb60*/  LDSM.16.MT88.4 R152, [R141+0x2800] ;  /* 0x002800008d98783b */ /* 0x002e720000004200 */
[----:B------:R4:W-:Y:S01]  /*1bb70*/  MUFU.EX2 R245, R170 ;  /* 0x000000aa00f57308 */ /* 0x0009e20000000800 */
[----:B--2---:R-:W-:Y:S01]  /*1bb80*/  FFMA.FTZ R156, R167, UR4, -R208 ;  /* 0x00000004a79c7c23 */ /* 0x004fe200080108d0 */
[----:B------:R-:W-:Y:S08]  /*1bb90*/  FFMA.FTZ R167, R225, UR4, -R142 ;  /* 0x00000004e1a77c23 */ /* 0x000ff0000801088e */
[----:B------:R2:W1:Y:S01]  /*1bba0*/  MUFU.EX2 R184, R156 ;  /* 0x0000009c00b87308 */ /* 0x0004620000000800 */
[----:B---3--:R-:W-:Y:S09]  /*1bbb0*/  MOV R166, R207 ;  /* 0x000000cf00a67202 */ /* 0x008ff20000000f00 */
[----:B------:R3:W-:Y:S01]  /*1bbc0*/  MUFU.EX2 R250, R167 ;  /* 0x000000a700fa7308 */ /* 0x0007e20000000800 */
[----:B----4-:R-:W-:Y:S09]  /*1bbd0*/  MOV R170, R188 ;  /* 0x000000bc00aa7202 */ /* 0x010ff20000000f00 */
[----:B------:R-:W-:Y:S01]  /*1bbe0*/  MUFU.EX2 R243, R171 ;  /* 0x000000ab00f37308 */ /* 0x000fe20000000800 */
[----:B--2---:R-:W-:Y:S01]  /*1bbf0*/  FFMA.FTZ R156, R165, UR4, -R210 ;  /* 0x00000004a59c7c23 */ /* 0x004fe200080108d2 */
[--C-:B------:R-:W-:Y:S01]  /*1bc00*/  FFMA.FTZ R165, R227, UR4, -R142.reuse ;  /* 0x00000004e3a57c23 */ /* 0x100fe2000801088e */
[----:B------:R-:W-:Y:S01]  /*1bc10*/  FFMA.FTZ R142, R211, UR4, -R142 ;  /* 0x00000004d38e7c23 */ /* 0x000fe2000801088e */
[----:B------:R-:W-:Y:S06]  /*1bc20*/  MOV R211, R206 ;  /* 0x000000ce00d37202 */ /* 0x000fec0000000f00 */
[----:B------:R2:W4:Y:S01]  /*1bc30*/  MUFU.EX2 R177, R156 ;  /* 0x0000009c00b17308 */ /* 0x0005220000000800 */
[-C--:B-1----:R-:W-:Y:S03]  /*1bc40*/  HMMA.16816.F32.BF16 R116, R144, R152.reuse, R116 ;  /* 0x000000989074723c */ /* 0x082fe60000041874 */
[----:B---3--:R-:W-:Y:S06]  /*1bc50*/  MOV R167, R204 ;  /* 0x000000cc00a77202 */ /* 0x008fec0000000f00 */
[----:B------:R-:W-:Y:S01]  /*1bc60*/  MUFU.EX2 R247, R142 ;  /* 0x0000008e00f77308 */ /* 0x000fe20000000800 */
[C---:B------:R-:W-:Y:S04]  /*1bc70*/  HMMA.16816.F32.BF16 R120, R148.reuse, R152, R120 ;  /* 0x000000989478723c */ /* 0x040fe80000041878 */
[--C-:B------:R-:W-:Y:S01]  /*1bc80*/  FFMA.FTZ R152, R164, UR4, -R208.reuse ;  /* 0x00000004a4987c23 */ /* 0x100fe200080108d0 */
[--C-:B------:R-:W-:Y:S04]  /*1bc90*/  FFMA.FTZ R164, R139, UR4, -R209.reuse ;  /* 0x000000048ba47c23 */ /* 0x100fe800080108d1 */
[----:B------:R-:W-:Y:S01]  /*1bca0*/  MUFU.EX2 R249, R165 ;  /* 0x000000a500f97308 */ /* 0x000fe20000000800 */
[-C--:B------:R-:W-:Y:S03]  /*1bcb0*/  HMMA.16816.F32.BF16 R124, R148, R154.reuse, R124 ;  /* 0x0000009a947c723c */ /* 0x080fe6000004187c */
[--C-:B--2---:R-:W-:Y:S01]  /*1bcc0*/  FFMA.FTZ R156, R161, UR4, -R208.reuse ;  /* 0x00000004a19c7c23 */ /* 0x104fe200080108d0 */
[--C-:B------:R-:W-:Y:S01]  /*1bcd0*/  FFMA.FTZ R148, R238, UR4, -R209.reuse ;  /* 0x00000004ee947c23 */ /* 0x100fe200080108d1 */
[----:B------:R-:W2:Y:S01]  /*1bce0*/  LDL.LU R161, [R1+0x78] ;  /* 0x0000780001a17983 */ /* 0x000ea20000300800 */
[----:B------:R-:W-:Y:S03]  /*1bcf0*/  FFMA.FTZ R208, R216, UR4, -R208 ;  /* 0x00000004d8d07c23 */ /* 0x000fe600080108d0 */
[----:B------:R1:W-:Y:S01]  /*1bd00*/  MUFU.EX2 R201, R152 ;  /* 0x0000009800c97308 */ /* 0x0003e20000000800 */
[----:B------:R-:W-:Y:S01]  /*1bd10*/  HMMA.16816.F32.BF16 R128, R144, R154, R128 ;  /* 0x0000009a9080723c */ /* 0x000fe20000041880 */
[----:B------:R-:W3:Y:S03]  /*1bd20*/  LDL.LU R160, [R1+0x74] ;  /* 0x0000740001a07983 */ /* 0x000ee60000300800 */
[----:B------:R-:W-:Y:S01]  /*1bd30*/  FFMA.FTZ R209, R136, UR4, -R209 ;  /* 0x0000000488d17c23 */ /* 0x000fe200080108d1 */
[----:B------:R-:W3:Y:S01]  /*1bd40*/  LDL.LU R241, [R1+0x24] ;  /* 0x0000240001f17983 */ /* 0x000ee20000300800 */
[----:B------:R-:W-:Y:S03]  /*1bd50*/  F2FP.BF16.F32.PACK_AB R136, R178, R184 ;  /* 0x000000b8b288723e */ /* 0x000fe600000010ff */
[----:B------:R-:W1:Y:S01]  /*1bd60*/  MUFU.EX2 R196, R156 ;  /* 0x0000009c00c47308 */ /* 0x000e620000000800 */
[----:B----4-:R-:W-:Y:S01]  /*1bd70*/  F2FP.BF16.F32.PACK_AB R137, R177, R183 ;  /* 0x000000b7b189723e */ /* 0x010fe200000010ff */
[----:B------:R-:W4:Y:S01]  /*1bd80*/  LDL.LU R190, [R1+0x7c] ;  /* 0x00007c0001be7983 */ /* 0x000f220000300800 */
[----:B------:R-:W-:Y:S02]  /*1bd90*/  F2FP.BF16.F32.PACK_AB R144, R182, R186 ;  /* 0x000000bab690723e */ /* 0x000fe400000010ff */
[----:B------:R-:W-:Y:S01]  /*1bda0*/  F2FP.BF16.F32.PACK_AB R145, R179, R185 ;  /* 0x000000b9b391723e */ /* 0x000fe200000010ff */
[----:B------:R-:W4:Y:S01]  /*1bdb0*/  LDL.LU R189, [R1+0x80] ;  /* 0x0000800001bd7983 */ /* 0x000f220000300800 */
[----:B------:R-:W-:Y:S03]  /*1bdc0*/  F2FP.BF16.F32.PACK_AB R146, R199, R194 ;  /* 0x000000c2c792723e */ /* 0x000fe600000010ff */
[----:B------:R-:W1:Y:S02]  /*1bdd0*/  MUFU.EX2 R251, R148 ;  /* 0x0000009400fb7308 */ /* 0x000e640000000800 */
[--C-:B-1----:R-:W-:Y:S01]  /*1bde0*/  FFMA.FTZ R152, R163, UR4, -R210.reuse ;  /* 0x00000004a3987c23 */ /* 0x102fe200080108d2 */
[----:B------:R-:W-:Y:S02]  /*1bdf0*/  MOV R165, R205 ;  /* 0x000000cd00a57202 */ /* 0x000fe40000000f00 */
[----:B------:R-:W-:Y:S05]  /*1be00*/  LDSM.16.MT88.4 R204, [R141+0x1800] ;  /* 0x001800008dcc783b */ /* 0x000fea0000004200 */
[----:B------:R1:W-:Y:S01]  /*1be10*/  MUFU.EX2 R252, R152 ;  /* 0x0000009800fc7308 */ /* 0x0003e20000000800 */
[----:B------:R-:W-:Y:S02]  /*1be20*/  F2FP.BF16.F32.PACK_AB R138, R201, R196 ;  /* 0x000000c4c98a723e */ /* 0x000fe400000010ff */
[----:B------:R-:W1:Y:S07]  /*1be30*/  LDSM.16.MT88.4 R156, [R228+0xd000] ;  /* 0x00d00000e49c783b */ /* 0x000e6e0000004200 */
[----:B------:R1:W-:Y:S01]  /*1be40*/  MUFU.EX2 R227, R208 ;  /* 0x000000d000e37308 */ /* 0x0003e20000000800 */
[----:B------:R-:W-:Y:S01]  /*1be50*/  F2FP.BF16.F32.PACK_AB R147, R251, R195 ;  /* 0x000000c3fb93723e */ /* 0x000fe200000010ff */
[----:B------:R-:W1:Y:S08]  /*1be60*/  LDSM.16.MT88.4 R148, [R229+0xd000] ;  /* 0x00d00000e594783b */ /* 0x000e700000004200 */
[----:B------:R-:W-:Y:S01]  /*1be70*/  MUFU.EX2 R244, R168 ;  /* 0x000000a800f47308 */ /* 0x000fe20000000800 */
[----:B-1----:R-:W-:Y:S09]  /*1be80*/  FFMA.FTZ R152, R162, UR4, -R210 ;  /* 0x00000004a2987c23 */ /* 0x002ff200080108d2 */
[----:B------:R-:W1:Y:S01]  /*1be90*/  MUFU.EX2 R202, R152 ;  /* 0x0000009800ca7308 */ /* 0x000e620000000800 */
[----:B------:R-:W-:Y:S09]  /*1bea0*/  F2FP.BF16.F32.PACK_AB R208, R250, R249 ;  /* 0x000000f9fad0723e */ /* 0x000ff200000010ff */
[----:B------:R1:W1:Y:S02]  /*1beb0*/  MUFU.EX2 R246, R164 ;  /* 0x000000a400f67308 */ /* 0x0002640000000800 */
[----:B-1----:R-:W-:Y:S01]  /*1bec0*/  F2FP.BF16.F32.PACK_AB R139, R202, R252 ;  /* 0x000000fcca8b723e */ /* 0x002fe200000010ff */
[----:B------:R-:W1:Y:S06]  /*1bed0*/  LDSM.16.MT88.4 R152, [R140+0x1000] ;  /* 0x001000008c98783b */ /* 0x000e6c0000004200 */
[-C--:B------:R-:W-:Y:S05]  /*1bee0*/  HMMA.16816.F32.BF16 R4, R136, R156.reuse, R4 ;  /* 0x0000009c8804723c */ /* 0x080fea0000041804 */
[----:B------:R-:W-:Y:S02]  /*1bef0*/  MOV R164, R224 ;  /* 0x000000e000a47202 */ /* 0x000fe40000000f00 */
[----:B------:R1:W-:Y:S01]  /*1bf00*/  MUFU.EX2 R224, R209 ;  /* 0x000000d100e07308 */ /* 0x0003e20000000800 */
[C---:B------:R-:W-:Y:S08]  /*1bf10*/  HMMA.16816.F32.BF16 R8, R144.reuse, R156, R8 ;  /* 0x0000009c9008723c */ /* 0x040ff00000041808 */
[-C--:B------:R-:W-:Y:S08]  /*1bf20*/  HMMA.16816.F32.BF16 R12, R144, R158.reuse, R12 ;  /* 0x0000009e900c723c */ /* 0x080ff0000004180c */
[C---:B------:R-:W-:Y:S01]  /*1bf30*/  HMMA.16816.F32.BF16 R16, R136.reuse, R158, R16 ;  /* 0x0000009e8810723c */ /* 0x040fe20000041810 */
[----:B------:R-:W-:Y:S03]  /*1bf40*/  LDSM.16.MT88.4 R156, [R228+0xf000] ;  /* 0x00f00000e49c783b */ /* 0x000fe60000004200 */
[----:B-1----:R-:W-:Y:S04]  /*1bf50*/  F2FP.BF16.F32.PACK_AB R209, R248, R246 ;  /* 0x000000f6f8d1723e */ /* 0x002fe800000010ff */
[-C--:B------:R-:W-:Y:S08]  /*1bf60*/  HMMA.16816.F32.BF16 R20, R136, R148.reuse, R20 ;  /* 0x000000948814723c */ /* 0x080ff00000041814 */
        /* <DEDUP_REMOVED lines=9> */
[----:B--2---:R-:W-:Y:S02]  /*1c000*/  FFMA.FTZ R132, R132, R161, R242 ;  /* 0x000000a184847223 */ /* 0x004fe400000100f2 */
[----:B------:R-:W1:Y:S01]  /*1c010*/  MUFU.EX2 R242, R169 ;  /* 0x000000a900f27308 */ /* 0x000e620000000800 */
[----:B---3--:R-:W-:Y:S01]  /*1c020*/  FFMA.FTZ R176, R3, R160, R212 ;  /* 0x000000a003b07223 */ /* 0x008fe200000100d4 */
[----:B------:R-:W-:Y:S01]  /*1c030*/  FADD.FTZ R132, R233, R132 ;  /* 0x00000084e9847221 */ /* 0x000fe20000010000 */
[----:B------:R-:W2:Y:S01]  /*1c040*/  LDSM.16.MT88.4 R160, [R141+0x1000] ;  /* 0x001000008da0783b */ /* 0x000ea20000004200 */
[----:B------:R-:W-:Y:S01]  /*1c050*/  FFMA.FTZ R3, R241, UR4, -R210 ;  /* 0x00000004f1037c23 */ /* 0x000fe200080108d2 */
[----:B----4-:R-:W-:Y:S05]  /*1c060*/  FFMA.FTZ R2, R2, R190, R214 ;  /* 0x000000be02027223 */ /* 0x010fea00000100d6 */
[----:B------:R3:W-:Y:S01]  /*1c070*/  MUFU.EX2 R241, R3 ;  /* 0x0000000300f17308 */ /* 0x0007e20000000800 */
[----:B------:R-:W-:Y:S01]  /*1c080*/  FFMA.FTZ R0, R0, R189, R213 ;  /* 0x000000bd00007223 */ /* 0x000fe200000100d5 */
[----:B------:R-:W-:Y:S01]  /*1c090*/  FADD.FTZ R142, R215, R2 ;  /* 0x00000002d78e7221 */ /* 0x000fe20000010000 */
[----:B------:R-:W-:Y:S02]  /*1c0a0*/  LDSM.16.MT88.4 R188, [R140+0x1800] ;  /* 0x001800008cbc783b */ /* 0x000fe40000004200 */
[----:B------:R-:W-:Y:S01]  /*1c0b0*/  FADD.FTZ R2, R220, R0 ;  /* 0x00000000dc027221 */ /* 0x000fe20000010000 */
[----:B------:R-:W-:Y:S01]  /*1c0c0*/  FADD.FTZ R0, R230, R132 ;  /* 0x00000084e6007221 */ /* 0x000fe20000010000 */
[----:B------:R-:W-:Y:S02]  /*1c0d0*/  FADD.FTZ R142, R222, R142 ;  /* 0x0000008ede8e7221 */ /* 0x000fe40000010000 */
[----:B------:R-:W-:Y:S01]  /*1c0e0*/  FADD.FTZ R132, R221, R2 ;  /* 0x00000002dd847221 */ /* 0x000fe20000010000 */
[----:B------:R-:W-:Y:S01]  /*1c0f0*/  FADD.FTZ R2, R236, R0 ;  /* 0x00000000ec027221 */ /* 0x000fe20000010000 */
[----:B------:R-:W-:Y:S01]  /*1c100*/  LDSM.16.MT88.4 R212, [R228+0xf800] ;  /* 0x00f80000e4d4783b */ /* 0x000fe20000004200 */
[----:B------:R-:W-:Y:S02]  /*1c110*/  MOV R0, R193 ;  /* 0x000000c100007202 */ /* 0x000fe40000000f00 */
[----:B------:R-:W-:Y:S01]  /*1c120*/  MOV R193, R223 ;  /* 0x000000df00c17202 */ /* 0x000fe20000000f00 */
[--C-:B---3--:R-:W-:Y:S04]  /*1c130*/  FFMA.FTZ R3, R239, UR4, -R210.reuse ;  /* 0x00000004ef037c23 */ /* 0x108fe800080108d2 */
[----:B------:R3:W-:Y:S01]  /*1c140*/  LDSM.16.MT88.4 R220, [R140+0x3800] ;  /* 0x003800008cdc783b */ /* 0x0007e20000004200 */
[----:B------:R4:W1:Y:S07]  /*1c150*/  MUFU.EX2 R238, R3 ;  /* 0x0000000300ee7308 */ /* 0x00086e0000000800 */
[----:B------:R1:W5:Y:S01]  /*1c160*/  LDL.LU R239, [R1+0xa4] ;  /* 0x0000a40001ef7983 */ /* 0x0003620000300800 */
[-C--:B--2---:R-:W-:Y:S03]  /*1c170*/  HMMA.16816.F32.BF16 R52, R136, R160.reuse, R52 ;  /* 0x000000a08834723c */ /* 0x084fe60000041834 */
[----:B------:R2:W5:Y:S01]  /*1c180*/  LDL.LU R233, [R1+0xa0] ;  /* 0x0000a00001e97983 */ /* 0x0005620000300800 */
[----:B------:R-:W1:Y:S01]  /*1c190*/  S2R R236, SR_TID.X ;  /* 0x0000000000ec7919 */ /* 0x000e620000002100 */
[--C-:B----4-:R-:W-:Y:S01]  /*1c1a0*/  FFMA.FTZ R3, R219, UR4, -R210.reuse ;  /* 0x00000004db037c23 */ /* 0x110fe200080108d2 */
[----:B------:R-:W-:Y:S02]  /*1c1b0*/  FFMA.FTZ R210, R218, UR4, -R210 ;  /* 0x00000004dad27c23 */ /* 0x000fe400080108d2 */
[C---:B------:R-:W-:Y:S01]  /*1c1c0*/  HMMA.16816.F32.BF16 R56, R144.reuse, R160, R56 ;  /* 0x000000a09038723c */ /* 0x040fe20000041838 */
[----:B------:R4:W-:Y:S03]  /*1c1d0*/  MUFU.EX2 R226, R3 ;  /* 0x0000000300e27308 */ /* 0x0009e60000000800 */
[----:B---3--:R-:W-:Y:S04]  /*1c1e0*/  MOV R140, R170 ;  /* 0x000000aa008c7202 */ /* 0x008fe80000000f00 */
[-C--:B------:R-:W-:Y:S03]  /*1c1f0*/  HMMA.16816.F32.BF16 R60, R144, R162.reuse, R60 ;  /* 0x000000a2903c723c */ /* 0x080fe6000004183c */
[----:B------:R3:W2:Y:S05]  /*1c200*/  MUFU.EX2 R225, R210 ;  /* 0x000000d200e17308 */ /* 0x0006aa0000000800 */
[C---:B------:R-:W-:Y:S01]  /*1c210*/  HMMA.16816.F32.BF16 R64, R136.reuse, R162, R64 ;  /* 0x000000a28840723c */ /* 0x040fe20000041840 */
[----:B------:R-:W2:Y:S03]  /*1c220*/  LDSM.16.MT88.4 R160, [R141+0x3000] ;  /* 0x003000008da0783b */ /* 0x000ea60000004200 */
[----:B----4-:R-:W-:Y:S01]  /*1c230*/  FADD.FTZ R3, R232, R176 ;  /* 0x000000b0e8037221 */ /* 0x010fe20000010000 */
[----:B------:R-:W-:Y:S03]  /*1c240*/  MOV R176, R217 ;  /* 0x000000d900b07202 */ /* 0x000fe60000000f00 */
[-C--:B------:R-:W-:Y:S01]  /*1c250*/  HMMA.16816.F32.BF16 R68, R136, R156.reuse, R68 ;  /* 0x0000009c8844723c */ /* 0x080fe20000041844 */
[----:B------:R-:W-:Y:S02]  /*1c260*/  LDSM.16.MT88.4 R216, [R229+0xf800] ;  /* 0x00f80000e5d8783b */ /* 0x000fe40000004200 */
[----:B---3--:R-:W-:Y:S01]  /*1c270*/  F2FP.BF16.F32.PACK_AB R210, R247, R245 ;  /* 0x000000f5f7d2723e */ /* 0x008fe200000010ff */
[----:B------:R-:W-:Y:S01]  /*1c280*/  FADD.FTZ R3, R237, R3 ;  /* 0x00000003ed037221 */ /* 0x000fe20000010000 */
[----:B-1----:R-:W-:Y:S02]  /*1c290*/  SHF.L.U32 R236, R236, 0x6, RZ ;  /* 0x00000006ecec7819 */ /* 0x002fe400000006ff */
[----:B------:R-:W-:Y:S01]  /*1c2a0*/  MOV R237, 0x40 ;  /* 0x0000004000ed7802 */ /* 0x000fe20000000f00 */
[C---:B------:R-:W-:Y:S01]  /*1c2b0*/  HMMA.16816.F32.BF16 R72, R144.reuse, R156, R72 ;  /* 0x0000009c9048723c */ /* 0x040fe20000041848 */
[----:B------:R3:W5:Y:S03]  /*1c2c0*/  LDL.LU R232, [R1+0x9c] ;  /* 0x00009c0001e87983 */ /* 0x0007660000300800 */
[----:B------:R-:W-:Y:S01]  /*1c2d0*/  LOP3.LUT R236, R236, 0x400, RZ, 0xc0, !PT ;  /* 0x00000400ecec7812 */ /* 0x000fe200078ec0ff */
[----:B------:R3:W5:Y:S03]  /*1c2e0*/  LDL.LU R230, [R1+0x98] ;  /* 0x0000980001e67983 */ /* 0x0007660000300800 */
[-C--:B------:R-:W-:Y:S08]  /*1c2f0*/  HMMA.16816.F32.BF16 R76, R144, R158.reuse, R76 ;  /* 0x0000009e904c723c */ /* 0x080ff0000004184c */
[C---:B------:R-:W-:Y:S01]  /*1c300*/  HMMA.16816.F32.BF16 R80, R136.reuse, R158, R80 ;  /* 0x0000009e8850723c */ /* 0x040fe20000041850 */
[----:B------:R-:W1:Y:S07]  /*1c310*/  LDSM.16.MT88.4 R156, [R228+0xd800] ;  /* 0x00d80000e49c783b */ /* 0x000e6e0000004200 */
        /* <DEDUP_REMOVED lines=8> */
[-C--:B--2---:R-:W-:Y:S08]  /*1c3a0*/  HMMA.16816.F32.BF16 R116, R136, R160.reuse, R116 ;  /* 0x000000a08874723c */ /* 0x084ff00000041874 */
[C---:B------:R-:W-:Y:S08]  /*1c3b0*/  HMMA.16816.F32.BF16 R120, R144.reuse, R160, R120 ;  /* 0x000000a09078723c */ /* 0x040ff00000041878 */
[-C--:B------:R-:W-:Y:S08]  /*1c3c0*/  HMMA.16816.F32.BF16 R124, R144, R162.reuse, R124 ;  /* 0x000000a2907c723c */ /* 0x080ff0000004187c */
[----:B------:R-:W-:Y:S04]  /*1c3d0*/  HMMA.16816.F32.BF16 R128, R136, R162, R128 ;  /* 0x000000a28880723c */ /* 0x000fe80000041880 */
[----:B------:R-:W-:Y:S02]  /*1c3e0*/  F2FP.BF16.F32.PACK_AB R136, R243, R242 ;  /* 0x000000f2f388723e */ /* 0x000fe400000010ff */
[----:B------:R-:W-:Y:S02]  /*1c3f0*/  F2FP.BF16.F32.PACK_AB R137, R238, R241 ;  /* 0x000000f1ee89723e */ /* 0x000fe400000010ff */
[----:B------:R-:W-:Y:S02]  /*1c400*/  F2FP.BF16.F32.PACK_AB R138, R227, R240 ;  /* 0x000000f0e38a723e */ /* 0x000fe400000010ff */
[----:B------:R-:W-:Y:S07]  /*1c410*/  F2FP.BF16.F32.PACK_AB R139, R225, R226 ;  /* 0x000000e2e18b723e */ /* 0x000fee00000010ff */
[-C--:B-1----:R-:W-:Y:S03]  /*1c420*/  HMMA.16816.F32.BF16 R148, R136, R156.reuse, R4 ;  /* 0x0000009c8894723c */ /* 0x082fe60000041804 */
[----:B------:R-:W-:Y:S02]  /*1c430*/  MOV R7, R211 ;  /* 0x000000d300077202 */ /* 0x000fe40000000f00 */
[----:B------:R-:W-:Y:S02]  /*1c440*/  F2FP.BF16.F32.PACK_AB R211, R224, R244 ;  /* 0x000000f4e0d3723e */ /* 0x000fe400000010ff */
[----:B------:R-:W-:Y:S05]  /*1c450*/  MOV R6, R166 ;  /* 0x000000a600067202 */ /* 0x000fea0000000f00 */
        /* <DEDUP_REMOVED lines=20> */
[----:B------:R1:W2:Y:S01]  /*1c5a0*/  LDSM.16.MT88.4 R4, [R141+0x3800] ;  /* 0x003800008d04783b */ /* 0x0002a20000004200 */
        /* <DEDUP_REMOVED lines=20> */
[----:B------:R-:W-:Y:S01]  /*1c6f0*/  MOV R33, R197 ;  /* 0x000000c500217202 */ /* 0x000fe20000000f00 */
[----:B------:R-:W-:Y:S01]  /*1c700*/  FADD.FTZ R0, R0, R3 ;  /* 0x0000000300007221 */ /* 0x000fe20000010000 */
[----:B------:R-:W-:Y:S01]  /*1c710*/  MOV R28, R203 ;  /* 0x000000cb001c7202 */ /* 0x000fe20000000f00 */
[----:B------:R-:W-:Y:S01]  /*1c720*/  FADD.FTZ R3, R235, R142 ;  /* 0x0000008eeb037221 */ /* 0x000fe20000010000 */
[----:B------:R-:W-:Y:S01]  /*1c730*/  MOV R35, R200 ;  /* 0x000000c800237202 */ /* 0x000fe20000000f00 */
[C---:B------:R-:W-:Y:S01]  /*1c740*/  HMMA.16816.F32.BF16 R196, R208.reuse, R204, R56 ;  /* 0x000000ccd0c4723c */ /* 0x040fe20000041838 */
[----:B------:R-:W4:Y:S03]  /*1c750*/  S2R R235, SR_TID.X ;  /* 0x0000000000eb7919 */ /* 0x000f260000002100 */
[----:B------:R-:W-:Y:S02]  /*1c760*/  MOV R38, R39 ;  /* 0x0000002700267202 */ /* 0x000fe40000000f00 */
[----:B------:R-:W-:Y:S02]  /*1c770*/  MOV R39, R32 ;  /* 0x0000002000277202 */ /* 0x000fe40000000f00 */
[-C--:B------:R-:W-:Y:S03]  /*1c780*/  HMMA.16816.F32.BF16 R200, R208, R206.reuse, R60 ;  /* 0x000000ced0c8723c */ /* 0x080fe6000004183c */
[----:B------:R-:W-:Y:S01]  /*1c790*/  FADD.FTZ R2, R38, R2 ;  /* 0x0000000226027221 */ /* 0x000fe20000010000 */
[----:B------:R-:W-:Y:S01]  /*1c7a0*/  FADD.FTZ R0, R39, R0 ;  /* 0x0000000027007221 */ /* 0x000fe20000010000 */
[----:B------:R-:W-:Y:S02]  /*1c7b0*/  MOV R32, R33 ;  /* 0x0000002100207202 */ /* 0x000fe40000000f00 */
[----:B------:R-:W-:Y:S01]  /*1c7c0*/  MOV R33, R34 ;  /* 0x0000002200217202 */ /* 0x000fe20000000f00 */
[C---:B------:R-:W-:Y:S04]  /*1c7d0*/  HMMA.16816.F32.BF16 R204, R136.reuse, R206, R64 ;  /* 0x000000ce88cc723c */ /* 0x040fe80000041840 */
[----:B------:R-:W-:Y:S01]  /*1c7e0*/  MOV R34, R35 ;  /* 0x0000002300227202 */ /* 0x000fe20000000f00 */
[----:B------:R-:W-:Y:S01]  /*1c7f0*/  FADD.FTZ R3, R32, R3 ;  /* 0x0000000320037221 */ /* 0x000fe20000010000 */
[----:B------:R-:W-:Y:S02]  /*1c800*/  MOV R35, R28 ;  /* 0x0000001c00237202 */ /* 0x000fe40000000f00 */
[-C--:B------:R-:W-:Y:S03]  /*1c810*/  HMMA.16816.F32.BF16 R68, R136, R212.reuse, R68 ;  /* 0x000000d48844723c */ /* 0x080fe60000041844 */
[----:B------:R-:W-:Y:S01]  /*1c820*/  FADD.FTZ R2, R34, R2 ;  /* 0x0000000222027221 */ /* 0x000fe20000010000 */
[----:B------:R-:W-:Y:S01]  /*1c830*/  FADD.FTZ R0, R35, R0 ;  /* 0x0000000023007221 */ /* 0x000fe20000010000 */
[----:B------:R-:W-:Y:S01]  /*1c840*/  MOV R28, R29 ;  /* 0x0000001d001c7202 */ /* 0x000fe20000000f00 */
[----:B------:R-:W-:Y:S01]  /*1c850*/  FADD.FTZ R11, R11, R3 ;  /* 0x000000030b0b7221 */ /* 0x000fe20000010000 */
[----:B------:R-:W-:Y:S01]  /*1c860*/  MOV R29, R30 ;  /* 0x0000001e001d7202 */ /* 0x000fe20000000f00 */
[C---:B------:R-:W-:Y:S04]  /*1c870*/  HMMA.16816.F32.BF16 R72, R208.reuse, R212, R72 ;  /* 0x000000d4d048723c */ /* 0x040fe80000041848 */
[----:B------:R-:W-:Y:S01]  /*1c880*/  FADD.FTZ R2, R29, R2 ;  /* 0x000000021d027221 */ /* 0x000fe20000010000 */
[----:B------:R-:W-:Y:S02]  /*1c890*/  MOV R30, R31 ;  /* 0x0000001f001e7202 */ /* 0x000fe40000000f00 */
[----:B------:R-:W-:Y:S01]  /*1c8a0*/  MOV R31, R8 ;  /* 0x00000008001f7202 */ /* 0x000fe20000000f00 */
[-C--:B------:R-:W-:Y:S03]  /*1c8b0*/  HMMA.16816.F32.BF16 R76, R208, R214.reuse, R76 ;  /* 0x000000d6d04c723c */ /* 0x080fe6000004184c */
[----:B------:R-:W-:Y:S01]  /*1c8c0*/  FADD.FTZ R9, R9, R2 ;  /* 0x0000000209097221 */ /* 0x000fe20000010000 */
[----:B------:R-:W-:Y:S01]  /*1c8d0*/  FADD.FTZ R0, R30, R0 ;  /* 0x000000001e007221 */ /* 0x000fe20000010000 */
[----:B------:R-:W-:Y:S01]  /*1c8e0*/  FADD.FTZ R8, R234, R132 ;  /* 0x00000084ea087221 */ /* 0x000fe20000010000 */
[----:B------:R-:W-:Y:S01]  /*1c8f0*/  FADD.FTZ R11, R31, R11 ;  /* 0x0000000b1f0b7221 */ /* 0x000fe20000010000 */
[----:B------:R-:W1:Y:S01]  /*1c900*/  S2R R234, SR_TID.X ;  /* 0x0000000000ea7919 */ /* 0x000e620000002100 */
[C---:B------:R-:W-:Y:S04]  /*1c910*/  HMMA.16816.F32.BF16 R80, R136.reuse, R214, R80 ;  /* 0x000000d68850723c */ /* 0x040fe80000041850 */
[----:B------:R-:W-:Y:S01]  /*1c920*/  FADD.FTZ R8, R33, R8 ;  /* 0x0000000821087221 */ /* 0x000fe20000010000 */
[----:B----4-:R-:W-:Y:S02]  /*1c930*/  SHF.L.U32 R235, R235, 0x6, RZ ;  /* 0x00000006ebeb7819 */ /* 0x010fe400000006ff */
[----:B------:R-:W-:Y:S01]  /*1c940*/  MOV R132, R135 ;  /* 0x0000008700847202 */ /* 0x000fe20000000f00 */
        /* <DEDUP_REMOVED lines=26> */
[----:B-1----:R-:W-:Y:S01]  /*1caf0*/  MOV R141, R134 ;  /* 0x00000086008d7202 */ /* 0x002fe20000000f00 */
        /* <DEDUP_REMOVED lines=9> */
[-C--:B--2---:R-:W-:Y:S08]  /*1cb90*/  HMMA.16816.F32.BF16 R116, R136, R4.reuse, R116 ;  /* 0x000000048874723c */ /* 0x084ff00000041874 */
[C---:B------:R-:W-:Y:S04]  /*1cba0*/  HMMA.16816.F32.BF16 R120, R208.reuse, R4, R120 ;  /* 0x00000004d078723c */ /* 0x040fe80000041878 */
[----:B------:R-:W-:Y:S01]  /*1cbb0*/  FADD.FTZ R4, R140, R9 ;  /* 0x000000098c047221 */ /* 0x000fe20000010000 */
[----:B------:R-:W-:Y:S03]  /*1cbc0*/  MOV R140, R143 ;  /* 0x0000008f008c7202 */ /* 0x000fe60000000f00 */
[-C--:B------:R-:W-:Y:S03]  /*1cbd0*/  HMMA.16816.F32.BF16 R124, R208, R6.reuse, R124 ;  /* 0x00000006d07c723c */ /* 0x080fe6000004187c */
        /* <DEDUP_REMOVED lines=8> */
[----:B------:R-:W-:Y:S01]  /*1cc60*/  HMMA.16816.F32.BF16 R128, R136, R6, R128 ;  /* 0x000000068880723c */ /* 0x000fe20000041880 */
[----:B------:R3:W-:Y:S03]  /*1cc70*/  STL [R1+0x78], R4 ;  /* 0x0000780401007387 */ /* 0x0007e60000100800 */
[----:B------:R-:W-:Y:S01]  /*1cc80*/  FADD.FTZ R3, R224, R3 ;  /* 0x00000003e0037221 */ /* 0x000fe20000010000 */
[----:B------:R-:W-:Y:S04]  /*1cc90*/  FADD.FTZ R0, R225, R0 ;  /* 0x00000000e1007221 */ /* 0x000fe80000010000 */
[----:B------:R3:W-:Y:S04]  /*1cca0*/  STL [R1+0x74], R3 ;  /* 0x0000740301007387 */ /* 0x0007e80000100800 */
[----:B------:R3:W-:Y:S04]  /*1ccb0*/  STL [R1+0x7c], R2 ;  /* 0x00007c0201007387 */ /* 0x0007e80000100800 */
[----:B------:R3:W-:Y:S01]  /*1ccc0*/  STL [R1+0x80], R0 ;  /* 0x0000800001007387 */ /* 0x0007e20000100800 */
[----:B------:R-:W-:Y:S05]  /*1ccd0*/  BRA.U UP0, `(.L_x_351) ;  /* 0xffffffb900707547 */ /* 0x000fea000b83ffff */
.L_x_350:
[----:B--23--:R-:W2:Y:S01]  /*1cce0*/  LDL.LU R3, [R1+0x7c] ;  /* 0x00007c0001037983 */ /* 0x00cea20000300800 */
        /* <DEDUP_REMOVED lines=40> */
[----:B------:R-:W3:Y:S01]  /*1cf70*/  SHFL.BFLY PT, R136, R2, 0x1, 0x1f ;  /* 0x0c201f0002887f89 */ /* 0x000ee200000e0000 */
[----:B----4-:R-:W-:-:S03]  /*1cf80*/  FADD.FTZ R4, R4, R7 ;  /* 0x0000000704047221 */ /* 0x010fc60000010000 */
[----:B------:R-:W4:Y:S04]  /*1cf90*/  SHFL.BFLY PT, R137, R0, 0x1, 0x1f ;  /* 0x0c201f0000897f89 */ /* 0x000f2800000e0000 */
[----:B------:R-:W1:Y:S01]  /*1cfa0*/  SHFL.BFLY PT, R132, R4, 0x1, 0x1f ;  /* 0x0c201f0004847f89 */ /* 0x000e6200000e0000 */
[----:B--2---:R-:W-:Y:S01]  /*1cfb0*/  FADD.FTZ R3, R3, R6 ;  /* 0x0000000603037221 */ /* 0x004fe20000010000 */
[----:B---3--:R-:W-:-:S04]  /*1cfc0*/  FADD.FTZ R136, R2, R136 ;  /* 0x0000008802887221 */ /* 0x008fc80000010000 */
[----:B------:R-:W2:Y:S01]  /*1cfd0*/  SHFL.BFLY PT, R138, R3, 0x1, 0x1f ;  /* 0x0c201f00038a7f89 */ /* 0x000ea200000e0000 */
[----:B------:R-:W3:Y:S01]  /*1cfe0*/  MUFU.RCP R2, R136 ;  /* 0x0000008800027308 */ /* 0x000ee20000001000 */
[----:B----4-:R-:W-:Y:S01]  /*1cff0*/  FADD.FTZ R137, R0, R137 ;  /* 0x0000008900897221 */ /* 0x010fe20000010000 */
[----:B------:R-:W-:Y:S02]  /*1d000*/  SHF.L.U32 R0, R234, 0x4, RZ ;  /* 0x00000004ea007819 */ /* 0x000fe400000006ff */
[----:B------:R-:W-:Y:S01]  /*1d010*/  FSETP.NE.FTZ.AND P4, PT, R136, RZ, PT ;  /* 0x000000ff8800720b */ /* 0x000fe20003f95000 */
[----:B-1----:R-:W-:Y:S01]  /*1d020*/  FADD.FTZ R132, R4, R132 ;  /* 0x0000008404847221 */ /* 0x002fe20000010000 */
[----:B------:R-:W-:Y:S02]  /*1d030*/  LOP3.LUT R0, R0, 0x1c0, RZ, 0xc0, !PT ;  /* 0x000001c000007812 */ /* 0x000fe400078ec0ff */
[----:B------:R-:W1:Y:S01]  /*1d040*/  MUFU.RCP R6, R137 ;  /* 0x0000008900067308 */ /* 0x000e620000001000 */
[----:B------:R-:W-:-:S02]  /*1d050*/  FSETP.NE.FTZ.AND P3, PT, R137, RZ, PT ;  /* 0x000000ff8900720b */ /* 0x000fc40003f75000 */
[----:B------:R-:W-:Y:S02]  /*1d060*/  LOP3.LUT R5, R0, 0x38, R5, 0xf8, !PT ;  /* 0x0000003800057812 */ /* 0x000fe400078ef805 */
[----:B------:R-:W-:Y:S02]  /*1d070*/  FSETP.NE.FTZ.AND P2, PT, R132, RZ, PT ;  /* 0x000000ff8400720b */ /* 0x000fe40003f55000 */
[----:B------:R-:W-:Y:S02]  /*1d080*/  LOP3.LUT R5, R233, R5, RZ, 0xfc, !PT ;  /* 0x00000005e9057212 */ /* 0x000fe400078efcff */
[----:B---3--:R-:W-:Y:S02]  /*1d090*/  FSEL R0, R2, 1, P4 ;  /* 0x3f80000002007808 */ /* 0x008fe40002000000 */
[----:B------:R-:W3:Y:S01]  /*1d0a0*/  MUFU.RCP R2, R132 ;  /* 0x0000008400027308 */ /* 0x000ee20000001000 */
[----:B------:R-:W-:Y:S01]  /*1d0b0*/  LEA R5, R5, UR5, 0x1 ;  /* 0x0000000505057c11 */ /* 0x000fe2000f8e08ff */
[----:B--2---:R-:W-:Y:S01]  /*1d0c0*/  FADD.FTZ R138, R3, R138 ;  /* 0x0000008a038a7221 */ /* 0x004fe20000010000 */
[C---:B------:R-:W-:Y:S01]  /*1d0d0*/  FMUL.FTZ R148, R0.reuse, R148 ;  /* 0x0000009400947220 */ /* 0x040fe20000410000 */
[C---:B------:R-:W-:Y:S01]  /*1d0e0*/  FMUL.FTZ R156, R0.reuse, R156 ;  /* 0x0000009c009c7220 */ /* 0x040fe20000410000 */
[----:B------:R-:W-:Y:S01]  /*1d0f0*/  FMUL.FTZ R157, R0, R157 ;  /* 0x0000009d009d7220 */ /* 0x000fe20000410000 */
        /* <DEDUP_REMOVED lines=31> */
[----:B------:R-:W1:Y:S01]  /*1d2f0*/  MUFU.RCP R0, R138 ;  /* 0x0000008a00007308 */ /* 0x000e620000001000 */
[----:B------:R-:W-:Y:S01]  /*1d300*/  F2FP.BF16.F32.PACK_AB R56, R56, R68 ;  /* 0x000000443838723e */ /* 0x000fe200000010ff */
[C---:B------:R-:W-:Y:S01]  /*1d310*/  FMUL.FTZ R150, R3.reuse, R150 ;  /* 0x0000009603967220 */ /* 0x040fe20000410000 */
[----:B------:R-:W-:Y:S01]  /*1d320*/  MOV R68, 0x20 ;  /* 0x0000002000447802 */ /* 0x000fe20000000f00 */
[C---:B------:R-:W-:Y:S01]  /*1d330*/  FMUL.FTZ R151, R3.reuse, R151 ;  /* 0x0000009703977220 */ /* 0x040fe20000410000 */
[----:B------:R-:W-:Y:S01]  /*1d340*/  FSETP.NE.FTZ.AND P1, PT, R138, RZ, PT ;  /* 0x000000ff8a00720b */ /* 0x000fe20003f35000 */
[----:B------:R2:W-:Y:S01]  /*1d350*/  STS [R5], R6 ;  /* 0x0000000605007388 */ /* 0x0005e20000000800 */
[----:B---3--:R-:W-:Y:S01]  /*1d360*/  FSEL R2, R2, 1, P2 ;  /* 0x3f80000002027808 */ /* 0x008fe20001000000 */
        /* <DEDUP_REMOVED lines=23> */
[----:B--2---:R-:W-:Y:S01]  /*1d4e0*/  SEL R6, R68, 0xffffffe0, !P0 ;  /* 0xffffffe044067807 */ /* 0x004fe20004000000 */
        /* <DEDUP_REMOVED lines=121> */
[----:B------:R-:W-:Y:S02]  /*1dc80*/  F2FP.BF16.F32.PACK_AB R59, R59, R206 ;  /* 0x000000ce3b3b723e */ /* 0x000fe400000010ff */
[----:B------:R-:W-:Y:S01]  /*1dc90*/  IADD3 R6, PT, PT, R67, R8, RZ ;  /* 0x0000000843067210 */ /* 0x000fe20007ffe0ff */
        /* <DEDUP_REMOVED lines=99> */
.L_x_354:
        /* <DEDUP_REMOVED lines=70> */
.L_x_356:
[----:B------:R-:W-:Y:S05]  /*1e730*/  BSYNC.RECONVERGENT B0 ;  /* 0x0000000000007941 */ /* 0x000fea0003800200 */
.L_x_355:
        /* <DEDUP_REMOVED lines=42> */
.L_x_358:
[----:B------:R-:W-:Y:S05]  /*1e9e0*/  BSYNC.RECONVERGENT B0 ;  /* 0x0000000000007941 */ /* 0x000fea0003800200 */
.L_x_357:
        /* <DEDUP_REMOVED lines=23> */
.L_x_360:
[----:B------:R-:W-:Y:S05]  /*1eb60*/  BSYNC.RECONVERGENT B0 ;  /* 0x0000000000007941 */ /* 0x000fea0003800200 */
.L_x_359:
        /* <DEDUP_REMOVED lines=22> */
.L_x_362:
[----:B------:R-:W-:Y:S05]  /*1ecd0*/  BSYNC.RECONVERGENT B0 ;  /* 0x0000000000007941 */ /* 0x000fea0003800200 */
.L_x_361:
        /* <DEDUP_REMOVED lines=21> */
.L_x_364:
[----:B------:R-:W-:Y:S05]  /*1ee30*/  BSYNC.RECONVERGENT B0 ;  /* 0x0000000000007941 */ /* 0x000fea0003800200 */
.L_x_363:
        /* <DEDUP_REMOVED lines=21> */
.L_x_366:
[----:B------:R-:W-:Y:S05]  /*1ef90*/  BSYNC.RECONVERGENT B0 ;  /* 0x0000000000007941 */ /* 0x000fea0003800200 */
.L_x_365:
        /* <DEDUP_REMOVED lines=21> */
.L_x_368:
[----:B------:R-:W-:Y:S05]  /*1f0f0*/  BSYNC.RECONVERGENT B0 ;  /* 0x0000000000007941 */ /* 0x000fea0003800200 */
.L_x_367:
        /* <DEDUP_REMOVED lines=21> */
.L_x_370:
[----:B------:R-:W-:Y:S05]  /*1f250*/  BSYNC.RECONVERGENT B0 ;  /* 0x0000000000007941 */ /* 0x000fea0003800200 */
.L_x_369:
        /* <DEDUP_REMOVED lines=21> */
.L_x_371:
        /* <DEDUP_REMOVED lines=13> */
.L_x_1659:


//--------------------- .text._ZN5flash16flash_fwd_kernelI23Flash_fwd_kernel_traitsILi128ELi128ELi64ELi4ELb0ELb0EN7cutlass10bfloat16_tE19Flash_kernel_traitsILi128ELi128ELi64ELi4ES3_EELb0ELb1ELb0ELb1ELb0ELb0ELb0ELb0EEEvNS_16Flash_fwd_paramsE --------------------------
	.section	.text._ZN5flash16flash_fwd_kernelI23Flash_fwd_kernel_traitsILi128ELi128ELi64ELi4ELb0ELb0EN7cutlass10bfloat16_tE19Flash_kernel_traitsILi128ELi128ELi64ELi4ES3_EELb0ELb1ELb0ELb1ELb0ELb0ELb0ELb0EEEvNS_16Flash_fwd_paramsE,"ax",@progbits
	.align	128
        .global         _ZN5flash16flash_fwd_kernelI23Flash_fwd_kernel_traitsILi128ELi128ELi64ELi4ELb0ELb0EN7cutlass10bfloat16_tE19Flash_kernel_traitsILi128ELi128ELi64ELi4ES3_EELb0ELb1ELb0ELb1ELb0ELb0ELb0ELb0EEEvNS_16Flash_fwd_paramsE
        .type           _ZN5flash16flash_fwd_kernelI23Flash_fwd_kernel_traitsILi128ELi128ELi64ELi4ELb0ELb0EN7cutlass10bfloat16_tE19Flash_kernel_traitsILi128ELi128ELi64ELi4ES3_EELb0ELb1ELb0ELb1ELb0ELb0ELb0ELb0EEEvNS_16Flash_fwd_paramsE,@function
        .size           _ZN5flash16flash_fwd_kernelI23Flash_fwd_kernel_traitsILi128ELi128ELi64ELi4ELb0ELb0EN7cutlass10bfloat16_tE19Flash_kernel_traitsILi128ELi128ELi64ELi4ES3_EELb0ELb1ELb0ELb1ELb0ELb0ELb0ELb0EEEvNS_16Flash_fwd_paramsE,(.L_x_1660 - _ZN5flash16flash_fwd_kernelI23Flash_fwd_kernel_traitsILi128ELi128ELi64ELi4ELb0ELb0EN7cutlass10bfloat16_tE19Flash_kernel_traitsILi128ELi128ELi64ELi4ES3_EELb0ELb1ELb0ELb1ELb0ELb0ELb0ELb0EEEvNS_16Flash_fwd_paramsE)
        .other          _ZN5flash16flash_fwd_kernelI23Flash_fwd_kernel_traitsILi128ELi128ELi64ELi4ELb0ELb0EN7cutlass10bfloat16_tE19Flash_kernel_traitsILi128ELi128ELi64ELi4ES3_EELb0ELb1ELb0ELb1ELb0ELb0ELb0ELb0EEEvNS_16Flash_fwd_paramsE,@"STO_CUDA_ENTRY STV_DEFAULT"
_ZN5flash16flash_fwd_kernelI23Flash_fwd_kernel_traitsILi128ELi128ELi64ELi4ELb0ELb0EN7cutlass10bfloat16_tE19Flash_kernel_traitsILi128ELi128ELi64ELi4ES3_EELb0ELb1ELb0ELb1ELb0ELb0ELb0ELb0EEEvNS_16Flash_fwd_paramsE:
.text._ZN5flash16flash_fwd_kernelI23Flash_fwd_kernel_traitsILi128ELi128ELi64ELi4ELb0ELb0EN7cutlass10bfloat16_tE19Flash_kernel_traitsILi128ELi128ELi64ELi4ES3_EELb0ELb1ELb0ELb1ELb0ELb0ELb0ELb0EEEvNS_16Flash_fwd_paramsE:
        /* <DEDUP_REMOVED lines=73> */
.L_x_372:
[----:B-----5:R-:W-:Y:S01]  /*0490*/  @P0 R2UR UR21, R4 ;  /* 0x00000000041502ca */ /* 0x020fe200000e0000 */
[----:B------:R-:W-:Y:S01]  /*04a0*/  @!UP0 UISETP.NE.AND.EX UP2, UPT, UR5, URZ, UPT, UP2 ;  /* 0x000000ff0500828c */ /* 0x000fe2000bf45320 */
[----:B------:R-:W-:-:S13]  /*04b0*/  @!P1 EXIT ;  /* 0x000000000000994d */ /* 0x000fda0003800000 */
[----:B------:R-:W1:Y:S01]  /*04c0*/  LDCU UR24, c[0x0][0x508] ;  /* 0x0000a100ff1877ac */ /* 0x000e620008000800 */
[----:B------:R-:W2:Y:S01]  /*04d0*/  S2UR UR26, SR_CTAID.Z ;  /* 0x00000000001a79c3 */ /* 0x000ea20000002700 */
[----:B------:R-:W3:Y:S01]  /*04e0*/  S2R R234, SR_TID.X ;  /* 0x0000000000ea7919 */ /* 0x000ee20000002100 */
        /* <DEDUP_REMOVED lines=43> */
.L_x_374:
        /* <DEDUP_REMOVED lines=34> */
[----:B------:R-:W-:Y:S01]  /*09c0*/  LOP3.LUT R13, R12, 0x40, RZ, 0xfc, !PT ;  /* 0x000000400c0d7812 */ /* 0x000fe200078efcff */
[----:B------:R-:W-:Y:S01]  /*09d0*/  UIADD3 UR9, UP1, UP0, UR27, UR6, UR9 ;  /* 0x000000061b097290 */ /* 0x000fe2000f83e009 */
[----:B------:R-:W-:Y:S01]  /*09e0*/  IMAD R9, R0, UR26, R11 ;  /* 0x0000001a00097c24 */ /* 0x000fe2000f8e020b */
        /* <DEDUP_REMOVED lines=19> */
.L_x_376:
[----:B------:R-:W-:Y:S05]  /*0b20*/  BSYNC.RECONVERGENT B0 ;  /* 0x0000000000007941 */ /* 0x000fea0003800200 */
.L_x_375:
        /* <DEDUP_REMOVED lines=21> */
.L_x_378:
[----:B------:R-:W-:Y:S05]  /*0c80*/  BSYNC.RECONVERGENT B0 ;  /* 0x0000000000007941 */ /* 0x000fea0003800200 */
.L_x_377:
        /* <DEDUP_REMOVED lines=21> */
.L_x_380:
[----:B------:R-:W-:Y:S05]  /*0de0*/  BSYNC.RECONVERGENT B0 ;  /* 0x0000000000007941 */ /* 0x000fea0003800200 */
.L_x_379:
        /* <DEDUP_REMOVED lines=20> */
.L_x_382:
[----:B------:R-:W-:Y:S05]  /*0f30*/  BSYNC.RECONVERGENT B0 ;  /* 0x0000000000007941 */ /* 0x000fea0003800200 */
.L_x_381:
        /* <DEDUP_REMOVED lines=20> */
.L_x_384:
[----:B------:R-:W-:Y:S05]  /*1080*/  BSYNC.RECONVERGENT B0 ;  /* 0x0000000000007941 */ /* 0x000fea0003800200 */
.L_x_383:
        /* <DEDUP_REMOVED lines=20> */
.L_x_386:
[----:B------:R-:W-:Y:S05]  /*11d0*/  BSYNC.RECONVERGENT B0 ;  /* 0x0000000000007941 */ /* 0x000fea0003800200 */
.L_x_385:
        /* <DEDUP_REMOVED lines=20> */
.L_x_388:
[----:B------:R-:W-:Y:S05]  /*1320*/  BSYNC.RECONVERGENT B0 ;  /* 0x0000000000007941 */ /* 0x000fea0003800200 */
.L_x_387:
        /* <DEDUP_REMOVED lines=20> */
.L_x_390:
[----:B------:R-:W-:Y:S05]  /*1470*/  BSYNC.RECONVERGENT B0 ;  /* 0x0000000000007941 */ /* 0x000fea0003800200 */
.L_x_389:
        /* <DEDUP_REMOVED lines=10> */
.L_x_392:
[----:B------:R-:W-:Y:S05]  /*1520*/  BSYNC.RECONVERGENT B0 ;  /* 0x0000000000007941 */ /* 0x000fea0003800200 */
.L_x_391:
        /* <DEDUP_REMOVED lines=15> */
.L_x_394:
[----:B------:R-:W-:Y:S05]  /*1620*/  BSYNC.RECONVERGENT B0 ;  /* 0x0000000000007941 */ /* 0x000fea0003800200 */
.L_x_393:
        /* <DEDUP_REMOVED lines=10> */
.L_x_396:
[----:B------:R-:W-:Y:S05]  /*16d0*/  BSYNC.RECONVERGENT B0 ;  /* 0x0000000000007941 */ /* 0x000fea0003800200 */
.L_x_395:
        /* <DEDUP_REMOVED lines=10> */
.L_x_398:
[----:B------:R-:W-:Y:S05]  /*1780*/  BSYNC.RECONVERGENT B0 ;  /* 0x0000000000007941 */ /* 0x000fea0003800200 */
.L_x_397:
        /* <DEDUP_REMOVED lines=10> */
.L_x_400:
[----:B------:R-:W-:Y:S05]  /*1830*/  BSYNC.RECONVERGENT B0 ;  /* 0x0000000000007941 */ /* 0x000fea0003800200 */
.L_x_399:
        /* <DEDUP_REMOVED lines=10> */
.L_x_402:
[----:B------:R-:W-:Y:S05]  /*18e0*/  BSYNC.RECONVERGENT B0 ;  /* 0x0000000000007941 */ /* 0x000fea0003800200 */
.L_x_401:
        /* <DEDUP_REMOVED lines=10> */
.L_x_404:
[----:B------:R-:W-:Y:S05]  /*1990*/  BSYNC.RECONVERGENT B0 ;  /* 0x0000000000007941 */ /* 0x000fea0003800200 */
.L_x_403:
        /* <DEDUP_REMOVED lines=10> */
.L_x_373:
[----:B------:R-:W-:Y:S02]  /*1a40*/  UISETP.NE.AND UP0, UPT, UR19, -0x1, UPT ;  /* 0xffffffff1300788c */ /* 0x000fe4000bf05270 */
[----:B------:R-:W-:-:S09]  /*1a50*/  UISETP.NE.AND UP1, UPT, UR13, -0x1, UPT ;  /* 0xffffffff0d00788c */ /* 0x000fd2000bf25270 */
[----:B------:R-:W1:Y:S01]  /*1a60*/  @!UP0 LDCU.64 UR6, c[0x0][0x398] ;  /* 0x00007300ff0687ac */ /* 0x000e620008000a00 */
[----:B------:R-:W2:Y:S01]  /*1a70*/  @UP0 LDCU.64 UR4, c[0x0][0x3b0] ;  /* 0x00007600ff0407ac */ /* 0x000ea20008000a00 */
[----:B-1----:R-:W-:Y:S02]  /*1a80*/  @!UP0 UIMAD.WIDE.U32 UR10, UR25, UR6, URZ ;  /* 0x00000006190a82a5 */ /* 0x002fe4000f8e00ff */
[----:B--2---:R-:W-:Y:S02]  /*1a90*/  @UP0 UIMAD.WIDE.U32 UR8, UR19, UR4, URZ ;  /* 0x00000004130802a5 */ /* 0x004fe4000f8e00ff */
[----:B------:R-:W-:-:S03]  /*1aa0*/  @!UP0 UIMAD UR29, UR25, UR7, UR11 ;  /* 0x00000007191d82a4 */ /* 0x000fc6000f8e020b */
[----:B------:R-:W-:Y:S01]  /*1ab0*/  @!UP0 UMOV UR30, UR10 ;  /* 0x0000000a001e8c82 */ /* 0x000fe20008000000 */
[----:B------:R-:W-:Y:S01]  /*1ac0*/  @UP0 UIMAD UR29, UR19, UR5, UR9 ;  /* 0x00000005131d02a4 */ /* 0x000fe2000f8e0209 */
[----:B------:R-:W-:Y:S01]  /*1ad0*/  @UP0 UMOV UR30, UR8 ;  /* 0x00000008001e0c82 */ /* 0x000fe20008000000 */
[----:B------:R-:W-:Y:S10]  /*1ae0*/  BRA.U UP1, `(.L_x_405) ;  /* 0x00000001012c7547 */ /* 0x000ff4000b800000 */
        /* <DEDUP_REMOVED lines=11> */
.L_x_405:
[----:B------:R-:W1:Y:S01]  /*1ba0*/  LDCU.64 UR10, c[0x0][0x3b8] ;  /* 0x00007700ff0a77ac */ /* 0x000e620008000a00 */
[----:B------:R-:W-:-:S04]  /*1bb0*/  UIADD3 UR6, UPT, UPT, UR12, UR13, URZ ;  /* 0x0000000d0c067290 */ /* 0x000fc8000fffe0ff */
[----:B-1----:R-:W-:Y:S02]  /*1bc0*/  UIMAD.WIDE.U32 UR32, UR6, UR10, URZ ;  /* 0x0000000a062072a5 */ /* 0x002fe4000f8e00ff */
[----:B------:R-:W-:-:S04]  /*1bd0*/  UIMAD UR6, UR6, UR11, URZ ;  /* 0x0000000b060672a4 */ /* 0x000fc8000f8e02ff */
[----:B------:R-:W-:Y:S02]  /*1be0*/  UIADD3 UR6, UPT, UPT, UR33, UR6, URZ ;  /* 0x0000000621067290 */ /* 0x000fe4000fffe0ff */
.L_x_406:
        /* <DEDUP_REMOVED lines=13> */
[----:B------:R-:W-:-:S05]  /*1cc0*/  IMAD.HI.U32 R0, R0, R3, RZ ;  /* 0x0000000300007227 */ /* 0x000fca00078e00ff */
[----:B------:R-:W-:-:S05]  /*1cd0*/  IADD3 R2, PT, PT, -R0, RZ, RZ ;  /* 0x000000ff00027210 */ /* 0x000fca0007ffe1ff */
[----:B------:R-:W-:-:S05]  /*1ce0*/  IMAD R2, R4, R2, R3 ;  /* 0x0000000204027224 */ /* 0x000fca00078e0203 */
[----:B------:R-:W-:-:S13]  /*1cf0*/  ISETP.GT.U32.AND P1, PT, R4, R2, PT ;  /* 0x000000020400720c */ /* 0x000fda0003f24070 */
[----:B------:R-:W-:Y:S01]  /*1d00*/  @!P1 IMAD.IADD R2, R2, 0x1, -R4 ;  /* 0x0000000102029824 */ /* 0x000fe200078e0a04 */
[----:B------:R-:W-:Y:S02]  /*1d10*/  @!P1 IADD3 R0, PT, PT, R0, 0x1, RZ ;  /* 0x0000000100009810 */ /* 0x000fe40007ffe0ff */
[C---:B------:R-:W-:Y:S02]  /*1d20*/  ISETP.NE.AND P1, PT, R5.reuse, RZ, PT ;  /* 0x000000ff0500720c */ /* 0x040fe40003f25270 */
[----:B------:R-:W-:Y:S02]  /*1d30*/  ISETP.GE.U32.AND P2, PT, R2, R4, PT ;  /* 0x000000040200720c */ /* 0x000fe40003f46070 */
[----:B------:R-:W-:-:S04]  /*1d40*/  LOP3.LUT R2, R5, UR26, RZ, 0x3c, !PT ;  /* 0x0000001a05027c12 */ /* 0x000fc8000f8e3cff */
[----:B------:R-:W-:-:S07]  /*1d50*/  ISETP.GE.AND P0, PT, R2, RZ, PT ;  /* 0x000000ff0200720c */ /* 0x000fce0003f06270 */
[----:B------:R-:W-:-:S06]  /*1d60*/  @P2 VIADD R0, R0, 0x1 ;  /* 0x0000000100002836 */ /* 0x000fcc0000000000 */
        /* <DEDUP_REMOVED lines=11> */
[----:B------:R-:W-:Y:S01]  /*1e20*/  UIMAD UR14, UR25, UR5, UR17 ;  /* 0x00000005190e72a4 */ /* 0x000fe2000f8e0211 */
[----:B------:R-:W-:Y:S11]  /*1e30*/  BRA `(.L_x_408) ;  /* 0x0000000000147947 */ /* 0x000ff60003800000 */
.L_x_407:
[----:B------:R-:W1:Y:S01]  /*1e40*/  LDCU.64 UR8, c[0x0][0x3c0] ;  /* 0x00007800ff0877ac */ /* 0x000e620008000a00 */
[----:B------:R-:W-:-:S04]  /*1e50*/  UIADD3 UR12, UPT, UPT, UR12, UR13, URZ ;  /* 0x0000000d0c0c7290 */ /* 0x000fc8000fffe0ff */
[----:B-1----:R-:W-:Y:S02]  /*1e60*/  UIMAD.WIDE.U32 UR16, UR12, UR8, URZ ;  /* 0x000000080c1072a5 */ /* 0x002fe4000f8e00ff */
[----:B------:R-:W-:-:S04]  /*1e70*/  UIMAD UR12, UR12, UR9, URZ ;  /* 0x000000090c0c72a4 */ /* 0x000fc8000f8e02ff */
[----:B------:R-:W-:-:S12]  /*1e80*/  UIADD3 UR14, UPT, UPT, UR17, UR12, URZ ;  /* 0x0000000c110e7290 */ /* 0x000fd8000fffe0ff */
.L_x_408:
[----:B------:R-:W-:Y:S01]  /*1e90*/  IMAD.SHL.U32 R5, R234, 0x8, RZ ;  /* 0x00000008ea057824 */ /* 0x000fe200078e00ff */
[--C-:B------:R-:W-:Y:S01]  /*1ea0*/  SHF.R.U32.HI R12, RZ, 0x3, R234.reuse ;  /* 0x00000003ff0c7819 */ /* 0x100fe200000116ea */
[----:B------:R-:W-:Y:S01]  /*1eb0*/  UIADD3 UR18, UPT, UPT, -UR27, UR28, URZ ;  /* 0x0000001c1b127290 */ /* 0x000fe2000fffe1ff */
[----:B------:R-:W-:Y:S01]  /*1ec0*/  BSSY.RECONVERGENT B0, `(.L_x_409) ;  /* 0x0000054000007945 */ /* 0x000fe20003800200 */
[----:B------:R-:W1:Y:S01]  /*1ed0*/  LDCU.64 UR12, c[0x0][0x3c8] ;  /* 0x00007900ff0c77ac */ /* 0x000e620008000a00 */
[C---:B------:R-:W-:Y:S01]  /*1ee0*/  LOP3.LUT R230, R5.reuse, 0x38, RZ, 0xc0, !PT ;  /* 0x0000003805e67812 */ /* 0x040fe200078ec0ff */
[C---:B------:R-:W-:Y:S01]  /*1ef0*/  VIADD R4, R12.reuse, 0x40 ;  /* 0x000000400c047836 */ /* 0x040fe20000000000 */
[C---:B------:R-:W-:Y:S01]  /*1f00*/  LOP3.LUT R6, R5.reuse, 0x1e00, RZ, 0xc0, !PT ;  /* 0x00001e0005067812 */ /* 0x040fe200078ec0ff */
[----:B------:R-:W-:Y:S01]  /*1f10*/  VIADD R7, R12, 0x60 ;  /* 0x000000600c077836 */ /* 0x000fe20000000000 */
[----:B------:R-:W-:Y:S01]  /*1f20*/  IADD3 R2, P0, PT, R230, UR32, RZ ;  /* 0x00000020e6027c10 */ /* 0x000fe2000ff1e0ff */
[----:B------:R2:W-:Y:S01]  /*1f30*/  STL [R1+0x14], R5 ;  /* 0x0000140501007387 */ /* 0x0005e20000100800 */
[----:B------:R-:W-:Y:S01]  /*1f40*/  ISETP.GE.AND P3, PT, R4, UR18, PT ;  /* 0x0000001204007c0c */ /* 0x000fe2000bf66270 */
[----:B------:R-:W3:Y:S01]  /*1f50*/  S2UR UR32, SR_CgaCtaId ;  /* 0x00000000002079c3 */ /* 0x000ee20000008800 */
[----:B------:R-:W-:Y:S01]  /*1f60*/  LOP3.LUT R4, R5, 0x1f8, RZ, 0xc0, !PT ;  /* 0x000001f805047812 */ /* 0x000fe200078ec0ff */
[----:B------:R-:W-:Y:S01]  /*1f70*/  IMAD.X R3, RZ, RZ, UR6, P0 ;  /* 0x00000006ff037e24 */ /* 0x000fe200080e06ff */
[----:B------:R-:W4:Y:S01]  /*1f80*/  LDCU.128 UR4, c[0x0][0x3d0] ;  /* 0x00007a00ff0477ac */ /* 0x000f220008000c00 */
[----:B------:R-:W-:Y:S01]  /*1f90*/  ISETP.GE.AND P1, PT, R7, UR18, PT ;  /* 0x0000001207007c0c */ /* 0x000fe2000bf26270 */
[----:B------:R-:W-:Y:S01]  /*1fa0*/  VIADD R15, R12, 0x10 ;  /* 0x000000100c0f7836 */ /* 0x000fe20000000000 */
[----:B------:R-:W-:Y:S01]  /*1fb0*/  LOP3.LUT R4, R4, 0x38, R234, 0x78, !PT ;  /* 0x0000003804047812 */ /* 0x000fe200078e78ea */
[C---:B------:R-:W-:Y:S01]  /*1fc0*/  IMAD.WIDE.U32 R2, R12.reuse, UR10, R2 ;  /* 0x0000000a0c027c25 */ /* 0x040fe2000f8e0002 */
[----:B------:R-:W-:-:S02]  /*1fd0*/  IADD3 R8, PT, PT, R12, 0x50, RZ ;  /* 0x000000500c087810 */ /* 0x000fc40007ffe0ff */
[----:B------:R-:W-:Y:S01]  /*1fe0*/  LOP3.LUT R238, R4, R6, RZ, 0xfc, !PT ;  /* 0x0000000604ee7212 */ /* 0x000fe200078efcff */
[----:B------:R-:W-:Y:S01]  /*1ff0*/  IMAD.MOV.U32 R4, RZ, RZ, R2 ;  /* 0x000000ffff047224 */ /* 0x000fe200078e0002 */
[----:B------:R-:W-:Y:S01]  /*2000*/  IADD3 R6, P0, PT, R230, UR16, RZ ;  /* 0x00000010e6067c10 */ /* 0x000fe2000ff1e0ff */
[----:B------:R-:W5:Y:S01]  /*2010*/  LDCU.64 UR16, c[0x0][0x388] ;  /* 0x00007100ff1077ac */ /* 0x000f620008000a00 */
[----:B------:R-:W-:Y:S01]  /*2020*/  SHF.R.S32.HI R2, RZ, 0x1f, R0 ;  /* 0x0000001fff027819 */ /* 0x000fe20000011400 */
[----:B-1----:R-:W-:Y:S01]  /*2030*/  IMAD.U32 R10, RZ, RZ, UR12 ;  /* 0x0000000cff0a7e24 */ /* 0x002fe2000f8e00ff */
[----:B------:R-:W-:Y:S01]  /*2040*/  ISETP.GE.AND P2, PT, R8, UR18, PT ;  /* 0x0000001208007c0c */ /* 0x000fe2000bf46270 */
[----:B------:R-:W-:Y:S01]  /*2050*/  IMAD.X R7, RZ, RZ, UR14, P0 ;  /* 0x0000000eff077e24 */ /* 0x000fe200080e06ff */
[----:B------:R-:W1:Y:S01]  /*2060*/  LDCU.64 UR14, c[0x0][0x390] ;  /* 0x00007200ff0e77ac */ /* 0x000e620008000a00 */
[----:B------:R-:W-:Y:S01]  /*2070*/  IADD3 R8, P0, PT, R230, UR30, RZ ;  /* 0x0000001ee6087c10 */ /* 0x000fe2000ff1e0ff */
[----:B------:R-:W-:Y:S01]  /*2080*/  VIADD R14, R12, 0x20 ;  /* 0x000000200c0e7836 */ /* 0x000fe20000000000 */
[----:B------:R-:W-:Y:S01]  /*2090*/  LOP3.LUT R157, R230, 0x40, RZ, 0xfc, !PT ;  /* 0x00000040e69d7812 */ /* 0x000fe200078efcff */
[----:B------:R-:W-:Y:S01]  /*20a0*/  IMAD.WIDE.U32 R6, R12, UR8, R6 ;  /* 0x000000080c067c25 */ /* 0x000fe2000f8e0006 */
[----:B------:R-:W-:-:S02]  /*20b0*/  IADD3.X R9, PT, PT, RZ, UR29, RZ, P0, !PT ;  /* 0x0000001dff097c10 */ /* 0x000fc400087fe4ff */
[C---:B------:R-:W-:Y:S01]  /*20c0*/  ISETP.GE.AND P5, PT, R12.reuse, UR18, PT ;  /* 0x000000120c007c0c */ /* 0x040fe2000bfa6270 */
[----:B--2---:R-:W-:Y:S01]  /*20d0*/  IMAD R5, R12, UR11, R3 ;  /* 0x0000000b0c057c24 */ /* 0x004fe2000f8e0203 */
[----:B------:R-:W-:Y:S01]  /*20e0*/  ISETP.GE.AND P4, PT, R15, UR18, PT ;  /* 0x000000120f007c0c */ /* 0x000fe2000bf86270 */
[----:B----4-:R-:W-:Y:S02]  /*20f0*/  IMAD R3, R2, UR4, RZ ;  /* 0x0000000402037c24 */ /* 0x010fe4000f8e02ff */
[----:B------:R-:W-:-:S04]  /*2100*/  IMAD.WIDE.U32 R4, R0, UR4, R4 ;  /* 0x0000000400047c25 */ /* 0x000fc8000f8e0004 */
[----:B------:R-:W-:Y:S01]  /*2110*/  IMAD R11, R0, UR5, R3 ;  /* 0x00000005000b7c24 */ /* 0x000fe2000f8e0203 */
[----:B-----5:R-:W-:Y:S01]  /*2120*/  LEA R240, P0, R4, UR16, 0x1 ;  /* 0x0000001004f07c11 */ /* 0x020fe2000f8008ff */
[----:B------:R-:W-:Y:S02]  /*2130*/  IMAD R3, R12, UR9, R7 ;  /* 0x000000090c037c24 */ /* 0x000fe4000f8e0207 */
[----:B------:R-:W-:Y:S02]  /*2140*/  IMAD R7, R2, UR6, RZ ;  /* 0x0000000602077c24 */ /* 0x000fe4000f8e02ff */
[----:B------:R-:W-:Y:S01]  /*2150*/  IMAD.MOV.U32 R2, RZ, RZ, R6 ;  /* 0x000000ffff027224 */ /* 0x000fe200078e0006 */
[----:B------:R-:W-:Y:S01]  /*2160*/  IADD3 R6, PT, PT, R5, R11, RZ ;  /* 0x0000000b05067210 */ /* 0x000fe20007ffe0ff */
[C---:B------:R-:W-:Y:S02]  /*2170*/  IMAD R5, R0.reuse, UR7, R7 ;  /* 0x0000000700057c24 */ /* 0x040fe4000f8e0207 */
[----:B------:R-:W-:Y:S01]  /*2180*/  IMAD.WIDE.U32 R2, R0, UR6, R2 ;  /* 0x0000000600027c25 */ /* 0x000fe2000f8e0002 */
[----:B------:R-:W-:Y:S01]  /*2190*/  LEA.HI.X R239, R4, UR17, R6, 0x1, P0 ;  /* 0x0000001104ef7c11 */ /* 0x000fe200080f0c06 */
[----:B------:R-:W-:Y:S01]  /*21a0*/  UMOV UR6, 0x400 ;  /* 0x0000040000067882 */ /* 0x000fe20000000000 */
[----:B------:R-:W-:Y:S01]  /*21b0*/  UIMAD.WIDE.U32 UR16, UR31, 0x80, URZ ;  /* 0x000000801f1078a5 */ /* 0x000fe2000f8e00ff */
[----:B------:R-:W-:Y:S01]  /*21c0*/  IMAD.IADD R0, R3, 0x1, R5 ;  /* 0x0000000103007824 */ /* 0x000fe200078e0205 */
[----:B-1----:R-:W-:Y:S01]  /*21d0*/  LEA R17, P0, R2, UR14, 0x1 ;  /* 0x0000000e02117c11 */ /* 0x002fe2000f8008ff */
[----:B---3--:R-:W-:Y:S01]  /*21e0*/  ULEA UR6, UR32, UR6, 0x18 ;  /* 0x0000000620067291 */ /* 0x008fe2000f8ec0ff */
[----:B------:R-:W-:-:S02]  /*21f0*/  IMAD.WIDE.U32 R8, R10, UR26, R8 ;  /* 0x0000001a0a087c25 */ /* 0x000fc4000f8e0008 */
[----:B------:R-:W-:Y:S01]  /*2200*/  LEA.HI.X R16, R2, UR15, R0, 0x1, P0 ;  /* 0x0000000f02107c11 */ /* 0x000fe200080f0c00 */
[----:B------:R1:W-:Y:S01]  /*2210*/  STL [R1+0x4], R17 ;  /* 0x0000041101007387 */ /* 0x0003e20000100800 */
[----:B------:R-:W-:Y:S02]  /*2220*/  MOV R0, UR13 ;  /* 0x0000000d00007c02 */ /* 0x000fe40008000f00 */
[----:B------:R-:W-:Y:S01]  /*2230*/  LOP3.LUT R10, R12, UR16, RZ, 0xfc, !PT ;  /* 0x000000100c0a7c12 */ /* 0x000fe2000f8efcff */
[----:B------:R1:W-:Y:S01]  /*2240*/  STL [R1], R16 ;  /* 0x0000001001007387 */ /* 0x0003e20000100800 */
[----:B------:R-:W-:Y:S01]  /*2250*/  LEA R238, R238, UR6, 0x1 ;  /* 0x00000006eeee7c11 */ /* 0x000fe2000f8e08ff */
[----:B------:R-:W-:Y:S02]  /*2260*/  IMAD R7, R0, UR26, R9 ;  /* 0x0000001a00077c24 */ /* 0x000fe4000f8e0209 */
[----:B------:R1:W-:Y:S01]  /*2270*/  STL [R1+0x18], R157 ;  /* 0x0000189d01007387 */ /* 0x0003e20000100800 */
        /* <DEDUP_REMOVED lines=24> */
.L_x_410:
[----:B------:R-:W-:Y:S05]  /*2400*/  BSYNC.RECONVERGENT B0 ;  /* 0x0000000000007941 */ /* 0x000fea0003800200 */
.L_x_409:
[----:B------:R-:W-:Y:S01]  /*2410*/  USHF.L.U64.HI UR7, UR10, 0x6, UR11 ;  /* 0x000000060a077899 */ /* 0x000fe2000801020b */
        /* <DEDUP_REMOVED lines=29> */
.L_x_412:
[----:B------:R-:W-:Y:S05]  /*25f0*/  BSYNC.RECONVERGENT B0 ;  /* 0x0000000000007941 */ /* 0x000fea0003800200 */
.L_x_411:
[----:B------:R-:W-:Y:S01]  /*2600*/  UIADD3 UR14, UPT, UPT, UR20, -0x1, URZ ;  /* 0xffffffff140e7890 */ /* 0x000fe2000fffe0ff */
        /* <DEDUP_REMOVED lines=29> */
.L_x_414:
[----:B------:R-:W-:Y:S05]  /*27e0*/  BSYNC.RECONVERGENT B0 ;  /* 0x0000000000007941 */ /* 0x000fea0003800200 */
.L_x_413:
        /* <DEDUP_REMOVED lines=29> */
.L_x_416:
[----:B------:R-:W-:Y:S05]  /*29c0*/  BSYNC.RECONVERGENT B0 ;  /* 0x0000000000007941 */ /* 0x000fea0003800200 */
.L_x_415:
        /* <DEDUP_REMOVED lines=29> */
.L_x_418:
[----:B------:R-:W-:Y:S05]  /*2ba0*/  BSYNC.RECONVERGENT B0 ;  /* 0x0000000000007941 */ /* 0x000fea0003800200 */
.L_x_417:
        /* <DEDUP_REMOVED lines=29> */
.L_x_420:
[----:B------:R-:W-:Y:S05]  /*2d80*/  BSYNC.RECONVERGENT B0 ;  /* 0x0000000000007941 */ /* 0x000fea0003800200 */
.L_x_419:
        /* <DEDUP_REMOVED lines=29> */
.L_x_422:
[----:B------:R-:W-:Y:S05]  /*2f60*/  BSYNC.RECONVERGENT B0 ;  /* 0x0000000000007941 */ /* 0x000fea0003800200 */
.L_x_421:
        /* <DEDUP_REMOVED lines=29> */
.L_x_424:
[----:B------:R-:W-:Y:S05]  /*3140*/  BSYNC.RECONVERGENT B0 ;  /* 0x0000000000007941 */ /* 0x000fea0003800200 */
.L_x_423:
        /* <DEDUP_REMOVED lines=22> */
.L_x_426:
[----:B------:R-:W-:Y:S05]  /*32b0*/  BSYNC.RECONVERGENT B0 ;  /* 0x0000000000007941 */ /* 0x000fea0003800200 */
.L_x_425:
        /* <DEDUP_REMOVED lines=21> */
.L_x_428:
[----:B------:R-:W-:Y:S05]  /*3410*/  BSYNC.RECONVERGENT B0 ;  /* 0x0000000000007941 */ /* 0x000fea0003800200 */
.L_x_427:
        /* <DEDUP_REMOVED lines=23> */
.L_x_430:
[----:B------:R-:W-:Y:S05]  /*3590*/  BSYNC.RECONVERGENT B0 ;  /* 0x0000000000007941 */ /* 0x000fea0003800200 */
.L_x_429:
        /* <DEDUP_REMOVED lines=25> */
.L_x_432:
[----:B------:R-:W-:Y:S05]  /*3730*/  BSYNC.RECONVERGENT B0 ;  /* 0x0000000000007941 */ /* 0x000fea0003800200 */
.L_x_431:
[----:B------:R-:W5:Y:S01]  /*3740*/  LDCU.64 UR12, c[0x0][0x538] ;  /* 0x0000a700ff0c77ac */ /* 0x000f620008000a00 */
[----:B------:R-:W0:Y:S01]  /*3750*/  LDGDEPBAR ;  /* 0x00000000000079af */ /* 0x000e220000000000 */
[----:B-----5:R-:W-:-:S04]  /*3760*/  UISETP.NE.U32.AND UP1, UPT, UR12, URZ, UPT ;  /* 0x000000ff0c00728c */ /* 0x020fc8000bf25070 */
[----:B------:R-:W-:Y:S01]  /*3770*/  UISETP.NE.AND.EX UP1, UPT, UR13, URZ, UPT, UP1 ;  /* 0x000000ff0d00728c */ /* 0x000fe2000bf25310 */
[----:B------:R-:W-:Y:S01]  /*3780*/  IMAD.SHL.U32 R172, R234, 0x40, RZ ;  /* 0x00000040eaac7824 */ /* 0x000fe200078e00ff */
[----:B------:R-:W-:Y:S01]  /*3790*/  SHF.R.U32.HI R232, RZ, 0x1, R234 ;  /* 0x00000001ffe87819 */ /* 0x000fe200000116ea */
[----:B------:R-:W-:-:S04]  /*37a0*/  DEPBAR.LE SB0, 0x0 ;  /* 0x000080000000791a */ /* 0x000fc80000000000 */
[----:B------:R-:W-:-:S04]  /*37b0*/  PLOP3.LUT P0, PT, PT, PT, UP1, 0x80, 0x8 ;  /* 0x000000000008781c */ /* 0x000fc80003f0f018 */
[----:B------:R-:W5:Y:S01]  /*37c0*/  @UP1 LDCU.64 UR4, c[0x0][0x540] ;  /* 0x0000a800ff0417ac */ /* 0x000f620008000a00 */
[----:B------:R-:W-:Y:S01]  /*37d0*/  @UP1 UMOV UR16, UR26 ;  /* 0x0000001a00101c82 */ /* 0x000fe20008000000 */
[----:B------:R-:W-:Y:S02]  /*37e0*/  @UP1 UMOV UR17, URZ ;  /* 0x000000ff00111c82 */ /* 0x000fe40008000000 */
[----:B-----5:R-:W-:Y:S01]  /*37f0*/  @UP1 UIMAD.WIDE.U32 UR16, UR25, UR4, UR16 ;  /* 0x00000004191012a5 */ /* 0x020fe2000f8e0010 */
[----:B------:R-:W5:Y:S03]  /*3800*/  @UP1 LDCU UR4, c[0x0][0x458] ;  /* 0x00008b00ff0417ac */ /* 0x000f660008000800 */
[----:B------:R-:W-:Y:S02]  /*3810*/  @UP1 UIMAD UR5, UR25, UR5, UR17 ;  /* 0x00000005190512a4 */ /* 0x000fe4000f8e0211 */
[----:B------:R-:W-:-:S04]  /*3820*/  @UP1 ULEA UR12, UP0, UR16, UR12, 0x2 ;  /* 0x0000000c100c1291 */ /* 0x000fc8000f8010ff */
[----:B------:R-:W-:Y:S02]  /*3830*/  @UP1 ULEA.HI.X UR13, UR16, UR13, UR5, 0x2, UP0 ;  /* 0x0000000d100d1291 */ /* 0x000fe400080f1405 */
[----:B--234-:R-:W-:-:S04]  /*3840*/  IMAD.U32 R2, RZ, RZ, UR12 ;  /* 0x0000000cff027e24 */ /* 0x01cfc8000f8e00ff */
[----:B------:R-:W-:-:S05]  /*3850*/  IMAD.U32 R3, RZ, RZ, UR13 ;  /* 0x0000000dff037e24 */ /* 0x000fca000f8e00ff */
[----:B------:R2:W3:Y:S01]  /*3860*/  @P0 LDG.E R2, desc[UR22][R2.64] ;  /* 0x0000001602020981 */ /* 0x0004e2000c1e1900 */
[----:B-----5:R-:W3:Y:S01]  /*3870*/  @P0 MUFU.RCP R0, UR4 ;  /* 0x0000000400000d08 */ /* 0x020ee20008001000 */
[----:B------:R-:W-:Y:S01]  /*3880*/  LOP3.LUT R6, R230, 0x1c0, R172, 0xf8, !PT ;  /* 0x000001c0e6067812 */ /* 0x000fe200078ef8ac */
[----:B------:R-:W-:Y:S01]  /*3890*/  USHF.L.U64.HI UR5, UR8, 0x6, UR9 ;  /* 0x0000000608057899 */ /* 0x000fe20008010209 */
[----:B------:R-:W-:Y:S01]  /*38a0*/  SHF.R.U32.HI R4, RZ, 0x2, R234 ;  /* 0x00000002ff047819 */ /* 0x000fe200000116ea */
[----:B------:R-:W-:Y:S01]  /*38b0*/  USHF.L.U32 UR16, UR8, 0x6, URZ ;  /* 0x0000000608107899 */ /* 0x000fe200080006ff */
[----:B------:R-:W-:Y:S01]  /*38c0*/  BSSY.RECONVERGENT B0, `(.L_x_433) ;  /* 0x0000029000007945 */ /* 0x000fe20003800200 */
[----:B------:R4:W-:Y:S01]  /*38d0*/  STL [R1+0x34], R6 ;  /* 0x0000340601007387 */ /* 0x0009e20000100800 */
[----:B------:R-:W-:Y:S02]  /*38e0*/  UIMAD UR5, UR5, UR14, URZ ;  /* 0x0000000e050572a4 */ /* 0x000fe4000f8e02ff */
[----:B------:R-:W-:-:S04]  /*38f0*/  UIMAD.WIDE.U32 UR16, UR16, UR14, URZ ;  /* 0x0000000e101072a5 */ /* 0x000fc8000f8e00ff */
[----:B------:R-:W-:-:S03]  /*3900*/  UIADD3 UR13, UPT, UPT, UR17, UR5, URZ ;  /* 0x00000005110d7290 */ /* 0x000fc6000fffe0ff */
[----:B------:R-:W-:Y:S01]  /*3910*/  UMOV UR5, URZ ;  /* 0x000000ff00057c82 */ /* 0x000fe20008000000 */
[----:B--2---:R-:W-:Y:S01]  /*3920*/  IMAD.U32 R3, RZ, RZ, UR27 ;  /* 0x0000001bff037e24 */ /* 0x004fe2000f8e00ff */
[----:B------:R-:W-:Y:S01]  /*3930*/  BAR.SYNC.DEFER_BLOCKING 0x0 ;  /* 0x0000000000007b1d */ /* 0x000fe20000010000 */
[----:B---3--:R-:W-:Y:S01]  /*3940*/  @P0 FMUL.FTZ R2, R2, R0 ;  /* 0x0000000002020220 */ /* 0x008fe20000410000 */
[----:B------:R-:W-:-:S04]  /*3950*/  LOP3.LUT R0, R232, 0x1f0, RZ, 0xc0, !PT ;  /* 0x000001f0e8007812 */ /* 0x000fc800078ec0ff */
[----:B------:R-:W-:Y:S02]  /*3960*/  @P0 R2UR UR4, R2 ;  /* 0x00000000020402ca */ /* 0x000fe400000e0000 */
[----:B------:R-:W-:Y:S02]  /*3970*/  IADD3 R0, PT, PT, R0, 0x1, R3 ;  /* 0x0000000100007810 */ /* 0x000fe40007ffe003 */
[----:B------:R-:W-:-:S04]  /*3980*/  LOP3.LUT R3, R4, 0x7, RZ, 0xc0, !PT ;  /* 0x0000000704037812 */ /* 0x000fc800078ec0ff */
[----:B------:R-:W-:Y:S01]  /*3990*/  IADD3 R2, PT, PT, R0, -UR28, R3 ;  /* 0x8000001c00027c10 */ /* 0x000fe2000fffe003 */
[----:B------:R-:W-:Y:S02]  /*39a0*/  IMAD.U32 R0, RZ, RZ, UR21 ;  /* 0x00000015ff007e24 */ /* 0x000fe4000f8e00ff */
[----:B------:R-:W-:Y:S02]  /*39b0*/  IMAD.SHL.U32 R3, R234, 0x2, RZ ;  /* 0x00000002ea037824 */ /* 0x000fe400078e00ff */
[----:B------:R-:W-:Y:S01]  /*39c0*/  @UP1 UMOV UR5, UR4 ;  /* 0x0000000400051c82 */ /* 0x000fe20008000000 */
[----:B------:R-:W-:Y:S02]  /*39d0*/  IADD3 R152, PT, PT, R2, UR24, R0 ;  /* 0x0000001802987c10 */ /* 0x000fe4000fffe000 */
[----:B------:R-:W-:Y:S01]  /*39e0*/  LOP3.LUT R155, R3, 0x6, RZ, 0xc0, !PT ;  /* 0x00000006039b7812 */ /* 0x000fe200078ec0ff */
[----:B----4-:R-:W-:Y:S06]  /*39f0*/  @P6 BRA `(.L_x_434) ;  /* 0x00000000004c6947 */ /* 0x010fec0003800000 */
[----:B------:R-:W2:Y:S01]  /*3a00*/  LDCU UR4, c[0x0][0x440] ;  /* 0x00008800ff0477ac */ /* 0x000ea20008000800 */
[----:B------:R-:W-:Y:S02]  /*3a10*/  IMAD.U32 R4, RZ, RZ, UR16 ;  /* 0x00000010ff047e24 */ /* 0x000fe4000f8e00ff */
[----:B------:R-:W-:Y:S02]  /*3a20*/  IMAD.U32 R0, RZ, RZ, UR13 ;  /* 0x0000000dff007e24 */ /* 0x000fe4000f8e00ff */
[----:B------:R-:W-:Y:S01]  /*3a30*/  IMAD.U32 R5, RZ, RZ, UR17 ;  /* 0x00000011ff057e24 */ /* 0x000fe2000f8e00ff */
[----:B------:R-:W-:-:S04]  /*3a40*/  LEA R2, P2, R4, R17, 0x1 ;  /* 0x0000001104027211 */ /* 0x000fc800078408ff */
[----:B------:R-:W-:Y:S02]  /*3a50*/  LEA.HI.X R3, R4, R16, R0, 0x1, P2 ;  /* 0x0000001004037211 */ /* 0x000fe400010f0c00 */
[----:B--2---:R-:W-:Y:S02]  /*3a60*/  ISETP.GE.AND P1, PT, R230, UR4, PT ;  /* 0x00000004e6007c0c */ /* 0x004fe4000bf26270 */
        /* <DEDUP_REMOVED lines=12> */
.L_x_434:
[----:B------:R3:W-:Y:S04]  /*3b30*/  STS.128 [R238+0xc000], RZ ;  /* 0x00c000ffee007388 */ /* 0x0007e80000000c00 */
[----:B------:R3:W-:Y:S02]  /*3b40*/  STS.128 [R238+0xe000], RZ ;  /* 0x00e000ffee007388 */ /* 0x0007e40000000c00 */
.L_x_435:
[----:B------:R-:W-:Y:S05]  /*3b50*/  BSYNC.RECONVERGENT B0 ;  /* 0x0000000000007941 */ /* 0x000fea0003800200 */
.L_x_433:
[----:B------:R-:W-:Y:S01]  /*3b60*/  ISETP.GE.AND P0, PT, R15, UR15, PT ;  /* 0x0000000f0f007c0c */ /* 0x000fe2000bf06270 */
[C---:B------:R-:W-:Y:S01]  /*3b70*/  IMAD.SHL.U32 R233, R234.reuse, 0x20, RZ ;  /* 0x00000020eae97824 */ /* 0x040fe200078e00ff */
[----:B--2---:R-:W-:Y:S01]  /*3b80*/  LOP3.LUT R2, R234, 0x8, RZ, 0xc0, !PT ;  /* 0x00000008ea027812 */ /* 0x004fe200078ec0ff */
        /* <DEDUP_REMOVED lines=13> */
[----:B------:R-:W4:Y:S01]  /*3c60*/  LDCU UR4, c[0x0][0x440] ;  /* 0x00008800ff0477ac */ /* 0x000f220008000800 */
[----:B------:R-:W-:-:S04]  /*3c70*/  ULEA UR24, UP0, UR8, UR16, 0x4 ;  /* 0x0000001008187291 */ /* 0x000fc8000f8020ff */
[----:B------:R-:W-:Y:S02]  /*3c80*/  ULEA.HI.X UR12, UR8, UR13, UR9, 0x4, UP0 ;  /* 0x0000000d080c7291 */ /* 0x000fe400080f2409 */
[----:B------:R-:W-:-:S04]  /*3c90*/  IMAD.U32 R3, RZ, RZ, UR24 ;  /* 0x00000018ff037e24 */ /* 0x000fc8000f8e00ff */
[----:B------:R-:W-:Y:S01]  /*3ca0*/  IMAD.U32 R4, RZ, RZ, UR12 ;  /* 0x0000000cff047e24 */ /* 0x000fe2000f8e00ff */
[----:B------:R-:W-:Y:S02]  /*3cb0*/  LEA R2, P2, R3, R17, 0x1 ;  /* 0x0000001103027211 */ /* 0x000fe400078408ff */
[----:B----4-:R-:W-:Y:S02]  /*3cc0*/  ISETP.GE.AND P1, PT, R230, UR4, PT ;  /* 0x00000004e6007c0c */ /* 0x010fe4000bf26270 */
        /* <DEDUP_REMOVED lines=12> */
.L_x_437:
[----:B------:R-:W-:Y:S05]  /*3d90*/  BSYNC.RECONVERGENT B0 ;  /* 0x0000000000007941 */ /* 0x000fea0003800200 */
.L_x_436:
        /* <DEDUP_REMOVED lines=12> */
[----:B----4-:R-:W-:Y:S01]  /*3e60*/  IMAD.U32 R3, RZ, RZ, UR12 ;  /* 0x0000000cff037e24 */ /* 0x010fe2000f8e00ff */
        /* <DEDUP_REMOVED lines=13> */
.L_x_439:
[----:B------:R-:W-:Y:S05]  /*3f40*/  BSYNC.RECONVERGENT B0 ;  /* 0x0000000000007941 */ /* 0x000fea0003800200 */
.L_x_438:
        /* <DEDUP_REMOVED lines=15> */
[----:B----4-:R-:W-:-:S04]  /*4040*/  LEA R2, P2, R4, R17, 0x1 ;  /* 0x0000001104027211 */ /* 0x010fc800078408ff */
        /* <DEDUP_REMOVED lines=11> */
.L_x_441:
[----:B------:R-:W-:Y:S05]  /*4100*/  BSYNC.RECONVERGENT B0 ;  /* 0x0000000000007941 */ /* 0x000fea0003800200 */
.L_x_440:
[----:B------:R-:W-:Y:S01]  /*4110*/  LDSM.16.M88.4 R8, [R20] ;  /* 0x000000001408783b */ /* 0x000fe20000000200 */
[----:B------:R-:W-:Y:S01]  /*4120*/  IMAD.MOV.U32 R156, RZ, RZ, 0x20 ;  /* 0x00000020ff9c7424 */ /* 0x000fe200078e00ff */
[----:B------:R-:W-:Y:S01]  /*4130*/  LOP3.LUT P0, RZ, R234, 0x2, RZ, 0xc0, !PT ;  /* 0x00000002eaff7812 */ /* 0x000fe2000780c0ff */
[----:B------:R-:W-:Y:S01]  /*4140*/  VIADD R0, R165, UR6 ;  /* 0x00000006a5007c36 */ /* 0x000fe20008000000 */
[----:B-1----:R-:W1:Y:S01]  /*4150*/  LDSM.16.M88.4 R16, [R165+UR6+0x8000] ;  /* 0x00800006a510783b */ /* 0x002e620008000200 */
[----:B----4-:R-:W-:Y:S01]  /*4160*/  IMAD.MOV.U32 R2, RZ, RZ, 0x40 ;  /* 0x00000040ff027424 */ /* 0x010fe200078e00ff */
[----:B------:R-:W-:Y:S01]  /*4170*/  SEL R156, R156, 0xffffffe0, !P0 ;  /* 0xffffffe09c9c7807 */ /* 0x000fe20004000000 */
[----:B------:R-:W-:Y:S01]  /*4180*/  UISETP.NE.AND UP1, UPT, UR20, 0x1, UPT ;  /* 0x000000011400788c */ /* 0x000fe2000bf25270 */
[----:B------:R-:W4:Y:S01]  /*4190*/  LDSM.16.M88.4 R4, [R20+0x2000] ;  /* 0x002000001404783b */ /* 0x000f220000000200 */
[----:B------:R-:W-:Y:S02]  /*41a0*/  LOP3.LUT P0, RZ, R234, 0x4, RZ, 0xc0, !PT ;  /* 0x00000004eaff7812 */ /* 0x000fe4000780c0ff */
[--C-:B------:R-:W-:Y:S01]  /*41b0*/  IMAD.IADD R3, R0, 0x1, R156.reuse ;  /* 0x0000000100037824 */ /* 0x100fe200078e029c */
[----:B------:R-:W5:Y:S01]  /*41c0*/  LDSM.16.M88.4 R32, [R165+UR6+0x8800] ;  /* 0x00880006a520783b */ /* 0x000f620008000200 */
[----:B------:R-:W-:Y:S01]  /*41d0*/  IMAD.IADD R21, R20, 0x1, R156 ;  /* 0x0000000114157824 */ /* 0x000fe200078e029c */
[----:B------:R-:W-:-:S02]  /*41e0*/  SEL R22, R2, 0xffffffc0, !P0 ;  /* 0xffffffc002167807 */ /* 0x000fc40004000000 */
[----:B------:R-:W2:Y:S03]  /*41f0*/  LDSM.16.M88.4 R28, [R165+UR6+0x9000] ;  /* 0x00900006a51c783b */ /* 0x000ea60008000200 */
[--C-:B------:R-:W-:Y:S01]  /*4200*/  IMAD.IADD R153, R20, 0x1, R22.reuse ;  /* 0x0000000114997824 */ /* 0x100fe200078e0216 */
[----:B------:R-:W3:Y:S01]  /*4210*/  LDSM.16.M88.4 R24, [R165+UR6+0x9800] ;  /* 0x00980006a518783b */ /* 0x000ee20008000200 */
[----:B------:R-:W-:-:S03]  /*4220*/  IMAD.IADD R0, R0, 0x1, R22 ;  /* 0x0000000100007824 */ /* 0x000fc600078e0216 */
[----:B------:R-:W-:Y:S01]  /*4230*/  LDSM.16.M88.4 R48, [R3+0x8000] ;  /* 0x008000000330783b */ /* 0x000fe20000000200 */
[----:B------:R-:W-:-:S03]  /*4240*/  IMAD.IADD R2, R156, 0x1, R0 ;  /* 0x000000019c027824 */ /* 0x000fc600078e0200 */
[----:B------:R-:W3:Y:S04]  /*4250*/  LDSM.16.M88.4 R12, [R21+0x2000] ;  /* 0x00200000150c783b */ /* 0x000ee80000000200 */
[----:B------:R-:W3:Y:S04]  /*4260*/  LDSM.16.M88.4 R44, [R3+0x8800] ;  /* 0x00880000032c783b */ /* 0x000ee80000000200 */
[----:B------:R-:W3:Y:S04]  /*4270*/  LDSM.16.M88.4 R40, [R3+0x9000] ;  /* 0x009000000328783b */ /* 0x000ee80000000200 */
[----:B------:R-:W3:Y:S01]  /*4280*/  LDSM.16.M88.4 R36, [R3+0x9800] ;  /* 0x009800000324783b */ /* 0x000ee20000000200 */
[-C--:B-1----:R-:W-:Y:S03]  /*4290*/  HMMA.16816.F32.BF16 R84, R8, R16.reuse, RZ ;  /* 0x000000100854723c */ /* 0x082fe600000418ff */
[----:B------:R-:W-:Y:S04]  /*42a0*/  STL [R1+0x30], R22 ;  /* 0x0000301601007387 */ /* 0x000fe80000100800 */
[----:B------:R-:W-:Y:S01]  /*42b0*/  LDSM.16.M88.4 R136, [R3+0xb800] ;  /* 0x00b800000388783b */ /* 0x000fe20000000200 */
[C---:B----4-:R-:W-:Y:S03]  /*42c0*/  HMMA.16816.F32.BF16 R56, R4.reuse, R16, RZ ;  /* 0x000000100438723c */ /* 0x050fe600000418ff */
[----:B------:R-:W0:Y:S05]  /*42d0*/  LDGDEPBAR ;  /* 0x00000000000079af */ /* 0x000e2a0000000000 */
[-C--:B------:R-:W-:Y:S08]  /*42e0*/  HMMA.16816.F32.BF16 R68, R4, R18.reuse, RZ ;  /* 0x000000120444723c */ /* 0x080ff000000418ff */
[----:B------:R-:W-:Y:S08]  /*42f0*/  HMMA.16816.F32.BF16 R132, R8, R18, RZ ;  /* 0x000000120884723c */ /* 0x000ff000000418ff */
[C---:B-----5:R-:W-:Y:S08]  /*4300*/  HMMA.16816.F32.BF16 R16, R4.reuse, R32, RZ ;  /* 0x000000200410723c */ /* 0x060ff000000418ff */
[C---:B--2---:R-:W-:Y:S08]  /*4310*/  HMMA.16816.F32.BF16 R52, R4.reuse, R28, RZ ;  /* 0x0000001c0434723c */ /* 0x044ff000000418ff */
[C---:B---3--:R-:W-:Y:S08]  /*4320*/  HMMA.16816.F32.BF16 R60, R4.reuse, R24, RZ ;  /* 0x00000018043c723c */ /* 0x048ff000000418ff */
[C---:B------:R-:W-:Y:S08]  /*4330*/  HMMA.16816.F32.BF16 R76, R4.reuse, R34, RZ ;  /* 0x00000022044c723c */ /* 0x040ff000000418ff */
[C---:B------:R-:W-:Y:S08]  /*4340*/  HMMA.16816.F32.BF16 R72, R4.reuse, R30, RZ ;  /* 0x0000001e0448723c */ /* 0x040ff000000418ff */
[----:B------:R-:W-:Y:S01]  /*4350*/  HMMA.16816.F32.BF16 R64, R4, R26, RZ ;  /* 0x0000001a0440723c */ /* 0x000fe200000418ff */
[----:B------:R-:W1:Y:S07]  /*4360*/  LDSM.16.M88.4 R4, [R21] ;  /* 0x000000001504783b */ /* 0x000e6e0000000200 */
[C---:B------:R-:W-:Y:S08]  /*4370*/  HMMA.16816.F32.BF16 R80, R8.reuse, R32, RZ ;  /* 0x000000200850723c */ /* 0x040ff000000418ff */
[C---:B------:R-:W-:Y:S08]  /*4380*/  HMMA.16816.F32.BF16 R128, R8.reuse, R34, RZ ;  /* 0x000000220880723c */ /* 0x040ff000000418ff */
[C---:B------:R-:W-:Y:S08]  /*4390*/  HMMA.16816.F32.BF16 R32, R8.reuse, R24, RZ ;  /* 0x000000180820723c */ /* 0x040ff000000418ff */
[C---:B------:R-:W-:Y:S08]  /*43a0*/  HMMA.16816.F32.BF16 R88, R8.reuse, R28, RZ ;  /* 0x0000001c0858723c */ /* 0x040ff000000418ff */
[C---:B------:R-:W-:Y:S01]  /*43b0*/  HMMA.16816.F32.BF16 R124, R8.reuse, R30, RZ ;  /* 0x0000001e087c723c */ /* 0x040fe200000418ff */
[----:B------:R-:W-:Y:S07]  /*43c0*/  LDSM.16.M88.4 R28, [R0+0x8000] ;  /* 0x00800000001c783b */ /* 0x000fee0000000200 */
[----:B------:R-:W-:Y:S01]  /*43d0*/  HMMA.16816.F32.BF16 R92, R8, R26, RZ ;  /* 0x0000001a085c723c */ /* 0x000fe200000418ff */
[----:B------:R-:W-:Y:S04]  /*43e0*/  LDSM.16.M88.4 R8, [R153+0x2000] ;  /* 0x002000009908783b */ /* 0x000fe80000000200 */
[----:B------:R-:W-:Y:S03]  /*43f0*/  LDSM.16.M88.4 R24, [R0+0x8800] ;  /* 0x008800000018783b */ /* 0x000fe60000000200 */
[C---:B------:R-:W-:Y:S01]  /*4400*/  HMMA.16816.F32.BF16 R112, R12.reuse, R48, R56 ;  /* 0x000000300c70723c */ /* 0x040fe20000041838 */
[----:B------:R-:W2:Y:S07]  /*4410*/  LDSM.16.M88.4 R56, [R0+0x9800] ;  /* 0x009800000038783b */ /* 0x000eae0000000200 */
[C---:B------:R-:W-:Y:S01]  /*4420*/  HMMA.16816.F32.BF16 R104, R12.reuse, R44, R16 ;  /* 0x0000002c0c68723c */ /* 0x040fe20000041810 */
[----:B------:R-:W-:Y:S07]  /*4430*/  LDSM.16.M88.4 R16, [R0+0x9000] ;  /* 0x009000000010783b */ /* 0x000fee0000000200 */
[C---:B------:R-:W-:Y:S08]  /*4440*/  HMMA.16816.F32.BF16 R52, R12.reuse, R40, R52 ;  /* 0x000000280c34723c */ /* 0x040ff00000041834 */
[C---:B------:R-:W-:Y:S08]  /*4450*/  HMMA.16816.F32.BF16 R116, R12.reuse, R36, R60 ;  /* 0x000000240c74723c */ /* 0x040ff0000004183c */
[C---:B------:R-:W-:Y:S08]  /*4460*/  HMMA.16816.F32.BF16 R120, R12.reuse, R50, R68 ;  /* 0x000000320c78723c */ /* 0x040ff00000041844 */
[C---:B------:R-:W-:Y:S01]  /*4470*/  HMMA.16816.F32.BF16 R108, R12.reuse, R46, R76 ;  /* 0x0000002e0c6c723c */ /* 0x040fe2000004184c */
[----:B------:R-:W-:Y:S07]  /*4480*/  LDSM.16.M88.4 R76, [R2+0x9800] ;  /* 0x00980000024c783b */ /* 0x000fee0000000200 */
[C---:B------:R-:W-:Y:S01]  /*4490*/  HMMA.16816.F32.BF16 R100, R12.reuse, R42, R72 ;  /* 0x0000002a0c64723c */ /* 0x040fe20000041848 */
[----:B------:R-:W-:Y:S07]  /*44a0*/  LDSM.16.M88.4 R72, [R2+0x9000] ;  /* 0x009000000248783b */ /* 0x000fee0000000200 */
[----:B------:R-:W-:Y:S01]  /*44b0*/  HMMA.16816.F32.BF16 R64, R12, R38, R64 ;  /* 0x000000260c40723c */ /* 0x000fe20000041840 */
[----:B------:R-:W3:Y:S07]  /*44c0*/  LDSM.16.M88.4 R12, [R153] ;  /* 0x00000000990c783b */ /* 0x000eee0000000200 */
[C---:B-1----:R-:W-:Y:S08]  /*44d0*/  HMMA.16816.F32.BF16 R96, R4.reuse, R36, R32 ;  /* 0x000000240460723c */ /* 0x042ff00000041820 */
[----:B------:R-:W-:Y:S01]  /*44e0*/  HMMA.16816.F32.BF16 R32, R4, R50, R132 ;  /* 0x000000320420723c */ /* 0x000fe20000041884 */
[----:B------:R-:W-:-:S07]  /*44f0*/  IMAD.IADD R132, R156, 0x1, R153 ;  /* 0x000000019c847824 */ /* 0x000fce00078e0299 */
[C---:B------:R-:W-:Y:S01]  /*4500*/  HMMA.16816.F32.BF16 R60, R4.reuse, R48, R84 ;  /* 0x00000030043c723c */ /* 0x040fe20000041854 */
[----:B------:R-:W-:Y:S07]  /*4510*/  LDSM.16.M88.4 R48, [R2+0x8800] ;  /* 0x008800000230783b */ /* 0x000fee0000000200 */
[C---:B------:R-:W-:Y:S08]  /*4520*/  HMMA.16816.F32.BF16 R80, R4.reuse, R44, R80 ;  /* 0x0000002c0450723c */ /* 0x040ff00000041850 */
[C---:B------:R-:W-:Y:S08]  /*4530*/  HMMA.16816.F32.BF16 R88, R4.reuse, R40, R88 ;  /* 0x000000280458723c */ /* 0x040ff00000041858 */
[C---:B------:R-:W-:Y:S01]  /*4540*/  HMMA.16816.F32.BF16 R68, R4.reuse, R46, R128 ;  /* 0x0000002e0444723c */ /* 0x040fe20000041880 */
[----:B------:R-:W-:Y:S07]  /*4550*/  LDSM.16.M88.4 R44, [R2+0x8000] ;  /* 0x00800000022c783b */ /* 0x000fee0000000200 */
[C---:B------:R-:W-:Y:S08]  /*4560*/  HMMA.16816.F32.BF16 R84, R4.reuse, R42, R124 ;  /* 0x0000002a0454723c */ /* 0x040ff0000004187c */
[----:B------:R-:W-:Y:S01]  /*4570*/  HMMA.16816.F32.BF16 R92, R4, R38, R92 ;  /* 0x00000026045c723c */ /* 0x000fe2000004185c */
[----:B------:R-:W1:Y:S07]  /*4580*/  LDSM.16.M88.4 R4, [R132] ;  /* 0x000000008404783b */ /* 0x000e6e0000000200 */
[----:B--2---:R-:W-:Y:S08]  /*4590*/  HMMA.16816.F32.BF16 R148, R8, R56, R116 ;  /* 0x000000380894723c */ /* 0x004ff00000041874 */
[----:B---3--:R-:W-:Y:S08]  /*45a0*/  HMMA.16816.F32.BF16 R40, R12, R30, R32 ;  /* 0x0000001e0c28723c */ /* 0x008ff00000041820 */
[C---:B------:R-:W-:Y:S08]  /*45b0*/  HMMA.16816.F32.BF16 R112, R8.reuse, R28, R112 ;  /* 0x0000001c0870723c */ /* 0x040ff00000041870 */
[C---:B------:R-:W-:Y:S08]  /*45c0*/  HMMA.16816.F32.BF16 R124, R8.reuse, R24, R104 ;  /* 0x00000018087c723c */ /* 0x040ff00000041868 */
[C---:B------:R-:W-:Y:S08]  /*45d0*/  HMMA.16816.F32.BF16 R120, R8.reuse, R30, R120 ;  /* 0x0000001e0878723c */ /* 0x040ff00000041878 */
[----:B------:R-:W-:Y:S08]  /*45e0*/  HMMA.16816.F32.BF16 R116, R8, R26, R108 ;  /* 0x0000001a0874723c */ /* 0x000ff0000004186c */
[C---:B------:R-:W-:Y:S08]  /*45f0*/  HMMA.16816.F32.BF16 R60, R12.reuse, R28, R60 ;  /* 0x0000001c0c3c723c */ /* 0x040ff0000004183c */
[C---:B------:R-:W-:Y:S08]  /*4600*/  HMMA.16816.F32.BF16 R36, R12.reuse, R24, R80 ;  /* 0x000000180c24723c */ /* 0x040ff00000041850 */
[----:B------:R-:W-:Y:S08]  /*4610*/  HMMA.16816.F32.BF16 R32, R12, R26, R68 ;  /* 0x0000001a0c20723c */ /* 0x000ff00000041844 */
[C---:B------:R-:W-:Y:S01]  /*4620*/  HMMA.16816.F32.BF16 R144, R8.reuse, R16, R52 ;  /* 0x000000100890723c */ /* 0x040fe20000041834 */
[----:B------:R-:W-:Y:S07]  /*4630*/  LDSM.16.M88.4 R52, [R3+0xa800] ;  /* 0x00a800000334783b */ /* 0x000fee0000000200 */
[C---:B------:R-:W-:Y:S08]  /*4640*/  HMMA.16816.F32.BF16 R128, R8.reuse, R18, R100 ;  /* 0x000000120880723c */ /* 0x040ff00000041864 */
[----:B------:R-:W-:Y:S08]  /*4650*/  HMMA.16816.F32.BF16 R140, R8, R58, R64 ;  /* 0x0000003a088c723c */ /* 0x000ff00000041840 */
[C---:B------:R-:W-:Y:S08]  /*4660*/  HMMA.16816.F32.BF16 R24, R12.reuse, R16, R88 ;  /* 0x000000100c18723c */ /* 0x040ff00000041858 */
[C---:B------:R-:W-:Y:S08]  /*4670*/  HMMA.16816.F32.BF16 R28, R12.reuse, R56, R96 ;  /* 0x000000380c1c723c */ /* 0x040ff00000041860 */
[----:B------:R-:W-:Y:S01]  /*4680*/  HMMA.16816.F32.BF16 R8, R12, R18, R84 ;  /* 0x000000120c08723c */ /* 0x000fe20000041854 */
[----:B------:R-:W2:Y:S04]  /*4690*/  LDSM.16.M88.4 R16, [R132+0x2000] ;  /* 0x002000008410783b */ /* 0x000ea80000000200 */
[----:B------:R-:W-:Y:S03]  /*46a0*/  LDSM.16.M88.4 R84, [R3+0xb000] ;  /* 0x00b000000354783b */ /* 0x000fe60000000200 */
[----:B-1----:R-:W-:Y:S08]  /*46b0*/  HMMA.16816.F32.BF16 R108, R4, R44, R60 ;  /* 0x0000002c046c723c */ /* 0x002ff0000004183c */
[----:B------:R-:W-:Y:S01]  /*46c0*/  HMMA.16816.F32.BF16 R56, R12, R58, R92 ;  /* 0x0000003a0c38723c */ /* 0x000fe2000004185c */
[----:B------:R-:W-:Y:S07]  /*46d0*/  LDSM.16.M88.4 R12, [R20+0x4000] ;  /* 0x00400000140c783b */ /* 0x000fee0000000200 */
[C---:B------:R-:W-:Y:S01]  /*46e0*/  HMMA.16816.F32.BF16 R64, R4.reuse, R48, R36 ;  /* 0x000000300440723c */ /* 0x040fe20000041824 */
[----:B------:R-:W1:Y:S07]  /*46f0*/  LDSM.16.M88.4 R36, [R165+UR6+0xa000] ;  /* 0x00a00006a524783b */ /* 0x000e6e0008000200 */
[C---:B------:R-:W-:Y:S01]  /*4700*/  HMMA.16816.F32.BF16 R60, R4.reuse, R50, R32 ;  /* 0x00000032043c723c */ /* 0x040fe20000041820 */
[----:B------:R-:W3:Y:S07]  /*4710*/  LDSM.16.M88.4 R32, [R165+UR6+0xa800] ;  /* 0x00a80006a520783b */ /* 0x000eee0008000200 */
[C---:B------:R-:W-:Y:S01]  /*4720*/  HMMA.16816.F32.BF16 R104, R4.reuse, R72, R24 ;  /* 0x000000480468723c */ /* 0x040fe20000041818 */
[----:B------:R-:W-:Y:S07]  /*4730*/  LDSM.16.M88.4 R24, [R165+UR6+0xb800] ;  /* 0x00b80006a518783b */ /* 0x000fee0008000200 */
[C---:B------:R-:W-:Y:S01]  /*4740*/  HMMA.16816.F32.BF16 R96, R4.reuse, R76, R28 ;  /* 0x0000004c0460723c */ /* 0x040fe2000004181c */
[----:B------:R-:W4:Y:S07]  /*4750*/  LDSM.16.M88.4 R28, [R165+UR6+0xb000] ;  /* 0x00b00006a51c783b */ /* 0x000f2e0008000200 */
[C---:B------:R-:W-:Y:S01]  /*4760*/  HMMA.16816.F32.BF16 R100, R4.reuse, R74, R8 ;  /* 0x0000004a0464723c */ /* 0x040fe20000041808 */
[----:B------:R-:W5:Y:S07]  /*4770*/  LDSM.16.M88.4 R8, [R20+0x6000] ;  /* 0x006000001408783b */ /* 0x000f6e0000000200 */
[C---:B------:R-:W-:Y:S01]  /*4780*/  HMMA.16816.F32.BF16 R68, R4.reuse, R46, R40 ;  /* 0x0000002e0444723c */ /* 0x040fe20000041828 */
[----:B------:R-:W-:Y:S07]  /*4790*/  LDSM.16.M88.4 R40, [R3+0xa000] ;  /* 0x00a000000328783b */ /* 0x000fee0000000200 */
[----:B------:R-:W-:Y:S01]  /*47a0*/  HMMA.16816.F32.BF16 R80, R4, R78, R56 ;  /* 0x0000004e0450723c */ /* 0x000fe20000041838 */
[----:B------:R-:W5:Y:S04]  /*47b0*/  LDSM.16.M88.4 R4, [R21+0x4000] ;  /* 0x004000001504783b */ /* 0x000f680000000200 */
[----:B------:R-:W5:Y:S03]  /*47c0*/  LDSM.16.M88.4 R20, [R21+0x6000] ;  /* 0x006000001514783b */ /* 0x000f660000000200 */
[C---:B--2---:R-:W-:Y:S08]  /*47d0*/  HMMA.16816.F32.BF16 R88, R16.reuse, R44, R112 ;  /* 0x0000002c1058723c */ /* 0x044ff00000041870 */
[C---:B------:R-:W-:Y:S08]  /*47e0*/  HMMA.16816.F32.BF16 R92, R16.reuse, R46, R120 ;  /* 0x0000002e105c723c */ /* 0x040ff00000041878 */
        /* <DEDUP_REMOVED lines=8> */
[C---:B---3--:R-:W-:Y:S08]  /*4870*/  HMMA.16816.F32.BF16 R64, R12.reuse, R32, R64 ;  /* 0x000000200c40723c */ /* 0x048ff00000041840 */
[C---:B------:R-:W-:Y:S08]  /*4880*/  HMMA.16816.F32.BF16 R60, R12.reuse, R34, R60 ;  /* 0x000000220c3c723c */ /* 0x040ff0000004183c */
[C---:B----4-:R-:W-:Y:S08]  /*4890*/  HMMA.16816.F32.BF16 R56, R12.reuse, R28, R104 ;  /* 0x0000001c0c38723c */ /* 0x050ff00000041868 */
[C---:B------:R-:W-:Y:S08]  /*48a0*/  HMMA.16816.F32.BF16 R48, R12.reuse, R30, R100 ;  /* 0x0000001e0c30723c */ /* 0x040ff00000041864 */
[C---:B------:R-:W-:Y:S08]  /*48b0*/  HMMA.16816.F32.BF16 R44, R12.reuse, R24, R96 ;  /* 0x000000180c2c723c */ /* 0x040ff00000041860 */
[----:B------:R-:W-:Y:S08]  /*48c0*/  HMMA.16816.F32.BF16 R16, R12, R26, R80 ;  /* 0x0000001a0c10723c */ /* 0x000ff00000041850 */
[C---:B-----5:R-:W-:Y:S08]  /*48d0*/  HMMA.16816.F32.BF16 R12, R8.reuse, R36, R88 ;  /* 0x00000024080c723c */ /* 0x060ff00000041858 */
[----:B------:R-:W-:Y:S08]  /*48e0*/  HMMA.16816.F32.BF16 R140, R8, R30, R128 ;  /* 0x0000001e088c723c */ /* 0x000ff00000041880 */
[----:B------:R-:W-:Y:S08]  /*48f0*/  HMMA.16816.F32.BF16 R104, R4, R86, R48 ;  /* 0x000000560468723c */ /* 0x000ff00000041830 */
[C---:B------:R-:W-:Y:S08]  /*4900*/  HMMA.16816.F32.BF16 R144, R8.reuse, R24, R120 ;  /* 0x000000180890723c */ /* 0x040ff00000041878 */
[----:B------:R-:W-:Y:S01]  /*4910*/  HMMA.16816.F32.BF16 R128, R8, R26, R76 ;  /* 0x0000001a0880723c */ /* 0x000fe2000004184c */
[----:B------:R-:W-:Y:S07]  /*4920*/  LDSM.16.M88.4 R24, [R0+0xb800] ;  /* 0x00b800000018783b */ /* 0x000fee0000000200 */
[----:B------:R-:W-:Y:S01]  /*4930*/  HMMA.16816.F32.BF16 R48, R20, R40, R12 ;  /* 0x000000281430723c */ /* 0x000fe2000004180c */
[----:B------:R-:W1:Y:S07]  /*4940*/  LDSM.16.M88.4 R12, [R153+0x4000] ;  /* 0x00400000990c783b */ /* 0x000e6e0000000200 */
[C---:B------:R-:W-:Y:S01]  /*4950*/  HMMA.16816.F32.BF16 R80, R8.reuse, R38, R92 ;  /* 0x000000260850723c */ /* 0x040fe2000004185c */
[----:B------:R-:W2:Y:S07]  /*4960*/  LDSM.16.M88.4 R36, [R0+0xa000] ;  /* 0x00a000000024783b */ /* 0x000eae0000000200 */
[C---:B------:R-:W-:Y:S08]  /*4970*/  HMMA.16816.F32.BF16 R88, R8.reuse, R32, R112 ;  /* 0x000000200858723c */ /* 0x040ff00000041870 */
[C---:B------:R-:W-:Y:S01]  /*4980*/  HMMA.16816.F32.BF16 R92, R8.reuse, R34, R116 ;  /* 0x00000022085c723c */ /* 0x040fe20000041874 */
[----:B------:R-:W3:Y:S07]  /*4990*/  LDSM.16.M88.4 R32, [R0+0xa800] ;  /* 0x00a800000020783b */ /* 0x000eee0000000200 */
[----:B------:R-:W-:Y:S01]  /*49a0*/  HMMA.16816.F32.BF16 R96, R8, R28, R124 ;  /* 0x0000001c0860723c */ /* 0x000fe2000004187c */
[----:B------:R4:W5:Y:S04]  /*49b0*/  LDSM.16.M88.4 R28, [R0+0xb000] ;  /* 0x00b00000001c783b */ /* 0x0009680000000200 */
[----:B------:R-:W5:Y:S03]  /*49c0*/  LDSM.16.M88.4 R8, [R153+0x6000] ;  /* 0x006000009908783b */ /* 0x000f660000000200 */
[C---:B------:R-:W-:Y:S08]  /*49d0*/  HMMA.16816.F32.BF16 R124, R4.reuse, R40, R72 ;  /* 0x00000028047c723c */ /* 0x040ff00000041848 */
[C---:B------:R-:W-:Y:S08]  /*49e0*/  HMMA.16816.F32.BF16 R120, R4.reuse, R42, R68 ;  /* 0x0000002a0478723c */ /* 0x040ff00000041844 */
[----:B------:R-:W-:Y:S01]  /*49f0*/  HMMA.16816.F32.BF16 R116, R4, R52, R64 ;  /* 0x000000340474723c */ /* 0x000fe20000041840 */
[----:B----4-:R-:W-:-:S04]  /*4a00*/  IMAD.U32 R0, RZ, RZ, UR14 ;  /* 0x0000000eff007e24 */ /* 0x010fc8000f8e00ff */
[----:B------:R-:W-:-:S03]  /*4a10*/  IMAD R0, R0, 0x40, R155 ;  /* 0x0000004000007824 */ /* 0x000fc600078e029b */
[C---:B------:R-:W-:Y:S08]  /*4a20*/  HMMA.16816.F32.BF16 R112, R4.reuse, R54, R60 ;  /* 0x000000360470723c */ /* 0x040ff0000004183c */
[C---:B------:R-:W-:Y:S01]  /*4a30*/  HMMA.16816.F32.BF16 R108, R4.reuse, R84, R56 ;  /* 0x00000054046c723c */ /* 0x040fe20000041838 */
[----:B------:R-:W-:Y:S07]  /*4a40*/  LDSM.16.M88.4 R56, [R2+0xb800] ;  /* 0x00b800000238783b */ /* 0x000fee0000000200 */
[C---:B------:R-:W-:Y:S01]  /*4a50*/  HMMA.16816.F32.BF16 R100, R4.reuse, R136, R44 ;  /* 0x000000880464723c */ /* 0x040fe2000004182c */
[----:B------:R-:W-:Y:S07]  /*4a60*/  LDSM.16.M88.4 R44, [R2+0xa800] ;  /* 0x00a80000022c783b */ /* 0x000fee0000000200 */
[----:B------:R-:W-:Y:S01]  /*4a70*/  HMMA.16816.F32.BF16 R72, R4, R138, R16 ;  /* 0x0000008a0448723c */ /* 0x000fe20000041810 */
[----:B------:R-:W4:Y:S04]  /*4a80*/  LDSM.16.M88.4 R4, [R132+0x4000] ;  /* 0x004000008404783b */ /* 0x000f280000000200 */
[----:B------:R-:W-:Y:S03]  /*4a90*/  LDSM.16.M88.4 R16, [R132+0x6000] ;  /* 0x006000008410783b */ /* 0x000fe60000000200 */
[C---:B------:R-:W-:Y:S08]  /*4aa0*/  HMMA.16816.F32.BF16 R64, R20.reuse, R52, R88 ;  /* 0x000000341440723c */ /* 0x040ff00000041858 */
[C---:B------:R-:W-:Y:S01]  /*4ab0*/  HMMA.16816.F32.BF16 R68, R20.reuse, R54, R92 ;  /* 0x000000361444723c */ /* 0x040fe2000004185c */
[----:B------:R-:W-:Y:S07]  /*4ac0*/  LDSM.16.M88.4 R52, [R2+0xb000] ;  /* 0x00b000000234783b */ /* 0x000fee0000000200 */
[C---:B------:R-:W-:Y:S08]  /*4ad0*/  HMMA.16816.F32.BF16 R76, R20.reuse, R84, R96 ;  /* 0x00000054144c723c */ /* 0x040ff00000041860 */
[----:B------:R-:W-:Y:S01]  /*4ae0*/  HMMA.16816.F32.BF16 R60, R20, R42, R80 ;  /* 0x0000002a143c723c */ /* 0x000fe20000041850 */
[----:B------:R1:W4:Y:S01]  /*4af0*/  LDSM.16.M88.4 R40, [R2+0xa000] ;  /* 0x00a000000228783b */ /* 0x0003220000000200 */
[----:B------:R-:W-:-:S06]  /*4b00*/  DEPBAR.LE SB0, 0x0 ;  /* 0x000080000000791a */ /* 0x000fcc0000000000 */
[C---:B------:R-:W-:Y:S08]  /*4b10*/  HMMA.16816.F32.BF16 R84, R20.reuse, R86, R140 ;  /* 0x000000561454723c */ /* 0x040ff0000004188c */
[C---:B------:R-:W-:Y:S08]  /*4b20*/  HMMA.16816.F32.BF16 R92, R20.reuse, R136, R144 ;  /* 0x00000088145c723c */ /* 0x040ff00000041890 */
[----:B------:R-:W-:Y:S01]  /*4b30*/  HMMA.16816.F32.BF16 R80, R20, R138, R128 ;  /* 0x0000008a1450723c */ /* 0x000fe20000041880 */
[----:B-1----:R-:W-:-:S07]  /*4b40*/  IMAD.U32 R2, RZ, RZ, UR21 ;  /* 0x00000015ff027e24 */ /* 0x002fce000f8e00ff */
[C---:B------:R-:W-:Y:S08]  /*4b50*/  HMMA.16816.F32.BF16 R72, R12.reuse, R26, R72 ;  /* 0x0000001a0c48723c */ /* 0x040ff00000041848 */
[C---:B--2---:R-:W-:Y:S08]  /*4b60*/  HMMA.16816.F32.BF16 R88, R12.reuse, R36, R124 ;  /* 0x000000240c58723c */ /* 0x044ff0000004187c */
[C---:B------:R-:W-:Y:S08]  /*4b70*/  HMMA.16816.F32.BF16 R96, R12.reuse, R38, R120 ;  /* 0x000000260c60723c */ /* 0x040ff00000041878 */
[C---:B---3--:R-:W-:Y:S08]  /*4b80*/  HMMA.16816.F32.BF16 R116, R12.reuse, R32, R116 ;  /* 0x000000200c74723c */ /* 0x048ff00000041874 */
[C---:B------:R-:W-:Y:S08]  /*4b90*/  HMMA.16816.F32.BF16 R112, R12.reuse, R34, R112 ;  /* 0x000000220c70723c */ /* 0x040ff00000041870 */
[C---:B-----5:R-:W-:Y:S08]  /*4ba0*/  HMMA.16816.F32.BF16 R108, R12.reuse, R28, R108 ;  /* 0x0000001c0c6c723c */ /* 0x060ff0000004186c */
[C---:B------:R-:W-:Y:S08]  /*4bb0*/  HMMA.16816.F32.BF16 R104, R12.reuse, R30, R104 ;  /* 0x0000001e0c68723c */ /* 0x040ff00000041868 */
[----:B------:R-:W-:Y:S08]  /*4bc0*/  HMMA.16816.F32.BF16 R100, R12, R24, R100 ;  /* 0x000000180c64723c */ /* 0x000ff00000041864 */
[C---:B------:R-:W-:Y:S08]  /*4bd0*/  HMMA.16816.F32.BF16 R20, R8.reuse, R36, R48 ;  /* 0x000000240814723c */ /* 0x040ff00000041830 */
[----:B------:R-:W-:Y:S01]  /*4be0*/  HMMA.16816.F32.BF16 R12, R8, R32, R64 ;  /* 0x00000020080c723c */ /* 0x000fe20000041840 */
[----:B------:R-:W-:-:S07]  /*4bf0*/  VIADDMNMX R32, R152, 0x48, R2, PT ;  /* 0x0000004898207846 */ /* 0x000fce0003800102 */
[----:B------:R-:W-:Y:S01]  /*4c00*/  HMMA.16816.F32.BF16 R48, R8, R34, R68 ;  /* 0x000000220830723c */ /* 0x000fe20000041844 */
[----:B------:R-:W-:-:S07]  /*4c10*/  I2FP.F32.U32 R35, R0 ;  /* 0x0000000000237245 */ /* 0x000fce0000201000 */
[C---:B------:R-:W-:Y:S08]  /*4c20*/  HMMA.16816.F32.BF16 R36, R8.reuse, R38, R60 ;  /* 0x000000260824723c */ /* 0x040ff0000004183c */
[----:B------:R-:W-:Y:S01]  /*4c30*/  HMMA.16816.F32.BF16 R64, R8, R28, R76 ;  /* 0x0000001c0840723c */ /* 0x000fe2000004184c */
[----:B------:R-:W-:-:S07]  /*4c40*/  VIMNMX R29, PT, PT, R152, UR21, PT ;  /* 0x00000015981d7c48 */ /* 0x000fce000bfe0100 */
[----:B------:R-:W-:Y:S01]  /*4c50*/  HMMA.16816.F32.BF16 R68, R8, R30, R84 ;  /* 0x0000001e0844723c */ /* 0x000fe20000041854 */
[C-C-:B------:R-:W-:Y:S02]  /*4c60*/  VIADDMNMX R30, R152.reuse, 0x8, R2.reuse, PT ;  /* 0x00000008981e7846 */ /* 0x140fe40003800102 */
[----:B------:R-:W-:Y:S01]  /*4c70*/  VIADDMNMX R31, R152, 0x40, R2, PT ;  /* 0x00000040981f7846 */ /* 0x000fe20003800102 */
[----:B------:R-:W-:-:S04]  /*4c80*/  VIADD R2, R0, 0x1 ;  /* 0x0000000100027836 */ /* 0x000fc80000000000 */
[----:B------:R-:W-:Y:S01]  /*4c90*/  HMMA.16816.F32.BF16 R92, R8, R24, R92 ;  /* 0x00000018085c723c */ /* 0x000fe2000004185c */
[----:B------:R-:W-:Y:S01]  /*4ca0*/  ISETP.GE.AND P1, PT, R2, R29, PT ;  /* 0x0000001d0200720c */ /* 0x000fe20003f26270 */
[----:B------:R-:W-:Y:S01]  /*4cb0*/  VIADD R25, R0, 0x39 ;  /* 0x0000003900197836 */ /* 0x000fe20000000000 */
[C---:B------:R-:W-:Y:S02]  /*4cc0*/  ISETP.GE.AND P4, PT, R2.reuse, R30, PT ;  /* 0x0000001e0200720c */ /* 0x040fe40003f86270 */
[----:B------:R-:W-:-:S03]  /*4cd0*/  ISETP.GE.AND P2, PT, R2, R31, PT ;  /* 0x0000001f0200720c */ /* 0x000fc60003f46270 */
[----:B------:R-:W-:Y:S01]  /*4ce0*/  HMMA.16816.F32.BF16 R8, R8, R26, R80 ;  /* 0x0000001a0808723c */ /* 0x000fe20000041850 */
[----:B------:R-:W-:-:S05]  /*4cf0*/  VIADD R26, R0, 0x38 ;  /* 0x00000038001a7836 */ /* 0x000fca0000000000 */
[C---:B------:R-:W-:Y:S02]  /*4d00*/  ISETP.GE.AND P5, PT, R26.reuse, R29, PT ;  /* 0x0000001d1a00720c */ /* 0x040fe40003fa6270 */
[----:B----4-:R-:W-:Y:S01]  /*4d10*/  HMMA.16816.F32.BF16 R72, R4, R58, R72 ;  /* 0x0000003a0448723c */ /* 0x010fe20000041848 */
[----:B------:R-:W-:-:S07]  /*4d20*/  ISETP.GE.AND P3, PT, R26, R30, PT ;  /* 0x0000001e1a00720c */ /* 0x000fce0003f66270 */
[----:B------:R-:W-:Y:S08]  /*4d30*/  HMMA.16816.F32.BF16 R88, R4, R40, R88 ;  /* 0x000000280458723c */ /* 0x000ff00000041858 */
[----:B------:R-:W-:Y:S01]  /*4d40*/  HMMA.16816.F32.BF16 R120, R16, R58, R8 ;  /* 0x0000003a1078723c */ /* 0x000fe20000041808 */
[----:B------:R-:W-:-:S07]  /*4d50*/  VIADD R10, R0, 0x11 ;  /* 0x00000011000a7836 */ /* 0x000fce0000000000 */
[----:B------:R-:W-:Y:S08]  /*4d60*/  HMMA.16816.F32.BF16 R60, R4, R42, R96 ;  /* 0x0000002a043c723c */ /* 0x000ff00000041860 */
[----:B------:R-:W-:Y:S01]  /*4d70*/  HMMA.16816.F32.BF16 R76, R16, R40, R20 ;  /* 0x00000028104c723c */ /* 0x000fe20000041814 */
[C---:B------:R-:W-:Y:S02]  /*4d80*/  VIADD R21, R0.reuse, 0x21 ;  /* 0x0000002100157836 */ /* 0x040fe40000000000 */
[----:B------:R-:W-:-:S03]  /*4d90*/  VIADD R20, R0, 0x20 ;  /* 0x0000002000147836 */ /* 0x000fc60000000000 */
[----:B------:R-:W-:Y:S02]  /*4da0*/  I2FP.F32.U32 R34, R21 ;  /* 0x0000001500227245 */ /* 0x000fe40000201000 */
[----:B------:R-:W-:Y:S01]  /*4db0*/  HMMA.16816.F32.BF16 R40, R16, R42, R36 ;  /* 0x0000002a1028723c */ /* 0x000fe20000041824 */
[----:B------:R-:W-:Y:S02]  /*4dc0*/  I2FP.F32.U32 R39, R26 ;  /* 0x0000001a00277245 */ /* 0x000fe40000201000 */
[----:B------:R-:W-:-:S03]  /*4dd0*/  I2FP.F32.U32 R24, R20 ;  /* 0x0000001400187245 */ /* 0x000fc60000201000 */
[----:B------:R-:W-:Y:S02]  /*4de0*/  FFMA.FTZ R3, R39, UR5, R72 ;  /* 0x0000000527037c23 */ /* 0x000fe40008010048 */
[C---:B------:R-:W-:Y:S03]  /*4df0*/  HMMA.16816.F32.BF16 R116, R4.reuse, R44, R116 ;  /* 0x0000002c0474723c */ /* 0x040fe60000041874 */
[----:B------:R-:W-:Y:S02]  /*4e00*/  FSEL R147, R3, -INF , !P5 ;  /* 0xff80000003937808 */ /* 0x000fe40006800000 */
[----:B------:R-:W-:Y:S02]  /*4e10*/  I2FP.F32.U32 R3, R2 ;  /* 0x0000000200037245 */ /* 0x000fe40000201000 */
[----:B------:R-:W-:Y:S01]  /*4e20*/  ISETP.GE.AND P5, PT, R2, R32, PT ;  /* 0x000000200200720c */ /* 0x000fe20003fa6270 */
[----:B------:R-:W-:Y:S01]  /*4e30*/  HMMA.16816.F32.BF16 R112, R4, R46, R112 ;  /* 0x0000002e0470723c */ /* 0x000fe20000041870 */
[----:B------:R-:W-:-:S07]  /*4e40*/  VIADD R2, R0, 0x8 ;  /* 0x0000000800027836 */ /* 0x000fce0000000000 */
[C---:B------:R-:W-:Y:S08]  /*4e50*/  HMMA.16816.F32.BF16 R108, R4.reuse, R52, R108 ;  /* 0x00000034046c723c */ /* 0x040ff0000004186c */
[C---:B------:R-:W-:Y:S08]  /*4e60*/  HMMA.16816.F32.BF16 R104, R4.reuse, R54, R104 ;  /* 0x000000360468723c */ /* 0x040ff00000041868 */
[----:B------:R-:W-:Y:S01]  /*4e70*/  HMMA.16816.F32.BF16 R100, R4, R56, R100 ;  /* 0x000000380464723c */ /* 0x000fe20000041864 */
[C---:B------:R-:W-:Y:S01]  /*4e80*/  FFMA.FTZ R5, R39.reuse, UR5, R74 ;  /* 0x0000000527057c23 */ /* 0x040fe2000801004a */
[----:B------:R-:W-:Y:S01]  /*4e90*/  FFMA.FTZ R4, R39, UR5, R120 ;  /* 0x0000000527047c23 */ /* 0x000fe20008010078 */
[----:B------:R-:W-:-:S03]  /*4ea0*/  FFMA.FTZ R6, R3, UR5, R89 ;  /* 0x0000000503067c23 */ /* 0x000fc60008010059 */
[----:B------:R-:W-:Y:S01]  /*4eb0*/  FSEL R158, R5, -INF , !P3 ;  /* 0xff800000059e7808 */ /* 0x000fe20005800000 */
[C---:B------:R-:W-:Y:S01]  /*4ec0*/  FFMA.FTZ R5, R3.reuse, UR5, R91 ;  /* 0x0000000503057c23 */ /* 0x040fe2000801005b */
[----:B------:R-:W-:Y:S01]  /*4ed0*/  BAR.SYNC.DEFER_BLOCKING 0x0 ;  /* 0x0000000000007b1d */ /* 0x000fe20000010000 */
[----:B------:R-:W-:Y:S01]  /*4ee0*/  ISETP.GE.AND P3, PT, R26, R31, PT ;  /* 0x0000001f1a00720c */ /* 0x000fe20003f66270 */
[C---:B------:R-:W-:Y:S01]  /*4ef0*/  HMMA.16816.F32.BF16 R96, R16.reuse, R46, R48 ;  /* 0x0000002e1060723c */ /* 0x040fe20000041830 */
[----:B------:R-:W-:Y:S02]  /*4f00*/  FSEL R58, R6, -INF , !P1 ;  /* 0xff800000063a7808 */ /* 0x000fe40004800000 */
[----:B------:R-:W-:Y:S01]  /*4f10*/  FSEL R159, R4, -INF , !P3 ;  /* 0xff800000049f7808 */ /* 0x000fe20005800000 */
[C---:B------:R-:W-:Y:S01]  /*4f20*/  FFMA.FTZ R4, R3.reuse, UR5, R77 ;  /* 0x0000000503047c23 */ /* 0x040fe2000801004d */
[----:B------:R-:W-:Y:S01]  /*4f30*/  I2FP.F32.U32 R6, R2 ;  /* 0x0000000200067245 */ /* 0x000fe20000201000 */
[----:B------:R-:W-:Y:S01]  /*4f40*/  FFMA.FTZ R3, R3, UR5, R79 ;  /* 0x0000000503037c23 */ /* 0x000fe2000801004f */
[----:B------:R-:W-:Y:S01]  /*4f50*/  FSEL R72, R5, -INF , !P4 ;  /* 0xff80000005487808 */ /* 0x000fe20006000000 */
[C---:B------:R-:W-:Y:S01]  /*4f60*/  HMMA.16816.F32.BF16 R80, R16.reuse, R44, R12 ;  /* 0x0000002c1050723c */ /* 0x040fe2000004180c */
[----:B------:R-:W-:Y:S01]  /*4f70*/  FSEL R74, R4, -INF , !P2 ;  /* 0xff800000044a7808 */ /* 0x000fe20005000000 */
[C---:B------:R-:W-:Y:S01]  /*4f80*/  FFMA.FTZ R4, R6.reuse, UR5, R62 ;  /* 0x0000000506047c23 */ /* 0x040fe2000801003e */
[----:B------:R-:W-:Y:S01]  /*4f90*/  FSEL R62, R3, -INF , !P5 ;  /* 0xff800000033e7808 */ /* 0x000fe20006800000 */
[----:B------:R-:W-:Y:S01]  /*4fa0*/  FFMA.FTZ R5, R6, UR5, R60 ;  /* 0x0000000506057c23 */ /* 0x000fe2000801003c */
[----:B------:R-:W-:Y:S01]  /*4fb0*/  ISETP.GE.AND P3, PT, R2, R29, PT ;  /* 0x0000001d0200720c */ /* 0x000fe20003f66270 */
[----:B------:R-:W-:Y:S01]  /*4fc0*/  FFMA.FTZ R3, R6, UR5, R40 ;  /* 0x0000000506037c23 */ /* 0x000fe20008010028 */
[----:B------:R-:W-:Y:S01]  /*4fd0*/  ISETP.GE.AND P1, PT, R2, R30, PT ;  /* 0x0000001e0200720c */ /* 0x000fe20003f26270 */
[----:B------:R-:W-:Y:S01]  /*4fe0*/  VIADD R15, R0, 0x19 ;  /* 0x00000019000f7836 */ /* 0x000fe20000000000 */
[C---:B------:R-:W-:Y:S01]  /*4ff0*/  ISETP.GE.AND P4, PT, R2.reuse, R31, PT ;  /* 0x0000001f0200720c */ /* 0x040fe20003f86270 */
[C---:B------:R-:W-:Y:S01]  /*5000*/  HMMA.16816.F32.BF16 R68, R16.reuse, R54, R68 ;  /* 0x000000361044723c */ /* 0x040fe20000041844 */
[----:B------:R-:W-:Y:S01]  /*5010*/  ISETP.GE.AND P2, PT, R2, R32, PT ;  /* 0x000000200200720c */ /* 0x000fe20003f46270 */
[C---:B------:R-:W-:Y:S01]  /*5020*/  VIADD R2, R0.reuse, 0x9 ;  /* 0x0000000900027836 */ /* 0x040fe20000000000 */
[----:B------:R-:W-:Y:S01]  /*5030*/  FSEL R49, R5, -INF , !P3 ;  /* 0xff80000005317808 */ /* 0x000fe20005800000 */
[----:B------:R-:W-:Y:S01]  /*5040*/  VIADD R5, R0, 0x10 ;  /* 0x0000001000057836 */ /* 0x000fe20000000000 */
[----:B------:R-:W-:Y:S01]  /*5050*/  FSEL R59, R4, -INF , !P1 ;  /* 0xff800000043b7808 */ /* 0x000fe20004800000 */
[----:B------:R-:W-:Y:S01]  /*5060*/  VIADD R14, R0, 0x18 ;  /* 0x00000018000e7836 */ /* 0x000fe20000000000 */
[----:B------:R-:W-:Y:S01]  /*5070*/  FSEL R60, R3, -INF , !P4 ;  /* 0xff800000033c7808 */ /* 0x000fe20006000000 */
[----:B------:R-:W-:Y:S01]  /*5080*/  HMMA.16816.F32.BF16 R84, R16, R52, R64 ;  /* 0x000000341054723c */ /* 0x000fe20000041840 */
[----:B------:R-:W-:-:S02]  /*5090*/  ISETP.GE.AND P5, PT, R2, R29, PT ;  /* 0x0000001d0200720c */ /* 0x000fc40003fa6270 */
[C---:B------:R-:W-:Y:S02]  /*50a0*/  ISETP.GE.AND P3, PT, R2.reuse, R30, PT ;  /* 0x0000001e0200720c */ /* 0x040fe40003f66270 */
[C---:B------:R-:W-:Y:S02]  /*50b0*/  ISETP.GE.AND P1, PT, R2.reuse, R31, PT ;  /* 0x0000001f0200720c */ /* 0x040fe40003f26270 */
[----:B------:R-:W-:Y:S01]  /*50c0*/  I2FP.F32.U32 R11, R2 ;  /* 0x00000002000b7245 */ /* 0x000fe20000201000 */
[----:B------:R-:W-:Y:S01]  /*50d0*/  HMMA.16816.F32.BF16 R64, R16, R56, R92 ;  /* 0x000000381040723c */ /* 0x000fe2000004185c */
[----:B------:R-:W-:Y:S01]  /*50e0*/  ISETP.GE.AND P4, PT, R2, R32, PT ;  /* 0x000000200200720c */ /* 0x000fe20003f86270 */
[----:B------:R-:W-:Y:S01]  /*50f0*/  FFMA.FTZ R2, R6, UR5, R42 ;  /* 0x0000000506027c23 */ /* 0x000fe2000801002a */
[----:B------:R-:W-:Y:S01]  /*5100*/  I2FP.F32.U32 R13, R10 ;  /* 0x0000000a000d7245 */ /* 0x000fe20000201000 */
[C---:B------:R-:W-:Y:S01]  /*5110*/  FFMA.FTZ R3, R11.reuse, UR5, R61 ;  /* 0x000000050b037c23 */ /* 0x040fe2000801003d */
[----:B------:R-:W-:Y:S01]  /*5120*/  I2FP.F32.U32 R23, R15 ;  /* 0x0000000f00177245 */ /* 0x000fe20000201000 */
[----:B------:R-:W-:Y:S01]  /*5130*/  VIADD R16, R0, 0x28 ;  /* 0x0000002800107836 */ /* 0x000fe20000000000 */
[----:B------:R-:W-:Y:S01]  /*5140*/  FSEL R61, R2, -INF , !P2 ;  /* 0xff800000023d7808 */ /* 0x000fe20005000000 */
[C---:B------:R-:W-:Y:S01]  /*5150*/  FFMA.FTZ R2, R11.reuse, UR5, R41 ;  /* 0x000000050b027c23 */ /* 0x040fe20008010029 */
[----:B------:R-:W-:Y:S01]  /*5160*/  I2FP.F32.U32 R12, R5 ;  /* 0x00000005000c7245 */ /* 0x000fe20000201000 */
[----:B------:R-:W-:Y:S01]  /*5170*/  FFMA.FTZ R4, R11, UR5, R63 ;  /* 0x000000050b047c23 */ /* 0x000fe2000801003f */
[----:B------:R-:W-:Y:S01]  /*5180*/  FSEL R45, R3, -INF , !P5 ;  /* 0xff800000032d7808 */ /* 0x000fe20006800000 */
[----:B------:R-:W-:Y:S01]  /*5190*/  VIADD R17, R0, 0x29 ;  /* 0x0000002900117836 */ /* 0x000fe20000000000 */
[----:B------:R-:W-:Y:S01]  /*51a0*/  FSEL R55, R2, -INF , !P1 ;  /* 0xff80000002377808 */ /* 0x000fe20004800000 */
[----:B------:R-:W-:Y:S01]  /*51b0*/  FFMA.FTZ R2, R13, UR5, R117 ;  /* 0x000000050d027c23 */ /* 0x000fe20008010075 */
[-C--:B------:R-:W-:Y:S01]  /*51c0*/  ISETP.GE.AND P1, PT, R10, R29.reuse, PT ;  /* 0x0000001d0a00720c */ /* 0x080fe20003f26270 */
[----:B------:R-:W-:Y:S01]  /*51d0*/  FFMA.FTZ R3, R12, UR5, R116 ;  /* 0x000000050c037c23 */ /* 0x000fe20008010074 */
[-C--:B------:R-:W-:Y:S01]  /*51e0*/  ISETP.GE.AND P2, PT, R5, R29.reuse, PT ;  /* 0x0000001d0500720c */ /* 0x080fe20003f46270 */
[----:B------:R-:W-:Y:S01]  /*51f0*/  VIADD R18, R0, 0x30 ;  /* 0x0000003000127836 */ /* 0x000fe20000000000 */
[----:B------:R-:W-:Y:S01]  /*5200*/  FSEL R46, R2, -INF , !P1 ;  /* 0xff800000022e7808 */ /* 0x000fe20004800000 */
[----:B------:R-:W-:Y:S01]  /*5210*/  FFMA.FTZ R2, R23, UR5, R113 ;  /* 0x0000000517027c23 */ /* 0x000fe20008010071 */
[----:B------:R-:W-:Y:S01]  /*5220*/  ISETP.GE.AND P1, PT, R15, R29, PT ;  /* 0x0000001d0f00720c */ /* 0x000fe20003f26270 */
[----:B------:R-:W-:Y:S01]  /*5230*/  VIADD R19, R0, 0x31 ;  /* 0x0000003100137836 */ /* 0x000fe20000000000 */
[----:B------:R-:W-:-:S02]  /*5240*/  I2FP.F32.U32 R22, R14 ;  /* 0x0000000e00167245 */ /* 0x000fc40000201000 */
[----:B------:R-:W-:Y:S01]  /*5250*/  FSEL R51, R2, -INF , !P1 ;  /* 0xff80000002337808 */ /* 0x000fe20004800000 */
[----:B------:R-:W-:Y:S01]  /*5260*/  FFMA.FTZ R2, R34, UR5, R109 ;  /* 0x0000000522027c23 */ /* 0x000fe2000801006d */
[-C--:B------:R-:W-:Y:S02]  /*5270*/  ISETP.GE.AND P1, PT, R21, R29.reuse, PT ;  /* 0x0000001d1500720c */ /* 0x080fe40003f26270 */
[----:B------:R-:W-:Y:S01]  /*5280*/  FSEL R44, R3, -INF , !P2 ;  /* 0xff800000032c7808 */ /* 0x000fe20005000000 */
[----:B------:R-:W-:Y:S01]  /*5290*/  FFMA.FTZ R3, R22, UR5, R112 ;  /* 0x0000000516037c23 */ /* 0x000fe20008010070 */
[----:B------:R-:W-:Y:S01]  /*52a0*/  FSEL R131, R2, -INF , !P1 ;  /* 0xff80000002837808 */ /* 0x000fe20004800000 */
[----:B------:R-:W-:Y:S01]  /*52b0*/  FFMA.FTZ R2, R35, UR5, R88 ;  /* 0x0000000523027c23 */ /* 0x000fe20008010058 */
[-C--:B------:R-:W-:Y:S02]  /*52c0*/  ISETP.GE.AND P2, PT, R14, R29.reuse, PT ;  /* 0x0000001d0e00720c */ /* 0x080fe40003f46270 */
[----:B------:R-:W-:-:S02]  /*52d0*/  ISETP.GE.AND P1, PT, R0, R29, PT ;  /* 0x0000001d0000720c */ /* 0x000fc40003f26270 */
[----:B------:R-:W-:Y:S01]  /*52e0*/  FSEL R50, R3, -INF , !P2 ;  /* 0xff80000003327808 */ /* 0x000fe20005000000 */
[----:B------:R-:W-:Y:S01]  /*52f0*/  FFMA.FTZ R3, R24, UR5, R108 ;  /* 0x0000000518037c23 */ /* 0x000fe2000801006c */
[----:B------:R-:W-:Y:S02]  /*5300*/  FSEL R38, R2, -INF , !P1 ;  /* 0xff80000002267808 */ /* 0x000fe40004800000 */
[----:B------:R-:W-:Y:S02]  /*5310*/  I2FP.F32.U32 R33, R16 ;  /* 0x0000001000217245 */ /* 0x000fe40000201000 */
[-C--:B------:R-:W-:Y:S02]  /*5320*/  ISETP.GE.AND P2, PT, R20, R29.reuse, PT ;  /* 0x0000001d1400720c */ /* 0x080fe40003f46270 */
[----:B------:R-:W-:Y:S01]  /*5330*/  ISETP.GE.AND P1, PT, R16, R29, PT ;  /* 0x0000001d1000720c */ /* 0x000fe20003f26270 */
[----:B------:R-:W-:Y:S01]  /*5340*/  FFMA.FTZ R28, R33, UR5, R104 ;  /* 0x00000005211c7c23 */ /* 0x000fe20008010068 */
[----:B------:R-:W-:-:S02]  /*5350*/  FSEL R54, R4, -INF , !P3 ;  /* 0xff80000004367808 */ /* 0x000fc40005800000 */
[C---:B------:R-:W-:Y:S02]  /*5360*/  ISETP.GE.AND P6, PT, R5.reuse, R30, PT ;  /* 0x0000001e0500720c */ /* 0x040fe40003fc6270 */
[----:B------:R-:W-:Y:S02]  /*5370*/  ISETP.GE.AND P5, PT, R5, R31, PT ;  /* 0x0000001f0500720c */ /* 0x000fe40003fa6270 */
[----:B------:R-:W-:Y:S02]  /*5380*/  FSEL R144, R3, -INF , !P2 ;  /* 0xff80000003907808 */ /* 0x000fe40005000000 */
[----:B------:R-:W-:Y:S02]  /*5390*/  ISETP.GE.AND P3, PT, R5, R32, PT ;  /* 0x000000200500720c */ /* 0x000fe40003f66270 */
[----:B------:R-:W-:Y:S02]  /*53a0*/  I2FP.F32.U32 R36, R17 ;  /* 0x0000001100247245 */ /* 0x000fe40000201000 */
[----:B------:R-:W-:-:S02]  /*53b0*/  P2R R27, PR, RZ, 0x2 ;  /* 0x00000002ff1b7803 */ /* 0x000fc40000000000 */
[----:B------:R-:W-:Y:S01]  /*53c0*/  I2FP.F32.U32 R37, R18 ;  /* 0x0000001200257245 */ /* 0x000fe20000201000 */
[----:B------:R-:W-:Y:S06]  /*53d0*/  BRA.U !UP1, `(.L_x_442) ;  /* 0x00000005091c7547 */ /* 0x000fec000b800000 */
[----:B------:R-:W-:-:S04]  /*53e0*/  UIADD3 UR4, UPT, UPT, UR20, -0x2, URZ ;  /* 0xfffffffe14047890 */ /* 0x000fc8000fffe0ff */
[----:B------:R-:W-:Y:S02]  /*53f0*/  UIMAD.WIDE.U32 UR12, UR29, UR4, URZ ;  /* 0x000000041d0c72a5 */ /* 0x000fe4000f8e00ff */
[----:B------:R-:W-:-:S04]  /*5400*/  UIMAD UR4, UR7, UR4, URZ ;  /* 0x00000004070472a4 */ /* 0x000fc8000f8e02ff */
[----:B------:R-:W-:Y:S01]  /*5410*/  UIADD3 UR4, UPT, UPT, UR13, UR4, URZ ;  /* 0x000000040d047290 */ /* 0x000fe2000fffe0ff */
[----:B------:R-:W-:Y:S01]  /*5420*/  IMAD.U32 R2, RZ, RZ, UR12 ;  /* 0x0000000cff027e24 */ /* 0x000fe2000f8e00ff */
[----:B------:R-:W-:Y:S01]  /*5430*/  UIADD3 UR12, UP0, UPT, UR31, UR12, URZ ;  /* 0x0000000c1f0c7290 */ /* 0x000fe2000ff1e0ff */
[----:B------:R-:W-:-:S03]  /*5440*/  IMAD.U32 R3, RZ, RZ, UR13 ;  /* 0x0000000dff037e24 */ /* 0x000fc6000f8e00ff */
[----:B------:R-:W-:Y:S01]  /*5450*/  IMAD.U32 R3, RZ, RZ, UR4 ;  /* 0x00000004ff037e24 */ /* 0x000fe2000f8e00ff */
[CC--:B------:R-:W-:Y:S01]  /*5460*/  LEA R8, P1, R2.reuse, R240.reuse, 0x1 ;  /* 0x000000f002087211 */ /* 0x0c0fe200078208ff */
[----:B------:R-:W-:Y:S02]  /*5470*/  UIADD3.X UR4, UPT, UPT, UR30, UR4, URZ, UP0, !UPT ;  /* 0x000000041e047290 */ /* 0x000fe400087fe4ff */
[----:B------:R-:W-:Y:S01]  /*5480*/  UIADD3 UR31, UP0, UPT, UR31, UR12, URZ ;  /* 0x0000000c1f1f7290 */ /* 0x000fe2000ff1e0ff */
[----:B------:R-:W-:Y:S01]  /*5490*/  LEA.HI.X R9, R2, R239, R3, 0x1, P1 ;  /* 0x000000ef02097211 */ /* 0x000fe200008f0c03 */
[----:B------:R-:W-:Y:S02]  /*54a0*/  IMAD.U32 R3, RZ, RZ, UR12 ;  /* 0x0000000cff037e24 */ /* 0x000fe4000f8e00ff */
[----:B------:R-:W-:Y:S01]  /*54b0*/  UIADD3.X UR30, UPT, UPT, UR30, UR4, URZ, UP0, !UPT ;  /* 0x000000041e1e7290 */ /* 0x000fe200087fe4ff */
[----:B------:R-:W-:Y:S01]  /*54c0*/  IMAD.U32 R2, RZ, RZ, UR4 ;  /* 0x00000004ff027e24 */ /* 0x000fe2000f8e00ff */
[----:B------:R-:W-:Y:S01]  /*54d0*/  ULEA UR12, UP0, UR10, UR12, 0x5 ;  /* 0x0000000c0a0c7291 */ /* 0x000fe2000f8028ff */
[----:B------:R-:W-:-:S03]  /*54e0*/  LEA R6, P1, R3, R240, 0x1 ;  /* 0x000000f003067211 */ /* 0x000fc600078208ff */
[----:B------:R-:W-:Y:S01]  /*54f0*/  ULEA.HI.X UR4, UR10, UR4, UR11, 0x5, UP0 ;  /* 0x000000040a047291 */ /* 0x000fe200080f2c0b */
[----:B------:R-:W-:Y:S01]  /*5500*/  LEA.HI.X R7, R3, R239, R2, 0x1, P1 ;  /* 0x000000ef03077211 */ /* 0x000fe200008f0c02 */
[----:B------:R-:W-:Y:S02]  /*5510*/  IMAD.U32 R2, RZ, RZ, UR31 ;  /* 0x0000001fff027e24 */ /* 0x000fe4000f8e00ff */
[----:B------:R-:W-:Y:S02]  /*5520*/  IMAD.U32 R3, RZ, RZ, UR30 ;  /* 0x0000001eff037e24 */ /* 0x000fe4000f8e00ff */
[----:B------:R-:W-:Y:S01]  /*5530*/  IMAD.U32 R40, RZ, RZ, UR4 ;  /* 0x00000004ff287e24 */ /* 0x000fe2000f8e00ff */
[----:B------:R-:W-:-:S04]  /*5540*/  LEA R4, P1, R2, R240, 0x1 ;  /* 0x000000f002047211 */ /* 0x000fc800078208ff */
[----:B------:R-:W1:Y:S01]  /*5550*/  LDCU UR4, c[0x0][0x440] ;  /* 0x00008800ff0477ac */ /* 0x000e620008000800 */
[----:B------:R-:W-:Y:S01]  /*5560*/  LEA.HI.X R5, R2, R239, R3, 0x1, P1 ;  /* 0x000000ef02057211 */ /* 0x000fe200008f0c03 */
[----:B------:R-:W-:-:S05]  /*5570*/  IMAD.U32 R3, RZ, RZ, UR12 ;  /* 0x0000000cff037e24 */ /* 0x000fca000f8e00ff */
[----:B------:R-:W-:-:S04]  /*5580*/  LEA R2, P1, R3, R240, 0x1 ;  /* 0x000000f003027211 */ /* 0x000fc800078208ff */
[----:B------:R-:W-:Y:S02]  /*5590*/  LEA.HI.X R3, R3, R239, R40, 0x1, P1 ;  /* 0x000000ef03037211 */ /* 0x000fe400008f0c28 */
[----:B-1----:R-:W-:Y:S02]  /*55a0*/  ISETP.GE.AND P2, PT, R230, UR4, PT ;  /* 0x00000004e6007c0c */ /* 0x002fe4000bf46270 */
        /* <DEDUP_REMOVED lines=42> */
.L_x_442:
[----:B------:R-:W-:Y:S01]  /*5850*/  ISETP.NE.AND P1, PT, R27, RZ, PT ;  /* 0x000000ff1b00720c */ /* 0x000fe20003f25270 */
[----:B-1----:R-:W-:Y:S01]  /*5860*/  FFMA.FTZ R3, R36, UR5, R105 ;  /* 0x0000000524037c23 */ /* 0x002fe20008010069 */
[----:B------:R-:W-:Y:S01]  /*5870*/  FMNMX3.FTZ R2, R38, R58, R49, !PT ;  /* 0x0000003a26027276 */ /* 0x000fe20007810031 */
[----:B------:R-:W-:Y:S01]  /*5880*/  FFMA.FTZ R5, R37, UR5, R100 ;  /* 0x0000000525057c23 */ /* 0x000fe20008010064 */
[----:B------:R-:W-:Y:S01]  /*5890*/  FSEL R94, R28, -INF , !P1 ;  /* 0xff8000001c5e7808 */ /* 0x000fe20004800000 */
[----:B------:R-:W-:Y:S01]  /*58a0*/  FFMA.FTZ R7, R11, UR5, R43 ;  /* 0x000000050b077c23 */ /* 0x000fe2000801002b */
[----:B------:R-:W-:Y:S01]  /*58b0*/  FMNMX3.FTZ R2, R2, R45, R44, !PT ;  /* 0x0000002d02027276 */ /* 0x000fe2000781002c */
[----:B------:R-:W-:Y:S01]  /*58c0*/  FFMA.FTZ R6, R12, UR5, R118 ;  /* 0x000000050c067c23 */ /* 0x000fe20008010076 */
[----:B------:R-:W-:Y:S01]  /*58d0*/  ISETP.GE.AND P1, PT, R17, R29, PT ;  /* 0x0000001d1100720c */ /* 0x000fe20003f26270 */
[----:B------:R-:W-:Y:S01]  /*58e0*/  FFMA.FTZ R9, R33, UR5, R106 ;  /* 0x0000000521097c23 */ /* 0x000fe2000801006a */
[----:B------:R-:W-:Y:S01]  /*58f0*/  FMNMX3.FTZ R2, R2, R46, R50, !PT ;  /* 0x0000002e02027276 */ /* 0x000fe20007810032 */
[----:B------:R-:W-:Y:S01]  /*5900*/  FFMA.FTZ R8, R37, UR5, R102 ;  /* 0x0000000525087c23 */ /* 0x000fe20008010066 */
[----:B------:R-:W-:Y:S01]  /*5910*/  I2FP.F32.U32 R47, R19 ;  /* 0x00000013002f7245 */ /* 0x000fe20000201000 */
[----:B------:R-:W1:Y:S01]  /*5920*/  LDCU UR4, c[0x0][0x45c] ;  /* 0x00008b80ff0477ac */ /* 0x000e620008000800 */
[----:B------:R-:W-:Y:S01]  /*5930*/  FSEL R95, R3, -INF , !P1 ;  /* 0xff800000035f7808 */ /* 0x000fe20004800000 */
[----:B------:R-:W-:Y:S01]  /*5940*/  STL [R1+0x54], R240 ;  /* 0x000054f001007387 */ /* 0x000fe20000100800 */
[----:B------:R-:W-:Y:S01]  /*5950*/  ISETP.GE.AND P1, PT, R18, R29, PT ;  /* 0x0000001d1200720c */ /* 0x000fe20003f26270 */
[----:B------:R-:W-:Y:S01]  /*5960*/  FFMA.FTZ R4, R47, UR5, R101 ;  /* 0x000000052f047c23 */ /* 0x000fe20008010065 */
[----:B------:R-:W-:Y:S01]  /*5970*/  FMNMX3.FTZ R2, R2, R51, R144, !PT ;  /* 0x0000003302027276 */ /* 0x000fe20007810090 */
[----:B------:R-:W-:Y:S01]  /*5980*/  STL [R1+0x50], R239 ;  /* 0x000050ef01007387 */ /* 0x000fe20000100800 */
[----:B------:R-:W-:-:S02]  /*5990*/  I2FP.F32.U32 R48, R25 ;  /* 0x0000001900307245 */ /* 0x000fc40000201000 */
[----:B------:R-:W-:Y:S01]  /*59a0*/  FSEL R93, R5, -INF , !P1 ;  /* 0xff800000055d7808 */ /* 0x000fe20004800000 */
[----:B------:R-:W-:Y:S01]  /*59b0*/  FFMA.FTZ R5, R12, UR5, R80 ;  /* 0x000000050c057c23 */ /* 0x000fe20008010050 */
[----:B------:R-:W-:Y:S01]  /*59c0*/  ISETP.GE.AND P1, PT, R19, R29, PT ;  /* 0x0000001d1300720c */ /* 0x000fe20003f26270 */
[----:B------:R-:W-:Y:S01]  /*59d0*/  FFMA.FTZ R3, R48, UR5, R73 ;  /* 0x0000000530037c23 */ /* 0x000fe20008010049 */
[----:B------:R-:W-:Y:S01]  /*59e0*/  FMNMX3.FTZ R2, R2, R131, R94, !PT ;  /* 0x0000008302027276 */ /* 0x000fe2000781005e */
[----:B------:R-:W-:Y:S01]  /*59f0*/  FFMA.FTZ R27, R48, UR5, R75 ;  /* 0x00000005301b7c23 */ /* 0x000fe2000801004b */
[----:B------:R-:W-:Y:S01]  /*5a00*/  FSEL R92, R4, -INF , !P1 ;  /* 0xff800000045c7808 */ /* 0x000fe20004800000 */
[----:B------:R-:W-:Y:S01]  /*5a10*/  FFMA.FTZ R4, R13, UR5, R119 ;  /* 0x000000050d047c23 */ /* 0x000fe20008010077 */
[----:B------:R-:W-:Y:S01]  /*5a20*/  ISETP.GE.AND P1, PT, R25, R29, PT ;  /* 0x0000001d1900720c */ /* 0x000fe20003f26270 */
[----:B------:R-:W-:Y:S01]  /*5a30*/  STL [R1+0x4c], R238 ;  /* 0x00004cee01007387 */ /* 0x000fe20000100800 */
[----:B------:R-:W-:-:S02]  /*5a40*/  FMNMX3.FTZ R2, R2, R95, R93, !PT ;  /* 0x0000005f02027276 */ /* 0x000fc4000781005d */
[----:B------:R-:W-:Y:S01]  /*5a50*/  FSEL R130, R3, -INF , !P1 ;  /* 0xff80000003827808 */ /* 0x000fe20004800000 */
[----:B------:R-:W-:Y:S01]  /*5a60*/  FFMA.FTZ R3, R12, UR5, R82 ;  /* 0x000000050c037c23 */ /* 0x000fe20008010052 */
[----:B------:R-:W-:Y:S01]  /*5a70*/  FMNMX3.FTZ R2, R2, R92, R147, !PT ;  /* 0x0000005c02027276 */ /* 0x000fe20007810093 */
[----:B------:R-:W-:Y:S01]  /*5a80*/  FFMA.FTZ R12, R47, UR5, R103 ;  /* 0x000000052f0c7c23 */ /* 0x000fe20008010067 */
[----:B------:R-:W-:Y:S01]  /*5a90*/  FSEL R53, R7, -INF , !P4 ;  /* 0xff80000007357808 */ /* 0x000fe20006000000 */
[----:B------:R-:W-:Y:S01]  /*5aa0*/  FFMA.FTZ R7, R24, UR5, R110 ;  /* 0x0000000518077c23 */ /* 0x000fe2000801006e */
[----:B------:R-:W-:Y:S01]  /*5ab0*/  FMNMX.FTZ R2, R130, R2, !PT ;  /* 0x0000000282027209 */ /* 0x000fe20007810000 */
[----:B------:R-:W-:Y:S01]  /*5ac0*/  STL [R1+0x48], R233 ;  /* 0x000048e901007387 */ /* 0x000fe20000100800 */
[-C--:B------:R-:W-:Y:S02]  /*5ad0*/  ISETP.GE.AND P4, PT, R10, R30.reuse, PT ;  /* 0x0000001e0a00720c */ /* 0x080fe40003f86270 */
[----:B------:R-:W-:Y:S01]  /*5ae0*/  FSEL R43, R5, -INF , !P5 ;  /* 0xff800000052b7808 */ /* 0x000fe20006800000 */
[----:B------:R-:W2:Y:S01]  /*5af0*/  SHFL.BFLY PT, R11, R2, 0x2, 0x1f ;  /* 0x0c401f00020b7f89 */ /* 0x000ea200000e0000 */
[C---:B------:R-:W-:Y:S01]  /*5b00*/  ISETP.GE.AND P1, PT, R0.reuse, R30, PT ;  /* 0x0000001e0000720c */ /* 0x040fe20003f26270 */
[----:B------:R-:W-:Y:S01]  /*5b10*/  FFMA.FTZ R5, R23, UR5, R115 ;  /* 0x0000000517057c23 */ /* 0x000fe20008010073 */
[CC--:B------:R-:W-:Y:S01]  /*5b20*/  ISETP.GE.AND P2, PT, R0.reuse, R31.reuse, PT ;  /* 0x0000001f0000720c */ /* 0x0c0fe20003f46270 */
[----:B------:R-:W-:Y:S01]  /*5b30*/  STL [R1+0x44], R232 ;  /* 0x000044e801007387 */ /* 0x000fe20000100800 */
[----:B------:R-:W-:Y:S01]  /*5b40*/  ISETP.GE.AND P5, PT, R0, R32, PT ;  /* 0x000000200000720c */ /* 0x000fe20003fa6270 */
[----:B------:R-:W-:Y:S01]  /*5b50*/  FFMA.FTZ R0, R13, UR5, R81 ;  /* 0x000000050d007c23 */ /* 0x000fe20008010051 */
[----:B------:R-:W-:Y:S01]  /*5b60*/  FSEL R52, R3, -INF , !P3 ;  /* 0xff80000003347808 */ /* 0x000fe20005800000 */
[----:B------:R-:W-:Y:S01]  /*5b70*/  FFMA.FTZ R3, R22, UR5, R114 ;  /* 0x0000000516037c23 */ /* 0x000fe20008010072 */
[----:B------:R-:W-:Y:S01]  /*5b80*/  FSEL R41, R4, -INF , !P4 ;  /* 0xff80000004297808 */ /* 0x000fe20006000000 */
[----:B------:R-:W-:Y:S01]  /*5b90*/  FFMA.FTZ R4, R35, UR5, R90 ;  /* 0x0000000523047c23 */ /* 0x000fe2000801005a */
[----:B------:R-:W-:Y:S01]  /*5ba0*/  ISETP.GE.AND P3, PT, R10, R31, PT ;  /* 0x0000001f0a00720c */ /* 0x000fe20003f66270 */
[----:B------:R-:W-:Y:S01]  /*5bb0*/  FFMA.FTZ R13, R13, UR5, R83 ;  /* 0x000000050d0d7c23 */ /* 0x000fe20008010053 */
[----:B------:R-:W-:Y:S01]  /*5bc0*/  FSEL R42, R6, -INF , !P6 ;  /* 0xff800000062a7808 */ /* 0x000fe20007000000 */
[----:B------:R-:W-:Y:S01]  /*5bd0*/  FFMA.FTZ R6, R34, UR5, R111 ;  /* 0x0000000522067c23 */ /* 0x000fe2000801006f */
[----:B------:R-:W-:Y:S01]  /*5be0*/  FSEL R57, R0, -INF , !P3 ;  /* 0xff80000000397808 */ /* 0x000fe20005800000 */
[----:B------:R-:W-:Y:S01]  /*5bf0*/  STL [R1+0x40], R230 ;  /* 0x000040e601007387 */ /* 0x000fe20000100800 */
[----:B------:R-:W-:-:S02]  /*5c00*/  ISETP.GE.AND P3, PT, R14, R30, PT ;  /* 0x0000001e0e00720c */ /* 0x000fc40003f66270 */
[----:B------:R-:W-:Y:S01]  /*5c10*/  FSEL R56, R4, -INF , !P1 ;  /* 0xff80000004387808 */ /* 0x000fe20004800000 */
[----:B------:R-:W-:Y:S01]  /*5c20*/  STL [R1+0x38], R165 ;  /* 0x000038a501007387 */ /* 0x000fe20000100800 */
[----:B------:R-:W-:Y:S01]  /*5c30*/  FSEL R40, R3, -INF , !P3 ;  /* 0xff80000003287808 */ /* 0x000fe20005800000 */
[----:B------:R-:W-:Y:S01]  /*5c40*/  FFMA.FTZ R3, R22, UR5, R96 ;  /* 0x0000000516037c23 */ /* 0x000fe20008010060 */
[----:B------:R-:W-:Y:S01]  /*5c50*/  FMNMX3.FTZ R0, R56, R72, R59, !PT ;  /* 0x0000004838007276 */ /* 0x000fe2000781003b */
[----:B------:R-:W-:Y:S01]  /*5c60*/  STL [R1+0x58], R29 ;  /* 0x0000581d01007387 */ /* 0x000fe20000100800 */
[-C--:B------:R-:W-:Y:S02]  /*5c70*/  ISETP.GE.AND P3, PT, R15, R30.reuse, PT ;  /* 0x0000001e0f00720c */ /* 0x080fe40003f66270 */
[----:B------:R-:W-:Y:S01]  /*5c80*/  ISETP.GE.AND P1, PT, R20, R30, PT ;  /* 0x0000001e1400720c */ /* 0x000fe20003f26270 */
[----:B------:R-:W-:Y:S01]  /*5c90*/  STL [R1+0x5c], R30 ;  /* 0x00005c1e01007387 */ /* 0x000fe20000100800 */
[----:B------:R-:W-:-:S02]  /*5ca0*/  FMNMX3.FTZ R0, R0, R54, R42, !PT ;  /* 0x0000003600007276 */ /* 0x000fc4000781002a */
[----:B------:R-:W-:Y:S02]  /*5cb0*/  FSEL R28, R5, -INF , !P3 ;  /* 0xff800000051c7808 */ /* 0x000fe40005800000 */
[-C--:B------:R-:W-:Y:S02]  /*5cc0*/  ISETP.GE.AND P3, PT, R21, R30.reuse, PT ;  /* 0x0000001e1500720c */ /* 0x080fe40003f66270 */
[----:B------:R-:W-:Y:S02]  /*5cd0*/  FSEL R75, R7, -INF , !P1 ;  /* 0xff800000074b7808 */ /* 0x000fe40004800000 */
[----:B--2---:R-:W-:Y:S01]  /*5ce0*/  FMNMX.FTZ R4, R2, R11, !PT ;  /* 0x0000000b02047209 */ /* 0x004fe20007810000 */
[----:B------:R-:W-:Y:S01]  /*5cf0*/  FFMA.FTZ R2, R22, UR5, R98 ;  /* 0x0000000516027c23 */ /* 0x000fe20008010062 */
[----:B------:R-:W-:Y:S01]  /*5d00*/  ISETP.GE.AND P1, PT, R16, R30, PT ;  /* 0x0000001e1000720c */ /* 0x000fe20003f26270 */
[----:B------:R-:W-:Y:S01]  /*5d10*/  FFMA.FTZ R11, R39, UR5, R122 ;  /* 0x00000005270b7c23 */ /* 0x000fe2000801007a */
[----:B------:R-:W-:Y:S01]  /*5d20*/  FMNMX3.FTZ R0, R0, R41, R40, !PT ;  /* 0x0000002900007276 */ /* 0x000fe20007810028 */
[----:B------:R-:W2:Y:S01]  /*5d30*/  SHFL.BFLY PT, R5, R4, 0x1, 0x1f ;  /* 0x0c201f0004057f89 */ /* 0x000ea200000e0000 */
[----:B------:R-:W-:Y:S01]  /*5d40*/  ISETP.GE.AND P4, PT, R10, R32, PT ;  /* 0x000000200a00720c */ /* 0x000fe20003f86270 */
[----:B------:R-:W-:Y:S01]  /*5d50*/  FFMA.FTZ R10, R36, UR5, R107 ;  /* 0x00000005240a7c23 */ /* 0x000fe2000801006b */
[----:B------:R-:W-:-:S02]  /*5d60*/  FSEL R79, R6, -INF , !P3 ;  /* 0xff800000064f7808 */ /* 0x000fc40005800000 */
[-C--:B------:R-:W-:Y:S02]  /*5d70*/  ISETP.GE.AND P3, PT, R17, R30.reuse, PT ;  /* 0x0000001e1100720c */ /* 0x080fe40003f66270 */
[----:B------:R-:W-:Y:S01]  /*5d80*/  FSEL R80, R9, -INF , !P1 ;  /* 0xff80000009507808 */ /* 0x000fe20004800000 */
[----:B------:R-:W-:Y:S01]  /*5d90*/  FFMA.FTZ R9, R47, UR5, R67 ;  /* 0x000000052f097c23 */ /* 0x000fe20008010043 */
[----:B------:R-:W-:Y:S02]  /*5da0*/  ISETP.GE.AND P1, PT, R18, R30, PT ;  /* 0x0000001e1200720c */ /* 0x000fe40003f26270 */
[----:B------:R-:W-:Y:S02]  /*5db0*/  FMNMX3.FTZ R0, R0, R28, R75, !PT ;  /* 0x0000001c00007276 */ /* 0x000fe4000781004b */
[----:B------:R-:W-:Y:S02]  /*5dc0*/  FSEL R82, R10, -INF , !P3 ;  /* 0xff8000000a527808 */ /* 0x000fe40005800000 */
[----:B------:R-:W-:-:S02]  /*5dd0*/  ISETP.GE.AND P3, PT, R19, R30, PT ;  /* 0x0000001e1300720c */ /* 0x000fc40003f66270 */
[----:B------:R-:W-:Y:S01]  /*5de0*/  FSEL R81, R8, -INF , !P1 ;  /* 0xff80000008517808 */ /* 0x000fe20004800000 */
[----:B------:R-:W-:Y:S01]  /*5df0*/  FFMA.FTZ R8, R48, UR5, R123 ;  /* 0x0000000530087c23 */ /* 0x000fe2000801007b */
[----:B------:R-:W-:Y:S02]  /*5e00*/  FMNMX3.FTZ R0, R0, R79, R80, !PT ;  /* 0x0000004f00007276 */ /* 0x000fe40007810050 */
[----:B------:R-:W-:Y:S02]  /*5e10*/  ISETP.GE.AND P1, PT, R25, R30, PT ;  /* 0x0000001e1900720c */ /* 0x000fe40003f26270 */
[----:B------:R-:W-:Y:S02]  /*5e20*/  FSEL R83, R12, -INF , !P3 ;  /* 0xff8000000c537808 */ /* 0x000fe40005800000 */
[----:B------:R-:W-:Y:S02]  /*5e30*/  FMNMX3.FTZ R0, R0, R82, R81, !PT ;  /* 0x0000005200007276 */ /* 0x000fe40007810051 */
[----:B------:R-:W-:-:S02]  /*5e40*/  FSEL R145, R27, -INF , !P1 ;  /* 0xff8000001b917808 */ /* 0x000fc40004800000 */
[----:B------:R-:W-:Y:S02]  /*5e50*/  FMNMX3.FTZ R0, R0, R83, R158, !PT ;  /* 0x0000005300007276 */ /* 0x000fe4000781009e */
[CC--:B------:R-:W-:Y:S02]  /*5e60*/  ISETP.GE.AND P3, PT, R14.reuse, R31.reuse, PT ;  /* 0x0000001f0e00720c */ /* 0x0c0fe40003f66270 */
[----:B------:R-:W-:Y:S01]  /*5e70*/  FMNMX.FTZ R6, R145, R0, !PT ;  /* 0x0000000091067209 */ /* 0x000fe20007810000 */
[----:B------:R-:W-:Y:S01]  /*5e80*/  FFMA.FTZ R0, R23, UR5, R97 ;  /* 0x0000000517007c23 */ /* 0x000fe20008010061 */
[----:B------:R-:W-:Y:S02]  /*5e90*/  FSEL R63, R13, -INF , !P4 ;  /* 0xff8000000d3f7808 */ /* 0x000fe40006000000 */
[----:B------:R-:W-:Y:S01]  /*5ea0*/  ISETP.GE.AND P1, PT, R15, R31, PT ;  /* 0x0000001f0f00720c */ /* 0x000fe20003f26270 */
[----:B------:R-:W3:Y:S01]  /*5eb0*/  SHFL.BFLY PT, R7, R6, 0x2, 0x1f ;  /* 0x0c401f0006077f89 */ /* 0x000ee200000e0000 */
[----:B------:R-:W-:-:S02]  /*5ec0*/  ISETP.GE.AND P4, PT, R14, R32, PT ;  /* 0x000000200e00720c */ /* 0x000fc40003f86270 */
[----:B------:R-:W-:Y:S01]  /*5ed0*/  FSEL R14, R3, -INF , !P3 ;  /* 0xff800000030e7808 */ /* 0x000fe20005800000 */
[----:B------:R-:W-:Y:S01]  /*5ee0*/  FFMA.FTZ R3, R24, UR5, R86 ;  /* 0x0000000518037c23 */ /* 0x000fe20008010056 */
[-C--:B------:R-:W-:Y:S02]  /*5ef0*/  ISETP.GE.AND P3, PT, R15, R32.reuse, PT ;  /* 0x000000200f00720c */ /* 0x080fe40003f66270 */
[----:B------:R-:W-:Y:S01]  /*5f00*/  FSEL R15, R0, -INF , !P1 ;  /* 0xff800000000f7808 */ /* 0x000fe20004800000 */
[----:B------:R-:W-:Y:S01]  /*5f10*/  FFMA.FTZ R0, R23, UR5, R99 ;  /* 0x0000000517007c23 */ /* 0x000fe20008010063 */
[----:B--2---:R-:W-:Y:S01]  /*5f20*/  FMNMX.FTZ R168, R4, R5, !PT ;  /* 0x0000000504a87209 */ /* 0x004fe20007810000 */
[----:B------:R-:W-:Y:S01]  /*5f30*/  FFMA.FTZ R5, R34, UR5, R85 ;  /* 0x0000000522057c23 */ /* 0x000fe20008010055 */
[----:B------:R-:W-:Y:S01]  /*5f40*/  FSEL R22, R2, -INF , !P4 ;  /* 0xff80000002167808 */ /* 0x000fe20006000000 */
[----:B------:R-:W-:Y:S01]  /*5f50*/  FFMA.FTZ R2, R24, UR5, R84 ;  /* 0x0000000518027c23 */ /* 0x000fe20008010054 */
[C---:B------:R-:W-:Y:S01]  /*5f60*/  ISETP.GE.AND P4, PT, R20.reuse, R31, PT ;  /* 0x0000001f1400720c */ /* 0x040fe20003f86270 */
[----:B------:R-:W-:Y:S01]  /*5f70*/  STL [R1+0x60], R168 ;  /* 0x000060a801007387 */ /* 0x000fe20000100800 */
[----:B------:R-:W-:-:S02]  /*5f80*/  ISETP.GE.AND P1, PT, R20, R32, PT ;  /* 0x000000201400720c */ /* 0x000fc40003f26270 */
[----:B------:R-:W-:Y:S01]  /*5f90*/  FSEL R20, R0, -INF , !P3 ;  /* 0xff80000000147808 */ /* 0x000fe20005800000 */
[C---:B-1----:R-:W-:Y:S01]  /*5fa0*/  FMUL.FTZ R0, R168.reuse, UR4 ;  /* 0x00000004a8007c20 */ /* 0x042fe20008410000 */
[----:B------:R-:W-:Y:S01]  /*5fb0*/  FSETP.NEU.FTZ.AND P3, PT, R168, -INF , PT ;  /* 0xff800000a800780b */ /* 0x000fe20003f7d000 */
[----:B------:R-:W-:Y:S01]  /*5fc0*/  STL [R1+0x64], R31 ;  /* 0x0000641f01007387 */ /* 0x000fe20000100800 */
[----:B------:R-:W-:Y:S01]  /*5fd0*/  FSEL R160, R2, -INF , !P4 ;  /* 0xff80000002a07808 */ /* 0x000fe20006000000 */
[----:B------:R-:W-:Y:S01]  /*5fe0*/  FFMA.FTZ R2, R33, UR5, R68 ;  /* 0x0000000521027c23 */ /* 0x000fe20008010044 */
[----:B------:R-:W-:Y:S02]  /*5ff0*/  FSEL R4, R0, RZ, P3 ;  /* 0x000000ff00047208 */ /* 0x000fe40001800000 */
[-C--:B------:R-:W-:Y:S02]  /*6000*/  ISETP.GE.AND P4, PT, R21, R31.reuse, PT ;  /* 0x0000001f1500720c */ /* 0x080fe40003f86270 */
[----:B------:R-:W-:Y:S01]  /*6010*/  FSEL R161, R3, -INF , !P1 ;  /* 0xff80000003a17808 */ /* 0x000fe20004800000 */
[----:B------:R-:W-:Y:S01]  /*6020*/  FFMA.FTZ R3, R35, UR5, R76 ;  /* 0x0000000523037c23 */ /* 0x000fe2000801004c */
[----:B------:R-:W-:Y:S01]  /*6030*/  FSEL R77, R5, -INF , !P4 ;  /* 0xff800000054d7808 */ /* 0x000fe20006000000 */
[----:B------:R-:W-:Y:S01]  /*6040*/  FFMA.FTZ R0, R38, UR4, -R4 ;  /* 0x0000000426007c23 */ /* 0x000fe20008010804 */
[----:B------:R-:W-:Y:S01]  /*6050*/  ISETP.GE.AND P4, PT, R16, R31, PT ;  /* 0x0000001f1000720c */ /* 0x000fe20003f86270 */
[----:B------:R-:W-:Y:S01]  /*6060*/  FFMA.FTZ R5, R47, UR5, R65 ;  /* 0x000000052f057c23 */ /* 0x000fe20008010041 */
[----:B------:R-:W-:Y:S01]  /*6070*/  FSEL R13, R3, -INF , !P2 ;  /* 0xff800000030d7808 */ /* 0x000fe20005000000 */
[----:B------:R1:W-:Y:S01]  /*6080*/  MUFU.EX2 R200, R0 ;  /* 0x0000000000c87308 */ /* 0x0003e20000000800 */
[----:B------:R-:W-:Y:S01]  /*6090*/  FSEL R73, R2, -INF , !P4 ;  /* 0xff80000002497808 */ /* 0x000fe20006000000 */
[----:B------:R-:W-:Y:S01]  /*60a0*/  FFMA.FTZ R3, R36, UR5, R69 ;  /* 0x0000000524037c23 */ /* 0x000fe20008010045 */
[----:B------:R-:W-:-:S02]  /*60b0*/  FMNMX3.FTZ R2, R13, R74, R60, !PT ;  /* 0x0000004a0d027276 */ /* 0x000fc4000781003c */
[----:B---3--:R-:W-:Y:S01]  /*60c0*/  FMNMX.FTZ R7, R6, R7, !PT ;  /* 0x0000000706077209 */ /* 0x008fe20007810000 */
[----:B------:R-:W-:Y:S01]  /*60d0*/  FFMA.FTZ R6, R37, UR5, R64 ;  /* 0x0000000525067c23 */ /* 0x000fe20008010040 */
[-C--:B------:R-:W-:Y:S02]  /*60e0*/  ISETP.GE.AND P4, PT, R17, R31.reuse, PT ;  /* 0x0000001f1100720c */ /* 0x080fe40003f86270 */
[-C--:B------:R-:W-:Y:S01]  /*60f0*/  ISETP.GE.AND P2, PT, R18, R31.reuse, PT ;  /* 0x0000001f1200720c */ /* 0x080fe20003f46270 */
[----:B------:R-:W2:Y:S01]  /*6100*/  SHFL.BFLY PT, R167, R7, 0x1, 0x1f ;  /* 0x0c201f0007a77f89 */ /* 0x000ea200000e0000 */
[----:B------:R-:W-:Y:S01]  /*6110*/  FSEL R68, R3, -INF , !P4 ;  /* 0xff80000003447808 */ /* 0x000fe20006000000 */
[----:B------:R-:W-:Y:S01]  /*6120*/  FFMA.FTZ R3, R48, UR5, R121 ;  /* 0x0000000530037c23 */ /* 0x000fe20008010079 */
[-C--:B------:R-:W-:Y:S02]  /*6130*/  ISETP.GE.AND P4, PT, R19, R31.reuse, PT ;  /* 0x0000001f1300720c */ /* 0x080fe40003f86270 */
[----:B------:R-:W-:Y:S01]  /*6140*/  FSEL R76, R6, -INF , !P2 ;  /* 0xff800000064c7808 */ /* 0x000fe20005000000 */
[----:B------:R-:W-:Y:S01]  /*6150*/  FFMA.FTZ R6, R35, UR5, R78 ;  /* 0x0000000523067c23 */ /* 0x000fe2000801004e */
[----:B-1----:R-:W-:Y:S01]  /*6160*/  FFMA.FTZ R0, R58, UR4, -R4 ;  /* 0x000000043a007c23 */ /* 0x002fe20008010804 */
[----:B------:R-:W-:-:S02]  /*6170*/  ISETP.GE.AND P2, PT, R25, R31, PT ;  /* 0x0000001f1900720c */ /* 0x000fc40003f46270 */
[----:B------:R-:W-:Y:S01]  /*6180*/  FSEL R128, R5, -INF , !P4 ;  /* 0xff80000005807808 */ /* 0x000fe20006000000 */
[----:B------:R1:W3:Y:S01]  /*6190*/  MUFU.EX2 R199, R0 ;  /* 0x0000000000c77308 */ /* 0x0002e20000000800 */
[----:B------:R-:W-:Y:S01]  /*61a0*/  FSEL R129, R3, -INF , !P2 ;  /* 0xff80000003817808 */ /* 0x000fe20005000000 */
[----:B------:R-:W-:Y:S01]  /*61b0*/  FFMA.FTZ R3, R34, UR5, R87 ;  /* 0x0000000522037c23 */ /* 0x000fe20008010057 */
[----:B------:R-:W-:Y:S01]  /*61c0*/  FSEL R12, R6, -INF , !P5 ;  /* 0xff800000060c7808 */ /* 0x000fe20006800000 */
[----:B------:R-:W-:Y:S01]  /*61d0*/  FFMA.FTZ R6, R37, UR5, R66 ;  /* 0x0000000525067c23 */ /* 0x000fe20008010042 */
[-C--:B------:R-:W-:Y:S02]  /*61e0*/  ISETP.GE.AND P3, PT, R21, R32.reuse, PT ;  /* 0x000000201500720c */ /* 0x080fe40003f66270 */
[----:B------:R-:W-:Y:S02]  /*61f0*/  ISETP.GE.AND P4, PT, R16, R32, PT ;  /* 0x000000201000720c */ /* 0x000fe40003f86270 */
[----:B------:R-:W-:-:S02]  /*6200*/  FSEL R69, R3, -INF , !P3 ;  /* 0xff80000003457808 */ /* 0x000fc40005800000 */
[-C--:B------:R-:W-:Y:S02]  /*6210*/  ISETP.GE.AND P2, PT, R17, R32.reuse, PT ;  /* 0x000000201100720c */ /* 0x080fe40003f46270 */
[----:B--2---:R-:W-:Y:S01]  /*6220*/  FMNMX.FTZ R167, R7, R167, !PT ;  /* 0x000000a707a77209 */ /* 0x004fe20007810000 */
[----:B------:R-:W-:Y:S01]  /*6230*/  FFMA.FTZ R7, R36, UR5, R71 ;  /* 0x0000000524077c23 */ /* 0x000fe20008010047 */
[-C--:B------:R-:W-:Y:S02]  /*6240*/  ISETP.GE.AND P3, PT, R18, R32.reuse, PT ;  /* 0x000000201200720c */ /* 0x080fe40003f66270 */
[----:B-1----:R-:W-:Y:S01]  /*6250*/  FMNMX3.FTZ R0, R2, R55, R43, !PT ;  /* 0x0000003702007276 */ /* 0x002fe2000781002b */
[----:B------:R-:W-:Y:S01]  /*6260*/  FFMA.FTZ R2, R49, UR4, -R4 ;  /* 0x0000000431027c23 */ /* 0x000fe20008010804 */
[----:B------:R-:W-:Y:S01]  /*6270*/  FMUL.FTZ R3, R167, UR4 ;  /* 0x00000004a7037c20 */ /* 0x000fe20008410000 */
[-C--:B------:R-:W-:Y:S02]  /*6280*/  ISETP.GE.AND P1, PT, R26, R32.reuse, PT ;  /* 0x000000201a00720c */ /* 0x080fe40003f26270 */
[----:B------:R-:W-:Y:S01]  /*6290*/  FMNMX3.FTZ R0, R0, R57, R14, !PT ;  /* 0x0000003900007276 */ /* 0x000fe2000781000e */
[----:B------:R1:W-:Y:S01]  /*62a0*/  MUFU.EX2 R195, R2 ;  /* 0x0000000200c37308 */ /* 0x0003e20000000800 */
[----:B------:R-:W-:-:S02]  /*62b0*/  ISETP.GE.AND P5, PT, R19, R32, PT ;  /* 0x000000201300720c */ /* 0x000fc40003fa6270 */
[----:B------:R-:W-:Y:S02]  /*62c0*/  FMNMX3.FTZ R0, R0, R15, R160, !PT ;  /* 0x0000000f00007276 */ /* 0x000fe400078100a0 */
[----:B------:R-:W-:Y:S02]  /*62d0*/  FSEL R7, R7, -INF , !P2 ;  /* 0xff80000007077808 */ /* 0x000fe40005000000 */
[----:B------:R-:W-:Y:S02]  /*62e0*/  FMNMX3.FTZ R0, R0, R77, R73, !PT ;  /* 0x0000004d00007276 */ /* 0x000fe40007810049 */
[----:B------:R-:W-:Y:S02]  /*62f0*/  FSEL R169, R6, -INF , !P3 ;  /* 0xff80000006a97808 */ /* 0x000fe40005800000 */
[----:B------:R-:W-:Y:S02]  /*6300*/  FMNMX3.FTZ R0, R0, R68, R76, !PT ;  /* 0x0000004400007276 */ /* 0x000fe4000781004c */
[----:B------:R-:W-:-:S02]  /*6310*/  FSEL R180, R11, -INF , !P1 ;  /* 0xff8000000bb47808 */ /* 0x000fc40004800000 */
[----:B------:R-:W-:Y:S01]  /*6320*/  FMNMX3.FTZ R0, R0, R128, R159, !PT ;  /* 0x0000008000007276 */ /* 0x000fe2000781009f */
[--C-:B-1----:R-:W-:Y:S01]  /*6330*/  FFMA.FTZ R2, R45, UR4, -R4.reuse ;  /* 0x000000042d027c23 */ /* 0x102fe20008010804 */
[----:B------:R-:W-:Y:S02]  /*6340*/  FSEL R146, R9, -INF , !P5 ;  /* 0xff80000009927808 */ /* 0x000fe40006800000 */
[----:B------:R-:W-:Y:S01]  /*6350*/  FMNMX.FTZ R5, R129, R0, !PT ;  /* 0x0000000081057209 */ /* 0x000fe20007810000 */
[--C-:B------:R-:W-:Y:S01]  /*6360*/  FFMA.FTZ R0, R46, UR4, -R4.reuse ;  /* 0x000000042e007c23 */ /* 0x100fe20008010804 */
[----:B------:R1:W2:Y:S01]  /*6370*/  MUFU.EX2 R201, R2 ;  /* 0x0000000200c97308 */ /* 0x0002a20000000800 */
[----:B---3--:R-:W-:Y:S02]  /*6380*/  F2FP.BF16.F32.PACK_AB R24, R199, R200 ;  /* 0x000000c8c718723e */ /* 0x008fe400000010ff */
[----:B------:R-:W3:Y:S05]  /*6390*/  SHFL.BFLY PT, R10, R5, 0x2, 0x1f ;  /* 0x0c401f00050a7f89 */ /* 0x000eea00000e0000 */
[----:B------:R4:W-:Y:S01]  /*63a0*/  MUFU.EX2 R239, R0 ;  /* 0x0000000000ef7308 */ /* 0x0009e20000000800 */
[----:B-1----:R-:W-:Y:S01]  /*63b0*/  FFMA.FTZ R2, R44, UR4, -R4 ;  /* 0x000000042c027c23 */ /* 0x002fe20008010804 */
[----:B--2---:R-:W-:-:S06]  /*63c0*/  F2FP.BF16.F32.PACK_AB R26, R201, R195 ;  /* 0x000000c3c91a723e */ /* 0x004fcc00000010ff */
[----:B------:R1:W2:Y:S01]  /*63d0*/  MUFU.EX2 R170, R2 ;  /* 0x0000000200aa7308 */ /* 0x0002a20000000800 */
[----:B----4-:R-:W-:Y:S01]  /*63e0*/  FFMA.FTZ R0, R50, UR4, -R4 ;  /* 0x0000000432007c23 */ /* 0x010fe20008010804 */
[----:B---3--:R-:W-:-:S06]  /*63f0*/  FMNMX.FTZ R5, R5, R10, !PT ;  /* 0x0000000a05057209 */ /* 0x008fcc0007810000 */
[----:B------:R3:W-:Y:S01]  /*6400*/  MUFU.EX2 R30, R0 ;  /* 0x00000000001e7308 */ /* 0x0007e20000000800 */
[----:B------:R-:W4:Y:S01]  /*6410*/  SHFL.BFLY PT, R166, R5, 0x1, 0x1f ;  /* 0x0c201f0005a67f89 */ /* 0x000f2200000e0000 */
[----:B-1----:R-:W-:Y:S01]  /*6420*/  FFMA.FTZ R2, R33, UR5, R70 ;  /* 0x0000000521027c23 */ /* 0x002fe20008010046 */
[----:B--2---:R-:W-:-:S04]  /*6430*/  F2FP.BF16.F32.PACK_AB R16, R239, R170 ;  /* 0x000000aaef10723e */ /* 0x004fc800000010ff */
[----:B------:R-:W-:Y:S01]  /*6440*/  FSEL R70, R2, -INF , !P4 ;  /* 0xff80000002467808 */ /* 0x000fe20006000000 */
[----:B------:R-:W-:Y:S01]  /*6450*/  FFMA.FTZ R2, R51, UR4, -R4 ;  /* 0x0000000433027c23 */ /* 0x000fe20008010804 */
[----:B------:R-:W-:Y:S02]  /*6460*/  FSETP.NEU.FTZ.AND P4, PT, R167, -INF , PT ;  /* 0xff800000a700780b */ /* 0x000fe40003f9d000 */
[----:B---3--:R-:W-:Y:S01]  /*6470*/  FMNMX3.FTZ R0, R12, R62, R61, !PT ;  /* 0x0000003e0c007276 */ /* 0x008fe2000781003d */
[----:B------:R1:W2:Y:S01]  /*6480*/  MUFU.EX2 R196, R2 ;  /* 0x0000000200c47308 */ /* 0x0002a20000000800 */
[----:B------:R-:W-:Y:S02]  /*6490*/  FSEL R3, R3, RZ, P4 ;  /* 0x000000ff03037208 */ /* 0x000fe40002000000 */
[----:B------:R-:W-:Y:S02]  /*64a0*/  FMNMX3.FTZ R0, R0, R53, R52, !PT ;  /* 0x0000003500007276 */ /* 0x000fe40007810034 */
[----:B------:R-:W-:-:S02]  /*64b0*/  ISETP.GE.AND P4, PT, R25, R32, PT ;  /* 0x000000201900720c */ /* 0x000fc40003f86270 */
[----:B------:R-:W-:Y:S02]  /*64c0*/  FMNMX3.FTZ R0, R0, R63, R22, !PT ;  /* 0x0000003f00007276 */ /* 0x000fe40007810016 */
[----:B------:R-:W-:Y:S02]  /*64d0*/  FSEL R157, R8, -INF , !P4 ;  /* 0xff800000089d7808 */ /* 0x000fe40006000000 */
[----:B------:R-:W-:Y:S02]  /*64e0*/  FMNMX3.FTZ R0, R0, R20, R161, !PT ;  /* 0x0000001400007276 */ /* 0x000fe400078100a1 */
[----:B----4-:R-:W-:Y:S02]  /*64f0*/  FMNMX.FTZ R166, R5, R166, !PT ;  /* 0x000000a605a67209 */ /* 0x010fe40007810000 */
[----:B------:R-:W-:Y:S01]  /*6500*/  FMNMX3.FTZ R164, R0, R69, R70, !PT ;  /* 0x0000004500a47276 */ /* 0x000fe20007810046 */
[--C-:B------:R-:W-:Y:S01]  /*6510*/  FFMA.FTZ R0, R72, UR4, -R3.reuse ;  /* 0x0000000448007c23 */ /* 0x100fe20008010803 */
[----:B-1----:R-:W-:Y:S01]  /*6520*/  FFMA.FTZ R2, R56, UR4, -R3 ;  /* 0x0000000438027c23 */ /* 0x002fe20008010803 */
[----:B------:R-:W-:-:S02]  /*6530*/  FSETP.NEU.FTZ.AND P1, PT, R166, -INF , PT ;  /* 0xff800000a600780b */ /* 0x000fc40003f3d000 */
[----:B------:R-:W-:Y:S01]  /*6540*/  FMNMX3.FTZ R164, R164, R7, R169, !PT ;  /* 0x00000007a4a47276 */ /* 0x000fe200078100a9 */
[----:B------:R1:W-:Y:S01]  /*6550*/  MUFU.EX2 R238, R0 ;  /* 0x0000000000ee7308 */ /* 0x0003e20000000800 */
[----:B--2---:R-:W-:Y:S02]  /*6560*/  F2FP.BF16.F32.PACK_AB R18, R196, R30 ;  /* 0x0000001ec412723e */ /* 0x004fe400000010ff */
[----:B------:R-:W-:-:S04]  /*6570*/  FMNMX3.FTZ R164, R164, R146, R180, !PT ;  /* 0x00000092a4a47276 */ /* 0x000fc800078100b4 */
[----:B------:R-:W-:Y:S01]  /*6580*/  FMNMX.FTZ R164, R157, R164, !PT ;  /* 0x000000a49da47209 */ /* 0x000fe20007810000 */
[----:B------:R2:W3:Y:S04]  /*6590*/  MUFU.EX2 R233, R2 ;  /* 0x0000000200e97308 */ /* 0x0004e80000000800 */
[----:B------:R-:W4:Y:S01]  /*65a0*/  SHFL.BFLY PT, R6, R164, 0x2, 0x1f ;  /* 0x0c401f00a4067f89 */ /* 0x000f2200000e0000 */
[----:B-1----:R-:W-:-:S04]  /*65b0*/  FFMA.FTZ R0, R59, UR4, -R3 ;  /* 0x000000043b007c23 */ /* 0x002fc80008010803 */
[----:B------:R1:W-:Y:S01]  /*65c0*/  MUFU.EX2 R181, R0 ;  /* 0x0000000000b57308 */ /* 0x0003e20000000800 */
[----:B--2---:R-:W-:Y:S01]  /*65d0*/  FMUL.FTZ R2, R166, UR4 ;  /* 0x00000004a6027c20 */ /* 0x004fe20008410000 */
[----:B---3--:R-:W-:-:S04]  /*65e0*/  F2FP.BF16.F32.PACK_AB R25, R238, R233 ;  /* 0x000000e9ee19723e */ /* 0x008fc800000010ff */
[----:B------:R-:W-:Y:S02]  /*65f0*/  FSEL R2, R2, RZ, P1 ;  /* 0x000000ff02027208 */ /* 0x000fe40000800000 */
[----:B----4-:R-:W-:-:S03]  /*6600*/  FMNMX.FTZ R164, R164, R6, !PT ;  /* 0x00000006a4a47209 */ /* 0x010fc60007810000 */
[----:B------:R-:W-:Y:S01]  /*6610*/  FFMA.FTZ R6, R14, UR4, -R2 ;  /* 0x000000040e067c23 */ /* 0x000fe20008010802 */
[--C-:B-1----:R-:W-:Y:S01]  /*6620*/  FFMA.FTZ R0, R54, UR4, -R3.reuse ;  /* 0x0000000436007c23 */ /* 0x102fe20008010803 */
[----:B------:R-:W1:Y:S03]  /*6630*/  SHFL.BFLY PT, R5, R164, 0x1, 0x1f ;  /* 0x0c201f00a4057f89 */ /* 0x000e6600000e0000 */
[----:B------:R2:W3:Y:S08]  /*6640*/  MUFU.EX2 R171, R0 ;  /* 0x0000000000ab7308 */ /* 0x0004f00000000800 */
[----:B------:R-:W-:Y:S01]  /*6650*/  MUFU.EX2 R31, R6 ;  /* 0x00000006001f7308 */ /* 0x000fe20000000800 */
[----:B--2---:R-:W-:Y:S01]  /*6660*/  FFMA.FTZ R0, R42, UR4, -R3 ;  /* 0x000000042a007c23 */ /* 0x004fe20008010803 */
[----:B---3--:R-:W-:-:S06]  /*6670*/  F2FP.BF16.F32.PACK_AB R27, R171, R181 ;  /* 0x000000b5ab1b723e */ /* 0x008fcc00000010ff */
[----:B------:R2:W-:Y:S01]  /*6680*/  MUFU.EX2 R163, R0 ;  /* 0x0000000000a37308 */ /* 0x0005e20000000800 */
[----:B-1----:R-:W-:-:S04]  /*6690*/  FMNMX.FTZ R164, R164, R5, !PT ;  /* 0x00000005a4a47209 */ /* 0x002fc80007810000 */
[C---:B------:R-:W-:Y:S01]  /*66a0*/  FSETP.NEU.FTZ.AND P1, PT, R164.reuse, -INF , PT ;  /* 0xff800000a400780b */ /* 0x040fe20003f3d000 */
[----:B------:R-:W-:Y:S01]  /*66b0*/  FMUL.FTZ R5, R164, UR4 ;  /* 0x00000004a4057c20 */ /* 0x000fe20008410000 */
[----:B--2---:R-:W-:-:S04]  /*66c0*/  FFMA.FTZ R0, R41, UR4, -R3 ;  /* 0x0000000429007c23 */ /* 0x004fc80008010803 */
        /* <DEDUP_REMOVED lines=18> */
[----:B------:R1:W3:Y:S02]  /*67f0*/  MUFU.EX2 R183, R0 ;  /* 0x0000000000b77308 */ /* 0x0002e40000000800 */
[----:B-1----:R-:W-:-:S04]  /*6800*/  LOP3.LUT R0, R154, 0x200, R172, 0xf8, !PT ;  /* 0x000002009a007812 */ /* 0x002fc800078ef8ac */
[----:B------:R-:W-:Y:S02]  /*6810*/  LEA R35, R0, UR6, 0x1 ;  /* 0x0000000600237c11 */ /* 0x000fe4000f8e08ff */
[----:B------:R-:W-:Y:S01]  /*6820*/  FSEL R0, R5, RZ, P1 ;  /* 0x000000ff05007208 */ /* 0x000fe20000800000 */
[----:B------:R-:W-:Y:S01]  /*6830*/  FFMA.FTZ R5, R15, UR4, -R2 ;  /* 0x000000040f057c23 */ /* 0x000fe20008010802 */
[----:B------:R-:W-:Y:S01]  /*6840*/  IADD3 R33, PT, PT, R156, R35, RZ ;  /* 0x000000239c217210 */ /* 0x000fe20007ffe0ff */
[----:B------:R-:W-:Y:S01]  /*6850*/  LDSM.16.MT88.4 R100, [R35+0xe000] ;  /* 0x00e000002364783b */ /* 0x000fe20000004200 */
[----:B------:R-:W-:Y:S01]  /*6860*/  IADD3 R28, PT, PT, R35, 0xc040, RZ ;  /* 0x0000c040231c7810 */ /* 0x000fe20007ffe0ff */
[----:B------:R1:W4:Y:S01]  /*6870*/  MUFU.EX2 R193, R5 ;  /* 0x0000000500c17308 */ /* 0x0003220000000800 */
[----:B------:R-:W-:Y:S01]  /*6880*/  FFMA.FTZ R6, R20, UR4, -R0 ;  /* 0x0000000414067c23 */ /* 0x000fe20008010800 */
[----:B------:R-:W4:Y:S01]  /*6890*/  LDSM.16.MT88.4 R8, [R33+0xc000] ;  /* 0x00c000002108783b */ /* 0x000f220000004200 */
[----:B--2---:R-:W-:-:S03]  /*68a0*/  F2FP.BF16.F32.PACK_AB R20, R203, R202 ;  /* 0x000000cacb14723e */ /* 0x004fc600000010ff */
[----:B------:R-:W2:Y:S02]  /*68b0*/  LDSM.16.MT88.4 R36, [R33+0xc800] ;  /* 0x00c800002124783b */ /* 0x000ea40000004200 */
[----:B------:R-:W-:Y:S02]  /*68c0*/  MUFU.EX2 R192, R6 ;  /* 0x0000000600c07308 */ /* 0x000fe40000000800 */
[----:B------:R-:W2:Y:S04]  /*68d0*/  LDSM.16.MT88.4 R40, [R33+0xe000] ;  /* 0x00e000002128783b */ /* 0x000ea80000004200 */
[----:B------:R-:W-:Y:S01]  /*68e0*/  LDSM.16.MT88.4 R112, [R35+0xc000] ;  /* 0x00c000002370783b */ /* 0x000fe20000004200 */
[----:B-1----:R-:W-:Y:S01]  /*68f0*/  FFMA.FTZ R5, R12, UR4, -R0 ;  /* 0x000000040c057c23 */ /* 0x002fe20008010800 */
[----:B---3--:R-:W-:-:S02]  /*6900*/  F2FP.BF16.F32.PACK_AB R12, R183, R162 ;  /* 0x000000a2b70c723e */ /* 0x008fc400000010ff */
[----:B------:R-:W-:Y:S01]  /*6910*/  LDSM.16.MT88.4 R108, [R35+0xc800] ;  /* 0x00c80000236c783b */ /* 0x000fe20000004200 */
[----:B----4-:R-:W-:Y:S01]  /*6920*/  F2FP.BF16.F32.PACK_AB R14, R193, R31 ;  /* 0x0000001fc10e723e */ /* 0x010fe200000010ff */
[----:B------:R1:W-:Y:S02]  /*6930*/  MUFU.EX2 R234, R5 ;  /* 0x0000000500ea7308 */ /* 0x0003e40000000800 */
[----:B-1----:R-:W-:-:S06]  /*6940*/  FFMA.FTZ R5, R62, UR4, -R0 ;  /* 0x000000043e057c23 */ /* 0x002fcc0008010800 */
[----:B------:R1:W3:Y:S01]  /*6950*/  MUFU.EX2 R165, R5 ;  /* 0x0000000500a57308 */ /* 0x0002e20000000800 */
[C---:B------:R-:W-:Y:S08]  /*6960*/  HMMA.16816.F32.BF16 R48, R24.reuse, R8, RZ ;  /* 0x000000081830723c */ /* 0x040ff000000418ff */
[----:B------:R-:W-:Y:S01]  /*6970*/  HMMA.16816.F32.BF16 R56, R24, R10, RZ ;  /* 0x0000000a1838723c */ /* 0x000fe200000418ff */
[----:B-1----:R-:W-:Y:S01]  /*6980*/  FFMA.FTZ R5, R61, UR4, -R0 ;  /* 0x000000043d057c23 */ /* 0x002fe20008010800 */
[----:B---3--:R-:W-:-:S03]  /*6990*/  F2FP.BF16.F32.PACK_AB R21, R165, R234 ;  /* 0x000000eaa515723e */ /* 0x008fc600000010ff */
[----:B------:R1:W-:Y:S07]  /*69a0*/  MUFU.EX2 R232, R5 ;  /* 0x0000000500e87308 */ /* 0x0003ee0000000800 */
[C---:B--2---:R-:W-:Y:S08]  /*69b0*/  HMMA.16816.F32.BF16 R140, R16.reuse, R36, R48 ;  /* 0x00000024108c723c */ /* 0x044ff00000041830 */
[----:B------:R-:W-:Y:S01]  /*69c0*/  HMMA.16816.F32.BF16 R104, R16, R38, R56 ;  /* 0x000000261068723c */ /* 0x000fe20000041838 */
[----:B-1----:R-:W-:-:S04]  /*69d0*/  FFMA.FTZ R5, R53, UR4, -R0 ;  /* 0x0000000435057c23 */ /* 0x002fc80008010800 */
[----:B------:R1:W2:Y:S02]  /*69e0*/  MUFU.EX2 R198, R5 ;  /* 0x0000000500c67308 */ /* 0x0002a40000000800 */
[--C-:B-1----:R-:W-:Y:S01]  /*69f0*/  FFMA.FTZ R5, R52, UR4, -R0.reuse ;  /* 0x0000000434057c23 */ /* 0x102fe20008010800 */
[----:B--2---:R-:W-:Y:S01]  /*6a00*/  F2FP.BF16.F32.PACK_AB R23, R198, R232 ;  /* 0x000000e8c617723e */ /* 0x004fe200000010ff */
[----:B------:R-:W-:Y:S04]  /*6a10*/  HMMA.16816.F32.BF16 R52, R24, R40, RZ ;  /* 0x000000281834723c */ /* 0x000fe800000418ff */
[----:B------:R1:W-:Y:S02]  /*6a20*/  MUFU.EX2 R71, R5 ;  /* 0x0000000500477308 */ /* 0x0003e40000000800 */
[----:B-1----:R-:W-:-:S06]  /*6a30*/  FFMA.FTZ R5, R63, UR4, -R0 ;  /* 0x000000043f057c23 */ /* 0x002fcc0008010800 */
[----:B------:R1:W2:Y:S02]  /*6a40*/  MUFU.EX2 R29, R5 ;  /* 0x00000005001d7308 */ /* 0x0002a40000000800 */
[----:B-1----:R-:W-:Y:S01]  /*6a50*/  FFMA.FTZ R5, R22, UR4, -R0 ;  /* 0x0000000416057c23 */ /* 0x002fe20008010800 */
[----:B------:R-:W-:Y:S02]  /*6a60*/  F2FP.BF16.F32.PACK_AB R22, R197, R182 ;  /* 0x000000b6c516723e */ /* 0x000fe400000010ff */
[----:B--2---:R-:W-:-:S03]  /*6a70*/  F2FP.BF16.F32.PACK_AB R13, R29, R71 ;  /* 0x000000471d0d723e */ /* 0x004fc600000010ff */
[----:B------:R1:W2:Y:S02]  /*6a80*/  MUFU.EX2 R72, R5 ;  /* 0x0000000500487308 */ /* 0x0002a40000000800 */
[C---:B------:R-:W-:Y:S08]  /*6a90*/  HMMA.16816.F32.BF16 R44, R20.reuse, R8, RZ ;  /* 0x00000008142c723c */ /* 0x040ff000000418ff */
[----:B------:R-:W-:Y:S01]  /*6aa0*/  HMMA.16816.F32.BF16 R60, R20, R10, RZ ;  /* 0x0000000a143c723c */ /* 0x000fe200000418ff */
[----:B------:R-:W3:Y:S01]  /*6ab0*/  LDSM.16.MT88.4 R8, [R33+0xe800] ;  /* 0x00e800002108783b */ /* 0x000ee20000004200 */
[----:B-1----:R-:W-:Y:S01]  /*6ac0*/  VIADD R5, R35, 0xc000 ;  /* 0x0000c00023057836 */ /* 0x002fe20000000000 */
[----:B--2---:R-:W-:-:S05]  /*6ad0*/  F2FP.BF16.F32.PACK_AB R15, R192, R72 ;  /* 0x00000048c00f723e */ /* 0x004fca00000010ff */
[----:B------:R-:W-:Y:S01]  /*6ae0*/  HMMA.16816.F32.BF16 R48, R20, R40, RZ ;  /* 0x000000281430723c */ /* 0x000fe200000418ff */
[----:B------:R-:W-:Y:S02]  /*6af0*/  @P0 VIADD R28, R5, 0xffffffc0 ;  /* 0xffffffc0051c0836 */ /* 0x000fe40000000000 */
[----:B------:R-:W-:-:S03]  /*6b00*/  FFMA.FTZ R5, R144, UR4, -R4 ;  /* 0x0000000490057c23 */ /* 0x000fc60008010804 */
[----:B------:R-:W-:Y:S01]  /*6b10*/  IADD3 R34, PT, PT, R156, R28, RZ ;  /* 0x0000001c9c227210 */ /* 0x000fe20007ffe0ff */
[----:B------:R-:W1:Y:S01]  /*6b20*/  LDSM.16.MT88.4 R116, [R28] ;  /* 0x000000001c74783b */ /* 0x000e620000004200 */
[----:B------:R2:W-:Y:S01]  /*6b30*/  MUFU.EX2 R156, R5 ;  /* 0x00000005009c7308 */ /* 0x0005e20000000800 */
[----:B------:R-:W-:Y:S02]  /*6b40*/  HMMA.16816.F32.BF16 R136, R12, R36, R44 ;  /* 0x000000240c88723c */ /* 0x000fe4000004182c */
[----:B------:R-:W4:Y:S04]  /*6b50*/  LDSM.16.MT88.4 R88, [R28+0x800] ;  /* 0x000800001c58783b */ /* 0x000f280000004200 */
[----:B------:R-:W4:Y:S02]  /*6b60*/  LDSM.16.MT88.4 R96, [R34] ;  /* 0x000000002260783b */ /* 0x000f240000004200 */
[-C--:B------:R-:W-:Y:S02]  /*6b70*/  HMMA.16816.F32.BF16 R44, R20, R42.reuse, RZ ;  /* 0x0000002a142c723c */ /* 0x080fe400000418ff */
[----:B------:R-:W-:Y:S04]  /*6b80*/  LDSM.16.MT88.4 R64, [R28+0x2000] ;  /* 0x002000001c40783b */ /* 0x000fe80000004200 */
[----:B------:R-:W-:Y:S01]  /*6b90*/  LDSM.16.MT88.4 R56, [R28+0x2800] ;  /* 0x002800001c38783b */ /* 0x000fe20000004200 */
[--C-:B--2---:R-:W-:Y:S01]  /*6ba0*/  FFMA.FTZ R5, R131, UR4, -R4.reuse ;  /* 0x0000000483057c23 */ /* 0x104fe20008010804 */
[----:B------:R-:W-:Y:S02]  /*6bb0*/  HMMA.16816.F32.BF16 R40, R24, R42, RZ ;  /* 0x0000002a1828723c */ /* 0x000fe400000418ff */
[----:B------:R-:W-:Y:S01]  /*6bc0*/  LDSM.16.MT88.4 R84, [R34+0x2000] ;  /* 0x002000002254783b */ /* 0x000fe20000004200 */
[----:B------:R-:W-:Y:S01]  /*6bd0*/  IMAD.MOV.U32 R131, RZ, RZ, R71 ;  /* 0x000000ffff837224 */ /* 0x000fe200078e0047 */
[----:B------:R2:W-:Y:S04]  /*6be0*/  MUFU.EX2 R230, R5 ;  /* 0x0000000500e67308 */ /* 0x0005e80000000800 */
[C---:B------:R-:W-:Y:S01]  /*6bf0*/  HMMA.16816.F32.BF16 R120, R12.reuse, R38, R60 ;  /* 0x000000260c78723c */ /* 0x040fe2000004183c */
[----:B------:R-:W-:Y:S07]  /*6c00*/  LDSM.16.MT88.4 R60, [R34+0x800] ;  /* 0x00080000223c783b */ /* 0x000fee0000004200 */
[----:B---3--:R-:W-:Y:S01]  /*6c10*/  HMMA.16816.F32.BF16 R152, R12, R10, R44 ;  /* 0x0000000a0c98723c */ /* 0x008fe2000004182c */
[----:B--2---:R-:W-:-:S04]  /*6c20*/  FFMA.FTZ R5, R94, UR4, -R4 ;  /* 0x000000045e057c23 */ /* 0x004fc80008010804 */
[----:B------:R2:W-:Y:S03]  /*6c30*/  MUFU.EX2 R74, R5 ;  /* 0x00000005004a7308 */ /* 0x0005e60000000800 */
[----:B-1----:R-:W-:Y:S08]  /*6c40*/  HMMA.16816.F32.BF16 R36, R20, R116, RZ ;  /* 0x000000741424723c */ /* 0x002ff000000418ff */
[----:B------:R-:W-:Y:S01]  /*6c50*/  HMMA.16816.F32.BF16 R124, R16, R10, R40 ;  /* 0x0000000a107c723c */ /* 0x000fe20000041828 */
[----:B--2---:R-:W-:-:S07]  /*6c60*/  FFMA.FTZ R5, R95, UR4, -R4 ;  /* 0x000000045f057c23 */ /* 0x004fce0008010804 */
[----:B------:R-:W-:Y:S01]  /*6c70*/  HMMA.16816.F32.BF16 R40, R24, R116, RZ ;  /* 0x000000741828723c */ /* 0x000fe200000418ff */
[----:B------:R1:W-:Y:S07]  /*6c80*/  MUFU.EX2 R252, R5 ;  /* 0x0000000500fc7308 */ /* 0x0003ee0000000800 */
[----:B----4-:R-:W-:Y:S08]  /*6c90*/  HMMA.16816.F32.BF16 R224, R12, R88, R36 ;  /* 0x000000580ce0723c */ /* 0x010ff00000041824 */
[----:B------:R-:W-:Y:S01]  /*6ca0*/  HMMA.16816.F32.BF16 R36, R24, R100, RZ ;  /* 0x000000641824723c */ /* 0x000fe200000418ff */
[----:B-1----:R-:W-:-:S04]  /*6cb0*/  FFMA.FTZ R5, R93, UR4, -R4 ;  /* 0x000000045d057c23 */ /* 0x002fc80008010804 */
[----:B------:R1:W-:Y:S03]  /*6cc0*/  MUFU.EX2 R243, R5 ;  /* 0x0000000500f37308 */ /* 0x0003e60000000800 */
[----:B------:R-:W-:Y:S08]  /*6cd0*/  HMMA.16816.F32.BF16 R44, R20, R112, RZ ;  /* 0x00000070142c723c */ /* 0x000ff000000418ff */
[----:B------:R-:W-:Y:S01]  /*6ce0*/  HMMA.16816.F32.BF16 R132, R16, R8, R52 ;  /* 0x000000081084723c */ /* 0x000fe20000041834 */
[----:B-1----:R-:W-:-:S07]  /*6cf0*/  FFMA.FTZ R5, R92, UR4, -R4 ;  /* 0x000000045c057c23 */ /* 0x002fce0008010804 */
[----:B------:R-:W-:Y:S01]  /*6d00*/  HMMA.16816.F32.BF16 R148, R12, R8, R48 ;  /* 0x000000080c94723c */ /* 0x000fe20000041830 */
[----:B------:R-:W1:Y:S01]  /*6d10*/  LDSM.16.MT88.4 R92, [R35+0xe800] ;  /* 0x00e80000235c783b */ /* 0x000e620000004200 */
[----:B------:R2:W3:Y:S03]  /*6d20*/  MUFU.EX2 R242, R5 ;  /* 0x0000000500f27308 */ /* 0x0004e60000000800 */
[----:B------:R-:W4:Y:S03]  /*6d30*/  LDSM.16.MT88.4 R48, [R34+0x2800] ;  /* 0x002800002230783b */ /* 0x000f260000004200 */
[----:B------:R-:W-:Y:S01]  /*6d40*/  HMMA.16816.F32.BF16 R8, R24, R112, RZ ;  /* 0x000000701808723c */ /* 0x000fe200000418ff */
[----:B------:R-:W-:Y:S01]  /*6d50*/  IMAD.MOV.U32 R113, RZ, RZ, R171 ;  /* 0x000000ffff717224 */ /* 0x000fe200078e00ab */
[----:B------:R-:W-:-:S06]  /*6d60*/  MOV R112, R170 ;  /* 0x000000aa00707202 */ /* 0x000fcc0000000f00 */
[----:B------:R-:W-:Y:S01]  /*6d70*/  HMMA.16816.F32.BF16 R244, R16, R88, R40 ;  /* 0x0000005810f4723c */ /* 0x000fe20000041828 */
[--C-:B--2---:R-:W-:Y:S01]  /*6d80*/  FFMA.FTZ R5, R147, UR4, -R4.reuse ;  /* 0x0000000493057c23 */ /* 0x104fe20008010804 */
[----:B------:R-:W-:Y:S01]  /*6d90*/  FFMA.FTZ R4, R130, UR4, -R4 ;  /* 0x0000000482047c23 */ /* 0x000fe20008010804 */
[----:B------:R-:W-:Y:S01]  /*6da0*/  MOV R130, R112 ;  /* 0x0000007000827202 */ /* 0x000fe20000000f00 */
[----:B------:R-:W-:-:S04]  /*6db0*/  IMAD.MOV.U32 R112, RZ, RZ, R200 ;  /* 0x000000ffff707224 */ /* 0x000fc800078e00c8 */
[----:B------:R-:W-:Y:S01]  /*6dc0*/  HMMA.16816.F32.BF16 R40, R20, R96, RZ ;  /* 0x000000601428723c */ /* 0x000fe200000418ff */
[----:B------:R2:W-:Y:S01]  /*6dd0*/  MUFU.EX2 R241, R4 ;  /* 0x0000000400f17308 */ /* 0x0005e20000000800 */
[----:B---3--:R-:W-:-:S06]  /*6de0*/  F2FP.BF16.F32.PACK_AB R200, R242, R243 ;  /* 0x000000f3f2c8723e */ /* 0x008fcc00000010ff */
[----:B------:R-:W-:Y:S01]  /*6df0*/  HMMA.16816.F32.BF16 R172, R12, R108, R44 ;  /* 0x0000006c0cac723c */ /* 0x000fe2000004182c */
[----:B------:R-:W-:Y:S07]  /*6e00*/  MUFU.EX2 R78, R5 ;  /* 0x00000005004e7308 */ /* 0x000fee0000000800 */
[----:B------:R-:W-:Y:S01]  /*6e10*/  HMMA.16816.F32.BF16 R44, R24, R96, RZ ;  /* 0x00000060182c723c */ /* 0x000fe200000418ff */
[----:B------:R-:W-:Y:S02]  /*6e20*/  IMAD.MOV.U32 R96, RZ, RZ, R202 ;  /* 0x000000ffff607224 */ /* 0x000fe400078e00ca */
[----:B--2---:R-:W-:Y:S01]  /*6e30*/  FFMA.FTZ R4, R75, UR4, -R3 ;  /* 0x000000044b047c23 */ /* 0x004fe20008010803 */
[----:B------:R-:W-:-:S03]  /*6e40*/  MOV R97, R201 ;  /* 0x000000c900617202 */ /* 0x000fc60000000f00 */
[----:B------:R2:W-:Y:S01]  /*6e50*/  MUFU.EX2 R235, R4 ;  /* 0x0000000400eb7308 */ /* 0x0005e20000000800 */
[----:B-1----:R-:W-:Y:S08]  /*6e60*/  HMMA.16816.F32.BF16 R188, R16, R92, R36 ;  /* 0x0000005c10bc723c */ /* 0x002ff00000041824 */
[----:B------:R-:W-:Y:S01]  /*6e70*/  HMMA.16816.F32.BF16 R36, R24, R64, RZ ;  /* 0x000000401824723c */ /* 0x000fe200000418ff */
[----:B--2---:R-:W-:-:S07]  /*6e80*/  FFMA.FTZ R4, R79, UR4, -R3 ;  /* 0x000000044f047c23 */ /* 0x004fce0008010803 */
[----:B------:R-:W-:Y:S01]  /*6e90*/  HMMA.16816.F32.BF16 R176, R16, R108, R8 ;  /* 0x0000006c10b0723c */ /* 0x000fe20000041808 */
[----:B------:R-:W-:Y:S01]  /*6ea0*/  IMAD.MOV.U32 R108, RZ, RZ, R163 ;  /* 0x000000ffff6c7224 */ /* 0x000fe200078e00a3 */
[----:B------:R-:W-:Y:S01]  /*6eb0*/  MOV R109, R162 ;  /* 0x000000a2006d7202 */ /* 0x000fe20000000f00 */
[----:B------:R1:W2:Y:S01]  /*6ec0*/  MUFU.EX2 R237, R4 ;  /* 0x0000000400ed7308 */ /* 0x0002a20000000800 */
[----:B------:R-:W-:Y:S01]  /*6ed0*/  IMAD.MOV.U32 R89, RZ, RZ, R190 ;  /* 0x000000ffff597224 */ /* 0x000fe200078e00be */
[----:B------:R-:W-:Y:S01]  /*6ee0*/  MOV R88, R191 ;  /* 0x000000bf00587202 */ /* 0x000fe20000000f00 */
[----:B------:R-:W-:Y:S01]  /*6ef0*/  IMAD.MOV.U32 R116, RZ, RZ, R188 ;  /* 0x000000ffff747224 */ /* 0x000fe200078e00bc */
[----:B------:R-:W-:Y:S01]  /*6f00*/  MOV R117, R189 ;  /* 0x000000bd00757202 */ /* 0x000fe20000000f00 */
[----:B------:R-:W-:Y:S01]  /*6f10*/  HMMA.16816.F32.BF16 R8, R20, R100, RZ ;  /* 0x000000641408723c */ /* 0x000fe200000418ff */
[----:B------:R-:W-:Y:S02]  /*6f20*/  MOV R100, R197 ;  /* 0x000000c500647202 */ /* 0x000fe40000000f00 */
[----:B------:R-:W-:-:S05]  /*6f30*/  MOV R101, R195 ;  /* 0x000000c300657202 */ /* 0x000fca0000000f00 */
[----:B------:R-:W-:Y:S01]  /*6f40*/  HMMA.16816.F32.BF16 R184, R12, R60, R40 ;  /* 0x0000003c0cb8723c */ /* 0x000fe20000041828 */
[----:B------:R-:W-:Y:S01]  /*6f50*/  LDSM.16.MT88.4 R40, [R33+0xd000] ;  /* 0x00d000002128783b */ /* 0x000fe20000004200 */
[----:B-1----:R-:W-:-:S04]  /*6f60*/  FFMA.FTZ R4, R80, UR4, -R3 ;  /* 0x0000000450047c23 */ /* 0x002fc80008010803 */
[----:B------:R1:W-:Y:S02]  /*6f70*/  MUFU.EX2 R236, R4 ;  /* 0x0000000400ec7308 */ /* 0x0003e40000000800 */
[C---:B------:R-:W-:Y:S01]  /*6f80*/  HMMA.16816.F32.BF16 R188, R16.reuse, R56, R36 ;  /* 0x0000003810bc723c */ /* 0x040fe20000041824 */
[----:B------:R-:W3:Y:S07]  /*6f90*/  LDSM.16.MT88.4 R36, [R33+0xf000] ;  /* 0x00f000002124783b */ /* 0x000eee0000004200 */
[----:B------:R-:W-:Y:S01]  /*6fa0*/  HMMA.16816.F32.BF16 R216, R16, R60, R44 ;  /* 0x0000003c10d8723c */ /* 0x000fe2000004182c */
[----:B-1----:R-:W-:-:S07]  /*6fb0*/  FFMA.FTZ R4, R82, UR4, -R3 ;  /* 0x0000000452047c23 */ /* 0x002fce0008010803 */
[----:B------:R-:W-:Y:S03]  /*6fc0*/  HMMA.16816.F32.BF16 R44, R24, R84, RZ ;  /* 0x00000054182c723c */ /* 0x000fe600000418ff */
[----:B------:R-:W-:Y:S01]  /*6fd0*/  IMAD.MOV.U32 R61, RZ, RZ, R190 ;  /* 0x000000ffff3d7224 */ /* 0x000fe200078e00be */
[----:B------:R1:W3:Y:S01]  /*6fe0*/  MUFU.EX2 R231, R4 ;  /* 0x0000000400e77308 */ /* 0x0002e20000000800 */
[----:B------:R-:W-:-:S03]  /*6ff0*/  MOV R60, R191 ;  /* 0x000000bf003c7202 */ /* 0x000fc60000000f00 */
[----:B------:R-:W-:Y:S01]  /*7000*/  HMMA.16816.F32.BF16 R220, R12, R92, R8 ;  /* 0x0000005c0cdc723c */ /* 0x000fe20000041808 */
[----:B------:R-:W-:Y:S02]  /*7010*/  IMAD.MOV.U32 R93, RZ, RZ, R198 ;  /* 0x000000ffff5d7224 */ /* 0x000fe400078e00c6 */
[----:B------:R-:W-:-:S05]  /*7020*/  IMAD.MOV.U32 R92, RZ, RZ, R196 ;  /* 0x000000ffff5c7224 */ /* 0x000fca00078e00c4 */
[----:B------:R-:W-:Y:S01]  /*7030*/  HMMA.16816.F32.BF16 R8, R20, R64, RZ ;  /* 0x000000401408723c */ /* 0x000fe200000418ff */
[----:B------:R-:W-:Y:S01]  /*7040*/  IMAD.MOV.U32 R65, RZ, RZ, R188 ;  /* 0x000000ffff417224 */ /* 0x000fe200078e00bc */
[----:B------:R-:W-:Y:S01]  /*7050*/  MOV R64, R189 ;  /* 0x000000bd00407202 */ /* 0x000fe20000000f00 */
[----:B-1----:R-:W-:-:S04]  /*7060*/  FFMA.FTZ R4, R81, UR4, -R3 ;  /* 0x0000000451047c23 */ /* 0x002fc80008010803 */
[----:B------:R1:W-:Y:S01]  /*7070*/  MUFU.EX2 R229, R4 ;  /* 0x0000000400e57308 */ /* 0x0003e20000000800 */
[----:B----4-:R-:W-:Y:S01]  /*7080*/  HMMA.16816.F32.BF16 R248, R16, R48, R44 ;  /* 0x0000003010f8723c */ /* 0x010fe2000004182c */
[----:B------:R-:W-:Y:S02]  /*7090*/  IMAD.MOV.U32 R46, RZ, RZ, R74 ;  /* 0x000000ffff2e7224 */ /* 0x000fe400078e004a */
[----:B------:R-:W-:Y:S01]  /*70a0*/  IMAD.MOV.U32 R47, RZ, RZ, R113 ;  /* 0x000000ffff2f7224 */ /* 0x000fe200078e0071 */
[----:B------:R-:W-:-:S04]  /*70b0*/  MOV R113, R199 ;  /* 0x000000c700717202 */ /* 0x000fc80000000f00 */
[----:B------:R-:W-:Y:S01]  /*70c0*/  HMMA.16816.F32.BF16 R52, R20, R84, RZ ;  /* 0x000000541434723c */ /* 0x000fe200000418ff */
[----:B------:R-:W-:Y:S01]  /*70d0*/  IMAD.MOV.U32 R85, RZ, RZ, R194 ;  /* 0x000000ffff557224 */ /* 0x000fe200078e00c2 */
[----:B------:R-:W-:Y:S01]  /*70e0*/  MOV R84, R193 ;  /* 0x000000c100547202 */ /* 0x000fe20000000f00 */
[----:B-1----:R-:W-:-:S05]  /*70f0*/  FFMA.FTZ R4, R83, UR4, -R3 ;  /* 0x0000000453047c23 */ /* 0x002fca0008010803 */
[----:B------:R-:W-:Y:S01]  /*7100*/  HMMA.16816.F32.BF16 R188, R12, R56, R8 ;  /* 0x000000380cbc723c */ /* 0x000fe20000041808 */
[----:B------:R-:W1:Y:S01]  /*7110*/  LDSM.16.MT88.4 R80, [R33+0xd800] ;  /* 0x00d800002150783b */ /* 0x000e620000004200 */
[----:B------:R-:W-:Y:S01]  /*7120*/  F2FP.BF16.F32.PACK_AB R8, R230, R156 ;  /* 0x0000009ce608723e */ /* 0x000fe200000010ff */
[----:B------:R4:W4:Y:S01]  /*7130*/  MUFU.EX2 R228, R4 ;  /* 0x0000000400e47308 */ /* 0x0009220000000800 */
[----:B--2---:R-:W-:Y:S01]  /*7140*/  F2FP.BF16.F32.PACK_AB R9, R237, R235 ;  /* 0x000000ebed09723e */ /* 0x004fe200000010ff */
[----:B------:R-:W-:Y:S01]  /*7150*/  IMAD.MOV.U32 R57, RZ, RZ, R192 ;  /* 0x000000ffff397224 */ /* 0x000fe200078e00c0 */
[----:B------:R-:W-:Y:S02]  /*7160*/  F2FP.BF16.F32.PACK_AB R10, R252, R46 ;  /* 0x0000002efc0a723e */ /* 0x000fe400000010ff */
[----:B---3--:R-:W-:Y:S02]  /*7170*/  F2FP.BF16.F32.PACK_AB R11, R231, R236 ;  /* 0x000000ece70b723e */ /* 0x008fe400000010ff */
[----:B------:R-:W-:-:S05]  /*7180*/  MOV R56, R203 ;  /* 0x000000cb00387202 */ /* 0x000fca0000000f00 */
[----:B------:R-:W-:Y:S01]  /*7190*/  HMMA.16816.F32.BF16 R132, R8, R36, R132 ;  /* 0x000000240884723c */ /* 0x000fe20000041884 */
[----:B----4-:R-:W-:Y:S01]  /*71a0*/  FFMA.FTZ R4, R160, UR4, -R2 ;  /* 0x00000004a0047c23 */ /* 0x010fe20008010802 */
[----:B------:R-:W-:-:S06]  /*71b0*/  F2FP.BF16.F32.PACK_AB R201, R228, R229 ;  /* 0x000000e5e4c9723e */ /* 0x000fcc00000010ff */
[----:B------:R-:W-:Y:S01]  /*71c0*/  HMMA.16816.F32.BF16 R192, R8, R38, R124 ;  /* 0x0000002608c0723c */ /* 0x000fe2000004187c */
[----:B------:R2:W-:Y:S02]  /*71d0*/  MUFU.EX2 R212, R4 ;  /* 0x0000000400d47308 */ /* 0x0005e40000000800 */
[----:B--2---:R-:W-:-:S06]  /*71e0*/  FFMA.FTZ R4, R77, UR4, -R2 ;  /* 0x000000044d047c23 */ /* 0x004fcc0008010802 */
[----:B------:R2:W-:Y:S02]  /*71f0*/  MUFU.EX2 R214, R4 ;  /* 0x0000000400d67308 */ /* 0x0005e40000000800 */
[----:B--2---:R-:W-:-:S06]  /*7200*/  FFMA.FTZ R4, R73, UR4, -R2 ;  /* 0x0000000449047c23 */ /* 0x004fcc0008010802 */
[----:B------:R2:W-:Y:S02]  /*7210*/  MUFU.EX2 R213, R4 ;  /* 0x0000000400d57308 */ /* 0x0005e40000000800 */
[----:B--2---:R-:W-:-:S06]  /*7220*/  FFMA.FTZ R4, R68, UR4, -R2 ;  /* 0x0000000444047c23 */ /* 0x004fcc0008010802 */
[----:B------:R2:W3:Y:S02]  /*7230*/  MUFU.EX2 R215, R4 ;  /* 0x0000000400d77308 */ /* 0x0004e40000000800 */
[----:B--2---:R-:W-:Y:S01]  /*7240*/  FFMA.FTZ R4, R161, UR4, -R0 ;  /* 0x00000004a1047c23 */ /* 0x004fe20008010800 */
[----:B---3--:R-:W-:Y:S01]  /*7250*/  F2FP.BF16.F32.PACK_AB R6, R215, R213 ;  /* 0x000000d5d706723e */ /* 0x008fe200000010ff */
[----:B------:R-:W-:Y:S01]  /*7260*/  HMMA.16816.F32.BF16 R160, R12, R48, R52 ;  /* 0x000000300ca0723c */ /* 0x000fe20000041834 */
[----:B------:R-:W-:-:S03]  /*7270*/  MOV R48, R130 ;  /* 0x0000008200307202 */ /* 0x000fc60000000f00 */
[----:B------:R2:W-:Y:S01]  /*7280*/  MUFU.EX2 R211, R4 ;  /* 0x0000000400d37308 */ /* 0x0005e20000000800 */
[----:B------:R-:W-:-:S03]  /*7290*/  IMAD.MOV.U32 R49, RZ, RZ, R93 ;  /* 0x000000ffff317224 */ /* 0x000fc600078e005d */
[----:B------:R-:W-:Y:S01]  /*72a0*/  HMMA.16816.F32.BF16 R52, R20, R118, RZ ;  /* 0x000000761434723c */ /* 0x000fe200000418ff */
[----:B--2---:R-:W-:-:S04]  /*72b0*/  FFMA.FTZ R4, R69, UR4, -R0 ;  /* 0x0000000445047c23 */ /* 0x004fc80008010800 */
[----:B------:R2:W3:-:S15]  /*72c0*/  MUFU.EX2 R210, R4 ;  /* 0x0000000400d27308 */ /* 0x0004de0000000800 */
[----:B------:R-:W-:Y:S01]  /*72d0*/  HMMA.16816.F32.BF16 R52, R12, R90, R52 ;  /* 0x0000005a0c34723c */ /* 0x000fe20000041834 */
[----:B--2---:R-:W-:Y:S01]  /*72e0*/  FFMA.FTZ R4, R70, UR4, -R0 ;  /* 0x0000000446047c23 */ /* 0x004fe20008010800 */
[----:B---3--:R-:W-:-:S06]  /*72f0*/  F2FP.BF16.F32.PACK_AB R5, R210, R211 ;  /* 0x000000d3d205723e */ /* 0x008fcc00000010ff */
[----:B------:R-:W-:Y:S01]  /*7300*/  HMMA.16816.F32.BF16 R68, R8, R40, R140 ;  /* 0x000000280844723c */ /* 0x000fe2000004188c */
[----:B------:R2:W-:Y:S02]  /*7310*/  MUFU.EX2 R208, R4 ;  /* 0x0000000400d07308 */ /* 0x0005e40000000800 */
[----:B--2---:R-:W-:-:S06]  /*7320*/  FFMA.FTZ R4, R7, UR4, -R0 ;  /* 0x0000000407047c23 */ /* 0x004fcc0008010800 */
[----:B------:R2:W3:Y:S02]  /*7330*/  MUFU.EX2 R207, R4 ;  /* 0x0000000400cf7308 */ /* 0x0004e40000000800 */
[--C-:B--2---:R-:W-:Y:S01]  /*7340*/  FFMA.FTZ R4, R158, UR4, -R3.reuse ;  /* 0x000000049e047c23 */ /* 0x104fe20008010803 */
[----:B------:R-:W-:Y:S01]  /*7350*/  FFMA.FTZ R3, R145, UR4, -R3 ;  /* 0x0000000491037c23 */ /* 0x000fe20008010803 */
[----:B---3--:R-:W-:-:S04]  /*7360*/  F2FP.BF16.F32.PACK_AB R7, R207, R208 ;  /* 0x000000d0cf07723e */ /* 0x008fc800000010ff */
[----:B------:R2:W-:Y:S01]  /*7370*/  MUFU.EX2 R44, R4 ;  /* 0x00000004002c7308 */ /* 0x0005e20000000800 */
[----:B------:R-:W-:-:S07]  /*7380*/  MOV R158, R72 ;  /* 0x00000048009e7202 */ /* 0x000fce0000000f00 */
[----:B------:R3:W-:Y:S01]  /*7390*/  MUFU.EX2 R209, R3 ;  /* 0x0000000300d17308 */ /* 0x0007e20000000800 */
[----:B--2---:R-:W-:-:S07]  /*73a0*/  F2FP.BF16.F32.PACK_AB R4, R214, R212 ;  /* 0x000000d4d604723e */ /* 0x004fce00000010ff */
[----:B------:R-:W-:Y:S01]  /*73b0*/  HMMA.16816.F32.BF16 R72, R4, R40, R136 ;  /* 0x000000280448723c */ /* 0x000fe20000041888 */
[----:B---3--:R-:W-:-:S04]  /*73c0*/  FFMA.FTZ R3, R76, UR4, -R2 ;  /* 0x000000044c037c23 */ /* 0x008fc80008010802 */
[----:B------:R2:W-:Y:S03]  /*73d0*/  MUFU.EX2 R206, R3 ;  /* 0x0000000300ce7308 */ /* 0x0005e60000000800 */
[----:B------:R-:W-:Y:S01]  /*73e0*/  HMMA.16816.F32.BF16 R136, R4, R36, R148 ;  /* 0x000000240488723c */ /* 0x000fe20000041894 */
[----:B------:R-:W-:Y:S01]  /*73f0*/  IMAD.MOV.U32 R150, RZ, RZ, R61 ;  /* 0x000000ffff967224 */ /* 0x000fe200078e003d */
[----:B------:R-:W-:Y:S01]  /*7400*/  MOV R151, R60 ;  /* 0x0000003c00977202 */ /* 0x000fe20000000f00 */
[----:B------:R-:W-:Y:S01]  /*7410*/  IMAD.MOV.U32 R148, RZ, RZ, R65 ;  /* 0x000000ffff947224 */ /* 0x000fe200078e0041 */
[----:B------:R-:W-:-:S04]  /*7420*/  MOV R149, R64 ;  /* 0x0000004000957202 */ /* 0x000fc80000000f00 */
[----:B------:R-:W-:Y:S01]  /*7430*/  HMMA.16816.F32.BF16 R140, R4, R38, R152 ;  /* 0x00000026048c723c */ /* 0x000fe20000041898 */
[----:B--2---:R-:W-:-:S07]  /*7440*/  FFMA.FTZ R3, R128, UR4, -R2 ;  /* 0x0000000480037c23 */ /* 0x004fce0008010802 */
[----:B------:R-:W-:Y:S01]  /*7450*/  HMMA.16816.F32.BF16 R36, R20, R66, RZ ;  /* 0x000000421424723c */ /* 0x000fe200000418ff */
[----:B------:R2:W3:Y:S02]  /*7460*/  MUFU.EX2 R205, R3 ;  /* 0x0000000300cd7308 */ /* 0x0004e40000000800 */
[--C-:B--2---:R-:W-:Y:S01]  /*7470*/  FFMA.FTZ R3, R159, UR4, -R2.reuse ;  /* 0x000000049f037c23 */ /* 0x104fe20008010802 */
[----:B------:R-:W-:Y:S01]  /*7480*/  FFMA.FTZ R2, R129, UR4, -R2 ;  /* 0x0000000481027c23 */ /* 0x000fe20008010802 */
[----:B------:R-:W-:-:S15]  /*7490*/  MOV R159, R78 ;  /* 0x0000004e009f7202 */ /* 0x000fde0000000f00 */
[----:B------:R-:W-:Y:S01]  /*74a0*/  HMMA.16816.F32.BF16 R152, R12, R58, R36 ;  /* 0x0000003a0c98723c */ /* 0x000fe20000041824 */
[----:B---3--:R-:W-:Y:S01]  /*74b0*/  F2FP.BF16.F32.PACK_AB R196, R205, R206 ;  /* 0x000000cecdc4723e */ /* 0x008fe200000010ff */
[----:B------:R2:W-:Y:S01]  /*74c0*/  MUFU.EX2 R204, R2 ;  /* 0x0000000200cc7308 */ /* 0x0005e20000000800 */
[----:B------:R-:W-:Y:S01]  /*74d0*/  F2FP.BF16.F32.PACK_AB R202, R241, R159 ;  /* 0x0000009ff1ca723e */ /* 0x000fe200000010ff */
[----:B------:R-:W-:Y:S01]  /*74e0*/  IMAD.MOV.U32 R39, RZ, RZ, R85 ;  /* 0x000000ffff277224 */ /* 0x000fe200078e0055 */
[----:B------:R-:W-:-:S03]  /*74f0*/  MOV R38, R92 ;  /* 0x0000005c00267202 */ /* 0x000fc60000000f00 */
[-C--:B------:R-:W-:Y:S01]  /*7500*/  HMMA.16816.F32.BF16 R76, R4, R42.reuse, R120 ;  /* 0x0000002a044c723c */ /* 0x080fe20000041878 */
[----:B------:R-:W-:Y:S01]  /*7510*/  IMAD.MOV.U32 R121, RZ, RZ, R131 ;  /* 0x000000ffff797224 */ /* 0x000fe200078e0083 */
[----:B------:R-:W3:Y:S01]  /*7520*/  MUFU.EX2 R3, R3 ;  /* 0x0000000300037308 */ /* 0x000ee20000000800 */
[----:B------:R-:W-:Y:S01]  /*7530*/  IMAD.MOV.U32 R123, RZ, RZ, R108 ;  /* 0x000000ffff7b7224 */ /* 0x000fe200078e006c */
[----:B------:R-:W-:Y:S02]  /*7540*/  MOV R122, R109 ;  /* 0x0000006d007a7202 */ /* 0x000fe40000000f00 */
[----:B------:R-:W-:Y:S02]  /*7550*/  MOV R120, R156 ;  /* 0x0000009c00787202 */ /* 0x000fe40000000f00 */
[----:B------:R-:W-:Y:S01]  /*7560*/  HMMA.16816.F32.BF16 R40, R8, R42, R104 ;  /* 0x0000002a0828723c */ /* 0x000fe20000041868 */
[----:B------:R-:W-:Y:S01]  /*7570*/  MOV R156, R183 ;  /* 0x000000b7009c7202 */ /* 0x000fe20000000f00 */
[----:B--2---:R-:W-:-:S04]  /*7580*/  FFMA.FTZ R2, R169, UR4, -R0 ;  /* 0x00000004a9027c23 */ /* 0x004fc80008010800 */
[----:B------:R2:W-:Y:S02]  /*7590*/  MUFU.EX2 R171, R2 ;  /* 0x0000000200ab7308 */ /* 0x0005e40000000800 */
[----:B------:R-:W-:Y:S01]  /*75a0*/  HMMA.16816.F32.BF16 R104, R20, R114, RZ ;  /* 0x000000721468723c */ /* 0x000fe200000418ff */
[----:B---3--:R-:W-:Y:S01]  /*75b0*/  F2FP.BF16.F32.PACK_AB R198, R204, R3 ;  /* 0x00000003ccc6723e */ /* 0x008fe200000010ff */
[----:B------:R-:W-:Y:S02]  /*75c0*/  IMAD.MOV.U32 R37, RZ, RZ, R3 ;  /* 0x000000ffff257224 */ /* 0x000fe400078e0003 */
[----:B------:R-:W-:Y:S02]  /*75d0*/  IMAD.MOV.U32 R3, RZ, RZ, R182 ;  /* 0x000000ffff037224 */ /* 0x000fe400078e00b6 */
[--C-:B--2---:R-:W-:Y:S02]  /*75e0*/  FFMA.FTZ R2, R146, UR4, -R0.reuse ;  /* 0x0000000492027c23 */ /* 0x104fe40008010800 */
[----:B------:R2:W3:Y:S02]  /*75f0*/  LDSM.16.MT88.4 R144, [R33+0xf800] ;  /* 0x00f800002190783b */ /* 0x0004e40000004200 */
[----:B------:R4:W1:Y:S10]  /*7600*/  MUFU.EX2 R170, R2 ;  /* 0x0000000200aa7308 */ /* 0x0008740000000800 */
[----:B------:R-:W-:Y:S01]  /*7610*/  HMMA.16816.F32.BF16 R104, R12, R110, R104 ;  /* 0x0000006e0c68723c */ /* 0x000fe20000041868 */
[--C-:B----4-:R-:W-:Y:S01]  /*7620*/  FFMA.FTZ R2, R180, UR4, -R0.reuse ;  /* 0x00000004b4027c23 */ /* 0x110fe20008010800 */
[----:B------:R-:W-:Y:S01]  /*7630*/  FFMA.FTZ R0, R157, UR4, -R0 ;  /* 0x000000049d007c23 */ /* 0x000fe20008010800 */
[----:B------:R-:W-:Y:S01]  /*7640*/  IMAD.MOV.U32 R157, RZ, RZ, R44 ;  /* 0x000000ffff9d7224 */ /* 0x000fe200078e002c */
[----:B-1----:R-:W-:Y:S01]  /*7650*/  F2FP.BF16.F32.PACK_AB R197, R170, R171 ;  /* 0x000000abaac5723e */ /* 0x002fe200000010ff */
[----:B------:R1:W-:Y:S03]  /*7660*/  MUFU.EX2 R169, R2 ;  /* 0x0000000200a97308 */ /* 0x0003e60000000800 */
[----:B------:R-:W-:-:S05]  /*7670*/  F2FP.BF16.F32.PACK_AB R203, R209, R157 ;  /* 0x0000009dd1cb723e */ /* 0x000fca00000010ff */
[----:B--2---:R-:W2:Y:S02]  /*7680*/  MUFU.EX2 R33, R0 ;  /* 0x0000000000217308 */ /* 0x004ea40000000800 */
[----:B------:R-:W-:Y:S01]  /*7690*/  HMMA.16816.F32.BF16 R68, R200, R80, R68 ;  /* 0x00000050c844723c */ /* 0x000fe20000041844 */
[----:B-1----:R-:W-:-:S07]  /*76a0*/  MOV R2, R56 ;  /* 0x0000003800027202 */ /* 0x002fce0000000f00 */
[----:B---3--:R-:W-:Y:S01]  /*76b0*/  HMMA.16816.F32.BF16 R132, R200, R144, R132 ;  /* 0x00000090c884723c */ /* 0x008fe20000041884 */
[----:B--2---:R-:W-:Y:S01]  /*76c0*/  F2FP.BF16.F32.PACK_AB R199, R33, R169 ;  /* 0x000000a921c7723e */ /* 0x004fe200000010ff */
[----:B------:R-:W-:-:S06]  /*76d0*/  IMAD.MOV.U32 R0, RZ, RZ, R47 ;  /* 0x000000ffff007224 */ /* 0x000fcc00078e002f */
[C---:B------:R-:W-:Y:S08]  /*76e0*/  HMMA.16816.F32.BF16 R72, R196.reuse, R80, R72 ;  /* 0x00000050c448723c */ /* 0x040ff00000041848 */
[C---:B------:R-:W-:Y:S08]  /*76f0*/  HMMA.16816.F32.BF16 R76, R196.reuse, R82, R76 ;  /* 0x00000052c44c723c */ /* 0x040ff0000004184c */
[----:B------:R-:W-:Y:S01]  /*7700*/  HMMA.16816.F32.BF16 R136, R196, R144, R136 ;  /* 0x00000090c488723c */ /* 0x000fe20000041888 */
[----:B------:R-:W-:-:S02]  /*7710*/  MOV R145, R46 ;  /* 0x0000002e00917202 */ /* 0x000fc40000000f00 */
[----:B------:R-:W-:-:S05]  /*7720*/  MOV R144, R181 ;  /* 0x000000b500907202 */ /* 0x000fca0000000f00 */
[----:B------:R-:W-:Y:S08]  /*7730*/  HMMA.16816.F32.BF16 R80, R200, R82, R40 ;  /* 0x00000052c850723c */ /* 0x000ff00000041828 */
[C---:B------:R-:W-:Y:S08]  /*7740*/  HMMA.16816.F32.BF16 R44, R20.reuse, R98, RZ ;  /* 0x00000062142c723c */ /* 0x040ff000000418ff */
[C---:B------:R-:W-:Y:S08]  /*7750*/  HMMA.16816.F32.BF16 R40, R20.reuse, R102, RZ ;  /* 0x000000661428723c */ /* 0x040ff000000418ff */
[----:B------:R-:W-:Y:S08]  /*7760*/  HMMA.16816.F32.BF16 R20, R20, R86, RZ ;  /* 0x000000561414723c */ /* 0x000ff000000418ff */
[C---:B------:R-:W-:Y:S08]  /*7770*/  HMMA.16816.F32.BF16 R44, R12.reuse, R62, R44 ;  /* 0x0000003e0c2c723c */ /* 0x040ff0000004182c */
[----:B------:R-:W-:Y:S01]  /*7780*/  HMMA.16816.F32.BF16 R124, R12, R94, R40 ;  /* 0x0000005e0c7c723c */ /* 0x000fe20000041828 */
[----:B------:R-:W-:Y:S01]  /*7790*/  MOV R42, R89 ;  /* 0x00000059002a7202 */ /* 0x000fe20000000f00 */
[----:B------:R-:W-:Y:S01]  /*77a0*/  IMAD.MOV.U32 R43, RZ, RZ, R88 ;  /* 0x000000ffff2b7224 */ /* 0x000fe200078e0058 */
[----:B------:R-:W-:Y:S01]  /*77b0*/  MOV R40, R84 ;  /* 0x0000005400287202 */ /* 0x000fe20000000f00 */
[----:B------:R-:W-:-:S04]  /*77c0*/  IMAD.MOV.U32 R41, RZ, RZ, R57 ;  /* 0x000000ffff297224 */ /* 0x000fc800078e0039 */
[----:B------:R-:W-:Y:S08]  /*77d0*/  HMMA.16816.F32.BF16 R128, R12, R50, R20 ;  /* 0x000000320c80723c */ /* 0x000ff00000041814 */
[----:B------:R-:W-:Y:S01]  /*77e0*/  HMMA.16816.F32.BF16 R12, R24, R114, RZ ;  /* 0x00000072180c723c */ /* 0x000fe200000418ff */
[----:B------:R-:W-:Y:S01]  /*77f0*/  IMAD.MOV.U32 R114, RZ, RZ, R48 ;  /* 0x000000ffff727224 */ /* 0x000fe200078e0030 */
[----:B------:R-:W-:-:S06]  /*7800*/  MOV R115, R49 ;  /* 0x0000003100737202 */ /* 0x000fcc0000000f00 */
[----:B------:R-:W-:Y:S01]  /*7810*/  HMMA.16816.F32.BF16 R20, R24, R118, RZ ;  /* 0x000000761814723c */ /* 0x000fe200000418ff */
[----:B------:R-:W-:Y:S01]  /*7820*/  MOV R118, R42 ;  /* 0x0000002a00767202 */ /* 0x000fe20000000f00 */
[----:B------:R-:W-:-:S10]  /*7830*/  IMAD.MOV.U32 R119, RZ, RZ, R43 ;  /* 0x000000ffff777224 */ /* 0x000fd400078e002b */
[----:B------:R-:W-:Y:S08]  /*7840*/  HMMA.16816.F32.BF16 R108, R16, R110, R12 ;  /* 0x0000006e106c723c */ /* 0x000ff0000004180c */
[----:B------:R-:W-:Y:S01]  /*7850*/  HMMA.16816.F32.BF16 R12, R24, R98, RZ ;  /* 0x00000062180c723c */ /* 0x000fe200000418ff */
[----:B------:R-:W-:Y:S01]  /*7860*/  IMAD.MOV.U32 R98, RZ, RZ, R122 ;  /* 0x000000ffff627224 */ /* 0x000fe200078e007a */
[----:B------:R-:W-:-:S06]  /*7870*/  MOV R99, R123 ;  /* 0x0000007b00637202 */ /* 0x000fcc0000000f00 */
[----:B------:R-:W-:Y:S08]  /*7880*/  HMMA.16816.F32.BF16 R88, R16, R90, R20 ;  /* 0x0000005a1058723c */ /* 0x000ff00000041814 */
[----:B------:R-:W-:Y:S08]  /*7890*/  HMMA.16816.F32.BF16 R20, R24, R102, RZ ;  /* 0x000000661814723c */ /* 0x000ff000000418ff */
[----:B------:R-:W-:Y:S08]  /*78a0*/  HMMA.16816.F32.BF16 R60, R16, R62, R12 ;  /* 0x0000003e103c723c */ /* 0x000ff0000004180c */
[C---:B------:R-:W-:Y:S08]  /*78b0*/  HMMA.16816.F32.BF16 R12, R24.reuse, R66, RZ ;  /* 0x00000042180c723c */ /* 0x040ff000000418ff */
[----:B------:R-:W-:Y:S08]  /*78c0*/  HMMA.16816.F32.BF16 R24, R24, R86, RZ ;  /* 0x000000561818723c */ /* 0x000ff000000418ff */
[C---:B------:R-:W-:Y:S01]  /*78d0*/  HMMA.16816.F32.BF16 R92, R16.reuse, R94, R20 ;  /* 0x0000005e105c723c */ /* 0x040fe20000041814 */
[----:B------:R-:W1:Y:S07]  /*78e0*/  LDSM.16.MT88.4 R20, [R35+0xd000] ;  /* 0x00d000002314783b */ /* 0x000e6e0000004200 */
[C---:B------:R-:W-:Y:S01]  /*78f0*/  HMMA.16816.F32.BF16 R56, R16.reuse, R58, R12 ;  /* 0x0000003a1038723c */ /* 0x040fe2000004180c */
[----:B------:R-:W-:Y:S07]  /*7900*/  LDSM.16.MT88.4 R12, [R34+0x1000] ;  /* 0x00100000220c783b */ /* 0x000fee0000004200 */
[----:B------:R-:W-:Y:S01]  /*7910*/  HMMA.16816.F32.BF16 R24, R16, R50, R24 ;  /* 0x000000321018723c */ /* 0x000fe20000041818 */
[----:B------:R-:W2:Y:S07]  /*7920*/  LDSM.16.MT88.4 R16, [R28+0x1000] ;  /* 0x001000001c10783b */ /* 0x000eae0000004200 */
[-C--:B-1----:R-:W-:Y:S08]  /*7930*/  HMMA.16816.F32.BF16 R180, R4, R22.reuse, R104 ;  /* 0x0000001604b4723c */ /* 0x082ff00000041868 */
[C---:B------:R-:W-:Y:S08]  /*7940*/  HMMA.16816.F32.BF16 R64, R8.reuse, R22, R108 ;  /* 0x000000160840723c */ /* 0x040ff0000004186c */
[----:B--2---:R-:W-:Y:S01]  /*7950*/  HMMA.16816.F32.BF16 R84, R8, R16, R244 ;  /* 0x000000100854723c */ /* 0x004fe200000418f4 */
[----:B------:R-:W-:Y:S01]  /*7960*/  IMAD.MOV.U32 R247, RZ, RZ, R37 ;  /* 0x000000fffff77224 */ /* 0x000fe200078e0025 */
[----:B------:R-:W-:Y:S01]  /*7970*/  MOV R246, R38 ;  /* 0x0000002600f67202 */ /* 0x000fe20000000f00 */
[----:B------:R-:W-:Y:S01]  /*7980*/  IMAD.MOV.U32 R245, RZ, RZ, R39 ;  /* 0x000000fffff57224 */ /* 0x000fe200078e0027 */
[----:B------:R-:W-:-:S04]  /*7990*/  MOV R244, R121 ;  /* 0x0000007900f47202 */ /* 0x000fc80000000f00 */
[C---:B------:R-:W-:Y:S01]  /*79a0*/  HMMA.16816.F32.BF16 R36, R4.reuse, R16, R224 ;  /* 0x000000100424723c */ /* 0x040fe200000418e0 */
[----:B------:R-:W-:Y:S01]  /*79b0*/  MOV R224, R40 ;  /* 0x0000002800e07202 */ /* 0x000fe20000000f00 */
[----:B------:R-:W-:Y:S01]  /*79c0*/  IMAD.MOV.U32 R225, RZ, RZ, R41 ;  /* 0x000000ffffe17224 */ /* 0x000fe200078e0029 */
[----:B------:R-:W-:Y:S01]  /*79d0*/  MOV R227, R144 ;  /* 0x0000009000e37202 */ /* 0x000fe20000000f00 */
[----:B------:R-:W-:Y:S02]  /*79e0*/  IMAD.MOV.U32 R144, RZ, RZ, R100 ;  /* 0x000000ffff907224 */ /* 0x000fe400078e0064 */
[----:B------:R-:W-:Y:S02]  /*79f0*/  IMAD.MOV.U32 R226, RZ, RZ, R120 ;  /* 0x000000ffffe27224 */ /* 0x000fe400078e0078 */
[----:B------:R-:W-:Y:S01]  /*7a00*/  HMMA.16816.F32.BF16 R40, R4, R18, R52 ;  /* 0x000000120428723c */ /* 0x000fe20000041834 */
[----:B------:R-:W-:Y:S01]  /*7a10*/  MOV R55, R101 ;  /* 0x0000006500377202 */ /* 0x000fe20000000f00 */
[----:B------:R-:W-:Y:S01]  /*7a20*/  IMAD.MOV.U32 R54, RZ, RZ, R246 ;  /* 0x000000ffff367224 */ /* 0x000fe200078e00f6 */
[----:B------:R-:W-:Y:S01]  /*7a30*/  MOV R246, R157 ;  /* 0x0000009d00f67202 */ /* 0x000fe20000000f00 */
[----:B------:R-:W-:Y:S01]  /*7a40*/  IMAD.MOV.U32 R52, RZ, RZ, R31 ;  /* 0x000000ffff347224 */ /* 0x000fe200078e001f */
[----:B------:R-:W-:Y:S01]  /*7a50*/  MOV R53, R158 ;  /* 0x0000009e00357202 */ /* 0x000fe20000000f00 */
[----:B------:R1:W5:Y:S02]  /*7a60*/  LDL.LU R31, [R1+0x64] ;  /* 0x00006400011f7983 */ /* 0x0003640000300800 */
[-C--:B------:R-:W-:Y:S08]  /*7a70*/  HMMA.16816.F32.BF16 R176, R8, R20.reuse, R176 ;  /* 0x0000001408b0723c */ /* 0x080ff000000418b0 */
[----:B------:R-:W-:Y:S01]  /*7a80*/  HMMA.16816.F32.BF16 R172, R4, R20, R172 ;  /* 0x0000001404ac723c */ /* 0x000fe200000418ac */
[----:B------:R-:W2:Y:S07]  /*7a90*/  LDSM.16.MT88.4 R20, [R35+0xf000] ;  /* 0x00f000002314783b */ /* 0x000eae0000004200 */
[----:B------:R-:W-:Y:S01]  /*7aa0*/  HMMA.16816.F32.BF16 R48, R8, R18, R88 ;  /* 0x000000120830723c */ /* 0x000fe20000041858 */
[----:B------:R-:W3:Y:S01]  /*7ab0*/  LDSM.16.MT88.4 R16, [R28+0x3000] ;  /* 0x003000001c10783b */ /* 0x000ee20000004200 */
[----:B------:R-:W-:Y:S01]  /*7ac0*/  IMAD.MOV.U32 R91, RZ, RZ, R55 ;  /* 0x000000ffff5b7224 */ /* 0x000fe200078e0037 */
[----:B------:R-:W-:Y:S01]  /*7ad0*/  MOV R55, R245 ;  /* 0x000000f500377202 */ /* 0x000fe20000000f00 */
[----:B------:R-:W-:-:S04]  /*7ae0*/  IMAD.MOV.U32 R245, RZ, RZ, R159 ;  /* 0x000000fffff57224 */ /* 0x000fc800078e009f */
[-C--:B------:R-:W-:Y:S08]  /*7af0*/  HMMA.16816.F32.BF16 R100, R8, R12.reuse, R216 ;  /* 0x0000000c0864723c */ /* 0x080ff000000418d8 */
[C---:B------:R-:W-:Y:S08]  /*7b00*/  HMMA.16816.F32.BF16 R104, R4.reuse, R12, R184 ;  /* 0x0000000c0468723c */ /* 0x040ff000000418b8 */
[-C--:B------:R-:W-:Y:S08]  /*7b10*/  HMMA.16816.F32.BF16 R108, R4, R14.reuse, R44 ;  /* 0x0000000e046c723c */ /* 0x080ff0000004182c */
[----:B------:R-:W-:Y:S01]  /*7b20*/  HMMA.16816.F32.BF16 R60, R8, R14, R60 ;  /* 0x0000000e083c723c */ /* 0x000fe2000004183c */
[----:B------:R-:W4:Y:S01]  /*7b30*/  LDSM.16.MT88.4 R12, [R34+0x3000] ;  /* 0x00300000220c783b */ /* 0x000f220000004200 */
[----:B------:R-:W-:Y:S01]  /*7b40*/  MOV R157, R168 ;  /* 0x000000a8009d7202 */ /* 0x000fe20000000f00 */
[----:B------:R-:W-:Y:S01]  /*7b50*/  IMAD.MOV.U32 R159, RZ, RZ, R30 ;  /* 0x000000ffff9f7224 */ /* 0x000fe200078e001e */
[----:B------:R-:W-:Y:S01]  /*7b60*/  MOV R158, R29 ;  /* 0x0000001d009e7202 */ /* 0x000fe20000000f00 */
[----:B------:R-:W-:Y:S03]  /*7b70*/  LDSM.16.MT88.4 R184, [R35+0xd800] ;  /* 0x00d8000023b8783b */ /* 0x000fe60000004200 */
[C---:B--2---:R-:W-:Y:S08]  /*7b80*/  HMMA.16816.F32.BF16 R120, R4.reuse, R20, R220 ;  /* 0x000000140478723c */ /* 0x044ff000000418dc */
[C---:B---3--:R-:W-:Y:S08]  /*7b90*/  HMMA.16816.F32.BF16 R188, R4.reuse, R16, R188 ;  /* 0x0000001004bc723c */ /* 0x048ff000000418bc */
[C---:B------:R-:W-:Y:S08]  /*7ba0*/  HMMA.16816.F32.BF16 R124, R4.reuse, R22, R124 ;  /* 0x00000016047c723c */ /* 0x040ff0000004187c */
[----:B------:R-:W-:Y:S01]  /*7bb0*/  HMMA.16816.F32.BF16 R152, R4, R18, R152 ;  /* 0x000000120498723c */ /* 0x000fe20000041898 */
[----:B------:R-:W-:-:S07]  /*7bc0*/  IMAD.MOV.U32 R219, RZ, RZ, R157 ;  /* 0x000000ffffdb7224 */ /* 0x000fce00078e009d */
[----:B------:R-:W-:Y:S08]  /*7bd0*/  HMMA.16816.F32.BF16 R116, R8, R20, R116 ;  /* 0x000000140874723c */ /* 0x000ff00000041874 */
[C---:B----4-:R-:W-:Y:S08]  /*7be0*/  HMMA.16816.F32.BF16 R160, R4.reuse, R12, R160 ;  /* 0x0000000c04a0723c */ /* 0x050ff000000418a0 */
[----:B------:R-:W-:Y:S01]  /*7bf0*/  HMMA.16816.F32.BF16 R44, R4, R14, R128 ;  /* 0x0000000e042c723c */ /* 0x000fe20000041880 */
[----:B------:R-:W2:Y:S01]  /*7c00*/  LDSM.16.MT88.4 R4, [R34+0x3800] ;  /* 0x003800002204783b */ /* 0x000ea20000004200 */
[----:B------:R-:W-:Y:S01]  /*7c10*/  MOV R218, R159 ;  /* 0x0000009f00da7202 */ /* 0x000fe20000000f00 */
[----:B------:R-:W-:Y:S01]  /*7c20*/  IMAD.MOV.U32 R217, RZ, RZ, R158 ;  /* 0x000000ffffd97224 */ /* 0x000fe200078e009e */
[----:B------:R-:W-:-:S04]  /*7c30*/  MOV R216, R156 ;  /* 0x0000009c00d87202 */ /* 0x000fc80000000f00 */
[C---:B------:R-:W-:Y:S08]  /*7c40*/  HMMA.16816.F32.BF16 R148, R8.reuse, R16, R148 ;  /* 0x000000100894723c */ /* 0x040ff00000041894 */
[C---:B------:R-:W-:Y:S08]  /*7c50*/  HMMA.16816.F32.BF16 R56, R8.reuse, R18, R56 ;  /* 0x000000120838723c */ /* 0x040ff00000041838 */
[C---:B------:R-:W-:Y:S01]  /*7c60*/  HMMA.16816.F32.BF16 R24, R8.reuse, R14, R24 ;  /* 0x0000000e0818723c */ /* 0x040fe20000041818 */
[----:B------:R-:W-:Y:S01]  /*7c70*/  MOV R221, R244 ;  /* 0x000000f400dd7202 */ /* 0x000fe20000000f00 */
[----:B------:R-:W-:Y:S01]  /*7c80*/  IMAD.MOV.U32 R220, RZ, RZ, R98 ;  /* 0x000000ffffdc7224 */ /* 0x000fe200078e0062 */
[----:B------:R-:W-:Y:S01]  /*7c90*/  MOV R222, R239 ;  /* 0x000000ef00de7202 */ /* 0x000fe20000000f00 */
[----:B------:R-:W-:Y:S01]  /*7ca0*/  IMAD.MOV.U32 R223, RZ, RZ, R240 ;  /* 0x000000ffffdf7224 */ /* 0x000fe200078e00f0 */
[----:B------:R-:W-:Y:S03]  /*7cb0*/  LDSM.16.MT88.4 R128, [R35+0xf800] ;  /* 0x00f800002380783b */ /* 0x000fe60000004200 */
[C---:B------:R-:W-:Y:S01]  /*7cc0*/  HMMA.16816.F32.BF16 R156, R8.reuse, R12, R248 ;  /* 0x0000000c089c723c */ /* 0x040fe200000418f8 */
[----:B------:R-:W-:Y:S01]  /*7cd0*/  MOV R13, R113 ;  /* 0x00000071000d7202 */ /* 0x000fe20000000f00 */
[----:B------:R-:W-:Y:S01]  /*7ce0*/  IMAD.MOV.U32 R248, RZ, RZ, R112 ;  /* 0x000000fffff87224 */ /* 0x000fe200078e0070 */
[----:B------:R-:W-:Y:S01]  /*7cf0*/  MOV R249, R2 ;  /* 0x0000000200f97202 */ /* 0x000fe20000000f00 */
[----:B------:R-:W-:Y:S01]  /*7d00*/  IMAD.MOV.U32 R250, RZ, RZ, R91 ;  /* 0x000000fffffa7224 */ /* 0x000fe200078e005b */
[----:B------:R1:W5:Y:S03]  /*7d10*/  LDL.LU R168, [R1+0x60] ;  /* 0x0000600001a87983 */ /* 0x0003660000300800 */
[----:B------:R-:W-:Y:S01]  /*7d20*/  HMMA.16816.F32.BF16 R20, R8, R22, R92 ;  /* 0x000000160814723c */ /* 0x000fe2000004185c */
[----:B------:R-:W-:Y:S01]  /*7d30*/  FADD.FTZ R9, R248, R13 ;  /* 0x0000000df8097221 */ /* 0x000fe20000010000 */
        /* <DEDUP_REMOVED lines=11> */
[----:B------:R-:W-:Y:S01]  /*7df0*/  FADD.FTZ R2, R2, R12 ;  /* 0x0000000c02027221 */ /* 0x000fe20000010000 */
[----:B------:R-:W-:Y:S01]  /*7e00*/  MOV R0, R97 ;  /* 0x0000006100007202 */ /* 0x000fe20000000f00 */
[----:B------:R-:W-:Y:S01]  /*7e10*/  IMAD.MOV.U32 R18, RZ, RZ, R144 ;  /* 0x000000ffff127224 */ /* 0x000fe200078e0090 */
[----:B------:R-:W-:Y:S02]  /*7e20*/  MOV R12, R13 ;  /* 0x0000000d000c7202 */ /* 0x000fe40000000f00 */
[----:B------:R-:W-:Y:S01]  /*7e30*/  MOV R19, R115 ;  /* 0x0000007300137202 */ /* 0x000fe20000000f00 */
[----:B------:R-:W-:Y:S01]  /*7e40*/  IMAD.MOV.U32 R16, RZ, RZ, R114 ;  /* 0x000000ffff107224 */ /* 0x000fe200078e0072 */
[----:B------:R-:W-:Y:S01]  /*7e50*/  MOV R13, R248 ;  /* 0x000000f8000d7202 */ /* 0x000fe20000000f00 */
[----:B------:R-:W-:Y:S02]  /*7e60*/  IMAD.MOV.U32 R248, RZ, RZ, R249 ;  /* 0x000000fffff87224 */ /* 0x000fe400078e00f9 */
[----:B------:R-:W-:Y:S01]  /*7e70*/  FADD.FTZ R3, R233, R238 ;  /* 0x000000eee9037221 */ /* 0x000fe20000010000 */
[----:B------:R-:W-:Y:S01]  /*7e80*/  MOV R249, R250 ;  /* 0x000000fa00f97202 */ /* 0x000fe20000000f00 */
        /* <DEDUP_REMOVED lines=12> */
[-C--:B--2---:R-:W-:Y:S01]  /*7f50*/  HMMA.16816.F32.BF16 R160, R196, R4.reuse, R160 ;  /* 0x00000004c4a0723c */ /* 0x084fe200000418a0 */
[----:B------:R-:W-:Y:S01]  /*7f60*/  FADD.FTZ R8, R17, R3 ;  /* 0x0000000311087221 */ /* 0x000fe20000010000 */
[----:B------:R-:W-:Y:S01]  /*7f70*/  MOV R244, R145 ;  /* 0x0000009100f47202 */ /* 0x000fe20000000f00 */
[----:B------:R-:W-:Y:S01]  /*7f80*/  FADD.FTZ R3, R222, R9 ;  /* 0x00000009de037221 */ /* 0x000fe20000010000 */
[----:B------:R-:W2:Y:S04]  /*7f90*/  LDSM.16.MT88.4 R96, [R28+0x1800] ;  /* 0x001800001c60783b */ /* 0x000ea80000004200 */
[----:B------:R-:W-:Y:S01]  /*7fa0*/  HMMA.16816.F32.BF16 R156, R200, R4, R156 ;  /* 0x00000004c89c723c */ /* 0x000fe2000004189c */
[----:B------:R-:W-:Y:S01]  /*7fb0*/  FADD.FTZ R5, R220, R2 ;  /* 0x00000002dc057221 */ /* 0x000fe20000010000 */
[----:B------:R-:W-:Y:S01]  /*7fc0*/  FADD.FTZ R4, R221, R0 ;  /* 0x00000000dd047221 */ /* 0x000fe20000010000 */
[----:B------:R-:W-:Y:S01]  /*7fd0*/  FADD.FTZ R2, R223, R8 ;  /* 0x00000008df027221 */ /* 0x000fe20000010000 */
[----:B------:R-:W3:Y:S01]  /*7fe0*/  LDSM.16.MT88.4 R112, [R34+0x1800] ;  /* 0x001800002270783b */ /* 0x000ee20000004200 */
[----:B------:R-:W-:Y:S01]  /*7ff0*/  FADD.FTZ R0, R216, R5 ;  /* 0x00000005d8007221 */ /* 0x000fe20000010000 */
[----:B------:R-:W-:Y:S01]  /*8000*/  FADD.FTZ R4, R217, R4 ;  /* 0x00000004d9047221 */ /* 0x000fe20000010000 */
[----:B------:R-:W-:Y:S01]  /*8010*/  FADD.FTZ R5, R218, R3 ;  /* 0x00000003da057221 */ /* 0x000fe20000010000 */
[----:B------:R-:W-:Y:S01]  /*8020*/  FADD.FTZ R3, R219, R2 ;  /* 0x00000002db037221 */ /* 0x000fe20000010000 */
[-C--:B------:R-:W-:Y:S01]  /*8030*/  HMMA.16816.F32.BF16 R140, R196, R146.reuse, R140 ;  /* 0x00000092c48c723c */ /* 0x080fe2000004188c */
[----:B------:R-:W-:Y:S01]  /*8040*/  FADD.FTZ R2, R52, R0 ;  /* 0x0000000034027221 */ /* 0x000fe20000010000 */
[----:B------:R-:W-:Y:S01]  /*8050*/  FADD.FTZ R0, R53, R4 ;  /* 0x0000000435007221 */ /* 0x000fe20000010000 */
[----:B------:R-:W-:Y:S01]  /*8060*/  FADD.FTZ R4, R54, R5 ;  /* 0x0000000536047221 */ /* 0x000fe20000010000 */
[----:B------:R-:W-:Y:S01]  /*8070*/  FADD.FTZ R3, R55, R3 ;  /* 0x0000000337037221 */ /* 0x000fe20000010000 */
[----:B------:R-:W-:Y:S01]  /*8080*/  FADD.FTZ R2, R224, R2 ;  /* 0x00000002e0027221 */ /* 0x000fe20000010000 */
[----:B------:R1:W5:Y:S02]  /*8090*/  LDL.LU R30, [R1+0x5c] ;  /* 0x00005c00011e7983 */ /* 0x0003640000300800 */
[----:B------:R-:W-:Y:S02]  /*80a0*/  HMMA.16816.F32.BF16 R144, R200, R146, R192 ;  /* 0x00000092c890723c */ /* 0x000fe400000418c0 */
[----:B------:R-:W4:Y:S01]  /*80b0*/  LDSM.16.MT88.4 R192, [R28+0x3800] ;  /* 0x003800001cc0783b */ /* 0x000f220000004200 */
[----:B------:R-:W-:Y:S01]  /*80c0*/  FADD.FTZ R0, R225, R0 ;  /* 0x00000000e1007221 */ /* 0x000fe20000010000 */
[----:B------:R-:W-:-:S02]  /*80d0*/  IMAD.MOV.U32 R227, RZ, RZ, R230 ;  /* 0x000000ffffe37224 */ /* 0x000fc400078e00e6 */
        /* <DEDUP_REMOVED lines=34> */
[----:B------:R1:W5:Y:S01]  /*8300*/  LDL.LU R238, [R1+0x4c] ;  /* 0x00004c0001ee7983 */ /* 0x0003620000300800 */
[----:B------:R-:W-:-:S03]  /*8310*/  FADD.FTZ R0, R33, R0 ;  /* 0x0000000021007221 */ /* 0x000fc60000010000 */
[----:B------:R1:W5:Y:S04]  /*8320*/  LDL.LU R233, [R1+0x48] ;  /* 0x0000480001e97983 */ /* 0x0003680000300800 */
[----:B------:R1:W5:Y:S04]  /*8330*/  LDL.LU R232, [R1+0x44] ;  /* 0x0000440001e87983 */ /* 0x0003680000300800 */
[----:B------:R1:W5:Y:S04]  /*8340*/  LDL.LU R230, [R1+0x40] ;  /* 0x0000400001e67983 */ /* 0x0003680000300800 */
[----:B------:R1:W5:Y:S01]  /*8350*/  LDL.LU R165, [R1+0x38] ;  /* 0x0000380001a57983 */ /* 0x0003620000300800 */
[C---:B------:R-:W-:Y:S03]  /*8360*/  HMMA.16816.F32.BF16 R172, R196.reuse, R184, R172 ;  /* 0x000000b8c4ac723c */ /* 0x040fe600000418ac */
[----:B------:R1:W-:Y:S04]  /*8370*/  STL [R1+0x1c], R4 ;  /* 0x00001c0401007387 */ /* 0x0003e80000100800 */
[----:B------:R1:W-:Y:S01]  /*8380*/  STL [R1+0x20], R3 ;  /* 0x0000200301007387 */ /* 0x0003e20000100800 */
[C---:B------:R-:W-:Y:S03]  /*8390*/  HMMA.16816.F32.BF16 R180, R196.reuse, R186, R180 ;  /* 0x000000bac4b4723c */ /* 0x040fe600000418b4 */
[----:B------:R1:W-:Y:S01]  /*83a0*/  STL [R1+0x24], R2 ;  /* 0x0000240201007387 */ /* 0x0003e20000100800 */
[----:B------:R-:W1:Y:S04]  /*83b0*/  S2R R234, SR_TID.X ;  /* 0x0000000000ea7919 */ /* 0x000e680000002100 */
[C---:B--2---:R-:W-:Y:S01]  /*83c0*/  HMMA.16816.F32.BF16 R88, R196.reuse, R96, R36 ;  /* 0x00000060c458723c */ /* 0x044fe20000041824 */
[----:B------:R2:W-:Y:S07]  /*83d0*/  STL [R1+0x28], R0 ;  /* 0x0000280001007387 */ /* 0x0005ee0000100800 */
[C---:B------:R-:W-:Y:S08]  /*83e0*/  HMMA.16816.F32.BF16 R92, R196.reuse, R98, R40 ;  /* 0x00000062c45c723c */ /* 0x040ff00000041828 */
[C---:B---3--:R-:W-:Y:S08]  /*83f0*/  HMMA.16816.F32.BF16 R104, R196.reuse, R112, R104 ;  /* 0x00000070c468723c */ /* 0x048ff00000041868 */
        /* <DEDUP_REMOVED lines=17> */
[----:B------:R-:W-:Y:S01]  /*8510*/  UMOV UR7, 0xffffffff ;  /* 0xffffffff00077882 */ /* 0x000fe20000000000 */
[----:B------:R-:W-:-:S03]  /*8520*/  NOP ;  /* 0x0000000000007918 */ /* 0x000fc60000000000 */
[----:B-12---:R-:W-:-:S15]  /*8530*/  BRA.U !UP1, `(.L_x_443) ;  /* 0x000000c509007547 */ /* 0x006fde000b800000 */
[----:B------:R-:W2:Y:S04]  /*8540*/  LDL R227, [R1+0x18] ;  /* 0x0000180001e37983 */ /* 0x000ea80000100800 */
[----:B------:R-:W3:Y:S04]  /*8550*/  LDL R244, [R1+0x4] ;  /* 0x0000040001f47983 */ /* 0x000ee80000100800 */
[----:B------:R-:W4:Y:S04]  /*8560*/  LDL R246, [R1] ;  /* 0x0000000001f67983 */ /* 0x000f280000100800 */
        /* <DEDUP_REMOVED lines=10> */
[----:B------:R-:W-:Y:S02]  /*8610*/  USHF.L.U64.HI UR13, UR8, 0x4, UR9 ;  /* 0x00000004080d7899 */ /* 0x000fe40008010209 */
[----:B------:R-:W-:Y:S01]  /*8620*/  IMAD.U32 R0, RZ, RZ, UR12 ;  /* 0x0000000cff007e24 */ /* 0x000fe2000f8e00ff */
[----:B------:R-:W-:Y:S02]  /*8630*/  UIADD3 UR15, UPT, UPT, UR15, UR17, URZ ;  /* 0x000000110f0f7290 */ /* 0x000fe4000fffe0ff */
[----:B------:R-:W-:Y:S01]  /*8640*/  ULEA UR12, UP0, UR16, UR14, 0x6 ;  /* 0x0000000e100c7291 */ /* 0x000fe2000f8030ff */
[----:B-----5:R-:W-:-:S02]  /*8650*/  SHF.L.U32 R233, R234, 0x5, RZ ;  /* 0x00000005eae97819 */ /* 0x020fc400000006ff */
[----:B-1----:R-:W-:Y:S01]  /*8660*/  ISETP.GE.AND P3, PT, R230, UR4, PT ;  /* 0x00000004e6007c0c */ /* 0x002fe2000bf66270 */
[----:B------:R-:W-:Y:S01]  /*8670*/  IMAD.U32 R3, RZ, RZ, UR17 ;  /* 0x00000011ff037e24 */ /* 0x000fe2000f8e00ff */
[----:B------:R-:W-:Y:S01]  /*8680*/  SHF.R.U32.HI R232, RZ, 0x1, R234 ;  /* 0x00000001ffe87819 */ /* 0x000fe200000116ea */
[----:B------:R-:W-:Y:S01]  /*8690*/  IMAD.U32 R12, RZ, RZ, UR12 ;  /* 0x0000000cff0c7e24 */ /* 0x000fe2000f8e00ff */
[----:B------:R-:W-:Y:S01]  /*86a0*/  LOP3.LUT R233, R233, 0x7c00, RZ, 0xc0, !PT ;  /* 0x00007c00e9e97812 */ /* 0x000fe200078ec0ff */
[----:B------:R-:W-:Y:S01]  /*86b0*/  IMAD.MOV.U32 R23, RZ, RZ, 0x20 ;  /* 0x00000020ff177424 */ /* 0x000fe200078e00ff */
[----:B------:R-:W-:Y:S01]  /*86c0*/  BAR.SYNC.DEFER_BLOCKING 0x0 ;  /* 0x0000000000007b1d */ /* 0x000fe20000010000 */
[----:B------:R-:W-:-:S04]  /*86d0*/  LOP3.LUT P6, RZ, R234, 0x2, RZ, 0xc0, !PT ;  /* 0x00000002eaff7812 */ /* 0x000fc800078cc0ff */
[----:B------:R-:W-:Y:S01]  /*86e0*/  SEL R23, R23, 0xffffffe0, !P6 ;  /* 0xffffffe017177807 */ /* 0x000fe20007000000 */
[----:B------:R-:W-:Y:S04]  /*86f0*/  STL.64 [R1+0x48], R70 ;  /* 0x0000484601007387 */ /* 0x000fe80000100a00 */
[----:B------:R-:W-:Y:S01]  /*8700*/  STL.64 [R1+0x40], R68 ;  /* 0x0000404401007387 */ /* 0x000fe20000100a00 */
        /* <DEDUP_REMOVED lines=9> */
[----:B------:R-:W-:Y:S02]  /*87a0*/  LOP3.LUT R0, R232, 0x8, RZ, 0xc0, !PT ;  /* 0x00000008e8007812 */ /* 0x000fe400078ec0ff */
[----:B------:R-:W-:Y:S01]  /*87b0*/  LOP3.LUT R3, R233, 0x200, R227, 0xf8, !PT ;  /* 0x00000200e9037812 */ /* 0x000fe200078ef8e3 */
[----:B------:R-:W-:Y:S01]  /*87c0*/  ULEA.HI.X UR12, UR8, UR4, UR9, 0x5, UP0 ;  /* 0x00000004080c7291 */ /* 0x000fe200080f2c09 */
[----:B------:R-:W-:Y:S01]  /*87d0*/  MOV R11, UR16 ;  /* 0x00000010000b7c02 */ /* 0x000fe20008000f00 */
[----:B------:R-:W-:Y:S01]  /*87e0*/  IMAD.U32 R10, RZ, RZ, UR17 ;  /* 0x00000011ff0a7e24 */ /* 0x000fe2000f8e00ff */
[-C--:B------:R-:W-:Y:S01]  /*87f0*/  LEA R2, P5, R12, R244.reuse, 0x1 ;  /* 0x000000f40c027211 */ /* 0x080fe200078a08ff */
[----:B------:R-:W-:Y:S01]  /*8800*/  IMAD.U32 R7, RZ, RZ, UR15 ;  /* 0x0000000fff077e24 */ /* 0x000fe2000f8e00ff */
[----:B------:R-:W-:Y:S01]  /*8810*/  LOP3.LUT R0, R3, R245, R0, 0xf6, !PT ;  /* 0x000000f503007212 */ /* 0x000fe200078ef600 */
[----:B------:R-:W-:Y:S01]  /*8820*/  @!PT LDS RZ, [RZ] ;  /* 0x00000000fffff984 */ /* 0x000fe20000000800 */
[----:B------:R-:W-:Y:S01]  /*8830*/  @!PT LDS RZ, [RZ] ;  /* 0x00000000fffff984 */ /* 0x000fe20000000800 */
[----:B------:R-:W-:Y:S01]  /*8840*/  @!PT LDS RZ, [RZ] ;  /* 0x00000000fffff984 */ /* 0x000fe20000000800 */
[----:B------:R-:W-:Y:S01]  /*8850*/  @!P3 LDGSTS.E.BYPASS.LTC128B.128 [R238+0xc000], desc[UR22][R4.64] ;  /* 0x0c00000004eebfae */ /* 0x000fe2000b981a16 */
[----:B------:R-:W-:-:S02]  /*8860*/  LEA R8, P4, R11, R244, 0x1 ;  /* 0x000000f40b087211 */ /* 0x000fc400078808ff */
        /* <DEDUP_REMOVED lines=60> */
[C---:B------:R-:W-:Y:S08]  /*8c30*/  HMMA.16816.F32.BF16 R212, R8.reuse, R62, RZ ;  /* 0x0000003e08d4723c */ /* 0x040ff000000418ff */
[C---:B----4-:R-:W-:Y:S08]  /*8c40*/  HMMA.16816.F32.BF16 R204, R8.reuse, R24, RZ ;  /* 0x0000001808cc723c */ /* 0x050ff000000418ff */
[C---:B------:R-:W-:Y:S08]  /*8c50*/  HMMA.16816.F32.BF16 R208, R8.reuse, R48, RZ ;  /* 0x0000003008d0723c */ /* 0x040ff000000418ff */
[C---:B------:R-:W-:Y:S08]  /*8c60*/  HMMA.16816.F32.BF16 R224, R8.reuse, R26, RZ ;  /* 0x0000001a08e0723c */ /* 0x040ff000000418ff */
[C---:B------:R-:W-:Y:S08]  /*8c70*/  HMMA.16816.F32.BF16 R220, R8.reuse, R46, RZ ;  /* 0x0000002e08dc723c */ /* 0x040ff000000418ff */
[----:B------:R-:W-:Y:S01]  /*8c80*/  HMMA.16816.F32.BF16 R36, R8, R50, RZ ;  /* 0x000000320824723c */ /* 0x000fe200000418ff */
[----:B------:R-:W1:Y:S07]  /*8c90*/  LDSM.16.M88.4 R8, [R22] ;  /* 0x000000001608783b */ /* 0x000e6e0000000200 */
[C---:B--2---:R-:W-:Y:S08]  /*8ca0*/  HMMA.16816.F32.BF16 R216, R4.reuse, R56, R216 ;  /* 0x0000003804d8723c */ /* 0x044ff000000418d8 */
        /* <DEDUP_REMOVED lines=9> */
[C---:B------:R-:W-:Y:S08]  /*8d40*/  HMMA.16816.F32.BF16 R220, R4.reuse, R42, R220 ;  /* 0x0000002a04dc723c */ /* 0x040ff000000418dc */
[----:B------:R-:W-:Y:S08]  /*8d50*/  HMMA.16816.F32.BF16 R212, R4, R54, R36 ;  /* 0x0000003604d4723c */ /* 0x000ff00000041824 */
[C---:B------:R-:W-:Y:S08]  /*8d60*/  HMMA.16816.F32.BF16 R36, R12.reuse, R24, RZ ;  /* 0x000000180c24723c */ /* 0x040ff000000418ff */
[----:B------:R-:W-:Y:S01]  /*8d70*/  HMMA.16816.F32.BF16 R4, R12, R44, RZ ;  /* 0x0000002c0c04723c */ /* 0x000fe200000418ff */
[----:B------:R-:W-:-:S02]  /*8d80*/  IMAD.IADD R21, R28, 0x1, R20 ;  /* 0x000000011c157824 */ /* 0x000fc400078e0214 */
[----:B------:R-:W-:-:S05]  /*8d90*/  IMAD.IADD R0, R3, 0x1, R28 ;  /* 0x0000000103007824 */ /* 0x000fca00078e021c */
[----:B------:R-:W-:Y:S08]  /*8da0*/  HMMA.16816.F32.BF16 R24, R12, R26, RZ ;  /* 0x0000001a0c18723c */ /* 0x000ff000000418ff */
[C---:B-1----:R-:W-:Y:S01]  /*8db0*/  HMMA.16816.F32.BF16 R208, R8.reuse, R16, R36 ;  /* 0x0000001008d0723c */ /* 0x042fe20000041824 */
[----:B------:R-:W-:Y:S07]  /*8dc0*/  LDSM.16.M88.4 R36, [R0+0x8000] ;  /* 0x008000000024783b */ /* 0x000fee0000000200 */
[----:B------:R-:W-:Y:S01]  /*8dd0*/  HMMA.16816.F32.BF16 R204, R8, R40, R4 ;  /* 0x0000002808cc723c */ /* 0x000fe20000041804 */
[----:B------:R-:W1:Y:S01]  /*8de0*/  LDSM.16.M88.4 R4, [R21+0x2000] ;  /* 0x002000001504783b */ /* 0x000e620000000200 */
[----:B------:R-:W-:Y:S01]  /*8df0*/  IMAD.MOV.U32 R69, RZ, RZ, R64 ;  /* 0x000000ffff457224 */ /* 0x000fe200078e0040 */
[----:B------:R-:W-:Y:S01]  /*8e00*/  MOV R33, R67 ;  /* 0x0000004300217202 */ /* 0x000fe20000000f00 */
[----:B------:R-:W-:-:S02]  /*8e10*/  IMAD.MOV.U32 R68, RZ, RZ, R65 ;  /* 0x000000ffff447224 */ /* 0x000fc400078e0041 */
[----:B------:R-:W-:Y:S02]  /*8e20*/  IMAD.MOV.U32 R34, RZ, RZ, R66 ;  /* 0x000000ffff227224 */ /* 0x000fe400078e0042 */
[----:B------:R-:W-:Y:S01]  /*8e30*/  HMMA.16816.F32.BF16 R64, R8, R18, R24 ;  /* 0x000000120840723c */ /* 0x000fe20000041818 */
[----:B------:R-:W2:Y:S04]  /*8e40*/  LDSM.16.M88.4 R16, [R21] ;  /* 0x000000001510783b */ /* 0x000ea80000000200 */
[----:B------:R-:W3:Y:S03]  /*8e50*/  LDSM.16.M88.4 R24, [R0+0x8800] ;  /* 0x008800000018783b */ /* 0x000ee60000000200 */
[----:B------:R-:W-:-:S15]  /*8e60*/  HMMA.16816.F32.BF16 R44, R12, R46, RZ ;  /* 0x0000002e0c2c723c */ /* 0x000fde00000418ff */
[----:B------:R-:W-:-:S05]  /*8e70*/  NOP ;  /* 0x0000000000007918 */ /* 0x000fca0000000000 */
[----:B------:R-:W-:Y:S08]  /*8e80*/  HMMA.16816.F32.BF16 R44, R8, R42, R44 ;  /* 0x0000002a082c723c */ /* 0x000ff0000004182c */
[C---:B-1----:R-:W-:Y:S08]  /*8e90*/  HMMA.16816.F32.BF16 R40, R4.reuse, R38, R224 ;  /* 0x000000260428723c */ /* 0x042ff000000418e0 */
[----:B------:R-:W-:Y:S11]  /*8ea0*/  HMMA.16816.F32.BF16 R248, R4, R36, R248 ;  /* 0x0000002404f8723c */ /* 0x000ff600000418f8 */
[----:B------:R-:W-:Y:S01]  /*8eb0*/  IMAD.MOV.U32 R252, RZ, RZ, R40 ;  /* 0x000000fffffc7224 */ /* 0x000fe200078e0028 */
[----:B------:R-:W-:Y:S01]  /*8ec0*/  MOV R243, R41 ;  /* 0x0000002900f37202 */ /* 0x000fe20000000f00 */
[----:B------:R-:W-:-:S02]  /*8ed0*/  IMAD.MOV.U32 R242, RZ, RZ, R42 ;  /* 0x000000fffff27224 */ /* 0x000fc400078e002a */
[----:B------:R-:W-:Y:S02]  /*8ee0*/  IMAD.MOV.U32 R241, RZ, RZ, R43 ;  /* 0x000000fffff17224 */ /* 0x000fe400078e002b */
[C---:B--2---:R-:W-:Y:S02]  /*8ef0*/  HMMA.16816.F32.BF16 R40, R16.reuse, R38, R64 ;  /* 0x000000261028723c */ /* 0x044fe40000041840 */
[----:B------:R-:W-:Y:S01]  /*8f00*/  IMAD.MOV.U32 R237, RZ, RZ, R248 ;  /* 0x000000ffffed7224 */ /* 0x000fe200078e00f8 */
[----:B------:R-:W-:Y:S01]  /*8f10*/  MOV R236, R249 ;  /* 0x000000f900ec7202 */ /* 0x000fe20000000f00 */
[----:B------:R-:W-:Y:S02]  /*8f20*/  IMAD.MOV.U32 R235, RZ, RZ, R250 ;  /* 0x000000ffffeb7224 */ /* 0x000fe400078e00fa */
[----:B------:R-:W-:Y:S02]  /*8f30*/  IMAD.MOV.U32 R231, RZ, RZ, R251 ;  /* 0x000000ffffe77224 */ /* 0x000fe400078e00fb */
[----:B------:R-:W-:Y:S01]  /*8f40*/  HMMA.16816.F32.BF16 R248, R16, R36, R208 ;  /* 0x0000002410f8723c */ /* 0x000fe200000418d0 */
[----:B------:R-:W-:-:S02]  /*8f50*/  IMAD.MOV.U32 R66, RZ, RZ, R71 ;  /* 0x000000ffff427224 */ /* 0x000fc400078e0047 */
[----:B------:R-:W-:-:S08]  /*8f60*/  IMAD.MOV.U32 R67, RZ, RZ, R70 ;  /* 0x000000ffff437224 */ /* 0x000fd000078e0046 */
[----:B------:R-:W-:Y:S01]  /*8f70*/  IMAD.MOV.U32 R39, RZ, RZ, R40 ;  /* 0x000000ffff277224 */ /* 0x000fe200078e0028 */
[----:B------:R-:W-:Y:S01]  /*8f80*/  MOV R38, R41 ;  /* 0x0000002900267202 */ /* 0x000fe20000000f00 */
[----:B------:R-:W-:Y:S02]  /*8f90*/  IMAD.MOV.U32 R37, RZ, RZ, R42 ;  /* 0x000000ffff257224 */ /* 0x000fe400078e002a */
[----:B------:R-:W-:Y:S02]  /*8fa0*/  IMAD.MOV.U32 R36, RZ, RZ, R43 ;  /* 0x000000ffff247224 */ /* 0x000fe400078e002b */
[----:B---3--:R-:W-:Y:S08]  /*8fb0*/  HMMA.16816.F32.BF16 R40, R16, R24, R204 ;  /* 0x000000181028723c */ /* 0x008ff000000418cc */
        /* <DEDUP_REMOVED lines=8> */
[----:B------:R-:W1:Y:S01]  /*9040*/  LDSM.16.M88.4 R36, [R0+0x9800] ;  /* 0x009800000024783b */ /* 0x000e620000000200 */
[----:B------:R-:W-:Y:S08]  /*9050*/  HMMA.16816.F32.BF16 R68, R16, R26, R44 ;  /* 0x0000001a1044723c */ /* 0x000ff0000004182c */
[----:B------:R-:W-:Y:S01]  /*9060*/  HMMA.16816.F32.BF16 R24, R12, R48, RZ ;  /* 0x000000300c18723c */ /* 0x000fe200000418ff */
[----:B------:R-:W-:Y:S01]  /*9070*/  IMAD.MOV.U32 R64, RZ, RZ, R170 ;  /* 0x000000ffff407224 */ /* 0x000fe200078e00aa */
[----:B------:R-:W-:Y:S01]  /*9080*/  MOV R228, R41 ;  /* 0x0000002900e47202 */ /* 0x000fe20000000f00 */
[----:B------:R-:W-:-:S02]  /*9090*/  IMAD.MOV.U32 R229, RZ, RZ, R40 ;  /* 0x000000ffffe57224 */ /* 0x000fc400078e0028 */
[----:B------:R-:W-:Y:S02]  /*90a0*/  IMAD.MOV.U32 R171, RZ, RZ, R42 ;  /* 0x000000ffffab7224 */ /* 0x000fe400078e002a */
[----:B------:R-:W-:-:S13]  /*90b0*/  IMAD.MOV.U32 R170, RZ, RZ, R43 ;  /* 0x000000ffffaa7224 */ /* 0x000fda00078e002b */
[----:B------:R-:W-:Y:S08]  /*90c0*/  HMMA.16816.F32.BF16 R40, R8, R52, R24 ;  /* 0x000000340828723c */ /* 0x000ff00000041818 */
[C---:B------:R-:W-:Y:S08]  /*90d0*/  HMMA.16816.F32.BF16 R24, R12.reuse, R60, RZ ;  /* 0x0000003c0c18723c */ /* 0x040ff000000418ff */
[----:B------:R-:W-:Y:S08]  /*90e0*/  HMMA.16816.F32.BF16 R60, R12, R62, RZ ;  /* 0x0000003e0c3c723c */ /* 0x000ff000000418ff */
[----:B-1----:R-:W-:Y:S01]  /*90f0*/  HMMA.16816.F32.BF16 R44, R16, R36, R40 ;  /* 0x00000024102c723c */ /* 0x002fe20000041828 */
[----:B------:R-:W1:Y:S07]  /*9100*/  LDSM.16.M88.4 R40, [R0+0x9000] ;  /* 0x009000000028783b */ /* 0x000e6e0000000200 */
[----:B------:R-:W-:Y:S01]  /*9110*/  HMMA.16816.F32.BF16 R12, R12, R50, RZ ;  /* 0x000000320c0c723c */ /* 0x000fe200000418ff */
[----:B------:R-:W-:Y:S01]  /*9120*/  MOV R65, R169 ;  /* 0x000000a900417202 */ /* 0x000fe20000000f00 */
[----:B------:R-:W-:-:S02]  /*9130*/  IMAD.MOV.U32 R222, RZ, RZ, R34 ;  /* 0x000000ffffde7224 */ /* 0x000fc400078e0022 */
[----:B------:R-:W-:Y:S02]  /*9140*/  IMAD.MOV.U32 R223, RZ, RZ, R33 ;  /* 0x000000ffffdf7224 */ /* 0x000fe400078e0021 */
[----:B------:R-:W-:Y:S02]  /*9150*/  IMAD.MOV.U32 R49, RZ, RZ, R28 ;  /* 0x000000ffff317224 */ /* 0x000fe400078e001c */
[----:B------:R-:W-:Y:S03]  /*9160*/  HMMA.16816.F32.BF16 R60, R8, R58, R60 ;  /* 0x0000003a083c723c */ /* 0x000fe6000004183c */
[----:B------:R-:W-:Y:S01]  /*9170*/  MOV R169, R44 ;  /* 0x0000002c00a97202 */ /* 0x000fe20000000f00 */
[----:B------:R-:W-:Y:S02]  /*9180*/  IMAD.MOV.U32 R34, RZ, RZ, R45 ;  /* 0x000000ffff227224 */ /* 0x000fe400078e002d */
[----:B------:R-:W-:-:S02]  /*9190*/  IMAD.MOV.U32 R33, RZ, RZ, R46 ;  /* 0x000000ffff217224 */ /* 0x000fc400078e002e */
[----:B------:R-:W-:Y:S02]  /*91a0*/  IMAD.MOV.U32 R28, RZ, RZ, R47 ;  /* 0x000000ffff1c7224 */ /* 0x000fe400078e002f */
[C---:B------:R-:W-:Y:S08]  /*91b0*/  HMMA.16816.F32.BF16 R44, R8.reuse, R56, R24 ;  /* 0x00000038082c723c */ /* 0x040ff00000041818 */
[----:B------:R-:W-:Y:S01]  /*91c0*/  HMMA.16816.F32.BF16 R8, R8, R54, R12 ;  /* 0x000000360808723c */ /* 0x000fe2000004180c */
[----:B------:R-:W-:Y:S01]  /*91d0*/  IADD3 R3, PT, PT, R3, R49, RZ ;  /* 0x0000003103037210 */ /* 0x000fe20007ffe0ff */
[----:B------:R-:W-:-:S04]  /*91e0*/  IMAD.IADD R24, R49, 0x1, R20 ;  /* 0x0000000131187824 */ /* 0x000fc800078e0214 */
[C---:B------:R-:W-:Y:S02]  /*91f0*/  IMAD.IADD R3, R23.reuse, 0x1, R3 ;  /* 0x0000000117037824 */ /* 0x040fe400078e0203 */
[----:B------:R-:W-:Y:S01]  /*9200*/  IMAD.IADD R23, R23, 0x1, R24 ;  /* 0x0000000117177824 */ /* 0x000fe200078e0218 */
[C---:B------:R-:W-:Y:S02]  /*9210*/  HMMA.16816.F32.BF16 R224, R4.reuse, R36, R216 ;  /* 0x0000002404e0723c */ /* 0x040fe400000418d8 */
[----:B------:R-:W-:Y:S04]  /*9220*/  LDSM.16.M88.4 R24, [R3+0x8000] ;  /* 0x008000000318783b */ /* 0x000fe80000000200 */
[----:B------:R-:W-:Y:S02]  /*9230*/  LDSM.16.M88.4 R12, [R23] ;  /* 0x00000000170c783b */ /* 0x000fe40000000200 */
[----:B-1----:R-:W-:Y:S08]  /*9240*/  HMMA.16816.F32.BF16 R216, R4, R42, R220 ;  /* 0x0000002a04d8723c */ /* 0x002ff000000418dc */
[-C--:B------:R-:W-:Y:S08]  /*9250*/  HMMA.16816.F32.BF16 R56, R16, R40.reuse, R44 ;  /* 0x000000281038723c */ /* 0x080ff0000004182c */
[C---:B------:R-:W-:Y:S08]  /*9260*/  HMMA.16816.F32.BF16 R64, R4.reuse, R40, R64 ;  /* 0x000000280440723c */ /* 0x040ff00000041840 */
[----:B------:R-:W-:Y:S01]  /*9270*/  HMMA.16816.F32.BF16 R220, R4, R38, R212 ;  /* 0x0000002604dc723c */ /* 0x000fe200000418d4 */
[----:B------:R-:W1:Y:S07]  /*9280*/  LDSM.16.M88.4 R4, [R23+0x2000] ;  /* 0x002000001704783b */ /* 0x000e6e0000000200 */
[C---:B------:R-:W-:Y:S01]  /*9290*/  HMMA.16816.F32.BF16 R60, R16.reuse, R42, R60 ;  /* 0x0000002a103c723c */ /* 0x040fe2000004183c */
[----:B------:R-:W-:Y:S07]  /*92a0*/  LDSM.16.M88.4 R40, [R3+0x9800] ;  /* 0x009800000328783b */ /* 0x000fee0000000200 */
[----:B------:R-:W-:Y:S01]  /*92b0*/  HMMA.16816.F32.BF16 R44, R16, R38, R8 ;  /* 0x00000026102c723c */ /* 0x000fe20000041808 */
[----:B------:R-:W2:Y:S04]  /*92c0*/  LDSM.16.M88.4 R8, [R3+0x8800] ;  /* 0x008800000308783b */ /* 0x000ea80000000200 */
[----:B------:R-:W3:Y:S01]  /*92d0*/  LDSM.16.M88.4 R16, [R3+0x9000] ;  /* 0x009000000310783b */ /* 0x000ee20000000200 */
[----:B------:R-:W-:Y:S01]  /*92e0*/  MOV R212, R252 ;  /* 0x000000fc00d47202 */ /* 0x000fe20000000f00 */
[----:B------:R-:W-:Y:S01]  /*92f0*/  IMAD.MOV.U32 R213, RZ, RZ, R243 ;  /* 0x000000ffffd57224 */ /* 0x000fe200078e00f3 */
        /* <DEDUP_REMOVED lines=8> */
[----:B------:R-:W-:Y:S02]  /*9380*/  IMAD.MOV.U32 R38, RZ, RZ, R171 ;  /* 0x000000ffff267224 */ /* 0x000fe400078e00ab */
[----:B------:R-:W-:Y:S01]  /*9390*/  IMAD.MOV.U32 R39, RZ, RZ, R170 ;  /* 0x000000ffff277224 */ /* 0x000fe200078e00aa */
[C---:B-1----:R-:W-:Y:S08]  /*93a0*/  HMMA.16816.F32.BF16 R52, R4.reuse, R24, R48 ;  /* 0x000000180434723c */ /* 0x042ff00000041830 */
[C---:B------:R-:W-:Y:S08]  /*93b0*/  HMMA.16816.F32.BF16 R212, R4.reuse, R26, R212 ;  /* 0x0000001a04d4723c */ /* 0x040ff000000418d4 */
[C---:B--2---:R-:W-:Y:S08]  /*93c0*/  HMMA.16816.F32.BF16 R208, R4.reuse, R8, R208 ;  /* 0x0000000804d0723c */ /* 0x044ff000000418d0 */
[C---:B------:R-:W-:Y:S08]  /*93d0*/  HMMA.16816.F32.BF16 R204, R4.reuse, R10, R204 ;  /* 0x0000000a04cc723c */ /* 0x040ff000000418cc */
[C---:B------:R-:W-:Y:S08]  /*93e0*/  HMMA.16816.F32.BF16 R224, R4.reuse, R40, R224 ;  /* 0x0000002804e0723c */ /* 0x040ff000000418e0 */
[C---:B---3--:R-:W-:Y:S08]  /*93f0*/  HMMA.16816.F32.BF16 R64, R4.reuse, R16, R64 ;  /* 0x000000100440723c */ /* 0x048ff00000041840 */
[C---:B------:R-:W-:Y:S08]  /*9400*/  HMMA.16816.F32.BF16 R216, R4.reuse, R18, R216 ;  /* 0x0000001204d8723c */ /* 0x040ff000000418d8 */
[----:B------:R-:W-:Y:S08]  /*9410*/  HMMA.16816.F32.BF16 R220, R4, R42, R220 ;  /* 0x0000002a04dc723c */ /* 0x000ff000000418dc */
[C---:B------:R-:W-:Y:S01]  /*9420*/  HMMA.16816.F32.BF16 R4, R12.reuse, R8, R36 ;  /* 0x000000080c04723c */ /* 0x040fe20000041824 */
[----:B------:R-:W-:Y:S07]  /*9430*/  LDSM.16.M88.4 R36, [R165+UR6+0xa000] ;  /* 0x00a00006a524783b */ /* 0x000fee0008000200 */
[C---:B------:R-:W-:Y:S08]  /*9440*/  HMMA.16816.F32.BF16 R48, R12.reuse, R24, R248 ;  /* 0x000000180c30723c */ /* 0x040ff000000418f8 */
[----:B------:R-:W-:Y:S03]  /*9450*/  HMMA.16816.F32.BF16 R244, R12, R26, R244 ;  /* 0x0000001a0cf4723c */ /* 0x000fe600000418f4 */
[----:B------:R-:W-:Y:S01]  /*9460*/  MOV R27, R4 ;  /* 0x00000004001b7202 */ /* 0x000fe20000000f00 */
[----:B------:R-:W-:-:S02]  /*9470*/  IMAD.MOV.U32 R26, RZ, RZ, R5 ;  /* 0x000000ffff1a7224 */ /* 0x000fc400078e0005 */
[----:B------:R-:W-:Y:S02]  /*9480*/  IMAD.MOV.U32 R25, RZ, RZ, R6 ;  /* 0x000000ffff197224 */ /* 0x000fe400078e0006 */
[----:B------:R-:W-:Y:S02]  /*9490*/  IMAD.MOV.U32 R24, RZ, RZ, R7 ;  /* 0x000000ffff187224 */ /* 0x000fe400078e0007 */
[----:B------:R-:W-:Y:S01]  /*94a0*/  HMMA.16816.F32.BF16 R4, R12, R10, R68 ;  /* 0x0000000a0c04723c */ /* 0x000fe20000041844 */
[----:B------:R-:W-:-:S15]  /*94b0*/  LDSM.16.M88.4 R8, [R20+0x4000] ;  /* 0x004000001408783b */ /* 0x000fde0000000200 */
[----:B------:R-:W-:-:S03]  /*94c0*/  NOP ;  /* 0x0000000000007918 */ /* 0x000fc60000000000 */
[----:B------:R-:W-:Y:S01]  /*94d0*/  MOV R237, R4 ;  /* 0x0000000400ed7202 */ /* 0x000fe20000000f00 */
        /* <DEDUP_REMOVED lines=9> */
[----:B------:R-:W1:Y:S01]  /*9570*/  LDSM.16.M88.4 R4, [R20+0x6000] ;  /* 0x006000001404783b */ /* 0x000e620000000200 */
[----:B------:R-:W-:Y:S01]  /*9580*/  MOV R248, R169 ;  /* 0x000000a900f87202 */ /* 0x000fe20000000f00 */
[----:B------:R-:W-:Y:S02]  /*9590*/  IMAD.MOV.U32 R249, RZ, RZ, R34 ;  /* 0x000000fffff97224 */ /* 0x000fe400078e0022 */
[----:B------:R-:W-:-:S02]  /*95a0*/  IMAD.MOV.U32 R250, RZ, RZ, R33 ;  /* 0x000000fffffa7224 */ /* 0x000fc400078e0021 */
[----:B------:R-:W-:Y:S01]  /*95b0*/  IMAD.MOV.U32 R251, RZ, RZ, R28 ;  /* 0x000000fffffb7224 */ /* 0x000fe200078e001c */
[----:B------:R-:W-:Y:S01]  /*95c0*/  MOV R229, R224 ;  /* 0x000000e000e57202 */ /* 0x000fe20000000f00 */
[----:B------:R-:W-:Y:S02]  /*95d0*/  IMAD.MOV.U32 R34, RZ, RZ, R225 ;  /* 0x000000ffff227224 */ /* 0x000fe400078e00e1 */
[----:B------:R-:W-:Y:S02]  /*95e0*/  IMAD.MOV.U32 R33, RZ, RZ, R226 ;  /* 0x000000ffff217224 */ /* 0x000fe400078e00e2 */
[----:B------:R-:W-:Y:S01]  /*95f0*/  IMAD.MOV.U32 R28, RZ, RZ, R227 ;  /* 0x000000ffff1c7224 */ /* 0x000fe200078e00e3 */
[C---:B------:R-:W-:Y:S08]  /*9600*/  HMMA.16816.F32.BF16 R56, R12.reuse, R40, R248 ;  /* 0x000000280c38723c */ /* 0x040ff000000418f8 */
[C---:B------:R-:W-:Y:S01]  /*9610*/  HMMA.16816.F32.BF16 R224, R12.reuse, R18, R60 ;  /* 0x000000120ce0723c */ /* 0x040fe2000004183c */
[----:B------:R-:W-:Y:S07]  /*9620*/  LDSM.16.M88.4 R16, [R165+UR6+0xb000] ;  /* 0x00b00006a510783b */ /* 0x000fee0008000200 */
[----:B------:R-:W-:Y:S08]  /*9630*/  HMMA.16816.F32.BF16 R40, R12, R42, R44 ;  /* 0x0000002a0c28723c */ /* 0x000ff0000004182c */
[----:B-1----:R-:W-:Y:S01]  /*9640*/  HMMA.16816.F32.BF16 R12, R4, R36, R52 ;  /* 0x00000024040c723c */ /* 0x002fe20000041834 */
[----:B------:R-:W-:-:S02]  /*9650*/  IMAD.MOV.U32 R171, RZ, RZ, R57 ;  /* 0x000000ffffab7224 */ /* 0x000fc400078e0039 */
[----:B------:R-:W-:Y:S02]  /*9660*/  IMAD.MOV.U32 R170, RZ, RZ, R58 ;  /* 0x000000ffffaa7224 */ /* 0x000fe400078e003a */
[----:B------:R-:W-:Y:S02]  /*9670*/  IMAD.MOV.U32 R169, RZ, RZ, R59 ;  /* 0x000000ffffa97224 */ /* 0x000fe400078e003b */
[----:B------:R-:W-:Y:S02]  /*9680*/  IMAD.MOV.U32 R57, RZ, RZ, R34 ;  /* 0x000000ffff397224 */ /* 0x000fe400078e0022 */
[----:B------:R-:W-:Y:S02]  /*9690*/  IMAD.MOV.U32 R58, RZ, RZ, R33 ;  /* 0x000000ffff3a7224 */ /* 0x000fe400078e0021 */
[----:B------:R-:W-:-:S08]  /*96a0*/  IMAD.MOV.U32 R59, RZ, RZ, R28 ;  /* 0x000000ffff3b7224 */ /* 0x000fd000078e001c */
[----:B------:R-:W-:Y:S01]  /*96b0*/  MOV R34, R12 ;  /* 0x0000000c00227202 */ /* 0x000fe20000000f00 */
[----:B------:R-:W-:Y:S02]  /*96c0*/  IMAD.MOV.U32 R33, RZ, RZ, R13 ;  /* 0x000000ffff217224 */ /* 0x000fe400078e000d */
[----:B------:R-:W-:Y:S02]  /*96d0*/  IMAD.MOV.U32 R28, RZ, RZ, R14 ;  /* 0x000000ffff1c7224 */ /* 0x000fe400078e000e */
[----:B------:R-:W-:Y:S02]  /*96e0*/  IMAD.MOV.U32 R20, RZ, RZ, R15 ;  /* 0x000000ffff147224 */ /* 0x000fe400078e000f */
[----:B------:R-:W-:Y:S01]  /*96f0*/  HMMA.16816.F32.BF16 R12, R8, R36, R48 ;  /* 0x00000024080c723c */ /* 0x000fe20000041830 */
[----:B------:R-:W-:Y:S01]  /*9700*/  MOV R48, R27 ;  /* 0x0000001b00307202 */ /* 0x000fe20000000f00 */
[----:B------:R-:W-:Y:S02]  /*9710*/  IMAD.MOV.U32 R49, RZ, RZ, R26 ;  /* 0x000000ffff317224 */ /* 0x000fe400078e001a */
[----:B------:R-:W-:-:S02]  /*9720*/  IMAD.MOV.U32 R50, RZ, RZ, R25 ;  /* 0x000000ffff327224 */ /* 0x000fc400078e0019 */
[----:B------:R-:W-:Y:S01]  /*9730*/  IMAD.MOV.U32 R51, RZ, RZ, R24 ;  /* 0x000000ffff337224 */ /* 0x000fe200078e0018 */
[----:B------:R-:W-:Y:S01]  /*9740*/  MOV R44, R237 ;  /* 0x000000ed002c7202 */ /* 0x000fe20000000f00 */
[----:B------:R-:W1:Y:S01]  /*9750*/  LDSM.16.M88.4 R24, [R165+UR6+0xa800] ;  /* 0x00a80006a518783b */ /* 0x000e620008000200 */
[----:B------:R-:W-:Y:S02]  /*9760*/  IMAD.MOV.U32 R45, RZ, RZ, R236 ;  /* 0x000000ffff2d7224 */ /* 0x000fe400078e00ec */
[----:B------:R-:W-:-:S08]  /*9770*/  IMAD.MOV.U32 R46, RZ, RZ, R235 ;  /* 0x000000ffff2e7224 */ /* 0x000fd000078e00eb */
[----:B------:R-:W-:Y:S01]  /*9780*/  MOV R241, R12 ;  /* 0x0000000c00f17202 */ /* 0x000fe20000000f00 */
[----:B------:R-:W-:Y:S02]  /*9790*/  IMAD.MOV.U32 R237, RZ, RZ, R13 ;  /* 0x000000ffffed7224 */ /* 0x000fe400078e000d */
[----:B------:R-:W-:Y:S02]  /*97a0*/  IMAD.MOV.U32 R236, RZ, RZ, R14 ;  /* 0x000000ffffec7224 */ /* 0x000fe400078e000e */
[----:B------:R-:W-:Y:S02]  /*97b0*/  IMAD.MOV.U32 R235, RZ, RZ, R15 ;  /* 0x000000ffffeb7224 */ /* 0x000fe400078e000f */
[----:B------:R-:W2:Y:S01]  /*97c0*/  LDSM.16.M88.4 R12, [R165+UR6+0xb800] ;  /* 0x00b80006a50c783b */ /* 0x000ea20008000200 */
[----:B------:R-:W-:Y:S01]  /*97d0*/  HMMA.16816.F32.BF16 R60, R4, R38, R212 ;  /* 0x00000026043c723c */ /* 0x000fe200000418d4 */
[----:B------:R-:W-:Y:S02]  /*97e0*/  MOV R228, R56 ;  /* 0x0000003800e47202 */ /* 0x000fe40000000f00 */
[----:B------:R-:W-:Y:S01]  /*97f0*/  MOV R56, R229 ;  /* 0x000000e500387202 */ /* 0x000fe20000000f00 */
[----:B------:R-:W-:Y:S01]  /*9800*/  IMAD.MOV.U32 R213, RZ, RZ, R70 ;  /* 0x000000ffffd57224 */ /* 0x000fe200078e0046 */
[----:B------:R-:W-:Y:S01]  /*9810*/  MOV R212, R71 ;  /* 0x0000004700d47202 */ /* 0x000fe20000000f00 */
[----:B------:R-:W-:-:S02]  /*9820*/  IMAD.MOV.U32 R214, RZ, RZ, R69 ;  /* 0x000000ffffd67224 */ /* 0x000fc400078e0045 */
[----:B------:R-:W-:-:S11]  /*9830*/  IMAD.MOV.U32 R215, RZ, RZ, R68 ;  /* 0x000000ffffd77224 */ /* 0x000fd600078e0044 */
[----:B------:R-:W-:Y:S01]  /*9840*/  MOV R53, R60 ;  /* 0x0000003c00357202 */ /* 0x000fe20000000f00 */
[----:B------:R-:W-:Y:S01]  /*9850*/  IMAD.MOV.U32 R52, RZ, RZ, R61 ;  /* 0x000000ffff347224 */ /* 0x000fe200078e003d */
[----:B-1----:R-:W-:Y:S01]  /*9860*/  HMMA.16816.F32.BF16 R248, R4, R26, R204 ;  /* 0x0000001a04f8723c */ /* 0x002fe200000418cc */
[----:B------:R-:W-:Y:S02]  /*9870*/  IMAD.MOV.U32 R37, RZ, RZ, R62 ;  /* 0x000000ffff257224 */ /* 0x000fe400078e003e */
[----:B------:R-:W-:-:S05]  /*9880*/  IMAD.MOV.U32 R36, RZ, RZ, R63 ;  /* 0x000000ffff247224 */ /* 0x000fca00078e003f */
[C---:B------:R-:W-:Y:S08]  /*9890*/  HMMA.16816.F32.BF16 R204, R4.reuse, R16, R64 ;  /* 0x0000001004cc723c */ /* 0x040ff00000041840 */
[----:B------:R-:W-:Y:S01]  /*98a0*/  HMMA.16816.F32.BF16 R64, R4, R18, R216 ;  /* 0x000000120440723c */ /* 0x000fe200000418d8 */
[----:B------:R-:W-:Y:S01]  /*98b0*/  MOV R216, R53 ;  /* 0x0000003500d87202 */ /* 0x000fe20000000f00 */
[----:B------:R-:W-:-:S02]  /*98c0*/  IMAD.MOV.U32 R217, RZ, RZ, R52 ;  /* 0x000000ffffd97224 */ /* 0x000fc400078e0034 */
[----:B------:R-:W-:Y:S02]  /*98d0*/  IMAD.MOV.U32 R218, RZ, RZ, R37 ;  /* 0x000000ffffda7224 */ /* 0x000fe400078e0025 */
[----:B------:R-:W-:Y:S02]  /*98e0*/  IMAD.MOV.U32 R219, RZ, RZ, R36 ;  /* 0x000000ffffdb7224 */ /* 0x000fe400078e0024 */
[C---:B--2---:R-:W-:Y:S08]  /*98f0*/  HMMA.16816.F32.BF16 R60, R4.reuse, R12, R56 ;  /* 0x0000000c043c723c */ /* 0x044ff00000041838 */
[C---:B------:R-:W-:Y:S08]  /*9900*/  HMMA.16816.F32.BF16 R68, R4.reuse, R24, R208 ;  /* 0x000000180444723c */ /* 0x040ff000000418d0 */
[----:B------:R-:W-:Y:S01]  /*9910*/  HMMA.16816.F32.BF16 R56, R4, R14, R220 ;  /* 0x0000000e0438723c */ /* 0x000fe200000418dc */
[----:B------:R-:W-:Y:S07]  /*9920*/  LDSM.16.M88.4 R4, [R22+0x6000] ;  /* 0x006000001604783b */ /* 0x000fee0000000200 */
[----:B------:R-:W-:Y:S01]  /*9930*/  HMMA.16816.F32.BF16 R52, R8, R38, R244 ;  /* 0x000000260834723c */ /* 0x000fe200000418f4 */
[----:B------:R-:W1:Y:S01]  /*9940*/  LDSM.16.M88.4 R36, [R2+0xa000] ;  /* 0x00a000000224783b */ /* 0x000e620000000200 */
[----:B------:R-:W-:-:S06]  /*9950*/  IMAD.MOV.U32 R47, RZ, RZ, R231 ;  /* 0x000000ffff2f7224 */ /* 0x000fcc00078e00e7 */
[C---:B------:R-:W-:Y:S08]  /*9960*/  HMMA.16816.F32.BF16 R48, R8.reuse, R24, R48 ;  /* 0x000000180830723c */ /* 0x040ff00000041830 */
[----:B------:R-:W-:Y:S01]  /*9970*/  HMMA.16816.F32.BF16 R44, R8, R26, R44 ;  /* 0x0000001a082c723c */ /* 0x000fe2000004182c */
[----:B------:R-:W2:Y:S01]  /*9980*/  LDSM.16.M88.4 R24, [R2+0xa800] ;  /* 0x00a800000218783b */ /* 0x000ea20000000200 */
[----:B------:R-:W-:Y:S01]  /*9990*/  MOV R220, R228 ;  /* 0x000000e400dc7202 */ /* 0x000fe20000000f00 */
[----:B------:R-:W-:-:S02]  /*99a0*/  IMAD.MOV.U32 R221, RZ, RZ, R171 ;  /* 0x000000ffffdd7224 */ /* 0x000fc400078e00ab */
[----:B------:R-:W-:Y:S02]  /*99b0*/  IMAD.MOV.U32 R222, RZ, RZ, R170 ;  /* 0x000000ffffde7224 */ /* 0x000fe400078e00aa */
[----:B------:R-:W-:Y:S01]  /*99c0*/  IMAD.MOV.U32 R223, RZ, RZ, R169 ;  /* 0x000000ffffdf7224 */ /* 0x000fe200078e00a9 */
[C---:B------:R-:W-:Y:S08]  /*99d0*/  HMMA.16816.F32.BF16 R208, R8.reuse, R16, R212 ;  /* 0x0000001008d0723c */ /* 0x040ff000000418d4 */
[C---:B------:R-:W-:Y:S08]  /*99e0*/  HMMA.16816.F32.BF16 R220, R8.reuse, R12, R220 ;  /* 0x0000000c08dc723c */ /* 0x040ff000000418dc */
[C---:B------:R-:W-:Y:S01]  /*99f0*/  HMMA.16816.F32.BF16 R40, R8.reuse, R14, R40 ;  /* 0x0000000e0828723c */ /* 0x040fe20000041828 */
[----:B------:R-:W3:Y:S07]  /*9a00*/  LDSM.16.M88.4 R12, [R2+0xb800] ;  /* 0x00b80000020c783b */ /* 0x000eee0000000200 */
[----:B------:R-:W-:Y:S01]  /*9a10*/  HMMA.16816.F32.BF16 R212, R8, R18, R224 ;  /* 0x0000001208d4723c */ /* 0x000fe200000418e0 */
[----:B------:R-:W4:Y:S04]  /*9a20*/  LDSM.16.M88.4 R16, [R2+0xb000] ;  /* 0x00b000000210783b */ /* 0x000f280000000200 */
[----:B------:R2:W4:Y:S03]  /*9a30*/  LDSM.16.M88.4 R8, [R22+0x4000] ;  /* 0x004000001608783b */ /* 0x0005260000000200 */
[----:B-1----:R-:W-:Y:S01]  /*9a40*/  HMMA.16816.F32.BF16 R216, R4, R38, R216 ;  /* 0x0000002604d8723c */ /* 0x002fe200000418d8 */
[----:B------:R-:W-:Y:S01]  /*9a50*/  MOV R244, R34 ;  /* 0x0000002200f47202 */ /* 0x000fe20000000f00 */
[----:B------:R-:W-:-:S02]  /*9a60*/  IMAD.MOV.U32 R245, RZ, RZ, R33 ;  /* 0x000000fffff57224 */ /* 0x000fc400078e0021 */
[----:B------:R-:W-:Y:S02]  /*9a70*/  IMAD.MOV.U32 R246, RZ, RZ, R28 ;  /* 0x000000fffff67224 */ /* 0x000fe400078e001c */
[----:B------:R-:W-:-:S07]  /*9a80*/  IMAD.MOV.U32 R247, RZ, RZ, R20 ;  /* 0x000000fffff77224 */ /* 0x000fce00078e0014 */
[----:B------:R-:W-:Y:S06]  /*9a90*/  HMMA.16816.F32.BF16 R224, R4, R36, R244 ;  /* 0x0000002404e0723c */ /* 0x000fec00000418f4 */
[----:B------:R-:W-:Y:S01]  /*9aa0*/  IMAD.MOV.U32 R28, RZ, RZ, R216 ;  /* 0x000000ffff1c7224 */ /* 0x000fe200078e00d8 */
[----:B------:R-:W-:Y:S01]  /*9ab0*/  MOV R20, R218 ;  /* 0x000000da00147202 */ /* 0x000fe20000000f00 */
[----:B--2---:R-:W-:Y:S02]  /*9ac0*/  IMAD.MOV.U32 R22, RZ, RZ, R217 ;  /* 0x000000ffff167224 */ /* 0x004fe400078e00d9 */
[----:B------:R-:W-:-:S02]  /*9ad0*/  IMAD.MOV.U32 R2, RZ, RZ, R219 ;  /* 0x000000ffff027224 */ /* 0x000fc400078e00db */
[C---:B------:R-:W-:Y:S07]  /*9ae0*/  HMMA.16816.F32.BF16 R216, R4.reuse, R26, R248 ;  /* 0x0000001a04d8723c */ /* 0x040fee00000418f8 */
[----:B------:R-:W-:Y:S01]  /*9af0*/  MOV R170, R224 ;  /* 0x000000e000aa7202 */ /* 0x000fe20000000f00 */
[----:B------:R-:W-:Y:S01]  /*9b00*/  IMAD.MOV.U32 R169, RZ, RZ, R225 ;  /* 0x000000ffffa97224 */ /* 0x000fe200078e00e1 */
[----:B------:R-:W-:Y:S01]  /*9b10*/  MOV R33, R227 ;  /* 0x000000e300217202 */ /* 0x000fe20000000f00 */
[----:B------:R-:W-:Y:S01]  /*9b20*/  IMAD.MOV.U32 R34, RZ, RZ, R226 ;  /* 0x000000ffff227224 */ /* 0x000fe200078e00e2 */
[C---:B------:R-:W-:Y:S08]  /*9b30*/  HMMA.16816.F32.BF16 R68, R4.reuse, R24, R68 ;  /* 0x000000180444723c */ /* 0x040ff00000041844 */
[----:B------:R-:W-:Y:S01]  /*9b40*/  IMAD.MOV.U32 R231, RZ, RZ, R216 ;  /* 0x000000ffffe77224 */ /* 0x000fe200078e00d8 */
[----:B------:R-:W-:Y:S01]  /*9b50*/  MOV R229, R217 ;  /* 0x000000d900e57202 */ /* 0x000fe20000000f00 */
[----:B------:R-:W-:Y:S01]  /*9b60*/  IMAD.MOV.U32 R228, RZ, RZ, R218 ;  /* 0x000000ffffe47224 */ /* 0x000fe200078e00da */
[----:B---3--:R-:W-:Y:S01]  /*9b70*/  HMMA.16816.F32.BF16 R224, R4, R12, R60 ;  /* 0x0000000c04e0723c */ /* 0x008fe2000004183c */
[----:B------:R-:W-:-:S07]  /*9b80*/  IMAD.MOV.U32 R171, RZ, RZ, R219 ;  /* 0x000000ffffab7224 */ /* 0x000fce00078e00db */
[C---:B------:R-:W-:Y:S08]  /*9b90*/  HMMA.16816.F32.BF16 R216, R4.reuse, R14, R56 ;  /* 0x0000000e04d8723c */ /* 0x040ff00000041838 */
[C---:B----4-:R-:W-:Y:S08]  /*9ba0*/  HMMA.16816.F32.BF16 R248, R4.reuse, R16, R204 ;  /* 0x0000001004f8723c */ /* 0x050ff000000418cc */
[----:B------:R-:W-:Y:S01]  /*9bb0*/  HMMA.16816.F32.BF16 R244, R4, R18, R64 ;  /* 0x0000001204f4723c */ /* 0x000fe20000041840 */
[----:B------:R-:W-:Y:S07]  /*9bc0*/  LDSM.16.M88.4 R4, [R21+0x6000] ;  /* 0x006000001504783b */ /* 0x000fee0000000200 */
[C---:B------:R-:W-:Y:S08]  /*9bd0*/  HMMA.16816.F32.BF16 R60, R8.reuse, R24, R48 ;  /* 0x00000018083c723c */ /* 0x040ff00000041830 */
[C---:B------:R-:W-:Y:S01]  /*9be0*/  HMMA.16816.F32.BF16 R56, R8.reuse, R26, R44 ;  /* 0x0000001a0838723c */ /* 0x040fe2000004182c */
[----:B------:R-:W1:Y:S07]  /*9bf0*/  LDSM.16.M88.4 R24, [R0+0xa800] ;  /* 0x00a800000018783b */ /* 0x000e6e0000000200 */
[C---:B------:R-:W-:Y:S08]  /*9c00*/  HMMA.16816.F32.BF16 R44, R8.reuse, R12, R220 ;  /* 0x0000000c082c723c */ /* 0x040ff000000418dc */
[----:B------:R-:W-:Y:S01]  /*9c10*/  HMMA.16816.F32.BF16 R40, R8, R14, R40 ;  /* 0x0000000e0828723c */ /* 0x000fe20000041828 */
[----:B------:R-:W2:Y:S01]  /*9c20*/  LDSM.16.M88.4 R12, [R0+0xb800] ;  /* 0x00b80000000c783b */ /* 0x000ea20000000200 */
[----:B------:R-:W-:Y:S01]  /*9c30*/  MOV R204, R241 ;  /* 0x000000f100cc7202 */ /* 0x000fe20000000f00 */
[----:B------:R-:W-:Y:S01]  /*9c40*/  IMAD.MOV.U32 R205, RZ, RZ, R237 ;  /* 0x000000ffffcd7224 */ /* 0x000fe200078e00ed */
[----:B------:R-:W-:Y:S01]  /*9c50*/  MOV R207, R235 ;  /* 0x000000eb00cf7202 */ /* 0x000fe20000000f00 */
[----:B------:R-:W-:-:S03]  /*9c60*/  IMAD.MOV.U32 R206, RZ, RZ, R236 ;  /* 0x000000ffffce7224 */ /* 0x000fc600078e00ec */
[C---:B------:R-:W-:Y:S08]  /*9c70*/  HMMA.16816.F32.BF16 R64, R8.reuse, R38, R52 ;  /* 0x000000260840723c */ /* 0x040ff00000041834 */
[----:B------:R-:W-:Y:S01]  /*9c80*/  HMMA.16816.F32.BF16 R52, R8, R16, R208 ;  /* 0x000000100834723c */ /* 0x000fe200000418d0 */
[----:B------:R-:W-:Y:S01]  /*9c90*/  IMAD.MOV.U32 R208, RZ, RZ, R231 ;  /* 0x000000ffffd07224 */ /* 0x000fe200078e00e7 */
[----:B------:R-:W-:Y:S01]  /*9ca0*/  MOV R210, R228 ;  /* 0x000000e400d27202 */ /* 0x000fe20000000f00 */
[----:B------:R-:W-:-:S02]  /*9cb0*/  IMAD.MOV.U32 R209, RZ, RZ, R229 ;  /* 0x000000ffffd17224 */ /* 0x000fc400078e00e5 */
[----:B------:R-:W-:-:S03]  /*9cc0*/  IMAD.MOV.U32 R211, RZ, RZ, R171 ;  /* 0x000000ffffd37224 */ /* 0x000fc600078e00ab */
[C---:B------:R-:W-:Y:S01]  /*9cd0*/  HMMA.16816.F32.BF16 R204, R8.reuse, R36, R204 ;  /* 0x0000002408cc723c */ /* 0x040fe200000418cc */
[----:B------:R-:W3:Y:S07]  /*9ce0*/  LDSM.16.M88.4 R36, [R0+0xa000] ;  /* 0x00a000000024783b */ /* 0x000eee0000000200 */
[----:B------:R-:W-:Y:S01]  /*9cf0*/  HMMA.16816.F32.BF16 R48, R8, R18, R212 ;  /* 0x000000120830723c */ /* 0x000fe200000418d4 */
[----:B------:R-:W4:Y:S04]  /*9d00*/  LDSM.16.M88.4 R8, [R21+0x4000] ;  /* 0x004000001508783b */ /* 0x000f280000000200 */
[----:B------:R2:W4:Y:S03]  /*9d10*/  LDSM.16.M88.4 R16, [R0+0xb000] ;  /* 0x00b000000010783b */ /* 0x0005260000000200 */
[C---:B-1----:R-:W-:Y:S08]  /*9d20*/  HMMA.16816.F32.BF16 R208, R4.reuse, R26, R208 ;  /* 0x0000001a04d0723c */ /* 0x042ff000000418d0 */
[----:B------:R-:W-:Y:S01]  /*9d30*/  HMMA.16816.F32.BF16 R68, R4, R24, R68 ;  /* 0x000000180444723c */ /* 0x000fe20000041844 */
[----:B------:R-:W-:Y:S01]  /*9d40*/  IMAD.MOV.U32 R212, RZ, RZ, R170 ;  /* 0x000000ffffd47224 */ /* 0x000fe200078e00aa */
[----:B------:R-:W-:Y:S01]  /*9d50*/  MOV R213, R169 ;  /* 0x000000a900d57202 */ /* 0x000fe20000000f00 */
[----:B------:R-:W-:Y:S01]  /*9d60*/  IMAD.MOV.U32 R214, RZ, RZ, R34 ;  /* 0x000000ffffd67224 */ /* 0x000fe200078e0022 */
[----:B------:R-:W-:Y:S01]  /*9d70*/  MOV R223, R2 ;  /* 0x0000000200df7202 */ /* 0x000fe20000000f00 */
[----:B------:R-:W-:Y:S01]  /*9d80*/  IMAD.MOV.U32 R215, RZ, RZ, R33 ;  /* 0x000000ffffd77224 */ /* 0x000fe200078e0021 */
[----:B------:R-:W-:-:S05]  /*9d90*/  MOV R220, R28 ;  /* 0x0000001c00dc7202 */ /* 0x000fca0000000f00 */
[----:B------:R-:W-:Y:S01]  /*9da0*/  IMAD.MOV.U32 R235, RZ, RZ, R208 ;  /* 0x000000ffffeb7224 */ /* 0x000fe200078e00d0 */
[----:B------:R-:W-:Y:S01]  /*9db0*/  MOV R170, R209 ;  /* 0x000000d100aa7202 */ /* 0x000fe20000000f00 */
[----:B------:R-:W-:Y:S02]  /*9dc0*/  IMAD.MOV.U32 R169, RZ, RZ, R210 ;  /* 0x000000ffffa97224 */ /* 0x000fe400078e00d2 */
[----:B------:R-:W-:Y:S02]  /*9dd0*/  IMAD.MOV.U32 R34, RZ, RZ, R211 ;  /* 0x000000ffff227224 */ /* 0x000fe400078e00d3 */
[----:B--2---:R-:W-:Y:S02]  /*9de0*/  HMMA.16816.F32.BF16 R208, R4, R12, R224 ;  /* 0x0000000c04d0723c */ /* 0x004fe400000418e0 */
[----:B------:R-:W-:Y:S01]  /*9df0*/  MOV R2, R70 ;  /* 0x0000004600027202 */ /* 0x000fe20000000f00 */
[----:B------:R-:W-:Y:S02]  /*9e00*/  IMAD.MOV.U32 R0, RZ, RZ, R71 ;  /* 0x000000ffff007224 */ /* 0x000fe400078e0047 */
[----:B------:R-:W-:Y:S01]  /*9e10*/  IMAD.MOV.U32 R33, RZ, RZ, R68 ;  /* 0x000000ffff217224 */ /* 0x000fe200078e0044 */
[----:B------:R1:W5:Y:S01]  /*9e20*/  LDL.LU.64 R70, [R1+0x48] ;  /* 0x0000480001467983 */ /* 0x0003620000300a00 */
[----:B------:R-:W-:-:S03]  /*9e30*/  IMAD.MOV.U32 R28, RZ, RZ, R69 ;  /* 0x000000ffff1c7224 */ /* 0x000fc600078e0045 */
[----:B------:R1:W5:Y:S01]  /*9e40*/  LDL.LU.64 R68, [R1+0x40] ;  /* 0x0000400001447983 */ /* 0x0003620000300a00 */
[----:B------:R-:W-:Y:S02]  /*9e50*/  IMAD.MOV.U32 R221, RZ, RZ, R22 ;  /* 0x000000ffffdd7224 */ /* 0x000fe400078e0016 */
[----:B------:R-:W-:Y:S01]  /*9e60*/  IMAD.MOV.U32 R222, RZ, RZ, R20 ;  /* 0x000000ffffde7224 */ /* 0x000fe200078e0014 */
[C---:B---3--:R-:W-:Y:S05]  /*9e70*/  HMMA.16816.F32.BF16 R212, R4.reuse, R36, R212 ;  /* 0x0000002404d4723c */ /* 0x048fea00000418d4 */
[----:B------:R-:W-:Y:S01]  /*9e80*/  MOV R231, R208 ;  /* 0x000000d000e77202 */ /* 0x000fe20000000f00 */
[----:B------:R-:W-:Y:S01]  /*9e90*/  IMAD.MOV.U32 R229, RZ, RZ, R209 ;  /* 0x000000ffffe57224 */ /* 0x000fe200078e00d1 */
[----:B------:R-:W-:Y:S01]  /*9ea0*/  MOV R171, R211 ;  /* 0x000000d300ab7202 */ /* 0x000fe20000000f00 */
[----:B------:R-:W-:Y:S01]  /*9eb0*/  IMAD.MOV.U32 R228, RZ, RZ, R210 ;  /* 0x000000ffffe47224 */ /* 0x000fe200078e00d2 */
[----:B------:R-:W-:Y:S08]  /*9ec0*/  HMMA.16816.F32.BF16 R220, R4, R38, R220 ;  /* 0x0000002604dc723c */ /* 0x000ff000000418dc */
[C---:B----4-:R-:W-:Y:S08]  /*9ed0*/  HMMA.16816.F32.BF16 R204, R8.reuse, R36, R204 ;  /* 0x0000002408cc723c */ /* 0x050ff000000418cc */
        /* <DEDUP_REMOVED lines=8> */
[----:B------:R-:W2:Y:S07]  /*9f60*/  LDSM.16.M88.4 R8, [R23+0x4000] ;  /* 0x004000001708783b */ /* 0x000eae0000000200 */
[C---:B------:R-:W-:Y:S08]  /*9f70*/  HMMA.16816.F32.BF16 R248, R4.reuse, R16, R248 ;  /* 0x0000001004f8723c */ /* 0x040ff000000418f8 */
[C---:B------:R-:W-:Y:S01]  /*9f80*/  HMMA.16816.F32.BF16 R244, R4.reuse, R18, R244 ;  /* 0x0000001204f4723c */ /* 0x040fe200000418f4 */
[----:B------:R-:W-:Y:S07]  /*9f90*/  LDSM.16.M88.4 R16, [R3+0xa800] ;  /* 0x00a800000310783b */ /* 0x000fee0000000200 */
[----:B------:R-:W-:Y:S01]  /*9fa0*/  HMMA.16816.F32.BF16 R216, R4, R14, R216 ;  /* 0x0000000e04d8723c */ /* 0x000fe200000418d8 */
[----:B------:R-:W3:Y:S04]  /*9fb0*/  LDSM.16.M88.4 R4, [R23+0x6000] ;  /* 0x006000001704783b */ /* 0x000ee80000000200 */
[----:B------:R-:W4:Y:S04]  /*9fc0*/  LDSM.16.M88.4 R12, [R3+0xb000] ;  /* 0x00b00000030c783b */ /* 0x000f280000000200 */
[----:B------:R1:W4:Y:S01]  /*9fd0*/  LDSM.16.M88.4 R20, [R3+0xb800] ;  /* 0x00b800000314783b */ /* 0x0003220000000200 */
[----:B------:R-:W-:-:S04]  /*9fe0*/  DEPBAR.LE SB0, 0x0 ;  /* 0x000080000000791a */ /* 0x000fc80000000000 */
[----:B--2---:R-:W-:Y:S01]  /*9ff0*/  HMMA.16816.F32.BF16 R40, R8, R24, R204 ;  /* 0x000000180828723c */ /* 0x004fe200000418cc */
[----:B------:R-:W-:Y:S01]  /*a000*/  IMAD.MOV.U32 R206, RZ, RZ, R2 ;  /* 0x000000ffffce7224 */ /* 0x000fe200078e0002 */
[----:B------:R-:W-:Y:S01]  /*a010*/  SHF.L.U32 R2, R234, 0x1, RZ ;  /* 0x00000001ea027819 */ /* 0x000fe200000006ff */
[----:B------:R-:W-:Y:S02]  /*a020*/  IMAD.MOV.U32 R207, RZ, RZ, R0 ;  /* 0x000000ffffcf7224 */ /* 0x000fe400078e0000 */
[----:B------:R-:W-:Y:S01]  /*a030*/  IMAD.U32 R0, RZ, RZ, UR20 ;  /* 0x00000014ff007e24 */ /* 0x000fe2000f8e00ff */
[----:B------:R-:W-:-:S05]  /*a040*/  LOP3.LUT R2, R2, 0x6, RZ, 0xc0, !PT ;  /* 0x0000000602027812 */ /* 0x000fca00078ec0ff */
[----:B------:R-:W-:-:S05]  /*a050*/  IMAD R0, R0, 0x40, R2 ;  /* 0x0000004000007824 */ /* 0x000fca00078e0202 */
[----:B------:R-:W-:Y:S01]  /*a060*/  IADD3 R2, PT, PT, R0, -0x80, RZ ;  /* 0xffffff8000027810 */ /* 0x000fe20007ffe0ff */
[C---:B---3--:R-:W-:Y:S01]  /*a070*/  HMMA.16816.F32.BF16 R44, R4.reuse, R24, R212 ;  /* 0x00000018042c723c */ /* 0x048fe200000418d4 */
[----:B------:R-:W-:Y:S01]  /*a080*/  IMAD.MOV.U32 R212, RZ, RZ, R235 ;  /* 0x000000ffffd47224 */ /* 0x000fe200078e00eb */
[----:B------:R-:W-:Y:S01]  /*a090*/  MOV R214, R169 ;  /* 0x000000a900d67202 */ /* 0x000fe20000000f00 */
[----:B------:R-:W-:Y:S02]  /*a0a0*/  IMAD.MOV.U32 R213, RZ, RZ, R170 ;  /* 0x000000ffffd57224 */ /* 0x000fe400078e00aa */
[----:B------:R-:W-:Y:S01]  /*a0b0*/  IMAD.MOV.U32 R215, RZ, RZ, R34 ;  /* 0x000000ffffd77224 */ /* 0x000fe200078e0022 */
[----:B-1----:R-:W-:Y:S02]  /*a0c0*/  I2FP.F32.U32 R3, R2 ;  /* 0x0000000200037245 */ /* 0x002fe40000201000 */
[----:B------:R-:W-:Y:S01]  /*a0d0*/  HMMA.16816.F32.BF16 R64, R4, R26, R220 ;  /* 0x0000001a0440723c */ /* 0x000fe200000418dc */
[----:B------:R-:W-:-:S07]  /*a0e0*/  ISETP.GE.AND P1, PT, R2, R29, PT ;  /* 0x0000001d0200720c */ /* 0x000fce0003f26270 */
[C---:B------:R-:W-:Y:S08]  /*a0f0*/  HMMA.16816.F32.BF16 R24, R8.reuse, R26, R208 ;  /* 0x0000001a0818723c */ /* 0x040ff000000418d0 */
[----:B----4-:R-:W-:Y:S08]  /*a100*/  HMMA.16816.F32.BF16 R220, R8, R14, R48 ;  /* 0x0000000e08dc723c */ /* 0x010ff00000041830 */
[----:B------:R-:W-:Y:S08]  /*a110*/  HMMA.16816.F32.BF16 R208, R4, R18, R212 ;  /* 0x0000001204d0723c */ /* 0x000ff000000418d4 */
[----:B------:R-:W-:Y:S01]  /*a120*/  HMMA.16816.F32.BF16 R48, R8, R22, R36 ;  /* 0x000000160830723c */ /* 0x000fe20000041824 */
[----:B------:R-:W-:-:S07]  /*a130*/  ISETP.GE.AND P5, PT, R2, R30, PT ;  /* 0x0000001e0200720c */ /* 0x000fce0003fa6270 */
[----:B------:R-:W-:Y:S01]  /*a140*/  HMMA.16816.F32.BF16 R52, R8, R12, R52 ;  /* 0x0000000c0834723c */ /* 0x000fe20000041834 */
[----:B------:R-:W-:-:S07]  /*a150*/  ISETP.GE.AND P4, PT, R2, R31, PT ;  /* 0x0000001f0200720c */ /* 0x000fce0003f86270 */
[----:B------:R-:W-:Y:S01]  /*a160*/  HMMA.16816.F32.BF16 R212, R4, R12, R248 ;  /* 0x0000000c04d4723c */ /* 0x000fe200000418f8 */
[----:B------:R-:W-:-:S05]  /*a170*/  FFMA.FTZ R12, R3, UR5, R40 ;  /* 0x00000005030c7c23 */ /* 0x000fca0008010028 */
[----:B------:R-:W-:Y:S02]  /*a180*/  FSEL R38, R12, -INF , !P1 ;  /* 0xff8000000c267808 */ /* 0x000fe40004800000 */
[----:B------:R-:W-:Y:S01]  /*a190*/  ISETP.GE.AND P1, PT, R2, R32, PT ;  /* 0x000000200200720c */ /* 0x000fe20003f26270 */
[----:B------:R-:W-:Y:S02]  /*a1a0*/  VIADD R2, R0, 0xffffffb8 ;  /* 0xffffffb800027836 */ /* 0x000fe40000000000 */
[----:B------:R-:W-:Y:S01]  /*a1b0*/  FFMA.FTZ R13, R3, UR5, R42 ;  /* 0x00000005030d7c23 */ /* 0x000fe2000801002a */
[----:B------:R-:W-:Y:S02]  /*a1c0*/  HMMA.16816.F32.BF16 R216, R4, R22, R216 ;  /* 0x0000001604d8723c */ /* 0x000fe400000418d8 */
[----:B------:R-:W-:Y:S02]  /*a1d0*/  I2FP.F32.U32 R12, R2 ;  /* 0x00000002000c7245 */ /* 0x000fe40000201000 */
[----:B------:R-:W-:-:S04]  /*a1e0*/  FSEL R40, R13, -INF , !P5 ;  /* 0xff8000000d287808 */ /* 0x000fc80006800000 */
[----:B------:R-:W-:Y:S01]  /*a1f0*/  HMMA.16816.F32.BF16 R244, R4, R14, R244 ;  /* 0x0000000e04f4723c */ /* 0x000fe200000418f4 */
[C---:B------:R-:W-:Y:S01]  /*a200*/  FFMA.FTZ R14, R3.reuse, UR5, R44 ;  /* 0x00000005030e7c23 */ /* 0x040fe2000801002c */
[----:B------:R-:W-:Y:S01]  /*a210*/  FFMA.FTZ R3, R3, UR5, R46 ;  /* 0x0000000503037c23 */ /* 0x000fe2000801002e */
[----:B------:R-:W-:Y:S01]  /*a220*/  FFMA.FTZ R13, R12, UR5, R48 ;  /* 0x000000050c0d7c23 */ /* 0x000fe20008010030 */
[----:B------:R-:W-:Y:S02]  /*a230*/  ISETP.GE.AND P5, PT, R2, R29, PT ;  /* 0x0000001d0200720c */ /* 0x000fe40003fa6270 */
[----:B------:R-:W-:Y:S02]  /*a240*/  FSEL R42, R14, -INF , !P4 ;  /* 0xff8000000e2a7808 */ /* 0x000fe40006000000 */
[----:B------:R-:W-:Y:S02]  /*a250*/  FSEL R44, R3, -INF , !P1 ;  /* 0xff800000032c7808 */ /* 0x000fe40004800000 */
[----:B------:R-:W-:-:S02]  /*a260*/  FSEL R46, R13, -INF , !P5 ;  /* 0xff8000000d2e7808 */ /* 0x000fc40006800000 */
[C---:B------:R-:W-:Y:S02]  /*a270*/  ISETP.GE.AND P4, PT, R2.reuse, R30, PT ;  /* 0x0000001e0200720c */ /* 0x040fe40003f86270 */
[C---:B------:R-:W-:Y:S02]  /*a280*/  ISETP.GE.AND P1, PT, R2.reuse, R31, PT ;  /* 0x0000001f0200720c */ /* 0x040fe40003f26270 */
[----:B------:R-:W-:Y:S01]  /*a290*/  ISETP.GE.AND P5, PT, R2, R32, PT ;  /* 0x000000200200720c */ /* 0x000fe20003fa6270 */
[----:B------:R-:W-:Y:S02]  /*a2a0*/  VIADD R2, R0, 0xffffff81 ;  /* 0xffffff8100027836 */ /* 0x000fe40000000000 */
[----:B------:R-:W-:-:S03]  /*a2b0*/  FFMA.FTZ R13, R12, UR5, R50 ;  /* 0x000000050c0d7c23 */ /* 0x000fc60008010032 */
[----:B------:R-:W-:Y:S01]  /*a2c0*/  I2FP.F32.U32 R3, R2 ;  /* 0x0000000200037245 */ /* 0x000fe20000201000 */
[C---:B------:R-:W-:Y:S01]  /*a2d0*/  FFMA.FTZ R14, R12.reuse, UR5, R216 ;  /* 0x000000050c0e7c23 */ /* 0x040fe200080100d8 */
[----:B------:R-:W-:Y:S01]  /*a2e0*/  FSEL R252, R13, -INF , !P4 ;  /* 0xff8000000dfc7808 */ /* 0x000fe20006000000 */
[----:B------:R-:W-:Y:S01]  /*a2f0*/  FFMA.FTZ R12, R12, UR5, R218 ;  /* 0x000000050c0c7c23 */ /* 0x000fe200080100da */
[----:B------:R-:W-:Y:S01]  /*a300*/  ISETP.GE.AND P4, PT, R2, R29, PT ;  /* 0x0000001d0200720c */ /* 0x000fe20003f86270 */
[----:B------:R-:W-:Y:S01]  /*a310*/  FFMA.FTZ R13, R3, UR5, R41 ;  /* 0x00000005030d7c23 */ /* 0x000fe20008010029 */
[----:B------:R-:W-:Y:S02]  /*a320*/  MOV R205, R28 ;  /* 0x0000001c00cd7202 */ /* 0x000fe40000000f00 */
[----:B------:R-:W-:Y:S02]  /*a330*/  FSEL R170, R14, -INF , !P1 ;  /* 0xff8000000eaa7808 */ /* 0x000fe40004800000 */
[----:B------:R-:W-:-:S02]  /*a340*/  FSEL R169, R12, -INF , !P5 ;  /* 0xff8000000ca97808 */ /* 0x000fc40006800000 */
[----:B------:R-:W-:Y:S02]  /*a350*/  FSEL R28, R13, -INF , !P4 ;  /* 0xff8000000d1c7808 */ /* 0x000fe40006000000 */
[C---:B------:R-:W-:Y:S02]  /*a360*/  ISETP.GE.AND P1, PT, R2.reuse, R30, PT ;  /* 0x0000001e0200720c */ /* 0x040fe40003f26270 */
[C---:B------:R-:W-:Y:S01]  /*a370*/  ISETP.GE.AND P5, PT, R2.reuse, R31, PT ;  /* 0x0000001f0200720c */ /* 0x040fe20003fa6270 */
[----:B------:R-:W-:Y:S01]  /*a380*/  BAR.SYNC.DEFER_BLOCKING 0x0 ;  /* 0x0000000000007b1d */ /* 0x000fe20000010000 */
[----:B------:R-:W-:Y:S02]  /*a390*/  ISETP.GE.AND P4, PT, R2, R32, PT ;  /* 0x000000200200720c */ /* 0x000fe40003f86270 */
[----:B------:R-:W-:Y:S01]  /*a3a0*/  IADD3 R2, PT, PT, R0, -0x78, RZ ;  /* 0xffffff8800027810 */ /* 0x000fe20007ffe0ff */
[----:B------:R-:W-:-:S03]  /*a3b0*/  FFMA.FTZ R13, R3, UR5, R43 ;  /* 0x00000005030d7c23 */ /* 0x000fc6000801002b */
[----:B------:R-:W-:Y:S01]  /*a3c0*/  I2FP.F32.U32 R12, R2 ;  /* 0x00000002000c7245 */ /* 0x000fe20000201000 */
[----:B------:R-:W-:Y:S02]  /*a3d0*/  IMAD.MOV.U32 R204, RZ, RZ, R33 ;  /* 0x000000ffffcc7224 */ /* 0x000fe400078e0021 */
[----:B------:R-:W-:Y:S01]  /*a3e0*/  FFMA.FTZ R14, R3, UR5, R45 ;  /* 0x00000005030e7c23 */ /* 0x000fe2000801002d */
[----:B------:R-:W-:Y:S01]  /*a3f0*/  FSEL R33, R13, -INF , !P1 ;  /* 0xff8000000d217808 */ /* 0x000fe20004800000 */
[----:B------:R-:W-:Y:S01]  /*a400*/  FFMA.FTZ R3, R3, UR5, R47 ;  /* 0x0000000503037c23 */ /* 0x000fe2000801002f */
[----:B------:R-:W-:Y:S01]  /*a410*/  FFMA.FTZ R13, R12, UR5, R24 ;  /* 0x000000050c0d7c23 */ /* 0x000fe20008010018 */
[----:B------:R-:W-:Y:S02]  /*a420*/  ISETP.GE.AND P1, PT, R2, R29, PT ;  /* 0x0000001d0200720c */ /* 0x000fe40003f26270 */
[----:B------:R-:W-:Y:S02]  /*a430*/  FSEL R34, R14, -INF , !P5 ;  /* 0xff8000000e227808 */ /* 0x000fe40006800000 */
[----:B------:R-:W-:-:S02]  /*a440*/  FSEL R37, R3, -INF , !P4 ;  /* 0xff80000003257808 */ /* 0x000fc40006000000 */
[----:B------:R-:W-:Y:S02]  /*a450*/  FSEL R24, R13, -INF , !P1 ;  /* 0xff8000000d187808 */ /* 0x000fe40004800000 */
[C---:B------:R-:W-:Y:S02]  /*a460*/  ISETP.GE.AND P5, PT, R2.reuse, R30, PT ;  /* 0x0000001e0200720c */ /* 0x040fe40003fa6270 */
[C---:B------:R-:W-:Y:S02]  /*a470*/  ISETP.GE.AND P4, PT, R2.reuse, R31, PT ;  /* 0x0000001f0200720c */ /* 0x040fe40003f86270 */
[----:B------:R-:W-:Y:S01]  /*a480*/  ISETP.GE.AND P1, PT, R2, R32, PT ;  /* 0x000000200200720c */ /* 0x000fe20003f26270 */
[----:B------:R-:W-:Y:S02]  /*a490*/  VIADD R2, R0, 0xffffff89 ;  /* 0xffffff8900027836 */ /* 0x000fe40000000000 */
[C---:B------:R-:W-:Y:S01]  /*a4a0*/  FFMA.FTZ R13, R12.reuse, UR5, R26 ;  /* 0x000000050c0d7c23 */ /* 0x040fe2000801001a */
[----:B------:R-:W-:Y:S02]  /*a4b0*/  HMMA.16816.F32.BF16 R60, R8, R16, R60 ;  /* 0x00000010083c723c */ /* 0x000fe4000004183c */
[----:B------:R-:W-:Y:S01]  /*a4c0*/  I2FP.F32.U32 R3, R2 ;  /* 0x0000000200037245 */ /* 0x000fe20000201000 */
[C---:B------:R-:W-:Y:S01]  /*a4d0*/  FFMA.FTZ R14, R12.reuse, UR5, R64 ;  /* 0x000000050c0e7c23 */ /* 0x040fe20008010040 */
[----:B------:R-:W-:Y:S01]  /*a4e0*/  FSEL R26, R13, -INF , !P5 ;  /* 0xff8000000d1a7808 */ /* 0x000fe20006800000 */
[----:B------:R-:W-:Y:S01]  /*a4f0*/  FFMA.FTZ R12, R12, UR5, R66 ;  /* 0x000000050c0c7c23 */ /* 0x000fe20008010042 */
[----:B------:R-:W-:Y:S01]  /*a500*/  ISETP.GE.AND P5, PT, R2, R29, PT ;  /* 0x0000001d0200720c */ /* 0x000fe20003fa6270 */
[----:B------:R-:W-:Y:S01]  /*a510*/  FFMA.FTZ R13, R3, UR5, R25 ;  /* 0x00000005030d7c23 */ /* 0x000fe20008010019 */
[----:B------:R-:W-:-:S02]  /*a520*/  FSEL R36, R14, -INF , !P4 ;  /* 0xff8000000e247808 */ /* 0x000fc40006000000 */
[----:B------:R-:W-:Y:S02]  /*a530*/  FSEL R39, R12, -INF , !P1 ;  /* 0xff8000000c277808 */ /* 0x000fe40004800000 */
        /* <DEDUP_REMOVED lines=8> */
[----:B------:R-:W-:Y:S01]  /*a5c0*/  FFMA.FTZ R14, R3, UR5, R65 ;  /* 0x00000005030e7c23 */ /* 0x000fe20008010041 */
        /* <DEDUP_REMOVED lines=26> */
[----:B------:R-:W-:Y:S01]  /*a770*/  FFMA.FTZ R13, R3, UR5, R63 ;  /* 0x00000005030d7c23 */ /* 0x000fe2000801003f */
[----:B------:R-:W-:-:S02]  /*a780*/  IMAD.MOV.U32 R65, RZ, RZ, R229 ;  /* 0x000000ffff417224 */ /* 0x000fc400078e00e5 */
[----:B------:R-:W-:Y:S01]  /*a790*/  I2FP.F32.U32 R12, R2 ;  /* 0x00000002000c7245 */ /* 0x000fe20000201000 */
[----:B------:R-:W-:Y:S01]  /*a7a0*/  FFMA.FTZ R14, R3, UR5, R205 ;  /* 0x00000005030e7c23 */ /* 0x000fe200080100cd */
        /* <DEDUP_REMOVED lines=9> */
[C---:B------:R-:W-:Y:S02]  /*a840*/  ISETP.GE.AND P1, PT, R2.reuse, R31, PT ;  /* 0x0000001f0200720c */ /* 0x040fe40003f26270 */
[----:B------:R-:W-:Y:S02]  /*a850*/  ISETP.GE.AND P5, PT, R2, R32, PT ;  /* 0x000000200200720c */ /* 0x000fe40003fa6270 */
[----:B------:R-:W-:Y:S01]  /*a860*/  IADD3 R2, PT, PT, R0, -0x67, RZ ;  /* 0xffffff9900027810 */ /* 0x000fe20007ffe0ff */
[C---:B------:R-:W-:Y:S01]  /*a870*/  FFMA.FTZ R13, R12.reuse, UR5, R58 ;  /* 0x000000050c0d7c23 */ /* 0x040fe2000801003a */
[----:B------:R-:W-:-:S02]  /*a880*/  FFMA.FTZ R14, R12, UR5, R208 ;  /* 0x000000050c0e7c23 */ /* 0x000fc400080100d0 */
[----:B------:R-:W-:Y:S01]  /*a890*/  I2FP.F32.U32 R3, R2 ;  /* 0x0000000200037245 */ /* 0x000fe20000201000 */
[----:B------:R-:W-:Y:S01]  /*a8a0*/  FFMA.FTZ R12, R12, UR5, R210 ;  /* 0x000000050c0c7c23 */ /* 0x000fe200080100d2 */
[----:B------:R-:W-:Y:S02]  /*a8b0*/  FSEL R210, R13, -INF , !P4 ;  /* 0xff8000000dd27808 */ /* 0x000fe40006000000 */
[----:B------:R-:W-:Y:S01]  /*a8c0*/  ISETP.GE.AND P4, PT, R2, R29, PT ;  /* 0x0000001d0200720c */ /* 0x000fe20003f86270 */
[----:B------:R-:W-:Y:S01]  /*a8d0*/  FFMA.FTZ R13, R3, UR5, R57 ;  /* 0x00000005030d7c23 */ /* 0x000fe20008010039 */
[----:B------:R-:W-:Y:S01]  /*a8e0*/  IMAD.MOV.U32 R66, RZ, RZ, R228 ;  /* 0x000000ffff427224 */ /* 0x000fe200078e00e4 */
        /* <DEDUP_REMOVED lines=24> */
[----:B------:R-:W-:Y:S01]  /*aa70*/  FFMA.FTZ R3, R13, UR5, R214 ;  /* 0x000000050d037c23 */ /* 0x000fe200080100d6 */
[----:B------:R-:W-:Y:S02]  /*aa80*/  FSEL R249, R14, -INF , !P5 ;  /* 0xff8000000ef97808 */ /* 0x000fe40006800000 */
[----:B------:R-:W-:Y:S01]  /*aa90*/  FFMA.FTZ R13, R12, UR5, R53 ;  /* 0x000000050c0d7c23 */ /* 0x000fe20008010035 */
[----:B------:R-:W-:Y:S02]  /*aaa0*/  ISETP.GE.AND P5, PT, R2, R29, PT ;  /* 0x0000001d0200720c */ /* 0x000fe40003fa6270 */
[----:B------:R-:W-:Y:S02]  /*aab0*/  MOV R67, R171 ;  /* 0x000000ab00437202 */ /* 0x000fe40000000f00 */
[----:B------:R-:W-:-:S02]  /*aac0*/  FSEL R251, R15, -INF , !P4 ;  /* 0xff8000000ffb7808 */ /* 0x000fc40006000000 */
[----:B------:R-:W-:Y:S02]  /*aad0*/  FSEL R171, R3, -INF , !P1 ;  /* 0xff80000003ab7808 */ /* 0x000fe40004800000 */
[----:B------:R-:W-:Y:S02]  /*aae0*/  FSEL R248, R13, -INF , !P5 ;  /* 0xff8000000df87808 */ /* 0x000fe40006800000 */
[C---:B------:R-:W-:Y:S02]  /*aaf0*/  ISETP.GE.AND P4, PT, R2.reuse, R30, PT ;  /* 0x0000001e0200720c */ /* 0x040fe40003f86270 */
[C---:B------:R-:W-:Y:S02]  /*ab00*/  ISETP.GE.AND P1, PT, R2.reuse, R31, PT ;  /* 0x0000001f0200720c */ /* 0x040fe40003f26270 */
[----:B------:R-:W-:Y:S02]  /*ab10*/  ISETP.GE.AND P5, PT, R2, R32, PT ;  /* 0x000000200200720c */ /* 0x000fe40003fa6270 */
[----:B------:R-:W-:Y:S01]  /*ab20*/  IADD3 R2, PT, PT, R0, -0x58, RZ ;  /* 0xffffffa800027810 */ /* 0x000fe20007ffe0ff */
[----:B------:R-:W-:Y:S01]  /*ab30*/  HMMA.16816.F32.BF16 R16, R8, R20, R224 ;  /* 0x000000140810723c */ /* 0x000fe200000418e0 */
[----:B------:R-:W-:-:S02]  /*ab40*/  FFMA.FTZ R10, R12, UR5, R213 ;  /* 0x000000050c0a7c23 */ /* 0x000fc400080100d5 */
[----:B------:R-:W-:Y:S01]  /*ab50*/  I2FP.F32.U32 R3, R2 ;  /* 0x0000000200037245 */ /* 0x000fe20000201000 */
[----:B------:R-:W-:Y:S02]  /*ab60*/  FFMA.FTZ R13, R12, UR5, R55 ;  /* 0x000000050c0d7c23 */ /* 0x000fe40008010037 */
[----:B------:R-:W-:Y:S02]  /*ab70*/  FSEL R226, R10, -INF , !P1 ;  /* 0xff8000000ae27808 */ /* 0x000fe40004800000 */
[----:B------:R-:W-:Y:S01]  /*ab80*/  HMMA.16816.F32.BF16 R52, R4, R20, R64 ;  /* 0x000000140434723c */ /* 0x000fe20000041840 */
[----:B------:R-:W-:Y:S01]  /*ab90*/  FFMA.FTZ R5, R3, UR5, R222 ;  /* 0x0000000503057c23 */ /* 0x000fe200080100de */
[----:B------:R-:W-:Y:S01]  /*aba0*/  ISETP.GE.AND P1, PT, R2, R30, PT ;  /* 0x0000001e0200720c */ /* 0x000fe20003f26270 */
[----:B------:R-:W-:Y:S01]  /*abb0*/  FFMA.FTZ R8, R12, UR5, R215 ;  /* 0x000000050c087c23 */ /* 0x000fe200080100d7 */
[----:B------:R-:W-:Y:S01]  /*abc0*/  FSEL R225, R13, -INF , !P4 ;  /* 0xff8000000de17808 */ /* 0x000fe20006000000 */
[----:B------:R-:W-:Y:S01]  /*abd0*/  FFMA.FTZ R9, R3, UR5, R220 ;  /* 0x0000000503097c23 */ /* 0x000fe200080100dc */
[----:B------:R-:W-:Y:S01]  /*abe0*/  VIADD R4, R0, 0xffffffa9 ;  /* 0xffffffa900047836 */ /* 0x000fe20000000000 */
[----:B------:R-:W-:-:S02]  /*abf0*/  ISETP.GE.AND P4, PT, R2, R29, PT ;  /* 0x0000001d0200720c */ /* 0x000fc40003f86270 */
[----:B------:R-:W-:Y:S02]  /*ac00*/  FSEL R213, R5, -INF , !P1 ;  /* 0xff80000005d57808 */ /* 0x000fe40004800000 */
[----:B------:R-:W-:Y:S01]  /*ac10*/  FMNMX3.FTZ R5, R168, R38, R28, !PT ;  /* 0x00000026a8057276 */ /* 0x000fe2000781001c */
[----:B------:R-:W-:Y:S01]  /*ac20*/  FFMA.FTZ R6, R3, UR5, R244 ;  /* 0x0000000503067c23 */ /* 0x000fe200080100f4 */
[----:B------:R-:W-:Y:S02]  /*ac30*/  FSEL R227, R8, -INF , !P5 ;  /* 0xff80000008e37808 */ /* 0x000fe40006800000 */
[----:B------:R-:W-:Y:S02]  /*ac40*/  FSEL R224, R9, -INF , !P4 ;  /* 0xff80000009e07808 */ /* 0x000fe40006000000 */
[----:B------:R-:W-:Y:S01]  /*ac50*/  I2FP.F32.U32 R8, R4 ;  /* 0x0000000400087245 */ /* 0x000fe20000201000 */
[----:B------:R-:W-:Y:S01]  /*ac60*/  FFMA.FTZ R9, R3, UR5, R246 ;  /* 0x0000000503097c23 */ /* 0x000fe200080100f6 */
[----:B------:R-:W-:-:S02]  /*ac70*/  ISETP.GE.AND P5, PT, R2, R31, PT ;  /* 0x0000001f0200720c */ /* 0x000fc40003fa6270 */
[----:B------:R-:W-:Y:S01]  /*ac80*/  ISETP.GE.AND P4, PT, R2, R32, PT ;  /* 0x000000200200720c */ /* 0x000fe20003f86270 */
[C---:B------:R-:W-:Y:S01]  /*ac90*/  VIADD R3, R0.reuse, 0xffffffb0 ;  /* 0xffffffb000037836 */ /* 0x040fe20000000000 */
[----:B------:R-:W-:Y:S02]  /*aca0*/  IADD3 R2, PT, PT, R0, -0x4f, RZ ;  /* 0xffffffb100027810 */ /* 0x000fe40007ffe0ff */
[----:B------:R-:W-:Y:S01]  /*acb0*/  FMNMX3.FTZ R5, R5, R24, R22, !PT ;  /* 0x0000001805057276 */ /* 0x000fe20007810016 */
[----:B------:R-:W-:Y:S01]  /*acc0*/  FFMA.FTZ R10, R8, UR5, R221 ;  /* 0x00000005080a7c23 */ /* 0x000fe200080100dd */
[----:B------:R-:W-:Y:S01]  /*acd0*/  FSEL R214, R6, -INF , !P5 ;  /* 0xff80000006d67808 */ /* 0x000fe20006800000 */
[----:B------:R-:W-:Y:S01]  /*ace0*/  VIADD R0, R0, 0xffffffb9 ;  /* 0xffffffb900007836 */ /* 0x000fe20000000000 */
[----:B------:R-:W-:Y:S02]  /*acf0*/  ISETP.GE.AND P1, PT, R4, R29, PT ;  /* 0x0000001d0400720c */ /* 0x000fe40003f26270 */
[----:B------:R-:W-:-:S02]  /*ad00*/  I2FP.F32.U32 R6, R2 ;  /* 0x0000000200067245 */ /* 0x000fc40000201000 */
[----:B------:R-:W-:Y:S02]  /*ad10*/  FMNMX3.FTZ R5, R5, R242, R235, !PT ;  /* 0x000000f205057276 */ /* 0x000fe400078100eb */
[----:B------:R-:W-:Y:S02]  /*ad20*/  I2FP.F32.U32 R7, R3 ;  /* 0x0000000300077245 */ /* 0x000fe40000201000 */
[----:B------:R-:W-:Y:S01]  /*ad30*/  FSEL R221, R9, -INF , !P4 ;  /* 0xff80000009dd7808 */ /* 0x000fe20006000000 */
[----:B------:R-:W-:Y:S01]  /*ad40*/  UISETP.GE.U32.AND UP1, UPT, UR20, 0x3, UPT ;  /* 0x000000031400788c */ /* 0x000fe2000bf26070 */
[----:B------:R-:W-:Y:S01]  /*ad50*/  FSEL R212, R10, -INF , !P1 ;  /* 0xff8000000ad47808 */ /* 0x000fe20004800000 */
[----:B------:R-:W-:Y:S01]  /*ad60*/  FFMA.FTZ R10, R6, UR5, R17 ;  /* 0x00000005060a7c23 */ /* 0x000fe20008010011 */
[----:B------:R-:W-:Y:S01]  /*ad70*/  FMNMX3.FTZ R9, R5, R218, R50, !PT ;  /* 0x000000da05097276 */ /* 0x000fe20007810032 */
[----:B------:R-:W-:Y:S01]  /*ad80*/  FFMA.FTZ R11, R7, UR5, R16 ;  /* 0x00000005070b7c23 */ /* 0x000fe20008010010 */
[----:B------:R-:W-:-:S02]  /*ad90*/  ISETP.GE.AND P1, PT, R2, R29, PT ;  /* 0x0000001d0200720c */ /* 0x000fc40003f26270 */
[----:B------:R-:W-:Y:S02]  /*ada0*/  I2FP.F32.U32 R5, R0 ;  /* 0x0000000000057245 */ /* 0x000fe40000201000 */
[-C--:B------:R-:W-:Y:S02]  /*adb0*/  ISETP.GE.AND P4, PT, R3, R29.reuse, PT ;  /* 0x0000001d0300720c */ /* 0x080fe40003f86270 */
[----:B------:R-:W-:Y:S02]  /*adc0*/  FMNMX3.FTZ R9, R9, R250, R248, !PT ;  /* 0x000000fa09097276 */ /* 0x000fe400078100f8 */
[----:B------:R-:W-:Y:S01]  /*add0*/  FSEL R220, R10, -INF , !P1 ;  /* 0xff8000000adc7808 */ /* 0x000fe20004800000 */
[----:B------:R-:W-:Y:S01]  /*ade0*/  FFMA.FTZ R10, R5, UR5, R49 ;  /* 0x00000005050a7c23 */ /* 0x000fe20008010031 */
[----:B------:R-:W-:Y:S02]  /*adf0*/  FSEL R222, R11, -INF , !P4 ;  /* 0xff8000000bde7808 */ /* 0x000fe40006000000 */
[----:B------:R-:W-:-:S02]  /*ae00*/  ISETP.GE.AND P1, PT, R0, R29, PT ;  /* 0x0000001d0000720c */ /* 0x000fc40003f26270 */
[----:B------:R-:W-:Y:S02]  /*ae10*/  FMNMX3.FTZ R9, R9, R224, R212, !PT ;  /* 0x000000e009097276 */ /* 0x000fe400078100d4 */
[C---:B------:R-:W-:Y:S02]  /*ae20*/  ISETP.GE.AND P5, PT, R4.reuse, R30, PT ;  /* 0x0000001e0400720c */ /* 0x040fe40003fa6270 */
[----:B------:R-:W-:Y:S02]  /*ae30*/  ISETP.GE.AND P4, PT, R4, R31, PT ;  /* 0x0000001f0400720c */ /* 0x000fe40003f86270 */
[----:B------:R-:W-:Y:S02]  /*ae40*/  FSEL R215, R10, -INF , !P1 ;  /* 0xff8000000ad77808 */ /* 0x000fe40004800000 */
[----:B------:R-:W-:Y:S01]  /*ae50*/  FMNMX3.FTZ R16, R9, R222, R220, !PT ;  /* 0x000000de09107276 */ /* 0x000fe200078100dc */
[----:B------:R-:W-:Y:S08]  /*ae60*/  BRA.U !UP1, `(.L_x_444) ;  /* 0x0000000509807547 */ /* 0x000ff0000b800000 */
[----:B------:R-:W-:Y:S01]  /*ae70*/  UIADD3 UR12, UPT, UPT, UR20, -0x3, URZ ;  /* 0xfffffffd140c7890 */ /* 0x000fe2000fffe0ff */
[----:B------:R-:W-:-:S03]  /*ae80*/  IMAD.U32 R9, RZ, RZ, UR20 ;  /* 0x00000014ff097e24 */ /* 0x000fc6000f8e00ff */
[----:B------:R-:W-:Y:S01]  /*ae90*/  UIMAD.WIDE.U32 UR16, UR12, UR10, URZ ;  /* 0x0000000a0c1072a5 */ /* 0x000fe2000f8e00ff */
[----:B------:R-:W-:-:S03]  /*aea0*/  @!P2 VIADD R9, R9, 0xfffffffd ;  /* 0xfffffffd0909a836 */ /* 0x000fc60000000000 */
[----:B------:R-:W-:Y:S02]  /*aeb0*/  UIMAD UR12, UR12, UR11, UR17 ;  /* 0x0000000b0c0c72a4 */ /* 0x000fe4000f8e0211 */
[----:B------:R-:W-:Y:S01]  /*aec0*/  IMAD.U32 R10, RZ, RZ, UR16 ;  /* 0x00000010ff0a7e24 */ /* 0x000fe2000f8e00ff */
[----:B------:R-:W-:Y:S01]  /*aed0*/  USHF.L.U32 UR4, UR16, 0x6, URZ ;  /* 0x0000000610047899 */ /* 0x000fe200080006ff */
[----:B------:R-:W-:Y:S02]  /*aee0*/  IMAD.U32 R14, RZ, RZ, UR16 ;  /* 0x00000010ff0e7e24 */ /* 0x000fe4000f8e00ff */
[----:B------:R-:W-:Y:S01]  /*aef0*/  IMAD.U32 R13, RZ, RZ, UR12 ;  /* 0x0000000cff0d7e24 */ /* 0x000fe2000f8e00ff */
[-C--:B------:R-:W-:Y:S01]  /*af00*/  @!P3 LEA R12, P1, R10, R240.reuse, 0x7 ;  /* 0x000000f00a0cb211 */ /* 0x080fe200078238ff */
[C---:B------:R-:W-:Y:S01]  /*af10*/  @!P2 IMAD.WIDE.U32 R10, R9.reuse, UR10, RZ ;  /* 0x0000000a090aac25 */ /* 0x040fe2000f8e00ff */
[----:B------:R-:W-:Y:S02]  /*af20*/  ULEA UR4, UP0, UR10, UR4, 0x4 ;  /* 0x000000040a047291 */ /* 0x000fe4000f8020ff */
[----:B------:R-:W-:Y:S01]  /*af30*/  @!P3 LEA.HI.X R13, R14, R239, R13, 0x7, P1 ;  /* 0x000000ef0e0db211 */ /* 0x000fe200008f3c0d */
[----:B------:R-:W-:Y:S01]  /*af40*/  @!P2 IMAD R9, R9, UR11, R11 ;  /* 0x0000000b0909ac24 */ /* 0x000fe2000f8e020b */
[----:B------:R-:W-:Y:S01]  /*af50*/  @!P2 LEA R14, P1, R10, R240, 0x7 ;  /* 0x000000f00a0ea211 */ /* 0x000fe200078238ff */
[----:B------:R-:W-:-:S02]  /*af60*/  USHF.L.U64.HI UR12, UR16, 0x6, UR12 ;  /* 0x00000006100c7899 */ /* 0x000fc4000801020c */
[----:B------:R-:W-:Y:S01]  /*af70*/  @!PT LDS RZ, [RZ] ;  /* 0x00000000fffff984 */ /* 0x000fe20000000800 */
[----:B------:R-:W-:Y:S01]  /*af80*/  @!PT LDS RZ, [RZ] ;  /* 0x00000000fffff984 */ /* 0x000fe20000000800 */
[----:B------:R-:W-:Y:S01]  /*af90*/  @!PT LDS RZ, [RZ] ;  /* 0x00000000fffff984 */ /* 0x000fe20000000800 */
[----:B------:R1:W-:Y:S01]  /*afa0*/  @!P3 LDGSTS.E.BYPASS.LTC128B.128 [R238+0x8000], desc[UR22][R12.64] ;  /* 0x080000000ceebfae */ /* 0x0003e2000b981a16 */
[----:B------:R-:W-:Y:S01]  /*afb0*/  @!P2 LEA.HI.X R15, R10, R239, R9, 0x7, P1 ;  /* 0x000000ef0a0fa211 */ /* 0x000fe200008f3c09 */
[----:B------:R-:W-:Y:S01]  /*afc0*/  ULEA.HI.X UR12, UR10, UR12, UR11, 0x4, UP0 ;  /* 0x0000000c0a0c7291 */ /* 0x000fe200080f240b */
[----:B------:R-:W-:Y:S01]  /*afd0*/  IMAD.U32 R9, RZ, RZ, UR4 ;  /* 0x00000004ff097e24 */ /* 0x000fe2000f8e00ff */
[----:B------:R2:W-:Y:S01]  /*afe0*/  @P3 STS.128 [R238+0x8000], RZ ;  /* 0x008000ffee003388 */ /* 0x0005e20000000c00 */
[----:B------:R-:W-:-:S03]  /*aff0*/  IMAD.U32 R10, RZ, RZ, UR4 ;  /* 0x00000004ff0a7e24 */ /* 0x000fc6000f8e00ff */
[----:B------:R-:W-:Y:S01]  /*b000*/  @!PT LDS RZ, [RZ] ;  /* 0x00000000fffff984 */ /* 0x000fe20000000800 */
[----:B------:R-:W-:Y:S01]  /*b010*/  @!PT LDS RZ, [RZ] ;  /* 0x00000000fffff984 */ /* 0x000fe20000000800 */
[----:B------:R-:W-:Y:S01]  /*b020*/  @!PT LDS RZ, [RZ] ;  /* 0x00000000fffff984 */ /* 0x000fe20000000800 */
[----:B------:R3:W-:Y:S01]  /*b030*/  @!P2 LDGSTS.E.BYPASS.LTC128B.128 [R238+0xa000], desc[UR22][R14.64+0x80] ;  /* 0x0a0000800eeeafae */ /* 0x0007e2000b981a16 */
[----:B------:R-:W-:-:S03]  /*b040*/  IMAD.U32 R11, RZ, RZ, UR12 ;  /* 0x0000000cff0b7e24 */ /* 0x000fc6000f8e00ff */
[----:B------:R2:W-:Y:S01]  /*b050*/  @P2 STS.128 [R238+0xa000], RZ ;  /* 0x00a000ffee002388 */ /* 0x0005e20000000c00 */
[----:B-1----:R-:W-:Y:S01]  /*b060*/  @!P3 LEA R12, P1, R9, R240, 0x1 ;  /* 0x000000f0090cb211 */ /* 0x002fe200078208ff */
[----:B------:R-:W-:-:S05]  /*b070*/  IMAD.U32 R9, RZ, RZ, UR12 ;  /* 0x0000000cff097e24 */ /* 0x000fca000f8e00ff */
[CC--:B------:R-:W-:Y:S01]  /*b080*/  @!P3 LEA.HI.X R13, R10.reuse, R239.reuse, R9, 0x1, P1 ;  /* 0x000000ef0a0db211 */ /* 0x0c0fe200008f0c09 */
[----:B------:R-:W-:Y:S01]  /*b090*/  IMAD.U32 R9, RZ, RZ, UR10 ;  /* 0x0000000aff097e24 */ /* 0x000fe2000f8e00ff */
[----:B------:R-:W-:Y:S01]  /*b0a0*/  @!P2 LEA R10, P1, R10, R240, 0x1 ;  /* 0x000000f00a0aa211 */ /* 0x000fe200078208ff */
[----:B---3--:R-:W-:Y:S02]  /*b0b0*/  IMAD.U32 R14, RZ, RZ, UR4 ;  /* 0x00000004ff0e7e24 */ /* 0x008fe4000f8e00ff */
[----:B------:R-:W-:Y:S01]  /*b0c0*/  @!PT LDS RZ, [RZ] ;  /* 0x00000000fffff984 */ /* 0x000fe20000000800 */
[----:B------:R-:W-:Y:S01]  /*b0d0*/  @!PT LDS RZ, [RZ] ;  /* 0x00000000fffff984 */ /* 0x000fe20000000800 */
[----:B------:R-:W-:Y:S01]  /*b0e0*/  @!PT LDS RZ, [RZ] ;  /* 0x00000000fffff984 */ /* 0x000fe20000000800 */
[----:B------:R1:W-:Y:S03]  /*b0f0*/  @!P3 LDGSTS.E.BYPASS.LTC128B.128 [R238+0x8800], desc[UR22][R12.64] ;  /* 0x088000000ceebfae */ /* 0x0003e6000b981a16 */
[----:B------:R-:W-:Y:S01]  /*b100*/  @!P2 LEA.HI.X R11, R14, R239, R11, 0x1, P1 ;  /* 0x000000ef0e0ba211 */ /* 0x000fe200008f0c0b */
[----:B------:R2:W-:Y:S01]  /*b110*/  @P3 STS.128 [R238+0x8800], RZ ;  /* 0x008800ffee003388 */ /* 0x0005e20000000c00 */
[----:B------:R-:W-:-:S03]  /*b120*/  @!P3 LEA R9, P1, R9, UR4, 0x4 ;  /* 0x000000040909bc11 */ /* 0x000fc6000f8220ff */
[----:B------:R-:W-:Y:S01]  /*b130*/  @!PT LDS RZ, [RZ] ;  /* 0x00000000fffff984 */ /* 0x000fe20000000800 */
[----:B------:R-:W-:Y:S01]  /*b140*/  @!PT LDS RZ, [RZ] ;  /* 0x00000000fffff984 */ /* 0x000fe20000000800 */
[----:B------:R-:W-:Y:S01]  /*b150*/  @!PT LDS RZ, [RZ] ;  /* 0x00000000fffff984 */ /* 0x000fe20000000800 */
[----:B------:R3:W-:Y:S04]  /*b160*/  @!P2 LDGSTS.E.BYPASS.LTC128B.128 [R238+0xa800], desc[UR22][R10.64+0x80] ;  /* 0x0a8000800aeeafae */ /* 0x0007e8000b981a16 */
[----:B------:R2:W-:Y:S01]  /*b170*/  @P2 STS.128 [R238+0xa800], RZ ;  /* 0x00a800ffee002388 */ /* 0x0005e20000000c00 */
[----:B-1----:R-:W-:Y:S02]  /*b180*/  IMAD.U32 R13, RZ, RZ, UR10 ;  /* 0x0000000aff0d7e24 */ /* 0x002fe4000f8e00ff */
        /* <DEDUP_REMOVED lines=20> */
[----:B------:R2:W-:Y:S01]  /*b2d0*/  @P2 STS.128 [R238+0xb000], RZ ;  /* 0x00b000ffee002388 */ /* 0x0005e20000000c00 */
[----:B-1----:R-:W-:Y:S02]  /*b2e0*/  IMAD.U32 R10, RZ, RZ, UR10 ;  /* 0x0000000aff0a7e24 */ /* 0x002fe4000f8e00ff */
[----:B------:R-:W-:-:S03]  /*b2f0*/  IMAD.U32 R11, RZ, RZ, UR10 ;  /* 0x0000000aff0b7e24 */ /* 0x000fc6000f8e00ff */
[----:B------:R-:W-:Y:S01]  /*b300*/  @!P3 LEA R9, P1, R10, UR4, 0x5 ;  /* 0x000000040a09bc11 */ /* 0x000fe2000f8228ff */
[----:B------:R-:W-:-:S05]  /*b310*/  IMAD.U32 R10, RZ, RZ, UR11 ;  /* 0x0000000bff0a7e24 */ /* 0x000fca000f8e00ff */
[----:B------:R-:W-:Y:S01]  /*b320*/  @!P3 LEA.HI.X R11, R11, UR12, R10, 0x5, P1 ;  /* 0x0000000c0b0bbc11 */ /* 0x000fe200088f2c0a */
[----:B------:R-:W-:Y:S01]  /*b330*/  IMAD.U32 R10, RZ, RZ, UR10 ;  /* 0x0000000aff0a7e24 */ /* 0x000fe2000f8e00ff */
[----:B------:R-:W-:-:S04]  /*b340*/  @!P3 LEA R14, P1, R9, R240, 0x1 ;  /* 0x000000f0090eb211 */ /* 0x000fc800078208ff */
        /* <DEDUP_REMOVED lines=18> */
.L_x_444:
[----:B--2---:R-:W-:Y:S01]  /*b470*/  FMNMX3.FTZ R10, R167, R40, R33, !PT ;  /* 0x00000028a70a7276 */ /* 0x004fe20007810021 */
[----:B------:R-:W-:Y:S01]  /*b480*/  FFMA.FTZ R11, R8, UR5, R223 ;  /* 0x00000005080b7c23 */ /* 0x000fe200080100df */
[----:B------:R-:W-:Y:S01]  /*b490*/  ISETP.GE.AND P1, PT, R4, R32, PT ;  /* 0x000000200400720c */ /* 0x000fe20003f26270 */
[----:B------:R-:W-:Y:S01]  /*b4a0*/  FFMA.FTZ R13, R7, UR5, R18 ;  /* 0x00000005070d7c23 */ /* 0x000fe20008010012 */
[----:B------:R-:W-:Y:S01]  /*b4b0*/  FMNMX3.FTZ R4, R10, R26, R23, !PT ;  /* 0x0000001a0a047276 */ /* 0x000fe20007810017 */
[----:B------:R-:W-:Y:S01]  /*b4c0*/  FFMA.FTZ R10, R8, UR5, R245 ;  /* 0x00000005080a7c23 */ /* 0x000fe200080100f5 */
[----:B------:R-:W-:Y:S01]  /*b4d0*/  MOV R21, R46 ;  /* 0x0000002e00157202 */ /* 0x000fe20000000f00 */
[----:B------:R-:W-:Y:S01]  /*b4e0*/  FFMA.FTZ R12, R6, UR5, R19 ;  /* 0x00000005060c7c23 */ /* 0x000fe20008010013 */
[----:B------:R-:W-:Y:S01]  /*b4f0*/  FMNMX3.FTZ R4, R4, R237, R229, !PT ;  /* 0x000000ed04047276 */ /* 0x000fe200078100e5 */
[----:B------:R-:W-:Y:S01]  /*b500*/  FFMA.FTZ R14, R5, UR5, R51 ;  /* 0x00000005050e7c23 */ /* 0x000fe20008010033 */
[----:B------:R-:W-:Y:S01]  /*b510*/  FMNMX3.FTZ R9, R16, R21, R215, !PT ;  /* 0x0000001510097276 */ /* 0x000fe200078100d7 */
[----:B------:R-:W1:Y:S01]  /*b520*/  LDCU UR4, c[0x0][0x45c] ;  /* 0x00008b80ff0477ac */ /* 0x000e620008000800 */
[----:B------:R-:W-:Y:S01]  /*b530*/  FMNMX3.FTZ R4, R4, R210, R43, !PT ;  /* 0x000000d204047276 */ /* 0x000fe2000781002b */
[----:B------:R-:W-:Y:S01]  /*b540*/  STL [R1+0x44], R230 ;  /* 0x000044e601007387 */ /* 0x000fe20000100800 */
[----:B------:R-:W-:Y:S01]  /*b550*/  FSEL R209, R11, -INF , !P5 ;  /* 0xff8000000bd17808 */ /* 0x000fe20006800000 */
[----:B------:R-:W-:Y:S01]  /*b560*/  FFMA.FTZ R11, R7, UR5, R52 ;  /* 0x00000005070b7c23 */ /* 0x000fe20008010034 */
[-C--:B------:R-:W-:Y:S01]  /*b570*/  ISETP.GE.AND P5, PT, R3, R30.reuse, PT ;  /* 0x0000001e0300720c */ /* 0x080fe20003fa6270 */
[----:B------:R-:W2:Y:S01]  /*b580*/  SHFL.BFLY PT, R15, R9, 0x2, 0x1f ;  /* 0x0c401f00090f7f89 */ /* 0x000ea200000e0000 */
[----:B------:R-:W-:Y:S01]  /*b590*/  FSEL R211, R10, -INF , !P4 ;  /* 0xff8000000ad37808 */ /* 0x000fe20006000000 */
[----:B------:R-:W-:Y:S01]  /*b5a0*/  FFMA.FTZ R7, R7, UR5, R54 ;  /* 0x0000000507077c23 */ /* 0x000fe20008010036 */
[----:B------:R-:W-:Y:S01]  /*b5b0*/  ISETP.GE.AND P4, PT, R2, R30, PT ;  /* 0x0000001e0200720c */ /* 0x000fe20003f86270 */
[----:B------:R-:W-:Y:S01]  /*b5c0*/  STL [R1+0x40], R165 ;  /* 0x000040a501007387 */ /* 0x000fe20000100800 */
[----:B------:R-:W-:-:S02]  /*b5d0*/  FMNMX3.FTZ R10, R4, R249, R225, !PT ;  /* 0x000000f9040a7276 */ /* 0x000fc400078100e1 */
[----:B------:R-:W-:Y:S01]  /*b5e0*/  FSEL R246, R13, -INF , !P5 ;  /* 0xff8000000df67808 */ /* 0x000fe20006800000 */
[----:B------:R-:W-:Y:S01]  /*b5f0*/  STL [R1+0x38], R29 ;  /* 0x0000381d01007387 */ /* 0x000fe20000100800 */
[----:B------:R-:W-:Y:S02]  /*b600*/  ISETP.GE.AND P5, PT, R0, R30, PT ;  /* 0x0000001e0000720c */ /* 0x000fe40003fa6270 */
[----:B------:R-:W-:Y:S02]  /*b610*/  FSEL R245, R12, -INF , !P4 ;  /* 0xff8000000cf57808 */ /* 0x000fe40006000000 */
[----:B------:R-:W-:Y:S02]  /*b620*/  FMNMX3.FTZ R10, R10, R213, R209, !PT ;  /* 0x000000d50a0a7276 */ /* 0x000fe400078100d1 */
[----:B------:R-:W-:Y:S02]  /*b630*/  FMNMX3.FTZ R4, R166, R42, R34, !PT ;  /* 0x0000002aa6047276 */ /* 0x000fe40007810022 */
[----:B------:R-:W-:-:S02]  /*b640*/  MOV R61, R252 ;  /* 0x000000fc003d7202 */ /* 0x000fc40000000f00 */
[----:B------:R-:W-:Y:S02]  /*b650*/  FSEL R62, R14, -INF , !P5 ;  /* 0xff8000000e3e7808 */ /* 0x000fe40006800000 */
[----:B------:R-:W-:Y:S02]  /*b660*/  FMNMX3.FTZ R10, R10, R246, R245, !PT ;  /* 0x000000f60a0a7276 */ /* 0x000fe400078100f5 */
[C---:B------:R-:W-:Y:S02]  /*b670*/  ISETP.GE.AND P4, PT, R3.reuse, R31, PT ;  /* 0x0000001f0300720c */ /* 0x040fe40003f86270 */
[----:B------:R-:W-:Y:S02]  /*b680*/  FMNMX3.FTZ R4, R4, R36, R25, !PT ;  /* 0x0000002404047276 */ /* 0x000fe40007810019 */
[----:B------:R-:W-:Y:S02]  /*b690*/  ISETP.GE.AND P5, PT, R3, R32, PT ;  /* 0x000000200300720c */ /* 0x000fe40003fa6270 */
[----:B------:R-:W-:Y:S01]  /*b6a0*/  FMNMX3.FTZ R3, R10, R61, R62, !PT ;  /* 0x0000003d0a037276 */ /* 0x000fe2000781003e */
[----:B------:R-:W-:Y:S01]  /*b6b0*/  FFMA.FTZ R10, R6, UR5, R53 ;  /* 0x00000005060a7c23 */ /* 0x000fe20008010035 */
[----:B------:R-:W-:Y:S01]  /*b6c0*/  FMNMX3.FTZ R4, R4, R241, R231, !PT ;  /* 0x000000f104047276 */ /* 0x000fe200078100e7 */
[----:B------:R-:W-:Y:S01]  /*b6d0*/  FFMA.FTZ R6, R6, UR5, R55 ;  /* 0x0000000506067c23 */ /* 0x000fe20008010037 */
[----:B------:R-:W-:Y:S01]  /*b6e0*/  FSEL R64, R11, -INF , !P4 ;  /* 0xff8000000b407808 */ /* 0x000fe20006000000 */
[----:B------:R-:W3:Y:S01]  /*b6f0*/  SHFL.BFLY PT, R12, R3, 0x2, 0x1f ;  /* 0x0c401f00030c7f89 */ /* 0x000ee200000e0000 */
[----:B------:R-:W-:Y:S01]  /*b700*/  FMNMX3.FTZ R4, R4, R216, R48, !PT ;  /* 0x000000d804047276 */ /* 0x000fe20007810030 */
[----:B------:R-:W-:Y:S01]  /*b710*/  FFMA.FTZ R11, R8, UR5, R247 ;  /* 0x00000005080b7c23 */ /* 0x000fe200080100f7 */
[----:B------:R-:W-:-:S02]  /*b720*/  ISETP.GE.AND P4, PT, R2, R31, PT ;  /* 0x0000001f0200720c */ /* 0x000fc40003f86270 */
[----:B------:R-:W-:Y:S02]  /*b730*/  FMNMX3.FTZ R8, R4, R251, R226, !PT ;  /* 0x000000fb04087276 */ /* 0x000fe400078100e2 */
[----:B------:R-:W-:Y:S02]  /*b740*/  FMNMX3.FTZ R4, R164, R44, R37, !PT ;  /* 0x0000002ca4047276 */ /* 0x000fe40007810025 */
[----:B--2---:R-:W-:Y:S01]  /*b750*/  FMNMX.FTZ R15, R9, R15, !PT ;  /* 0x0000000f090f7209 */ /* 0x004fe20007810000 */
[C---:B------:R-:W-:Y:S01]  /*b760*/  FFMA.FTZ R9, R5.reuse, UR5, R217 ;  /* 0x0000000505097c23 */ /* 0x040fe200080100d9 */
[----:B------:R-:W-:Y:S01]  /*b770*/  FMNMX3.FTZ R4, R4, R39, R27, !PT ;  /* 0x0000002704047276 */ /* 0x000fe2000781001b */
[----:B------:R-:W-:Y:S01]  /*b780*/  FFMA.FTZ R5, R5, UR5, R219 ;  /* 0x0000000505057c23 */ /* 0x000fe200080100db */
[----:B------:R-:W-:Y:S01]  /*b790*/  FSEL R223, R10, -INF , !P4 ;  /* 0xff8000000adf7808 */ /* 0x000fe20006000000 */
[----:B------:R-:W2:Y:S01]  /*b7a0*/  SHFL.BFLY PT, R13, R15, 0x1, 0x1f ;  /* 0x0c201f000f0d7f89 */ /* 0x000ea200000e0000 */
[----:B------:R-:W-:-:S02]  /*b7b0*/  ISETP.GE.AND P4, PT, R0, R31, PT ;  /* 0x0000001f0000720c */ /* 0x000fc40003f86270 */
[----:B------:R-:W-:Y:S02]  /*b7c0*/  FMNMX3.FTZ R8, R8, R214, R211, !PT ;  /* 0x000000d608087276 */ /* 0x000fe400078100d3 */
[----:B------:R-:W-:Y:S02]  /*b7d0*/  FSEL R217, R11, -INF , !P1 ;  /* 0xff8000000bd97808 */ /* 0x000fe40004800000 */
[----:B------:R-:W-:Y:S02]  /*b7e0*/  ISETP.GE.AND P1, PT, R2, R32, PT ;  /* 0x000000200200720c */ /* 0x000fe40003f26270 */
[----:B------:R-:W-:Y:S02]  /*b7f0*/  FMNMX3.FTZ R2, R4, R243, R236, !PT ;  /* 0x000000f304027276 */ /* 0x000fe400078100ec */
[----:B------:R-:W-:Y:S02]  /*b800*/  FSEL R244, R9, -INF , !P4 ;  /* 0xff80000009f47808 */ /* 0x000fe40006000000 */
[----:B------:R-:W-:-:S02]  /*b810*/  FMNMX3.FTZ R8, R8, R64, R223, !PT ;  /* 0x0000004008087276 */ /* 0x000fc400078100df */
[----:B------:R-:W-:Y:S02]  /*b820*/  MOV R247, R171 ;  /* 0x000000ab00f77202 */ /* 0x000fe40000000f00 */
[----:B------:R-:W-:Y:S02]  /*b830*/  FMNMX3.FTZ R2, R2, R228, R208, !PT ;  /* 0x000000e402027276 */ /* 0x000fe400078100d0 */
[----:B------:R-:W-:Y:S02]  /*b840*/  FMNMX3.FTZ R8, R8, R170, R244, !PT ;  /* 0x000000aa08087276 */ /* 0x000fe400078100f4 */
[----:B------:R-:W-:Y:S02]  /*b850*/  ISETP.GE.AND P4, PT, R0, R32, PT ;  /* 0x000000200000720c */ /* 0x000fe40003f86270 */
[----:B------:R-:W-:Y:S01]  /*b860*/  FMNMX3.FTZ R2, R2, R247, R227, !PT ;  /* 0x000000f702027276 */ /* 0x000fe200078100e3 */
[----:B------:R-:W4:Y:S01]  /*b870*/  SHFL.BFLY PT, R10, R8, 0x2, 0x1f ;  /* 0x0c401f00080a7f89 */ /* 0x000f2200000e0000 */
[----:B---3--:R-:W-:-:S02]  /*b880*/  FMNMX.FTZ R0, R3, R12, !PT ;  /* 0x0000000c03007209 */ /* 0x008fc40007810000 */
[----:B------:R-:W-:Y:S02]  /*b890*/  FSEL R51, R7, -INF , !P5 ;  /* 0xff80000007337808 */ /* 0x000fe40006800000 */
[----:B------:R-:W-:Y:S01]  /*b8a0*/  FSEL R63, R6, -INF , !P1 ;  /* 0xff800000063f7808 */ /* 0x000fe20004800000 */
[----:B------:R-:W3:Y:S01]  /*b8b0*/  SHFL.BFLY PT, R9, R0, 0x1, 0x1f ;  /* 0x0c201f0000097f89 */ /* 0x000ee200000e0000 */
[----:B------:R-:W-:Y:S02]  /*b8c0*/  FMNMX3.FTZ R3, R2, R221, R217, !PT ;  /* 0x000000dd02037276 */ /* 0x000fe400078100d9 */
[----:B------:R-:W-:Y:S02]  /*b8d0*/  FSEL R14, R5, -INF , !P4 ;  /* 0xff800000050e7808 */ /* 0x000fe40006000000 */
[----:B------:R-:W-:Y:S02]  /*b8e0*/  FMNMX3.FTZ R3, R3, R51, R63, !PT ;  /* 0x0000003303037276 */ /* 0x000fe4000781003f */
[----:B--2---:R-:W-:-:S02]  /*b8f0*/  FMNMX.FTZ R65, R15, R13, !PT ;  /* 0x0000000d0f417209 */ /* 0x004fc40007810000 */
[----:B------:R-:W-:Y:S02]  /*b900*/  FMNMX3.FTZ R4, R3, R169, R14, !PT ;  /* 0x000000a903047276 */ /* 0x000fe4000781000e */
[C---:B------:R-:W-:Y:S01]  /*b910*/  FSETP.NEU.FTZ.AND P1, PT, R65.reuse, -INF , PT ;  /* 0xff8000004100780b */ /* 0x040fe20003f3d000 */
[----:B-1----:R-:W-:Y:S01]  /*b920*/  FMUL.FTZ R2, R65, UR4 ;  /* 0x0000000441027c20 */ /* 0x002fe20008410000 */
[----:B------:R-:W-:Y:S01]  /*b930*/  STL [R1+0x2c], R65 ;  /* 0x00002c4101007387 */ /* 0x000fe20000100800 */
[----:B------:R-:W-:-:S03]  /*b940*/  MOV R12, 0x20 ;  /* 0x00000020000c7802 */ /* 0x000fc60000000f00 */
[----:B------:R-:W-:Y:S01]  /*b950*/  SHFL.BFLY PT, R6, R4, 0x2, 0x1f ;  /* 0x0c401f0004067f89 */ /* 0x000fe200000e0000 */
[----:B------:R-:W-:Y:S02]  /*b960*/  FSEL R2, R2, RZ, P1 ;  /* 0x000000ff02027208 */ /* 0x000fe40000800000 */
[----:B----4-:R-:W-:-:S03]  /*b970*/  FMNMX.FTZ R5, R8, R10, !PT ;  /* 0x0000000a08057209 */ /* 0x010fc60007810000 */
[--C-:B------:R-:W-:Y:S01]  /*b980*/  FFMA.FTZ R3, R38, UR4, -R2.reuse ;  /* 0x0000000426037c23 */ /* 0x100fe20008010802 */
[----:B---3--:R-:W-:Y:S01]  /*b990*/  FMNMX.FTZ R16, R0, R9, !PT ;  /* 0x0000000900107209 */ /* 0x008fe20007810000 */
[--C-:B------:R-:W-:Y:S01]  /*b9a0*/  FFMA.FTZ R0, R24, UR4, -R2.reuse ;  /* 0x0000000418007c23 */ /* 0x100fe20008010802 */
[----:B------:R-:W1:Y:S01]  /*b9b0*/  SHFL.BFLY PT, R7, R5, 0x1, 0x1f ;  /* 0x0c201f0005077f89 */ /* 0x000e6200000e0000 */
[----:B------:R2:W-:Y:S01]  /*b9c0*/  MUFU.EX2 R219, R3 ;  /* 0x0000000300db7308 */ /* 0x0005e20000000800 */
[----:B------:R-:W-:Y:S02]  /*b9d0*/  FSETP.NEU.FTZ.AND P5, PT, R16, -INF , PT ;  /* 0xff8000001000780b */ /* 0x000fe40003fbd000 */
[----:B------:R-:W-:Y:S05]  /*b9e0*/  STL [R1+0xc], R16 ;  /* 0x00000c1001007387 */ /* 0x000fea0000100800 */
[----:B------:R3:W-:Y:S01]  /*b9f0*/  MUFU.EX2 R20, R0 ;  /* 0x0000000000147308 */ /* 0x0007e20000000800 */
[----:B--2---:R-:W-:-:S07]  /*ba00*/  FFMA.FTZ R3, R28, UR4, -R2 ;  /* 0x000000041c037c23 */ /* 0x004fce0008010802 */
[----:B------:R2:W-:Y:S01]  /*ba10*/  MUFU.EX2 R49, R3 ;  /* 0x0000000300317308 */ /* 0x0005e20000000800 */
[----:B---3--:R-:W-:Y:S01]  /*ba20*/  FFMA.FTZ R0, R22, UR4, -R2 ;  /* 0x0000000416007c23 */ /* 0x008fe20008010802 */
[----:B-1----:R-:W-:-:S06]  /*ba30*/  FMNMX.FTZ R22, R5, R7, !PT ;  /* 0x0000000705167209 */ /* 0x002fcc0007810000 */
[----:B------:R1:W3:Y:S01]  /*ba40*/  MUFU.EX2 R66, R0 ;  /* 0x0000000000427308 */ /* 0x0002e20000000800 */
[C---:B------:R-:W-:Y:S01]  /*ba50*/  FSETP.NEU.FTZ.AND P4, PT, R22.reuse, -INF , PT ;  /* 0xff8000001600780b */ /* 0x040fe20003f9d000 */
[----:B------:R-:W-:Y:S01]  /*ba60*/  FMUL.FTZ R28, R22, UR4 ;  /* 0x00000004161c7c20 */ /* 0x000fe20008410000 */
[----:B------:R-:W-:Y:S04]  /*ba70*/  STL [R1+0x8], R22 ;  /* 0x0000081601007387 */ /* 0x000fe80000100800 */
[----:B------:R-:W-:Y:S01]  /*ba80*/  FSEL R28, R28, RZ, P4 ;  /* 0x000000ff1c1c7208 */ /* 0x000fe20002000000 */
[----:B--2---:R-:W-:-:S05]  /*ba90*/  FMUL.FTZ R3, R16, UR4 ;  /* 0x0000000410037c20 */ /* 0x004fca0008410000 */
[----:B------:R-:W-:Y:S02]  /*baa0*/  FSEL R3, R3, RZ, P5 ;  /* 0x000000ff03037208 */ /* 0x000fe40002800000 */
[----:B-1----:R-:W-:-:S03]  /*bab0*/  FMNMX.FTZ R0, R4, R6, !PT ;  /* 0x0000000604007209 */ /* 0x002fc60007810000 */
[--C-:B------:R-:W-:Y:S01]  /*bac0*/  FFMA.FTZ R4, R40, UR4, -R3.reuse ;  /* 0x0000000428047c23 */ /* 0x100fe20008010803 */
[----:B---3--:R-:W-:Y:S01]  /*bad0*/  F2FP.BF16.F32.PACK_AB R10, R66, R20 ;  /* 0x00000014420a723e */ /* 0x008fe200000010ff */
[----:B------:R-:W1:Y:S02]  /*bae0*/  SHFL.BFLY PT, R6, R0, 0x1, 0x1f ;  /* 0x0c201f0000067f89 */ /* 0x000e6400000e0000 */
[----:B------:R2:W-:Y:S02]  /*baf0*/  MUFU.EX2 R230, R4 ;  /* 0x0000000400e67308 */ /* 0x0005e40000000800 */
[----:B--2---:R-:W-:-:S06]  /*bb00*/  FFMA.FTZ R4, R33, UR4, -R3 ;  /* 0x0000000421047c23 */ /* 0x004fcc0008010803 */
[----:B------:R2:W3:Y:S01]  /*bb10*/  MUFU.EX2 R67, R4 ;  /* 0x0000000400437308 */ /* 0x0004e20000000800 */
[----:B-1----:R-:W-:Y:S01]  /*bb20*/  FMNMX.FTZ R252, R0, R6, !PT ;  /* 0x0000000600fc7209 */ /* 0x002fe20007810000 */
[----:B------:R-:W-:Y:S01]  /*bb30*/  FFMA.FTZ R0, R34, UR4, -R28 ;  /* 0x0000000422007c23 */ /* 0x000fe2000801081c */
[----:B------:R-:W-:-:S03]  /*bb40*/  IADD3 R34, PT, PT, R35, 0xc040, RZ ;  /* 0x0000c04023227810 */ /* 0x000fc60007ffe0ff */
[----:B------:R-:W-:Y:S02]  /*bb50*/  FMUL.FTZ R33, R252, UR4 ;  /* 0x00000004fc217c20 */ /* 0x000fe40008410000 */
[----:B------:R1:W-:Y:S01]  /*bb60*/  MUFU.EX2 R8, R0 ;  /* 0x0000000000087308 */ /* 0x0003e20000000800 */
[----:B--2---:R-:W-:Y:S01]  /*bb70*/  FFMA.FTZ R4, R26, UR4, -R3 ;  /* 0x000000041a047c23 */ /* 0x004fe20008010803 */
[----:B---3--:R-:W-:-:S06]  /*bb80*/  F2FP.BF16.F32.PACK_AB R9, R67, R230 ;  /* 0x000000e64309723e */ /* 0x008fcc00000010ff */
[----:B------:R2:W-:Y:S01]  /*bb90*/  MUFU.EX2 R41, R4 ;  /* 0x0000000400297308 */ /* 0x0005e20000000800 */
[----:B-1----:R-:W-:-:S07]  /*bba0*/  FFMA.FTZ R0, R36, UR4, -R28 ;  /* 0x0000000424007c23 */ /* 0x002fce000801081c */
[----:B------:R1:W-:Y:S01]  /*bbb0*/  MUFU.EX2 R234, R0 ;  /* 0x0000000000ea7308 */ /* 0x0003e20000000800 */
[----:B--2---:R-:W-:Y:S01]  /*bbc0*/  FFMA.FTZ R4, R23, UR4, -R3 ;  /* 0x0000000417047c23 */ /* 0x004fe20008010803 */
[----:B------:R-:W-:Y:S02]  /*bbd0*/  MOV R23, R16 ;  /* 0x0000001000177202 */ /* 0x000fe40000000f00 */
[----:B------:R-:W2:Y:S04]  /*bbe0*/  LDSM.16.MT88.4 R16, [R35+0xc000] ;  /* 0x00c000002310783b */ /* 0x000ea80000004200 */
[----:B------:R3:W4:Y:S01]  /*bbf0*/  MUFU.EX2 R60, R4 ;  /* 0x00000004003c7308 */ /* 0x0007220000000800 */
[----:B-1----:R-:W-:Y:S01]  /*bc00*/  FFMA.FTZ R0, R25, UR4, -R28 ;  /* 0x0000000419007c23 */ /* 0x002fe2000801081c */
[----:B------:R-:W-:-:S06]  /*bc10*/  MOV R25, R64 ;  /* 0x0000004000197202 */ /* 0x000fcc0000000f00 */
[----:B------:R-:W-:Y:S01]  /*bc20*/  MUFU.EX2 R5, R0 ;  /* 0x0000000000057308 */ /* 0x000fe20000000800 */
[----:B---3--:R-:W-:Y:S01]  /*bc30*/  FFMA.FTZ R4, R42, UR4, -R28 ;  /* 0x000000042a047c23 */ /* 0x008fe2000801081c */
[----:B----4-:R-:W-:-:S06]  /*bc40*/  F2FP.BF16.F32.PACK_AB R11, R60, R41 ;  /* 0x000000293c0b723e */ /* 0x010fcc00000010ff */
[----:B------:R1:W-:Y:S02]  /*bc50*/  MUFU.EX2 R165, R4 ;  /* 0x0000000400a57308 */ /* 0x0003e40000000800 */
[----:B-1----:R-:W-:Y:S02]  /*bc60*/  FSEL R4, R65, RZ, P1 ;  /* 0x000000ff41047208 */ /* 0x002fe40000800000 */
[----:B------:R-:W-:-:S03]  /*bc70*/  FSETP.NEU.FTZ.AND P1, PT, R252, -INF , PT ;  /* 0xff800000fc00780b */ /* 0x000fc60003f3d000 */
[----:B------:R-:W-:Y:S01]  /*bc80*/  FADD.FTZ R4, R168, -R4 ;  /* 0x80000004a8047221 */ /* 0x000fe20000010000 */
[----:B------:R-:W-:-:S03]  /*bc90*/  FSEL R33, R33, RZ, P1 ;  /* 0x000000ff21217208 */ /* 0x000fc60000800000 */
[----:B------:R-:W-:Y:S01]  /*bca0*/  FMUL.FTZ R24, R4, UR4 ;  /* 0x0000000404187c20 */ /* 0x000fe20008410000 */
[----:B------:R-:W-:Y:S01]  /*bcb0*/  FSEL R4, R22, RZ, P4 ;  /* 0x000000ff16047208 */ /* 0x000fe20002000000 */
[----:B------:R-:W-:-:S04]  /*bcc0*/  FFMA.FTZ R0, R44, UR4, -R33 ;  /* 0x000000042c007c23 */ /* 0x000fc80008010821 */
[----:B------:R1:W-:Y:S01]  /*bcd0*/  MUFU.EX2 R29, R0 ;  /* 0x00000000001d7308 */ /* 0x0003e20000000800 */
[----:B------:R-:W-:-:S04]  /*bce0*/  FADD.FTZ R4, R166, -R4 ;  /* 0x80000004a6047221 */ /* 0x000fc80000010000 */
[----:B------:R-:W-:-:S03]  /*bcf0*/  FMUL.FTZ R4, R4, UR4 ;  /* 0x0000000404047c20 */ /* 0x000fc60008410000 */
[----:B------:R-:W3:Y:S01]  /*bd00*/  MUFU.EX2 R24, R24 ;  /* 0x0000001800187308 */ /* 0x000ee20000000800 */
[----:B-1----:R-:W-:Y:S01]  /*bd10*/  FFMA.FTZ R0, R37, UR4, -R33 ;  /* 0x0000000425007c23 */ /* 0x002fe20008010821 */
[----:B------:R-:W-:-:S06]  /*bd20*/  MOV R37, R14 ;  /* 0x0000000e00257202 */ /* 0x000fcc0000000f00 */
[----:B------:R1:W-:Y:S01]  /*bd30*/  MUFU.EX2 R26, R0 ;  /* 0x00000000001a7308 */ /* 0x0003e20000000800 */
[-C--:B---3--:R-:W-:Y:S01]  /*bd40*/  FMUL.FTZ R176, R176, R24.reuse ;  /* 0x00000018b0b07220 */ /* 0x088fe20000410000 */
        /* <DEDUP_REMOVED lines=13> */
[-C--:B------:R-:W-:Y:S01]  /*be20*/  FMUL.FTZ R157, R157, R24.reuse ;  /* 0x000000189d9d7220 */ /* 0x080fe20000410000 */
[----:B------:R-:W1:Y:S01]  /*be30*/  MUFU.EX2 R39, R4 ;  /* 0x0000000400277308 */ /* 0x000e620000000800 */
[-C--:B------:R-:W-:Y:S01]  /*be40*/  FMUL.FTZ R84, R84, R24.reuse ;  /* 0x0000001854547220 */ /* 0x080fe20000410000 */
[-C--:B------:R-:W-:Y:S01]  /*be50*/  FMUL.FTZ R85, R85, R24.reuse ;  /* 0x0000001855557220 */ /* 0x080fe20000410000 */
[-C--:B------:R-:W-:Y:S01]  /*be60*/  FMUL.FTZ R112, R112, R24.reuse ;  /* 0x0000001870707220 */ /* 0x080fe20000410000 */
[-C--:B------:R-:W-:Y:S01]  /*be70*/  FMUL.FTZ R113, R113, R24.reuse ;  /* 0x0000001871717220 */ /* 0x080fe20000410000 */
[-C--:B------:R-:W-:Y:S01]  /*be80*/  FMUL.FTZ R200, R200, R24.reuse ;  /* 0x00000018c8c87220 */ /* 0x080fe20000410000 */
[-C--:B------:R-:W-:Y:S01]  /*be90*/  FMUL.FTZ R201, R201, R24.reuse ;  /* 0x00000018c9c97220 */ /* 0x080fe20000410000 */
[-C--:B------:R-:W-:Y:S01]  /*bea0*/  FMUL.FTZ R116, R116, R24.reuse ;  /* 0x0000001874747220 */ /* 0x080fe20000410000 */
[----:B------:R3:W4:Y:S01]  /*beb0*/  MUFU.EX2 R7, R0 ;  /* 0x0000000000077308 */ /* 0x0007220000000800 */
        /* <DEDUP_REMOVED lines=8> */
[-C--:B-1----:R-:W-:Y:S01]  /*bf40*/  FMUL.FTZ R172, R172, R39.reuse ;  /* 0x00000027acac7220 */ /* 0x082fe20000410000 */
[-C--:B------:R-:W-:Y:S01]  /*bf50*/  FMUL.FTZ R173, R173, R39.reuse ;  /* 0x00000027adad7220 */ /* 0x080fe20000410000 */
[-C--:B------:R-:W-:Y:S01]  /*bf60*/  FMUL.FTZ R180, R180, R39.reuse ;  /* 0x00000027b4b47220 */ /* 0x080fe20000410000 */
[-C--:B------:R-:W-:Y:S01]  /*bf70*/  FMUL.FTZ R181, R181, R39.reuse ;  /* 0x00000027b5b57220 */ /* 0x080fe20000410000 */
[-C--:B------:R-:W-:Y:S01]  /*bf80*/  FMUL.FTZ R72, R72, R39.reuse ;  /* 0x0000002748487220 */ /* 0x080fe20000410000 */
[-C--:B------:R-:W-:Y:S01]  /*bf90*/  FMUL.FTZ R73, R73, R39.reuse ;  /* 0x0000002749497220 */ /* 0x080fe20000410000 */
[-C--:B------:R-:W-:Y:S01]  /*bfa0*/  FMUL.FTZ R76, R76, R39.reuse ;  /* 0x000000274c4c7220 */ /* 0x080fe20000410000 */
[-C--:B------:R-:W-:Y:S01]  /*bfb0*/  FMUL.FTZ R77, R77, R39.reuse ;  /* 0x000000274d4d7220 */ /* 0x080fe20000410000 */
[----:B---3--:R-:W-:Y:S01]  /*bfc0*/  FSEL R0, R23, RZ, P5 ;  /* 0x000000ff17007208 */ /* 0x008fe20002800000 */
[----:B------:R-:W-:Y:S01]  /*bfd0*/  FMUL.FTZ R108, R108, R39 ;  /* 0x000000276c6c7220 */ /* 0x000fe20000410000 */
[----:B----4-:R-:W-:Y:S01]  /*bfe0*/  MOV R166, R7 ;  /* 0x0000000700a67202 */ /* 0x010fe20000000f00 */
[-C--:B------:R-:W-:Y:S01]  /*bff0*/  FMUL.FTZ R109, R109, R39.reuse ;  /* 0x000000276d6d7220 */ /* 0x080fe20000410000 */
[-C--:B------:R-:W-:Y:S01]  /*c000*/  FMUL.FTZ R160, R160, R39.reuse ;  /* 0x00000027a0a07220 */ /* 0x080fe20000410000 */
[----:B------:R-:W-:Y:S01]  /*c010*/  FADD.FTZ R0, R167, -R0 ;  /* 0x80000000a7007221 */ /* 0x000fe20000010000 */
[----:B------:R-:W-:Y:S01]  /*c020*/  MOV R167, R8 ;  /* 0x0000000800a77202 */ /* 0x000fe20000000f00 */
[----:B------:R-:W-:Y:S01]  /*c030*/  FMUL.FTZ R161, R161, R39 ;  /* 0x00000027a1a17220 */ /* 0x000fe20000410000 */
[----:B------:R-:W-:Y:S01]  /*c040*/  F2FP.BF16.F32.PACK_AB R8, R49, R219 ;  /* 0x000000db3108723e */ /* 0x000fe200000010ff */
[----:B------:R-:W-:Y:S01]  /*c050*/  FMUL.FTZ R38, R0, UR4 ;  /* 0x0000000400267c20 */ /* 0x000fe20008410000 */
[----:B------:R-:W-:Y:S01]  /*c060*/  FSEL R0, R252, RZ, P1 ;  /* 0x000000fffc007208 */ /* 0x000fe20000800000 */
[----:B------:R-:W-:Y:S01]  /*c070*/  FMUL.FTZ R92, R92, R39 ;  /* 0x000000275c5c7220 */ /* 0x000fe20000410000 */
[----:B------:R-:W-:Y:S01]  /*c080*/  F2FP.BF16.F32.PACK_AB R4, R167, R165 ;  /* 0x000000a5a704723e */ /* 0x000fe200000010ff */
[-C--:B------:R-:W-:Y:S01]  /*c090*/  FMUL.FTZ R93, R93, R39.reuse ;  /* 0x000000275d5d7220 */ /* 0x080fe20000410000 */
[----:B------:R-:W-:Y:S01]  /*c0a0*/  FMUL.FTZ R196, R196, R39 ;  /* 0x00000027c4c47220 */ /* 0x000fe20000410000 */
[----:B------:R-:W-:Y:S01]  /*c0b0*/  FADD.FTZ R0, R164, -R0 ;  /* 0x80000000a4007221 */ /* 0x000fe20000010000 */
[----:B------:R-:W1:Y:S01]  /*c0c0*/  MUFU.EX2 R38, R38 ;  /* 0x0000002600267308 */ /* 0x000e620000000800 */
[----:B------:R-:W-:Y:S01]  /*c0d0*/  MOV R164, R5 ;  /* 0x0000000500a47202 */ /* 0x000fe20000000f00 */
[----:B------:R-:W-:Y:S01]  /*c0e0*/  FMUL.FTZ R197, R197, R39 ;  /* 0x00000027c5c57220 */ /* 0x000fe20000410000 */
[----:B------:R-:W-:Y:S01]  /*c0f0*/  FMUL.FTZ R0, R0, UR4 ;  /* 0x0000000400007c20 */ /* 0x000fe20008410000 */
[----:B------:R-:W-:Y:S01]  /*c100*/  F2FP.BF16.F32.PACK_AB R5, R26, R29 ;  /* 0x0000001d1a05723e */ /* 0x000fe200000010ff */
[-C--:B------:R-:W-:Y:S01]  /*c110*/  FMUL.FTZ R88, R88, R39.reuse ;  /* 0x0000002758587220 */ /* 0x080fe20000410000 */
[----:B------:R-:W-:Y:S01]  /*c120*/  F2FP.BF16.F32.PACK_AB R6, R164, R234 ;  /* 0x000000eaa406723e */ /* 0x000fe200000010ff */
        /* <DEDUP_REMOVED lines=17> */
[----:B------:R-:W-:Y:S01]  /*c240*/  FMUL.FTZ R83, R83, R38 ;  /* 0x0000002653537220 */ /* 0x000fe20000410000 */
[----:B---3--:R-:W-:Y:S01]  /*c250*/  FFMA.FTZ R0, R27, UR4, -R33 ;  /* 0x000000041b007c23 */ /* 0x008fe20008010821 */
[-C--:B----4-:R-:W-:Y:S01]  /*c260*/  FMUL.FTZ R174, R174, R40.reuse ;  /* 0x00000028aeae7220 */ /* 0x090fe20000410000 */
[-C--:B------:R-:W-:Y:S01]  /*c270*/  FMUL.FTZ R175, R175, R40.reuse ;  /* 0x00000028afaf7220 */ /* 0x080fe20000410000 */
[C---:B--2---:R-:W-:Y:S01]  /*c280*/  HMMA.16816.F32.BF16 R56, R8.reuse, R16, R176 ;  /* 0x000000100838723c */ /* 0x044fe200000418b0 */
[----:B------:R1:W2:Y:S01]  /*c290*/  MUFU.EX2 R36, R0 ;  /* 0x0000000000247308 */ /* 0x0002a20000000800 */
[-C--:B------:R-:W-:Y:S01]  /*c2a0*/  FMUL.FTZ R182, R182, R40.reuse ;  /* 0x00000028b6b67220 */ /* 0x080fe20000410000 */
[-C--:B------:R-:W-:Y:S01]  /*c2b0*/  FMUL.FTZ R183, R183, R40.reuse ;  /* 0x00000028b7b77220 */ /* 0x080fe20000410000 */
[-C--:B------:R-:W-:Y:S01]  /*c2c0*/  FMUL.FTZ R74, R74, R40.reuse ;  /* 0x000000284a4a7220 */ /* 0x080fe20000410000 */
[-C--:B------:R-:W-:Y:S01]  /*c2d0*/  FMUL.FTZ R75, R75, R40.reuse ;  /* 0x000000284b4b7220 */ /* 0x080fe20000410000 */
[-C--:B------:R-:W-:Y:S01]  /*c2e0*/  FMUL.FTZ R78, R78, R40.reuse ;  /* 0x000000284e4e7220 */ /* 0x080fe20000410000 */
[----:B------:R-:W-:Y:S01]  /*c2f0*/  FMUL.FTZ R79, R79, R40 ;  /* 0x000000284f4f7220 */ /* 0x000fe20000410000 */
[----:B------:R-:W-:Y:S01]  /*c300*/  HMMA.16816.F32.BF16 R44, R8, R18, R184 ;  /* 0x00000012082c723c */ /* 0x000fe200000418b8 */
[-C--:B------:R-:W-:Y:S01]  /*c310*/  FMUL.FTZ R98, R98, R38.reuse ;  /* 0x0000002662627220 */ /* 0x080fe20000410000 */
[----:B------:R-:W-:Y:S01]  /*c320*/  FMUL.FTZ R99, R99, R38 ;  /* 0x0000002663637220 */ /* 0x000fe20000410000 */
[-C--:B------:R-:W-:Y:S01]  /*c330*/  FMUL.FTZ R110, R110, R40.reuse ;  /* 0x000000286e6e7220 */ /* 0x080fe20000410000 */
[----:B------:R-:W-:Y:S01]  /*c340*/  FMUL.FTZ R111, R111, R40 ;  /* 0x000000286f6f7220 */ /* 0x000fe20000410000 */
[----:B------:R-:W-:Y:S01]  /*c350*/  MOV R187, R21 ;  /* 0x0000001500bb7202 */ /* 0x000fe20000000f00 */
[----:B------:R-:W-:Y:S01]  /*c360*/  FMUL.FTZ R102, R102, R38 ;  /* 0x0000002666667220 */ /* 0x000fe20000410000 */
[----:B------:R-:W-:Y:S01]  /*c370*/  MOV R186, R20 ;  /* 0x0000001400ba7202 */ /* 0x000fe20000000f00 */
[----:B------:R-:W-:Y:S01]  /*c380*/  FMUL.FTZ R103, R103, R38 ;  /* 0x0000002667677220 */ /* 0x000fe20000410000 */
[----:B------:R-:W-:Y:S01]  /*c390*/  MOV R27, R65 ;  /* 0x00000041001b7202 */ /* 0x000fe20000000f00 */
[-C--:B------:R-:W-:Y:S01]  /*c3a0*/  FMUL.FTZ R162, R162, R40.reuse ;  /* 0x00000028a2a27220 */ /* 0x080fe20000410000 */
[----:B-1----:R-:W-:Y:S01]  /*c3b0*/  SEL R0, R12, 0xffffffe0, !P6 ;  /* 0xffffffe00c007807 */ /* 0x002fe20007000000 */
[----:B------:R-:W-:Y:S01]  /*c3c0*/  FMUL.FTZ R163, R163, R40 ;  /* 0x00000028a3a37220 */ /* 0x000fe20000410000 */
[----:B--2---:R-:W-:Y:S01]  /*c3d0*/  F2FP.BF16.F32.PACK_AB R7, R36, R166 ;  /* 0x000000a62407723e */ /* 0x004fe200000010ff */
[-C--:B------:R-:W-:Y:S01]  /*c3e0*/  FMUL.FTZ R158, R158, R38.reuse ;  /* 0x000000269e9e7220 */ /* 0x080fe20000410000 */
[----:B------:R-:W-:Y:S01]  /*c3f0*/  IADD3 R42, PT, PT, R0, R35, RZ ;  /* 0x00000023002a7210 */ /* 0x000fe20007ffe0ff */
[-C--:B------:R-:W-:Y:S01]  /*c400*/  FMUL.FTZ R159, R159, R38.reuse ;  /* 0x000000269f9f7220 */ /* 0x080fe20000410000 */
[-C--:B------:R-:W-:Y:S01]  /*c410*/  FMUL.FTZ R86, R86, R38.reuse ;  /* 0x0000002656567220 */ /* 0x080fe20000410000 */
[----:B------:R-:W-:Y:S01]  /*c420*/  FMUL.FTZ R87, R87, R38 ;  /* 0x0000002657577220 */ /* 0x000fe20000410000 */
[-C--:B------:R-:W-:Y:S01]  /*c430*/  FMUL.FTZ R94, R94, R40.reuse ;  /* 0x000000285e5e7220 */ /* 0x080fe20000410000 */
[----:B------:R-:W1:Y:S01]  /*c440*/  LDSM.16.MT88.4 R12, [R42+0xc000] ;  /* 0x00c000002a0c783b */ /* 0x000e620000004200 */
[C---:B------:R-:W-:Y:S01]  /*c450*/  HMMA.16816.F32.BF16 R204, R4.reuse, R16, R172 ;  /* 0x0000001004cc723c */ /* 0x040fe200000418ac */
[----:B------:R-:W-:Y:S01]  /*c460*/  IADD3 R16, PT, PT, R35, 0xc000, RZ ;  /* 0x0000c00023107810 */ /* 0x000fe20007ffe0ff */
[----:B------:R-:W-:Y:S01]  /*c470*/  FMUL.FTZ R95, R95, R40 ;  /* 0x000000285f5f7220 */ /* 0x000fe20000410000 */
[-C--:B------:R-:W-:Y:S01]  /*c480*/  FMUL.FTZ R114, R114, R38.reuse ;  /* 0x0000002672727220 */ /* 0x080fe20000410000 */
[----:B------:R-:W-:Y:S01]  /*c490*/  FMUL.FTZ R115, R115, R38 ;  /* 0x0000002673737220 */ /* 0x000fe20000410000 */
[----:B------:R-:W-:Y:S01]  /*c4a0*/  @P0 IADD3 R34, PT, PT, R16, -0x40, RZ ;  /* 0xffffffc010220810 */ /* 0x000fe20007ffe0ff */
[-C--:B------:R-:W-:Y:S01]  /*c4b0*/  FMUL.FTZ R198, R198, R40.reuse ;  /* 0x00000028c6c67220 */ /* 0x080fe20000410000 */
[----:B------:R-:W-:Y:S01]  /*c4c0*/  FMUL.FTZ R199, R199, R40 ;  /* 0x00000028c7c77220 */ /* 0x000fe20000410000 */
[----:B------:R-:W-:Y:S01]  /*c4d0*/  HMMA.16816.F32.BF16 R52, R4, R18, R180 ;  /* 0x000000120434723c */ /* 0x000fe200000418b4 */
[----:B------:R-:W-:Y:S01]  /*c4e0*/  MOV R183, R41 ;  /* 0x0000002900b77202 */ /* 0x000fe20000000f00 */
[----:B------:R-:W2:Y:S01]  /*c4f0*/  LDSM.16.MT88.4 R16, [R34] ;  /* 0x000000002210783b */ /* 0x000ea20000004200 */
[----:B------:R-:W-:Y:S01]  /*c500*/  IADD3 R41, PT, PT, R0, R34, RZ ;  /* 0x0000002200297210 */ /* 0x000fe20007ffe0ff */
[----:B------:R-:W-:Y:S01]  /*c510*/  FFMA.FTZ R0, R242, UR4, -R2 ;  /* 0x00000004f2007c23 */ /* 0x000fe20008010802 */
[----:B------:R-:W-:Y:S01]  /*c520*/  MOV R182, R169 ;  /* 0x000000a900b67202 */ /* 0x000fe20000000f00 */
[----:B------:R-:W-:Y:S01]  /*c530*/  FMUL.FTZ R202, R202, R38 ;  /* 0x00000026caca7220 */ /* 0x000fe20000410000 */
[----:B------:R-:W-:Y:S01]  /*c540*/  MOV R181, R26 ;  /* 0x0000001a00b57202 */ /* 0x000fe20000000f00 */
[----:B------:R-:W-:Y:S01]  /*c550*/  FMUL.FTZ R203, R203, R38 ;  /* 0x00000026cbcb7220 */ /* 0x000fe20000410000 */
[----:B------:R-:W-:Y:S01]  /*c560*/  MOV R26, R170 ;  /* 0x000000aa001a7202 */ /* 0x000fe20000000f00 */
[-C--:B------:R-:W-:Y:S01]  /*c570*/  FMUL.FTZ R90, R90, R40.reuse ;  /* 0x000000285a5a7220 */ /* 0x080fe20000410000 */
[----:B------:R-:W-:Y:S01]  /*c580*/  FMUL.FTZ R91, R91, R40 ;  /* 0x000000285b5b7220 */ /* 0x000fe20000410000 */
        /* <DEDUP_REMOVED lines=9> */
[-C--:B------:R-:W-:Y:S01]  /*c620*/  FMUL.FTZ R107, R107, R40.reuse ;  /* 0x000000286b6b7220 */ /* 0x080fe20000410000 */
[----:B------:R-:W-:Y:S01]  /*c630*/  MOV R184, R67 ;  /* 0x0000004300b87202 */ /* 0x000fe20000000f00 */
[----:B------:R-:W-:Y:S01]  /*c640*/  FMUL.FTZ R190, R190, R40 ;  /* 0x00000028bebe7220 */ /* 0x000fe20000410000 */
[----:B------:R-:W-:Y:S01]  /*c650*/  MOV R180, R66 ;  /* 0x0000004200b47202 */ /* 0x000fe20000000f00 */
[----:B------:R-:W-:Y:S01]  /*c660*/  FMUL.FTZ R191, R191, R40 ;  /* 0x00000028bfbf7220 */ /* 0x000fe20000410000 */
[-C--:B------:R-:W-:Y:S01]  /*c670*/  FMUL.FTZ R150, R150, R38.reuse ;  /* 0x0000002696967220 */ /* 0x080fe20000410000 */
[----:B------:R-:W-:Y:S01]  /*c680*/  FMUL.FTZ R151, R151, R38 ;  /* 0x0000002697977220 */ /* 0x000fe20000410000 */
[-C--:B------:R-:W-:Y:S01]  /*c690*/  FMUL.FTZ R136, R136, R39.reuse ;  /* 0x0000002788887220 */ /* 0x080fe20000410000 */
[-C--:B------:R-:W-:Y:S01]  /*c6a0*/  FMUL.FTZ R137, R137, R39.reuse ;  /* 0x0000002789897220 */ /* 0x080fe20000410000 */
[-C--:B------:R-:W-:Y:S01]  /*c6b0*/  FMUL.FTZ R140, R140, R39.reuse ;  /* 0x000000278c8c7220 */ /* 0x080fe20000410000 */
[-C--:B-1----:R-:W-:Y:S01]  /*c6c0*/  HMMA.16816.F32.BF16 R68, R8, R12.reuse, R68 ;  /* 0x0000000c0844723c */ /* 0x082fe20000041844 */
        /* <DEDUP_REMOVED lines=15> */
[----:B------:R-:W-:Y:S01]  /*c7c0*/  HMMA.16816.F32.BF16 R176, R4, R14, R76 ;  /* 0x0000000e04b0723c */ /* 0x000fe2000004184c */
[-C--:B------:R-:W-:Y:S01]  /*c7d0*/  FMUL.FTZ R152, R152, R39.reuse ;  /* 0x0000002798987220 */ /* 0x080fe20000410000 */
[----:B------:R-:W-:Y:S01]  /*c7e0*/  FMUL.FTZ R153, R153, R39 ;  /* 0x0000002799997220 */ /* 0x000fe20000410000 */
[-C--:B------:R-:W-:Y:S01]  /*c7f0*/  FMUL.FTZ R154, R154, R40.reuse ;  /* 0x000000289a9a7220 */ /* 0x080fe20000410000 */
[----:B------:R-:W-:-:S04]  /*c800*/  FMUL.FTZ R155, R155, R40 ;  /* 0x000000289b9b7220 */ /* 0x000fc80000410000 */
[C---:B------:R-:W-:Y:S01]  /*c810*/  HMMA.16816.F32.BF16 R172, R8.reuse, R14, R80 ;  /* 0x0000000e08ac723c */ /* 0x040fe20000041850 */
[----:B------:R-:W1:Y:S07]  /*c820*/  LDSM.16.MT88.4 R12, [R41] ;  /* 0x00000000290c783b */ /* 0x000e6e0000004200 */
[----:B--2---:R-:W-:Y:S01]  /*c830*/  HMMA.16816.F32.BF16 R80, R8, R18, R96 ;  /* 0x000000120850723c */ /* 0x004fe20000041860 */
[----:B------:R-:W-:Y:S02]  /*c840*/  MOV R99, R63 ;  /* 0x0000003f00637202 */ /* 0x000fe40000000f00 */
[----:B------:R-:W-:-:S02]  /*c850*/  MOV R98, R62 ;  /* 0x0000003e00627202 */ /* 0x000fc40000000f00 */
[----:B------:R-:W-:Y:S02]  /*c860*/  MOV R97, R61 ;  /* 0x0000003d00617202 */ /* 0x000fe40000000f00 */
[----:B------:R-:W-:Y:S01]  /*c870*/  MOV R96, R60 ;  /* 0x0000003c00607202 */ /* 0x000fe20000000f00 */
[----:B------:R-:W-:Y:S08]  /*c880*/  HMMA.16816.F32.BF16 R168, R8, R16, R84 ;  /* 0x0000001008a8723c */ /* 0x000ff00000041854 */
[C---:B------:R-:W-:Y:S08]  /*c890*/  HMMA.16816.F32.BF16 R84, R4.reuse, R18, R92 ;  /* 0x000000120454723c */ /* 0x040ff0000004185c */
[C---:B------:R-:W-:Y:S01]  /*c8a0*/  HMMA.16816.F32.BF16 R88, R4.reuse, R16, R88 ;  /* 0x000000100458723c */ /* 0x040fe20000041858 */
[----:B------:R-:W2:Y:S07]  /*c8b0*/  LDSM.16.MT88.4 R16, [R35+0xe000] ;  /* 0x00e000002310783b */ /* 0x000eae0000004200 */
[----:B-1----:R-:W-:Y:S01]  /*c8c0*/  HMMA.16816.F32.BF16 R60, R4, R14, R108 ;  /* 0x0000000e043c723c */ /* 0x002fe2000004186c */
[----:B------:R-:W-:-:S02]  /*c8d0*/  MOV R109, R182 ;  /* 0x000000b6006d7202 */ /* 0x000fc40000000f00 */
[----:B------:R-:W-:Y:S02]  /*c8e0*/  MOV R108, R183 ;  /* 0x000000b7006c7202 */ /* 0x000fe40000000f00 */
[----:B------:R-:W-:Y:S02]  /*c8f0*/  MOV R183, R23 ;  /* 0x0000001700b77202 */ /* 0x000fe40000000f00 */
[----:B------:R-:W-:Y:S01]  /*c900*/  MOV R182, R22 ;  /* 0x0000001600b67202 */ /* 0x000fe20000000f00 */
[C---:B------:R-:W-:Y:S01]  /*c910*/  HMMA.16816.F32.BF16 R76, R8.reuse, R12, R100 ;  /* 0x0000000c084c723c */ /* 0x040fe20000041864 */
[----:B------:R-:W1:Y:S01]  /*c920*/  LDSM.16.MT88.4 R20, [R41+0x2000] ;  /* 0x002000002914783b */ /* 0x000e620000004200 */
[----:B------:R-:W-:Y:S02]  /*c930*/  MOV R103, R27 ;  /* 0x0000001b00677202 */ /* 0x000fe40000000f00 */
[----:B------:R-:W-:Y:S02]  /*c940*/  MOV R27, R25 ;  /* 0x00000019001b7202 */ /* 0x000fe40000000f00 */
[----:B------:R3:W-:Y:S01]  /*c950*/  MUFU.EX2 R25, R0 ;  /* 0x0000000000197308 */ /* 0x0007e20000000800 */
[----:B------:R-:W-:Y:S01]  /*c960*/  MOV R102, R51 ;  /* 0x0000003300667202 */ /* 0x000fe20000000f00 */
[----:B------:R-:W-:Y:S08]  /*c970*/  HMMA.16816.F32.BF16 R92, R8, R14, R112 ;  /* 0x0000000e085c723c */ /* 0x000ff00000041870 */
[----:B------:R-:W-:Y:S01]  /*c980*/  HMMA.16816.F32.BF16 R64, R4, R12, R104 ;  /* 0x0000000c0440723c */ /* 0x000fe20000041868 */
[----:B------:R-:W4:Y:S01]  /*c990*/  LDSM.16.MT88.4 R12, [R42+0xe000] ;  /* 0x00e000002a0c783b */ /* 0x000f220000004200 */
[----:B------:R-:W-:Y:S01]  /*c9a0*/  MOV R107, R49 ;  /* 0x00000031006b7202 */ /* 0x000fe20000000f00 */
[----:B---3--:R-:W-:-:S05]  /*c9b0*/  FFMA.FTZ R0, R235, UR4, -R2 ;  /* 0x00000004eb007c23 */ /* 0x008fca0008010802 */
[-C--:B--2---:R-:W-:Y:S08]  /*c9c0*/  HMMA.16816.F32.BF16 R116, R8, R16.reuse, R116 ;  /* 0x000000100874723c */ /* 0x084ff00000041874 */
[C---:B------:R-:W-:Y:S08]  /*c9d0*/  HMMA.16816.F32.BF16 R120, R4.reuse, R16, R120 ;  /* 0x000000100478723c */ /* 0x040ff00000041878 */
[C---:B------:R-:W-:Y:S08]  /*c9e0*/  HMMA.16816.F32.BF16 R124, R4.reuse, R18, R124 ;  /* 0x00000012047c723c */ /* 0x040ff0000004187c */
[-C--:B-1----:R-:W-:Y:S08]  /*c9f0*/  HMMA.16816.F32.BF16 R160, R4, R20.reuse, R160 ;  /* 0x0000001404a0723c */ /* 0x082ff000000418a0 */
[----:B------:R-:W-:Y:S01]  /*ca00*/  HMMA.16816.F32.BF16 R156, R8, R20, R156 ;  /* 0x00000014089c723c */ /* 0x000fe2000004189c */
[----:B------:R-:W-:-:S02]  /*ca10*/  MOV R20, R187 ;  /* 0x000000bb00147202 */ /* 0x000fc40000000f00 */
[----:B------:R1:W2:Y:S01]  /*ca20*/  MUFU.EX2 R187, R0 ;  /* 0x0000000000bb7308 */ /* 0x0002a20000000800 */
[----:B------:R-:W-:-:S04]  /*ca30*/  MOV R21, R186 ;  /* 0x000000ba00157202 */ /* 0x000fc80000000f00 */
[-C--:B------:R-:W-:Y:S08]  /*ca40*/  HMMA.16816.F32.BF16 R196, R4, R22.reuse, R196 ;  /* 0x0000001604c4723c */ /* 0x080ff000000418c4 */
[----:B------:R-:W-:Y:S01]  /*ca50*/  HMMA.16816.F32.BF16 R200, R8, R22, R200 ;  /* 0x0000001608c8723c */ /* 0x000fe200000418c8 */
[----:B------:R-:W-:Y:S02]  /*ca60*/  MOV R22, R183 ;  /* 0x000000b700167202 */ /* 0x000fe40000000f00 */
[----:B------:R-:W-:Y:S01]  /*ca70*/  MOV R23, R182 ;  /* 0x000000b600177202 */ /* 0x000fe20000000f00 */
[----:B-1----:R-:W-:Y:S01]  /*ca80*/  FFMA.FTZ R0, R218, UR4, -R2 ;  /* 0x00000004da007c23 */ /* 0x002fe20008010802 */
[----:B------:R-:W-:-:S03]  /*ca90*/  MOV R218, R99 ;  /* 0x0000006300da7202 */ /* 0x000fc60000000f00 */
[----:B------:R1:W-:Y:S01]  /*caa0*/  MUFU.EX2 R115, R0 ;  /* 0x0000000000737308 */ /* 0x0003e20000000800 */
[----:B------:R-:W-:Y:S01]  /*cab0*/  HMMA.16816.F32.BF16 R128, R8, R18, R128 ;  /* 0x000000120880723c */ /* 0x000fe20000041880 */
[----:B------:R-:W3:Y:S07]  /*cac0*/  LDSM.16.MT88.4 R16, [R34+0x2000] ;  /* 0x002000002210783b */ /* 0x000eee0000004200 */
[----:B----4-:R-:W-:Y:S01]  /*cad0*/  HMMA.16816.F32.BF16 R136, R4, R12, R136 ;  /* 0x0000000c0488723c */ /* 0x010fe20000041888 */
[----:B-1----:R-:W-:-:S07]  /*cae0*/  FFMA.FTZ R0, R50, UR4, -R2 ;  /* 0x0000000432007c23 */ /* 0x002fce0008010802 */
[----:B------:R-:W-:Y:S01]  /*caf0*/  HMMA.16816.F32.BF16 R140, R4, R14, R140 ;  /* 0x0000000e048c723c */ /* 0x000fe2000004188c */
[----:B------:R1:W4:Y:S07]  /*cb00*/  MUFU.EX2 R183, R0 ;  /* 0x0000000000b77308 */ /* 0x00032e0000000800 */
[C---:B------:R-:W-:Y:S08]  /*cb10*/  HMMA.16816.F32.BF16 R132, R8.reuse, R12, R132 ;  /* 0x0000000c0884723c */ /* 0x040ff00000041884 */
[----:B------:R-:W-:Y:S01]  /*cb20*/  HMMA.16816.F32.BF16 R144, R8, R14, R144 ;  /* 0x0000000e0890723c */ /* 0x000fe20000041890 */
[----:B------:R-:W4:Y:S01]  /*cb30*/  LDSM.16.MT88.4 R12, [R35+0xc800] ;  /* 0x00c80000230c783b */ /* 0x000f220000004200 */
[----:B-1----:R-:W-:-:S04]  /*cb40*/  FFMA.FTZ R0, R237, UR4, -R3 ;  /* 0x00000004ed007c23 */ /* 0x002fc80008010803 */
[----:B------:R1:W-:Y:S02]  /*cb50*/  MUFU.EX2 R101, R0 ;  /* 0x0000000000657308 */ /* 0x0003e40000000800 */
[-C--:B---3--:R-:W-:Y:S08]  /*cb60*/  HMMA.16816.F32.BF16 R188, R4, R16.reuse, R188 ;  /* 0x0000001004bc723c */ /* 0x088ff000000418bc */
[----:B------:R-:W-:Y:S01]  /*cb70*/  HMMA.16816.F32.BF16 R148, R8, R16, R148 ;  /* 0x000000100894723c */ /* 0x000fe20000041894 */
[----:B-1----:R-:W-:-:S07]  /*cb80*/  FFMA.FTZ R0, R229, UR4, -R3 ;  /* 0x00000004e5007c23 */ /* 0x002fce0008010803 */
[----:B------:R-:W-:Y:S01]  /*cb90*/  HMMA.16816.F32.BF16 R192, R8, R18, R192 ;  /* 0x0000001208c0723c */ /* 0x000fe200000418c0 */
[----:B--2---:R-:W-:Y:S01]  /*cba0*/  F2FP.BF16.F32.PACK_AB R8, R187, R25 ;  /* 0x00000019bb08723e */ /* 0x004fe200000010ff */
[----:B------:R1:W2:Y:S01]  /*cbb0*/  MUFU.EX2 R186, R0 ;  /* 0x0000000000ba7308 */ /* 0x0002a20000000800 */
[----:B----4-:R-:W-:-:S05]  /*cbc0*/  F2FP.BF16.F32.PACK_AB R10, R183, R115 ;  /* 0x00000073b70a723e */ /* 0x010fca00000010ff */
[----:B------:R-:W-:Y:S01]  /*cbd0*/  HMMA.16816.F32.BF16 R152, R4, R18, R152 ;  /* 0x000000120498723c */ /* 0x000fe20000041898 */
[--C-:B-1----:R-:W-:Y:S01]  /*cbe0*/  FFMA.FTZ R0, R210, UR4, -R3.reuse ;  /* 0x00000004d2007c23 */ /* 0x102fe20008010803 */
[----:B--2---:R-:W-:Y:S02]  /*cbf0*/  F2FP.BF16.F32.PACK_AB R9, R186, R101 ;  /* 0x00000065ba09723e */ /* 0x004fe400000010ff */
[----:B------:R-:W-:Y:S01]  /*cc00*/  MOV R210, R98 ;  /* 0x0000006200d27202 */ /* 0x000fe20000000f00 */
[----:B------:R1:W-:Y:S02]  /*cc10*/  MUFU.EX2 R114, R0 ;  /* 0x0000000000727308 */ /* 0x0003e40000000800 */
[----:B-1----:R-:W-:Y:S02]  /*cc20*/  FFMA.FTZ R0, R43, UR4, -R3 ;  /* 0x000000042b007c23 */ /* 0x002fe40008010803 */
[----:B------:R-:W2:Y:S04]  /*cc30*/  LDL.LU R43, [R1+0x1c] ;  /* 0x00001c00012b7983 */ /* 0x000ea80000300800 */
[----:B------:R1:W3:Y:S02]  /*cc40*/  MUFU.EX2 R111, R0 ;  /* 0x00000000006f7308 */ /* 0x0002e40000000800 */
[----:B-1----:R-:W-:Y:S01]  /*cc50*/  FFMA.FTZ R0, R241, UR4, -R28 ;  /* 0x00000004f1007c23 */ /* 0x002fe2000801081c */
[----:B---3--:R-:W-:-:S05]  /*cc60*/  F2FP.BF16.F32.PACK_AB R11, R111, R114 ;  /* 0x000000726f0b723e */ /* 0x008fca00000010ff */
[----:B------:R1:W-:Y:S02]  /*cc70*/  MUFU.EX2 R182, R0 ;  /* 0x0000000000b67308 */ /* 0x0003e40000000800 */
[----:B------:R-:W-:Y:S01]  /*cc80*/  HMMA.16816.F32.BF16 R44, R8, R14, R44 ;  /* 0x0000000e082c723c */ /* 0x000fe2000004182c */
[----:B-1----:R-:W-:-:S05]  /*cc90*/  FFMA.FTZ R0, R231, UR4, -R28 ;  /* 0x00000004e7007c23 */ /* 0x002fca000801081c */
[----:B------:R1:W3:Y:S02]  /*cca0*/  MUFU.EX2 R185, R0 ;  /* 0x0000000000b97308 */ /* 0x0002e40000000800 */
[----:B-1----:R-:W-:Y:S01]  /*ccb0*/  FFMA.FTZ R0, R216, UR4, -R28 ;  /* 0x00000004d8007c23 */ /* 0x002fe2000801081c */
[----:B---3--:R-:W-:Y:S02]  /*ccc0*/  F2FP.BF16.F32.PACK_AB R4, R185, R182 ;  /* 0x000000b6b904723e */ /* 0x008fe400000010ff */
[----:B------:R-:W-:-:S03]  /*ccd0*/  MOV R216, R97 ;  /* 0x0000006100d87202 */ /* 0x000fc60000000f00 */
[----:B------:R1:W-:Y:S02]  /*cce0*/  MUFU.EX2 R113, R0 ;  /* 0x0000000000717308 */ /* 0x0003e40000000800 */
[----:B-1----:R-:W-:Y:S02]  /*ccf0*/  FFMA.FTZ R0, R48, UR4, -R28 ;  /* 0x0000000430007c23 */ /* 0x002fe4000801081c */
[----:B------:R-:W-:Y:S04]  /*cd00*/  HMMA.16816.F32.BF16 R48, R8, R12, R56 ;  /* 0x0000000c0830723c */ /* 0x000fe80000041838 */
[----:B------:R1:W3:Y:S02]  /*cd10*/  MUFU.EX2 R16, R0 ;  /* 0x0000000000107308 */ /* 0x0002e40000000800 */
[----:B-1----:R-:W-:Y:S01]  /*cd20*/  FFMA.FTZ R0, R243, UR4, -R33 ;  /* 0x00000004f3007c23 */ /* 0x002fe20008010821 */
[----:B---3--:R-:W-:-:S05]  /*cd30*/  F2FP.BF16.F32.PACK_AB R6, R16, R113 ;  /* 0x000000711006723e */ /* 0x008fca00000010ff */
[----:B------:R1:W-:Y:S02]  /*cd40*/  MUFU.EX2 R229, R0 ;  /* 0x0000000000e57308 */ /* 0x0003e40000000800 */
[----:B-1----:R-:W-:-:S06]  /*cd50*/  FFMA.FTZ R0, R236, UR4, -R33 ;  /* 0x00000004ec007c23 */ /* 0x002fcc0008010821 */
[----:B------:R1:W3:Y:S02]  /*cd60*/  MUFU.EX2 R110, R0 ;  /* 0x00000000006e7308 */ /* 0x0002e40000000800 */
[----:B-1----:R-:W-:Y:S01]  /*cd70*/  FFMA.FTZ R0, R228, UR4, -R33 ;  /* 0x00000004e4007c23 */ /* 0x002fe20008010821 */
[----:B---3--:R-:W-:-:S05]  /*cd80*/  F2FP.BF16.F32.PACK_AB R5, R110, R229 ;  /* 0x000000e56e05723e */ /* 0x008fca00000010ff */
[----:B------:R1:W-:Y:S02]  /*cd90*/  MUFU.EX2 R112, R0 ;  /* 0x0000000000707308 */ /* 0x0003e40000000800 */
[----:B-1----:R-:W-:Y:S01]  /*cda0*/  FFMA.FTZ R0, R208, UR4, -R33 ;  /* 0x00000004d0007c23 */ /* 0x002fe20008010821 */
[----:B------:R-:W-:Y:S02]  /*cdb0*/  MOV R208, R109 ;  /* 0x0000006d00d07202 */ /* 0x000fe40000000f00 */
[----:B------:R-:W-:-:S03]  /*cdc0*/  MOV R109, R180 ;  /* 0x000000b4006d7202 */ /* 0x000fc60000000f00 */
[----:B------:R-:W1:Y:S01]  /*cdd0*/  MUFU.EX2 R100, R0 ;  /* 0x0000000000647308 */ /* 0x000e620000000800 */
[----:B------:R-:W-:Y:S02]  /*cde0*/  MOV R180, R181 ;  /* 0x000000b500b47202 */ /* 0x000fe40000000f00 */
[----:B------:R-:W-:Y:S02]  /*cdf0*/  MOV R181, R167 ;  /* 0x000000a700b57202 */ /* 0x000fe40000000f00 */
[----:B-1----:R-:W-:-:S07]  /*ce00*/  F2FP.BF16.F32.PACK_AB R7, R100, R112 ;  /* 0x000000706407723e */ /* 0x002fce00000010ff */
[C---:B------:R-:W-:Y:S01]  /*ce10*/  HMMA.16816.F32.BF16 R56, R4.reuse, R12, R204 ;  /* 0x0000000c0438723c */ /* 0x040fe200000418cc */
[----:B------:R-:W-:Y:S02]  /*ce20*/  MOV R205, R16 ;  /* 0x0000001000cd7202 */ /* 0x000fe40000000f00 */
[----:B------:R-:W1:Y:S01]  /*ce30*/  LDSM.16.MT88.4 R16, [R42+0xc800] ;  /* 0x00c800002a10783b */ /* 0x000e620000004200 */
[----:B------:R-:W-:Y:S02]  /*ce40*/  MOV R207, R108 ;  /* 0x0000006c00cf7202 */ /* 0x000fe40000000f00 */
[----:B------:R-:W-:Y:S02]  /*ce50*/  MOV R108, R96 ;  /* 0x00000060006c7202 */ /* 0x000fe40000000f00 */
[----:B------:R-:W-:Y:S01]  /*ce60*/  HMMA.16816.F32.BF16 R52, R4, R14, R52 ;  /* 0x0000000e0434723c */ /* 0x000fe20000041834 */
[----:B------:R-:W3:Y:S01]  /*ce70*/  LDSM.16.MT88.4 R12, [R34+0x800] ;  /* 0x00080000220c783b */ /* 0x000ee20000004200 */
[----:B------:R-:W-:Y:S01]  /*ce80*/  FFMA.FTZ R0, R250, UR4, -R2 ;  /* 0x00000004fa007c23 */ /* 0x000fe20008010802 */
[----:B------:R-:W-:-:S02]  /*ce90*/  MOV R204, R107 ;  /* 0x0000006b00cc7202 */ /* 0x000fc40000000f00 */
[----:B------:R-:W-:Y:S01]  /*cea0*/  MOV R206, R21 ;  /* 0x0000001500ce7202 */ /* 0x000fe20000000f00 */
[----:B------:R4:W-:Y:S02]  /*ceb0*/  MUFU.EX2 R241, R0 ;  /* 0x0000000000f17308 */ /* 0x0009e40000000800 */
[C---:B-1----:R-:W-:Y:S08]  /*cec0*/  HMMA.16816.F32.BF16 R68, R8.reuse, R16, R68 ;  /* 0x000000100844723c */ /* 0x042ff00000041844 */
[-C--:B---3--:R-:W-:Y:S08]  /*ced0*/  HMMA.16816.F32.BF16 R96, R8, R12.reuse, R168 ;  /* 0x0000000c0860723c */ /* 0x088ff000000418a8 */
[C---:B------:R-:W-:Y:S08]  /*cee0*/  HMMA.16816.F32.BF16 R88, R4.reuse, R12, R88 ;  /* 0x0000000c0458723c */ /* 0x040ff00000041858 */
[-C--:B------:R-:W-:Y:S08]  /*cef0*/  HMMA.16816.F32.BF16 R84, R4, R14.reuse, R84 ;  /* 0x0000000e0454723c */ /* 0x080ff00000041854 */
[----:B------:R-:W-:Y:S01]  /*cf00*/  HMMA.16816.F32.BF16 R80, R8, R14, R80 ;  /* 0x0000000e0850723c */ /* 0x000fe20000041850 */
[----:B------:R-:W1:Y:S01]  /*cf10*/  LDSM.16.MT88.4 R12, [R35+0xe800] ;  /* 0x00e80000230c783b */ /* 0x000e620000004200 */
[----:B----4-:R-:W-:-:S04]  /*cf20*/  FFMA.FTZ R0, R248, UR4, -R2 ;  /* 0x00000004f8007c23 */ /* 0x010fc80008010802 */
[----:B------:R3:W4:Y:S02]  /*cf30*/  MUFU.EX2 R242, R0 ;  /* 0x0000000000f27308 */ /* 0x0007240000000800 */
[C---:B------:R-:W-:Y:S01]  /*cf40*/  HMMA.16816.F32.BF16 R104, R4.reuse, R18, R176 ;  /* 0x000000120468723c */ /* 0x040fe200000418b0 */
[----:B------:R-:W-:Y:S02]  /*cf50*/  MOV R179, R102 ;  /* 0x0000006600b37202 */ /* 0x000fe40000000f00 */
[----:B------:R-:W-:Y:S02]  /*cf60*/  MOV R178, R101 ;  /* 0x0000006500b27202 */ /* 0x000fe40000000f00 */
[----:B------:R-:W-:Y:S02]  /*cf70*/  MOV R177, R100 ;  /* 0x0000006400b17202 */ /* 0x000fe40000000f00 */
[----:B------:R-:W-:Y:S01]  /*cf80*/  MOV R176, R103 ;  /* 0x0000006700b07202 */ /* 0x000fe20000000f00 */
[----:B------:R-:W-:Y:S01]  /*cf90*/  HMMA.16816.F32.BF16 R72, R4, R16, R72 ;  /* 0x000000100448723c */ /* 0x000fe20000041848 */
[----:B---3--:R-:W-:-:S07]  /*cfa0*/  FFMA.FTZ R0, R224, UR4, -R2 ;  /* 0x00000004e0007c23 */ /* 0x008fce0008010802 */
[C---:B------:R-:W-:Y:S01]  /*cfb0*/  HMMA.16816.F32.BF16 R100, R8.reuse, R18, R172 ;  /* 0x000000120864723c */ /* 0x040fe200000418ac */
[----:B------:R-:W3:Y:S01]  /*cfc0*/  LDSM.16.MT88.4 R16, [R41+0x800] ;  /* 0x000800002910783b */ /* 0x000ee20000004200 */
[----:B------:R-:W-:Y:S01]  /*cfd0*/  MOV R172, R247 ;  /* 0x000000f700ac7202 */ /* 0x000fe20000000f00 */
[----:B------:R2:W-:Y:S01]  /*cfe0*/  MUFU.EX2 R243, R0 ;  /* 0x0000000000f37308 */ /* 0x0005e20000000800 */
[----:B------:R-:W-:Y:S02]  /*cff0*/  MOV R174, R23 ;  /* 0x0000001700ae7202 */ /* 0x000fe40000000f00 */
[----:B------:R-:W-:Y:S02]  /*d000*/  MOV R173, R20 ;  /* 0x0000001400ad7202 */ /* 0x000fe40000000f00 */
[----:B------:R-:W-:Y:S01]  /*d010*/  MOV R175, R22 ;  /* 0x0000001600af7202 */ /* 0x000fe20000000f00 */
[----:B--2---:R-:W-:Y:S01]  /*d020*/  FFMA.FTZ R0, R212, UR4, -R2 ;  /* 0x00000004d4007c23 */ /* 0x004fe20008010802 */
[-C--:B-1----:R-:W-:Y:S08]  /*d030*/  HMMA.16816.F32.BF16 R116, R8, R12.reuse, R116 ;  /* 0x0000000c0874723c */ /* 0x082ff00000041874 */
[C---:B------:R-:W-:Y:S01]  /*d040*/  HMMA.16816.F32.BF16 R120, R4.reuse, R12, R120 ;  /* 0x0000000c0478723c */ /* 0x040fe20000041878 */
[----:B------:R1:W-:Y:S07]  /*d050*/  MUFU.EX2 R247, R0 ;  /* 0x0000000000f77308 */ /* 0x0003ee0000000800 */
[-C--:B------:R-:W-:Y:S08]  /*d060*/  HMMA.16816.F32.BF16 R124, R4, R14.reuse, R124 ;  /* 0x0000000e047c723c */ /* 0x080ff0000004187c */
[----:B------:R-:W-:Y:S01]  /*d070*/  HMMA.16816.F32.BF16 R128, R8, R14, R128 ;  /* 0x0000000e0880723c */ /* 0x000fe20000041880 */
[----:B------:R-:W2:Y:S01]  /*d080*/  LDSM.16.MT88.4 R12, [R41+0x2800] ;  /* 0x00280000290c783b */ /* 0x000ea20000004200 */
[----:B-1----:R-:W-:Y:S01]  /*d090*/  FFMA.FTZ R0, R249, UR4, -R3 ;  /* 0x00000004f9007c23 */ /* 0x002fe20008010803 */
[----:B------:R-:W-:-:S02]  /*d0a0*/  MOV R170, R172 ;  /* 0x000000ac00aa7202 */ /* 0x000fc40000000f00 */
[----:B------:R-:W-:Y:S01]  /*d0b0*/  MOV R171, R173 ;  /* 0x000000ad00ab7202 */ /* 0x000fe20000000f00 */
[----:B------:R1:W-:Y:S01]  /*d0c0*/  MUFU.EX2 R235, R0 ;  /* 0x0000000000eb7308 */ /* 0x0003e20000000800 */
[----:B------:R-:W4:Y:S01]  /*d0d0*/  LDSM.16.MT88.4 R20, [R42+0xe800] ;  /* 0x00e800002a14783b */ /* 0x000f220000004200 */
[----:B-1----:R-:W-:-:S06]  /*d0e0*/  FFMA.FTZ R0, R225, UR4, -R3 ;  /* 0x00000004e1007c23 */ /* 0x002fcc0008010803 */
[----:B------:R1:W4:Y:S02]  /*d0f0*/  MUFU.EX2 R236, R0 ;  /* 0x0000000000ec7308 */ /* 0x0003240000000800 */
[----:B-1----:R-:W-:-:S06]  /*d100*/  FFMA.FTZ R0, R213, UR4, -R3 ;  /* 0x00000004d5007c23 */ /* 0x002fcc0008010803 */
[----:B------:R1:W-:Y:S01]  /*d110*/  MUFU.EX2 R237, R0 ;  /* 0x0000000000ed7308 */ /* 0x0003e20000000800 */
[----:B------:R-:W-:Y:S01]  /*d120*/  MOV R172, R174 ;  /* 0x000000ae00ac7202 */ /* 0x000fe20000000f00 */
[----:B-1----:R-:W-:-:S06]  /*d130*/  FFMA.FTZ R0, R209, UR4, -R3 ;  /* 0x00000004d1007c23 */ /* 0x002fcc0008010803 */
[----:B------:R1:W4:Y:S01]  /*d140*/  MUFU.EX2 R167, R0 ;  /* 0x0000000000a77308 */ /* 0x0003220000000800 */
[----:B------:R-:W-:Y:S01]  /*d150*/  MOV R174, R176 ;  /* 0x000000b000ae7202 */ /* 0x000fe20000000f00 */
[----:B---3--:R-:W-:Y:S01]  /*d160*/  HMMA.16816.F32.BF16 R76, R8, R16, R76 ;  /* 0x00000010084c723c */ /* 0x008fe2000004184c */
[----:B------:R-:W-:Y:S02]  /*d170*/  MOV R176, R178 ;  /* 0x000000b200b07202 */ /* 0x000fe40000000f00 */
[----:B------:R-:W-:Y:S01]  /*d180*/  MOV R173, R175 ;  /* 0x000000af00ad7202 */ /* 0x000fe20000000f00 */
[----:B-1----:R-:W-:-:S04]  /*d190*/  FFMA.FTZ R0, R251, UR4, -R28 ;  /* 0x00000004fb007c23 */ /* 0x002fc8000801081c */
[----:B------:R1:W-:Y:S01]  /*d1a0*/  MUFU.EX2 R228, R0 ;  /* 0x0000000000e47308 */ /* 0x0003e20000000800 */
[----:B------:R-:W-:Y:S01]  /*d1b0*/  HMMA.16816.F32.BF16 R64, R4, R16, R64 ;  /* 0x000000100440723c */ /* 0x000fe20000041840 */
[----:B------:R-:W-:Y:S02]  /*d1c0*/  MOV R178, R204 ;  /* 0x000000cc00b27202 */ /* 0x000fe40000000f00 */
[----:B------:R-:W-:Y:S02]  /*d1d0*/  MOV R175, R177 ;  /* 0x000000b100af7202 */ /* 0x000fe40000000f00 */
[----:B------:R-:W-:-:S03]  /*d1e0*/  MOV R204, R229 ;  /* 0x000000e500cc7202 */ /* 0x000fc60000000f00 */
[----:B------:R-:W-:Y:S01]  /*d1f0*/  HMMA.16816.F32.BF16 R60, R4, R18, R60 ;  /* 0x00000012043c723c */ /* 0x000fe2000004183c */
[----:B-1----:R-:W-:-:S07]  /*d200*/  FFMA.FTZ R0, R226, UR4, -R28 ;  /* 0x00000004e2007c23 */ /* 0x002fce000801081c */
[----:B------:R-:W-:Y:S01]  /*d210*/  HMMA.16816.F32.BF16 R92, R8, R18, R92 ;  /* 0x00000012085c723c */ /* 0x000fe2000004185c */
[----:B------:R-:W1:Y:S01]  /*d220*/  LDSM.16.MT88.4 R16, [R34+0x2800] ;  /* 0x002800002210783b */ /* 0x000e620000004200 */
[----:B------:R3:W1:Y:S01]  /*d230*/  MUFU.EX2 R231, R0 ;  /* 0x0000000000e77308 */ /* 0x0006620000000800 */
[----:B------:R-:W-:Y:S02]  /*d240*/  MOV R177, R179 ;  /* 0x000000b300b17202 */ /* 0x000fe40000000f00 */
[----:B------:R-:W-:Y:S02]  /*d250*/  MOV R179, R205 ;  /* 0x000000cd00b37202 */ /* 0x000fe40000000f00 */
[----:B------:R-:W-:Y:S02]  /*d260*/  MOV R205, R111 ;  /* 0x0000006f00cd7202 */ /* 0x000fe40000000f00 */
[----:B------:R-:W-:Y:S02]  /*d270*/  MOV R111, R184 ;  /* 0x000000b8006f7202 */ /* 0x000fe40000000f00 */
[----:B------:R-:W-:Y:S01]  /*d280*/  MOV R184, R166 ;  /* 0x000000a600b87202 */ /* 0x000fe20000000f00 */
[----:B---3--:R-:W-:-:S04]  /*d290*/  FFMA.FTZ R0, R214, UR4, -R28 ;  /* 0x00000004d6007c23 */ /* 0x008fc8000801081c */
[----:B------:R3:W-:Y:S01]  /*d2a0*/  MUFU.EX2 R229, R0 ;  /* 0x0000000000e57308 */ /* 0x0007e20000000800 */
[C---:B--2---:R-:W-:Y:S08]  /*d2b0*/  HMMA.16816.F32.BF16 R160, R4.reuse, R12, R160 ;  /* 0x0000000c04a0723c */ /* 0x044ff000000418a0 */
[----:B------:R-:W-:Y:S01]  /*d2c0*/  HMMA.16816.F32.BF16 R196, R4, R14, R196 ;  /* 0x0000000e04c4723c */ /* 0x000fe200000418c4 */
[----:B---3--:R-:W-:-:S07]  /*d2d0*/  FFMA.FTZ R0, R211, UR4, -R28 ;  /* 0x00000004d3007c23 */ /* 0x008fce000801081c */
[C---:B------:R-:W-:Y:S01]  /*d2e0*/  HMMA.16816.F32.BF16 R156, R8.reuse, R12, R156 ;  /* 0x0000000c089c723c */ /* 0x040fe2000004189c */
[----:B------:R2:W-:Y:S07]  /*d2f0*/  MUFU.EX2 R166, R0 ;  /* 0x0000000000a67308 */ /* 0x0005ee0000000800 */
[----:B------:R-:W-:Y:S01]  /*d300*/  HMMA.16816.F32.BF16 R200, R8, R14, R200 ;  /* 0x0000000e08c8723c */ /* 0x000fe200000418c8 */
[----:B------:R-:W3:Y:S01]  /*d310*/  LDSM.16.MT88.4 R12, [R35+0xd000] ;  /* 0x00d00000230c783b */ /* 0x000ee20000004200 */
[----:B--2---:R-:W-:-:S04]  /*d320*/  FFMA.FTZ R0, R170, UR4, -R33 ;  /* 0x00000004aa007c23 */ /* 0x004fc80008010821 */
[----:B------:R2:W-:Y:S01]  /*d330*/  MUFU.EX2 R225, R0 ;  /* 0x0000000000e17308 */ /* 0x0005e20000000800 */
[----:B------:R-:W-:Y:S02]  /*d340*/  MOV R170, R173 ;  /* 0x000000ad00aa7202 */ /* 0x000fe40000000f00 */
[----:B------:R-:W-:Y:S02]  /*d350*/  MOV R173, R176 ;  /* 0x000000b000ad7202 */ /* 0x000fe40000000f00 */
[----:B------:R-:W-:Y:S01]  /*d360*/  MOV R176, R179 ;  /* 0x000000b300b07202 */ /* 0x000fe20000000f00 */
[----:B--2---:R-:W-:-:S04]  /*d370*/  FFMA.FTZ R0, R227, UR4, -R33 ;  /* 0x00000004e3007c23 */ /* 0x004fc80008010821 */
[----:B------:R2:W3:Y:S01]  /*d380*/  MUFU.EX2 R226, R0 ;  /* 0x0000000000e27308 */ /* 0x0004e20000000800 */
[----:B------:R-:W-:Y:S02]  /*d390*/  MOV R179, R111 ;  /* 0x0000006f00b37202 */ /* 0x000fe40000000f00 */
[----:B------:R-:W-:Y:S02]  /*d3a0*/  MOV R111, R184 ;  /* 0x000000b8006f7202 */ /* 0x000fe40000000f00 */
[----:B------:R-:W-:Y:S01]  /*d3b0*/  MOV R184, R164 ;  /* 0x000000a400b87202 */ /* 0x000fe20000000f00 */
[----:B--2---:R-:W-:-:S04]  /*d3c0*/  FFMA.FTZ R0, R221, UR4, -R33 ;  /* 0x00000004dd007c23 */ /* 0x004fc80008010821 */
[----:B------:R2:W-:Y:S02]  /*d3d0*/  MUFU.EX2 R227, R0 ;  /* 0x0000000000e37308 */ /* 0x0005e40000000800 */
[----:B--2---:R-:W-:-:S06]  /*d3e0*/  FFMA.FTZ R0, R217, UR4, -R33 ;  /* 0x00000004d9007c23 */ /* 0x004fcc0008010821 */
[----:B------:R2:W3:Y:S01]  /*d3f0*/  MUFU.EX2 R164, R0 ;  /* 0x0000000000a47308 */ /* 0x0004e20000000800 */
[----:B----4-:R-:W-:Y:S01]  /*d400*/  HMMA.16816.F32.BF16 R132, R8, R20, R132 ;  /* 0x000000140884723c */ /* 0x010fe20000041884 */
[----:B------:R-:W-:Y:S02]  /*d410*/  MOV R168, R171 ;  /* 0x000000ab00a87202 */ /* 0x000fe40000000f00 */
[----:B------:R-:W-:-:S05]  /*d420*/  MOV R169, R172 ;  /* 0x000000ac00a97202 */ /* 0x000fca0000000f00 */
[----:B------:R-:W-:Y:S01]  /*d430*/  HMMA.16816.F32.BF16 R144, R8, R22, R144 ;  /* 0x000000160890723c */ /* 0x000fe20000041890 */
[----:B------:R-:W-:Y:S02]  /*d440*/  MOV R171, R174 ;  /* 0x000000ae00ab7202 */ /* 0x000fe40000000f00 */
[----:B------:R-:W-:-:S05]  /*d450*/  MOV R172, R175 ;  /* 0x000000af00ac7202 */ /* 0x000fca0000000f00 */
[----:B-1----:R-:W-:Y:S01]  /*d460*/  HMMA.16816.F32.BF16 R148, R8, R16, R148 ;  /* 0x000000100894723c */ /* 0x002fe20000041894 */
[----:B------:R-:W-:Y:S01]  /*d470*/  MOV R174, R177 ;  /* 0x000000b100ae7202 */ /* 0x000fe20000000f00 */
[----:B--2---:R-:W-:Y:S01]  /*d480*/  FFMA.FTZ R0, R168, UR4, -R2 ;  /* 0x00000004a8007c23 */ /* 0x004fe20008010802 */
[----:B------:R-:W-:-:S05]  /*d490*/  MOV R175, R178 ;  /* 0x000000b200af7202 */ /* 0x000fca0000000f00 */
[----:B------:R-:W-:Y:S01]  /*d4a0*/  HMMA.16816.F32.BF16 R192, R8, R18, R192 ;  /* 0x0000001208c0723c */ /* 0x000fe200000418c0 */
[----:B------:R-:W-:Y:S02]  /*d4b0*/  F2FP.BF16.F32.PACK_AB R8, R242, R241 ;  /* 0x000000f1f208723e */ /* 0x000fe400000010ff */
[----:B------:R-:W-:Y:S02]  /*d4c0*/  F2FP.BF16.F32.PACK_AB R9, R236, R235 ;  /* 0x000000ebec09723e */ /* 0x000fe400000010ff */
[----:B------:R-:W-:Y:S02]  /*d4d0*/  F2FP.BF16.F32.PACK_AB R10, R247, R243 ;  /* 0x000000f3f70a723e */ /* 0x000fe400000010ff */
[----:B------:R-:W-:Y:S01]  /*d4e0*/  F2FP.BF16.F32.PACK_AB R11, R167, R237 ;  /* 0x000000eda70b723e */ /* 0x000fe200000010ff */
[----:B------:R-:W-:Y:S01]  /*d4f0*/  HMMA.16816.F32.BF16 R136, R4, R20, R136 ;  /* 0x000000140488723c */ /* 0x000fe20000041888 */
[----:B------:R-:W-:Y:S01]  /*d500*/  MOV R177, R204 ;  /* 0x000000cc00b17202 */ /* 0x000fe20000000f00 */
[----:B------:R-:W-:Y:S01]  /*d510*/  FFMA.FTZ R43, R43, R24, R219 ;  /* 0x000000182b2b7223 */ /* 0x000fe200000100db */
[----:B------:R-:W-:-:S05]  /*d520*/  MOV R178, R205 ;  /* 0x000000cd00b27202 */ /* 0x000fca0000000f00 */
[----:B------:R-:W-:Y:S01]  /*d530*/  HMMA.16816.F32.BF16 R140, R4, R22, R140 ;  /* 0x00000016048c723c */ /* 0x000fe2000004188c */
[----:B------:R-:W-:Y:S01]  /*d540*/  MOV R224, R208 ;  /* 0x000000d000e07202 */ /* 0x000fe20000000f00 */
[----:B------:R-:W1:Y:S01]  /*d550*/  LDSM.16.MT88.4 R20, [R42+0xd000] ;  /* 0x00d000002a14783b */ /* 0x000e620000004200 */
[----:B------:R-:W-:-:S05]  /*d560*/  MOV R204, R37 ;  /* 0x0000002500cc7202 */ /* 0x000fca0000000f00 */
[----:B------:R-:W-:Y:S01]  /*d570*/  HMMA.16816.F32.BF16 R188, R4, R16, R188 ;  /* 0x0000001004bc723c */ /* 0x000fe200000418bc */
[----:B------:R-:W-:Y:S01]  /*d580*/  MOV R205, R36 ;  /* 0x0000002400cd7202 */ /* 0x000fe20000000f00 */
[----:B------:R-:W-:Y:S01]  /*d590*/  FFMA.FTZ R37, R222, UR4, -R2 ;  /* 0x00000004de257c23 */ /* 0x000fe20008010802 */
[----:B------:R-:W-:-:S05]  /*d5a0*/  MOV R208, R216 ;  /* 0x000000d800d07202 */ /* 0x000fca0000000f00 */
[----:B------:R-:W-:Y:S01]  /*d5b0*/  HMMA.16816.F32.BF16 R152, R4, R18, R152 ;  /* 0x000000120498723c */ /* 0x000fe20000041898 */
[----:B------:R-:W-:Y:S01]  /*d5c0*/  F2FP.BF16.F32.PACK_AB R4, R231, R228 ;  /* 0x000000e4e704723e */ /* 0x000fe200000010ff */
[--C-:B------:R-:W-:Y:S01]  /*d5d0*/  FFMA.FTZ R36, R220, UR4, -R2.reuse ;  /* 0x00000004dc247c23 */ /* 0x100fe20008010802 */
[----:B---3--:R-:W-:Y:S01]  /*d5e0*/  F2FP.BF16.F32.PACK_AB R5, R226, R225 ;  /* 0x000000e1e205723e */ /* 0x008fe200000010ff */
[----:B------:R-:W2:Y:S01]  /*d5f0*/  LDSM.16.MT88.4 R16, [R34+0x1000] ;  /* 0x001000002210783b */ /* 0x000ea20000004200 */
[----:B------:R-:W-:Y:S02]  /*d600*/  F2FP.BF16.F32.PACK_AB R6, R166, R229 ;  /* 0x000000e5a606723e */ /* 0x000fe400000010ff */
[----:B------:R-:W-:Y:S02]  /*d610*/  F2FP.BF16.F32.PACK_AB R7, R164, R227 ;  /* 0x000000e3a407723e */ /* 0x000fe400000010ff */
[----:B------:R-:W-:Y:S01]  /*d620*/  MOV R168, R218 ;  /* 0x000000da00a87202 */ /* 0x000fe20000000f00 */
[----:B------:R-:W-:Y:S01]  /*d630*/  FFMA.FTZ R2, R215, UR4, -R2 ;  /* 0x00000004d7027c23 */ /* 0x000fe20008010802 */
[----:B------:R-:W-:Y:S01]  /*d640*/  MOV R249, R169 ;  /* 0x000000a900f97202 */ /* 0x000fe20000000f00 */
[----:B------:R-:W-:Y:S01]  /*d650*/  HMMA.16816.F32.BF16 R216, R8, R12, R48 ;  /* 0x0000000c08d8723c */ /* 0x000fe20000041830 */
[----:B------:R-:W-:-:S02]  /*d660*/  MOV R248, R170 ;  /* 0x000000aa00f87202 */ /* 0x000fc40000000f00 */
[----:B------:R-:W-:Y:S02]  /*d670*/  MOV R169, R180 ;  /* 0x000000b400a97202 */ /* 0x000fe40000000f00 */
[----:B------:R-:W-:Y:S02]  /*d680*/  MOV R170, R181 ;  /* 0x000000b500aa7202 */ /* 0x000fe40000000f00 */
[----:B------:R-:W-:Y:S01]  /*d690*/  MOV R50, R182 ;  /* 0x000000b600327202 */ /* 0x000fe20000000f00 */
[----:B------:R-:W-:Y:S01]  /*d6a0*/  HMMA.16816.F32.BF16 R56, R4, R12, R56 ;  /* 0x0000000c0438723c */ /* 0x000fe20000041838 */
[----:B------:R-:W-:-:S07]  /*d6b0*/  MOV R51, R183 ;  /* 0x000000b700337202 */ /* 0x000fce0000000f00 */
[-C--:B------:R-:W-:Y:S08]  /*d6c0*/  HMMA.16816.F32.BF16 R180, R4, R14.reuse, R52 ;  /* 0x0000000e04b4723c */ /* 0x080ff00000041834 */
[----:B------:R-:W-:Y:S01]  /*d6d0*/  HMMA.16816.F32.BF16 R212, R8, R14, R44 ;  /* 0x0000000e08d4723c */ /* 0x000fe2000004182c */
[----:B------:R-:W3:Y:S01]  /*d6e0*/  LDSM.16.MT88.4 R12, [R41+0x1000] ;  /* 0x00100000290c783b */ /* 0x000ee20000004200 */
[----:B------:R-:W-:-:S02]  /*d6f0*/  MOV R250, R171 ;  /* 0x000000ab00fa7202 */ /* 0x000fc40000000f00 */
[----:B------:R-:W-:Y:S02]  /*d700*/  MOV R24, R175 ;  /* 0x000000af00187202 */ /* 0x000fe40000000f00 */
[----:B------:R-:W-:Y:S02]  /*d710*/  MOV R221, R204 ;  /* 0x000000cc00dd7202 */ /* 0x000fe40000000f00 */
[----:B------:R-:W-:Y:S02]  /*d720*/  MOV R222, R176 ;  /* 0x000000b000de7202 */ /* 0x000fe40000000f00 */
[----:B------:R-:W-:Y:S02]  /*d730*/  MOV R175, R177 ;  /* 0x000000b100af7202 */ /* 0x000fe40000000f00 */
[----:B------:R-:W-:Y:S02]  /*d740*/  MOV R220, R178 ;  /* 0x000000b200dc7202 */ /* 0x000fe40000000f00 */
[----:B------:R-:W-:-:S02]  /*d750*/  MOV R171, R179 ;  /* 0x000000b300ab7202 */ /* 0x000fc40000000f00 */
[----:B------:R-:W-:Y:S01]  /*d760*/  MOV R211, R206 ;  /* 0x000000ce00d37202 */ /* 0x000fe20000000f00 */
[----:B-1----:R-:W-:Y:S01]  /*d770*/  HMMA.16816.F32.BF16 R176, R8, R22, R100 ;  /* 0x0000001608b0723c */ /* 0x002fe20000041864 */
[----:B------:R-:W-:Y:S02]  /*d780*/  MOV R209, R207 ;  /* 0x000000cf00d17202 */ /* 0x000fe40000000f00 */
[----:B------:R-:W-:Y:S02]  /*d790*/  MOV R251, R172 ;  /* 0x000000ac00fb7202 */ /* 0x000fe40000000f00 */
[----:B------:R-:W-:-:S03]  /*d7a0*/  MOV R172, R174 ;  /* 0x000000ae00ac7202 */ /* 0x000fc60000000f00 */
[----:B--2---:R-:W-:Y:S01]  /*d7b0*/  HMMA.16816.F32.BF16 R100, R8, R18, R80 ;  /* 0x000000120864723c */ /* 0x004fe20000041850 */
[----:B------:R-:W-:Y:S02]  /*d7c0*/  MOV R83, R221 ;  /* 0x000000dd00537202 */ /* 0x000fe40000000f00 */
[----:B------:R-:W-:Y:S02]  /*d7d0*/  MOV R80, R224 ;  /* 0x000000e000507202 */ /* 0x000fe40000000f00 */
[----:B------:R-:W-:Y:S02]  /*d7e0*/  MOV R82, R211 ;  /* 0x000000d300527202 */ /* 0x000fe40000000f00 */
[----:B------:R-:W-:Y:S02]  /*d7f0*/  MOV R81, R209 ;  /* 0x000000d100517202 */ /* 0x000fe40000000f00 */
[----:B------:R-:W-:Y:S02]  /*d800*/  MOV R221, R208 ;  /* 0x000000d000dd7202 */ /* 0x000fe40000000f00 */
[----:B------:R-:W-:-:S02]  /*d810*/  MOV R224, R210 ;  /* 0x000000d200e07202 */ /* 0x000fc40000000f00 */
[C---:B---3--:R-:W-:Y:S01]  /*d820*/  HMMA.16816.F32.BF16 R208, R8.reuse, R12, R76 ;  /* 0x0000000c08d0723c */ /* 0x048fe2000004184c */
[----:B------:R-:W-:Y:S02]  /*d830*/  MOV R79, R168 ;  /* 0x000000a8004f7202 */ /* 0x000fe40000000f00 */
[----:B------:R-:W-:Y:S02]  /*d840*/  MOV R78, R169 ;  /* 0x000000a9004e7202 */ /* 0x000fe40000000f00 */
[----:B------:R-:W-:Y:S02]  /*d850*/  MOV R77, R170 ;  /* 0x000000aa004d7202 */ /* 0x000fe40000000f00 */
[----:B------:R-:W-:Y:S02]  /*d860*/  MOV R76, R171 ;  /* 0x000000ab004c7202 */ /* 0x000fe40000000f00 */
[----:B------:R-:W-:Y:S01]  /*d870*/  HMMA.16816.F32.BF16 R168, R8, R14, R92 ;  /* 0x0000000e08a8723c */ /* 0x000fe2000004185c */
[----:B------:R-:W-:-:S02]  /*d880*/  MOV R94, R172 ;  /* 0x000000ac005e7202 */ /* 0x000fc40000000f00 */
[----:B------:R-:W-:Y:S02]  /*d890*/  MOV R172, R173 ;  /* 0x000000ad00ac7202 */ /* 0x000fe40000000f00 */
[----:B------:R-:W-:Y:S02]  /*d8a0*/  MOV R95, R24 ;  /* 0x00000018005f7202 */ /* 0x000fe40000000f00 */
[----:B------:R-:W-:Y:S02]  /*d8b0*/  MOV R92, R27 ;  /* 0x0000001b005c7202 */ /* 0x000fe40000000f00 */
[----:B------:R-:W-:Y:S02]  /*d8c0*/  MOV R93, R26 ;  /* 0x0000001a005d7202 */ /* 0x000fe40000000f00 */
[----:B------:R-:W-:Y:S02]  /*d8d0*/  MOV R173, R25 ;  /* 0x0000001900ad7202 */ /* 0x000fe40000000f00 */
[----:B------:R-:W1:Y:S01]  /*d8e0*/  LDSM.16.MT88.4 R24, [R41+0x3000] ;  /* 0x003000002918783b */ /* 0x000e620000004200 */
[----:B------:R-:W-:Y:S01]  /*d8f0*/  MOV R174, R205 ;  /* 0x000000cd00ae7202 */ /* 0x000fe20000000f00 */
[-C--:B------:R-:W-:Y:S08]  /*d900*/  HMMA.16816.F32.BF16 R88, R4, R16.reuse, R88 ;  /* 0x000000100458723c */ /* 0x080ff00000041858 */
[----:B------:R-:W-:Y:S08]  /*d910*/  HMMA.16816.F32.BF16 R204, R8, R16, R96 ;  /* 0x0000001008cc723c */ /* 0x000ff00000041860 */
[----:B------:R-:W-:Y:S01]  /*d920*/  HMMA.16816.F32.BF16 R84, R4, R18, R84 ;  /* 0x000000120454723c */ /* 0x000fe20000041854 */
[----:B------:R-:W2:Y:S01]  /*d930*/  LDSM.16.MT88.4 R16, [R35+0xf000] ;  /* 0x00f000002310783b */ /* 0x000ea20000004200 */
[----:B------:R-:W-:-:S02]  /*d940*/  MOV R97, R220 ;  /* 0x000000dc00617202 */ /* 0x000fc40000000f00 */
[----:B------:R-:W-:Y:S04]  /*d950*/  MUFU.EX2 R220, R37 ;  /* 0x0000002500dc7308 */ /* 0x000fe80000000800 */
[----:B-1----:R-:W-:Y:S01]  /*d960*/  HMMA.16816.F32.BF16 R44, R4, R26, R196 ;  /* 0x0000001a042c723c */ /* 0x002fe200000418c4 */
[----:B------:R-:W-:-:S03]  /*d970*/  MOV R199, R224 ;  /* 0x000000e000c77202 */ /* 0x000fc60000000f00 */
[----:B------:R1:W-:Y:S01]  /*d980*/  MUFU.EX2 R224, R0 ;  /* 0x0000000000e07308 */ /* 0x0003e20000000800 */
[----:B------:R-:W-:Y:S01]  /*d990*/  MOV R198, R221 ;  /* 0x000000dd00c67202 */ /* 0x000fe20000000f00 */
[--C-:B-1----:R-:W-:Y:S02]  /*d9a0*/  FFMA.FTZ R0, R246, UR4, -R3.reuse ;  /* 0x00000004f6007c23 */ /* 0x102fe40008010803 */
[-C--:B--2---:R-:W-:Y:S08]  /*d9b0*/  HMMA.16816.F32.BF16 R120, R4, R16.reuse, R120 ;  /* 0x000000100478723c */ /* 0x084ff00000041878 */
[----:B------:R-:W-:Y:S01]  /*d9c0*/  HMMA.16816.F32.BF16 R116, R8, R16, R116 ;  /* 0x000000100874723c */ /* 0x000fe20000041874 */
[----:B------:R1:W-:Y:S02]  /*d9d0*/  MUFU.EX2 R16, R0 ;  /* 0x0000000000107308 */ /* 0x0003e40000000800 */
[----:B-1----:R-:W-:-:S06]  /*d9e0*/  FFMA.FTZ R0, R245, UR4, -R3 ;  /* 0x00000004f5007c23 */ /* 0x002fcc0008010803 */
[----:B------:R1:W-:Y:S01]  /*d9f0*/  MUFU.EX2 R17, R0 ;  /* 0x0000000000117308 */ /* 0x0003e20000000800 */
[-C--:B------:R-:W-:Y:S08]  /*da00*/  HMMA.16816.F32.BF16 R124, R4, R18.reuse, R124 ;  /* 0x00000012047c723c */ /* 0x080ff0000004187c */
[----:B------:R-:W-:Y:S08]  /*da10*/  HMMA.16816.F32.BF16 R52, R8, R18, R128 ;  /* 0x000000120834723c */ /* 0x000ff00000041880 */
[----:B------:R-:W-:Y:S01]  /*da20*/  HMMA.16816.F32.BF16 R64, R4, R12, R64 ;  /* 0x0000000c0440723c */ /* 0x000fe20000041840 */
[----:B-1----:R-:W-:-:S07]  /*da30*/  FFMA.FTZ R0, R198, UR4, -R3 ;  /* 0x00000004c6007c23 */ /* 0x002fce0008010803 */
[----:B------:R-:W-:Y:S01]  /*da40*/  HMMA.16816.F32.BF16 R60, R4, R14, R60 ;  /* 0x0000000e043c723c */ /* 0x000fe2000004183c */
[----:B------:R1:W-:Y:S01]  /*da50*/  MUFU.EX2 R37, R0 ;  /* 0x0000000000257308 */ /* 0x0003e20000000800 */
[----:B------:R-:W2:Y:S06]  /*da60*/  LDSM.16.MT88.4 R12, [R42+0xf000] ;  /* 0x00f000002a0c783b */ /* 0x000eac0000004200 */
[-C--:B------:R-:W-:Y:S08]  /*da70*/  HMMA.16816.F32.BF16 R68, R8, R20.reuse, R68 ;  /* 0x000000140844723c */ /* 0x080ff00000041844 */
[C---:B------:R-:W-:Y:S08]  /*da80*/  HMMA.16816.F32.BF16 R72, R4.reuse, R20, R72 ;  /* 0x000000140448723c */ /* 0x040ff00000041848 */
[----:B------:R-:W-:Y:S01]  /*da90*/  HMMA.16816.F32.BF16 R104, R4, R22, R104 ;  /* 0x000000160468723c */ /* 0x000fe20000041868 */
[----:B-1----:R-:W-:Y:S01]  /*daa0*/  FFMA.FTZ R0, R199, UR4, -R3 ;  /* 0x00000004c7007c23 */ /* 0x002fe20008010803 */
[----:B------:R-:W1:Y:S03]  /*dab0*/  LDSM.16.MT88.4 R20, [R34+0x3000] ;  /* 0x003000002214783b */ /* 0x000e660000004200 */
[----:B------:R3:W-:Y:S01]  /*dac0*/  MUFU.EX2 R18, R0 ;  /* 0x0000000000127308 */ /* 0x0007e20000000800 */
[----:B------:R-:W-:Y:S01]  /*dad0*/  MOV R99, R50 ;  /* 0x0000003200637202 */ /* 0x000fe20000000f00 */
[----:B------:R-:W-:Y:S01]  /*dae0*/  LDSM.16.MT88.4 R128, [R35+0xf800] ;  /* 0x00f800002380783b */ /* 0x000fe20000004200 */
[----:B---3--:R-:W-:Y:S01]  /*daf0*/  FFMA.FTZ R0, R92, UR4, -R28 ;  /* 0x000000045c007c23 */ /* 0x008fe2000801081c */
[----:B------:R-:W-:-:S02]  /*db00*/  MOV R92, R93 ;  /* 0x0000005d005c7202 */ /* 0x000fc40000000f00 */
[----:B------:R-:W3:Y:S01]  /*db10*/  LDL.LU R93, [R1+0x20] ;  /* 0x00002000015d7983 */ /* 0x000ee20000300800 */
[----:B--2---:R-:W-:Y:S01]  /*db20*/  HMMA.16816.F32.BF16 R136, R4, R12, R136 ;  /* 0x0000000c0488723c */ /* 0x004fe20000041888 */
[----:B------:R-:W-:-:S07]  /*db30*/  MOV R98, R51 ;  /* 0x0000003300627202 */ /* 0x000fce0000000f00 */
[----:B------:R-:W-:Y:S01]  /*db40*/  HMMA.16816.F32.BF16 R132, R8, R12, R132 ;  /* 0x0000000c0884723c */ /* 0x000fe20000041884 */
[----:B------:R2:W-:Y:S07]  /*db50*/  MUFU.EX2 R13, R0 ;  /* 0x00000000000d7308 */ /* 0x0005ee0000000800 */
[----:B------:R-:W-:Y:S01]  /*db60*/  HMMA.16816.F32.BF16 R140, R4, R14, R140 ;  /* 0x0000000e048c723c */ /* 0x000fe2000004188c */
[----:B--2---:R-:W-:-:S07]  /*db70*/  FFMA.FTZ R0, R223, UR4, -R28 ;  /* 0x00000004df007c23 */ /* 0x004fce000801081c */
[C---:B-1----:R-:W-:Y:S08]  /*db80*/  HMMA.16816.F32.BF16 R188, R4.reuse, R20, R188 ;  /* 0x0000001404bc723c */ /* 0x042ff000000418bc */
[C---:B------:R-:W-:Y:S08]  /*db90*/  HMMA.16816.F32.BF16 R152, R4.reuse, R22, R152 ;  /* 0x000000160498723c */ /* 0x040ff00000041898 */
[----:B------:R-:W-:Y:S08]  /*dba0*/  HMMA.16816.F32.BF16 R160, R4, R24, R160 ;  /* 0x0000001804a0723c */ /* 0x000ff000000418a0 */
[----:B------:R-:W-:Y:S01]  /*dbb0*/  HMMA.16816.F32.BF16 R48, R8, R14, R144 ;  /* 0x0000000e0830723c */ /* 0x000fe20000041890 */
[----:B------:R1:W2:Y:S01]  /*dbc0*/  MUFU.EX2 R14, R0 ;  /* 0x00000000000e7308 */ /* 0x0002a20000000800 */
[----:B------:R-:W-:Y:S01]  /*dbd0*/  MOV R96, R222 ;  /* 0x000000de00607202 */ /* 0x000fe20000000f00 */
[----:B------:R-:W-:Y:S01]  /*dbe0*/  LDSM.16.MT88.4 R144, [R42+0xf800] ;  /* 0x00f800002a90783b */ /* 0x000fe20000004200 */
[----:B-1----:R-:W-:Y:S01]  /*dbf0*/  FFMA.FTZ R0, R92, UR4, -R28 ;  /* 0x000000045c007c23 */ /* 0x002fe2000801081c */
[----:B---3--:R-:W-:-:S02]  /*dc00*/  FFMA.FTZ R4, R93, R38, R230 ;  /* 0x000000265d047223 */ /* 0x008fc400000100e6 */
[----:B------:R1:W5:Y:S04]  /*dc10*/  LDL.LU R230, [R1+0x44] ;  /* 0x0000440001e67983 */ /* 0x0003680000300800 */
[----:B------:R-:W3:Y:S04]  /*dc20*/  LDL.LU R92, [R1+0x24] ;  /* 0x00002400015c7983 */ /* 0x000ee80000300800 */
[----:B------:R-:W4:Y:S01]  /*dc30*/  LDL.LU R93, [R1+0x28] ;  /* 0x00002800015d7983 */ /* 0x000f220000300800 */
[----:B------:R-:W-:Y:S01]  /*dc40*/  MUFU.EX2 R222, R36 ;  /* 0x0000002400de7308 */ /* 0x000fe20000000800 */
[----:B------:R-:W-:-:S07]  /*dc50*/  MOV R196, R94 ;  /* 0x0000005e00c47202 */ /* 0x000fce0000000f00 */
[----:B------:R2:W-:Y:S01]  /*dc60*/  MUFU.EX2 R36, R0 ;  /* 0x0000000000247308 */ /* 0x0005e20000000800 */
[----:B------:R-:W-:Y:S02]  /*dc70*/  MOV R197, R79 ;  /* 0x0000004f00c57202 */ /* 0x000fe40000000f00 */
[----:B------:R-:W-:Y:S02]  /*dc80*/  MOV R198, R80 ;  /* 0x0000005000c67202 */ /* 0x000fe40000000f00 */
[----:B------:R-:W-:Y:S01]  /*dc90*/  MOV R199, R83 ;  /* 0x0000005300c77202 */ /* 0x000fe20000000f00 */
[----:B--2---:R-:W-:-:S04]  /*dca0*/  FFMA.FTZ R0, R244, UR4, -R28 ;  /* 0x00000004f4007c23 */ /* 0x004fc8000801081c */
[----:B------:R2:W-:Y:S01]  /*dcb0*/  MUFU.EX2 R15, R0 ;  /* 0x00000000000f7308 */ /* 0x0005e20000000800 */
[----:B------:R-:W-:Y:S01]  /*dcc0*/  HMMA.16816.F32.BF16 R148, R8, R20, R148 ;  /* 0x000000140894723c */ /* 0x000fe20000041894 */
[--C-:B------:R-:W-:Y:S01]  /*dcd0*/  FFMA.FTZ R3, R199, UR4, -R33.reuse ;  /* 0x00000004c7037c23 */ /* 0x100fe20008010821 */
[----:B------:R-:W-:Y:S02]  /*dce0*/  MOV R94, R95 ;  /* 0x0000005f005e7202 */ /* 0x000fe40000000f00 */
[----:B------:R-:W-:Y:S01]  /*dcf0*/  MOV R95, R76 ;  /* 0x0000004c005f7202 */ /* 0x000fe20000000f00 */
[----:B--2---:R-:W-:-:S04]  /*dd00*/  FFMA.FTZ R0, R196, UR4, -R33 ;  /* 0x00000004c4007c23 */ /* 0x004fc80008010821 */
[----:B------:R2:W-:Y:S01]  /*dd10*/  MUFU.EX2 R6, R0 ;  /* 0x0000000000067308 */ /* 0x0005e20000000800 */
[----:B------:R-:W-:Y:S01]  /*dd20*/  HMMA.16816.F32.BF16 R20, R8, R22, R192 ;  /* 0x000000160814723c */ /* 0x000fe200000418c0 */
[----:B------:R-:W-:Y:S02]  /*dd30*/  MOV R76, R77 ;  /* 0x0000004d004c7202 */ /* 0x000fe40000000f00 */
[----:B------:R-:W-:-:S04]  /*dd40*/  MOV R79, R81 ;  /* 0x00000051004f7202 */ /* 0x000fc80000000f00 */
[----:B------:R-:W-:Y:S01]  /*dd50*/  MUFU.EX2 R221, R2 ;  /* 0x0000000200dd7308 */ /* 0x000fe20000000800 */
[----:B------:R-:W-:Y:S01]  /*dd60*/  HMMA.16816.F32.BF16 R156, R8, R24, R156 ;  /* 0x00000018089c723c */ /* 0x000fe2000004189c */
[----:B--2---:R-:W-:-:S07]  /*dd70*/  FFMA.FTZ R0, R197, UR4, -R33 ;  /* 0x00000004c5007c23 */ /* 0x004fce0008010821 */
[----:B------:R-:W-:Y:S01]  /*dd80*/  HMMA.16816.F32.BF16 R8, R8, R26, R200 ;  /* 0x0000001a0808723c */ /* 0x000fe200000418c8 */
[----:B------:R-:W-:Y:S02]  /*dd90*/  MOV R28, R112 ;  /* 0x00000070001c7202 */ /* 0x000fe40000000f00 */
[----:B------:R-:W-:Y:S01]  /*dda0*/  MOV R244, R113 ;  /* 0x0000007100f47202 */ /* 0x000fe20000000f00 */
[----:B------:R2:W1:Y:S01]  /*ddb0*/  MUFU.EX2 R7, R0 ;  /* 0x0000000000077308 */ /* 0x0004620000000800 */
[----:B------:R-:W-:Y:S02]  /*ddc0*/  MOV R27, R186 ;  /* 0x000000ba001b7202 */ /* 0x000fe40000000f00 */
[----:B------:R-:W-:-:S05]  /*ddd0*/  MOV R38, R114 ;  /* 0x0000007200267202 */ /* 0x000fca0000000f00 */
[----:B------:R1:W-:Y:S01]  /*dde0*/  MUFU.EX2 R12, R3 ;  /* 0x00000003000c7308 */ /* 0x0003e20000000800 */
[----:B------:R-:W-:Y:S01]  /*ddf0*/  MOV R26, R187 ;  /* 0x000000bb001a7202 */ /* 0x000fe20000000f00 */
[----:B------:R-:W-:Y:S01]  /*de00*/  FADD.FTZ R5, R94, R43 ;  /* 0x0000002b5e057221 */ /* 0x000fe20000010000 */
[----:B------:R-:W-:Y:S01]  /*de10*/  MOV R77, R78 ;  /* 0x0000004e004d7202 */ /* 0x000fe20000000f00 */
[----:B------:R-:W-:Y:S01]  /*de20*/  LDSM.16.MT88.4 R192, [R34+0x3800] ;  /* 0x0038000022c0783b */ /* 0x000fe20000004200 */
[----:B--2---:R-:W-:Y:S01]  /*de30*/  FFMA.FTZ R0, R198, UR4, -R33 ;  /* 0x00000004c6007c23 */ /* 0x004fe20008010821 */
[----:B------:R-:W-:Y:S02]  /*de40*/  MOV R33, R110 ;  /* 0x0000006e00217202 */ /* 0x000fe40000000f00 */
[----:B------:R-:W-:Y:S02]  /*de50*/  MOV R110, R111 ;  /* 0x0000006f006e7202 */ /* 0x000fe40000000f00 */
[----:B------:R-:W-:-:S02]  /*de60*/  MOV R111, R184 ;  /* 0x000000b8006f7202 */ /* 0x000fc40000000f00 */
[----:B------:R-:W-:Y:S02]  /*de70*/  MOV R78, R82 ;  /* 0x00000052004e7202 */ /* 0x000fe40000000f00 */
[----:B------:R-:W2:Y:S01]  /*de80*/  LDSM.16.MT88.4 R80, [R42+0xd800] ;  /* 0x00d800002a50783b */ /* 0x000ea20000004200 */
[----:B------:R-:W-:-:S03]  /*de90*/  MOV R25, R115 ;  /* 0x0000007300197202 */ /* 0x000fc60000000f00 */
[----:B------:R-:W-:Y:S01]  /*dea0*/  LDSM.16.MT88.4 R112, [R41+0x1800] ;  /* 0x001800002970783b */ /* 0x000fe20000004200 */
[----:B------:R-:W1:Y:S02]  /*deb0*/  MUFU.EX2 R24, R0 ;  /* 0x0000000000187308 */ /* 0x000e640000000800 */
[----:B-1----:R-:W-:Y:S01]  /*dec0*/  FADD.FTZ R3, R95, R4 ;  /* 0x000000045f037221 */ /* 0x002fe20000010000 */
[----:B------:R-:W-:Y:S02]  /*ded0*/  F2FP.BF16.F32.PACK_AB R196, R14, R13 ;  /* 0x0000000d0ec4723e */ /* 0x000fe400000010ff */
[----:B------:R-:W-:Y:S02]  /*dee0*/  F2FP.BF16.F32.PACK_AB R197, R7, R6 ;  /* 0x0000000607c5723e */ /* 0x000fe400000010ff */
[----:B------:R-:W-:Y:S01]  /*def0*/  F2FP.BF16.F32.PACK_AB R198, R15, R36 ;  /* 0x000000240fc6723e */ /* 0x000fe200000010ff */
[----:B------:R-:W-:Y:S01]  /*df00*/  FADD.FTZ R19, R78, R5 ;  /* 0x000000054e137221 */ /* 0x000fe20000010000 */
[----:B------:R-:W-:Y:S01]  /*df10*/  FADD.FTZ R5, R79, R3 ;  /* 0x000000034f057221 */ /* 0x000fe20000010000 */
[----:B------:R-:W-:-:S02]  /*df20*/  MOV R246, R96 ;  /* 0x0000006000f67202 */ /* 0x000fc40000000f00 */
[----:B------:R-:W-:Y:S02]  /*df30*/  MOV R245, R97 ;  /* 0x0000006100f57202 */ /* 0x000fe40000000f00 */
[----:B------:R-:W-:Y:S02]  /*df40*/  MOV R223, R98 ;  /* 0x0000006200df7202 */ /* 0x000fe40000000f00 */
[----:B------:R-:W-:Y:S02]  /*df50*/  F2FP.BF16.F32.PACK_AB R199, R12, R24 ;  /* 0x000000180cc7723e */ /* 0x000fe400000010ff */
[----:B------:R-:W-:Y:S02]  /*df60*/  MOV R78, R173 ;  /* 0x000000ad004e7202 */ /* 0x000fe40000000f00 */
[----:B------:R-:W-:Y:S02]  /*df70*/  MOV R79, R174 ;  /* 0x000000ae004f7202 */ /* 0x000fe40000000f00 */
[----:B------:R-:W-:-:S05]  /*df80*/  MOV R3, R109 ;  /* 0x0000006d00037202 */ /* 0x000fca0000000f00 */
[----:B------:R-:W-:Y:S01]  /*df90*/  FADD.FTZ R3, R3, R19 ;  /* 0x0000001303037221 */ /* 0x000fe20000010000 */
[----:B------:R-:W-:Y:S02]  /*dfa0*/  F2FP.BF16.F32.PACK_AB R200, R222, R220 ;  /* 0x000000dcdec8723e */ /* 0x000fe400000010ff */
[----:B------:R-:W-:Y:S02]  /*dfb0*/  F2FP.BF16.F32.PACK_AB R201, R17, R16 ;  /* 0x0000001011c9723e */ /* 0x000fe400000010ff */
[----:B------:R-:W-:Y:S02]  /*dfc0*/  F2FP.BF16.F32.PACK_AB R202, R221, R224 ;  /* 0x000000e0ddca723e */ /* 0x000fe400000010ff */
[----:B------:R-:W-:Y:S01]  /*dfd0*/  F2FP.BF16.F32.PACK_AB R203, R18, R37 ;  /* 0x0000002512cb723e */ /* 0x000fe200000010ff */
[-C--:B--2---:R-:W-:Y:S08]  /*dfe0*/  HMMA.16816.F32.BF16 R72, R196, R80.reuse, R72 ;  /* 0x00000050c448723c */ /* 0x084ff00000041848 */
[----:B------:R-:W-:Y:S08]  /*dff0*/  HMMA.16816.F32.BF16 R68, R200, R80, R68 ;  /* 0x00000050c844723c */ /* 0x000ff00000041844 */
[C---:B------:R-:W-:Y:S08]  /*e000*/  HMMA.16816.F32.BF16 R120, R196.reuse, R128, R120 ;  /* 0x00000080c478723c */ /* 0x040ff00000041878 */
[C---:B------:R-:W-:Y:S08]  /*e010*/  HMMA.16816.F32.BF16 R124, R196.reuse, R130, R124 ;  /* 0x00000082c47c723c */ /* 0x040ff0000004187c */
[C---:B------:R-:W-:Y:S08]  /*e020*/  HMMA.16816.F32.BF16 R136, R196.reuse, R144, R136 ;  /* 0x00000090c488723c */ /* 0x040ff00000041888 */
[C---:B------:R-:W-:Y:S08]  /*e030*/  HMMA.16816.F32.BF16 R140, R196.reuse, R146, R140 ;  /* 0x00000092c48c723c */ /* 0x040ff0000004188c */
[----:B------:R-:W-:Y:S01]  /*e040*/  HMMA.16816.F32.BF16 R188, R196, R192, R188 ;  /* 0x000000c0c4bc723c */ /* 0x000fe200000418bc */
[----:B---3--:R-:W-:Y:S01]  /*e050*/  FFMA.FTZ R2, R92, R39, R165 ;  /* 0x000000275c027223 */ /* 0x008fe200000100a5 */
[----:B------:R-:W-:Y:S01]  /*e060*/  MOV R39, R185 ;  /* 0x000000b900277202 */ /* 0x000fe20000000f00 */
[----:B------:R1:W5:Y:S04]  /*e070*/  LDL.LU R165, [R1+0x40] ;  /* 0x0000400001a57983 */ /* 0x0003680000300800 */
[----:B------:R-:W2:Y:S01]  /*e080*/  LDSM.16.MT88.4 R184, [R35+0xd800] ;  /* 0x00d8000023b8783b */ /* 0x000ea20000004200 */
[----:B----4-:R-:W-:Y:S01]  /*e090*/  FFMA.FTZ R0, R93, R40, R29 ;  /* 0x000000285d007223 */ /* 0x010fe2000001001d */
[----:B------:R-:W-:Y:S01]  /*e0a0*/  FADD.FTZ R2, R76, R2 ;  /* 0x000000024c027221 */ /* 0x000fe20000010000 */
[----:B------:R-:W-:Y:S01]  /*e0b0*/  MOV R76, R99 ;  /* 0x00000063004c7202 */ /* 0x000fe20000000f00 */
[----:B------:R-:W-:Y:S01]  /*e0c0*/  LDSM.16.MT88.4 R40, [R41+0x3800] ;  /* 0x003800002928783b */ /* 0x000fe20000004200 */
[----:B------:R-:W-:Y:S01]  /*e0d0*/  FADD.FTZ R4, R77, R0 ;  /* 0x000000004d047221 */ /* 0x000fe20000010000 */
[----:B------:R-:W-:-:S02]  /*e0e0*/  MOV R77, R172 ;  /* 0x000000ac004d7202 */ /* 0x000fc40000000f00 */
[----:B------:R3:W4:Y:S01]  /*e0f0*/  LDSM.16.MT88.4 R96, [R34+0x1800] ;  /* 0x001800002260783b */ /* 0x0007220000004200 */
[----:B------:R-:W-:Y:S01]  /*e100*/  FADD.FTZ R0, R234, R2 ;  /* 0x00000002ea007221 */ /* 0x000fe20000010000 */
[----:B------:R-:W-:Y:S02]  /*e110*/  MOV R2, R108 ;  /* 0x0000006c00027202 */ /* 0x000fe40000000f00 */
[----:B------:R1:W5:Y:S03]  /*e120*/  LDL.LU R29, [R1+0x38] ;  /* 0x00003800011d7983 */ /* 0x0003660000300800 */
[----:B------:R-:W-:Y:S01]  /*e130*/  FADD.FTZ R2, R2, R5 ;  /* 0x0000000502027221 */ /* 0x000fe20000010000 */
[----:B---3--:R-:W-:Y:S02]  /*e140*/  MOV R34, R175 ;  /* 0x000000af00227202 */ /* 0x008fe40000000f00 */
[----:B--2---:R-:W-:Y:S01]  /*e150*/  HMMA.16816.F32.BF16 R172, R196, R184, R56 ;  /* 0x000000b8c4ac723c */ /* 0x004fe20000041838 */
[----:B------:R-:W-:-:S02]  /*e160*/  MOV R59, R76 ;  /* 0x0000004c003b7202 */ /* 0x000fc40000000f00 */
[----:B------:R-:W-:Y:S02]  /*e170*/  MOV R58, R77 ;  /* 0x0000004d003a7202 */ /* 0x000fe40000000f00 */
[----:B------:R-:W-:Y:S02]  /*e180*/  MOV R57, R78 ;  /* 0x0000004e00397202 */ /* 0x000fe40000000f00 */
[----:B------:R-:W-:Y:S02]  /*e190*/  MOV R56, R79 ;  /* 0x0000004f00387202 */ /* 0x000fe40000000f00 */
[C---:B------:R-:W-:Y:S08]  /*e1a0*/  HMMA.16816.F32.BF16 R76, R196.reuse, R82, R104 ;  /* 0x00000052c44c723c */ /* 0x040ff00000041868 */
[----:B------:R-:W-:Y:S01]  /*e1b0*/  HMMA.16816.F32.BF16 R104, R196, R112, R64 ;  /* 0x00000070c468723c */ /* 0x000fe20000041840 */
[----:B------:R-:W-:-:S02]  /*e1c0*/  MOV R66, R110 ;  /* 0x0000006e00427202 */ /* 0x000fc40000000f00 */
[----:B------:R-:W-:-:S03]  /*e1d0*/  MOV R67, R111 ;  /* 0x0000006f00437202 */ /* 0x000fc60000000f00 */
        /* <DEDUP_REMOVED lines=51> */
[C---:B----4-:R-:W-:Y:S01]  /*e510*/  HMMA.16816.F32.BF16 R92, R196.reuse, R98, R84 ;  /* 0x00000062c45c723c */ /* 0x050fe20000041854 */
[----:B------:R1:W-:Y:S04]  /*e520*/  STL [R1+0x1c], R4 ;  /* 0x00001c0401007387 */ /* 0x0003e80000100800 */
[----:B------:R1:W-:Y:S03]  /*e530*/  STL [R1+0x20], R3 ;  /* 0x0000200301007387 */ /* 0x0003e60000100800 */
[-C--:B------:R-:W-:Y:S01]  /*e540*/  HMMA.16816.F32.BF16 R88, R196, R96.reuse, R88 ;  /* 0x00000060c458723c */ /* 0x080fe20000041858 */
[----:B------:R1:W-:Y:S01]  /*e550*/  STL [R1+0x24], R2 ;  /* 0x0000240201007387 */ /* 0x0003e20000100800 */
[----:B------:R-:W2:Y:S06]  /*e560*/  S2R R234, SR_TID.X ;  /* 0x0000000000ea7919 */ /* 0x000eac0000002100 */
[C---:B------:R-:W-:Y:S01]  /*e570*/  HMMA.16816.F32.BF16 R84, R200.reuse, R96, R204 ;  /* 0x00000060c854723c */ /* 0x040fe200000418cc */
[----:B------:R1:W-:Y:S07]  /*e580*/  STL [R1+0x28], R0 ;  /* 0x0000280001007387 */ /* 0x0003ee0000100800 */
[C---:B------:R-:W-:Y:S08]  /*e590*/  HMMA.16816.F32.BF16 R80, R200.reuse, R82, R176 ;  /* 0x00000052c850723c */ /* 0x040ff000000418b0 */
[----:B------:R-:W-:Y:S08]  /*e5a0*/  HMMA.16816.F32.BF16 R96, R200, R98, R100 ;  /* 0x00000062c860723c */ /* 0x000ff00000041864 */
        /* <DEDUP_REMOVED lines=21> */
[----:B-12---:R-:W-:-:S12]  /*e700*/  BRA.U !UP1, `(.L_x_443) ;  /* 0x00000061098c7547 */ /* 0x006fd8000b800000 */
[----:B------:R-:W2:Y:S04]  /*e710*/  LDL R249, [R1+0x4] ;  /* 0x0000040001f97983 */ /* 0x000ea80000100800 */
[----:B------:R-:W3:Y:S04]  /*e720*/  LDL R250, [R1] ;  /* 0x0000000001fa7983 */ /* 0x000ee80000100800 */
        /* <DEDUP_REMOVED lines=80> */
[----:B-----5:R-:W-:Y:S04]  /*ec30*/  LDSM.16.M88.4 R40, [R165+UR6+0x8800] ;  /* 0x00880006a528783b */ /* 0x020fe80008000200 */
        /* <DEDUP_REMOVED lines=55> */
[----:B------:R-:W-:-:S07]  /*efb0*/  IMAD.IADD R17, R242, 0x1, R16 ;  /* 0x00000001f2117824 */ /* 0x000fce00078e0210 */
[----:B------:R-:W-:Y:S03]  /*efc0*/  HMMA.16816.F32.BF16 R44, R12, R46, RZ ;  /* 0x0000002e0c2c723c */ /* 0x000fe600000418ff */
[----:B------:R-:W-:Y:S01]  /*efd0*/  MOV R235, R4 ;  /* 0x0000000400eb7202 */ /* 0x000fe20000000f00 */
[----:B------:R-:W-:Y:S01]  /*efe0*/  IMAD.MOV.U32 R231, RZ, RZ, R5 ;  /* 0x000000ffffe77224 */ /* 0x000fe200078e0005 */
[----:B------:R-:W-:Y:S01]  /*eff0*/  MOV R48, R7 ;  /* 0x0000000700307202 */ /* 0x000fe20000000f00 */
[----:B------:R-:W-:Y:S02]  /*f000*/  IMAD.MOV.U32 R49, RZ, RZ, R6 ;  /* 0x000000ffff317224 */ /* 0x000fe400078e0006 */
[----:B------:R-:W-:Y:S01]  /*f010*/  HMMA.16816.F32.BF16 R212, R8, R56, R64 ;  /* 0x0000003808d4723c */ /* 0x000fe20000041840 */
[----:B------:R-:W-:Y:S01]  /*f020*/  LDSM.16.M88.4 R4, [R17+0x2000] ;  /* 0x002000001104783b */ /* 0x000fe20000000200 */
[----:B------:R-:W-:-:S06]  /*f030*/  IMAD.MOV.U32 R241, RZ, RZ, R204 ;  /* 0x000000fffff17224 */ /* 0x000fcc00078e00cc */
[----:B------:R-:W-:Y:S01]  /*f040*/  HMMA.16816.F32.BF16 R56, R8, R58, R40 ;  /* 0x0000003a0838723c */ /* 0x000fe20000041828 */
[----:B------:R-:W1:Y:S01]  /*f050*/  LDSM.16.M88.4 R40, [R0+0x9800] ;  /* 0x009800000028783b */ /* 0x000e620000000200 */
[----:B------:R-:W-:Y:S01]  /*f060*/  MOV R237, R205 ;  /* 0x000000cd00ed7202 */ /* 0x000fe20000000f00 */
[----:B------:R-:W-:Y:S02]  /*f070*/  IMAD.MOV.U32 R236, RZ, RZ, R206 ;  /* 0x000000ffffec7224 */ /* 0x000fe400078e00ce */
[----:B------:R-:W-:-:S03]  /*f080*/  IMAD.MOV.U32 R229, RZ, RZ, R207 ;  /* 0x000000ffffe57224 */ /* 0x000fc600078e00cf */
[C---:B------:R-:W-:Y:S08]  /*f090*/  HMMA.16816.F32.BF16 R60, R12.reuse, R36, RZ ;  /* 0x000000240c3c723c */ /* 0x040ff000000418ff */
[C---:B------:R-:W-:Y:S08]  /*f0a0*/  HMMA.16816.F32.BF16 R204, R12.reuse, R38, RZ ;  /* 0x000000260ccc723c */ /* 0x040ff000000418ff */
[----:B------:R-:W-:Y:S01]  /*f0b0*/  HMMA.16816.F32.BF16 R24, R12, R26, RZ ;  /* 0x0000001a0c18723c */ /* 0x000fe200000418ff */
[----:B------:R-:W-:Y:S07]  /*f0c0*/  LDSM.16.M88.4 R12, [R17] ;  /* 0x00000000110c783b */ /* 0x000fee0000000200 */
        /* <DEDUP_REMOVED lines=8> */
[----:B-1----:R-:W-:Y:S01]  /*f150*/  HMMA.16816.F32.BF16 R248, R4, R40, R248 ;  /* 0x0000002804f8723c */ /* 0x002fe200000418f8 */
[----:B------:R-:W-:Y:S01]  /*f160*/  MOV R204, R241 ;  /* 0x000000f100cc7202 */ /* 0x000fe20000000f00 */
[----:B------:R-:W-:Y:S01]  /*f170*/  IMAD.MOV.U32 R205, RZ, RZ, R237 ;  /* 0x000000ffffcd7224 */ /* 0x000fe200078e00ed */
[----:B------:R-:W-:Y:S01]  /*f180*/  MOV R207, R229 ;  /* 0x000000e500cf7202 */ /* 0x000fe20000000f00 */
[----:B------:R-:W-:-:S04]  /*f190*/  IMAD.MOV.U32 R206, RZ, RZ, R236 ;  /* 0x000000ffffce7224 */ /* 0x000fc800078e00ec */
[----:B--2---:R-:W-:Y:S01]  /*f1a0*/  HMMA.16816.F32.BF16 R168, R4, R20, R224 ;  /* 0x0000001404a8723c */ /* 0x004fe200000418e0 */
[----:B------:R-:W-:Y:S01]  /*f1b0*/  IMAD.MOV.U32 R227, RZ, RZ, R18 ;  /* 0x000000ffffe37224 */ /* 0x000fe200078e0012 */
[----:B------:R-:W-:Y:S01]  /*f1c0*/  MOV R226, R166 ;  /* 0x000000a600e27202 */ /* 0x000fe20000000f00 */
[----:B------:R-:W-:Y:S02]  /*f1d0*/  IMAD.MOV.U32 R224, RZ, RZ, R228 ;  /* 0x000000ffffe07224 */ /* 0x000fe400078e00e4 */
[----:B------:R-:W-:-:S03]  /*f1e0*/  IMAD.MOV.U32 R225, RZ, RZ, R167 ;  /* 0x000000ffffe17224 */ /* 0x000fc600078e00a7 */
[----:B------:R-:W-:Y:S03]  /*f1f0*/  HMMA.16816.F32.BF16 R64, R12, R20, R36 ;  /* 0x000000140c40723c */ /* 0x000fe60000041824 */
        /* <DEDUP_REMOVED lines=15> */
[----:B------:R-:W-:Y:S01]  /*f2f0*/  MOV R229, R4 ;  /* 0x0000000400e57202 */ /* 0x000fe20000000f00 */
[----:B------:R-:W-:Y:S01]  /*f300*/  IMAD.MOV.U32 R228, RZ, RZ, R5 ;  /* 0x000000ffffe47224 */ /* 0x000fe200078e0005 */
[----:B------:R-:W-:Y:S01]  /*f310*/  MOV R164, R6 ;  /* 0x0000000600a47202 */ /* 0x000fe20000000f00 */
[----:B------:R-:W-:Y:S02]  /*f320*/  IMAD.MOV.U32 R34, RZ, RZ, R7 ;  /* 0x000000ffff227224 */ /* 0x000fe400078e0007 */
[C---:B------:R-:W-:Y:S08]  /*f330*/  HMMA.16816.F32.BF16 R4, R12.reuse, R22, R44 ;  /* 0x000000160c04723c */ /* 0x040ff0000004182c */
[----:B------:R-:W-:Y:S01]  /*f340*/  HMMA.16816.F32.BF16 R220, R12, R10, R56 ;  /* 0x0000000a0cdc723c */ /* 0x000fe20000041838 */
[----:B------:R-:W-:Y:S01]  /*f350*/  IMAD.MOV.U32 R59, RZ, RZ, R18 ;  /* 0x000000ffff3b7224 */ /* 0x000fe200078e0012 */
[C---:B------:R-:W-:Y:S01]  /*f360*/  IADD3 R18, PT, PT, R2.reuse, R17, RZ ;  /* 0x0000001102127210 */ /* 0x040fe20007ffe0ff */
[----:B------:R-:W-:Y:S01]  /*f370*/  IMAD.IADD R2, R2, 0x1, R0 ;  /* 0x0000000102027824 */ /* 0x000fe200078e0200 */
[----:B------:R-:W-:Y:S01]  /*f380*/  MOV R56, R38 ;  /* 0x0000002600387202 */ /* 0x000fe20000000f00 */
[----:B------:R-:W-:Y:S01]  /*f390*/  IMAD.MOV.U32 R57, RZ, RZ, R37 ;  /* 0x000000ffff397224 */ /* 0x000fe200078e0025 */
[----:B------:R-:W-:-:S02]  /*f3a0*/  MOV R58, R36 ;  /* 0x00000024003a7202 */ /* 0x000fc40000000f00 */
[----:B------:R-:W-:Y:S03]  /*f3b0*/  LDSM.16.M88.4 R36, [R2+0x8000] ;  /* 0x008000000224783b */ /* 0x000fe60000000200 */
[----:B------:R-:W-:Y:S01]  /*f3c0*/  MOV R237, R4 ;  /* 0x0000000400ed7202 */ /* 0x000fe20000000f00 */
[----:B------:R-:W-:Y:S01]  /*f3d0*/  IMAD.MOV.U32 R236, RZ, RZ, R5 ;  /* 0x000000ffffec7224 */ /* 0x000fe200078e0005 */
[----:B------:R-:W-:Y:S01]  /*f3e0*/  MOV R167, R6 ;  /* 0x0000000600a77202 */ /* 0x000fe20000000f00 */
[----:B------:R-:W-:Y:S02]  /*f3f0*/  IMAD.MOV.U32 R166, RZ, RZ, R7 ;  /* 0x000000ffffa67224 */ /* 0x000fe400078e0007 */
[----:B------:R-:W1:Y:S01]  /*f400*/  LDSM.16.M88.4 R4, [R18+0x2000] ;  /* 0x002000001204783b */ /* 0x000e620000000200 */
[----:B------:R-:W-:Y:S01]  /*f410*/  MOV R33, R248 ;  /* 0x000000f800217202 */ /* 0x000fe20000000f00 */
[----:B------:R-:W-:Y:S01]  /*f420*/  IMAD.MOV.U32 R28, RZ, RZ, R249 ;  /* 0x000000ffff1c7224 */ /* 0x000fe200078e00f9 */
[----:B------:R-:W-:Y:S01]  /*f430*/  MOV R21, R250 ;  /* 0x000000fa00157202 */ /* 0x000fe20000000f00 */
[----:B------:R-:W-:-:S02]  /*f440*/  IMAD.MOV.U32 R20, RZ, RZ, R251 ;  /* 0x000000ffff147224 */ /* 0x000fc400078e00fb */
[----:B------:R-:W-:Y:S01]  /*f450*/  HMMA.16816.F32.BF16 R248, R12, R8, R212 ;  /* 0x000000080cf8723c */ /* 0x000fe200000418d4 */
[----:B------:R-:W2:Y:S01]  /*f460*/  LDSM.16.M88.4 R8, [R18] ;  /* 0x000000001208783b */ /* 0x000ea20000000200 */
[----:B------:R-:W-:Y:S01]  /*f470*/  MOV R44, R235 ;  /* 0x000000eb002c7202 */ /* 0x000fe20000000f00 */
[----:B------:R-:W-:Y:S01]  /*f480*/  IMAD.MOV.U32 R45, RZ, RZ, R231 ;  /* 0x000000ffff2d7224 */ /* 0x000fe200078e00e7 */
[----:B------:R-:W-:Y:S01]  /*f490*/  MOV R46, R49 ;  /* 0x00000031002e7202 */ /* 0x000fe20000000f00 */
[----:B------:R-:W-:-:S03]  /*f4a0*/  IMAD.MOV.U32 R47, RZ, RZ, R48 ;  /* 0x000000ffff2f7224 */ /* 0x000fc600078e0030 */
        /* <DEDUP_REMOVED lines=10> */
[----:B------:R-:W-:Y:S01]  /*f550*/  MOV R164, R12 ;  /* 0x0000000c00a47202 */ /* 0x000fe20000000f00 */
[----:B------:R-:W-:Y:S01]  /*f560*/  IMAD.MOV.U32 R34, RZ, RZ, R13 ;  /* 0x000000ffff227224 */ /* 0x000fe200078e000d */
[----:B------:R-:W-:Y:S01]  /*f570*/  MOV R33, R14 ;  /* 0x0000000e00217202 */ /* 0x000fe20000000f00 */
[----:B------:R-:W-:Y:S02]  /*f580*/  IMAD.MOV.U32 R28, RZ, RZ, R15 ;  /* 0x000000ffff1c7224 */ /* 0x000fe400078e000f */
[----:B--2---:R-:W-:Y:S01]  /*f590*/  HMMA.16816.F32.BF16 R12, R8, R36, R64 ;  /* 0x00000024080c723c */ /* 0x004fe20000041840 */
[----:B------:R-:W-:Y:S01]  /*f5a0*/  MOV R52, R229 ;  /* 0x000000e500347202 */ /* 0x000fe20000000f00 */
[----:B------:R-:W-:Y:S01]  /*f5b0*/  IMAD.MOV.U32 R53, RZ, RZ, R228 ;  /* 0x000000ffff357224 */ /* 0x000fe200078e00e4 */
[----:B------:R-:W-:Y:S01]  /*f5c0*/  MOV R62, R21 ;  /* 0x00000015003e7202 */ /* 0x000fe20000000f00 */
[----:B------:R-:W-:Y:S02]  /*f5d0*/  IMAD.MOV.U32 R63, RZ, RZ, R20 ;  /* 0x000000ffff3f7224 */ /* 0x000fe400078e0014 */
[----:B------:R-:W1:-:S13]  /*f5e0*/  LDSM.16.M88.4 R20, [R2+0x9000] ;  /* 0x009000000214783b */ /* 0x000e5a0000000200 */
[----:B------:R-:W-:Y:S01]  /*f5f0*/  MOV R235, R12 ;  /* 0x0000000c00eb7202 */ /* 0x000fe20000000f00 */
[----:B------:R-:W-:Y:S01]  /*f600*/  IMAD.MOV.U32 R231, RZ, RZ, R13 ;  /* 0x000000ffffe77224 */ /* 0x000fe200078e000d */
[----:B------:R-:W-:Y:S01]  /*f610*/  MOV R229, R14 ;  /* 0x0000000e00e57202 */ /* 0x000fe20000000f00 */
[----:B------:R-:W-:Y:S02]  /*f620*/  IMAD.MOV.U32 R228, RZ, RZ, R15 ;  /* 0x000000ffffe47224 */ /* 0x000fe400078e000f */
[----:B------:R-:W2:Y:S01]  /*f630*/  LDSM.16.M88.4 R12, [R2+0x9800] ;  /* 0x00980000020c783b */ /* 0x000ea20000000200 */
[C---:B------:R-:W-:Y:S08]  /*f640*/  HMMA.16816.F32.BF16 R208, R4.reuse, R38, R204 ;  /* 0x0000002604d0723c */ /* 0x040ff000000418cc */
[----:B---3--:R-:W-:Y:S01]  /*f650*/  HMMA.16816.F32.BF16 R204, R4, R24, R216 ;  /* 0x0000001804cc723c */ /* 0x008fe200000418d8 */
[----:B------:R-:W-:Y:S01]  /*f660*/  MOV R216, R237 ;  /* 0x000000ed00d87202 */ /* 0x000fe20000000f00 */
[----:B------:R-:W-:Y:S01]  /*f670*/  IMAD.MOV.U32 R217, RZ, RZ, R236 ;  /* 0x000000ffffd97224 */ /* 0x000fe200078e00ec */
[----:B------:R-:W-:Y:S01]  /*f680*/  MOV R218, R167 ;  /* 0x000000a700da7202 */ /* 0x000fe20000000f00 */
[----:B------:R-:W-:-:S07]  /*f690*/  IMAD.MOV.U32 R219, RZ, RZ, R166 ;  /* 0x000000ffffdb7224 */ /* 0x000fce00078e00a6 */
[----:B------:R-:W-:Y:S08]  /*f6a0*/  HMMA.16816.F32.BF16 R36, R8, R38, R216 ;  /* 0x000000260824723c */ /* 0x000ff000000418d8 */
[C---:B------:R-:W-:Y:S08]  /*f6b0*/  HMMA.16816.F32.BF16 R168, R4.reuse, R26, R224 ;  /* 0x0000001a04a8723c */ /* 0x040ff000000418e0 */
[C---:B-1----:R-:W-:Y:S08]  /*f6c0*/  HMMA.16816.F32.BF16 R64, R4.reuse, R20, R244 ;  /* 0x000000140440723c */ /* 0x042ff000000418f4 */
[C---:B------:R-:W-:Y:S08]  /*f6d0*/  HMMA.16816.F32.BF16 R60, R4.reuse, R22, R60 ;  /* 0x00000016043c723c */ /* 0x040ff0000004183c */
[C---:B--2---:R-:W-:Y:S08]  /*f6e0*/  HMMA.16816.F32.BF16 R56, R4.reuse, R12, R56 ;  /* 0x0000000c0438723c */ /* 0x044ff00000041838 */
[----:B------:R-:W-:Y:S01]  /*f6f0*/  HMMA.16816.F32.BF16 R52, R4, R14, R52 ;  /* 0x0000000e0434723c */ /* 0x000fe20000041834 */
[----:B------:R-:W-:Y:S01]  /*f700*/  MOV R7, R36 ;  /* 0x0000002400077202 */ /* 0x000fe20000000f00 */
[----:B------:R-:W-:Y:S01]  /*f710*/  IMAD.MOV.U32 R6, RZ, RZ, R37 ;  /* 0x000000ffff067224 */ /* 0x000fe200078e0025 */
[----:B------:R-:W-:Y:S01]  /*f720*/  MOV R5, R38 ;  /* 0x0000002600057202 */ /* 0x000fe20000000f00 */
[----:B------:R-:W-:-:S02]  /*f730*/  IMAD.MOV.U32 R4, RZ, RZ, R39 ;  /* 0x000000ffff047224 */ /* 0x000fc400078e0027 */
[----:B------:R-:W-:Y:S02]  /*f740*/  LDSM.16.M88.4 R36, [R165+UR6+0xa000] ;  /* 0x00a00006a524783b */ /* 0x000fe40008000200 */
[C---:B------:R-:W-:Y:S01]  /*f750*/  HMMA.16816.F32.BF16 R216, R8.reuse, R22, R48 ;  /* 0x0000001608d8723c */ /* 0x040fe20000041830 */
[----:B------:R-:W-:Y:S01]  /*f760*/  MOV R48, R7 ;  /* 0x0000000700307202 */ /* 0x000fe20000000f00 */
[----:B------:R-:W-:Y:S01]  /*f770*/  IMAD.MOV.U32 R49, RZ, RZ, R6 ;  /* 0x000000ffff317224 */ /* 0x000fe200078e0006 */
[----:B------:R-:W-:Y:S01]  /*f780*/  MOV R50, R5 ;  /* 0x0000000500327202 */ /* 0x000fe20000000f00 */
[----:B------:R-:W-:Y:S02]  /*f790*/  IMAD.MOV.U32 R51, RZ, RZ, R4 ;  /* 0x000000ffff337224 */ /* 0x000fe400078e0004 */
[----:B------:R-:W1:Y:S02]  /*f7a0*/  LDSM.16.M88.4 R4, [R16+0x6000] ;  /* 0x006000001004783b */ /* 0x000e640000000200 */
        /* <DEDUP_REMOVED lines=16> */
[----:B------:R-:W-:Y:S01]  /*f8b0*/  MOV R167, R44 ;  /* 0x0000002c00a77202 */ /* 0x000fe20000000f00 */
[----:B------:R-:W-:Y:S01]  /*f8c0*/  IMAD.MOV.U32 R166, RZ, RZ, R45 ;  /* 0x000000ffffa67224 */ /* 0x000fe200078e002d */
[----:B----4-:R-:W-:Y:S01]  /*f8d0*/  MOV R165, R46 ;  /* 0x0000002e00a57202 */ /* 0x010fe20000000f00 */
[----:B------:R-:W-:-:S05]  /*f8e0*/  IMAD.MOV.U32 R164, RZ, RZ, R47 ;  /* 0x000000ffffa47224 */ /* 0x000fca00078e002f */
        /* <DEDUP_REMOVED lines=11> */
[----:B---3--:R-:W-:Y:S01]  /*f9a0*/  IMAD.MOV.U32 R16, RZ, RZ, R247 ;  /* 0x000000ffff107224 */ /* 0x008fe200078e00f7 */
        /* <DEDUP_REMOVED lines=17> */
[----:B------:R-:W-:Y:S01]  /*fac0*/  MOV R226, R165 ;  /* 0x000000a500e27202 */ /* 0x000fe20000000f00 */
[----:B------:R-:W-:Y:S01]  /*fad0*/  IMAD.MOV.U32 R227, RZ, RZ, R164 ;  /* 0x000000ffffe37224 */ /* 0x000fe200078e00a4 */
[----:B------:R-:W-:Y:S03]  /*fae0*/  LDSM.16.M88.4 R24, [R3+0xa800] ;  /* 0x00a800000318783b */ /* 0x000fe60000000200 */
[C---:B------:R-:W-:Y:S08]  /*faf0*/  HMMA.16816.F32.BF16 R164, R8.reuse, R20, R220 ;  /* 0x0000001408a4723c */ /* 0x040ff000000418dc */
[C---:B------:R-:W-:Y:S01]  /*fb00*/  HMMA.16816.F32.BF16 R204, R8.reuse, R22, R216 ;  /* 0x0000001608cc723c */ /* 0x040fe200000418d8 */
[----:B------:R-:W2:Y:S07]  /*fb10*/  LDSM.16.M88.4 R20, [R3+0xb000] ;  /* 0x00b000000314783b */ /* 0x000eae0000000200 */
[C---:B------:R-:W-:Y:S08]  /*fb20*/  HMMA.16816.F32.BF16 R212, R8.reuse, R12, R212 ;  /* 0x0000000c08d4723c */ /* 0x040ff000000418d4 */
[----:B------:R-:W-:Y:S01]  /*fb30*/  HMMA.16816.F32.BF16 R40, R8, R14, R40 ;  /* 0x0000000e0828723c */ /* 0x000fe20000041828 */
[----:B------:R-:W3:Y:S04]  /*fb40*/  LDSM.16.M88.4 R12, [R3+0xb800] ;  /* 0x00b80000030c783b */ /* 0x000ee80000000200 */
[----:B------:R4:W3:Y:S01]  /*fb50*/  LDSM.16.M88.4 R8, [R19+0x4000] ;  /* 0x004000001308783b */ /* 0x0008e20000000200 */
[----:B------:R-:W-:Y:S01]  /*fb60*/  MOV R220, R34 ;  /* 0x0000002200dc7202 */ /* 0x000fe20000000f00 */
[----:B------:R-:W-:Y:S01]  /*fb70*/  IMAD.MOV.U32 R221, RZ, RZ, R33 ;  /* 0x000000ffffdd7224 */ /* 0x000fe200078e0021 */
[----:B------:R-:W-:Y:S01]  /*fb80*/  MOV R222, R28 ;  /* 0x0000001c00de7202 */ /* 0x000fe20000000f00 */
[----:B------:R-:W-:Y:S01]  /*fb90*/  IMAD.MOV.U32 R223, RZ, RZ, R16 ;  /* 0x000000ffffdf7224 */ /* 0x000fe200078e0010 */
[C---:B-1----:R-:W-:Y:S08]  /*fba0*/  HMMA.16816.F32.BF16 R216, R4.reuse, R38, R224 ;  /* 0x0000002604d8723c */ /* 0x042ff000000418e0 */
[C---:B------:R-:W-:Y:S08]  /*fbb0*/  HMMA.16816.F32.BF16 R220, R4.reuse, R36, R220 ;  /* 0x0000002404dc723c */ /* 0x040ff000000418dc */
[----:B--2---:R-:W-:Y:S03]  /*fbc0*/  HMMA.16816.F32.BF16 R224, R4, R20, R208 ;  /* 0x0000001404e0723c */ /* 0x004fe600000418d0 */
[----:B------:R-:W-:Y:S01]  /*fbd0*/  MOV R229, R216 ;  /* 0x000000d800e57202 */ /* 0x000fe20000000f00 */
[----:B------:R-:W-:Y:S01]  /*fbe0*/  IMAD.MOV.U32 R228, RZ, RZ, R217 ;  /* 0x000000ffffe47224 */ /* 0x000fe200078e00d9 */
[----:B------:R-:W-:Y:S01]  /*fbf0*/  MOV R34, R218 ;  /* 0x000000da00227202 */ /* 0x000fe20000000f00 */
[----:B------:R-:W-:-:S02]  /*fc00*/  IMAD.MOV.U32 R33, RZ, RZ, R219 ;  /* 0x000000ffff217224 */ /* 0x000fc400078e00db */
[C---:B------:R-:W-:Y:S03]  /*fc10*/  HMMA.16816.F32.BF16 R248, R4.reuse, R24, R248 ;  /* 0x0000001804f8723c */ /* 0x040fe600000418f8 */
[----:B------:R-:W-:Y:S01]  /*fc20*/  MOV R28, R220 ;  /* 0x000000dc001c7202 */ /* 0x000fe20000000f00 */
[----:B----4-:R-:W-:Y:S01]  /*fc30*/  IMAD.MOV.U32 R19, RZ, RZ, R221 ;  /* 0x000000ffff137224 */ /* 0x010fe200078e00dd */
[----:B------:R-:W-:Y:S01]  /*fc40*/  MOV R16, R222 ;  /* 0x000000de00107202 */ /* 0x000fe20000000f00 */
[----:B------:R-:W-:Y:S02]  /*fc50*/  IMAD.MOV.U32 R3, RZ, RZ, R223 ;  /* 0x000000ffff037224 */ /* 0x000fe400078e00df */
[C---:B------:R-:W-:Y:S08]  /*fc60*/  HMMA.16816.F32.BF16 R220, R4.reuse, R22, R168 ;  /* 0x0000001604dc723c */ /* 0x040ff000000418a8 */
[----:B---3--:R-:W-:Y:S08]  /*fc70*/  HMMA.16816.F32.BF16 R216, R4, R12, R64 ;  /* 0x0000000c04d8723c */ /* 0x008ff00000041840 */
[C---:B------:R-:W-:Y:S08]  /*fc80*/  HMMA.16816.F32.BF16 R168, R8.reuse, R36, R56 ;  /* 0x0000002408a8723c */ /* 0x040ff00000041838 */
[----:B------:R-:W-:Y:S08]  /*fc90*/  HMMA.16816.F32.BF16 R64, R8, R38, R52 ;  /* 0x000000260840723c */ /* 0x000ff00000041834 */
[C---:B------:R-:W-:Y:S08]  /*fca0*/  HMMA.16816.F32.BF16 R244, R4.reuse, R26, R244 ;  /* 0x0000001a04f4723c */ /* 0x040ff000000418f4 */
[----:B------:R-:W-:Y:S01]  /*fcb0*/  HMMA.16816.F32.BF16 R208, R4, R14, R60 ;  /* 0x0000000e04d0723c */ /* 0x000fe2000004183c */
[----:B------:R-:W-:Y:S07]  /*fcc0*/  LDSM.16.M88.4 R4, [R17+0x6000] ;  /* 0x006000001104783b */ /* 0x000fee0000000200 */
[C---:B------:R-:W-:Y:S08]  /*fcd0*/  HMMA.16816.F32.BF16 R56, R8.reuse, R24, R48 ;  /* 0x000000180838723c */ /* 0x040ff00000041830 */
[C---:B------:R-:W-:Y:S01]  /*fce0*/  HMMA.16816.F32.BF16 R52, R8.reuse, R26, R44 ;  /* 0x0000001a0834723c */ /* 0x040fe2000004182c */
[----:B------:R-:W1:Y:S04]  /*fcf0*/  LDSM.16.M88.4 R24, [R0+0xa000] ;  /* 0x00a000000018783b */ /* 0x000e680000000200 */
        /* <DEDUP_REMOVED lines=12> */
[----:B------:R-:W-:Y:S01]  /*fdc0*/  MOV R164, R229 ;  /* 0x000000e500a47202 */ /* 0x000fe20000000f00 */
[----:B------:R-:W-:Y:S01]  /*fdd0*/  IMAD.MOV.U32 R165, RZ, RZ, R228 ;  /* 0x000000ffffa57224 */ /* 0x000fe200078e00e4 */
[----:B------:R-:W-:Y:S01]  /*fde0*/  MOV R166, R34 ;  /* 0x0000002200a67202 */ /* 0x000fe20000000f00 */
[----:B------:R-:W-:-:S03]  /*fdf0*/  IMAD.MOV.U32 R167, RZ, RZ, R33 ;  /* 0x000000ffffa77224 */ /* 0x000fc600078e0021 */
[C---:B-1----:R-:W-:Y:S08]  /*fe00*/  HMMA.16816.F32.BF16 R204, R4.reuse, R24, R204 ;  /* 0x0000001804cc723c */ /* 0x042ff000000418cc */
[----:B------:R-:W-:Y:S11]  /*fe10*/  HMMA.16816.F32.BF16 R40, R4, R26, R164 ;  /* 0x0000001a0428723c */ /* 0x000ff600000418a4 */
[----:B------:R-:W-:Y:S01]  /*fe20*/  MOV R34, R204 ;  /* 0x000000cc00227202 */ /* 0x000fe20000000f00 */
[----:B------:R-:W-:Y:S01]  /*fe30*/  IMAD.MOV.U32 R33, RZ, RZ, R205 ;  /* 0x000000ffff217224 */ /* 0x000fe200078e00cd */
[----:B------:R-:W-:Y:S01]  /*fe40*/  MOV R28, R206 ;  /* 0x000000ce001c7202 */ /* 0x000fe20000000f00 */
[----:B------:R-:W-:-:S02]  /*fe50*/  IMAD.MOV.U32 R19, RZ, RZ, R207 ;  /* 0x000000ffff137224 */ /* 0x000fc400078e00cf */
[C---:B--2---:R-:W-:Y:S03]  /*fe60*/  HMMA.16816.F32.BF16 R204, R12.reuse, R24, R168 ;  /* 0x000000180ccc723c */ /* 0x044fe600000418a8 */
[----:B------:R-:W-:Y:S01]  /*fe70*/  MOV R16, R40 ;  /* 0x0000002800107202 */ /* 0x000fe20000000f00 */
[----:B------:R-:W-:Y:S01]  /*fe80*/  IMAD.MOV.U32 R17, RZ, RZ, R41 ;  /* 0x000000ffff117224 */ /* 0x000fe200078e0029 */
[----:B------:R-:W-:Y:S01]  /*fe90*/  MOV R3, R42 ;  /* 0x0000002a00037202 */ /* 0x000fe20000000f00 */
[----:B----4-:R-:W-:Y:S02]  /*fea0*/  IMAD.MOV.U32 R0, RZ, RZ, R43 ;  /* 0x000000ffff007224 */ /* 0x010fe400078e002b */
[C---:B------:R-:W-:Y:S01]  /*feb0*/  HMMA.16816.F32.BF16 R168, R12.reuse, R26, R64 ;  /* 0x0000001a0ca8723c */ /* 0x040fe20000041840 */
[----:B------:R-:W-:Y:S04]  /*fec0*/  LDSM.16.M88.4 R40, [R2+0xa000] ;  /* 0x00a000000228783b */ /* 0x000fe80000000200 */
[----:B------:R-:W-:Y:S03]  /*fed0*/  LDSM.16.M88.4 R24, [R2+0xb000] ;  /* 0x00b000000218783b */ /* 0x000fe60000000200 */
[C---:B---3--:R-:W-:Y:S08]  /*fee0*/  HMMA.16816.F32.BF16 R164, R12.reuse, R20, R56 ;  /* 0x000000140ca4723c */ /* 0x048ff00000041838 */
[----:B------:R-:W-:Y:S08]  /*fef0*/  HMMA.16816.F32.BF16 R64, R12, R22, R52 ;  /* 0x000000160c40723c */ /* 0x000ff00000041834 */
[C---:B------:R-:W-:Y:S08]  /*ff00*/  HMMA.16816.F32.BF16 R248, R4.reuse, R20, R248 ;  /* 0x0000001404f8723c */ /* 0x040ff000000418f8 */
[C---:B------:R-:W-:Y:S01]  /*ff10*/  HMMA.16816.F32.BF16 R244, R4.reuse, R22, R244 ;  /* 0x0000001604f4723c */ /* 0x040fe200000418f4 */
[----:B------:R-:W-:Y:S07]  /*ff20*/  LDSM.16.M88.4 R20, [R2+0xb800] ;  /* 0x00b800000214783b */ /* 0x000fee0000000200 */
[C---:B------:R-:W-:Y:S08]  /*ff30*/  HMMA.16816.F32.BF16 R224, R4.reuse, R8, R224 ;  /* 0x0000000804e0723c */ /* 0x040ff000000418e0 */
[C---:B------:R-:W-:Y:S08]  /*ff40*/  HMMA.16816.F32.BF16 R220, R4.reuse, R10, R220 ;  /* 0x0000000a04dc723c */ /* 0x040ff000000418dc */
[C---:B------:R-:W-:Y:S08]  /*ff50*/  HMMA.16816.F32.BF16 R216, R4.reuse, R44, R216 ;  /* 0x0000002c04d8723c */ /* 0x040ff000000418d8 */
[----:B------:R-:W-:Y:S01]  /*ff60*/  HMMA.16816.F32.BF16 R208, R4, R46, R208 ;  /* 0x0000002e04d0723c */ /* 0x000fe200000418d0 */
[----:B------:R-:W1:Y:S07]  /*ff70*/  LDSM.16.M88.4 R4, [R18+0x6000] ;  /* 0x006000001204783b */ /* 0x000e6e0000000200 */
[C---:B------:R-:W-:Y:S08]  /*ff80*/  HMMA.16816.F32.BF16 R56, R12.reuse, R8, R48 ;  /* 0x000000080c38723c */ /* 0x040ff00000041830 */
[----:B------:R-:W-:Y:S01]  /*ff90*/  HMMA.16816.F32.BF16 R52, R12, R10, R36 ;  /* 0x0000000a0c34723c */ /* 0x000fe20000041824 */
[----:B------:R2:W3:Y:S04]  /*ffa0*/  LDSM.16.M88.4 R8, [R18+0x4000] ;  /* 0x004000001208783b */ /* 0x0004e80000000200 */
[----:B------:R4:W3:Y:S01]  /*ffb0*/  LDSM.16.M88.4 R36, [R2+0xa800] ;  /* 0x00a800000224783b */ /* 0x0008e20000000200 */
[----:B------:R-:W-:-:S04]  /*ffc0*/  DEPBAR.LE SB0, 0x0 ;  /* 0x000080000000791a */ /* 0x000fc80000000000 */
[C---:B------:R-:W-:Y:S08]  /*ffd0*/  HMMA.16816.F32.BF16 R48, R12.reuse, R44, R60 ;  /* 0x0000002c0c30723c */ /* 0x040ff0000004183c */
[----:B------:R-:W-:Y:S01]  /*ffe0*/  HMMA.16816.F32.BF16 R12, R12, R46, R212 ;  /* 0x0000002e0c0c723c */ /* 0x000fe200000418d4 */
[----:B------:R-:W-:Y:S01]  /*fff0*/  IMAD.MOV.U32 R63, RZ, RZ, R19 ;  /* 0x000000ffff3f7224 */ /* 0x000fe200078e0013 */
[----:B------:R-:W-:Y:S01]  /*10000*/  MOV R60, R34 ;  /* 0x00000022003c7202 */ /* 0x000fe20000000f00 */
[----:B------:R-:W-:Y:S01]  /*10010*/  IMAD.MOV.U32 R61, RZ, RZ, R33 ;  /* 0x000000ffff3d7224 */ /* 0x000fe200078e0021 */
[----:B------:R-:W-:Y:S01]  /*10020*/  MOV R62, R28 ;  /* 0x0000001c003e7202 */ /* 0x000fe20000000f00 */
[----:B------:R-:W-:Y:S01]  /*10030*/  IMAD.MOV.U32 R19, RZ, RZ, R0 ;  /* 0x000000ffff137224 */ /* 0x000fe200078e0000 */
[----:B--2---:R-:W-:Y:S01]  /*10040*/  MOV R18, R3 ;  /* 0x0000000300127202 */ /* 0x004fe20000000f00 */
[----:B------:R-:W-:Y:S01]  /*10050*/  IMAD.U32 R0, RZ, RZ, UR20 ;  /* 0x00000014ff007e24 */ /* 0x000fe2000f8e00ff */
[----:B----4-:R-:W-:-:S03]  /*10060*/  SHF.L.U32 R2, R234, 0x1, RZ ;  /* 0x00000001ea027819 */ /* 0x010fc600000006ff */
[----:B-1----:R-:W-:Y:S01]  /*10070*/  HMMA.16816.F32.BF16 R60, R4, R40, R60 ;  /* 0x00000028043c723c */ /* 0x002fe2000004183c */
[----:B------:R-:W-:-:S07]  /*10080*/  LOP3.LUT R2, R2, 0x6, RZ, 0xc0, !PT ;  /* 0x0000000602027812 */ /* 0x000fce00078ec0ff */
[----:B------:R-:W-:Y:S01]  /*10090*/  HMMA.16816.F32.BF16 R212, R4, R42, R16 ;  /* 0x0000002a04d4723c */ /* 0x000fe20000041810 */
[----:B------:R-:W-:-:S07]  /*100a0*/  LEA R0, R0, R2, 0x6 ;  /* 0x0000000200007211 */ /* 0x000fce00078e30ff */
[C---:B---3--:R-:W-:Y:S08]  /*100b0*/  HMMA.16816.F32.BF16 R44, R8.reuse, R40, R204 ;  /* 0x00000028082c723c */ /* 0x048ff000000418cc */
[----:B------:R-:W-:Y:S01]  /*100c0*/  HMMA.16816.F32.BF16 R168, R8, R42, R168 ;  /* 0x0000002a08a8723c */ /* 0x000fe200000418a8 */
[----:B------:R-:W-:-:S07]  /*100d0*/  UISETP.NE.AND UP0, UPT, UR20, 0x3, UPT ;  /* 0x000000031400788c */ /* 0x000fce000bf05270 */
[C---:B------:R-:W-:Y:S08]  /*100e0*/  HMMA.16816.F32.BF16 R164, R8.reuse, R36, R164 ;  /* 0x0000002408a4723c */ /* 0x040ff000000418a4 */
[C---:B------:R-:W-:Y:S08]  /*100f0*/  HMMA.16816.F32.BF16 R64, R8.reuse, R38, R64 ;  /* 0x000000260840723c */ /* 0x040ff00000041840 */
[C---:B------:R-:W-:Y:S08]  /*10100*/  HMMA.16816.F32.BF16 R52, R8.reuse, R26, R52 ;  /* 0x0000001a0834723c */ /* 0x040ff00000041834 */
[C---:B------:R-:W-:Y:S08]  /*10110*/  HMMA.16816.F32.BF16 R48, R8.reuse, R20, R48 ;  /* 0x000000140830723c */ /* 0x040ff00000041830 */
[----:B------:R-:W-:Y:S01]  /*10120*/  HMMA.16816.F32.BF16 R40, R8, R22, R12 ;  /* 0x000000160828723c */ /* 0x000fe2000004180c */
[C---:B------:R-:W-:Y:S01]  /*10130*/  VIADD R3, R0.reuse, 0xffffff40 ;  /* 0xffffff4000037836 */ /* 0x040fe20000000000 */
[----:B------:R-:W-:-:S06]  /*10140*/  IADD3 R2, PT, PT, R0, -0xbf, RZ ;  /* 0xffffff4100027810 */ /* 0x000fcc0007ffe0ff */
[----:B------:R-:W-:Y:S01]  /*10150*/  HMMA.16816.F32.BF16 R248, R4, R36, R248 ;  /* 0x0000002404f8723c */ /* 0x000fe200000418f8 */
[----:B------:R-:W-:-:S07]  /*10160*/  ISETP.GE.AND P6, PT, R3, R29, PT ;  /* 0x0000001d0300720c */ /* 0x000fce0003fc6270 */
[----:B------:R-:W-:Y:S01]  /*10170*/  HMMA.16816.F32.BF16 R244, R4, R38, R244 ;  /* 0x0000002604f4723c */ /* 0x000fe200000418f4 */
[----:B------:R-:W-:Y:S01]  /*10180*/  BAR.SYNC.DEFER_BLOCKING 0x0 ;  /* 0x0000000000007b1d */ /* 0x000fe20000010000 */
[----:B------:R-:W-:-:S06]  /*10190*/  ISETP.GE.AND P5, PT, R3, R30, PT ;  /* 0x0000001e0300720c */ /* 0x000fcc0003fa6270 */
[----:B------:R-:W-:Y:S01]  /*101a0*/  HMMA.16816.F32.BF16 R224, R4, R24, R224 ;  /* 0x0000001804e0723c */ /* 0x000fe200000418e0 */
[----:B------:R-:W-:-:S07]  /*101b0*/  ISETP.GE.AND P4, PT, R3, R31, PT ;  /* 0x0000001f0300720c */ /* 0x000fce0003f86270 */
[C---:B------:R-:W-:Y:S08]  /*101c0*/  HMMA.16816.F32.BF16 R220, R4.reuse, R26, R220 ;  /* 0x0000001a04dc723c */ /* 0x040ff000000418dc */
[C---:B------:R-:W-:Y:S08]  /*101d0*/  HMMA.16816.F32.BF16 R216, R4.reuse, R20, R216 ;  /* 0x0000001404d8723c */ /* 0x040ff000000418d8 */
[----:B------:R-:W-:Y:S01]  /*101e0*/  HMMA.16816.F32.BF16 R208, R4, R22, R208 ;  /* 0x0000001604d0723c */ /* 0x000fe200000418d0 */
[----:B------:R-:W-:-:S07]  /*101f0*/  I2FP.F32.U32 R4, R3 ;  /* 0x0000000300047245 */ /* 0x000fce0000201000 */
[----:B------:R-:W-:Y:S01]  /*10200*/  HMMA.16816.F32.BF16 R56, R8, R24, R56 ;  /* 0x000000180838723c */ /* 0x000fe20000041838 */
[----:B------:R-:W-:Y:S01]  /*10210*/  FFMA.FTZ R24, R4, UR5, R44 ;  /* 0x0000000504187c23 */ /* 0x000fe2000801002c */
[----:B------:R-:W-:-:S03]  /*10220*/  NOP ;  /* 0x0000000000007918 */ /* 0x000fc60000000000 */
[----:B------:R-:W-:-:S15]  /*10230*/  BRA.U !UP0, `(.L_x_445) ;  /* 0x0000000508787547 */ /* 0x000fde000b800000 */
[----:B------:R-:W-:Y:S01]  /*10240*/  UIADD3 UR7, UPT, UPT, UR20, -0x4, URZ ;  /* 0xfffffffc14077890 */ /* 0x000fe2000fffe0ff */
[----:B------:R-:W-:Y:S02]  /*10250*/  IMAD.U32 R7, RZ, RZ, UR10 ;  /* 0x0000000aff077e24 */ /* 0x000fe4000f8e00ff */
[----:B------:R-:W-:Y:S01]  /*10260*/  IMAD.U32 R6, RZ, RZ, UR10 ;  /* 0x0000000aff067e24 */ /* 0x000fe2000f8e00ff */
[----:B------:R-:W-:Y:S01]  /*10270*/  UIMAD.WIDE.U32 UR8, UR7, UR10, URZ ;  /* 0x0000000a070872a5 */ /* 0x000fe2000f8e00ff */
[----:B------:R-:W-:-:S03]  /*10280*/  IMAD.U32 R5, RZ, RZ, UR11 ;  /* 0x0000000bff057e24 */ /* 0x000fc6000f8e00ff */
[----:B------:R-:W-:Y:S02]  /*10290*/  UIMAD UR7, UR7, UR11, UR9 ;  /* 0x0000000b070772a4 */ /* 0x000fe4000f8e0209 */
[----:B------:R-:W-:Y:S02]  /*102a0*/  USHF.L.U32 UR4, UR8, 0x6, URZ ;  /* 0x0000000608047899 */ /* 0x000fe400080006ff */
[----:B------:R-:W-:-:S04]  /*102b0*/  USHF.L.U64.HI UR7, UR8, 0x6, UR7 ;  /* 0x0000000608077899 */ /* 0x000fc80008010207 */
[----:B------:R-:W-:-:S04]  /*102c0*/  @!P3 LEA R10, P1, R7, UR4, 0x4 ;  /* 0x00000004070abc11 */ /* 0x000fc8000f8220ff */
[----:B------:R-:W-:Y:S02]  /*102d0*/  @!P3 LEA.HI.X R8, R6, UR7, R5, 0x4, P1 ;  /* 0x000000070608bc11 */ /* 0x000fe400088f2405 */
[----:B------:R-:W-:-:S04]  /*102e0*/  @!P2 LEA R11, P1, R7, UR4, 0x4 ;  /* 0x00000004070bac11 */ /* 0x000fc8000f8220ff */
[----:B------:R-:W-:Y:S02]  /*102f0*/  @!P2 LEA.HI.X R9, R6, UR7, R5, 0x4, P1 ;  /* 0x000000070609ac11 */ /* 0x000fe400088f2405 */
[----:B------:R-:W-:-:S04]  /*10300*/  @!P3 LEA R7, P1, R7, R10, 0x5 ;  /* 0x0000000a0707b211 */ /* 0x000fc800078228ff */
[----:B------:R-:W-:Y:S01]  /*10310*/  @!P3 LEA.HI.X R15, R6, R8, R5, 0x5, P1 ;  /* 0x00000008060fb211 */ /* 0x000fe200008f2c05 */
[----:B------:R-:W-:Y:S02]  /*10320*/  IMAD.U32 R5, RZ, RZ, UR10 ;  /* 0x0000000aff057e24 */ /* 0x000fe4000f8e00ff */
[----:B------:R-:W-:Y:S02]  /*10330*/  IMAD.U32 R6, RZ, RZ, UR11 ;  /* 0x0000000bff067e24 */ /* 0x000fe4000f8e00ff */
[----:B------:R-:W-:Y:S01]  /*10340*/  IMAD.U32 R8, RZ, RZ, UR10 ;  /* 0x0000000aff087e24 */ /* 0x000fe2000f8e00ff */
[----:B------:R-:W-:Y:S01]  /*10350*/  @!P2 LEA R22, P1, R5, R11, 0x5 ;  /* 0x0000000b0516a211 */ /* 0x000fe200078228ff */
[----:B------:R-:W-:-:S03]  /*10360*/  IMAD.U32 R5, RZ, RZ, UR4 ;  /* 0x00000004ff057e24 */ /* 0x000fc6000f8e00ff */
[----:B------:R-:W-:Y:S01]  /*10370*/  @!P2 LEA.HI.X R23, R8, R9, R6, 0x5, P1 ;  /* 0x000000090817a211 */ /* 0x000fe200008f2c06 */
[----:B------:R-:W-:Y:S01]  /*10380*/  IMAD.U32 R8, RZ, RZ, UR4 ;  /* 0x00000004ff087e24 */ /* 0x000fe2000f8e00ff */
[----:B------:R-:W-:Y:S01]  /*10390*/  @!P3 LEA R20, P1, R5, R240, 0x1 ;  /* 0x000000f00514b211 */ /* 0x000fe200078208ff */
[----:B------:R-:W-:Y:S01]  /*103a0*/  IMAD.U32 R6, RZ, RZ, UR7 ;  /* 0x00000007ff067e24 */ /* 0x000fe2000f8e00ff */
[----:B------:R-:W-:Y:S01]  /*103b0*/  ULEA UR4, UP0, UR10, UR4, 0x4 ;  /* 0x000000040a047291 */ /* 0x000fe2000f8020ff */
[----:B------:R-:W-:-:S03]  /*103c0*/  IMAD.U32 R9, RZ, RZ, UR10 ;  /* 0x0000000aff097e24 */ /* 0x000fc6000f8e00ff */
[CCC-:B------:R-:W-:Y:S01]  /*103d0*/  @!P3 LEA.HI.X R21, R8.reuse, R239.reuse, R6.reuse, 0x1, P1 ;  /* 0x000000ef0815b211 */ /* 0x1c0fe200008f0c06 */
[----:B------:R-:W-:Y:S01]  /*103e0*/  ULEA.HI.X UR7, UR10, UR7, UR11, 0x4, UP0 ;  /* 0x000000070a077291 */ /* 0x000fe200080f240b */
[----:B------:R-:W-:Y:S01]  /*103f0*/  @!P2 LEA R12, P1, R5, R240, 0x1 ;  /* 0x000000f0050ca211 */ /* 0x000fe200078208ff */
[----:B------:R-:W-:Y:S02]  /*10400*/  IMAD.U32 R5, RZ, RZ, UR10 ;  /* 0x0000000aff057e24 */ /* 0x000fe4000f8e00ff */
[----:B------:R-:W-:Y:S01]  /*10410*/  IMAD.U32 R10, RZ, RZ, UR4 ;  /* 0x00000004ff0a7e24 */ /* 0x000fe2000f8e00ff */
[----:B------:R-:W-:Y:S01]  /*10420*/  @!P2 LEA.HI.X R13, R8, R239, R6, 0x1, P1 ;  /* 0x000000ef080da211 */ /* 0x000fe200008f0c06 */
[----:B------:R-:W-:Y:S01]  /*10430*/  IMAD.U32 R8, RZ, RZ, UR10 ;  /* 0x0000000aff087e24 */ /* 0x000fe2000f8e00ff */
[----:B------:R-:W-:Y:S01]  /*10440*/  @!P3 LEA R5, P1, R5, UR4, 0x4 ;  /* 0x000000040505bc11 */ /* 0x000fe2000f8220ff */
[----:B------:R-:W-:Y:S01]  /*10450*/  IMAD.U32 R6, RZ, RZ, UR11 ;  /* 0x0000000bff067e24 */ /* 0x000fe2000f8e00ff */
[----:B------:R-:W-:Y:S01]  /*10460*/  @!PT LDS RZ, [RZ] ;  /* 0x00000000fffff984 */ /* 0x000fe20000000800 */
[----:B------:R-:W-:Y:S01]  /*10470*/  @!PT LDS RZ, [RZ] ;  /* 0x00000000fffff984 */ /* 0x000fe20000000800 */
[----:B------:R-:W-:Y:S01]  /*10480*/  @!PT LDS RZ, [RZ] ;  /* 0x00000000fffff984 */ /* 0x000fe20000000800 */
[----:B------:R1:W-:Y:S01]  /*10490*/  @!P3 LDGSTS.E.BYPASS.LTC128B.128 [R238+0x8000], desc[UR22][R20.64] ;  /* 0x0800000014eebfae */ /* 0x0003e2000b981a16 */
[----:B------:R-:W-:-:S03]  /*104a0*/  IMAD.U32 R11, RZ, RZ, UR4 ;  /* 0x00000004ff0b7e24 */ /* 0x000fc6000f8e00ff */
[----:B------:R-:W-:Y:S01]  /*104b0*/  @!P3 LEA.HI.X R14, R8, UR7, R6, 0x4, P1 ;  /* 0x00000007080ebc11 */ /* 0x000fe200088f2406 */
[----:B------:R-:W-:Y:S01]  /*104c0*/  IMAD.U32 R6, RZ, RZ, UR10 ;  /* 0x0000000aff067e24 */ /* 0x000fe2000f8e00ff */
[----:B------:R1:W-:Y:S01]  /*104d0*/  @P3 STS.128 [R238+0x8000], RZ ;  /* 0x008000ffee003388 */ /* 0x0003e20000000c00 */
[----:B------:R-:W-:-:S03]  /*104e0*/  IMAD.U32 R8, RZ, RZ, UR11 ;  /* 0x0000000bff087e24 */ /* 0x000fc6000f8e00ff */
[----:B------:R-:W-:Y:S01]  /*104f0*/  @!P2 LEA R6, P1, R6, UR4, 0x4 ;  /* 0x000000040606ac11 */ /* 0x000fe2000f8220ff */
[----:B------:R-:W-:Y:S01]  /*10500*/  @!PT LDS RZ, [RZ] ;  /* 0x00000000fffff984 */ /* 0x000fe20000000800 */
[----:B------:R-:W-:Y:S01]  /*10510*/  @!PT LDS RZ, [RZ] ;  /* 0x00000000fffff984 */ /* 0x000fe20000000800 */
[----:B------:R-:W-:Y:S01]  /*10520*/  @!PT LDS RZ, [RZ] ;  /* 0x00000000fffff984 */ /* 0x000fe20000000800 */
[----:B------:R1:W-:Y:S03]  /*10530*/  @!P2 LDGSTS.E.BYPASS.LTC128B.128 [R238+0xa000], desc[UR22][R12.64+0x80] ;  /* 0x0a0000800ceeafae */ /* 0x0003e6000b981a16 */
[----:B------:R-:W-:Y:S01]  /*10540*/  @!P2 LEA.HI.X R9, R9, UR7, R8, 0x4, P1 ;  /* 0x000000070909ac11 */ /* 0x000fe200088f2408 */
[----:B------:R-:W-:Y:S01]  /*10550*/  IMAD.U32 R8, RZ, RZ, UR7 ;  /* 0x00000007ff087e24 */ /* 0x000fe2000f8e00ff */
[----:B------:R-:W-:Y:S01]  /*10560*/  @!P3 LEA R18, P1, R10, R240, 0x1 ;  /* 0x000000f00a12b211 */ /* 0x000fe200078208ff */
[----:B------:R1:W-:Y:S03]  /*10570*/  @P2 STS.128 [R238+0xa000], RZ ;  /* 0x00a000ffee002388 */ /* 0x0003e60000000c00 */
[----:B------:R-:W-:-:S02]  /*10580*/  @!P3 LEA.HI.X R19, R11, R239, R8, 0x1, P1 ;  /* 0x000000ef0b13b211 */ /* 0x000fc400008f0c08 */
[----:B------:R-:W-:-:S03]  /*10590*/  @!P2 LEA R10, P1, R10, R240, 0x1 ;  /* 0x000000f00a0aa211 */ /* 0x000fc600078208ff */
[----:B------:R-:W-:Y:S01]  /*105a0*/  @!PT LDS RZ, [RZ] ;  /* 0x00000000fffff984 */ /* 0x000fe20000000800 */
[----:B------:R-:W-:Y:S01]  /*105b0*/  @!PT LDS RZ, [RZ] ;  /* 0x00000000fffff984 */ /* 0x000fe20000000800 */
[----:B------:R-:W-:Y:S01]  /*105c0*/  @!PT LDS RZ, [RZ] ;  /* 0x00000000fffff984 */ /* 0x000fe20000000800 */
[----:B------:R1:W-:Y:S01]  /*105d0*/  @!P3 LDGSTS.E.BYPASS.LTC128B.128 [R238+0x8800], desc[UR22][R18.64] ;  /* 0x0880000012eebfae */ /* 0x0003e2000b981a16 */
[-C--:B------:R-:W-:Y:S02]  /*105e0*/  @!P2 LEA.HI.X R11, R11, R239.reuse, R8, 0x1, P1 ;  /* 0x000000ef0b0ba211 */ /* 0x080fe400008f0c08 */
[CC--:B------:R-:W-:Y:S01]  /*105f0*/  @!P3 LEA R16, P1, R5.reuse, R240.reuse, 0x1 ;  /* 0x000000f00510b211 */ /* 0x0c0fe200078208ff */
[----:B------:R1:W-:Y:S03]  /*10600*/  @P3 STS.128 [R238+0x8800], RZ ;  /* 0x008800ffee003388 */ /* 0x0003e60000000c00 */
[----:B------:R-:W-:Y:S01]  /*10610*/  @!P3 LEA.HI.X R17, R5, R239, R14, 0x1, P1 ;  /* 0x000000ef0511b211 */ /* 0x000fe200008f0c0e */
[----:B------:R-:W-:Y:S01]  /*10620*/  @!PT LDS RZ, [RZ] ;  /* 0x00000000fffff984 */ /* 0x000fe20000000800 */
[----:B------:R-:W-:Y:S01]  /*10630*/  @!PT LDS RZ, [RZ] ;  /* 0x00000000fffff984 */ /* 0x000fe20000000800 */
[----:B------:R-:W-:Y:S01]  /*10640*/  @!PT LDS RZ, [RZ] ;  /* 0x00000000fffff984 */ /* 0x000fe20000000800 */
[----:B------:R1:W-:Y:S01]  /*10650*/  @!P2 LDGSTS.E.BYPASS.LTC128B.128 [R238+0xa800], desc[UR22][R10.64+0x80] ;  /* 0x0a8000800aeeafae */ /* 0x0003e2000b981a16 */
[----:B------:R-:W-:-:S03]  /*10660*/  @!P2 LEA R8, P1, R6, R240, 0x1 ;  /* 0x000000f00608a211 */ /* 0x000fc600078208ff */
[----:B------:R1:W-:Y:S01]  /*10670*/  @P2 STS.128 [R238+0xa800], RZ ;  /* 0x00a800ffee002388 */ /* 0x0003e20000000c00 */
[-C--:B------:R-:W-:Y:S02]  /*10680*/  @!P2 LEA.HI.X R9, R6, R239.reuse, R9, 0x1, P1 ;  /* 0x000000ef0609a211 */ /* 0x080fe400008f0c09 */
[CC--:B------:R-:W-:Y:S01]  /*10690*/  @!P3 LEA R14, P1, R7.reuse, R240.reuse, 0x1 ;  /* 0x000000f0070eb211 */ /* 0x0c0fe200078208ff */
[----:B------:R-:W-:Y:S01]  /*106a0*/  @!PT LDS RZ, [RZ] ;  /* 0x00000000fffff984 */ /* 0x000fe20000000800 */
[----:B------:R-:W-:Y:S01]  /*106b0*/  @!PT LDS RZ, [RZ] ;  /* 0x00000000fffff984 */ /* 0x000fe20000000800 */
[----:B------:R-:W-:Y:S01]  /*106c0*/  @!PT LDS RZ, [RZ] ;  /* 0x00000000fffff984 */ /* 0x000fe20000000800 */
[----:B------:R1:W-:Y:S03]  /*106d0*/  @!P3 LDGSTS.E.BYPASS.LTC128B.128 [R238+0x9000], desc[UR22][R16.64] ;  /* 0x0900000010eebfae */ /* 0x0003e6000b981a16 */
[----:B------:R-:W-:Y:S01]  /*106e0*/  @!P3 LEA.HI.X R15, R7, R239, R15, 0x1, P1 ;  /* 0x000000ef070fb211 */ /* 0x000fe200008f0c0f */
[----:B------:R1:W-:Y:S01]  /*106f0*/  @P3 STS.128 [R238+0x9000], RZ ;  /* 0x009000ffee003388 */ /* 0x0003e20000000c00 */
[----:B------:R-:W-:-:S03]  /*10700*/  @!P2 LEA R6, P1, R22, R240, 0x1 ;  /* 0x000000f01606a211 */ /* 0x000fc600078208ff */
[----:B------:R-:W-:Y:S01]  /*10710*/  @!PT LDS RZ, [RZ] ;  /* 0x00000000fffff984 */ /* 0x000fe20000000800 */
[----:B------:R-:W-:Y:S01]  /*10720*/  @!PT LDS RZ, [RZ] ;  /* 0x00000000fffff984 */ /* 0x000fe20000000800 */
[----:B------:R-:W-:Y:S01]  /*10730*/  @!PT LDS RZ, [RZ] ;  /* 0x00000000fffff984 */ /* 0x000fe20000000800 */
[----:B------:R1:W-:Y:S01]  /*10740*/  @!P2 LDGSTS.E.BYPASS.LTC128B.128 [R238+0xb000], desc[UR22][R8.64+0x80] ;  /* 0x0b00008008eeafae */ /* 0x0003e2000b981a16 */
[----:B------:R-:W-:-:S03]  /*10750*/  @!P2 LEA.HI.X R7, R22, R239, R23, 0x1, P1 ;  /* 0x000000ef1607a211 */ /* 0x000fc600008f0c17 */
        /* <DEDUP_REMOVED lines=12> */
.L_x_445:
[----:B------:R-:W2:Y:S01]  /*10820*/  LDL.LU R206, [R1+0x2c] ;  /* 0x00002c0001ce7983 */ /* 0x000ea20000300800 */
[C---:B------:R-:W-:Y:S01]  /*10830*/  FFMA.FTZ R5, R4.reuse, UR5, R60 ;  /* 0x0000000504057c23 */ /* 0x040fe2000801003c */
[----:B------:R-:W-:Y:S01]  /*10840*/  ISETP.GE.AND P1, PT, R3, R32, PT ;  /* 0x000000200300720c */ /* 0x000fe20003f26270 */
[----:B-1----:R-:W-:Y:S01]  /*10850*/  FFMA.FTZ R6, R4, UR5, R46 ;  /* 0x0000000504067c23 */ /* 0x002fe2000801002e */
[----:B------:R-:W3:Y:S01]  /*10860*/  LDL.LU R205, [R1+0xc] ;  /* 0x00000c0001cd7983 */ /* 0x000ee20000300800 */
[----:B------:R-:W-:Y:S01]  /*10870*/  ISETP.GE.AND P2, PT, R2, R29, PT ;  /* 0x0000001d0200720c */ /* 0x000fe20003f46270 */
[----:B------:R-:W1:Y:S02]  /*10880*/  LDCU UR4, c[0x0][0x45c] ;  /* 0x00008b80ff0477ac */ /* 0x000e640008000800 */
[----:B------:R-:W4:Y:S01]  /*10890*/  LDL.LU R39, [R1+0x8] ;  /* 0x0000080001277983 */ /* 0x000f220000300800 */
[----:B------:R-:W-:Y:S02]  /*108a0*/  I2FP.F32.U32 R3, R2 ;  /* 0x0000000200037245 */ /* 0x000fe40000201000 */
[----:B------:R-:W-:Y:S01]  /*108b0*/  FSEL R18, R5, -INF , !P4 ;  /* 0xff80000005127808 */ /* 0x000fe20006000000 */
[----:B------:R-:W-:Y:S01]  /*108c0*/  FFMA.FTZ R5, R4, UR5, R62 ;  /* 0x0000000504057c23 */ /* 0x000fe2000801003e */
[----:B------:R-:W-:Y:S01]  /*108d0*/  IADD3 R4, PT, PT, R0, -0xb8, RZ ;  /* 0xffffff4800047810 */ /* 0x000fe20007ffe0ff */
[C---:B------:R-:W-:Y:S01]  /*108e0*/  FFMA.FTZ R9, R3.reuse, UR5, R47 ;  /* 0x0000000503097c23 */ /* 0x040fe2000801002f */
[----:B------:R-:W-:Y:S01]  /*108f0*/  FSEL R17, R6, -INF , !P5 ;  /* 0xff80000006117808 */ /* 0x000fe20006800000 */
[C---:B------:R-:W-:Y:S01]  /*10900*/  FFMA.FTZ R6, R3.reuse, UR5, R45 ;  /* 0x0000000503067c23 */ /* 0x040fe2000801002d */
[C---:B------:R-:W-:Y:S01]  /*10910*/  FFMA.FTZ R8, R3.reuse, UR5, R61 ;  /* 0x0000000503087c23 */ /* 0x040fe2000801003d */
[C---:B------:R-:W-:Y:S01]  /*10920*/  ISETP.GE.AND P3, PT, R2.reuse, R30, PT ;  /* 0x0000001e0200720c */ /* 0x040fe20003f66270 */
[----:B------:R-:W-:Y:S01]  /*10930*/  FFMA.FTZ R7, R3, UR5, R63 ;  /* 0x0000000503077c23 */ /* 0x000fe2000801003f */
[----:B------:R-:W-:Y:S01]  /*10940*/  ISETP.GE.AND P5, PT, R2, R31, PT ;  /* 0x0000001f0200720c */ /* 0x000fe20003fa6270 */
[----:B------:R-:W-:Y:S01]  /*10950*/  STL [R1+0x50], R240 ;  /* 0x000050f001007387 */ /* 0x000fe20000100800 */
[----:B------:R-:W-:-:S02]  /*10960*/  I2FP.F32.U32 R3, R4 ;  /* 0x0000000400037245 */ /* 0x000fc40000201000 */
[----:B------:R-:W-:Y:S01]  /*10970*/  FSEL R38, R5, -INF , !P1 ;  /* 0xff80000005267808 */ /* 0x000fe20004800000 */
[----:B------:R-:W-:Y:S01]  /*10980*/  STL [R1+0x4c], R239 ;  /* 0x00004cef01007387 */ /* 0x000fe20000100800 */
[----:B------:R-:W-:Y:S01]  /*10990*/  FSEL R27, R6, -INF , !P2 ;  /* 0xff800000061b7808 */ /* 0x000fe20005000000 */
[----:B------:R-:W-:Y:S01]  /*109a0*/  FFMA.FTZ R6, R3, UR5, R170 ;  /* 0x0000000503067c23 */ /* 0x000fe200080100aa */
[----:B------:R-:W-:Y:S01]  /*109b0*/  FSEL R28, R9, -INF , !P3 ;  /* 0xff800000091c7808 */ /* 0x000fe20005800000 */
[----:B------:R-:W-:Y:S01]  /*109c0*/  FFMA.FTZ R5, R3, UR5, R212 ;  /* 0x0000000503057c23 */ /* 0x000fe200080100d4 */
[----:B------:R-:W-:Y:S01]  /*109d0*/  FSEL R36, R8, -INF , !P5 ;  /* 0xff80000008247808 */ /* 0x000fe20006800000 */
[----:B------:R-:W-:Y:S01]  /*109e0*/  STL [R1+0x48], R238 ;  /* 0x000048ee01007387 */ /* 0x000fe20000100800 */
[C---:B------:R-:W-:Y:S02]  /*109f0*/  ISETP.GE.AND P1, PT, R4.reuse, R29, PT ;  /* 0x0000001d0400720c */ /* 0x040fe40003f26270 */
[C---:B------:R-:W-:Y:S01]  /*10a00*/  ISETP.GE.AND P2, PT, R4.reuse, R30, PT ;  /* 0x0000001e0400720c */ /* 0x040fe20003f46270 */
[----:B------:R-:W-:Y:S01]  /*10a10*/  STL [R1+0x44], R233 ;  /* 0x000044e901007387 */ /* 0x000fe20000100800 */
[----:B------:R-:W-:-:S02]  /*10a20*/  ISETP.GE.AND P3, PT, R4, R31, PT ;  /* 0x0000001f0400720c */ /* 0x000fc40003f66270 */
[-C--:B------:R-:W-:Y:S01]  /*10a30*/  ISETP.GE.AND P5, PT, R4, R32.reuse, PT ;  /* 0x000000200400720c */ /* 0x080fe20003fa6270 */
[----:B------:R-:W-:Y:S01]  /*10a40*/  FFMA.FTZ R4, R3, UR5, R168 ;  /* 0x0000000503047c23 */ /* 0x000fe200080100a8 */
[----:B------:R-:W-:Y:S01]  /*10a50*/  ISETP.GE.AND P4, PT, R2, R32, PT ;  /* 0x000000200200720c */ /* 0x000fe20003f86270 */
[----:B------:R-:W-:Y:S01]  /*10a60*/  STL [R1+0x40], R232 ;  /* 0x000040e801007387 */ /* 0x000fe20000100800 */
[----:B------:R-:W-:Y:S02]  /*10a70*/  IADD3 R2, PT, PT, R0, -0xb7, RZ ;  /* 0xffffff4900027810 */ /* 0x000fe40007ffe0ff */
[----:B------:R-:W-:Y:S01]  /*10a80*/  FSEL R16, R24, -INF , !P6 ;  /* 0xff80000018107808 */ /* 0x000fe20007000000 */
[----:B------:R-:W-:Y:S01]  /*10a90*/  STL [R1+0x38], R230 ;  /* 0x000038e601007387 */ /* 0x000fe20000100800 */
[----:B------:R-:W-:Y:S02]  /*10aa0*/  FSEL R20, R4, -INF , !P1 ;  /* 0xff80000004147808 */ /* 0x000fe40004800000 */
[----:B------:R-:W-:-:S02]  /*10ab0*/  FSEL R37, R7, -INF , !P4 ;  /* 0xff80000007257808 */ /* 0x000fc40006000000 */
[----:B------:R-:W-:Y:S02]  /*10ac0*/  I2FP.F32.U32 R4, R2 ;  /* 0x0000000200047245 */ /* 0x000fe40000201000 */
[----:B------:R-:W-:Y:S02]  /*10ad0*/  FSEL R22, R6, -INF , !P2 ;  /* 0xff80000006167808 */ /* 0x000fe40005000000 */
[----:B------:R-:W-:Y:S01]  /*10ae0*/  FSEL R24, R5, -INF , !P3 ;  /* 0xff80000005187808 */ /* 0x000fe20005800000 */
[----:B------:R-:W-:Y:S01]  /*10af0*/  FFMA.FTZ R5, R3, UR5, R214 ;  /* 0x0000000503057c23 */ /* 0x000fe200080100d6 */
[----:B------:R-:W-:Y:S01]  /*10b00*/  ISETP.GE.AND P4, PT, R2, R29, PT ;  /* 0x0000001d0200720c */ /* 0x000fe20003f86270 */
[----:B------:R-:W-:Y:S01]  /*10b10*/  FFMA.FTZ R6, R4, UR5, R169 ;  /* 0x0000000504067c23 */ /* 0x000fe200080100a9 */
[----:B------:R-:W-:Y:S01]  /*10b20*/  ISETP.GE.AND P1, PT, R2, R30, PT ;  /* 0x0000001e0200720c */ /* 0x000fe20003f26270 */
[----:B------:R-:W-:Y:S01]  /*10b30*/  FFMA.FTZ R9, R4, UR5, R171 ;  /* 0x0000000504097c23 */ /* 0x000fe200080100ab */
[----:B------:R-:W-:Y:S01]  /*10b40*/  ISETP.GE.AND P2, PT, R2, R31, PT ;  /* 0x0000001f0200720c */ /* 0x000fe20003f46270 */
[----:B------:R-:W-:Y:S01]  /*10b50*/  FFMA.FTZ R8, R4, UR5, R213 ;  /* 0x0000000504087c23 */ /* 0x000fe200080100d5 */
[----:B------:R-:W-:Y:S01]  /*10b60*/  ISETP.GE.AND P3, PT, R2, R32, PT ;  /* 0x000000200200720c */ /* 0x000fe20003f66270 */
[----:B------:R-:W-:-:S02]  /*10b70*/  VIADD R2, R0, 0xffffff50 ;  /* 0xffffff5000027836 */ /* 0x000fc40000000000 */
[----:B------:R-:W-:Y:S01]  /*10b80*/  FFMA.FTZ R7, R4, UR5, R215 ;  /* 0x0000000504077c23 */ /* 0x000fe200080100d7 */
[----:B------:R-:W-:Y:S02]  /*10b90*/  FSEL R25, R5, -INF , !P5 ;  /* 0xff80000005197808 */ /* 0x000fe40006800000 */
[----:B------:R-:W-:Y:S02]  /*10ba0*/  FSEL R19, R6, -INF , !P4 ;  /* 0xff80000006137808 */ /* 0x000fe40006000000 */
[----:B------:R-:W-:Y:S02]  /*10bb0*/  I2FP.F32.U32 R4, R2 ;  /* 0x0000000200047245 */ /* 0x000fe40000201000 */
[----:B------:R-:W-:Y:S02]  /*10bc0*/  FSEL R21, R9, -INF , !P1 ;  /* 0xff80000009157808 */ /* 0x000fe40004800000 */
[----:B------:R-:W-:Y:S01]  /*10bd0*/  FSEL R23, R8, -INF , !P2 ;  /* 0xff80000008177808 */ /* 0x000fe20005000000 */
[----:B------:R-:W-:Y:S01]  /*10be0*/  FFMA.FTZ R6, R4, UR5, R166 ;  /* 0x0000000504067c23 */ /* 0x000fe200080100a6 */
[----:B------:R-:W-:Y:S01]  /*10bf0*/  ISETP.GE.AND P5, PT, R2, R29, PT ;  /* 0x0000001d0200720c */ /* 0x000fe20003fa6270 */
[----:B------:R-:W-:Y:S01]  /*10c00*/  FFMA.FTZ R5, R4, UR5, R248 ;  /* 0x0000000504057c23 */ /* 0x000fe200080100f8 */
[----:B------:R-:W-:-:S02]  /*10c10*/  ISETP.GE.AND P4, PT, R2, R30, PT ;  /* 0x0000001e0200720c */ /* 0x000fc40003f86270 */
[C---:B------:R-:W-:Y:S02]  /*10c20*/  ISETP.GE.AND P1, PT, R2.reuse, R31, PT ;  /* 0x0000001f0200720c */ /* 0x040fe40003f26270 */
[----:B------:R-:W-:Y:S01]  /*10c30*/  ISETP.GE.AND P2, PT, R2, R32, PT ;  /* 0x000000200200720c */ /* 0x000fe20003f46270 */
[----:B------:R-:W-:Y:S01]  /*10c40*/  FFMA.FTZ R2, R4, UR5, R164 ;  /* 0x0000000504027c23 */ /* 0x000fe200080100a4 */
[----:B------:R-:W-:Y:S02]  /*10c50*/  IADD3 R3, PT, PT, R0, -0xaf, RZ ;  /* 0xffffff5100037810 */ /* 0x000fe40007ffe0ff */
[----:B------:R-:W-:Y:S02]  /*10c60*/  FSEL R26, R7, -INF , !P3 ;  /* 0xff800000071a7808 */ /* 0x000fe40005800000 */
[----:B------:R-:W-:Y:S02]  /*10c70*/  FSEL R229, R2, -INF , !P5 ;  /* 0xff80000002e57808 */ /* 0x000fe40006800000 */
[----:B------:R-:W-:-:S02]  /*10c80*/  FSEL R231, R6, -INF , !P4 ;  /* 0xff80000006e77808 */ /* 0x000fc40006000000 */
[----:B------:R-:W-:Y:S02]  /*10c90*/  FSEL R235, R5, -INF , !P1 ;  /* 0xff80000005eb7808 */ /* 0x000fe40004800000 */
[C---:B------:R-:W-:Y:S02]  /*10ca0*/  ISETP.GE.AND P3, PT, R3.reuse, R29, PT ;  /* 0x0000001d0300720c */ /* 0x040fe40003f66270 */
[C---:B------:R-:W-:Y:S02]  /*10cb0*/  ISETP.GE.AND P5, PT, R3.reuse, R30, PT ;  /* 0x0000001e0300720c */ /* 0x040fe40003fa6270 */
[----:B------:R-:W-:Y:S02]  /*10cc0*/  I2FP.F32.U32 R2, R3 ;  /* 0x0000000300027245 */ /* 0x000fe40000201000 */
[C---:B------:R-:W-:Y:S02]  /*10cd0*/  ISETP.GE.AND P4, PT, R3.reuse, R31, PT ;  /* 0x0000001f0300720c */ /* 0x040fe40003f86270 */
[----:B------:R-:W-:Y:S01]  /*10ce0*/  ISETP.GE.AND P1, PT, R3, R32, PT ;  /* 0x000000200300720c */ /* 0x000fe20003f26270 */
[----:B------:R-:W-:Y:S01]  /*10cf0*/  FFMA.FTZ R3, R4, UR5, R250 ;  /* 0x0000000504037c23 */ /* 0x000fe200080100fa */
[----:B------:R-:W-:Y:S01]  /*10d00*/  IADD3 R4, PT, PT, R0, -0xa8, RZ ;  /* 0xffffff5800047810 */ /* 0x000fe20007ffe0ff */
[C---:B------:R-:W-:Y:S01]  /*10d10*/  FFMA.FTZ R5, R2.reuse, UR5, R165 ;  /* 0x0000000502057c23 */ /* 0x040fe200080100a5 */
[C---:B------:R-:W-:Y:S01]  /*10d20*/  FFMA.FTZ R8, R2.reuse, UR5, R167 ;  /* 0x0000000502087c23 */ /* 0x040fe200080100a7 */
[C---:B------:R-:W-:Y:S01]  /*10d30*/  FFMA.FTZ R7, R2.reuse, UR5, R249 ;  /* 0x0000000502077c23 */ /* 0x040fe200080100f9 */
[----:B------:R-:W-:Y:S01]  /*10d40*/  FSEL R249, R3, -INF , !P2 ;  /* 0xff80000003f97808 */ /* 0x000fe20005000000 */
[----:B------:R-:W-:Y:S01]  /*10d50*/  FFMA.FTZ R6, R2, UR5, R251 ;  /* 0x0000000502067c23 */ /* 0x000fe200080100fb */
[----:B------:R-:W-:Y:S01]  /*10d60*/  I2FP.F32.U32 R3, R4 ;  /* 0x0000000400037245 */ /* 0x000fe20000201000 */
[----:B------:R-:W-:Y:S01]  /*10d70*/  VIADD R2, R0, 0xffffff59 ;  /* 0xffffff5900027836 */ /* 0x000fe20000000000 */
[----:B------:R-:W-:-:S02]  /*10d80*/  FSEL R213, R5, -INF , !P3 ;  /* 0xff80000005d57808 */ /* 0x000fc40005800000 */
[----:B------:R-:W-:Y:S01]  /*10d90*/  FSEL R215, R8, -INF , !P5 ;  /* 0xff80000008d77808 */ /* 0x000fe20006800000 */
[----:B------:R-:W-:Y:S01]  /*10da0*/  FFMA.FTZ R5, R3, UR5, R244 ;  /* 0x0000000503057c23 */ /* 0x000fe200080100f4 */
[----:B------:R-:W-:Y:S02]  /*10db0*/  FSEL R228, R7, -INF , !P4 ;  /* 0xff80000007e47808 */ /* 0x000fe40006000000 */
[C---:B------:R-:W-:Y:S02]  /*10dc0*/  ISETP.GE.AND P2, PT, R4.reuse, R29, PT ;  /* 0x0000001d0400720c */ /* 0x040fe40003f46270 */
[C---:B------:R-:W-:Y:S02]  /*10dd0*/  ISETP.GE.AND P3, PT, R4.reuse, R30, PT ;  /* 0x0000001e0400720c */ /* 0x040fe40003f66270 */
[C---:B------:R-:W-:Y:S02]  /*10de0*/  ISETP.GE.AND P5, PT, R4.reuse, R31, PT ;  /* 0x0000001f0400720c */ /* 0x040fe40003fa6270 */
[----:B------:R-:W-:Y:S01]  /*10df0*/  ISETP.GE.AND P4, PT, R4, R32, PT ;  /* 0x000000200400720c */ /* 0x000fe20003f86270 */
[C---:B------:R-:W-:Y:S01]  /*10e00*/  FFMA.FTZ R4, R3.reuse, UR5, R64 ;  /* 0x0000000503047c23 */ /* 0x040fe20008010040 */
[----:B------:R-:W-:Y:S01]  /*10e10*/  FSEL R248, R6, -INF , !P1 ;  /* 0xff80000006f87808 */ /* 0x000fe20004800000 */
[----:B------:R-:W-:Y:S01]  /*10e20*/  FFMA.FTZ R6, R3, UR5, R66 ;  /* 0x0000000503067c23 */ /* 0x000fe20008010042 */
[----:B------:R-:W-:Y:S01]  /*10e30*/  FSEL R214, R5, -INF , !P5 ;  /* 0xff80000005d67808 */ /* 0x000fe20006800000 */
[----:B------:R-:W-:Y:S01]  /*10e40*/  FFMA.FTZ R3, R3, UR5, R246 ;  /* 0x0000000503037c23 */ /* 0x000fe200080100f6 */
[----:B------:R-:W-:-:S02]  /*10e50*/  FSEL R170, R4, -INF , !P2 ;  /* 0xff80000004aa7808 */ /* 0x000fc40005000000 */
[----:B------:R-:W-:Y:S02]  /*10e60*/  I2FP.F32.U32 R4, R2 ;  /* 0x0000000200047245 */ /* 0x000fe40000201000 */
[----:B------:R-:W-:Y:S02]  /*10e70*/  FSEL R171, R6, -INF , !P3 ;  /* 0xff80000006ab7808 */ /* 0x000fe40005800000 */
[----:B------:R-:W-:Y:S01]  /*10e80*/  ISETP.GE.AND P1, PT, R2, R29, PT ;  /* 0x0000001d0200720c */ /* 0x000fe20003f26270 */
[----:B------:R-:W-:Y:S01]  /*10e90*/  FFMA.FTZ R5, R4, UR5, R65 ;  /* 0x0000000504057c23 */ /* 0x000fe20008010041 */
[----:B------:R-:W-:Y:S01]  /*10ea0*/  ISETP.GE.AND P2, PT, R2, R30, PT ;  /* 0x0000001e0200720c */ /* 0x000fe20003f46270 */
[----:B------:R-:W-:Y:S01]  /*10eb0*/  FFMA.FTZ R8, R4, UR5, R67 ;  /* 0x0000000504087c23 */ /* 0x000fe20008010043 */
[----:B------:R-:W-:Y:S01]  /*10ec0*/  ISETP.GE.AND P3, PT, R2, R31, PT ;  /* 0x0000001f0200720c */ /* 0x000fe20003f66270 */
[----:B------:R-:W-:Y:S01]  /*10ed0*/  FFMA.FTZ R7, R4, UR5, R245 ;  /* 0x0000000504077c23 */ /* 0x000fe200080100f5 */
[----:B------:R-:W-:Y:S01]  /*10ee0*/  ISETP.GE.AND P5, PT, R2, R32, PT ;  /* 0x000000200200720c */ /* 0x000fe20003fa6270 */
[----:B------:R-:W-:Y:S01]  /*10ef0*/  FFMA.FTZ R6, R4, UR5, R247 ;  /* 0x0000000504067c23 */ /* 0x000fe200080100f7 */
[----:B------:R-:W-:-:S02]  /*10f00*/  IADD3 R2, PT, PT, R0, -0xa0, RZ ;  /* 0xffffff6000027810 */ /* 0x000fc40007ffe0ff */
[----:B------:R-:W-:Y:S02]  /*10f10*/  FSEL R165, R5, -INF , !P1 ;  /* 0xff80000005a57808 */ /* 0x000fe40004800000 */
[----:B------:R-:W-:Y:S02]  /*10f20*/  I2FP.F32.U32 R5, R2 ;  /* 0x0000000200057245 */ /* 0x000fe40000201000 */
[----:B------:R-:W-:Y:S02]  /*10f30*/  IADD3 R4, PT, PT, R0, -0x9f, RZ ;  /* 0xffffff6100047810 */ /* 0x000fe40007ffe0ff */
[----:B------:R-:W-:Y:S02]  /*10f40*/  FSEL R237, R3, -INF , !P4 ;  /* 0xff80000003ed7808 */ /* 0x000fe40006000000 */
[----:B------:R-:W-:Y:S02]  /*10f50*/  FSEL R169, R8, -INF , !P2 ;  /* 0xff80000008a97808 */ /* 0x000fe40005000000 */
[----:B------:R-:W-:Y:S01]  /*10f60*/  FSEL R212, R7, -INF , !P3 ;  /* 0xff80000007d47808 */ /* 0x000fe20005800000 */
[----:B------:R-:W-:Y:S01]  /*10f70*/  FFMA.FTZ R7, R5, UR5, R58 ;  /* 0x0000000505077c23 */ /* 0x000fe2000801003a */
[----:B------:R-:W-:-:S02]  /*10f80*/  ISETP.GE.AND P4, PT, R2, R29, PT ;  /* 0x0000001d0200720c */ /* 0x000fc40003f86270 */
[C---:B------:R-:W-:Y:S02]  /*10f90*/  ISETP.GE.AND P1, PT, R2.reuse, R30, PT ;  /* 0x0000001e0200720c */ /* 0x040fe40003f26270 */
[C---:B------:R-:W-:Y:S02]  /*10fa0*/  ISETP.GE.AND P2, PT, R2.reuse, R31, PT ;  /* 0x0000001f0200720c */ /* 0x040fe40003f46270 */
[----:B------:R-:W-:Y:S01]  /*10fb0*/  ISETP.GE.AND P3, PT, R2, R32, PT ;  /* 0x000000200200720c */ /* 0x000fe20003f66270 */
[C---:B------:R-:W-:Y:S01]  /*10fc0*/  FFMA.FTZ R2, R5.reuse, UR5, R56 ;  /* 0x0000000505027c23 */ /* 0x040fe20008010038 */
[----:B------:R-:W-:Y:S01]  /*10fd0*/  FSEL R236, R6, -INF , !P5 ;  /* 0xff80000006ec7808 */ /* 0x000fe20006800000 */
[----:B------:R-:W-:Y:S01]  /*10fe0*/  FFMA.FTZ R6, R5, UR5, R224 ;  /* 0x0000000505067c23 */ /* 0x000fe200080100e0 */
[----:B------:R-:W-:Y:S02]  /*10ff0*/  I2FP.F32.U32 R3, R4 ;  /* 0x0000000400037245 */ /* 0x000fe40000201000 */
[----:B------:R-:W-:Y:S01]  /*11000*/  FSEL R246, R2, -INF , !P4 ;  /* 0xff80000002f67808 */ /* 0x000fe20006000000 */
[----:B------:R-:W-:Y:S01]  /*11010*/  VIADD R2, R0, 0xffffff68 ;  /* 0xffffff6800027836 */ /* 0x000fe20000000000 */
[----:B------:R-:W-:Y:S01]  /*11020*/  FSEL R250, R7, -INF , !P1 ;  /* 0xff80000007fa7808 */ /* 0x000fe20004800000 */
[C---:B------:R-:W-:Y:S01]  /*11030*/  FFMA.FTZ R8, R3.reuse, UR5, R57 ;  /* 0x0000000503087c23 */ /* 0x040fe20008010039 */
[----:B------:R-:W-:Y:S01]  /*11040*/  FSEL R251, R6, -INF , !P2 ;  /* 0xff80000006fb7808 */ /* 0x000fe20005000000 */
[C---:B------:R-:W-:Y:S01]  /*11050*/  FFMA.FTZ R7, R3.reuse, UR5, R59 ;  /* 0x0000000503077c23 */ /* 0x040fe2000801003b */
[C---:B------:R-:W-:Y:S01]  /*11060*/  ISETP.GE.AND P5, PT, R4.reuse, R29, PT ;  /* 0x0000001d0400720c */ /* 0x040fe20003fa6270 */
[C---:B------:R-:W-:Y:S01]  /*11070*/  FFMA.FTZ R6, R3.reuse, UR5, R225 ;  /* 0x0000000503067c23 */ /* 0x040fe200080100e1 */
[C---:B------:R-:W-:Y:S01]  /*11080*/  ISETP.GE.AND P4, PT, R4.reuse, R30, PT ;  /* 0x0000001e0400720c */ /* 0x040fe20003f86270 */
[----:B------:R-:W-:Y:S01]  /*11090*/  FFMA.FTZ R9, R3, UR5, R227 ;  /* 0x0000000503097c23 */ /* 0x000fe200080100e3 */
[----:B------:R-:W-:Y:S01]  /*110a0*/  ISETP.GE.AND P1, PT, R4, R31, PT ;  /* 0x0000001f0400720c */ /* 0x000fe20003f26270 */
[----:B------:R-:W-:Y:S01]  /*110b0*/  VIADD R3, R0, 0xffffff71 ;  /* 0xffffff7100037836 */ /* 0x000fe20000000000 */
[----:B------:R-:W-:Y:S01]  /*110c0*/  ISETP.GE.AND P2, PT, R4, R32, PT ;  /* 0x000000200400720c */ /* 0x000fe20003f46270 */
[----:B------:R-:W-:Y:S01]  /*110d0*/  FFMA.FTZ R4, R5, UR5, R226 ;  /* 0x0000000505047c23 */ /* 0x000fe200080100e2 */
[----:B------:R-:W-:-:S02]  /*110e0*/  FSEL R226, R8, -INF , !P5 ;  /* 0xff80000008e27808 */ /* 0x000fc40006800000 */
[----:B------:R-:W-:Y:S02]  /*110f0*/  FSEL R244, R7, -INF , !P4 ;  /* 0xff80000007f47808 */ /* 0x000fe40006000000 */
[----:B------:R-:W-:Y:S02]  /*11100*/  FSEL R34, R4, -INF , !P3 ;  /* 0xff80000004227808 */ /* 0x000fe40005800000 */
[----:B------:R-:W-:Y:S02]  /*11110*/  FSEL R247, R6, -INF , !P1 ;  /* 0xff80000006f77808 */ /* 0x000fe40004800000 */
[C---:B------:R-:W-:Y:S02]  /*11120*/  ISETP.GE.AND P3, PT, R2.reuse, R29, PT ;  /* 0x0000001d0200720c */ /* 0x040fe40003f66270 */
[C---:B------:R-:W-:Y:S02]  /*11130*/  ISETP.GE.AND P5, PT, R2.reuse, R30, PT ;  /* 0x0000001e0200720c */ /* 0x040fe40003fa6270 */
[----:B------:R-:W-:-:S02]  /*11140*/  ISETP.GE.AND P4, PT, R2, R31, PT ;  /* 0x0000001f0200720c */ /* 0x000fc40003f86270 */
[----:B------:R-:W-:Y:S02]  /*11150*/  ISETP.GE.AND P1, PT, R2, R32, PT ;  /* 0x000000200200720c */ /* 0x000fe40003f26270 */
[----:B------:R-:W-:Y:S02]  /*11160*/  I2FP.F32.U32 R2, R2 ;  /* 0x0000000200027245 */ /* 0x000fe40000201000 */
[C---:B------:R-:W-:Y:S02]  /*11170*/  IADD3 R5, PT, PT, R0.reuse, -0x97, RZ ;  /* 0xffffff6900057810 */ /* 0x040fe40007ffe0ff */
[----:B------:R-:W-:Y:S01]  /*11180*/  IADD3 R4, PT, PT, R0, -0x90, RZ ;  /* 0xffffff7000047810 */ /* 0x000fe20007ffe0ff */
[----:B------:R-:W-:Y:S01]  /*11190*/  FFMA.FTZ R6, R2, UR5, R52 ;  /* 0x0000000502067c23 */ /* 0x000fe20008010034 */
[----:B------:R-:W-:Y:S01]  /*111a0*/  IADD3 R12, PT, PT, R0, -0x88, RZ ;  /* 0xffffff78000c7810 */ /* 0x000fe20007ffe0ff */
[----:B------:R-:W-:Y:S01]  /*111b0*/  FFMA.FTZ R7, R2, UR5, R220 ;  /* 0x0000000502077c23 */ /* 0x000fe200080100dc */
[----:B------:R-:W-:Y:S01]  /*111c0*/  IADD3 R13, PT, PT, R0, -0x87, RZ ;  /* 0xffffff79000d7810 */ /* 0x000fe20007ffe0ff */
[C---:B------:R-:W-:Y:S01]  /*111d0*/  FFMA.FTZ R0, R2.reuse, UR5, R54 ;  /* 0x0000000502007c23 */ /* 0x040fe20008010036 */
[----:B------:R-:W-:Y:S01]  /*111e0*/  I2FP.F32.U32 R15, R5 ;  /* 0x00000005000f7245 */ /* 0x000fe20000201000 */
[----:B------:R-:W-:Y:S01]  /*111f0*/  FFMA.FTZ R8, R2, UR5, R222 ;  /* 0x0000000502087c23 */ /* 0x000fe200080100de */
[----:B------:R-:W-:-:S02]  /*11200*/  FSEL R224, R6, -INF , !P3 ;  /* 0xff80000006e07808 */ /* 0x000fc40005800000 */
[----:B------:R-:W-:Y:S01]  /*11210*/  FSEL R225, R0, -INF , !P5 ;  /* 0xff80000000e17808 */ /* 0x000fe20006800000 */
[----:B------:R-:W-:Y:S01]  /*11220*/  FFMA.FTZ R6, R15, UR5, R53 ;  /* 0x000000050f067c23 */ /* 0x000fe20008010035 */
[----:B------:R-:W-:Y:S02]  /*11230*/  FSEL R33, R9, -INF , !P2 ;  /* 0xff80000009217808 */ /* 0x000fe40005000000 */
[----:B------:R-:W-:Y:S02]  /*11240*/  ISETP.GE.AND P2, PT, R5, R29, PT ;  /* 0x0000001d0500720c */ /* 0x000fe40003f46270 */
[----:B------:R-:W-:Y:S02]  /*11250*/  I2FP.F32.U32 R10, R4 ;  /* 0x00000004000a7245 */ /* 0x000fe40000201000 */
[----:B------:R-:W-:Y:S02]  /*11260*/  I2FP.F32.U32 R14, R3 ;  /* 0x00000003000e7245 */ /* 0x000fe40000201000 */
[----:B------:R-:W-:Y:S01]  /*11270*/  FSEL R220, R6, -INF , !P2 ;  /* 0xff80000006dc7808 */ /* 0x000fe20005000000 */
[----:B------:R-:W-:Y:S01]  /*11280*/  FFMA.FTZ R6, R10, UR5, R48 ;  /* 0x000000050a067c23 */ /* 0x000fe20008010030 */
[----:B------:R-:W-:Y:S01]  /*11290*/  ISETP.GE.AND P3, PT, R4, R29, PT ;  /* 0x0000001d0400720c */ /* 0x000fe20003f66270 */
[----:B------:R-:W-:Y:S01]  /*112a0*/  FFMA.FTZ R2, R14, UR5, R49 ;  /* 0x000000050e027c23 */ /* 0x000fe20008010031 */
[----:B------:R-:W-:-:S02]  /*112b0*/  I2FP.F32.U32 R11, R12 ;  /* 0x0000000c000b7245 */ /* 0x000fc40000201000 */
[----:B------:R-:W-:Y:S02]  /*112c0*/  I2FP.F32.U32 R9, R13 ;  /* 0x0000000d00097245 */ /* 0x000fe40000201000 */
        /* <DEDUP_REMOVED lines=9> */
[----:B------:R-:W-:Y:S01]  /*11360*/  FSEL R243, R7, -INF , !P4 ;  /* 0xff80000007f37808 */ /* 0x000fe20006000000 */
[----:B------:R-:W-:Y:S01]  /*11370*/  FFMA.FTZ R7, R14, UR5, R51 ;  /* 0x000000050e077c23 */ /* 0x000fe20008010033 */
[----:B------:R-:W-:Y:S01]  /*11380*/  FSEL R242, R6, -INF , !P2 ;  /* 0xff80000006f27808 */ /* 0x000fe20005000000 */
[----:B------:R-:W-:Y:S01]  /*11390*/  FFMA.FTZ R6, R10, UR5, R50 ;  /* 0x000000050a067c23 */ /* 0x000fe20008010032 */
[----:B------:R-:W-:Y:S02]  /*113a0*/  ISETP.GE.AND P3, PT, R5, R30, PT ;  /* 0x0000001e0500720c */ /* 0x000fe40003f66270 */
[----:B------:R-:W-:Y:S02]  /*113b0*/  FSEL R227, R8, -INF , !P1 ;  /* 0xff80000008e37808 */ /* 0x000fe40004800000 */
[----:B------:R-:W-:-:S02]  /*113c0*/  FSEL R222, R2, -INF , !P3 ;  /* 0xff80000002de7808 */ /* 0x000fc40005800000 */
[C---:B------:R-:W-:Y:S02]  /*113d0*/  ISETP.GE.AND P2, PT, R4.reuse, R30, PT ;  /* 0x0000001e0400720c */ /* 0x040fe40003f46270 */
[CC--:B------:R-:W-:Y:S02]  /*113e0*/  ISETP.GE.AND P1, PT, R4.reuse, R31.reuse, PT ;  /* 0x0000001f0400720c */ /* 0x0c0fe40003f26270 */
[-C--:B------:R-:W-:Y:S01]  /*113f0*/  ISETP.GE.AND P3, PT, R4, R32.reuse, PT ;  /* 0x000000200400720c */ /* 0x080fe20003f66270 */
[----:B------:R-:W-:Y:S01]  /*11400*/  FFMA.FTZ R4, R10, UR5, R216 ;  /* 0x000000050a047c23 */ /* 0x000fe200080100d8 */
[C---:B------:R-:W-:Y:S02]  /*11410*/  ISETP.GE.AND P5, PT, R5.reuse, R31, PT ;  /* 0x0000001f0500720c */ /* 0x040fe40003fa6270 */
[----:B------:R-:W-:Y:S01]  /*11420*/  ISETP.GE.AND P4, PT, R5, R32, PT ;  /* 0x000000200500720c */ /* 0x000fe20003f86270 */
[----:B------:R-:W-:Y:S01]  /*11430*/  FFMA.FTZ R5, R15, UR5, R221 ;  /* 0x000000050f057c23 */ /* 0x000fe200080100dd */
[----:B------:R-:W-:Y:S01]  /*11440*/  FSEL R204, R4, -INF , !P1 ;  /* 0xff80000004cc7808 */ /* 0x000fe20004800000 */
[----:B------:R-:W-:Y:S01]  /*11450*/  FFMA.FTZ R4, R11, UR5, R42 ;  /* 0x000000050b047c23 */ /* 0x000fe2000801002a */
[----:B------:R-:W-:Y:S01]  /*11460*/  FSEL R241, R6, -INF , !P2 ;  /* 0xff80000006f17808 */ /* 0x000fe20005000000 */
[----:B------:R-:W-:Y:S01]  /*11470*/  FFMA.FTZ R6, R14, UR5, R217 ;  /* 0x000000050e067c23 */ /* 0x000fe200080100d9 */
[----:B------:R-:W-:Y:S01]  /*11480*/  FSEL R221, R5, -INF , !P5 ;  /* 0xff80000005dd7808 */ /* 0x000fe20006800000 */
[----:B------:R-:W-:Y:S01]  /*11490*/  FFMA.FTZ R5, R9, UR5, R43 ;  /* 0x0000000509057c23 */ /* 0x000fe2000801002b */
[-C--:B------:R-:W-:Y:S01]  /*114a0*/  ISETP.GE.AND P5, PT, R3, R30.reuse, PT ;  /* 0x0000001e0300720c */ /* 0x080fe20003fa6270 */
[----:B------:R-:W-:Y:S01]  /*114b0*/  IMAD.MOV.U32 R43, RZ, RZ, R34 ;  /* 0x000000ffff2b7224 */ /* 0x000fe200078e0022 */
[----:B------:R-:W-:-:S02]  /*114c0*/  ISETP.GE.AND P2, PT, R12, R30, PT ;  /* 0x0000001e0c00720c */ /* 0x000fc40003f46270 */
[----:B------:R-:W-:Y:S02]  /*114d0*/  ISETP.GE.AND P1, PT, R13, R30, PT ;  /* 0x0000001e0d00720c */ /* 0x000fe40003f26270 */
[----:B------:R-:W-:Y:S02]  /*114e0*/  FSEL R46, R7, -INF , !P5 ;  /* 0xff800000072e7808 */ /* 0x000fe40006800000 */
[----:B------:R-:W-:Y:S02]  /*114f0*/  FSEL R45, R4, -INF , !P2 ;  /* 0xff800000042d7808 */ /* 0x000fe40005000000 */
[CC--:B------:R-:W-:Y:S02]  /*11500*/  ISETP.GE.AND P5, PT, R3.reuse, R31.reuse, PT ;  /* 0x0000001f0300720c */ /* 0x0c0fe40003fa6270 */
[----:B------:R-:W-:Y:S02]  /*11510*/  ISETP.GE.AND P2, PT, R3, R32, PT ;  /* 0x000000200300720c */ /* 0x000fe40003f46270 */
[----:B------:R-:W-:Y:S01]  /*11520*/  FSEL R52, R5, -INF , !P1 ;  /* 0xff80000005347808 */ /* 0x000fe20004800000 */
[----:B------:R-:W-:Y:S01]  /*11530*/  FFMA.FTZ R5, R11, UR5, R208 ;  /* 0x000000050b057c23 */ /* 0x000fe200080100d0 */
[----:B------:R-:W-:Y:S01]  /*11540*/  FSEL R50, R6, -INF , !P5 ;  /* 0xff80000006327808 */ /* 0x000fe20006800000 */
[----:B------:R-:W-:Y:S01]  /*11550*/  FFMA.FTZ R6, R9, UR5, R211 ;  /* 0x0000000509067c23 */ /* 0x000fe200080100d3 */
[----:B------:R-:W-:-:S02]  /*11560*/  ISETP.GE.AND P5, PT, R13, R31, PT ;  /* 0x0000001f0d00720c */ /* 0x000fc40003fa6270 */
[C---:B------:R-:W-:Y:S02]  /*11570*/  ISETP.GE.AND P1, PT, R12.reuse, R31, PT ;  /* 0x0000001f0c00720c */ /* 0x040fe40003f26270 */
[----:B------:R-:W-:Y:S02]  /*11580*/  MOV R208, R33 ;  /* 0x0000002100d07202 */ /* 0x000fe40000000f00 */
[----:B------:R-:W-:Y:S01]  /*11590*/  FSEL R7, R5, -INF , !P1 ;  /* 0xff80000005077808 */ /* 0x000fe20004800000 */
[----:B------:R-:W-:Y:S01]  /*115a0*/  FFMA.FTZ R5, R15, UR5, R223 ;  /* 0x000000050f057c23 */ /* 0x000fe200080100df */
[----:B------:R-:W-:Y:S02]  /*115b0*/  ISETP.GE.AND P1, PT, R12, R32, PT ;  /* 0x000000200c00720c */ /* 0x000fe40003f26270 */
[----:B------:R-:W-:Y:S02]  /*115c0*/  LOP3.LUT P6, RZ, R234, 0x2, RZ, 0xc0, !PT ;  /* 0x00000002eaff7812 */ /* 0x000fe400078cc0ff */
[----:B------:R-:W-:-:S02]  /*115d0*/  FSEL R216, R5, -INF , !P4 ;  /* 0xff80000005d87808 */ /* 0x000fc40006000000 */
[----:B--2---:R-:W-:Y:S02]  /*115e0*/  FMNMX3.FTZ R0, R206, R16, R27, !PT ;  /* 0x00000010ce007276 */ /* 0x004fe4000781001b */
[----:B---3--:R-:W-:Y:S02]  /*115f0*/  FMNMX3.FTZ R2, R205, R17, R28, !PT ;  /* 0x00000011cd027276 */ /* 0x008fe4000781001c */
[----:B------:R-:W-:Y:S02]  /*11600*/  FMNMX3.FTZ R0, R0, R20, R19, !PT ;  /* 0x0000001400007276 */ /* 0x000fe40007810013 */
[----:B------:R-:W-:Y:S02]  /*11610*/  FMNMX3.FTZ R2, R2, R22, R21, !PT ;  /* 0x0000001602027276 */ /* 0x000fe40007810015 */
[----:B------:R-:W-:Y:S02]  /*11620*/  FMNMX3.FTZ R0, R0, R229, R213, !PT ;  /* 0x000000e500007276 */ /* 0x000fe400078100d5 */
[----:B------:R-:W-:-:S02]  /*11630*/  FMNMX3.FTZ R2, R2, R231, R215, !PT ;  /* 0x000000e702027276 */ /* 0x000fc400078100d7 */
[----:B------:R-:W-:Y:S02]  /*11640*/  FMNMX3.FTZ R0, R0, R170, R165, !PT ;  /* 0x000000aa00007276 */ /* 0x000fe400078100a5 */
[----:B------:R-:W-:Y:S02]  /*11650*/  FMNMX3.FTZ R2, R2, R171, R169, !PT ;  /* 0x000000ab02027276 */ /* 0x000fe400078100a9 */
[----:B------:R-:W-:Y:S02]  /*11660*/  FMNMX3.FTZ R0, R0, R246, R226, !PT ;  /* 0x000000f600007276 */ /* 0x000fe400078100e2 */
[----:B------:R-:W-:Y:S02]  /*11670*/  FMNMX3.FTZ R2, R2, R250, R244, !PT ;  /* 0x000000fa02027276 */ /* 0x000fe400078100f4 */
[----:B------:R-:W-:Y:S02]  /*11680*/  FMNMX3.FTZ R0, R0, R224, R220, !PT ;  /* 0x000000e000007276 */ /* 0x000fe400078100dc */
[----:B------:R-:W-:-:S02]  /*11690*/  FMNMX3.FTZ R2, R2, R225, R222, !PT ;  /* 0x000000e102027276 */ /* 0x000fc400078100de */
[----:B------:R-:W-:Y:S02]  /*116a0*/  FMNMX3.FTZ R0, R0, R56, R47, !PT ;  /* 0x0000003800007276 */ /* 0x000fe4000781002f */
[----:B----4-:R-:W-:Y:S02]  /*116b0*/  FMNMX3.FTZ R3, R39, R18, R36, !PT ;  /* 0x0000001227037276 */ /* 0x010fe40007810024 */
[----:B------:R-:W-:Y:S02]  /*116c0*/  FMNMX3.FTZ R0, R0, R243, R242, !PT ;  /* 0x000000f300007276 */ /* 0x000fe400078100f2 */
[----:B------:R-:W-:Y:S02]  /*116d0*/  FMNMX3.FTZ R4, R2, R241, R46, !PT ;  /* 0x000000f102047276 */ /* 0x000fe4000781002e */
[----:B------:R-:W-:Y:S01]  /*116e0*/  FMNMX3.FTZ R3, R3, R24, R23, !PT ;  /* 0x0000001803037276 */ /* 0x000fe20007810017 */
[----:B------:R-:W2:Y:S02]  /*116f0*/  SHFL.BFLY PT, R8, R0, 0x2, 0x1f ;  /* 0x0c401f0000087f89 */ /* 0x000ea400000e0000 */
[----:B--2---:R-:W-:-:S02]  /*11700*/  FMNMX.FTZ R2, R0, R8, !PT ;  /* 0x0000000800027209 */ /* 0x004fc40007810000 */
[----:B------:R-:W-:Y:S02]  /*11710*/  FMNMX3.FTZ R0, R4, R45, R52, !PT ;  /* 0x0000002d04007276 */ /* 0x000fe40007810034 */
[----:B------:R-:W-:Y:S01]  /*11720*/  FMNMX3.FTZ R4, R3, R235, R228, !PT ;  /* 0x000000eb03047276 */ /* 0x000fe200078100e4 */
[----:B------:R-:W-:Y:S01]  /*11730*/  FFMA.FTZ R3, R9, UR5, R209 ;  /* 0x0000000509037c23 */ /* 0x000fe200080100d1 */
[----:B------:R-:W-:Y:S02]  /*11740*/  SHFL.BFLY PT, R168, R2, 0x1, 0x1f ;  /* 0x0c201f0002a87f89 */ /* 0x000fe400000e0000 */
[----:B------:R-:W-:Y:S02]  /*11750*/  FMNMX3.FTZ R4, R4, R214, R212, !PT ;  /* 0x000000d604047276 */ /* 0x000fe400078100d4 */
[----:B------:R-:W2:Y:S01]  /*11760*/  SHFL.BFLY PT, R167, R0, 0x2, 0x1f ;  /* 0x0c401f0000a77f89 */ /* 0x000ea200000e0000 */
[----:B------:R-:W-:Y:S02]  /*11770*/  FSEL R8, R3, -INF , !P5 ;  /* 0xff80000003087808 */ /* 0x000fe40006800000 */
[----:B------:R-:W-:-:S02]  /*11780*/  FMNMX3.FTZ R4, R4, R251, R247, !PT ;  /* 0x000000fb04047276 */ /* 0x000fc400078100f7 */
[----:B------:R-:W-:Y:S02]  /*11790*/  FMNMX3.FTZ R3, R252, R38, R37, !PT ;  /* 0x00000026fc037276 */ /* 0x000fe40007810025 */
[----:B------:R-:W-:Y:S02]  /*117a0*/  FMNMX3.FTZ R4, R4, R245, R221, !PT ;  /* 0x000000f504047276 */ /* 0x000fe400078100dd */
[----:B------:R-:W-:Y:S01]  /*117b0*/  MOV R223, R8 ;  /* 0x0000000800df7202 */ /* 0x000fe20000000f00 */
[----:B------:R-:W-:Y:S01]  /*117c0*/  FFMA.FTZ R8, R10, UR5, R218 ;  /* 0x000000050a087c23 */ /* 0x000fe200080100da */
[----:B------:R-:W-:Y:S01]  /*117d0*/  IMAD.MOV.U32 R218, RZ, RZ, R7 ;  /* 0x000000ffffda7224 */ /* 0x000fe200078e0007 */
[----:B------:R-:W-:Y:S01]  /*117e0*/  FMNMX3.FTZ R3, R3, R25, R26, !PT ;  /* 0x0000001903037276 */ /* 0x000fe2000781001a */
[----:B------:R-:W-:Y:S01]  /*117f0*/  FFMA.FTZ R7, R11, UR5, R210 ;  /* 0x000000050b077c23 */ /* 0x000fe200080100d2 */
[----:B------:R-:W-:Y:S01]  /*11800*/  FMNMX3.FTZ R166, R4, R204, R50, !PT ;  /* 0x000000cc04a67276 */ /* 0x000fe20007810032 */
[----:B------:R-:W-:Y:S01]  /*11810*/  FFMA.FTZ R4, R14, UR5, R219 ;  /* 0x000000050e047c23 */ /* 0x000fe200080100db */
[----:B------:R-:W-:-:S02]  /*11820*/  FMNMX3.FTZ R3, R3, R249, R248, !PT ;  /* 0x000000f903037276 */ /* 0x000fc400078100f8 */
[----:B------:R-:W-:Y:S02]  /*11830*/  FMNMX3.FTZ R166, R166, R218, R223, !PT ;  /* 0x000000daa6a67276 */ /* 0x000fe400078100df */
[----:B------:R-:W-:Y:S02]  /*11840*/  FMNMX3.FTZ R3, R3, R237, R236, !PT ;  /* 0x000000ed03037276 */ /* 0x000fe400078100ec */
[----:B------:R-:W-:Y:S01]  /*11850*/  ISETP.GE.AND P5, PT, R13, R32, PT ;  /* 0x000000200d00720c */ /* 0x000fe20003fa6270 */
[----:B------:R-:W3:Y:S01]  /*11860*/  SHFL.BFLY PT, R9, R166, 0x2, 0x1f ;  /* 0x0c401f00a6097f89 */ /* 0x000ee200000e0000 */
[----:B--2---:R-:W-:Y:S02]  /*11870*/  FMNMX.FTZ R167, R0, R167, !PT ;  /* 0x000000a700a77209 */ /* 0x004fe40007810000 */
[----:B------:R-:W-:Y:S02]  /*11880*/  FMNMX3.FTZ R0, R3, R43, R208, !PT ;  /* 0x0000002b03007276 */ /* 0x000fe400078100d0 */
[----:B------:R-:W-:-:S02]  /*11890*/  FSEL R217, R8, -INF , !P3 ;  /* 0xff80000008d97808 */ /* 0x000fc40005800000 */
[----:B------:R-:W-:Y:S02]  /*118a0*/  FSEL R54, R4, -INF , !P2 ;  /* 0xff80000004367808 */ /* 0x000fe40005000000 */
[----:B------:R-:W-:Y:S01]  /*118b0*/  FMNMX3.FTZ R0, R0, R227, R216, !PT ;  /* 0x000000e300007276 */ /* 0x000fe200078100d8 */
[----:B------:R-:W2:Y:S01]  /*118c0*/  SHFL.BFLY PT, R4, R167, 0x1, 0x1f ;  /* 0x0c201f00a7047f89 */ /* 0x000ea200000e0000 */
[----:B------:R-:W-:Y:S02]  /*118d0*/  FSEL R55, R7, -INF , !P1 ;  /* 0xff80000007377808 */ /* 0x000fe40004800000 */
[----:B------:R-:W-:Y:S02]  /*118e0*/  FSEL R53, R6, -INF , !P5 ;  /* 0xff80000006357808 */ /* 0x000fe40006800000 */
[----:B------:R-:W-:Y:S02]  /*118f0*/  FMNMX3.FTZ R0, R0, R217, R54, !PT ;  /* 0x000000d900007276 */ /* 0x000fe40007810036 */
[----:B------:R-:W-:-:S02]  /*11900*/  FMNMX.FTZ R168, R2, R168, !PT ;  /* 0x000000a802a87209 */ /* 0x000fc40007810000 */
[----:B------:R-:W-:Y:S02]  /*11910*/  FMNMX3.FTZ R164, R0, R55, R53, !PT ;  /* 0x0000003700a47276 */ /* 0x000fe40007810035 */
[C---:B------:R-:W-:Y:S01]  /*11920*/  FSETP.NEU.FTZ.AND P2, PT, R168.reuse, -INF , PT ;  /* 0xff800000a800780b */ /* 0x040fe20003f5d000 */
[----:B-1----:R-:W-:Y:S02]  /*11930*/  FMUL.FTZ R34, R168, UR4 ;  /* 0x00000004a8227c20 */ /* 0x002fe40008410000 */
[----:B------:R-:W1:Y:S01]  /*11940*/  SHFL.BFLY PT, R2, R164, 0x2, 0x1f ;  /* 0x0c401f00a4027f89 */ /* 0x000e6200000e0000 */
[----:B---3--:R-:W-:Y:S02]  /*11950*/  FMNMX.FTZ R166, R166, R9, !PT ;  /* 0x00000009a6a67209 */ /* 0x008fe40007810000 */
[----:B------:R-:W-:-:S03]  /*11960*/  FSEL R34, R34, RZ, P2 ;  /* 0x000000ff22227208 */ /* 0x000fc60001000000 */
[----:B------:R-:W3:Y:S02]  /*11970*/  SHFL.BFLY PT, R3, R166, 0x1, 0x1f ;  /* 0x0c201f00a6037f89 */ /* 0x000ee400000e0000 */
[----:B------:R-:W-:Y:S01]  /*11980*/  FFMA.FTZ R0, R16, UR4, -R34 ;  /* 0x0000000410007c23 */ /* 0x000fe20008010822 */
[----:B--2---:R-:W-:-:S03]  /*11990*/  FMNMX.FTZ R167, R167, R4, !PT ;  /* 0x00000004a7a77209 */ /* 0x004fc60007810000 */
[----:B------:R2:W-:Y:S01]  /*119a0*/  MUFU.EX2 R238, R0 ;  /* 0x0000000000ee7308 */ /* 0x0005e20000000800 */
[C---:B------:R-:W-:Y:S01]  /*119b0*/  FSETP.NEU.FTZ.AND P4, PT, R167.reuse, -INF , PT ;  /* 0xff800000a700780b */ /* 0x040fe20003f9d000 */
[----:B------:R-:W-:-:S05]  /*119c0*/  FMUL.FTZ R33, R167, UR4 ;  /* 0x00000004a7217c20 */ /* 0x000fca0008410000 */
[----:B------:R-:W-:Y:S02]  /*119d0*/  FSEL R33, R33, RZ, P4 ;  /* 0x000000ff21217208 */ /* 0x000fe40002000000 */
[----:B-1----:R-:W-:Y:S01]  /*119e0*/  FMNMX.FTZ R164, R164, R2, !PT ;  /* 0x00000002a4a47209 */ /* 0x002fe20007810000 */
[----:B--2---:R-:W-:-:S04]  /*119f0*/  FFMA.FTZ R0, R27, UR4, -R34 ;  /* 0x000000041b007c23 */ /* 0x004fc80008010822 */
[----:B------:R-:W1:Y:S01]  /*11a00*/  SHFL.BFLY PT, R2, R164, 0x1, 0x1f ;  /* 0x0c201f00a4027f89 */ /* 0x000e6200000e0000 */
[----:B---3--:R-:W-:Y:S01]  /*11a10*/  FMNMX.FTZ R166, R166, R3, !PT ;  /* 0x00000003a6a67209 */ /* 0x008fe20007810000 */
[----:B------:R2:W3:Y:S03]  /*11a20*/  MUFU.EX2 R211, R0 ;  /* 0x0000000000d37308 */ /* 0x0004e60000000800 */
[C---:B------:R-:W-:Y:S01]  /*11a30*/  FSETP.NEU.FTZ.AND P3, PT, R166.reuse, -INF , PT ;  /* 0xff800000a600780b */ /* 0x040fe20003f7d000 */
[----:B------:R-:W-:-:S05]  /*11a40*/  FMUL.FTZ R3, R166, UR4 ;  /* 0x00000004a6037c20 */ /* 0x000fca0008410000 */
[----:B------:R-:W-:Y:S01]  /*11a50*/  FSEL R3, R3, RZ, P3 ;  /* 0x000000ff03037208 */ /* 0x000fe20001800000 */
[----:B--2---:R-:W-:Y:S01]  /*11a60*/  FFMA.FTZ R0, R20, UR4, -R34 ;  /* 0x0000000414007c23 */ /* 0x004fe20008010822 */
[----:B---3--:R-:W-:-:S03]  /*11a70*/  F2FP.BF16.F32.PACK_AB R8, R211, R238 ;  /* 0x000000eed308723e */ /* 0x008fc600000010ff */
[----:B------:R2:W-:Y:S01]  /*11a80*/  MUFU.EX2 R51, R0 ;  /* 0x0000000000337308 */ /* 0x0005e20000000800 */
[----:B-1----:R-:W-:Y:S02]  /*11a90*/  FMNMX.FTZ R164, R164, R2, !PT ;  /* 0x00000002a4a47209 */ /* 0x002fe40007810000 */
[----:B------:R-:W-:Y:S02]  /*11aa0*/  FSEL R2, R168, RZ, P2 ;  /* 0x000000ffa8027208 */ /* 0x000fe40001000000 */
[C---:B------:R-:W-:Y:S01]  /*11ab0*/  FSETP.NEU.FTZ.AND P1, PT, R164.reuse, -INF , PT ;  /* 0xff800000a400780b */ /* 0x040fe20003f3d000 */
[----:B------:R-:W-:Y:S02]  /*11ac0*/  FMUL.FTZ R32, R164, UR4 ;  /* 0x00000004a4207c20 */ /* 0x000fe40008410000 */
[----:B------:R-:W-:-:S03]  /*11ad0*/  FADD.FTZ R2, R206, -R2 ;  /* 0x80000002ce027221 */ /* 0x000fc60000010000 */
[----:B------:R-:W-:Y:S01]  /*11ae0*/  FSEL R32, R32, RZ, P1 ;  /* 0x000000ff20207208 */ /* 0x000fe20000800000 */
[----:B------:R-:W-:-:S04]  /*11af0*/  FMUL.FTZ R2, R2, UR4 ;  /* 0x0000000402027c20 */ /* 0x000fc80008410000 */
[----:B------:R-:W1:Y:S01]  /*11b00*/  MUFU.EX2 R40, R2 ;  /* 0x0000000200287308 */ /* 0x000e620000000800 */
[----:B--2---:R-:W-:-:S07]  /*11b10*/  FFMA.FTZ R0, R19, UR4, -R34 ;  /* 0x0000000413007c23 */ /* 0x004fce0008010822 */
[----:B------:R2:W3:Y:S01]  /*11b20*/  MUFU.EX2 R49, R0 ;  /* 0x0000000000317308 */ /* 0x0004e20000000800 */
[----:B------:R-:W-:Y:S01]  /*11b30*/  MOV R210, R204 ;  /* 0x000000cc00d27202 */ /* 0x000fe20000000f00 */
[-C--:B-1----:R-:W-:Y:S01]  /*11b40*/  FMUL.FTZ R176, R176, R40.reuse ;  /* 0x00000028b0b07220 */ /* 0x082fe20000410000 */
[----:B------:R-:W-:Y:S01]  /*11b50*/  FMUL.FTZ R177, R177, R40 ;  /* 0x00000028b1b17220 */ /* 0x000fe20000410000 */
[----:B--2---:R-:W-:Y:S01]  /*11b60*/  FFMA.FTZ R0, R17, UR4, -R33 ;  /* 0x0000000411007c23 */ /* 0x004fe20008010821 */
[----:B---3--:R-:W-:-:S03]  /*11b70*/  F2FP.BF16.F32.PACK_AB R10, R49, R51 ;  /* 0x00000033310a723e */ /* 0x008fc600000010ff */
        /* <DEDUP_REMOVED lines=8> */
[--C-:B-1----:R-:W-:Y:S01]  /*11c00*/  FFMA.FTZ R0, R18, UR4, -R3.reuse ;  /* 0x0000000412007c23 */ /* 0x102fe20008010803 */
[----:B--2---:R-:W-:Y:S01]  /*11c10*/  F2FP.BF16.F32.PACK_AB R11, R239, R240 ;  /* 0x000000f0ef0b723e */ /* 0x004fe200000010ff */
[----:B------:R-:W1:Y:S04]  /*11c20*/  LDSM.16.MT88.4 R16, [R35+0xc000] ;  /* 0x00c000002310783b */ /* 0x000e680000004200 */
[----:B------:R2:W-:Y:S02]  /*11c30*/  MUFU.EX2 R232, R0 ;  /* 0x0000000000e87308 */ /* 0x0005e40000000800 */
[----:B--2---:R-:W-:-:S06]  /*11c40*/  FFMA.FTZ R0, R36, UR4, -R3 ;  /* 0x0000000424007c23 */ /* 0x004fcc0008010803 */
        /* <DEDUP_REMOVED lines=10> */
[----:B---3--:R-:W-:-:S05]  /*11cf0*/  F2FP.BF16.F32.PACK_AB R5, R44, R230 ;  /* 0x000000e62c05723e */ /* 0x008fca00000010ff */
[----:B------:R-:W2:Y:S02]  /*11d00*/  MUFU.EX2 R4, R0 ;  /* 0x0000000000047308 */ /* 0x000ea40000000800 */
[----:B--2---:R2:W-:Y:S01]  /*11d10*/  STL [R1+0x10], R4 ;  /* 0x0000100401007387 */ /* 0x0045e20000100800 */
[----:B------:R-:W-:-:S03]  /*11d20*/  FSEL R0, R167, RZ, P4 ;  /* 0x000000ffa7007208 */ /* 0x000fc60002000000 */
[----:B------:R-:W3:Y:S02]  /*11d30*/  LDL.LU R234, [R1+0x10] ;  /* 0x0000100001ea7983 */ /* 0x000ee40000300800 */
[----:B------:R-:W-:Y:S01]  /*11d40*/  FADD.FTZ R0, R205, -R0 ;  /* 0x80000000cd007221 */ /* 0x000fe20000010000 */
[----:B--2---:R-:W-:-:S05]  /*11d50*/  FSEL R4, R166, RZ, P3 ;  /* 0x000000ffa6047208 */ /* 0x004fca0001800000 */
[----:B------:R-:W-:Y:S01]  /*11d60*/  FADD.FTZ R2, R39, -R4 ;  /* 0x8000000427027221 */ /* 0x000fe20000010000 */
[----:B------:R-:W-:Y:S01]  /*11d70*/  FMUL.FTZ R39, R0, UR4 ;  /* 0x0000000400277c20 */ /* 0x000fe20008410000 */
[----:B------:R-:W-:Y:S02]  /*11d80*/  FSEL R0, R164, RZ, P1 ;  /* 0x000000ffa4007208 */ /* 0x000fe40000800000 */
[----:B------:R-:W-:Y:S01]  /*11d90*/  FMUL.FTZ R2, R2, UR4 ;  /* 0x0000000402027c20 */ /* 0x000fe20008410000 */
[----:B------:R-:W-:Y:S02]  /*11da0*/  MOV R205, 0x20 ;  /* 0x0000002000cd7802 */ /* 0x000fe40000000f00 */
[----:B------:R-:W-:Y:S01]  /*11db0*/  FADD.FTZ R0, R252, -R0 ;  /* 0x80000000fc007221 */ /* 0x000fe20000010000 */
[----:B------:R-:W2:Y:S01]  /*11dc0*/  MUFU.EX2 R39, R39 ;  /* 0x0000002700277308 */ /* 0x000ea20000000800 */
[----:B------:R-:W-:Y:S02]  /*11dd0*/  F2FP.BF16.F32.PACK_AB R4, R57, R232 ;  /* 0x000000e83904723e */ /* 0x000fe400000010ff */
[----:B------:R-:W-:-:S05]  /*11de0*/  FMUL.FTZ R0, R0, UR4 ;  /* 0x0000000400007c20 */ /* 0x000fca0008410000 */
[----:B------:R4:W1:Y:S08]  /*11df0*/  MUFU.EX2 R37, R0 ;  /* 0x0000000000257308 */ /* 0x0008700000000800 */
[----:B------:R1:W1:Y:S01]  /*11e00*/  MUFU.EX2 R38, R2 ;  /* 0x0000000200267308 */ /* 0x0002620000000800 */
[-C--:B--2---:R-:W-:Y:S01]  /*11e10*/  FMUL.FTZ R178, R178, R39.reuse ;  /* 0x00000027b2b27220 */ /* 0x084fe20000410000 */
[----:B------:R-:W-:Y:S01]  /*11e20*/  FMUL.FTZ R179, R179, R39 ;  /* 0x00000027b3b37220 */ /* 0x000fe20000410000 */
[----:B----4-:R-:W-:Y:S01]  /*11e30*/  FFMA.FTZ R0, R26, UR4, -R32 ;  /* 0x000000041a007c23 */ /* 0x010fe20008010820 */
[-C--:B-1----:R-:W-:Y:S01]  /*11e40*/  FMUL.FTZ R174, R174, R37.reuse ;  /* 0x00000025aeae7220 */ /* 0x082fe20000410000 */
[----:B------:R-:W-:-:S03]  /*11e50*/  FMUL.FTZ R175, R175, R37 ;  /* 0x00000025afaf7220 */ /* 0x000fc60000410000 */
[----:B------:R1:W3:Y:S01]  /*11e60*/  MUFU.EX2 R20, R0 ;  /* 0x0000000000147308 */ /* 0x0002e20000000800 */
[----:B------:R-:W-:Y:S01]  /*11e70*/  F2FP.BF16.F32.PACK_AB R6, R48, R209 ;  /* 0x000000d13006723e */ /* 0x000fe200000010ff */
[-C--:B------:R-:W-:Y:S01]  /*11e80*/  FMUL.FTZ R182, R182, R37.reuse ;  /* 0x00000025b6b67220 */ /* 0x080fe20000410000 */
[----:B------:R-:W-:Y:S01]  /*11e90*/  IADD3 R2, PT, PT, R35, 0xc000, RZ ;  /* 0x0000c00023027810 */ /* 0x000fe20007ffe0ff */
        /* <DEDUP_REMOVED lines=8> */
[----:B------:R-:W-:Y:S01]  /*11f20*/  FMUL.FTZ R187, R187, R39 ;  /* 0x00000027bbbb7220 */ /* 0x000fe20000410000 */
[----:B------:R-:W-:Y:S01]  /*11f30*/  IADD3 R36, PT, PT, R35, 0xc040, RZ ;  /* 0x0000c04023247810 */ /* 0x000fe20007ffe0ff */
[----:B------:R-:W-:Y:S01]  /*11f40*/  @P0 VIADD R36, R2, 0xffffffc0 ;  /* 0xffffffc002240836 */ /* 0x000fe20000000000 */
[----:B-1----:R-:W-:Y:S01]  /*11f50*/  SEL R0, R205, 0xffffffe0, !P6 ;  /* 0xffffffe0cd007807 */ /* 0x002fe20007000000 */
[C---:B------:R-:W-:Y:S08]  /*11f60*/  HMMA.16816.F32.BF16 R176, R8.reuse, R16, R176 ;  /* 0x0000001008b0723c */ /* 0x040ff000000418b0 */
[----:B------:R-:W-:Y:S01]  /*11f70*/  HMMA.16816.F32.BF16 R184, R8, R18, R184 ;  /* 0x0000001208b8723c */ /* 0x000fe200000418b8 */
[----:B------:R-:W-:-:S02]  /*11f80*/  IMAD.IADD R42, R0, 0x1, R35 ;  /* 0x00000001002a7824 */ /* 0x000fc400078e0223 */
[-C--:B------:R-:W-:Y:S01]  /*11f90*/  FMUL.FTZ R88, R88, R38.reuse ;  /* 0x0000002658587220 */ /* 0x080fe20000410000 */
[----:B------:R-:W-:Y:S01]  /*11fa0*/  FMUL.FTZ R89, R89, R38 ;  /* 0x0000002659597220 */ /* 0x000fe20000410000 */
[-C--:B------:R-:W-:Y:S01]  /*11fb0*/  FMUL.FTZ R90, R90, R37.reuse ;  /* 0x000000255a5a7220 */ /* 0x080fe20000410000 */
[----:B------:R-:W-:Y:S01]  /*11fc0*/  FMUL.FTZ R91, R91, R37 ;  /* 0x000000255b5b7220 */ /* 0x000fe20000410000 */
[----:B------:R-:W1:Y:S01]  /*11fd0*/  LDSM.16.MT88.4 R12, [R42+0xc000] ;  /* 0x00c000002a0c783b */ /* 0x000e620000004200 */
        /* <DEDUP_REMOVED lines=29> */
[----:B------:R-:W-:Y:S01]  /*121b0*/  LDSM.16.MT88.4 R24, [R36+0x2000] ;  /* 0x002000002418783b */ /* 0x000fe20000004200 */
        /* <DEDUP_REMOVED lines=48> */
[----:B---3--:R-:W-:-:S07]  /*124c0*/  F2FP.BF16.F32.PACK_AB R7, R20, R234 ;  /* 0x000000ea1407723e */ /* 0x008fce00000010ff */
[C---:B------:R-:W-:Y:S08]  /*124d0*/  HMMA.16816.F32.BF16 R204, R4.reuse, R16, R172 ;  /* 0x0000001004cc723c */ /* 0x040ff000000418ac */
[----:B------:R-:W-:Y:S01]  /*124e0*/  HMMA.16816.F32.BF16 R180, R4, R18, R180 ;  /* 0x0000001204b4723c */ /* 0x000fe200000418b4 */
[----:B------:R-:W2:Y:S07]  /*124f0*/  LDSM.16.MT88.4 R16, [R36] ;  /* 0x000000002410783b */ /* 0x000eae0000004200 */
[C---:B-1----:R-:W-:Y:S08]  /*12500*/  HMMA.16816.F32.BF16 R172, R8.reuse, R12, R68 ;  /* 0x0000000c08ac723c */ /* 0x042ff00000041844 */
[----:B------:R-:W-:Y:S01]  /*12510*/  HMMA.16816.F32.BF16 R68, R8, R14, R80 ;  /* 0x0000000e0844723c */ /* 0x000fe20000041850 */
[----:B------:R-:W-:Y:S01]  /*12520*/  MOV R82, R53 ;  /* 0x0000003500527202 */ /* 0x000fe20000000f00 */
[----:B------:R-:W-:-:S06]  /*12530*/  IMAD.MOV.U32 R81, RZ, RZ, R52 ;  /* 0x000000ffff517224 */ /* 0x000fcc00078e0034 */
[----:B--2---:R-:W-:Y:S01]  /*12540*/  HMMA.16816.F32.BF16 R60, R4, R16, R88 ;  /* 0x00000010043c723c */ /* 0x004fe20000041858 */
[----:B------:R-:W-:Y:S02]  /*12550*/  MOV R90, R41 ;  /* 0x00000029005a7202 */ /* 0x000fe40000000f00 */
[----:B------:R-:W-:Y:S01]  /*12560*/  IADD3 R41, PT, PT, R0, R36, RZ ;  /* 0x0000002400297210 */ /* 0x000fe20007ffe0ff */
[----:B------:R-:W-:Y:S01]  /*12570*/  FFMA.FTZ R0, R229, UR4, -R34 ;  /* 0x00000004e5007c23 */ /* 0x000fe20008010822 */
[----:B------:R-:W-:-:S03]  /*12580*/  MOV R91, R57 ;  /* 0x00000039005b7202 */ /* 0x000fc60000000f00 */
[----:B------:R1:W-:Y:S01]  /*12590*/  MUFU.EX2 R83, R0 ;  /* 0x0000000000537308 */ /* 0x0003e20000000800 */
[----:B------:R-:W-:Y:S01]  /*125a0*/  HMMA.16816.F32.BF16 R64, R8, R16, R84 ;  /* 0x000000100840723c */ /* 0x000fe20000041854 */
[----:B------:R-:W-:-:S07]  /*125b0*/  MOV R85, R56 ;  /* 0x0000003800557202 */ /* 0x000fce0000000f00 */
[----:B------:R-:W-:Y:S01]  /*125c0*/  HMMA.16816.F32.BF16 R56, R4, R18, R92 ;  /* 0x000000120438723c */ /* 0x000fe2000004185c */
[----:B-1----:R-:W-:-:S04]  /*125d0*/  FFMA.FTZ R0, R213, UR4, -R34 ;  /* 0x00000004d5007c23 */ /* 0x002fc80008010822 */
[----:B------:R1:W-:Y:S03]  /*125e0*/  MUFU.EX2 R95, R0 ;  /* 0x00000000005f7308 */ /* 0x0003e60000000800 */
[C---:B------:R-:W-:Y:S08]  /*125f0*/  HMMA.16816.F32.BF16 R28, R4.reuse, R12, R72 ;  /* 0x0000000c041c723c */ /* 0x040ff00000041848 */
[----:B------:R-:W-:Y:S01]  /*12600*/  HMMA.16816.F32.BF16 R72, R4, R14, R76 ;  /* 0x0000000e0448723c */ /* 0x000fe2000004184c */
[----:B------:R-:W-:Y:S01]  /*12610*/  MOV R76, R55 ;  /* 0x00000037004c7202 */ /* 0x000fe20000000f00 */
[----:B-1----:R-:W-:Y:S01]  /*12620*/  FFMA.FTZ R0, R170, UR4, -R34 ;  /* 0x00000004aa007c23 */ /* 0x002fe20008010822 */
[----:B------:R-:W-:Y:S01]  /*12630*/  IMAD.MOV.U32 R77, RZ, RZ, R54 ;  /* 0x000000ffff4d7224 */ /* 0x000fe200078e0036 */
[----:B------:R-:W-:Y:S02]  /*12640*/  LDSM.16.MT88.4 R12, [R41] ;  /* 0x00000000290c783b */ /* 0x000fe40000004200 */
[----:B------:R1:W-:Y:S01]  /*12650*/  MUFU.EX2 R86, R0 ;  /* 0x0000000000567308 */ /* 0x0003e20000000800 */
[----:B------:R-:W-:Y:S01]  /*12660*/  MOV R78, R20 ;  /* 0x00000014004e7202 */ /* 0x000fe20000000f00 */
[----:B------:R-:W-:Y:S01]  /*12670*/  HMMA.16816.F32.BF16 R52, R8, R18, R96 ;  /* 0x000000120834723c */ /* 0x000fe20000041860 */
[----:B------:R-:W2:Y:S04]  /*12680*/  LDSM.16.MT88.4 R20, [R42+0xe000] ;  /* 0x00e000002a14783b */ /* 0x000ea80000004200 */
[----:B------:R-:W3:Y:S01]  /*12690*/  LDSM.16.MT88.4 R16, [R35+0xe000] ;  /* 0x00e000002310783b */ /* 0x000ee20000004200 */
[----:B-1----:R-:W-:-:S04]  /*126a0*/  FFMA.FTZ R0, R165, UR4, -R34 ;  /* 0x00000004a5007c23 */ /* 0x002fc80008010822 */
[----:B------:R1:W-:Y:S02]  /*126b0*/  MUFU.EX2 R96, R0 ;  /* 0x0000000000607308 */ /* 0x0003e40000000800 */
[----:B-1----:R-:W-:-:S06]  /*126c0*/  FFMA.FTZ R0, R231, UR4, -R33 ;  /* 0x00000004e7007c23 */ /* 0x002fcc0008010821 */
        /* <DEDUP_REMOVED lines=9> */
[----:B-1----:R-:W-:-:S04]  /*12760*/  FFMA.FTZ R0, R169, UR4, -R33 ;  /* 0x00000004a9007c23 */ /* 0x002fc80008010821 */
[----:B------:R1:W4:Y:S01]  /*12770*/  MUFU.EX2 R92, R0 ;  /* 0x00000000005c7308 */ /* 0x0003220000000800 */
[----:B------:R-:W-:Y:S02]  /*12780*/  IMAD.MOV.U32 R98, RZ, RZ, R46 ;  /* 0x000000ffff627224 */ /* 0x000fe400078e002e */
[----:B------:R-:W4:Y:S01]  /*12790*/  LDSM.16.MT88.4 R44, [R41+0x2000] ;  /* 0x00200000292c783b */ /* 0x000f220000004200 */
[----:B------:R-:W-:Y:S01]  /*127a0*/  MOV R99, R241 ;  /* 0x000000f100637202 */ /* 0x000fe20000000f00 */
[----:B-1----:R-:W-:-:S04]  /*127b0*/  FFMA.FTZ R0, R235, UR4, -R3 ;  /* 0x00000004eb007c23 */ /* 0x002fc80008010803 */
[----:B------:R1:W-:Y:S01]  /*127c0*/  MUFU.EX2 R242, R0 ;  /* 0x0000000000f27308 */ /* 0x0003e20000000800 */
[----:B--2---:R-:W-:Y:S01]  /*127d0*/  HMMA.16816.F32.BF16 R136, R4, R20, R136 ;  /* 0x000000140488723c */ /* 0x004fe20000041888 */
[----:B-1----:R-:W-:-:S06]  /*127e0*/  FFMA.FTZ R0, R228, UR4, -R3 ;  /* 0x00000004e4007c23 */ /* 0x002fcc0008010803 */
[----:B------:R1:W2:Y:S01]  /*127f0*/  MUFU.EX2 R243, R0 ;  /* 0x0000000000f37308 */ /* 0x0002a20000000800 */
[----:B------:R-:W-:Y:S08]  /*12800*/  HMMA.16816.F32.BF16 R140, R4, R22, R140 ;  /* 0x00000016048c723c */ /* 0x000ff0000004188c */
[----:B------:R-:W-:Y:S01]  /*12810*/  HMMA.16816.F32.BF16 R132, R8, R20, R132 ;  /* 0x000000140884723c */ /* 0x000fe20000041884 */
[----:B-1----:R-:W-:-:S04]  /*12820*/  FFMA.FTZ R0, R214, UR4, -R3 ;  /* 0x00000004d6007c23 */ /* 0x002fc80008010803 */
[----:B------:R1:W-:Y:S03]  /*12830*/  MUFU.EX2 R241, R0 ;  /* 0x0000000000f17308 */ /* 0x0003e60000000800 */
[----:B------:R-:W-:Y:S01]  /*12840*/  HMMA.16816.F32.BF16 R144, R8, R22, R144 ;  /* 0x000000160890723c */ /* 0x000fe20000041890 */
[----:B------:R-:W2:Y:S01]  /*12850*/  LDSM.16.MT88.4 R20, [R35+0xc800] ;  /* 0x00c800002314783b */ /* 0x000ea20000004200 */
[----:B-1----:R-:W-:-:S04]  /*12860*/  FFMA.FTZ R0, R212, UR4, -R3 ;  /* 0x00000004d4007c23 */ /* 0x002fc80008010803 */
[----:B------:R1:W-:Y:S02]  /*12870*/  MUFU.EX2 R235, R0 ;  /* 0x0000000000eb7308 */ /* 0x0003e40000000800 */
[C---:B---3--:R-:W-:Y:S08]  /*12880*/  HMMA.16816.F32.BF16 R120, R4.reuse, R16, R120 ;  /* 0x000000100478723c */ /* 0x048ff00000041878 */
[----:B------:R-:W-:Y:S01]  /*12890*/  HMMA.16816.F32.BF16 R124, R4, R18, R124 ;  /* 0x00000012047c723c */ /* 0x000fe2000004187c */
[----:B-1----:R-:W-:-:S07]  /*128a0*/  FFMA.FTZ R0, R249, UR4, -R32 ;  /* 0x00000004f9007c23 */ /* 0x002fce0008010820 */
[C---:B------:R-:W-:Y:S01]  /*128b0*/  HMMA.16816.F32.BF16 R116, R8.reuse, R16, R116 ;  /* 0x000000100874723c */ /* 0x040fe20000041874 */
[----:B------:R1:W-:Y:S07]  /*128c0*/  MUFU.EX2 R215, R0 ;  /* 0x0000000000d77308 */ /* 0x0003ee0000000800 */
[----:B------:R-:W-:Y:S01]  /*128d0*/  HMMA.16816.F32.BF16 R128, R8, R18, R128 ;  /* 0x000000120880723c */ /* 0x000fe20000041880 */
[----:B------:R-:W3:Y:S07]  /*128e0*/  LDSM.16.MT88.4 R16, [R42+0xc800] ;  /* 0x00c800002a10783b */ /* 0x000eee0000004200 */
[----:B------:R-:W-:Y:S01]  /*128f0*/  HMMA.16816.F32.BF16 R104, R4, R12, R104 ;  /* 0x0000000c0468723c */ /* 0x000fe20000041868 */
[----:B-1----:R-:W-:-:S07]  /*12900*/  FFMA.FTZ R0, R248, UR4, -R32 ;  /* 0x00000004f8007c23 */ /* 0x002fce0008010820 */
[----:B------:R-:W-:Y:S01]  /*12910*/  HMMA.16816.F32.BF16 R108, R4, R14, R108 ;  /* 0x0000000e046c723c */ /* 0x000fe2000004186c */
[----:B------:R1:W2:Y:S07]  /*12920*/  MUFU.EX2 R228, R0 ;  /* 0x0000000000e47308 */ /* 0x0002ae0000000800 */
[C---:B------:R-:W-:Y:S08]  /*12930*/  HMMA.16816.F32.BF16 R100, R8.reuse, R12, R100 ;  /* 0x0000000c0864723c */ /* 0x040ff00000041864 */
[----:B------:R-:W-:Y:S01]  /*12940*/  HMMA.16816.F32.BF16 R112, R8, R14, R112 ;  /* 0x0000000e0870723c */ /* 0x000fe20000041870 */
[----:B------:R-:W3:Y:S01]  /*12950*/  LDSM.16.MT88.4 R12, [R36+0x800] ;  /* 0x00080000240c783b */ /* 0x000ee20000004200 */
[----:B-1----:R-:W-:Y:S01]  /*12960*/  FFMA.FTZ R0, R237, UR4, -R32 ;  /* 0x00000004ed007c23 */ /* 0x002fe20008010820 */
[----:B----4-:R-:W-:Y:S01]  /*12970*/  MOV R237, R92 ;  /* 0x0000005c00ed7202 */ /* 0x010fe20000000f00 */
[----:B------:R-:W-:-:S02]  /*12980*/  IMAD.MOV.U32 R92, RZ, RZ, R2 ;  /* 0x000000ffff5c7224 */ /* 0x000fc400078e0002 */
[----:B------:R-:W-:Y:S01]  /*12990*/  FFMA.FTZ R2, R236, UR4, -R32 ;  /* 0x00000004ec027c23 */ /* 0x000fe20008010820 */
[----:B------:R1:W-:Y:S01]  /*129a0*/  MUFU.EX2 R229, R0 ;  /* 0x0000000000e57308 */ /* 0x0003e20000000800 */
[-C--:B------:R-:W-:Y:S01]  /*129b0*/  FMUL.FTZ R160, R160, R38.reuse ;  /* 0x00000026a0a07220 */ /* 0x080fe20000410000 */
[----:B------:R-:W-:-:S06]  /*129c0*/  FMUL.FTZ R161, R161, R38 ;  /* 0x00000026a1a17220 */ /* 0x000fcc0000410000 */
[----:B------:R-:W4:Y:S01]  /*129d0*/  MUFU.EX2 R231, R2 ;  /* 0x0000000200e77308 */ /* 0x000f220000000800 */
        /* <DEDUP_REMOVED lines=30> */
[----:B------:R-:W-:Y:S01]  /*12bc0*/  MOV R236, R96 ;  /* 0x0000006000ec7202 */ /* 0x000fe20000000f00 */
[----:B------:R-:W-:Y:S01]  /*12bd0*/  IMAD.MOV.U32 R87, RZ, RZ, R49 ;  /* 0x000000ffff577224 */ /* 0x000fe200078e0031 */
[----:B------:R-:W-:Y:S01]  /*12be0*/  MOV R80, R51 ;  /* 0x0000003300507202 */ /* 0x000fe20000000f00 */
[----:B------:R-:W-:Y:S01]  /*12bf0*/  HMMA.16816.F32.BF16 R160, R4, R44, R160 ;  /* 0x0000002c04a0723c */ /* 0x000fe200000418a0 */
[----:B------:R-:W-:Y:S01]  /*12c00*/  MOV R219, R50 ;  /* 0x0000003200db7202 */ /* 0x000fe20000000f00 */
[----:B-1----:R-:W-:Y:S01]  /*12c10*/  FFMA.FTZ R0, R246, UR4, -R34 ;  /* 0x00000004f6007c23 */ /* 0x002fe20008010822 */
[----:B------:R-:W-:-:S05]  /*12c20*/  MOV R79, R48 ;  /* 0x00000030004f7202 */ /* 0x000fca0000000f00 */
[----:B------:R-:W-:Y:S08]  /*12c30*/  HMMA.16816.F32.BF16 R196, R4, R46, R196 ;  /* 0x0000002e04c4723c */ /* 0x000ff000000418c4 */
[C---:B------:R-:W-:Y:S01]  /*12c40*/  HMMA.16816.F32.BF16 R48, R8.reuse, R44, R156 ;  /* 0x0000002c0830723c */ /* 0x040fe2000004189c */
[----:B------:R-:W-:Y:S02]  /*12c50*/  MOV R159, R209 ;  /* 0x000000d1009f7202 */ /* 0x000fe40000000f00 */
[----:B------:R1:W-:Y:S05]  /*12c60*/  MUFU.EX2 R209, R0 ;  /* 0x0000000000d17308 */ /* 0x0003ea0000000800 */
[----:B------:R-:W-:Y:S01]  /*12c70*/  HMMA.16816.F32.BF16 R148, R8, R24, R148 ;  /* 0x000000180894723c */ /* 0x000fe20000041894 */
[----:B------:R-:W-:-:S07]  /*12c80*/  MOV R249, R89 ;  /* 0x0000005900f97202 */ /* 0x000fce0000000f00 */
[----:B------:R-:W-:Y:S01]  /*12c90*/  HMMA.16816.F32.BF16 R192, R8, R26, R192 ;  /* 0x0000001a08c0723c */ /* 0x000fe200000418c0 */
[----:B------:R-:W-:Y:S01]  /*12ca0*/  MOV R248, R90 ;  /* 0x0000005a00f87202 */ /* 0x000fe20000000f00 */
[----:B-1----:R-:W-:-:S06]  /*12cb0*/  FFMA.FTZ R0, R226, UR4, -R34 ;  /* 0x00000004e2007c23 */ /* 0x002fcc0008010822 */
[----:B------:R-:W-:Y:S01]  /*12cc0*/  HMMA.16816.F32.BF16 R44, R8, R46, R200 ;  /* 0x0000002e082c723c */ /* 0x000fe200000418c8 */
[----:B------:R-:W-:Y:S02]  /*12cd0*/  F2FP.BF16.F32.PACK_AB R8, R95, R83 ;  /* 0x000000535f08723e */ /* 0x000fe400000010ff */
[----:B------:R-:W-:Y:S02]  /*12ce0*/  F2FP.BF16.F32.PACK_AB R9, R94, R252 ;  /* 0x000000fc5e09723e */ /* 0x000fe400000010ff */
[----:B------:R-:W-:Y:S02]  /*12cf0*/  F2FP.BF16.F32.PACK_AB R10, R236, R86 ;  /* 0x00000056ec0a723e */ /* 0x000fe400000010ff */
[----:B------:R-:W-:Y:S01]  /*12d00*/  F2FP.BF16.F32.PACK_AB R11, R237, R93 ;  /* 0x0000005ded0b723e */ /* 0x000fe200000010ff */
[----:B------:R-:W-:Y:S01]  /*12d10*/  HMMA.16816.F32.BF16 R188, R4, R24, R188 ;  /* 0x0000001804bc723c */ /* 0x000fe200000418bc */
[----:B------:R-:W-:Y:S01]  /*12d20*/  MOV R201, R88 ;  /* 0x0000005800c97202 */ /* 0x000fe20000000f00 */
[----:B------:R-:W-:Y:S01]  /*12d30*/  IMAD.MOV.U32 R2, RZ, RZ, R91 ;  /* 0x000000ffff027224 */ /* 0x000fe200078e005b */
[----:B------:R-:W-:-:S05]  /*12d40*/  MOV R157, R211 ;  /* 0x000000d3009d7202 */ /* 0x000fca0000000f00 */
[----:B------:R-:W-:Y:S01]  /*12d50*/  HMMA.16816.F32.BF16 R152, R4, R26, R152 ;  /* 0x0000001a0498723c */ /* 0x000fe20000041898 */
[----:B--2---:R-:W-:Y:S01]  /*12d60*/  F2FP.BF16.F32.PACK_AB R4, R243, R242 ;  /* 0x000000f2f304723e */ /* 0x004fe200000010ff */
[----:B------:R1:W2:Y:S01]  /*12d70*/  MUFU.EX2 R211, R0 ;  /* 0x0000000000d37308 */ /* 0x0002a20000000800 */
[----:B------:R-:W-:Y:S01]  /*12d80*/  F2FP.BF16.F32.PACK_AB R5, R228, R215 ;  /* 0x000000d7e405723e */ /* 0x000fe200000010ff */
[----:B------:R-:W-:Y:S01]  /*12d90*/  IMAD.MOV.U32 R200, RZ, RZ, R87 ;  /* 0x000000ffffc87224 */ /* 0x000fe200078e0057 */
[----:B------:R-:W-:Y:S01]  /*12da0*/  F2FP.BF16.F32.PACK_AB R6, R235, R241 ;  /* 0x000000f1eb06723e */ /* 0x000fe200000010ff */
[----:B------:R-:W-:Y:S01]  /*12db0*/  IMAD.MOV.U32 R156, RZ, RZ, R79 ;  /* 0x000000ffff9c7224 */ /* 0x000fe200078e004f */
[----:B----4-:R-:W-:Y:S01]  /*12dc0*/  F2FP.BF16.F32.PACK_AB R7, R231, R229 ;  /* 0x000000e5e707723e */ /* 0x010fe200000010ff */
[----:B------:R-:W-:Y:S01]  /*12dd0*/  HMMA.16816.F32.BF16 R88, R8, R20, R176 ;  /* 0x000000140858723c */ /* 0x000fe200000418b0 */
[----:B------:R-:W-:Y:S01]  /*12de0*/  MOV R179, R92 ;  /* 0x0000005c00b37202 */ /* 0x000fe20000000f00 */
[----:B------:R-:W-:Y:S01]  /*12df0*/  IMAD.MOV.U32 R176, RZ, RZ, R95 ;  /* 0x000000ffffb07224 */ /* 0x000fe200078e005f */
[----:B------:R-:W-:Y:S01]  /*12e00*/  MOV R178, R93 ;  /* 0x0000005d00b27202 */ /* 0x000fe20000000f00 */
[----:B------:R-:W-:Y:S01]  /*12e10*/  IMAD.MOV.U32 R169, RZ, RZ, R99 ;  /* 0x000000ffffa97224 */ /* 0x000fe200078e0063 */
[----:B------:R-:W-:Y:S01]  /*12e20*/  MOV R177, R94 ;  /* 0x0000005e00b17202 */ /* 0x000fe20000000f00 */
[----:B------:R-:W-:Y:S02]  /*12e30*/  LDSM.16.MT88.4 R24, [R41+0x800] ;  /* 0x000800002918783b */ /* 0x000fe40000004200 */
[----:B------:R-:W-:Y:S01]  /*12e40*/  HMMA.16816.F32.BF16 R92, R4, R22, R180 ;  /* 0x00000016045c723c */ /* 0x000fe200000418b4 */
[----:B------:R-:W-:Y:S01]  /*12e50*/  MOV R183, R84 ;  /* 0x0000005400b77202 */ /* 0x000fe20000000f00 */
[----:B-1----:R-:W-:Y:S01]  /*12e60*/  FFMA.FTZ R0, R224, UR4, -R34 ;  /* 0x00000004e0007c23 */ /* 0x002fe20008010822 */
[----:B------:R-:W-:-:S02]  /*12e70*/  MOV R182, R85 ;  /* 0x0000005500b67202 */ /* 0x000fc40000000f00 */
[----:B------:R-:W-:Y:S01]  /*12e80*/  MOV R181, R86 ;  /* 0x0000005600b57202 */ /* 0x000fe20000000f00 */
[----:B------:R1:W-:Y:S02]  /*12e90*/  MUFU.EX2 R213, R0 ;  /* 0x0000000000d57308 */ /* 0x0003e40000000800 */
[C---:B------:R-:W-:Y:S01]  /*12ea0*/  HMMA.16816.F32.BF16 R84, R8.reuse, R22, R184 ;  /* 0x000000160854723c */ /* 0x040fe200000418b8 */
[----:B------:R-:W-:Y:S01]  /*12eb0*/  MOV R180, R80 ;  /* 0x0000005000b47202 */ /* 0x000fe20000000f00 */
[----:B------:R-:W-:Y:S01]  /*12ec0*/  IMAD.MOV.U32 R187, RZ, RZ, R83 ;  /* 0x000000ffffbb7224 */ /* 0x000fe200078e0053 */
[----:B------:R-:W-:Y:S02]  /*12ed0*/  MOV R203, R81 ;  /* 0x0000005100cb7202 */ /* 0x000fe40000000f00 */
[----:B------:R-:W-:Y:S02]  /*12ee0*/  MOV R184, R82 ;  /* 0x0000005200b87202 */ /* 0x000fe40000000f00 */
[----:B------:R-:W-:Y:S01]  /*12ef0*/  MOV R185, R76 ;  /* 0x0000004c00b97202 */ /* 0x000fe20000000f00 */
[----:B---3--:R-:W-:Y:S01]  /*12f00*/  HMMA.16816.F32.BF16 R80, R8, R16, R172 ;  /* 0x000000100850723c */ /* 0x008fe200000418ac */
[----:B------:R-:W-:-:S02]  /*12f10*/  MOV R186, R77 ;  /* 0x0000004d00ba7202 */ /* 0x000fc40000000f00 */
[----:B------:R-:W-:Y:S02]  /*12f20*/  MOV R202, R78 ;  /* 0x0000004e00ca7202 */ /* 0x000fe40000000f00 */
[----:B------:R-:W-:Y:S02]  /*12f30*/  MOV R170, R97 ;  /* 0x0000006100aa7202 */ /* 0x000fe40000000f00 */
[----:B------:R-:W-:Y:S01]  /*12f40*/  MOV R165, R98 ;  /* 0x0000006200a57202 */ /* 0x000fe20000000f00 */
[C---:B------:R-:W-:Y:S01]  /*12f50*/  HMMA.16816.F32.BF16 R76, R4.reuse, R16, R28 ;  /* 0x00000010044c723c */ /* 0x040fe2000004181c */
[----:B-1----:R-:W-:Y:S01]  /*12f60*/  FFMA.FTZ R0, R220, UR4, -R34 ;  /* 0x00000004dc007c23 */ /* 0x002fe20008010822 */
[----:B------:R-:W-:Y:S06]  /*12f70*/  LDSM.16.MT88.4 R28, [R41+0x2800] ;  /* 0x00280000291c783b */ /* 0x000fec0000004200 */
[-C--:B------:R-:W-:Y:S01]  /*12f80*/  HMMA.16816.F32.BF16 R72, R4, R18.reuse, R72 ;  /* 0x000000120448723c */ /* 0x080fe20000041848 */
[----:B------:R1:W-:Y:S07]  /*12f90*/  MUFU.EX2 R214, R0 ;  /* 0x0000000000d67308 */ /* 0x0003ee0000000800 */
[----:B------:R-:W-:Y:S01]  /*12fa0*/  HMMA.16816.F32.BF16 R68, R8, R18, R68 ;  /* 0x000000120844723c */ /* 0x000fe20000041844 */
[----:B------:R-:W3:Y:S07]  /*12fb0*/  LDSM.16.MT88.4 R16, [R42+0xe800] ;  /* 0x00e800002a10783b */ /* 0x000eee0000004200 */
[----:B------:R-:W-:Y:S01]  /*12fc0*/  HMMA.16816.F32.BF16 R96, R4, R20, R204 ;  /* 0x000000140460723c */ /* 0x000fe200000418cc */
[----:B------:R-:W4:Y:S01]  /*12fd0*/  LDSM.16.MT88.4 R20, [R35+0xe800] ;  /* 0x00e800002314783b */ /* 0x000f220000004200 */
[----:B-1----:R-:W-:-:S06]  /*12fe0*/  FFMA.FTZ R0, R250, UR4, -R33 ;  /* 0x00000004fa007c23 */ /* 0x002fcc0008010821 */
[-C--:B------:R-:W-:Y:S01]  /*12ff0*/  HMMA.16816.F32.BF16 R64, R8, R12.reuse, R64 ;  /* 0x0000000c0840723c */ /* 0x080fe20000041840 */
[----:B------:R1:W-:Y:S07]  /*13000*/  MUFU.EX2 R207, R0 ;  /* 0x0000000000cf7308 */ /* 0x0003ee0000000800 */
[C---:B------:R-:W-:Y:S08]  /*13010*/  HMMA.16816.F32.BF16 R60, R4.reuse, R12, R60 ;  /* 0x0000000c043c723c */ /* 0x040ff0000004183c */
[-C--:B------:R-:W-:Y:S08]  /*13020*/  HMMA.16816.F32.BF16 R56, R4, R14.reuse, R56 ;  /* 0x0000000e0438723c */ /* 0x080ff00000041838 */
[----:B------:R-:W-:Y:S01]  /*13030*/  HMMA.16816.F32.BF16 R52, R8, R14, R52 ;  /* 0x0000000e0834723c */ /* 0x000fe20000041834 */
[----:B------:R-:W2:Y:S01]  /*13040*/  LDSM.16.MT88.4 R12, [R36+0x2800] ;  /* 0x00280000240c783b */ /* 0x000ea20000004200 */
[----:B-1----:R-:W-:Y:S01]  /*13050*/  FFMA.FTZ R0, R244, UR4, -R33 ;  /* 0x00000004f4007c23 */ /* 0x002fe20008010821 */
[----:B------:R-:W-:-:S03]  /*13060*/  IMAD.MOV.U32 R175, RZ, RZ, R208 ;  /* 0x000000ffffaf7224 */ /* 0x000fc600078e00d0 */
[----:B------:R1:W2:Y:S01]  /*13070*/  MUFU.EX2 R208, R0 ;  /* 0x0000000000d07308 */ /* 0x0002a20000000800 */
[----:B------:R-:W-:Y:S01]  /*13080*/  MOV R158, R210 ;  /* 0x000000d2009e7202 */ /* 0x000fe20000000f00 */
[----:B-1----:R-:W-:-:S06]  /*13090*/  FFMA.FTZ R0, R225, UR4, -R33 ;  /* 0x00000004e1007c23 */ /* 0x002fcc0008010821 */
[----:B------:R1:W-:Y:S02]  /*130a0*/  MUFU.EX2 R210, R0 ;  /* 0x0000000000d27308 */ /* 0x0003e40000000800 */
[----:B-1----:R-:W-:-:S06]  /*130b0*/  FFMA.FTZ R0, R222, UR4, -R33 ;  /* 0x00000004de007c23 */ /* 0x002fcc0008010821 */
[----:B------:R1:W2:Y:S01]  /*130c0*/  MUFU.EX2 R212, R0 ;  /* 0x0000000000d47308 */ /* 0x0002a20000000800 */
[----:B---3--:R-:W-:Y:S01]  /*130d0*/  HMMA.16816.F32.BF16 R136, R4, R16, R136 ;  /* 0x000000100488723c */ /* 0x008fe20000041888 */
[----:B-1----:R-:W-:-:S06]  /*130e0*/  FFMA.FTZ R0, R251, UR4, -R3 ;  /* 0x00000004fb007c23 */ /* 0x002fcc0008010803 */
[----:B------:R1:W-:Y:S01]  /*130f0*/  MUFU.EX2 R205, R0 ;  /* 0x0000000000cd7308 */ /* 0x0003e20000000800 */
[----:B------:R-:W-:Y:S01]  /*13100*/  HMMA.16816.F32.BF16 R140, R4, R18, R140 ;  /* 0x00000012048c723c */ /* 0x000fe2000004188c */
[----:B-1----:R-:W-:-:S06]  /*13110*/  FFMA.FTZ R0, R247, UR4, -R3 ;  /* 0x00000004f7007c23 */ /* 0x002fcc0008010803 */
[----:B------:R1:W3:Y:S01]  /*13120*/  MUFU.EX2 R206, R0 ;  /* 0x0000000000ce7308 */ /* 0x0002e20000000800 */
[C---:B------:R-:W-:Y:S08]  /*13130*/  HMMA.16816.F32.BF16 R132, R8.reuse, R16, R132 ;  /* 0x000000100884723c */ /* 0x040ff00000041884 */
[----:B------:R-:W-:Y:S01]  /*13140*/  HMMA.16816.F32.BF16 R144, R8, R18, R144 ;  /* 0x000000120890723c */ /* 0x000fe20000041890 */
[----:B------:R-:W3:Y:S01]  /*13150*/  LDSM.16.MT88.4 R16, [R42+0xd000] ;  /* 0x00d000002a10783b */ /* 0x000ee20000004200 */
[----:B-1----:R-:W-:-:S06]  /*13160*/  FFMA.FTZ R0, R245, UR4, -R3 ;  /* 0x00000004f5007c23 */ /* 0x002fcc0008010803 */
[C---:B----4-:R-:W-:Y:S01]  /*13170*/  HMMA.16816.F32.BF16 R120, R4.reuse, R20, R120 ;  /* 0x000000140478723c */ /* 0x050fe20000041878 */
[----:B------:R1:W-:Y:S07]  /*13180*/  MUFU.EX2 R204, R0 ;  /* 0x0000000000cc7308 */ /* 0x0003ee0000000800 */
[----:B------:R-:W-:Y:S08]  /*13190*/  HMMA.16816.F32.BF16 R124, R4, R22, R124 ;  /* 0x00000016047c723c */ /* 0x000ff0000004187c */
[----:B------:R-:W-:Y:S01]  /*131a0*/  HMMA.16816.F32.BF16 R116, R8, R20, R116 ;  /* 0x000000140874723c */ /* 0x000fe20000041874 */
[----:B-1----:R-:W-:-:S07]  /*131b0*/  FFMA.FTZ R0, R221, UR4, -R3 ;  /* 0x00000004dd007c23 */ /* 0x002fce0008010803 */
[----:B------:R-:W-:Y:S01]  /*131c0*/  HMMA.16816.F32.BF16 R128, R8, R22, R128 ;  /* 0x000000160880723c */ /* 0x000fe20000041880 */
[----:B------:R-:W1:Y:S01]  /*131d0*/  LDSM.16.MT88.4 R20, [R35+0xd000] ;  /* 0x00d000002314783b */ /* 0x000e620000004200 */
[----:B------:R4:W-:Y:S06]  /*131e0*/  MUFU.EX2 R171, R0 ;  /* 0x0000000000ab7308 */ /* 0x0009ec0000000800 */
[C---:B--2---:R-:W-:Y:S08]  /*131f0*/  HMMA.16816.F32.BF16 R188, R4.reuse, R12, R188 ;  /* 0x0000000c04bc723c */ /* 0x044ff000000418bc */
[----:B------:R-:W-:Y:S01]  /*13200*/  HMMA.16816.F32.BF16 R152, R4, R14, R152 ;  /* 0x0000000e0498723c */ /* 0x000fe20000041898 */
[----:B----4-:R-:W-:-:S07]  /*13210*/  FFMA.FTZ R0, R43, UR4, -R32 ;  /* 0x000000042b007c23 */ /* 0x010fce0008010820 */
[C---:B------:R-:W-:Y:S01]  /*13220*/  HMMA.16816.F32.BF16 R148, R8.reuse, R12, R148 ;  /* 0x0000000c0894723c */ /* 0x040fe20000041894 */
[----:B------:R2:W-:Y:S07]  /*13230*/  MUFU.EX2 R43, R0 ;  /* 0x00000000002b7308 */ /* 0x0005ee0000000800 */
[----:B------:R-:W-:Y:S01]  /*13240*/  HMMA.16816.F32.BF16 R192, R8, R14, R192 ;  /* 0x0000000e08c0723c */ /* 0x000fe200000418c0 */
[----:B------:R-:W4:Y:S01]  /*13250*/  LDSM.16.MT88.4 R12, [R36+0x1000] ;  /* 0x00100000240c783b */ /* 0x000f220000004200 */
[----:B------:R-:W-:-:S06]  /*13260*/  IMAD.MOV.U32 R225, RZ, RZ, R201 ;  /* 0x000000ffffe17224 */ /* 0x000fcc00078e00c9 */
[----:B------:R-:W-:Y:S01]  /*13270*/  HMMA.16816.F32.BF16 R108, R4, R26, R108 ;  /* 0x0000001a046c723c */ /* 0x000fe2000004186c */
[----:B--2---:R-:W-:-:S07]  /*13280*/  FFMA.FTZ R0, R175, UR4, -R32 ;  /* 0x00000004af007c23 */ /* 0x004fce0008010820 */
[----:B------:R-:W-:Y:S01]  /*13290*/  HMMA.16816.F32.BF16 R160, R4, R28, R160 ;  /* 0x0000001c04a0723c */ /* 0x000fe200000418a0 */
[----:B------:R-:W-:-:S07]  /*132a0*/  MOV R222, R169 ;  /* 0x000000a900de7202 */ /* 0x000fce0000000f00 */
[----:B------:R-:W-:Y:S01]  /*132b0*/  HMMA.16816.F32.BF16 R112, R8, R26, R112 ;  /* 0x0000001a0870723c */ /* 0x000fe20000041870 */
[----:B------:R-:W-:Y:S02]  /*132c0*/  MOV R27, R182 ;  /* 0x000000b6001b7202 */ /* 0x000fe40000000f00 */
[----:B------:R-:W-:Y:S01]  /*132d0*/  MOV R182, R2 ;  /* 0x0000000200b67202 */ /* 0x000fe20000000f00 */
[----:B------:R-:W-:-:S04]  /*132e0*/  FFMA.FTZ R2, R216, UR4, -R32 ;  /* 0x00000004d8027c23 */ /* 0x000fc80008010820 */
[----:B------:R-:W-:Y:S01]  /*132f0*/  HMMA.16816.F32.BF16 R48, R8, R28, R48 ;  /* 0x0000001c0830723c */ /* 0x000fe20000041830 */
[----:B------:R-:W-:Y:S02]  /*13300*/  MOV R29, R165 ;  /* 0x000000a5001d7202 */ /* 0x000fe40000000f00 */
[----:B------:R2:W1:Y:S01]  /*13310*/  MUFU.EX2 R165, R0 ;  /* 0x0000000000a57308 */ /* 0x0004620000000800 */
[----:B------:R-:W-:-:S07]  /*13320*/  MOV R201, R170 ;  /* 0x000000aa00c97202 */ /* 0x000fce0000000f00 */
[----:B------:R-:W-:Y:S01]  /*13330*/  MUFU.EX2 R170, R2 ;  /* 0x0000000200aa7308 */ /* 0x000fe20000000800 */
[----:B--2---:R-:W-:-:S07]  /*13340*/  FFMA.FTZ R0, R227, UR4, -R32 ;  /* 0x00000004e3007c23 */ /* 0x004fce0008010820 */
[----:B------:R-:W2:Y:S01]  /*13350*/  MUFU.EX2 R169, R0 ;  /* 0x0000000000a97308 */ /* 0x000ea20000000800 */
        /* <DEDUP_REMOVED lines=8> */
[----:B------:R-:W-:-:S07]  /*133e0*/  MOV R25, R180 ;  /* 0x000000b400197202 */ /* 0x000fce0000000f00 */
[----:B------:R-:W-:Y:S01]  /*133f0*/  HMMA.16816.F32.BF16 R196, R4, R30, R196 ;  /* 0x0000001e04c4723c */ /* 0x000fe200000418c4 */
[----:B---3--:R-:W-:Y:S02]  /*13400*/  F2FP.BF16.F32.PACK_AB R4, R206, R205 ;  /* 0x000000cdce04723e */ /* 0x008fe400000010ff */
[----:B-1----:R-:W-:Y:S02]  /*13410*/  F2FP.BF16.F32.PACK_AB R5, R165, R43 ;  /* 0x0000002ba505723e */ /* 0x002fe400000010ff */
[----:B------:R-:W-:Y:S02]  /*13420*/  F2FP.BF16.F32.PACK_AB R6, R171, R204 ;  /* 0x000000ccab06723e */ /* 0x000fe400000010ff */
[----:B--2---:R-:W-:Y:S01]  /*13430*/  F2FP.BF16.F32.PACK_AB R7, R170, R169 ;  /* 0x000000a9aa07723e */ /* 0x004fe200000010ff */
[----:B------:R-:W-:Y:S01]  /*13440*/  HMMA.16816.F32.BF16 R244, R8, R16, R80 ;  /* 0x0000001008f4723c */ /* 0x000fe20000041850 */
[----:B------:R-:W-:Y:S01]  /*13450*/  MOV R24, R181 ;  /* 0x000000b500187202 */ /* 0x000fe20000000f00 */
[----:B------:R-:W-:Y:S01]  /*13460*/  IMAD.MOV.U32 R181, RZ, RZ, R179 ;  /* 0x000000ffffb57224 */ /* 0x000fe200078e00b3 */
[----:B------:R-:W-:-:S02]  /*13470*/  MOV R226, R176 ;  /* 0x000000b000e27202 */ /* 0x000fc40000000f00 */
[----:B------:R-:W-:Y:S02]  /*13480*/  MOV R224, R177 ;  /* 0x000000b100e07202 */ /* 0x000fe40000000f00 */
[----:B------:R-:W-:Y:S01]  /*13490*/  MOV R180, R178 ;  /* 0x000000b200b47202 */ /* 0x000fe20000000f00 */
[----:B------:R-:W-:Y:S01]  /*134a0*/  HMMA.16816.F32.BF16 R172, R4, R20, R96 ;  /* 0x0000001404ac723c */ /* 0x000fe20000041860 */
[----:B------:R-:W-:Y:S02]  /*134b0*/  MOV R183, R248 ;  /* 0x000000f800b77202 */ /* 0x000fe40000000f00 */
[----:B------:R-:W-:-:S05]  /*134c0*/  MOV R220, R249 ;  /* 0x000000f900dc7202 */ /* 0x000fca0000000f00 */
[----:B------:R-:W-:Y:S08]  /*134d0*/  HMMA.16816.F32.BF16 R176, R8, R20, R88 ;  /* 0x0000001408b0723c */ /* 0x000ff00000041858 */
[-C--:B------:R-:W-:Y:S08]  /*134e0*/  HMMA.16816.F32.BF16 R92, R4, R22.reuse, R92 ;  /* 0x00000016045c723c */ /* 0x080ff0000004185c */
[C---:B------:R-:W-:Y:S08]  /*134f0*/  HMMA.16816.F32.BF16 R248, R8.reuse, R22, R84 ;  /* 0x0000001608f8723c */ /* 0x040ff00000041854 */
[----:B----4-:R-:W-:Y:S01]  /*13500*/  HMMA.16816.F32.BF16 R20, R8, R12, R64 ;  /* 0x0000000c0814723c */ /* 0x010fe20000041840 */
[----:B------:R-:W-:Y:S01]  /*13510*/  IMAD.MOV.U32 R99, RZ, RZ, R29 ;  /* 0x000000ffff637224 */ /* 0x000fe200078e001d */
[----:B------:R-:W-:Y:S01]  /*13520*/  MOV R80, R244 ;  /* 0x000000f400507202 */ /* 0x000fe20000000f00 */
[----:B------:R-:W1:Y:S01]  /*13530*/  LDSM.16.MT88.4 R28, [R41+0x3000] ;  /* 0x00300000291c783b */ /* 0x000e620000004200 */
[----:B------:R-:W-:Y:S01]  /*13540*/  IMAD.MOV.U32 R0, RZ, RZ, R245 ;  /* 0x000000ffff007224 */ /* 0x000fe200078e00f5 */
[----:B------:R-:W-:-:S02]  /*13550*/  MOV R89, R246 ;  /* 0x000000f600597202 */ /* 0x000fc40000000f00 */
[----:B------:R-:W-:Y:S02]  /*13560*/  MOV R88, R247 ;  /* 0x000000f700587202 */ /* 0x000fe40000000f00 */
[----:B------:R-:W-:Y:S10]  /*13570*/  HMMA.16816.F32.BF16 R244, R8, R18, R68 ;  /* 0x0000001208f4723c */ /* 0x000ff40000041844 */
[----:B------:R-:W-:Y:S01]  /*13580*/  IMAD.MOV.U32 R71, RZ, RZ, R21 ;  /* 0x000000ffff477224 */ /* 0x000fe200078e0015 */
[----:B------:R-:W-:-:S02]  /*13590*/  MOV R70, R22 ;  /* 0x0000001600467202 */ /* 0x000fc40000000f00 */
[----:B------:R-:W-:Y:S02]  /*135a0*/  MOV R69, R23 ;  /* 0x0000001700457202 */ /* 0x000fe40000000f00 */
[----:B------:R-:W-:Y:S02]  /*135b0*/  MOV R68, R20 ;  /* 0x0000001400447202 */ /* 0x000fe40000000f00 */
[----:B------:R-:W2:Y:S01]  /*135c0*/  LDSM.16.MT88.4 R20, [R41+0x1000] ;  /* 0x001000002914783b */ /* 0x000ea20000004200 */
[----:B------:R-:W-:Y:S01]  /*135d0*/  MOV R96, R26 ;  /* 0x0000001a00607202 */ /* 0x000fe20000000f00 */
[----:B------:R-:W-:Y:S01]  /*135e0*/  IMAD.MOV.U32 R82, RZ, RZ, R24 ;  /* 0x000000ffff527224 */ /* 0x000fe200078e0018 */
[----:B------:R-:W-:Y:S02]  /*135f0*/  MOV R83, R27 ;  /* 0x0000001b00537202 */ /* 0x000fe40000000f00 */
[----:B------:R-:W-:Y:S02]  /*13600*/  MOV R81, R25 ;  /* 0x0000001900517202 */ /* 0x000fe40000000f00 */
[----:B------:R-:W3:Y:S01]  /*13610*/  LDSM.16.MT88.4 R24, [R36+0x3000] ;  /* 0x003000002418783b */ /* 0x000ee20000004200 */
[----:B------:R-:W-:Y:S01]  /*13620*/  HMMA.16816.F32.BF16 R84, R4, R16, R76 ;  /* 0x000000100454723c */ /* 0x000fe2000004184c */
[----:B------:R-:W-:Y:S01]  /*13630*/  MOV R98, R225 ;  /* 0x000000e100627202 */ /* 0x000fe20000000f00 */
[----:B------:R-:W-:Y:S01]  /*13640*/  IMAD.MOV.U32 R91, RZ, RZ, R224 ;  /* 0x000000ffff5b7224 */ /* 0x000fe200078e00e0 */
[----:B------:R-:W-:-:S05]  /*13650*/  MOV R90, R226 ;  /* 0x000000e2005a7202 */ /* 0x000fca0000000f00 */
[----:B------:R-:W-:Y:S01]  /*13660*/  HMMA.16816.F32.BF16 R76, R4, R18, R72 ;  /* 0x00000012044c723c */ /* 0x000fe20000041848 */
[----:B------:R-:W-:Y:S01]  /*13670*/  MOV R75, R0 ;  /* 0x00000000004b7202 */ /* 0x000fe20000000f00 */
[----:B------:R-:W4:Y:S01]  /*13680*/  LDSM.16.MT88.4 R16, [R35+0xf000] ;  /* 0x00f000002310783b */ /* 0x000f220000004200 */
[----:B------:R-:W-:-:S05]  /*13690*/  MOV R0, R158 ;  /* 0x0000009e00007202 */ /* 0x000fca0000000f00 */
[----:B------:R-:W-:Y:S01]  /*136a0*/  HMMA.16816.F32.BF16 R60, R4, R12, R60 ;  /* 0x0000000c043c723c */ /* 0x000fe2000004183c */
[----:B------:R-:W-:-:S07]  /*136b0*/  FFMA.FTZ R0, R0, UR4, -R3 ;  /* 0x0000000400007c23 */ /* 0x000fce0008010803 */
[-C--:B------:R-:W-:Y:S08]  /*136c0*/  HMMA.16816.F32.BF16 R56, R4, R14.reuse, R56 ;  /* 0x0000000e0438723c */ /* 0x080ff00000041838 */
[----:B------:R-:W-:Y:S01]  /*136d0*/  HMMA.16816.F32.BF16 R224, R8, R14, R52 ;  /* 0x0000000e08e0723c */ /* 0x000fe20000041834 */
[----:B------:R-:W4:Y:S01]  /*136e0*/  LDSM.16.MT88.4 R12, [R42+0xf000] ;  /* 0x00f000002a0c783b */ /* 0x000f220000004200 */
[----:B------:R-:W-:-:S06]  /*136f0*/  IMAD.MOV.U32 R73, RZ, RZ, R185 ;  /* 0x000000ffff497224 */ /* 0x000fcc00078e00b9 */
[----:B-1----:R-:W-:Y:S01]  /*13700*/  HMMA.16816.F32.BF16 R52, R4, R30, R196 ;  /* 0x0000001e0434723c */ /* 0x002fe200000418c4 */
[----:B------:R-:W-:Y:S01]  /*13710*/  MOV R196, R219 ;  /* 0x000000db00c47202 */ /* 0x000fe20000000f00 */
[----:B------:R-:W-:Y:S01]  /*13720*/  IMAD.MOV.U32 R197, RZ, RZ, R218 ;  /* 0x000000ffffc57224 */ /* 0x000fe200078e00da */
[----:B------:R-:W-:Y:S02]  /*13730*/  MOV R198, R223 ;  /* 0x000000df00c67202 */ /* 0x000fe40000000f00 */
[----:B------:R-:W-:-:S03]  /*13740*/  MOV R199, R217 ;  /* 0x000000d900c77202 */ /* 0x000fc60000000f00 */
[----:B--2---:R-:W-:Y:S01]  /*13750*/  HMMA.16816.F32.BF16 R108, R4, R22, R108 ;  /* 0x00000016046c723c */ /* 0x004fe2000004186c */
[----:B------:R-:W-:Y:S02]  /*13760*/  MOV R72, R186 ;  /* 0x000000ba00487202 */ /* 0x000fe40000000f00 */
[----:B------:R-:W-:-:S05]  /*13770*/  MOV R74, R184 ;  /* 0x000000b8004a7202 */ /* 0x000fca0000000f00 */
[----:B------:R-:W-:Y:S01]  /*13780*/  HMMA.16816.F32.BF16 R216, R8, R22, R112 ;  /* 0x0000001608d8723c */ /* 0x000fe20000041870 */
[----:B------:R1:W-:Y:S01]  /*13790*/  MUFU.EX2 R22, R0 ;  /* 0x0000000000167308 */ /* 0x0003e20000000800 */
[----:B------:R-:W-:-:S06]  /*137a0*/  MOV R97, R220 ;  /* 0x000000dc00617202 */ /* 0x000fcc0000000f00 */
[-C--:B---3--:R-:W-:Y:S08]  /*137b0*/  HMMA.16816.F32.BF16 R188, R4, R24.reuse, R188 ;  /* 0x0000001804bc723c */ /* 0x088ff000000418bc */
[----:B------:R-:W-:Y:S01]  /*137c0*/  HMMA.16816.F32.BF16 R148, R8, R24, R148 ;  /* 0x000000180894723c */ /* 0x000fe20000041894 */
[----:B------:R-:W-:Y:S01]  /*137d0*/  MOV R2, R222 ;  /* 0x000000de00027202 */ /* 0x000fe20000000f00 */
[----:B-1----:R-:W-:Y:S01]  /*137e0*/  FFMA.FTZ R0, R196, UR4, -R3 ;  /* 0x00000004c4007c23 */ /* 0x002fe20008010803 */
[----:B------:R-:W-:Y:S01]  /*137f0*/  MOV R196, R197 ;  /* 0x000000c500c47202 */ /* 0x000fe20000000f00 */
[----:B------:R-:W-:Y:S01]  /*13800*/  IMAD.MOV.U32 R197, RZ, RZ, R198 ;  /* 0x000000ffffc57224 */ /* 0x000fe200078e00c6 */
[----:B------:R-:W-:Y:S01]  /*13810*/  MOV R198, R199 ;  /* 0x000000c700c67202 */ /* 0x000fe20000000f00 */
[----:B------:R-:W-:Y:S01]  /*13820*/  IMAD.MOV.U32 R184, RZ, RZ, R157 ;  /* 0x000000ffffb87224 */ /* 0x000fe200078e009d */
[----:B------:R-:W-:Y:S01]  /*13830*/  MOV R199, R72 ;  /* 0x0000004800c77202 */ /* 0x000fe20000000f00 */
[----:B------:R1:W2:Y:S01]  /*13840*/  MUFU.EX2 R23, R0 ;  /* 0x0000000000177308 */ /* 0x0002a20000000800 */
[----:B------:R-:W-:Y:S01]  /*13850*/  MOV R72, R73 ;  /* 0x0000004900487202 */ /* 0x000fe20000000f00 */
[----:B------:R-:W-:Y:S01]  /*13860*/  IMAD.MOV.U32 R73, RZ, RZ, R74 ;  /* 0x000000ffff497224 */ /* 0x000fe200078e004a */
[----:B------:R-:W-:Y:S01]  /*13870*/  MOV R74, R80 ;  /* 0x00000050004a7202 */ /* 0x000fe20000000f00 */
[----:B------:R-:W-:Y:S01]  /*13880*/  HMMA.16816.F32.BF16 R104, R4, R20, R104 ;  /* 0x000000140468723c */ /* 0x000fe20000041868 */
[----:B------:R-:W-:Y:S01]  /*13890*/  MOV R80, R81 ;  /* 0x0000005100507202 */ /* 0x000fe20000000f00 */
[----:B------:R-:W-:Y:S01]  /*138a0*/  LDSM.16.MT88.4 R112, [R41+0x1800] ;  /* 0x001800002970783b */ /* 0x000fe20000004200 */
[----:B------:R-:W-:Y:S01]  /*138b0*/  MOV R81, R82 ;  /* 0x0000005200517202 */ /* 0x000fe20000000f00 */
[----:B------:R-:W-:Y:S01]  /*138c0*/  IMAD.MOV.U32 R82, RZ, RZ, R83 ;  /* 0x000000ffff527224 */ /* 0x000fe200078e0053 */
[----:B------:R-:W-:-:S02]  /*138d0*/  MOV R83, R96 ;  /* 0x0000006000537202 */ /* 0x000fc40000000f00 */
[----:B------:R-:W-:Y:S01]  /*138e0*/  MOV R96, R97 ;  /* 0x0000006100607202 */ /* 0x000fe20000000f00 */
[----:B-1----:R-:W-:Y:S01]  /*138f0*/  FFMA.FTZ R0, R196, UR4, -R3 ;  /* 0x00000004c4007c23 */ /* 0x002fe20008010803 */
[----:B------:R-:W-:Y:S01]  /*13900*/  IMAD.MOV.U32 R196, RZ, RZ, R197 ;  /* 0x000000ffffc47224 */ /* 0x000fe200078e00c5 */
        /* <DEDUP_REMOVED lines=15> */
[----:B------:R-:W-:Y:S01]  /*13a00*/  MOV R83, R96 ;  /* 0x0000006000537202 */ /* 0x000fe20000000f00 */
[----:B------:R1:W-:Y:S01]  /*13a10*/  MUFU.EX2 R24, R0 ;  /* 0x0000000000187308 */ /* 0x0003e20000000800 */
[----:B------:R-:W-:-:S02]  /*13a20*/  MOV R198, R199 ;  /* 0x000000c700c67202 */ /* 0x000fc40000000f00 */
[----:B------:R-:W-:Y:S02]  /*13a30*/  MOV R201, R203 ;  /* 0x000000cb00c97202 */ /* 0x000fe40000000f00 */
[----:B------:R-:W-:Y:S02]  /*13a40*/  MOV R96, R97 ;  /* 0x0000006100607202 */ /* 0x000fe40000000f00 */
[----:B------:R-:W-:Y:S02]  /*13a50*/  MOV R199, R72 ;  /* 0x0000004800c77202 */ /* 0x000fe40000000f00 */
[----:B------:R-:W-:Y:S01]  /*13a60*/  MOV R97, R98 ;  /* 0x0000006200617202 */ /* 0x000fe20000000f00 */
[----:B------:R-:W-:Y:S01]  /*13a70*/  IMAD.MOV.U32 R98, RZ, RZ, R99 ;  /* 0x000000ffff627224 */ /* 0x000fe200078e0063 */
[----:B------:R-:W-:Y:S01]  /*13a80*/  MOV R72, R80 ;  /* 0x0000005000487202 */ /* 0x000fe20000000f00 */
[----:B------:R-:W-:Y:S01]  /*13a90*/  IMAD.MOV.U32 R80, RZ, RZ, R81 ;  /* 0x000000ffff507224 */ /* 0x000fe200078e0051 */
[----:B------:R-:W-:Y:S01]  /*13aa0*/  HMMA.16816.F32.BF16 R220, R8, R20, R100 ;  /* 0x0000001408dc723c */ /* 0x000fe20000041864 */
[----:B------:R-:W-:Y:S01]  /*13ab0*/  MOV R81, R82 ;  /* 0x0000005200517202 */ /* 0x000fe20000000f00 */
[----:B-1----:R-:W-:Y:S01]  /*13ac0*/  FFMA.FTZ R0, R196, UR4, -R32 ;  /* 0x00000004c4007c23 */ /* 0x002fe20008010820 */
[----:B------:R-:W-:-:S02]  /*13ad0*/  MOV R99, R201 ;  /* 0x000000c900637202 */ /* 0x000fc40000000f00 */
[----:B------:R-:W-:Y:S01]  /*13ae0*/  MOV R82, R83 ;  /* 0x0000005300527202 */ /* 0x000fe20000000f00 */
[----:B------:R1:W-:Y:S01]  /*13af0*/  MUFU.EX2 R20, R0 ;  /* 0x0000000000147308 */ /* 0x0003e20000000800 */
        /* <DEDUP_REMOVED lines=8> */
[----:B-1----:R-:W-:-:S04]  /*13b80*/  FFMA.FTZ R0, R197, UR4, -R32 ;  /* 0x00000004c5007c23 */ /* 0x002fc80008010820 */
[----:B------:R1:W3:Y:S01]  /*13b90*/  MUFU.EX2 R21, R0 ;  /* 0x0000000000157308 */ /* 0x0002e20000000800 */
[----:B----4-:R-:W-:Y:S01]  /*13ba0*/  HMMA.16816.F32.BF16 R120, R4, R16, R120 ;  /* 0x000000100478723c */ /* 0x010fe20000041878 */
[----:B------:R-:W-:Y:S02]  /*13bb0*/  MOV R196, R184 ;  /* 0x000000b800c47202 */ /* 0x000fe40000000f00 */
[----:B------:R-:W-:-:S05]  /*13bc0*/  MOV R197, R185 ;  /* 0x000000b900c57202 */ /* 0x000fca0000000f00 */
[----:B------:R-:W-:Y:S01]  /*13bd0*/  HMMA.16816.F32.BF16 R124, R4, R18, R124 ;  /* 0x00000012047c723c */ /* 0x000fe2000004187c */
[----:B-1----:R-:W-:-:S07]  /*13be0*/  FFMA.FTZ R0, R198, UR4, -R32 ;  /* 0x00000004c6007c23 */ /* 0x002fce0008010820 */
        /* <DEDUP_REMOVED lines=8> */
[----:B------:R-:W-:Y:S02]  /*13c70*/  MOV R6, R98 ;  /* 0x0000006200067202 */ /* 0x000fe40000000f00 */
[----:B------:R-:W1:Y:S01]  /*13c80*/  LDSM.16.MT88.4 R96, [R36+0x1800] ;  /* 0x001800002460783b */ /* 0x000e620000004200 */
[----:B------:R-:W-:Y:S01]  /*13c90*/  HMMA.16816.F32.BF16 R64, R8, R18, R128 ;  /* 0x000000120840723c */ /* 0x000fe20000041880 */
[----:B------:R4:W-:Y:S01]  /*13ca0*/  MUFU.EX2 R19, R0 ;  /* 0x0000000000137308 */ /* 0x0009e20000000800 */
[----:B------:R-:W-:-:S06]  /*13cb0*/  MOV R202, R159 ;  /* 0x0000009f00ca7202 */ /* 0x000fcc0000000f00 */
[----:B------:R-:W-:Y:S01]  /*13cc0*/  HMMA.16816.F32.BF16 R132, R8, R12, R132 ;  /* 0x0000000c0884723c */ /* 0x000fe20000041884 */
[----:B------:R-:W-:-:S07]  /*13cd0*/  MOV R201, R240 ;  /* 0x000000f000c97202 */ /* 0x000fce0000000f00 */
[C---:B------:R-:W-:Y:S01]  /*13ce0*/  HMMA.16816.F32.BF16 R48, R8.reuse, R28, R48 ;  /* 0x0000001c0830723c */ /* 0x040fe20000041830 */
[----:B------:R-:W-:Y:S01]  /*13cf0*/  FFMA.FTZ R2, R2, UR4, -R33 ;  /* 0x0000000402027c23 */ /* 0x000fe20008010821 */
[----:B----4-:R-:W-:Y:S01]  /*13d00*/  FFMA.FTZ R0, R199, UR4, -R32 ;  /* 0x00000004c7007c23 */ /* 0x010fe20008010820 */
[----:B------:R-:W-:Y:S01]  /*13d10*/  IMAD.MOV.U32 R199, RZ, RZ, R187 ;  /* 0x000000ffffc77224 */ /* 0x000fe200078e00bb */
[----:B------:R-:W-:Y:S01]  /*13d20*/  MOV R13, R81 ;  /* 0x00000051000d7202 */ /* 0x000fe20000000f00 */
[----:B------:R-:W4:Y:S01]  /*13d30*/  LDSM.16.MT88.4 R184, [R35+0xd800] ;  /* 0x00d8000023b8783b */ /* 0x000f220000004200 */
[----:B------:R-:W1:Y:S01]  /*13d40*/  MUFU.EX2 R18, R0 ;  /* 0x0000000000127308 */ /* 0x000e620000000800 */
[----:B------:R-:W-:Y:S01]  /*13d50*/  MOV R29, R196 ;  /* 0x000000c4001d7202 */ /* 0x000fe20000000f00 */
[----:B------:R-:W-:Y:S01]  /*13d60*/  HMMA.16816.F32.BF16 R156, R8, R14, R144 ;  /* 0x0000000e089c723c */ /* 0x000fe20000041890 */
[----:B------:R-:W-:Y:S01]  /*13d70*/  MOV R14, R199 ;  /* 0x000000c7000e7202 */ /* 0x000fe20000000f00 */
[----:B------:R4:W5:Y:S01]  /*13d80*/  LDL.LU R240, [R1+0x50] ;  /* 0x0000500001f07983 */ /* 0x0009620000300800 */
[----:B--2---:R-:W-:-:S05]  /*13d90*/  F2FP.BF16.F32.PACK_AB R196, R23, R22 ;  /* 0x0000001617c4723e */ /* 0x004fca00000010ff */
[C---:B------:R-:W-:Y:S01]  /*13da0*/  HMMA.16816.F32.BF16 R100, R8.reuse, R26, R192 ;  /* 0x0000001a0864723c */ /* 0x040fe200000418c0 */
[----:B------:R-:W-:Y:S01]  /*13db0*/  MOV R26, R197 ;  /* 0x000000c5001a7202 */ /* 0x000fe20000000f00 */
[----:B------:R-:W-:Y:S01]  /*13dc0*/  IMAD.MOV.U32 R27, RZ, RZ, R198 ;  /* 0x000000ffff1b7224 */ /* 0x000fe200078e00c6 */
[----:B---3--:R-:W-:Y:S01]  /*13dd0*/  F2FP.BF16.F32.PACK_AB R197, R21, R20 ;  /* 0x0000001415c5723e */ /* 0x008fe200000010ff */
[----:B------:R2:W5:Y:S01]  /*13de0*/  LDL.LU R239, [R1+0x4c] ;  /* 0x00004c0001ef7983 */ /* 0x0005620000300800 */
[----:B------:R-:W-:Y:S02]  /*13df0*/  F2FP.BF16.F32.PACK_AB R198, R24, R25 ;  /* 0x0000001918c6723e */ /* 0x000fe400000010ff */
[----:B-1----:R-:W-:Y:S01]  /*13e00*/  F2FP.BF16.F32.PACK_AB R199, R18, R19 ;  /* 0x0000001312c7723e */ /* 0x002fe200000010ff */
[C---:B------:R-:W-:Y:S01]  /*13e10*/  HMMA.16816.F32.BF16 R116, R8.reuse, R16, R116 ;  /* 0x000000100874723c */ /* 0x040fe20000041874 */
[----:B------:R-:W-:Y:S01]  /*13e20*/  MOV R12, R80 ;  /* 0x00000050000c7202 */ /* 0x000fe20000000f00 */
[----:B------:R-:W-:Y:S01]  /*13e30*/  IMAD.MOV.U32 R17, RZ, RZ, R83 ;  /* 0x000000ffff117224 */ /* 0x000fe200078e0053 */
[----:B------:R-:W-:Y:S01]  /*13e40*/  MOV R16, R82 ;  /* 0x0000005200107202 */ /* 0x000fe20000000f00 */
[--C-:B------:R-:W-:Y:S01]  /*13e50*/  FFMA.FTZ R0, R6, UR4, -R33.reuse ;  /* 0x0000000406007c23 */ /* 0x100fe20008010821 */
[----:B------:R-:W-:Y:S01]  /*13e60*/  MOV R15, R71 ;  /* 0x00000047000f7202 */ /* 0x000fe20000000f00 */
[----:B------:R1:W-:Y:S02]  /*13e70*/  LDSM.16.MT88.4 R192, [R36+0x3800] ;  /* 0x0038000024c0783b */ /* 0x0003e40000004200 */
[----:B------:R-:W-:Y:S01]  /*13e80*/  HMMA.16816.F32.BF16 R44, R8, R30, R44 ;  /* 0x0000001e082c723c */ /* 0x000fe2000004182c */
[----:B------:R-:W-:Y:S01]  /*13e90*/  FFMA.FTZ R11, R13, UR4, -R34 ;  /* 0x000000040d0b7c23 */ /* 0x000fe20008010822 */
[--C-:B------:R-:W-:Y:S01]  /*13ea0*/  FFMA.FTZ R8, R5, UR4, -R33.reuse ;  /* 0x0000000405087c23 */ /* 0x100fe20008010821 */
[----:B------:R-:W-:Y:S01]  /*13eb0*/  MOV R13, R70 ;  /* 0x00000046000d7202 */ /* 0x000fe20000000f00 */
[----:B------:R-:W-:Y:S01]  /*13ec0*/  IMAD.MOV.U32 R5, RZ, RZ, R90 ;  /* 0x000000ffff057224 */ /* 0x000fe200078e005a */
[----:B------:R-:W-:Y:S01]  /*13ed0*/  MOV R70, R89 ;  /* 0x0000005900467202 */ /* 0x000fe20000000f00 */
[--C-:B------:R-:W-:Y:S01]  /*13ee0*/  FFMA.FTZ R12, R12, UR4, -R34.reuse ;  /* 0x000000040c0c7c23 */ /* 0x100fe20008010822 */
[----:B------:R-:W-:Y:S01]  /*13ef0*/  MOV R71, R88 ;  /* 0x0000005800477202 */ /* 0x000fe20000000f00 */
[--C-:B------:R-:W-:Y:S01]  /*13f00*/  FFMA.FTZ R10, R16, UR4, -R34.reuse ;  /* 0x00000004100a7c23 */ /* 0x100fe20008010822 */
[----:B------:R-:W-:Y:S01]  /*13f10*/  MOV R6, R91 ;  /* 0x0000005b00067202 */ /* 0x000fe20000000f00 */
[----:B------:R-:W-:Y:S01]  /*13f20*/  FFMA.FTZ R3, R17, UR4, -R34 ;  /* 0x0000000411037c23 */ /* 0x000fe20008010822 */
[----:B------:R-:W-:Y:S01]  /*13f30*/  FFMA.FTZ R9, R4, UR4, -R33 ;  /* 0x0000000404097c23 */ /* 0x000fe20008010821 */
[----:B------:R-:W-:Y:S01]  /*13f40*/  MOV R28, R7 ;  /* 0x00000007001c7202 */ /* 0x000fe20000000f00 */
[----:B------:R-:W-:Y:S01]  /*13f50*/  HMMA.16816.F32.BF16 R88, R196, R96, R60 ;  /* 0x00000060c458723c */ /* 0x000fe2000004183c */
[----:B------:R-:W-:Y:S01]  /*13f60*/  MOV R7, R180 ;  /* 0x000000b400077202 */ /* 0x000fe20000000f00 */
[----:B------:R-:W-:Y:S01]  /*13f70*/  IMAD.MOV.U32 R34, RZ, RZ, R182 ;  /* 0x000000ffff227224 */ /* 0x000fe200078e00b6 */
[----:B------:R-:W-:Y:S01]  /*13f80*/  MOV R33, R183 ;  /* 0x000000b700217202 */ /* 0x000fe20000000f00 */
[----:B------:R-:W3:Y:S01]  /*13f90*/  LDL.LU R60, [R1+0x20] ;  /* 0x00002000013c7983 */ /* 0x000ee20000300800 */
[----:B-1----:R-:W-:-:S03]  /*13fa0*/  MOV R36, R181 ;  /* 0x000000b500247202 */ /* 0x002fc60000000f00 */
[----:B------:R-:W2:Y:S01]  /*13fb0*/  LDL.LU R61, [R1+0x24] ;  /* 0x00002400013d7983 */ /* 0x000ea20000300800 */
[C---:B----4-:R-:W-:Y:S03]  /*13fc0*/  HMMA.16816.F32.BF16 R180, R196.reuse, R186, R92 ;  /* 0x000000bac4b4723c */ /* 0x050fe6000004185c */
[----:B------:R-:W4:Y:S04]  /*13fd0*/  LDL.LU R62, [R1+0x28] ;  /* 0x00002800013e7983 */ /* 0x000f280000300800 */
[----:B------:R-:W1:Y:S01]  /*13fe0*/  LDSM.16.MT88.4 R80, [R42+0xd800] ;  /* 0x00d800002a50783b */ /* 0x000e620000004200 */
[----:B------:R-:W-:Y:S03]  /*13ff0*/  HMMA.16816.F32.BF16 R92, R196, R98, R56 ;  /* 0x00000062c45c723c */ /* 0x000fe60000041838 */
[----:B------:R-:W4:Y:S01]  /*14000*/  LDL.LU R59, [R1+0x1c] ;  /* 0x00001c00013b7983 */ /* 0x000f220000300800 */
[----:B------:R-:W-:Y:S01]  /*14010*/  MOV R4, R72 ;  /* 0x0000004800047202 */ /* 0x000fe20000000f00 */
[----:B------:R-:W-:Y:S01]  /*14020*/  IMAD.MOV.U32 R30, RZ, RZ, R26 ;  /* 0x000000ffff1e7224 */ /* 0x000fe200078e001a */
[----:B------:R-:W-:Y:S01]  /*14030*/  MOV R63, R28 ;  /* 0x0000001c003f7202 */ /* 0x000fe20000000f00 */
[----:B------:R1:W-:Y:S01]  /*14040*/  LDSM.16.MT88.4 R128, [R35+0xf800] ;  /* 0x00f800002380783b */ /* 0x0003e20000004200 */
[----:B------:R-:W-:Y:S01]  /*14050*/  MOV R31, R27 ;  /* 0x0000001b001f7202 */ /* 0x000fe20000000f00 */
[----:B------:R-:W-:Y:S01]  /*14060*/  IMAD.MOV.U32 R28, RZ, RZ, R5 ;  /* 0x000000ffff1c7224 */ /* 0x000fe200078e0005 */
[----:B------:R-:W-:Y:S01]  /*14070*/  MOV R26, R4 ;  /* 0x00000004001a7202 */ /* 0x000fe20000000f00 */
[----:B------:R1:W1:Y:S01]  /*14080*/  LDSM.16.MT88.4 R144, [R42+0xf800] ;  /* 0x00f800002a90783b */ /* 0x0002620000004200 */
[----:B------:R-:W-:Y:S01]  /*14090*/  MOV R27, R7 ;  /* 0x00000007001b7202 */ /* 0x000fe20000000f00 */
[----:B------:R-:W-:Y:S01]  /*140a0*/  IMAD.MOV.U32 R16, RZ, RZ, R69 ;  /* 0x000000ffff107224 */ /* 0x000fe200078e0045 */
[----:B------:R-:W-:Y:S01]  /*140b0*/  MOV R17, R68 ;  /* 0x0000004400117202 */ /* 0x000fe20000000f00 */
[----:B------:R-:W-:Y:S01]  /*140c0*/  IMAD.MOV.U32 R68, RZ, RZ, R74 ;  /* 0x000000ffff447224 */ /* 0x000fe200078e004a */
[----:B------:R-:W-:-:S02]  /*140d0*/  MOV R69, R75 ;  /* 0x0000004b00457202 */ /* 0x000fc40000000f00 */
[----:B-1----:R-:W-:Y:S02]  /*140e0*/  MOV R35, R29 ;  /* 0x0000001d00237202 */ /* 0x002fe40000000f00 */
[----:B------:R-:W-:Y:S02]  /*140f0*/  MOV R29, R6 ;  /* 0x00000006001d7202 */ /* 0x000fe40000000f00 */
[----:B------:R-:W1:Y:S01]  /*14100*/  LDSM.16.MT88.4 R4, [R41+0x3800] ;  /* 0x003800002904783b */ /* 0x000e620000004200 */
[----:B------:R-:W-:Y:S01]  /*14110*/  MOV R42, R73 ;  /* 0x00000049002a7202 */ /* 0x000fe20000000f00 */
[----:B------:R-:W-:Y:S01]  /*14120*/  MUFU.EX2 R12, R12 ;  /* 0x0000000c000c7308 */ /* 0x000fe20000000800 */
[----:B------:R-:W-:Y:S01]  /*14130*/  MOV R32, R14 ;  /* 0x0000000e00207202 */ /* 0x000fe20000000f00 */
[----:B------:R-:W-:Y:S01]  /*14140*/  HMMA.16816.F32.BF16 R72, R196, R80, R84 ;  /* 0x00000050c448723c */ /* 0x000fe20000041854 */
[----:B------:R-:W-:Y:S01]  /*14150*/  MOV R85, R15 ;  /* 0x0000000f00557202 */ /* 0x000fe20000000f00 */
[----:B------:R-:W-:Y:S01]  /*14160*/  IMAD.MOV.U32 R86, RZ, RZ, R13 ;  /* 0x000000ffff567224 */ /* 0x000fe200078e000d */
[----:B------:R-:W-:-:S02]  /*14170*/  MOV R87, R16 ;  /* 0x0000001000577202 */ /* 0x000fc40000000f00 */
[----:B------:R-:W-:Y:S01]  /*14180*/  MOV R84, R17 ;  /* 0x0000001100547202 */ /* 0x000fe20000000f00 */
[----:B------:R-:W-:Y:S08]  /*14190*/  MUFU.EX2 R14, R11 ;  /* 0x0000000b000e7308 */ /* 0x000ff00000000800 */
[----:B------:R-:W-:Y:S08]  /*141a0*/  MUFU.EX2 R16, R10 ;  /* 0x0000000a00107308 */ /* 0x000ff00000000800 */
[----:B------:R3:W-:Y:S08]  /*141b0*/  MUFU.EX2 R17, R3 ;  /* 0x0000000300117308 */ /* 0x0007f00000000800 */
[----:B------:R-:W-:Y:S08]  /*141c0*/  MUFU.EX2 R2, R2 ;  /* 0x0000000200027308 */ /* 0x000ff00000000800 */
[----:B------:R-:W4:Y:S08]  /*141d0*/  MUFU.EX2 R9, R9 ;  /* 0x0000000900097308 */ /* 0x000f300000000800 */
[----:B------:R2:W-:Y:S08]  /*141e0*/  MUFU.EX2 R13, R8 ;  /* 0x00000008000d7308 */ /* 0x0005f00000000800 */
[----:B------:R4:W4:Y:S01]  /*141f0*/  MUFU.EX2 R15, R0 ;  /* 0x00000000000f7308 */ /* 0x0009220000000800 */
[----:B------:R-:W-:Y:S01]  /*14200*/  MOV R203, R234 ;  /* 0x000000ea00cb7202 */ /* 0x000fe20000000f00 */
[C---:B------:R-:W-:Y:S08]  /*14210*/  HMMA.16816.F32.BF16 R136, R196.reuse, R144, R136 ;  /* 0x00000090c488723c */ /* 0x040ff00000041888 */
[C---:B------:R-:W-:Y:S08]  /*14220*/  HMMA.16816.F32.BF16 R140, R196.reuse, R146, R140 ;  /* 0x00000092c48c723c */ /* 0x040ff0000004188c */
        /* <DEDUP_REMOVED lines=12> */
[----:B---3--:R-:W-:Y:S01]  /*142f0*/  FFMA.FTZ R3, R60, R39, R233 ;  /* 0x000000273c037223 */ /* 0x008fe200000100e9 */
[----:B------:R-:W-:Y:S01]  /*14300*/  IMAD.MOV.U32 R60, RZ, RZ, R33 ;  /* 0x000000ffff3c7224 */ /* 0x000fe200078e0021 */
[----:B------:R-:W-:Y:S01]  /*14310*/  MOV R33, R201 ;  /* 0x000000c900217202 */ /* 0x000fe20000000f00 */
[----:B--2---:R-:W-:Y:S01]  /*14320*/  FFMA.FTZ R8, R61, R38, R232 ;  /* 0x000000263d087223 */ /* 0x004fe200000100e8 */
[----:B------:R-:W-:Y:S01]  /*14330*/  MOV R61, R34 ;  /* 0x00000022003d7202 */ /* 0x000fe20000000f00 */
[----:B----4-:R-:W-:Y:S01]  /*14340*/  FFMA.FTZ R10, R62, R37, R230 ;  /* 0x000000253e0a7223 */ /* 0x010fe200000100e6 */
[----:B------:R-:W-:-:S02]  /*14350*/  MOV R62, R36 ;  /* 0x00000024003e7202 */ /* 0x000fc40000000f00 */
[----:B------:R-:W-:Y:S02]  /*14360*/  MOV R34, R202 ;  /* 0x000000ca00227202 */ /* 0x000fe40000000f00 */
[----:B------:R-:W-:Y:S01]  /*14370*/  MOV R36, R203 ;  /* 0x000000cb00247202 */ /* 0x000fe20000000f00 */
[----:B------:R-:W-:Y:S01]  /*14380*/  FFMA.FTZ R0, R59, R40, R238 ;  /* 0x000000283b007223 */ /* 0x000fe200000100ee */
[----:B------:R-:W-:Y:S02]  /*14390*/  MOV R59, R63 ;  /* 0x0000003f003b7202 */ /* 0x000fe40000000f00 */
[----:B------:R-:W-:Y:S01]  /*143a0*/  F2FP.BF16.F32.PACK_AB R201, R9, R2 ;  /* 0x0000000209c9723e */ /* 0x000fe200000010ff */
[----:B------:R-:W-:Y:S01]  /*143b0*/  FADD.FTZ R3, R60, R3 ;  /* 0x000000033c037221 */ /* 0x000fe20000010000 */
[----:B------:R-:W-:Y:S01]  /*143c0*/  MOV R63, R42 ;  /* 0x0000002a003f7202 */ /* 0x000fe20000000f00 */
[----:B------:R-:W-:Y:S01]  /*143d0*/  IMAD.MOV.U32 R42, RZ, RZ, R200 ;  /* 0x000000ffff2a7224 */ /* 0x000fe200078e00c8 */
[----:B------:R-:W-:-:S02]  /*143e0*/  F2FP.BF16.F32.PACK_AB R200, R14, R12 ;  /* 0x0000000c0ec8723e */ /* 0x000fc400000010ff */
[----:B------:R-:W-:Y:S02]  /*143f0*/  F2FP.BF16.F32.PACK_AB R202, R17, R16 ;  /* 0x0000001011ca723e */ /* 0x000fe400000010ff */
[----:B------:R-:W-:Y:S01]  /*14400*/  F2FP.BF16.F32.PACK_AB R203, R15, R13 ;  /* 0x0000000d0fcb723e */ /* 0x000fe200000010ff */
[----:B------:R-:W-:Y:S01]  /*14410*/  FADD.FTZ R0, R59, R0 ;  /* 0x000000003b007221 */ /* 0x000fe20000010000 */
[----:B------:R-:W-:Y:S01]  /*14420*/  FADD.FTZ R8, R61, R8 ;  /* 0x000000083d087221 */ /* 0x000fe20000010000 */
[----:B------:R-:W-:Y:S01]  /*14430*/  FADD.FTZ R10, R62, R10 ;  /* 0x0000000a3e0a7221 */ /* 0x000fe20000010000 */
[----:B------:R2:W5:Y:S01]  /*14440*/  LDL.LU R238, [R1+0x48] ;  /* 0x0000480001ee7983 */ /* 0x0005620000300800 */
[----:B------:R-:W-:Y:S02]  /*14450*/  FADD.FTZ R11, R63, R0 ;  /* 0x000000003f0b7221 */ /* 0x000fe40000010000 */
[C---:B------:R-:W-:Y:S01]  /*14460*/  HMMA.16816.F32.BF16 R132, R200.reuse, R144, R132 ;  /* 0x00000090c884723c */ /* 0x040fe20000041884 */
[----:B------:R-:W-:Y:S01]  /*14470*/  FADD.FTZ R0, R36, R10 ;  /* 0x0000000a24007221 */ /* 0x000fe20000010000 */
[----:B------:R-:W-:Y:S01]  /*14480*/  FADD.FTZ R11, R42, R11 ;  /* 0x0000000b2a0b7221 */ /* 0x000fe20000010000 */
[----:B------:R2:W5:Y:S04]  /*14490*/  LDL.LU R233, [R1+0x44] ;  /* 0x0000440001e97983 */ /* 0x0005680000300800 */
[----:B------:R2:W5:Y:S01]  /*144a0*/  LDL.LU R232, [R1+0x40] ;  /* 0x0000400001e87983 */ /* 0x0005620000300800 */
[C---:B------:R-:W-:Y:S03]  /*144b0*/  HMMA.16816.F32.BF16 R144, R200.reuse, R146, R156 ;  /* 0x00000092c890723c */ /* 0x040fe6000004189c */
[----:B------:R2:W5:Y:S05]  /*144c0*/  LDL.LU R230, [R1+0x38] ;  /* 0x0000380001e67983 */ /* 0x00056a0000300800 */
        /* <DEDUP_REMOVED lines=71> */
.L_x_443:
        /* <DEDUP_REMOVED lines=12> */
[----:B------:R-:W1:Y:S01]  /*14a00*/  S2UR UR8, SR_CgaCtaId ;  /* 0x00000000000879c3 */ /* 0x000e620000008800 */
[----:B------:R-:W-:Y:S01]  /*14a10*/  IMAD.MOV.U32 R169, RZ, RZ, R167 ;  /* 0x000000ffffa97224 */ /* 0x000fe200078e00a7 */
[----:B------:R-:W1:Y:S01]  /*14a20*/  LDCU UR10, c[0x0][0x440] ;  /* 0x00008800ff0a77ac */ /* 0x000e620008000800 */
[----:B-----5:R-:W-:-:S02]  /*14a30*/  IMAD.MOV.U32 R165, RZ, RZ, R168 ;  /* 0x000000ffffa57224 */ /* 0x020fc400078e00a8 */
[----:B------:R-:W-:Y:S01]  /*14a40*/  IMAD.MOV.U32 R237, RZ, RZ, 0x40 ;  /* 0x00000040ffed7424 */ /* 0x000fe200078e00ff */
[----:B---3--:R-:W-:Y:S01]  /*14a50*/  ISETP.GE.AND P1, PT, R230, UR4, PT ;  /* 0x00000004e6007c0c */ /* 0x008fe2000bf26270 */
[----:B------:R-:W3:Y:S01]  /*14a60*/  LDCU UR4, c[0x0][0x45c] ;  /* 0x00008b80ff0477ac */ /* 0x000ee20008000800 */
[----:B-1----:R-:W-:Y:S01]  /*14a70*/  IMAD.SHL.U32 R0, R246, 0x10, RZ ;  /* 0x00000010f6007824 */ /* 0x002fe200078e00ff */
[----:B------:R-:W-:Y:S01]  /*14a80*/  ULEA UR8, UR8, UR9, 0x18 ;  /* 0x0000000908087291 */ /* 0x000fe2000f8ec0ff */
[C---:B----4-:R-:W-:Y:S01]  /*14a90*/  IMAD.SHL.U32 R2, R234.reuse, 0x40, RZ ;  /* 0x00000040ea027824 */ /* 0x050fe200078e00ff */
[C---:B------:R-:W-:Y:S01]  /*14aa0*/  LOP3.LUT P2, RZ, R234.reuse, 0x2, RZ, 0xc0, !PT ;  /* 0x00000002eaff7812 */ /* 0x040fe2000784c0ff */
[C---:B------:R-:W-:Y:S01]  /*14ab0*/  IMAD.SHL.U32 R235, R234.reuse, 0x40, RZ ;  /* 0x00000040eaeb7824 */ /* 0x040fe200078e00ff */
[----:B------:R-:W-:Y:S02]  /*14ac0*/  LOP3.LUT P0, RZ, R234, 0x2, RZ, 0xc0, !PT ;  /* 0x00000002eaff7812 */ /* 0x000fe4000780c0ff */
[----:B------:R-:W-:-:S02]  /*14ad0*/  SEL R229, R229, 0xffffffe0, !P2 ;  /* 0xffffffe0e5e57807 */ /* 0x000fc40005000000 */
[----:B------:R-:W-:Y:S02]  /*14ae0*/  SEL R231, R231, 0xffffffe0, !P0 ;  /* 0xffffffe0e7e77807 */ /* 0x000fe40004000000 */
[----:B------:R-:W-:Y:S02]  /*14af0*/  LOP3.LUT R236, R235, 0x400, RZ, 0xc0, !PT ;  /* 0x00000400ebec7812 */ /* 0x000fe400078ec0ff */
[----:B--2---:R-:W-:-:S04]  /*14b00*/  LOP3.LUT R228, R3, 0x8, R228, 0x78, !PT ;  /* 0x0000000803e47812 */ /* 0x004fc800078e78e4 */
[----:B------:R-:W-:Y:S02]  /*14b10*/  LOP3.LUT R228, R228, 0x200, R2, 0xf8, !PT ;  /* 0x00000200e4e47812 */ /* 0x000fe400078ef802 */
[----:B------:R-:W-:Y:S02]  /*14b20*/  SHF.L.U64.HI R2, R246, 0x4, R247 ;  /* 0x00000004f6027819 */ /* 0x000fe400000102f7 */
[----:B------:R-:W-:-:S04]  /*14b30*/  LEA R228, R228, UR6, 0x1 ;  /* 0x00000006e4e47c11 */ /* 0x000fc8000f8e08ff */
[----:B------:R-:W-:Y:S01]  /*14b40*/  IADD3 R229, PT, PT, R229, R228, RZ ;  /* 0x000000e4e5e57210 */ /* 0x000fe20007ffe0ff */
[C---:B------:R-:W-:Y:S02]  /*14b50*/  VIADD R0, R228.reuse, 0xc040 ;  /* 0x0000c040e4007836 */ /* 0x040fe40000000000 */
[----:B------:R-:W-:-:S03]  /*14b60*/  VIADD R2, R228, 0xc000 ;  /* 0x0000c000e4027836 */ /* 0x000fc60000000000 */
[----:B------:R1:W-:Y:S04]  /*14b70*/  STL [R1+0x2c], R0 ;  /* 0x00002c0001007387 */ /* 0x0003e80000100800 */
[----:B------:R1:W-:Y:S01]  /*14b80*/  STL [R1+0x30], R2 ;  /* 0x0000300201007387 */ /* 0x0003e20000100800 */
[----:B---3--:R-:W-:Y:S05]  /*14b90*/  BRA `(.L_x_447) ;  /* 0x0000000400407947 */ /* 0x008fea0003800000 */
.L_x_449:
[----:B------:R-:W1:Y:S01]  /*14ba0*/  LDC.64 R166, c[0x0][0x3b8] ;  /* 0x0000ee00ffa67b82 */ /* 0x000e620000000a00 */
[----:B------:R-:W-:Y:S01]  /*14bb0*/  UIADD3 UR9, UPT, UPT, UR7, -0x1, URZ ;  /* 0xffffffff07097890 */ /* 0x000fe2000fffe0ff */
[----:B------:R-:W-:Y:S04]  /*14bc0*/  LOP3.LUT R3, R241, 0x1f8, RZ, 0xc0, !PT ;  /* 0x000001f8f1037812 */ /* 0x000fe800078ec0ff */
[----:B------:R-:W-:Y:S04]  /*14bd0*/  LOP3.LUT R206, R3, 0x38, R234, 0x78, !PT ;  /* 0x0000003803ce7812 */ /* 0x000fe800078e78ea */
[----:B------:R-:W-:Y:S04]  /*14be0*/  LOP3.LUT R206, R206, 0x1e00, R241, 0xf8, !PT ;  /* 0x00001e00cece7812 */ /* 0x000fe800078ef8f1 */
[----:B------:R-:W-:Y:S01]  /*14bf0*/  LEA R238, R206, UR6, 0x1 ;  /* 0x00000006ceee7c11 */ /* 0x000fe2000f8e08ff */
[----:B-1----:R-:W-:Y:S04]  /*14c00*/  IMAD.WIDE.U32 R204, R166, UR9, RZ ;  /* 0x00000009a6cc7c25 */ /* 0x002fe8000f8e00ff */
[----:B------:R-:W-:Y:S02]  /*14c10*/  IMAD R205, R167, UR9, R205 ;  /* 0x00000009a7cd7c24 */ /* 0x000fe4000f8e02cd */
[C---:B------:R-:W-:Y:S03]  /*14c20*/  IMAD.SHL.U32 R164, R204.reuse, 0x40, RZ ;  /* 0x00000040cca47824 */ /* 0x040fe600078e00ff */
[----:B------:R-:W-:Y:S02]  /*14c30*/  SHF.L.U64.HI R205, R204, 0x6, R205 ;  /* 0x00000006cccd7819 */ /* 0x000fe400000102cd */
[CC--:B------:R-:W-:Y:S02]  /*14c40*/  @!P4 LEA R208, P2, R164.reuse, R240.reuse, 0x1 ;  /* 0x000000f0a4d0c211 */ /* 0x0c0fe400078408ff */
[----:B------:R-:W-:Y:S02]  /*14c50*/  @!P1 LEA R207, P5, R164, R240, 0x1 ;  /* 0x000000f0a4cf9211 */ /* 0x000fe400078a08ff */
[----:B------:R-:W-:Y:S02]  /*14c60*/  LEA R3, P3, R166, R164, 0x4 ;  /* 0x000000a4a6037211 */ /* 0x000fe400078620ff */
[CCC-:B------:R-:W-:Y:S02]  /*14c70*/  @!P4 LEA.HI.X R209, R164.reuse, R239.reuse, R205.reuse, 0x1, P2 ;  /* 0x000000efa4d1c211 */ /* 0x1c0fe400010f0ccd */
[----:B------:R-:W-:Y:S02]  /*14c80*/  @!P1 LEA.HI.X R204, R164, R239, R205, 0x1, P5 ;  /* 0x000000efa4cc9211 */ /* 0x000fe400028f0ccd */
[C-C-:B------:R-:W-:Y:S02]  /*14c90*/  LEA.HI.X R164, R166.reuse, R205, R167.reuse, 0x4, P3 ;  /* 0x000000cda6a47211 */ /* 0x140fe400018f24a7 */
[CC--:B------:R-:W-:Y:S02]  /*14ca0*/  @!P1 LEA R210, P5, R166.reuse, R3.reuse, 0x4 ;  /* 0x00000003a6d29211 */ /* 0x0c0fe400078a20ff */
[CC--:B------:R-:W-:Y:S02]  /*14cb0*/  @!P4 LEA R205, P2, R166.reuse, R3.reuse, 0x4 ;  /* 0x00000003a6cdc211 */ /* 0x0c0fe400078420ff */
[C---:B------:R-:W-:Y:S02]  /*14cc0*/  LEA R211, P3, R166.reuse, R3, 0x5 ;  /* 0x00000003a6d37211 */ /* 0x040fe400078628ff */
[CCC-:B------:R-:W-:Y:S02]  /*14cd0*/  @!P1 LEA.HI.X R217, R166.reuse, R164.reuse, R167.reuse, 0x4, P5 ;  /* 0x000000a4a6d99211 */ /* 0x1c0fe400028f24a7 */
[CCC-:B------:R-:W-:Y:S02]  /*14ce0*/  @!P4 LEA.HI.X R218, R166.reuse, R164.reuse, R167.reuse, 0x4, P2 ;  /* 0x000000a4a6dac211 */ /* 0x1c0fe400010f24a7 */
[----:B------:R-:W-:Y:S01]  /*14cf0*/  LEA.HI.X R216, R166, R164, R167, 0x5, P3 ;  /* 0x000000a4a6d87211 */ /* 0x000fe200018f2ca7 */
[----:B------:R-:W-:Y:S01]  /*14d00*/  @!P1 IMAD.MOV.U32 R166, RZ, RZ, R207 ;  /* 0x000000ffffa69224 */ /* 0x000fe200078e00cf */
[CC--:B------:R-:W-:Y:S01]  /*14d10*/  @!P1 LEA R214, P5, R3.reuse, R240.reuse, 0x1 ;  /* 0x000000f003d69211 */ /* 0x0c0fe200078a08ff */
[----:B------:R-:W-:Y:S01]  /*14d20*/  @!P1 IMAD.MOV.U32 R167, RZ, RZ, R204 ;  /* 0x000000ffffa79224 */ /* 0x000fe200078e00cc */
[-C--:B------:R-:W-:Y:S02]  /*14d30*/  @!P4 LEA R206, P3, R3, R240.reuse, 0x1 ;  /* 0x000000f003cec211 */ /* 0x080fe400078608ff */
[-C--:B------:R-:W-:Y:S02]  /*14d40*/  @!P4 LEA R204, P2, R205, R240.reuse, 0x1 ;  /* 0x000000f0cdccc211 */ /* 0x080fe400078408ff */
[----:B------:R-:W-:Y:S01]  /*14d50*/  @!PT LDS RZ, [RZ] ;  /* 0x00000000fffff984 */ /* 0x000fe20000000800 */
[----:B------:R-:W-:Y:S01]  /*14d60*/  @!PT LDS RZ, [RZ] ;  /* 0x00000000fffff984 */ /* 0x000fe20000000800 */
[----:B------:R-:W-:Y:S01]  /*14d70*/  @!PT LDS RZ, [RZ] ;  /* 0x00000000fffff984 */ /* 0x000fe20000000800 */
[----:B------:R1:W-:Y:S01]  /*14d80*/  @!P1 LDGSTS.E.BYPASS.LTC128B.128 [R238+0x8000], desc[UR22][R166.64] ;  /* 0x08000000a6ee9fae */ /* 0x0003e2000b981a16 */
[-C--:B------:R-:W-:Y:S02]  /*14d90*/  @!P4 LEA.HI.X R207, R3, R239.reuse, R164, 0x1, P3 ;  /* 0x000000ef03cfc211 */ /* 0x080fe400018f0ca4 */
[-C--:B------:R-:W-:Y:S01]  /*14da0*/  @!P4 LEA.HI.X R205, R205, R239.reuse, R218, 0x1, P2 ;  /* 0x000000efcdcdc211 */ /* 0x080fe200010f0cda */
[----:B------:R2:W-:Y:S01]  /*14db0*/  @P1 STS.128 [R238+0x8000], RZ ;  /* 0x008000ffee001388 */ /* 0x0005e20000000c00 */
[-C--:B------:R-:W-:Y:S02]  /*14dc0*/  @!P1 LEA.HI.X R213, R3, R239.reuse, R164, 0x1, P5 ;  /* 0x000000ef03d59211 */ /* 0x080fe400028f0ca4 */
[CC--:B------:R-:W-:Y:S01]  /*14dd0*/  @!P1 LEA R215, P6, R210.reuse, R240.reuse, 0x1 ;  /* 0x000000f0d2d79211 */ /* 0x0c0fe200078c08ff */
[----:B------:R-:W-:Y:S01]  /*14de0*/  @!PT LDS RZ, [RZ] ;  /* 0x00000000fffff984 */ /* 0x000fe20000000800 */
[----:B------:R-:W-:Y:S01]  /*14df0*/  @!PT LDS RZ, [RZ] ;  /* 0x00000000fffff984 */ /* 0x000fe20000000800 */
[----:B------:R-:W-:Y:S01]  /*14e00*/  @!PT LDS RZ, [RZ] ;  /* 0x00000000fffff984 */ /* 0x000fe20000000800 */
[----:B------:R3:W-:Y:S03]  /*14e10*/  @!P4 LDGSTS.E.BYPASS.LTC128B.128 [R238+0xa000], desc[UR22][R208.64+0x80] ;  /* 0x0a000080d0eecfae */ /* 0x0007e6000b981a16 */
[-C--:B------:R-:W-:Y:S01]  /*14e20*/  @!P1 LEA.HI.X R210, R210, R239.reuse, R217, 0x1, P6 ;  /* 0x000000efd2d29211 */ /* 0x080fe200030f0cd9 */
[----:B------:R2:W-:Y:S01]  /*14e30*/  @P4 STS.128 [R238+0xa000], RZ ;  /* 0x00a000ffee004388 */ /* 0x0005e20000000c00 */
[C---:B-1----:R-:W-:Y:S04]  /*14e40*/  LEA R166, P5, R211.reuse, R240, 0x1 ;  /* 0x000000f0d3a67211 */ /* 0x042fe800078a08ff */
[----:B------:R-:W-:Y:S01]  /*14e50*/  LEA.HI.X R167, R211, R239, R216, 0x1, P5 ;  /* 0x000000efd3a77211 */ /* 0x000fe200028f0cd8 */
[----:B---3--:R-:W-:Y:S02]  /*14e60*/  @!P1 IMAD.MOV.U32 R208, RZ, RZ, R214 ;  /* 0x000000ffffd09224 */ /* 0x008fe400078e00d6 */
[----:B------:R-:W-:Y:S05]  /*14e70*/  @!P1 IMAD.MOV.U32 R209, RZ, RZ, R213 ;  /* 0x000000ffffd19224 */ /* 0x000fea00078e00d5 */
        /* <DEDUP_REMOVED lines=10> */
[----:B-1----:R-:W-:Y:S02]  /*14f20*/  @!P1 IMAD.MOV.U32 R206, RZ, RZ, R215 ;  /* 0x000000ffffce9224 */ /* 0x002fe400078e00d7 */
        /* <DEDUP_REMOVED lines=23> */
.L_x_447:
[----:B------:R-:W2:Y:S01]  /*150a0*/  LDL R12, [R1+0x4] ;  /* 0x00000400010c7983 */ /* 0x000ea20000100800 */
[----:B------:R-:W-:Y:S04]  /*150b0*/  DEPBAR.LE SB0, 0x0 ;  /* 0x000080000000791a */ /* 0x000fe80000000000 */
[----:B---3--:R-:W3:Y:S01]  /*150c0*/  LDL R16, [R1] ;  /* 0x0000000001107983 */ /* 0x008ee20000100800 */
[----:B-1----:R-:W-:Y:S01]  /*150d0*/  IMAD.WIDE.U32 R2, R246, UR7, RZ ;  /* 0x00000007f6027c25 */ /* 0x002fe2000f8e00ff */
[C---:B------:R-:W-:Y:S01]  /*150e0*/  SHF.L.U32 R0, R234.reuse, 0x5, RZ ;  /* 0x00000005ea007819 */ /* 0x040fe200000006ff */
[----:B------:R-:W-:Y:S01]  /*150f0*/  UMOV UR6, UR8 ;  /* 0x0000000800067c82 */ /* 0x000fe20008000000 */
[----:B------:R-:W-:Y:S01]  /*15100*/  BAR.SYNC.DEFER_BLOCKING 0x0 ;  /* 0x0000000000007b1d */ /* 0x000fe20000010000 */
[----:B------:R-:W-:Y:S01]  /*15110*/  IMAD.SHL.U32 R241, R234, 0x8, RZ ;  /* 0x00000008eaf17824 */ /* 0x000fe200078e00ff */
[----:B------:R-:W-:Y:S01]  /*15120*/  LOP3.LUT R233, R0, 0x7c00, RZ, 0xc0, !PT ;  /* 0x00007c0000e97812 */ /* 0x000fe200078ec0ff */
[----:B------:R-:W-:Y:S01]  /*15130*/  IMAD R5, R247, UR7, R3 ;  /* 0x00000007f7057c24 */ /* 0x000fe2000f8e0203 */
[C---:B------:R-:W-:Y:S01]  /*15140*/  SHF.L.U64.HI R10, R246.reuse, 0x4, R247 ;  /* 0x00000004f60a7819 */ /* 0x040fe200000102f7 */
[----:B------:R-:W-:Y:S01]  /*15150*/  IMAD.SHL.U32 R6, R246, 0x10, RZ ;  /* 0x00000010f6067824 */ /* 0x000fe200078e00ff */
[----:B------:R-:W-:Y:S01]  /*15160*/  LOP3.LUT R230, R241, 0x38, RZ, 0xc0, !PT ;  /* 0x00000038f1e67812 */ /* 0x000fe200078ec0ff */
[----:B------:R-:W-:Y:S01]  /*15170*/  UISETP.NE.AND UP0, UPT, UR7, URZ, UPT ;  /* 0x000000ff0700728c */ /* 0x000fe2000bf05270 */
[----:B------:R-:W-:Y:S01]  /*15180*/  STL [R1+0x14], R241 ;  /* 0x000014f101007387 */ /* 0x000fe20000100800 */
[----:B------:R-:W-:Y:S01]  /*15190*/  SHF.R.U32.HI R232, RZ, 0x1, R234 ;  /* 0x00000001ffe87819 */ /* 0x000fe200000116ea */
[----:B------:R-:W-:Y:S01]  /*151a0*/  IMAD.SHL.U32 R242, R234, 0x2, RZ ;  /* 0x00000002eaf27824 */ /* 0x000fe200078e00ff */
[----:B------:R-:W-:Y:S02]  /*151b0*/  LOP3.LUT R0, R230, 0x40, RZ, 0xfc, !PT ;  /* 0x00000040e6007812 */ /* 0x000fe400078efcff */
[----:B------:R-:W-:Y:S02]  /*151c0*/  LEA R4, P0, R2, R6, 0x6 ;  /* 0x0000000602047211 */ /* 0x000fe400078030ff */
[----:B------:R-:W-:Y:S01]  /*151d0*/  ISETP.GE.AND P4, PT, R0, UR10, PT ;  /* 0x0000000a00007c0c */ /* 0x000fe2000bf86270 */
[----:B------:R1:W-:Y:S01]  /*151e0*/  STL [R1+0x18], R0 ;  /* 0x0000180001007387 */ /* 0x0003e20000100800 */
[--C-:B------:R-:W-:Y:S02]  /*151f0*/  LOP3.LUT R3, R233, 0x200, R235.reuse, 0xf8, !PT ;  /* 0x00000200e9037812 */ /* 0x100fe400078ef8eb */
[----:B------:R-:W-:Y:S02]  /*15200*/  LOP3.LUT R242, R242, 0x6, RZ, 0xc0, !PT ;  /* 0x00000006f2f27812 */ /* 0x000fe400078ec0ff */
[----:B-1----:R-:W-:Y:S02]  /*15210*/  LOP3.LUT R0, R230, 0x1c0, R235, 0xf8, !PT ;  /* 0x000001c0e6007812 */ /* 0x002fe400078ef8eb */
[C---:B--2---:R-:W-:Y:S04]  /*15220*/  LEA R8, P2, R2.reuse, R12, 0x7 ;  /* 0x0000000c02087211 */ /* 0x044fe800078438ff */
[--C-:B---3--:R-:W-:Y:S02]  /*15230*/  LEA.HI.X R9, R2, R16, R5.reuse, 0x7, P2 ;  /* 0x0000001002097211 */ /* 0x108fe400010f3c05 */
[C---:B------:R-:W-:Y:S02]  /*15240*/  IADD3 R11, P2, PT, R4.reuse, R6, RZ ;  /* 0x00000006040b7210 */ /* 0x040fe40007f5e0ff */
[----:B------:R-:W-:Y:S01]  /*15250*/  LEA R6, P3, R4, R12, 0x1 ;  /* 0x0000000c04067211 */ /* 0x000fe200078608ff */
[----:B------:R-:W-:Y:S01]  /*15260*/  @!PT LDS RZ, [RZ] ;  /* 0x00000000fffff984 */ /* 0x000fe20000000800 */
[----:B------:R-:W-:Y:S01]  /*15270*/  @!PT LDS RZ, [RZ] ;  /* 0x00000000fffff984 */ /* 0x000fe20000000800 */
[----:B------:R-:W-:Y:S01]  /*15280*/  @!PT LDS RZ, [RZ] ;  /* 0x00000000fffff984 */ /* 0x000fe20000000800 */
[----:B------:R-:W-:Y:S01]  /*15290*/  @!P1 LDGSTS.E.BYPASS.LTC128B.128 [R238+0xc000], desc[UR22][R8.64] ;  /* 0x0c00000008ee9fae */ /* 0x000fe2000b981a16 */
[----:B------:R-:W-:Y:S02]  /*152a0*/  LEA.HI.X R5, R2, R10, R5, 0x6, P0 ;  /* 0x0000000a02057211 */ /* 0x000fe400000f3405 */
[----:B------:R-:W-:Y:S02]  /*152b0*/  LEA R13, P0, R246, R4, 0x5 ;  /* 0x00000004f60d7211 */ /* 0x000fe400078028ff */
[----:B------:R-:W-:Y:S01]  /*152c0*/  LEA.HI.X R7, R4, R16, R5, 0x1, P3 ;  /* 0x0000001004077211 */ /* 0x000fe200018f0c05 */
[----:B------:R-:W-:Y:S01]  /*152d0*/  IMAD.X R14, R5, 0x1, R10, P2 ;  /* 0x00000001050e7824 */ /* 0x000fe200010e060a */
[C---:B------:R-:W-:Y:S01]  /*152e0*/  LEA R10, P2, R11.reuse, R12, 0x1 ;  /* 0x0000000c0b0a7211 */ /* 0x040fe200078408ff */
[----:B------:R-:W-:Y:S01]  /*152f0*/  @P1 STS.128 [R238+0xc000], RZ ;  /* 0x00c000ffee001388 */ /* 0x000fe20000000c00 */
[----:B------:R-:W-:Y:S02]  /*15300*/  ISETP.GE.AND P1, PT, R230, UR10, PT ;  /* 0x0000000ae6007c0c */ /* 0x000fe4000bf26270 */
[----:B------:R-:W-:Y:S02]  /*15310*/  LEA.HI.X R11, R11, R16, R14, 0x1, P2 ;  /* 0x000000100b0b7211 */ /* 0x000fe400010f0c0e */
[----:B------:R-:W-:Y:S02]  /*15320*/  LEA.HI.X R15, R246, R5, R247, 0x5, P0 ;  /* 0x00000005f60f7211 */ /* 0x000fe400000f2cf7 */
[C---:B------:R-:W-:Y:S01]  /*15330*/  LEA R12, P0, R13.reuse, R12, 0x1 ;  /* 0x0000000c0d0c7211 */ /* 0x040fe200078008ff */
[----:B------:R-:W-:Y:S01]  /*15340*/  @!PT LDS RZ, [RZ] ;  /* 0x00000000fffff984 */ /* 0x000fe20000000800 */
[----:B------:R-:W-:Y:S01]  /*15350*/  @!PT LDS RZ, [RZ] ;  /* 0x00000000fffff984 */ /* 0x000fe20000000800 */
[----:B------:R-:W-:Y:S01]  /*15360*/  @!PT LDS RZ, [RZ] ;  /* 0x00000000fffff984 */ /* 0x000fe20000000800 */
[----:B------:R-:W-:Y:S01]  /*15370*/  @!P4 LDGSTS.E.BYPASS.LTC128B.128 [R238+0xe000], desc[UR22][R8.64+0x80] ;  /* 0x0e00008008eecfae */ /* 0x000fe2000b981a16 */
[----:B------:R-:W-:Y:S02]  /*15380*/  LOP3.LUT R2, R232, 0x8, RZ, 0xc0, !PT ;  /* 0x00000008e8027812 */ /* 0x000fe400078ec0ff */
[----:B------:R-:W-:Y:S02]  /*15390*/  LEA.HI.X R13, R13, R16, R15, 0x1, P0 ;  /* 0x000000100d0d7211 */ /* 0x000fe400000f0c0f */
[----:B------:R-:W-:Y:S02]  /*153a0*/  LOP3.LUT R2, R3, R0, R2, 0xf6, !PT ;  /* 0x0000000003027212 */ /* 0x000fe400078ef602 */
[----:B------:R-:W-:Y:S01]  /*153b0*/  LOP3.LUT R0, R0, 0x8, R234, 0x78, !PT ;  /* 0x0000000800007812 */ /* 0x000fe200078e78ea */
[----:B------:R-:W-:Y:S01]  /*153c0*/  @P4 STS.128 [R238+0xe000], RZ ;  /* 0x00e000ffee004388 */ /* 0x000fe20000000c00 */
[----:B------:R-:W-:Y:S02]  /*153d0*/  LEA R164, R2, UR6, 0x1 ;  /* 0x0000000602a47c11 */ /* 0x000fe4000f8e08ff */
[----:B------:R-:W-:Y:S01]  /*153e0*/  LOP3.LUT P0, RZ, R234, 0x4, RZ, 0xc0, !PT ;  /* 0x00000004eaff7812 */ /* 0x000fe2000780c0ff */
[----:B------:R-:W-:Y:S02]  /*153f0*/  IMAD R0, R0, 0x2, R236 ;  /* 0x0000000200007824 */ /* 0x000fe400078e02ec */
[----:B------:R-:W-:Y:S01]  /*15400*/  IMAD.IADD R168, R231, 0x1, R164 ;  /* 0x00000001e7a87824 */ /* 0x000fe200078e02a4 */
[----:B------:R-:W-:Y:S01]  /*15410*/  SEL R224, R237, 0xffffffc0, !P0 ;  /* 0xffffffc0ede07807 */ /* 0x000fe20004000000 */
[----:B------:R-:W-:Y:S01]  /*15420*/  @!PT LDS RZ, [RZ] ;  /* 0x00000000fffff984 */ /* 0x000fe20000000800 */
[----:B------:R-:W-:Y:S01]  /*15430*/  @!PT LDS RZ, [RZ] ;  /* 0x00000000fffff984 */ /* 0x000fe20000000800 */
[----:B------:R-:W-:Y:S01]  /*15440*/  @!PT LDS RZ, [RZ] ;  /* 0x00000000fffff984 */ /* 0x000fe20000000800 */
[----:B------:R-:W-:Y:S01]  /*15450*/  @!P1 LDGSTS.E.BYPASS.LTC128B.128 [R238+0xc800], desc[UR22][R6.64] ;  /* 0x0c80000006ee9fae */ /* 0x000fe2000b981a16 */
[----:B------:R-:W-:Y:S02]  /*15460*/  IADD3 R3, PT, PT, R0, UR6, RZ ;  /* 0x0000000600037c10 */ /* 0x000fe4000fffe0ff */
[----:B------:R-:W-:Y:S03]  /*15470*/  IADD3 R166, PT, PT, R224, R164, RZ ;  /* 0x000000a4e0a67210 */ /* 0x000fe60007ffe0ff */
[C---:B------:R-:W-:Y:S02]  /*15480*/  IMAD.IADD R2, R3.reuse, 0x1, R231 ;  /* 0x0000000103027824 */ /* 0x040fe400078e02e7 */
[----:B------:R-:W-:Y:S01]  /*15490*/  @P1 STS.128 [R238+0xc800], RZ ;  /* 0x00c800ffee001388 */ /* 0x000fe20000000c00 */
[----:B------:R-:W-:Y:S02]  /*154a0*/  IMAD.IADD R224, R3, 0x1, R224 ;  /* 0x0000000103e07824 */ /* 0x000fe400078e02e0 */
[C---:B------:R-:W-:Y:S03]  /*154b0*/  IMAD.IADD R167, R231.reuse, 0x1, R166 ;  /* 0x00000001e7a77824 */ /* 0x040fe600078e02a6 */
[----:B------:R-:W-:Y:S02]  /*154c0*/  IADD3 R3, PT, PT, R231, R224, RZ ;  /* 0x000000e0e7037210 */ /* 0x000fe40007ffe0ff */
        /* <DEDUP_REMOVED lines=39> */
[----:B------:R-:W3:Y:S01]  /*15740*/  LDSM.16.M88.4 R220, [R2+0x8800] ;  /* 0x0088000002dc783b */ /* 0x000ee20000000200 */
        /* <DEDUP_REMOVED lines=12> */
[----:B------:R-:W4:Y:S07]  /*15810*/  LDSM.16.M88.4 R204, [R2+0x9000] ;  /* 0x0090000002cc783b */ /* 0x000f2e0000000200 */
        /* <DEDUP_REMOVED lines=9> */
[----:B------:R-:W-:Y:S07]  /*158b0*/  LDSM.16.M88.4 R220, [R166+0x2000] ;  /* 0x00200000a6dc783b */ /* 0x000fee0000000200 */
[-C--:B----4-:R-:W-:Y:S08]  /*158c0*/  HMMA.16816.F32.BF16 R36, R208, R204.reuse, R36 ;  /* 0x000000ccd024723c */ /* 0x090ff00000041824 */
[C---:B------:R-:W-:Y:S08]  /*158d0*/  HMMA.16816.F32.BF16 R40, R216.reuse, R204, R40 ;  /* 0x000000ccd828723c */ /* 0x040ff00000041828 */
[-C--:B------:R-:W-:Y:S08]  /*158e0*/  HMMA.16816.F32.BF16 R44, R216, R206.reuse, R44 ;  /* 0x000000ced82c723c */ /* 0x080ff0000004182c */
[C---:B------:R-:W-:Y:S01]  /*158f0*/  HMMA.16816.F32.BF16 R48, R208.reuse, R206, R48 ;  /* 0x000000ced030723c */ /* 0x040fe20000041830 */
[----:B------:R-:W-:Y:S07]  /*15900*/  LDSM.16.M88.4 R204, [R166] ;  /* 0x00000000a6cc783b */ /* 0x000fee0000000200 */
        /* <DEDUP_REMOVED lines=25> */
[----:B------:R-:W-:Y:S07]  /*15aa0*/  LDSM.16.M88.4 R220, [R0+UR6+0xb800] ;  /* 0x00b8000600dc783b */ /* 0x000fee0008000200 */
        /* <DEDUP_REMOVED lines=23> */
[----:B------:R-:W2:Y:S08]  /*15c20*/  LDSM.16.M88.4 R208, [R164+0x6000] ;  /* 0x00600000a4d0783b */ /* 0x000eb00000000200 */
[----:B------:R-:W3:Y:S01]  /*15c30*/  LDSM.16.M88.4 R216, [R0+UR6+0xa800] ;  /* 0x00a8000600d8783b */ /* 0x000ee20008000200 */
[-C--:B-1----:R-:W-:Y:S08]  /*15c40*/  HMMA.16816.F32.BF16 R4, R204, R212.reuse, R4 ;  /* 0x000000d4cc04723c */ /* 0x082ff00000041804 */
[C---:B--2---:R-:W-:Y:S08]  /*15c50*/  HMMA.16816.F32.BF16 R8, R208.reuse, R212, R8 ;  /* 0x000000d4d008723c */ /* 0x044ff00000041808 */
[-C--:B------:R-:W-:Y:S08]  /*15c60*/  HMMA.16816.F32.BF16 R12, R208, R214.reuse, R12 ;  /* 0x000000d6d00c723c */ /* 0x080ff0000004180c */
[C---:B------:R-:W-:Y:S01]  /*15c70*/  HMMA.16816.F32.BF16 R16, R204.reuse, R214, R16 ;  /* 0x000000d6cc10723c */ /* 0x040fe20000041810 */
[----:B------:R1:W2:Y:S07]  /*15c80*/  LDSM.16.M88.4 R212, [R0+UR6+0xb000] ;  /* 0x00b0000600d4783b */ /* 0x0002ae0008000200 */
[-C--:B---3--:R-:W-:Y:S08]  /*15c90*/  HMMA.16816.F32.BF16 R20, R204, R216.reuse, R20 ;  /* 0x000000d8cc14723c */ /* 0x088ff00000041814 */
[C---:B------:R-:W-:Y:S08]  /*15ca0*/  HMMA.16816.F32.BF16 R24, R208.reuse, R216, R24 ;  /* 0x000000d8d018723c */ /* 0x040ff00000041818 */
[-C--:B------:R-:W-:Y:S01]  /*15cb0*/  HMMA.16816.F32.BF16 R28, R208, R218.reuse, R28 ;  /* 0x000000dad01c723c */ /* 0x080fe2000004181c */
[----:B-1----:R-:W-:Y:S05]  /*15cc0*/  IMAD.U32 R0, RZ, RZ, UR7 ;  /* 0x00000007ff007e24 */ /* 0x002fea000f8e00ff */
[----:B------:R-:W-:Y:S02]  /*15cd0*/  LEA R0, R0, R242, 0x6 ;  /* 0x000000f200007211 */ /* 0x000fe400078e30ff */
[C---:B------:R-:W-:Y:S01]  /*15ce0*/  HMMA.16816.F32.BF16 R32, R204.reuse, R218, R32 ;  /* 0x000000dacc20723c */ /* 0x040fe20000041820 */
[----:B------:R-:W-:Y:S03]  /*15cf0*/  LDSM.16.M88.4 R216, [R2+0xa000] ;  /* 0x00a0000002d8783b */ /* 0x000fe60000000200 */
[C---:B------:R-:W-:Y:S04]  /*15d00*/  IADD3 R164, PT, PT, R0.reuse, 0x9, RZ ;  /* 0x0000000900a47810 */ /* 0x040fe80007ffe0ff */
[----:B------:R-:W-:Y:S01]  /*15d10*/  I2FP.F32.U32 R164, R164 ;  /* 0x000000a400a47245 */ /* 0x000fe20000201000 */
[-C--:B--2---:R-:W-:Y:S08]  /*15d20*/  HMMA.16816.F32.BF16 R36, R204, R212.reuse, R36 ;  /* 0x000000d4cc24723c */ /* 0x084ff00000041824 */
[C---:B------:R-:W-:Y:S08]  /*15d30*/  HMMA.16816.F32.BF16 R40, R208.reuse, R212, R40 ;  /* 0x000000d4d028723c */ /* 0x040ff00000041828 */
[-C--:B------:R-:W-:Y:S08]  /*15d40*/  HMMA.16816.F32.BF16 R44, R208, R214.reuse, R44 ;  /* 0x000000d6d02c723c */ /* 0x080ff0000004182c */
[C---:B------:R-:W-:Y:S01]  /*15d50*/  HMMA.16816.F32.BF16 R48, R204.reuse, R214, R48 ;  /* 0x000000d6cc30723c */ /* 0x040fe20000041830 */
[----:B------:R-:W1:Y:S07]  /*15d60*/  LDSM.16.M88.4 R212, [R168+0x4000] ;  /* 0x00400000a8d4783b */ /* 0x000e6e0000000200 */
[-C--:B------:R-:W-:Y:S08]  /*15d70*/  HMMA.16816.F32.BF16 R52, R204, R220.reuse, R52 ;  /* 0x000000dccc34723c */ /* 0x080ff00000041834 */
[C---:B------:R-:W-:Y:S08]  /*15d80*/  HMMA.16816.F32.BF16 R56, R208.reuse, R220, R56 ;  /* 0x000000dcd038723c */ /* 0x040ff00000041838 */
[-C--:B------:R-:W-:Y:S01]  /*15d90*/  HMMA.16816.F32.BF16 R60, R208, R222.reuse, R60 ;  /* 0x000000ded03c723c */ /* 0x080fe2000004183c */
[----:B------:R2:W3:Y:S07]  /*15da0*/  LDSM.16.M88.4 R208, [R168+0x6000] ;  /* 0x00600000a8d0783b */ /* 0x0004ee0000000200 */
[----:B------:R-:W-:Y:S01]  /*15db0*/  HMMA.16816.F32.BF16 R64, R204, R222, R64 ;  /* 0x000000decc40723c */ /* 0x000fe20000041840 */
[----:B------:R-:W4:Y:S07]  /*15dc0*/  LDSM.16.M88.4 R204, [R2+0xa800] ;  /* 0x00a8000002cc783b */ /* 0x000f2e0000000200 */
[-C--:B-1----:R-:W-:Y:S01]  /*15dd0*/  HMMA.16816.F32.BF16 R4, R212, R216.reuse, R4 ;  /* 0x000000d8d404723c */ /* 0x082fe20000041804 */
[----:B------:R-:W1:Y:S04]  /*15de0*/  LDSM.16.M88.4 R220, [R2+0xb000] ;  /* 0x00b0000002dc783b */ /* 0x000e680000000200 */
[C---:B--2---:R-:W-:Y:S04]  /*15df0*/  IADD3 R168, PT, PT, R0.reuse, 0x31, RZ ;  /* 0x0000003100a87810 */ /* 0x044fe80007ffe0ff */
[----:B------:R-:W-:Y:S01]  /*15e00*/  I2FP.F32.U32 R168, R168 ;  /* 0x000000a800a87245 */ /* 0x000fe20000201000 */
[C---:B---3--:R-:W-:Y:S08]  /*15e10*/  HMMA.16816.F32.BF16 R8, R208.reuse, R216, R8 ;  /* 0x000000d8d008723c */ /* 0x048ff00000041808 */
[-C--:B------:R-:W-:Y:S08]  /*15e20*/  HMMA.16816.F32.BF16 R12, R208, R218.reuse, R12 ;  /* 0x000000dad00c723c */ /* 0x080ff0000004180c */
[C---:B------:R-:W-:Y:S01]  /*15e30*/  HMMA.16816.F32.BF16 R16, R212.reuse, R218, R16 ;  /* 0x000000dad410723c */ /* 0x040fe20000041810 */
[----:B------:R2:W3:Y:S07]  /*15e40*/  LDSM.16.M88.4 R216, [R2+0xb800] ;  /* 0x00b8000002d8783b */ /* 0x0004ee0000000200 */
[-C--:B----4-:R-:W-:Y:S08]  /*15e50*/  HMMA.16816.F32.BF16 R20, R212, R204.reuse, R20 ;  /* 0x000000ccd414723c */ /* 0x090ff00000041814 */
[C---:B------:R-:W-:Y:S08]  /*15e60*/  HMMA.16816.F32.BF16 R24, R208.reuse, R204, R24 ;  /* 0x000000ccd018723c */ /* 0x040ff00000041818 */
[-C--:B------:R-:W-:Y:S03]  /*15e70*/  HMMA.16816.F32.BF16 R28, R208, R206.reuse, R28 ;  /* 0x000000ced01c723c */ /* 0x080fe6000004181c */
[----:B--2---:R-:W-:Y:S05]  /*15e80*/  I2FP.F32.U32 R2, R0 ;  /* 0x0000000000027245 */ /* 0x004fea0000201000 */
[C---:B------:R-:W-:Y:S01]  /*15e90*/  HMMA.16816.F32.BF16 R32, R212.reuse, R206, R32 ;  /* 0x000000ced420723c */ /* 0x040fe20000041820 */
[----:B------:R-:W-:Y:S07]  /*15ea0*/  LDSM.16.M88.4 R204, [R166+0x4000] ;  /* 0x00400000a6cc783b */ /* 0x000fee0000000200 */
[-C--:B-1----:R-:W-:Y:S08]  /*15eb0*/  HMMA.16816.F32.BF16 R36, R212, R220.reuse, R36 ;  /* 0x000000dcd424723c */ /* 0x082ff00000041824 */
[C---:B------:R-:W-:Y:S08]  /*15ec0*/  HMMA.16816.F32.BF16 R40, R208.reuse, R220, R40 ;  /* 0x000000dcd028723c */ /* 0x040ff00000041828 */
[-C--:B------:R-:W-:Y:S08]  /*15ed0*/  HMMA.16816.F32.BF16 R44, R208, R222.reuse, R44 ;  /* 0x000000ded02c723c */ /* 0x080ff0000004182c */
[C---:B------:R-:W-:Y:S01]  /*15ee0*/  HMMA.16816.F32.BF16 R48, R212.reuse, R222, R48 ;  /* 0x000000ded430723c */ /* 0x040fe20000041830 */
[----:B------:R-:W1:Y:S07]  /*15ef0*/  LDSM.16.M88.4 R220, [R224+0xa000] ;  /* 0x00a00000e0dc783b */ /* 0x000e6e0000000200 */
[-C--:B---3--:R-:W-:Y:S08]  /*15f00*/  HMMA.16816.F32.BF16 R52, R212, R216.reuse, R52 ;  /* 0x000000d8d434723c */ /* 0x088ff00000041834 */
[C---:B------:R-:W-:Y:S08]  /*15f10*/  HMMA.16816.F32.BF16 R56, R208.reuse, R216, R56 ;  /* 0x000000d8d038723c */ /* 0x040ff00000041838 */
[-C--:B------:R-:W-:Y:S01]  /*15f20*/  HMMA.16816.F32.BF16 R60, R208, R218.reuse, R60 ;  /* 0x000000dad03c723c */ /* 0x080fe2000004183c */
[----:B------:R2:W3:Y:S07]  /*15f30*/  LDSM.16.M88.4 R208, [R166+0x6000] ;  /* 0x00600000a6d0783b */ /* 0x0004ee0000000200 */
[----:B------:R-:W-:Y:S01]  /*15f40*/  HMMA.16816.F32.BF16 R64, R212, R218, R64 ;  /* 0x000000dad440723c */ /* 0x000fe20000041840 */
[----:B------:R-:W4:Y:S07]  /*15f50*/  LDSM.16.M88.4 R212, [R224+0xa800] ;  /* 0x00a80000e0d4783b */ /* 0x000f2e0000000200 */
[-C--:B-1----:R-:W-:Y:S01]  /*15f60*/  HMMA.16816.F32.BF16 R4, R204, R220.reuse, R4 ;  /* 0x000000dccc04723c */ /* 0x082fe20000041804 */
[----:B------:R-:W1:Y:S04]  /*15f70*/  LDSM.16.M88.4 R216, [R224+0xb000] ;  /* 0x00b00000e0d8783b */ /* 0x000e680000000200 */
[----:B--2---:R-:W-:Y:S04]  /*15f80*/  VIADD R166, R0, 0x1 ;  /* 0x0000000100a67836 */ /* 0x004fe80000000000 */
[----:B------:R-:W2:Y:S01]  /*15f90*/  LDSM.16.M88.4 R224, [R224+0xb800] ;  /* 0x00b80000e0e0783b */ /* 0x000ea20000000200 */
[----:B------:R-:W-:Y:S01]  /*15fa0*/  I2FP.F32.U32 R166, R166 ;  /* 0x000000a600a67245 */ /* 0x000fe20000201000 */
[C---:B---3--:R-:W-:Y:S08]  /*15fb0*/  HMMA.16816.F32.BF16 R8, R208.reuse, R220, R8 ;  /* 0x000000dcd008723c */ /* 0x048ff00000041808 */
[-C--:B------:R-:W-:Y:S08]  /*15fc0*/  HMMA.16816.F32.BF16 R12, R208, R222.reuse, R12 ;  /* 0x000000ded00c723c */ /* 0x080ff0000004180c */
[C---:B------:R-:W-:Y:S01]  /*15fd0*/  HMMA.16816.F32.BF16 R16, R204.reuse, R222, R16 ;  /* 0x000000decc10723c */ /* 0x040fe20000041810 */
[----:B------:R-:W-:Y:S07]  /*15fe0*/  LDSM.16.M88.4 R220, [R167+0x6000] ;  /* 0x00600000a7dc783b */ /* 0x000fee0000000200 */
[-C--:B----4-:R-:W-:Y:S08]  /*15ff0*/  HMMA.16816.F32.BF16 R20, R204, R212.reuse, R20 ;  /* 0x000000d4cc14723c */ /* 0x090ff00000041814 */
        /* <DEDUP_REMOVED lines=14> */
[----:B------:R-:W3:Y:S07]  /*160e0*/  LDSM.16.M88.4 R204, [R3+0xb000] ;  /* 0x00b0000003cc783b */ /* 0x000eee0000000200 */
[-C--:B-1----:R-:W-:Y:S08]  /*160f0*/  HMMA.16816.F32.BF16 R4, R212, R216.reuse, R4 ;  /* 0x000000d8d404723c */ /* 0x082ff00000041804 */
[C---:B------:R-:W-:Y:S08]  /*16100*/  HMMA.16816.F32.BF16 R8, R220.reuse, R216, R8 ;  /* 0x000000d8dc08723c */ /* 0x040ff00000041808 */
[-C--:B------:R-:W-:Y:S03]  /*16110*/  HMMA.16816.F32.BF16 R12, R220, R218.reuse, R12 ;  /* 0x000000dadc0c723c */ /* 0x080fe6000004180c */
[C---:B------:R-:W-:Y:S01]  /*16120*/  FFMA.FTZ R4, R2.reuse, UR5, R4 ;  /* 0x0000000502047c23 */ /* 0x040fe20008010004 */
[----:B------:R-:W-:Y:S01]  /*16130*/  FFMA.FTZ R6, R2, UR5, R6 ;  /* 0x0000000502067c23 */ /* 0x000fe20008010006 */
[C---:B------:R-:W-:Y:S01]  /*16140*/  FFMA.FTZ R5, R166.reuse, UR5, R5 ;  /* 0x00000005a6057c23 */ /* 0x040fe20008010005 */
[----:B------:R-:W-:Y:S02]  /*16150*/  FFMA.FTZ R7, R166, UR5, R7 ;  /* 0x00000005a6077c23 */ /* 0x000fe40008010007 */
[C---:B------:R-:W-:Y:S04]  /*16160*/  HMMA.16816.F32.BF16 R16, R212.reuse, R218, R16 ;  /* 0x000000dad410723c */ /* 0x040fe80000041810 */
[C---:B------:R-:W-:Y:S01]  /*16170*/  FFMA.FTZ R8, R2.reuse, UR5, R8 ;  /* 0x0000000502087c23 */ /* 0x040fe20008010008 */
[----:B------:R-:W-:Y:S01]  /*16180*/  FFMA.FTZ R10, R2, UR5, R10 ;  /* 0x00000005020a7c23 */ /* 0x000fe2000801000a */
[C---:B------:R-:W-:Y:S01]  /*16190*/  FFMA.FTZ R9, R166.reuse, UR5, R9 ;  /* 0x00000005a6097c23 */ /* 0x040fe20008010009 */
[----:B------:R-:W-:Y:S01]  /*161a0*/  FFMA.FTZ R11, R166, UR5, R11 ;  /* 0x00000005a60b7c23 */ /* 0x000fe2000801000b */
[-C--:B--2---:R-:W-:Y:S03]  /*161b0*/  HMMA.16816.F32.BF16 R20, R212, R208.reuse, R20 ;  /* 0x000000d0d414723c */ /* 0x084fe60000041814 */
[----:B------:R-:W-:Y:S01]  /*161c0*/  IADD3 R166, PT, PT, R0, 0x11, RZ ;  /* 0x0000001100a67810 */ /* 0x000fe20007ffe0ff */
[C---:B------:R-:W-:Y:S01]  /*161d0*/  FFMA.FTZ R13, R164.reuse, UR5, R13 ;  /* 0x00000005a40d7c23 */ /* 0x040fe2000801000d */
[C---:B------:R-:W-:Y:S02]  /*161e0*/  FFMA.FTZ R15, R164.reuse, UR5, R15 ;  /* 0x00000005a40f7c23 */ /* 0x040fe4000801000f */
[----:B------:R-:W-:Y:S01]  /*161f0*/  I2FP.F32.U32 R166, R166 ;  /* 0x000000a600a67245 */ /* 0x000fe20000201000 */
[C---:B------:R-:W-:Y:S04]  /*16200*/  HMMA.16816.F32.BF16 R24, R220.reuse, R208, R24 ;  /* 0x000000d0dc18723c */ /* 0x040fe80000041818 */
[C---:B------:R-:W-:Y:S01]  /*16210*/  FFMA.FTZ R17, R164.reuse, UR5, R17 ;  /* 0x00000005a4117c23 */ /* 0x040fe20008010011 */
[----:B------:R-:W-:Y:S01]  /*16220*/  FFMA.FTZ R19, R164, UR5, R19 ;  /* 0x00000005a4137c23 */ /* 0x000fe20008010013 */
[----:B------:R-:W-:Y:S02]  /*16230*/  IADD3 R164, PT, PT, R0, 0x19, RZ ;  /* 0x0000001900a47810 */ /* 0x000fe40007ffe0ff */
[-C--:B------:R-:W-:Y:S03]  /*16240*/  HMMA.16816.F32.BF16 R28, R220, R210.reuse, R28 ;  /* 0x000000d2dc1c723c */ /* 0x080fe6000004181c */
[----:B------:R-:W-:Y:S01]  /*16250*/  I2FP.F32.U32 R164, R164 ;  /* 0x000000a400a47245 */ /* 0x000fe20000201000 */
[C---:B------:R-:W-:Y:S01]  /*16260*/  FFMA.FTZ R21, R166.reuse, UR5, R21 ;  /* 0x00000005a6157c23 */ /* 0x040fe20008010015 */
[C---:B------:R-:W-:Y:S03]  /*16270*/  FFMA.FTZ R23, R166.reuse, UR5, R23 ;  /* 0x00000005a6177c23 */ /* 0x040fe60008010017 */
[C---:B------:R-:W-:Y:S01]  /*16280*/  HMMA.16816.F32.BF16 R32, R212.reuse, R210, R32 ;  /* 0x000000d2d420723c */ /* 0x040fe20000041820 */
[----:B------:R1:W2:Y:S01]  /*16290*/  LDSM.16.M88.4 R208, [R3+0xb800] ;  /* 0x00b8000003d0783b */ /* 0x0002a20000000200 */
[----:B------:R-:W-:Y:S04]  /*162a0*/  DEPBAR.LE SB0, 0x0 ;  /* 0x000080000000791a */ /* 0x000fe80000000000 */
[C---:B------:R-:W-:Y:S01]  /*162b0*/  FFMA.FTZ R25, R166.reuse, UR5, R25 ;  /* 0x00000005a6197c23 */ /* 0x040fe20008010019 */
[----:B------:R-:W-:Y:S01]  /*162c0*/  FFMA.FTZ R27, R166, UR5, R27 ;  /* 0x00000005a61b7c23 */ /* 0x000fe2000801001b */
[-C--:B---3--:R-:W-:Y:S01]  /*162d0*/  HMMA.16816.F32.BF16 R36, R212, R204.reuse, R36 ;  /* 0x000000ccd424723c */ /* 0x088fe20000041824 */
[----:B------:R-:W-:Y:S04]  /*162e0*/  BAR.SYNC.DEFER_BLOCKING 0x0 ;  /* 0x0000000000007b1d */ /* 0x000fe80000010000 */
[----:B------:R-:W-:Y:S02]  /*162f0*/  VIADD R166, R0, 0x20 ;  /* 0x0000002000a67836 */ /* 0x000fe40000000000 */
[C---:B------:R-:W-:Y:S01]  /*16300*/  FFMA.FTZ R29, R164.reuse, UR5, R29 ;  /* 0x00000005a41d7c23 */ /* 0x040fe2000801001d */
[C---:B------:R-:W-:Y:S01]  /*16310*/  FFMA.FTZ R31, R164.reuse, UR5, R31 ;  /* 0x00000005a41f7c23 */ /* 0x040fe2000801001f */
[C---:B------:R-:W-:Y:S04]  /*16320*/  HMMA.16816.F32.BF16 R40, R220.reuse, R204, R40 ;  /* 0x000000ccdc28723c */ /* 0x040fe80000041828 */
[----:B------:R-:W-:Y:S01]  /*16330*/  I2FP.F32.U32 R166, R166 ;  /* 0x000000a600a67245 */ /* 0x000fe20000201000 */
[C---:B------:R-:W-:Y:S01]  /*16340*/  FFMA.FTZ R33, R164.reuse, UR5, R33 ;  /* 0x00000005a4217c23 */ /* 0x040fe20008010021 */
[----:B------:R-:W-:Y:S01]  /*16350*/  FFMA.FTZ R35, R164, UR5, R35 ;  /* 0x00000005a4237c23 */ /* 0x000fe20008010023 */
[C---:B------:R-:W-:Y:S01]  /*16360*/  IADD3 R164, PT, PT, R0.reuse, 0x29, RZ ;  /* 0x0000002900a47810 */ /* 0x040fe20007ffe0ff */
[-C--:B------:R-:W-:Y:S03]  /*16370*/  HMMA.16816.F32.BF16 R44, R220, R206.reuse, R44 ;  /* 0x000000cedc2c723c */ /* 0x080fe6000004182c */
[----:B------:R-:W-:Y:S01]  /*16380*/  I2FP.F32.U32 R164, R164 ;  /* 0x000000a400a47245 */ /* 0x000fe20000201000 */
[----:B-1----:R-:W-:Y:S02]  /*16390*/  VIADD R3, R0, 0x8 ;  /* 0x0000000800037836 */ /* 0x002fe40000000000 */
[C---:B------:R-:W-:Y:S01]  /*163a0*/  FFMA.FTZ R36, R166.reuse, UR5, R36 ;  /* 0x00000005a6247c23 */ /* 0x040fe20008010024 */
[----:B------:R-:W-:Y:S01]  /*163b0*/  FFMA.FTZ R38, R166, UR5, R38 ;  /* 0x00000005a6267c23 */ /* 0x000fe20008010026 */
[C---:B------:R-:W-:Y:S04]  /*163c0*/  HMMA.16816.F32.BF16 R48, R212.reuse, R206, R48 ;  /* 0x000000ced430723c */ /* 0x040fe80000041830 */
[----:B------:R-:W-:Y:S01]  /*163d0*/  I2FP.F32.U32 R2, R3 ;  /* 0x0000000300027245 */ /* 0x000fe20000201000 */
[----:B------:R-:W-:Y:S02]  /*163e0*/  VIADD R3, R0, 0x10 ;  /* 0x0000001000037836 */ /* 0x000fe40000000000 */
[C---:B------:R-:W-:Y:S01]  /*163f0*/  FFMA.FTZ R40, R166.reuse, UR5, R40 ;  /* 0x00000005a6287c23 */ /* 0x040fe20008010028 */
[----:B------:R-:W-:Y:S01]  /*16400*/  FFMA.FTZ R42, R166, UR5, R42 ;  /* 0x00000005a62a7c23 */ /* 0x000fe2000801002a */
[----:B------:R-:W-:Y:S01]  /*16410*/  FMNMX3.FTZ R166, R165, R4, R5, !PT ;  /* 0x00000004a5a67276 */ /* 0x000fe20007810005 */
[-C--:B--2---:R-:W-:Y:S03]  /*16420*/  HMMA.16816.F32.BF16 R52, R212, R208.reuse, R52 ;  /* 0x000000d0d434723c */ /* 0x084fe60000041834 */
[----:B------:R-:W-:Y:S01]  /*16430*/  I2FP.F32.U32 R3, R3 ;  /* 0x0000000300037245 */ /* 0x000fe20000201000 */
[C---:B------:R-:W-:Y:S01]  /*16440*/  FFMA.FTZ R12, R2.reuse, UR5, R12 ;  /* 0x00000005020c7c23 */ /* 0x040fe2000801000c */
[C---:B------:R-:W-:Y:S01]  /*16450*/  FFMA.FTZ R14, R2.reuse, UR5, R14 ;  /* 0x00000005020e7c23 */ /* 0x040fe2000801000e */
[C---:B------:R-:W-:Y:S01]  /*16460*/  FFMA.FTZ R16, R2.reuse, UR5, R16 ;  /* 0x0000000502107c23 */ /* 0x040fe20008010010 */
[----:B------:R-:W-:Y:S01]  /*16470*/  FFMA.FTZ R18, R2, UR5, R18 ;  /* 0x0000000502127c23 */ /* 0x000fe20008010012 */
[C---:B------:R-:W-:Y:S01]  /*16480*/  FFMA.FTZ R20, R3.reuse, UR5, R20 ;  /* 0x0000000503147c23 */ /* 0x040fe20008010014 */
[C---:B------:R-:W-:Y:S01]  /*16490*/  FFMA.FTZ R22, R3.reuse, UR5, R22 ;  /* 0x0000000503167c23 */ /* 0x040fe20008010016 */
[C---:B------:R-:W-:Y:S01]  /*164a0*/  FFMA.FTZ R24, R3.reuse, UR5, R24 ;  /* 0x0000000503187c23 */ /* 0x040fe20008010018 */
[----:B------:R-:W-:Y:S01]  /*164b0*/  FMNMX3.FTZ R166, R166, R16, R17, !PT ;  /* 0x00000010a6a67276 */ /* 0x000fe20007810011 */
[----:B------:R-:W-:Y:S01]  /*164c0*/  FFMA.FTZ R26, R3, UR5, R26 ;  /* 0x00000005031a7c23 */ /* 0x000fe2000801001a */
[C---:B------:R-:W-:Y:S01]  /*164d0*/  IADD3 R3, PT, PT, R0.reuse, 0x21, RZ ;  /* 0x0000002100037810 */ /* 0x040fe20007ffe0ff */
[C---:B------:R-:W-:Y:S04]  /*164e0*/  HMMA.16816.F32.BF16 R56, R220.reuse, R208, R56 ;  /* 0x000000d0dc38723c */ /* 0x040fe80000041838 */
[----:B------:R-:W-:Y:S01]  /*164f0*/  I2FP.F32.U32 R3, R3 ;  /* 0x0000000300037245 */ /* 0x000fe20000201000 */
[----:B------:R-:W-:Y:S01]  /*16500*/  VIADD R2, R0, 0x18 ;  /* 0x0000001800027836 */ /* 0x000fe20000000000 */
[----:B------:R-:W-:Y:S01]  /*16510*/  FMNMX3.FTZ R204, R166, R20, R21, !PT ;  /* 0x00000014a6cc7276 */ /* 0x000fe20007810015 */
[----:B------:R-:W-:Y:S01]  /*16520*/  FFMA.FTZ R45, R164, UR5, R45 ;  /* 0x00000005a42d7c23 */ /* 0x000fe2000801002d */
[----:B------:R-:W-:Y:S01]  /*16530*/  FMNMX3.FTZ R166, R171, R10, R11, !PT ;  /* 0x0000000aaba67276 */ /* 0x000fe2000781000b */
[C---:B------:R-:W-:Y:S01]  /*16540*/  FFMA.FTZ R37, R3.reuse, UR5, R37 ;  /* 0x0000000503257c23 */ /* 0x040fe20008010025 */
[----:B------:R-:W-:Y:S01]  /*16550*/  I2FP.F32.U32 R2, R2 ;  /* 0x0000000200027245 */ /* 0x000fe20000201000 */
[C---:B------:R-:W-:Y:S01]  /*16560*/  FFMA.FTZ R39, R3.reuse, UR5, R39 ;  /* 0x0000000503277c23 */ /* 0x040fe20008010027 */
[C---:B------:R-:W-:Y:S01]  /*16570*/  FFMA.FTZ R41, R3.reuse, UR5, R41 ;  /* 0x0000000503297c23 */ /* 0x040fe20008010029 */
[----:B------:R-:W-:Y:S01]  /*16580*/  FFMA.FTZ R43, R3, UR5, R43 ;  /* 0x00000005032b7c23 */ /* 0x000fe2000801002b */
[----:B------:R-:W-:Y:S01]  /*16590*/  VIADD R3, R0, 0x30 ;  /* 0x0000003000037836 */ /* 0x000fe20000000000 */
[-C--:B------:R-:W-:Y:S03]  /*165a0*/  HMMA.16816.F32.BF16 R60, R220, R210.reuse, R60 ;  /* 0x000000d2dc3c723c */ /* 0x080fe6000004183c */
[C---:B------:R-:W-:Y:S01]  /*165b0*/  FFMA.FTZ R28, R2.reuse, UR5, R28 ;  /* 0x00000005021c7c23 */ /* 0x040fe2000801001c */
[----:B------:R-:W-:Y:S01]  /*165c0*/  I2FP.F32.U32 R3, R3 ;  /* 0x0000000300037245 */ /* 0x000fe20000201000 */
[C---:B------:R-:W-:Y:S01]  /*165d0*/  FFMA.FTZ R30, R2.reuse, UR5, R30 ;  /* 0x00000005021e7c23 */ /* 0x040fe2000801001e */
[C---:B------:R-:W-:Y:S01]  /*165e0*/  FFMA.FTZ R32, R2.reuse, UR5, R32 ;  /* 0x0000000502207c23 */ /* 0x040fe20008010020 */
[----:B------:R-:W-:Y:S01]  /*165f0*/  FFMA.FTZ R34, R2, UR5, R34 ;  /* 0x0000000502227c23 */ /* 0x000fe20008010022 */
[----:B------:R-:W-:Y:S02]  /*16600*/  VIADD R2, R0, 0x28 ;  /* 0x0000002800027836 */ /* 0x000fe40000000000 */
[C---:B------:R-:W-:Y:S01]  /*16610*/  FFMA.FTZ R52, R3.reuse, UR5, R52 ;  /* 0x0000000503347c23 */ /* 0x040fe20008010034 */
[C---:B------:R-:W-:Y:S01]  /*16620*/  FFMA.FTZ R54, R3.reuse, UR5, R54 ;  /* 0x0000000503367c23 */ /* 0x040fe20008010036 */
[----:B------:R-:W-:Y:S01]  /*16630*/  FMNMX3.FTZ R204, R204, R32, R33, !PT ;  /* 0x00000020cccc7276 */ /* 0x000fe20007810021 */
[C---:B------:R-:W-:Y:S01]  /*16640*/  FFMA.FTZ R56, R3.reuse, UR5, R56 ;  /* 0x0000000503387c23 */ /* 0x040fe20008010038 */
[----:B------:R-:W-:Y:S01]  /*16650*/  I2FP.F32.U32 R2, R2 ;  /* 0x0000000200027245 */ /* 0x000fe20000201000 */
[----:B------:R-:W-:Y:S01]  /*16660*/  FFMA.FTZ R58, R3, UR5, R58 ;  /* 0x00000005033a7c23 */ /* 0x000fe2000801003a */
[----:B------:R-:W-:Y:S01]  /*16670*/  FMNMX3.FTZ R3, R169, R6, R7, !PT ;  /* 0x00000006a9037276 */ /* 0x000fe20007810007 */
[----:B------:R-:W-:Y:S04]  /*16680*/  HMMA.16816.F32.BF16 R64, R212, R210, R64 ;  /* 0x000000d2d440723c */ /* 0x000fe80000041840 */
[----:B------:R-:W-:Y:S01]  /*16690*/  FMNMX3.FTZ R212, R204, R36, R37, !PT ;  /* 0x00000024ccd47276 */ /* 0x000fe20007810025 */
[C---:B------:R-:W-:Y:S01]  /*166a0*/  FFMA.FTZ R47, R164.reuse, UR5, R47 ;  /* 0x00000005a42f7c23 */ /* 0x040fe2000801002f */
[C---:B------:R-:W-:Y:S01]  /*166b0*/  FFMA.FTZ R49, R164.reuse, UR5, R49 ;  /* 0x00000005a4317c23 */ /* 0x040fe20008010031 */
[----:B------:R-:W-:Y:S01]  /*166c0*/  FFMA.FTZ R51, R164, UR5, R51 ;  /* 0x00000005a4337c23 */ /* 0x000fe20008010033 */
[----:B------:R-:W-:Y:S01]  /*166d0*/  FMNMX3.FTZ R164, R3, R18, R19, !PT ;  /* 0x0000001203a47276 */ /* 0x000fe20007810013 */
[----:B------:R-:W-:Y:S01]  /*166e0*/  FFMA.FTZ R44, R2, UR5, R44 ;  /* 0x00000005022c7c23 */ /* 0x000fe2000801002c */
[----:B------:R-:W-:Y:S01]  /*166f0*/  FMNMX3.FTZ R3, R170, R8, R9, !PT ;  /* 0x00000008aa037276 */ /* 0x000fe20007810009 */
[----:B------:R-:W-:Y:S01]  /*16700*/  FFMA.FTZ R46, R2, UR5, R46 ;  /* 0x00000005022e7c23 */ /* 0x000fe2000801002e */
[----:B------:R-:W-:Y:S01]  /*16710*/  FMNMX3.FTZ R167, R164, R22, R23, !PT ;  /* 0x00000016a4a77276 */ /* 0x000fe20007810017 */
[C---:B------:R-:W-:Y:S01]  /*16720*/  FFMA.FTZ R48, R2.reuse, UR5, R48 ;  /* 0x0000000502307c23 */ /* 0x040fe20008010030 */
[----:B------:R-:W-:Y:S01]  /*16730*/  FMNMX3.FTZ R164, R3, R12, R13, !PT ;  /* 0x0000000c03a47276 */ /* 0x000fe2000781000d */
[----:B------:R-:W-:Y:S01]  /*16740*/  FFMA.FTZ R50, R2, UR5, R50 ;  /* 0x0000000502327c23 */ /* 0x000fe20008010032 */
[----:B------:R-:W-:Y:S01]  /*16750*/  FMNMX3.FTZ R3, R166, R14, R15, !PT ;  /* 0x0000000ea6037276 */ /* 0x000fe2000781000f */
[C---:B------:R-:W-:Y:S01]  /*16760*/  VIADD R2, R0.reuse, 0x38 ;  /* 0x0000003800027836 */ /* 0x040fe20000000000 */
[----:B------:R-:W-:Y:S01]  /*16770*/  IADD3 R0, PT, PT, R0, 0x39, RZ ;  /* 0x0000003900007810 */ /* 0x000fe20007ffe0ff */
[C---:B------:R-:W-:Y:S01]  /*16780*/  FFMA.FTZ R53, R168.reuse, UR5, R53 ;  /* 0x00000005a8357c23 */ /* 0x040fe20008010035 */
[----:B------:R-:W-:Y:S01]  /*16790*/  FMNMX3.FTZ R166, R167, R34, R35, !PT ;  /* 0x00000022a7a67276 */ /* 0x000fe20007810023 */
[C---:B------:R-:W-:Y:S01]  /*167a0*/  FFMA.FTZ R55, R168.reuse, UR5, R55 ;  /* 0x00000005a8377c23 */ /* 0x040fe20008010037 */
[----:B------:R-:W-:Y:S01]  /*167b0*/  I2FP.F32.U32 R2, R2 ;  /* 0x0000000200027245 */ /* 0x000fe20000201000 */
[----:B------:R-:W-:Y:S01]  /*167c0*/  FFMA.FTZ R57, R168, UR5, R57 ;  /* 0x00000005a8397c23 */ /* 0x000fe20008010039 */
[----:B------:R-:W-:Y:S02]  /*167d0*/  I2FP.F32.U32 R0, R0 ;  /* 0x0000000000007245 */ /* 0x000fe40000201000 */
[----:B------:R-:W-:Y:S01]  /*167e0*/  FMNMX3.FTZ R164, R164, R24, R25, !PT ;  /* 0x00000018a4a47276 */ /* 0x000fe20007810019 */
[----:B------:R-:W-:Y:S01]  /*167f0*/  FFMA.FTZ R64, R2, UR5, R64 ;  /* 0x0000000502407c23 */ /* 0x000fe20008010040 */
[----:B------:R-:W-:Y:S01]  /*16800*/  FMNMX3.FTZ R3, R3, R26, R27, !PT ;  /* 0x0000001a03037276 */ /* 0x000fe2000781001b */
[----:B------:R-:W-:Y:S01]  /*16810*/  FFMA.FTZ R65, R0, UR5, R65 ;  /* 0x0000000500417c23 */ /* 0x000fe20008010041 */
[----:B------:R-:W-:Y:S01]  /*16820*/  FMNMX3.FTZ R166, R166, R38, R39, !PT ;  /* 0x00000026a6a67276 */ /* 0x000fe20007810027 */
[----:B------:R-:W-:Y:S01]  /*16830*/  FFMA.FTZ R66, R2, UR5, R66 ;  /* 0x0000000502427c23 */ /* 0x000fe20008010042 */
[----:B------:R-:W-:Y:S01]  /*16840*/  FMNMX3.FTZ R212, R212, R48, R49, !PT ;  /* 0x00000030d4d47276 */ /* 0x000fe20007810031 */
[----:B------:R-:W-:Y:S01]  /*16850*/  FFMA.FTZ R67, R0, UR5, R67 ;  /* 0x0000000500437c23 */ /* 0x000fe20008010043 */
[----:B------:R-:W-:Y:S02]  /*16860*/  FMNMX3.FTZ R164, R164, R28, R29, !PT ;  /* 0x0000001ca4a47276 */ /* 0x000fe4000781001d */
[----:B------:R-:W-:Y:S02]  /*16870*/  FMNMX3.FTZ R3, R3, R30, R31, !PT ;  /* 0x0000001e03037276 */ /* 0x000fe4000781001f */
[----:B------:R-:W-:Y:S02]  /*16880*/  FMNMX3.FTZ R166, R166, R50, R51, !PT ;  /* 0x00000032a6a67276 */ /* 0x000fe40007810033 */
[----:B------:R-:W-:Y:S02]  /*16890*/  FMNMX3.FTZ R212, R212, R52, R53, !PT ;  /* 0x00000034d4d47276 */ /* 0x000fe40007810035 */
[----:B------:R-:W-:Y:S02]  /*168a0*/  FMNMX3.FTZ R220, R164, R40, R41, !PT ;  /* 0x00000028a4dc7276 */ /* 0x000fe40007810029 */
[----:B------:R-:W-:Y:S02]  /*168b0*/  FMNMX3.FTZ R221, R3, R42, R43, !PT ;  /* 0x0000002a03dd7276 */ /* 0x000fe4000781002b */
[----:B------:R-:W-:Y:S02]  /*168c0*/  FMNMX3.FTZ R219, R166, R54, R55, !PT ;  /* 0x00000036a6db7276 */ /* 0x000fe40007810037 */
[----:B------:R-:W-:Y:S01]  /*168d0*/  FMNMX3.FTZ R212, R212, R64, R65, !PT ;  /* 0x00000040d4d47276 */ /* 0x000fe20007810041 */
[----:B------:R-:W-:Y:S06]  /*168e0*/  BRA.U.ANY UP0, `(.L_x_449) ;  /* 0xffffffe100ac7547 */ /* 0x000fec000b93ffff */
.L_x_448:
[----:B--2---:R-:W-:Y:S01]  /*168f0*/  FMNMX3.FTZ R166, R219, R66, R67, !PT ;  /* 0x00000042dba67276 */ /* 0x004fe20007810043 */
[----:B------:R-:W1:Y:S01]  /*16900*/  SHFL.BFLY PT, R167, R212, 0x2, 0x1f ;  /* 0x0c401f00d4a77f89 */ /* 0x000e6200000e0000 */
[----:B------:R-:W-:Y:S01]  /*16910*/  FFMA.FTZ R59, R168, UR5, R59 ;  /* 0x00000005a83b7c23 */ /* 0x000fe2000801003b */
[----:B------:R-:W-:Y:S01]  /*16920*/  FMNMX3.FTZ R3, R221, R46, R47, !PT ;  /* 0x0000002edd037276 */ /* 0x000fe2000781002f */
[C---:B------:R-:W-:Y:S05]  /*16930*/  FFMA.FTZ R61, R0.reuse, UR5, R61 ;  /* 0x00000005003d7c23 */ /* 0x040fea000801003d */
[----:B------:R-:W2:Y:S01]  /*16940*/  SHFL.BFLY PT, R204, R166, 0x2, 0x1f ;  /* 0x0c401f00a6cc7f89 */ /* 0x000ea200000e0000 */
[----:B------:R-:W-:Y:S01]  /*16950*/  FFMA.FTZ R63, R0, UR5, R63 ;  /* 0x00000005003f7c23 */ /* 0x000fe2000801003f */
[C---:B------:R-:W-:Y:S01]  /*16960*/  FFMA.FTZ R62, R2.reuse, UR5, R62 ;  /* 0x00000005023e7c23 */ /* 0x040fe2000801003e */
[----:B------:R-:W-:Y:S01]  /*16970*/  FMNMX3.FTZ R0, R3, R58, R59, !PT ;  /* 0x0000003a03007276 */ /* 0x000fe2000781003b */
[----:B------:R-:W-:Y:S01]  /*16980*/  FFMA.FTZ R60, R2, UR5, R60 ;  /* 0x00000005023c7c23 */ /* 0x000fe2000801003c */
[----:B------:R-:W-:Y:S03]  /*16990*/  FMNMX3.FTZ R164, R220, R44, R45, !PT ;  /* 0x0000002cdca47276 */ /* 0x000fe6000781002d */
[----:B------:R-:W3:Y:S01]  /*169a0*/  LDL R245, [R1+0x30] ;  /* 0x0000300001f57983 */ /* 0x000ee20000100800 */
[----:B------:R-:W-:Y:S01]  /*169b0*/  FMNMX3.FTZ R0, R0, R62, R63, !PT ;  /* 0x0000003e00007276 */ /* 0x000fe2000781003f */
[----:B------:R-:W-:Y:S01]  /*169c0*/  UISETP.NE.AND UP0, UPT, UR7, URZ, UPT ;  /* 0x000000ff0700728c */ /* 0x000fe2000bf05270 */
[----:B------:R-:W-:Y:S01]  /*169d0*/  FMNMX3.FTZ R164, R164, R56, R57, !PT ;  /* 0x00000038a4a47276 */ /* 0x000fe20007810039 */
[----:B------:R-:W-:Y:S01]  /*169e0*/  LDSM.16.MT88.4 R208, [R229+0xc000] ;  /* 0x00c00000e5d0783b */ /* 0x000fe20000004200 */
[----:B------:R-:W-:Y:S02]  /*169f0*/  UIADD3 UR7, UPT, UPT, UR7, -0x1, URZ ;  /* 0xffffffff07077890 */ /* 0x000fe4000fffe0ff */
[----:B------:R-:W-:Y:S05]  /*16a00*/  FMNMX3.FTZ R164, R164, R60, R61, !PT ;  /* 0x0000003ca4a47276 */ /* 0x000fea000781003d */
[----:B------:R-:W4:Y:S08]  /*16a10*/  SHFL.BFLY PT, R2, R0, 0x2, 0x1f ;  /* 0x0c401f0000027f89 */ /* 0x000f3000000e0000 */
[----:B------:R-:W5:Y:S01]  /*16a20*/  SHFL.BFLY PT, R3, R164, 0x2, 0x1f ;  /* 0x0c401f00a4037f89 */ /* 0x000f6200000e0000 */
[----:B-1----:R-:W-:Y:S02]  /*16a30*/  FMNMX.FTZ R168, R212, R167, !PT ;  /* 0x000000a7d4a87209 */ /* 0x002fe40007810000 */
[----:B--2---:R-:W-:Y:S05]  /*16a40*/  FMNMX.FTZ R206, R166, R204, !PT ;  /* 0x000000cca6ce7209 */ /* 0x004fea0007810000 */
[----:B------:R-:W1:Y:S08]  /*16a50*/  SHFL.BFLY PT, R167, R168, 0x1, 0x1f ;  /* 0x0c201f00a8a77f89 */ /* 0x000e7000000e0000 */
[----:B------:R-:W2:Y:S01]  /*16a60*/  SHFL.BFLY PT, R204, R206, 0x1, 0x1f ;  /* 0x0c201f00cecc7f89 */ /* 0x000ea200000e0000 */
[----:B----4-:R-:W-:Y:S02]  /*16a70*/  FMNMX.FTZ R2, R0, R2, !PT ;  /* 0x0000000200027209 */ /* 0x010fe40007810000 */
[----:B-----5:R-:W-:Y:S05]  /*16a80*/  FMNMX.FTZ R166, R164, R3, !PT ;  /* 0x00000003a4a67209 */ /* 0x020fea0007810000 */
[----:B------:R-:W4:Y:S01]  /*16a90*/  SHFL.BFLY PT, R164, R2, 0x1, 0x1f ;  /* 0x0c201f0002a47f89 */ /* 0x000f2200000e0000 */
[----:B-1----:R-:W-:Y:S07]  /*16aa0*/  FMNMX.FTZ R168, R168, R167, !PT ;  /* 0x000000a7a8a87209 */ /* 0x002fee0007810000 */
[----:B------:R-:W1:Y:S01]  /*16ab0*/  SHFL.BFLY PT, R205, R166, 0x1, 0x1f ;  /* 0x0c201f00a6cd7f89 */ /* 0x000e6200000e0000 */
[----:B--2---:R-:W-:Y:S01]  /*16ac0*/  FMNMX.FTZ R167, R206, R204, !PT ;  /* 0x000000cccea77209 */ /* 0x004fe20007810000 */
[C---:B------:R-:W-:Y:S01]  /*16ad0*/  FADD.FTZ R0, -R168.reuse, R165 ;  /* 0x000000a5a8007221 */ /* 0x040fe20000010100 */
[----:B------:R-:W-:Y:S03]  /*16ae0*/  FSETP.NEU.FTZ.AND P2, PT, R168, -INF , PT ;  /* 0xff800000a800780b */ /* 0x000fe60003f5d000 */
[----:B------:R-:W-:Y:S01]  /*16af0*/  FMUL.FTZ R3, R0, UR4 ;  /* 0x0000000400037c20 */ /* 0x000fe20008410000 */
[C---:B------:R-:W-:Y:S01]  /*16b00*/  FADD.FTZ R0, -R167.reuse, R169 ;  /* 0x000000a9a7007221 */ /* 0x040fe20000010100 */
[----:B------:R-:W-:Y:S01]  /*16b10*/  FMUL.FTZ R213, R167, UR4 ;  /* 0x00000004a7d57c20 */ /* 0x000fe20008410000 */
[----:B------:R2:W3:Y:S01]  /*16b20*/  LDL R169, [R1+0x2c] ;  /* 0x00002c0001a97983 */ /* 0x0004e20000100800 */
[----:B------:R5:W5:Y:S01]  /*16b30*/  MUFU.EX2 R165, R3 ;  /* 0x0000000300a57308 */ /* 0x000b620000000800 */
[----:B----4-:R-:W-:Y:S02]  /*16b40*/  FMNMX.FTZ R164, R2, R164, !PT ;  /* 0x000000a402a47209 */ /* 0x010fe40007810000 */
[----:B-1----:R-:W-:Y:S03]  /*16b50*/  FMNMX.FTZ R166, R166, R205, !PT ;  /* 0x000000cda6a67209 */ /* 0x002fe60007810000 */
[----:B------:R-:W-:Y:S01]  /*16b60*/  FMUL.FTZ R214, R164, UR4 ;  /* 0x00000004a4d67c20 */ /* 0x000fe20008410000 */
[----:B------:R-:W1:Y:S01]  /*16b70*/  LDSM.16.MT88.4 R204, [R228+0xc000] ;  /* 0x00c00000e4cc783b */ /* 0x000e620000004200 */
[----:B-----5:R-:W-:Y:S01]  /*16b80*/  FMUL.FTZ R3, R0, UR4 ;  /* 0x0000000400037c20 */ /* 0x020fe20008410000 */
[C---:B------:R-:W-:Y:S01]  /*16b90*/  FADD.FTZ R0, -R166.reuse, R170 ;  /* 0x000000aaa6007221 */ /* 0x040fe20000010100 */
[----:B------:R-:W-:Y:S01]  /*16ba0*/  FMUL.FTZ R212, R166, UR4 ;  /* 0x00000004a6d47c20 */ /* 0x000fe20008410000 */
[C---:B------:R-:W-:Y:S01]  /*16bb0*/  FMUL.FTZ R68, R165.reuse, R68 ;  /* 0x00000044a5447220 */ /* 0x040fe20000410000 */
[C---:B------:R-:W-:Y:S01]  /*16bc0*/  FMUL.FTZ R69, R165.reuse, R69 ;  /* 0x00000045a5457220 */ /* 0x040fe20000410000 */
[----:B------:R-:W-:Y:S01]  /*16bd0*/  FMUL.FTZ R2, R0, UR4 ;  /* 0x0000000400027c20 */ /* 0x000fe20008410000 */
[----:B------:R-:W-:Y:S01]  /*16be0*/  FADD.FTZ R0, -R164, R171 ;  /* 0x000000aba4007221 */ /* 0x000fe20000010100 */
[----:B------:R-:W-:Y:S01]  /*16bf0*/  FMUL.FTZ R171, R168, UR4 ;  /* 0x00000004a8ab7c20 */ /* 0x000fe20008410000 */
[----:B------:R-:W4:Y:S01]  /*16c00*/  MUFU.EX2 R3, R3 ;  /* 0x0000000300037308 */ /* 0x000f220000000800 */
[C---:B------:R-:W-:Y:S01]  /*16c10*/  FMUL.FTZ R80, R165.reuse, R80 ;  /* 0x00000050a5507220 */ /* 0x040fe20000410000 */
[----:B------:R-:W-:Y:S01]  /*16c20*/  FMUL.FTZ R0, R0, UR4 ;  /* 0x0000000400007c20 */ /* 0x000fe20008410000 */
[----:B------:R-:W-:Y:S01]  /*16c30*/  FMUL.FTZ R81, R165, R81 ;  /* 0x00000051a5517220 */ /* 0x000fe20000410000 */
[----:B------:R-:W-:Y:S01]  /*16c40*/  FSEL R171, R171, RZ, P2 ;  /* 0x000000ffabab7208 */ /* 0x000fe20001000000 */
[----:B------:R-:W-:Y:S01]  /*16c50*/  FMUL.FTZ R84, R165, R84 ;  /* 0x00000054a5547220 */ /* 0x000fe20000410000 */
[----:B------:R-:W-:Y:S01]  /*16c60*/  FSETP.NEU.FTZ.AND P2, PT, R167, -INF , PT ;  /* 0xff800000a700780b */ /* 0x000fe20003f5d000 */
[----:B------:R-:W-:Y:S03]  /*16c70*/  FMUL.FTZ R85, R165, R85 ;  /* 0x00000055a5557220 */ /* 0x000fe60000410000 */
[----:B------:R-:W5:Y:S01]  /*16c80*/  MUFU.EX2 R2, R2 ;  /* 0x0000000200027308 */ /* 0x000f620000000800 */
[--C-:B------:R-:W-:Y:S01]  /*16c90*/  FFMA.FTZ R4, R4, UR4, -R171.reuse ;  /* 0x0000000404047c23 */ /* 0x100fe200080108ab */
[----:B------:R-:W-:Y:S01]  /*16ca0*/  FSEL R213, R213, RZ, P2 ;  /* 0x000000ffd5d57208 */ /* 0x000fe20001000000 */
[--C-:B------:R-:W-:Y:S01]  /*16cb0*/  FFMA.FTZ R5, R5, UR4, -R171.reuse ;  /* 0x0000000405057c23 */ /* 0x100fe200080108ab */
[----:B------:R-:W-:Y:S01]  /*16cc0*/  FSETP.NEU.FTZ.AND P2, PT, R166, -INF , PT ;  /* 0xff800000a600780b */ /* 0x000fe20003f5d000 */
[--C-:B------:R-:W-:Y:S01]  /*16cd0*/  FFMA.FTZ R16, R16, UR4, -R171.reuse ;  /* 0x0000000410107c23 */ /* 0x100fe200080108ab */
[----:B------:R-:W-:Y:S01]  /*16ce0*/  FFMA.FTZ R17, R17, UR4, -R171 ;  /* 0x0000000411117c23 */ /* 0x000fe200080108ab */
[--C-:B------:R-:W-:Y:S01]  /*16cf0*/  FFMA.FTZ R6, R6, UR4, -R213.reuse ;  /* 0x0000000406067c23 */ /* 0x100fe200080108d5 */
[----:B------:R-:W-:Y:S01]  /*16d00*/  FSEL R212, R212, RZ, P2 ;  /* 0x000000ffd4d47208 */ /* 0x000fe20001000000 */
[--C-:B------:R-:W-:Y:S01]  /*16d10*/  FFMA.FTZ R7, R7, UR4, -R213.reuse ;  /* 0x0000000407077c23 */ /* 0x100fe200080108d5 */
[----:B------:R-:W-:Y:S01]  /*16d20*/  FSETP.NEU.FTZ.AND P2, PT, R164, -INF , PT ;  /* 0xff800000a400780b */ /* 0x000fe20003f5d000 */
[--C-:B------:R-:W-:Y:S01]  /*16d30*/  FFMA.FTZ R18, R18, UR4, -R213.reuse ;  /* 0x0000000412127c23 */ /* 0x100fe200080108d5 */
[--C-:B------:R-:W-:Y:S01]  /*16d40*/  FFMA.FTZ R19, R19, UR4, -R213.reuse ;  /* 0x0000000413137c23 */ /* 0x100fe200080108d5 */
[----:B------:R2:W-:Y:S01]  /*16d50*/  MUFU.EX2 R242, R4 ;  /* 0x0000000400f27308 */ /* 0x0005e20000000800 */
[----:B------:R-:W-:Y:S01]  /*16d60*/  FSEL R214, R214, RZ, P2 ;  /* 0x000000ffd6d67208 */ /* 0x000fe20001000000 */
[--C-:B------:R-:W-:Y:S01]  /*16d70*/  FFMA.FTZ R8, R8, UR4, -R212.reuse ;  /* 0x0000000408087c23 */ /* 0x100fe200080108d4 */
[--C-:B------:R-:W-:Y:S01]  /*16d80*/  FFMA.FTZ R9, R9, UR4, -R212.reuse ;  /* 0x0000000409097c23 */ /* 0x100fe200080108d4 */
[--C-:B------:R-:W-:Y:S01]  /*16d90*/  FFMA.FTZ R12, R12, UR4, -R212.reuse ;  /* 0x000000040c0c7c23 */ /* 0x100fe200080108d4 */
[----:B------:R-:W-:Y:S01]  /*16da0*/  FFMA.FTZ R13, R13, UR4, -R212 ;  /* 0x000000040d0d7c23 */ /* 0x000fe200080108d4 */
[--C-:B------:R-:W-:Y:S01]  /*16db0*/  FFMA.FTZ R10, R10, UR4, -R214.reuse ;  /* 0x000000040a0a7c23 */ /* 0x100fe200080108d6 */
[--C-:B------:R-:W-:Y:S03]  /*16dc0*/  FFMA.FTZ R11, R11, UR4, -R214.reuse ;  /* 0x000000040b0b7c23 */ /* 0x100fe600080108d6 */
[----:B------:R1:W-:Y:S01]  /*16dd0*/  MUFU.EX2 R241, R6 ;  /* 0x0000000600f17308 */ /* 0x0003e20000000800 */
[--C-:B------:R-:W-:Y:S01]  /*16de0*/  FFMA.FTZ R14, R14, UR4, -R214.reuse ;  /* 0x000000040e0e7c23 */ /* 0x100fe200080108d6 */
[----:B------:R-:W-:Y:S01]  /*16df0*/  FFMA.FTZ R15, R15, UR4, -R214 ;  /* 0x000000040f0f7c23 */ /* 0x000fe200080108d6 */
[C---:B----4-:R-:W-:Y:S01]  /*16e00*/  FMUL.FTZ R70, R3.reuse, R70 ;  /* 0x0000004603467220 */ /* 0x050fe20000410000 */
[----:B------:R-:W-:Y:S01]  /*16e10*/  FMUL.FTZ R71, R3, R71 ;  /* 0x0000004703477220 */ /* 0x000fe20000410000 */
[C---:B-----5:R-:W-:Y:S01]  /*16e20*/  FMUL.FTZ R72, R2.reuse, R72 ;  /* 0x0000004802487220 */ /* 0x060fe20000410000 */
[C---:B------:R-:W-:Y:S01]  /*16e30*/  FMUL.FTZ R73, R2.reuse, R73 ;  /* 0x0000004902497220 */ /* 0x040fe20000410000 */
[C---:B------:R-:W-:Y:S03]  /*16e40*/  FMUL.FTZ R76, R2.reuse, R76 ;  /* 0x0000004c024c7220 */ /* 0x040fe60000410000 */
[----:B------:R4:W-:Y:S01]  /*16e50*/  MUFU.EX2 R226, R7 ;  /* 0x0000000700e27308 */ /* 0x0009e20000000800 */
[----:B--2---:R-:W-:Y:S01]  /*16e60*/  FMUL.FTZ R4, R165, R176 ;  /* 0x000000b0a5047220 */ /* 0x004fe20000410000 */
[C---:B------:R-:W-:Y:S01]  /*16e70*/  FMUL.FTZ R77, R2.reuse, R77 ;  /* 0x0000004d024d7220 */ /* 0x040fe20000410000 */
[C---:B------:R-:W-:Y:S01]  /*16e80*/  FMUL.FTZ R82, R3.reuse, R82 ;  /* 0x0000005203527220 */ /* 0x040fe20000410000 */
[C---:B------:R-:W-:Y:S01]  /*16e90*/  FMUL.FTZ R83, R3.reuse, R83 ;  /* 0x0000005303537220 */ /* 0x040fe20000410000 */
[C---:B------:R-:W-:Y:S01]  /*16ea0*/  FMUL.FTZ R86, R3.reuse, R86 ;  /* 0x0000005603567220 */ /* 0x040fe20000410000 */
[C---:B------:R-:W-:Y:S01]  /*16eb0*/  FMUL.FTZ R87, R3.reuse, R87 ;  /* 0x0000005703577220 */ /* 0x040fe20000410000 */
[C---:B------:R-:W-:Y:S03]  /*16ec0*/  FMUL.FTZ R88, R2.reuse, R88 ;  /* 0x0000005802587220 */ /* 0x040fe60000410000 */
[----:B------:R2:W5:Y:S01]  /*16ed0*/  MUFU.EX2 R244, R5 ;  /* 0x0000000500f47308 */ /* 0x0005620000000800 */
[C---:B-1----:R-:W-:Y:S01]  /*16ee0*/  FMUL.FTZ R6, R3.reuse, R178 ;  /* 0x000000b203067220 */ /* 0x042fe20000410000 */
[C---:B------:R-:W-:Y:S01]  /*16ef0*/  FMUL.FTZ R89, R2.reuse, R89 ;  /* 0x0000005902597220 */ /* 0x040fe20000410000 */
[C---:B------:R-:W-:Y:S01]  /*16f00*/  FMUL.FTZ R92, R2.reuse, R92 ;  /* 0x0000005c025c7220 */ /* 0x040fe20000410000 */
[C---:B------:R-:W-:Y:S01]  /*16f10*/  FMUL.FTZ R93, R2.reuse, R93 ;  /* 0x0000005d025d7220 */ /* 0x040fe20000410000 */
[C---:B------:R-:W-:Y:S01]  /*16f20*/  FMUL.FTZ R98, R3.reuse, R98 ;  /* 0x0000006203627220 */ /* 0x040fe20000410000 */
[----:B------:R-:W-:Y:S01]  /*16f30*/  FMUL.FTZ R99, R3, R99 ;  /* 0x0000006303637220 */ /* 0x000fe20000410000 */
[----:B------:R-:W-:Y:S03]  /*16f40*/  FMUL.FTZ R96, R165, R96 ;  /* 0x00000060a5607220 */ /* 0x000fe60000410000 */
[----:B------:R1:W-:Y:S01]  /*16f50*/  MUFU.EX2 R223, R16 ;  /* 0x0000001000df7308 */ /* 0x0003e20000000800 */
[----:B----4-:R-:W-:Y:S01]  /*16f60*/  FMUL.FTZ R7, R3, R179 ;  /* 0x000000b303077220 */ /* 0x010fe20000410000 */
[----:B------:R-:W-:Y:S01]  /*16f70*/  FMUL.FTZ R97, R165, R97 ;  /* 0x00000061a5617220 */ /* 0x000fe20000410000 */
[C---:B------:R-:W-:Y:S01]  /*16f80*/  FMUL.FTZ R102, R3.reuse, R102 ;  /* 0x0000006603667220 */ /* 0x040fe20000410000 */
[----:B------:R-:W-:Y:S01]  /*16f90*/  FMUL.FTZ R103, R3, R103 ;  /* 0x0000006703677220 */ /* 0x000fe20000410000 */
[C---:B------:R-:W-:Y:S01]  /*16fa0*/  FMUL.FTZ R100, R165.reuse, R100 ;  /* 0x00000064a5647220 */ /* 0x040fe20000410000 */
[C---:B------:R-:W-:Y:S01]  /*16fb0*/  FMUL.FTZ R101, R165.reuse, R101 ;  /* 0x00000065a5657220 */ /* 0x040fe20000410000 */
[----:B------:R-:W-:Y:S03]  /*16fc0*/  FMUL.FTZ R104, R2, R104 ;  /* 0x0000006802687220 */ /* 0x000fe60000410000 */
[----:B------:R-:W4:Y:S01]  /*16fd0*/  MUFU.EX2 R216, R17 ;  /* 0x0000001100d87308 */ /* 0x000f220000000800 */
[----:B--2---:R-:W-:Y:S01]  /*16fe0*/  FMUL.FTZ R5, R165, R177 ;  /* 0x000000b1a5057220 */ /* 0x004fe20000410000 */
[----:B-----5:R-:W-:Y:S01]  /*16ff0*/  F2FP.BF16.F32.PACK_AB R176, R244, R242 ;  /* 0x000000f2f4b0723e */ /* 0x020fe200000010ff */
[----:B------:R-:W-:Y:S01]  /*17000*/  FMUL.FTZ R105, R2, R105 ;  /* 0x0000006902697220 */ /* 0x000fe20000410000 */
[----:B------:R-:W-:Y:S01]  /*17010*/  F2FP.BF16.F32.PACK_AB R177, R226, R241 ;  /* 0x000000f1e2b1723e */ /* 0x000fe200000010ff */
[C---:B------:R-:W-:Y:S01]  /*17020*/  FMUL.FTZ R108, R2.reuse, R108 ;  /* 0x0000006c026c7220 */ /* 0x040fe20000410000 */
[----:B------:R-:W-:Y:S01]  /*17030*/  FMUL.FTZ R109, R2, R109 ;  /* 0x0000006d026d7220 */ /* 0x000fe20000410000 */
[----:B------:R-:W-:Y:S03]  /*17040*/  FMUL.FTZ R114, R3, R114 ;  /* 0x0000007203727220 */ /* 0x000fe60000410000 */
[----:B------:R2:W-:Y:S01]  /*17050*/  MUFU.EX2 R222, R18 ;  /* 0x0000001200de7308 */ /* 0x0005e20000000800 */
[----:B-1----:R-:W-:Y:S01]  /*17060*/  FMUL.FTZ R16, R165, R184 ;  /* 0x000000b8a5107220 */ /* 0x002fe20000410000 */
[----:B------:R-:W-:Y:S01]  /*17070*/  FMUL.FTZ R115, R3, R115 ;  /* 0x0000007303737220 */ /* 0x000fe20000410000 */
[C---:B------:R-:W-:Y:S01]  /*17080*/  FMUL.FTZ R112, R165.reuse, R112 ;  /* 0x00000070a5707220 */ /* 0x040fe20000410000 */
[----:B------:R-:W-:Y:S01]  /*17090*/  FMUL.FTZ R113, R165, R113 ;  /* 0x00000071a5717220 */ /* 0x000fe20000410000 */
[C---:B------:R-:W-:Y:S01]  /*170a0*/  FMUL.FTZ R118, R3.reuse, R118 ;  /* 0x0000007603767220 */ /* 0x040fe20000410000 */
[----:B------:R-:W-:Y:S01]  /*170b0*/  FMUL.FTZ R119, R3, R119 ;  /* 0x0000007703777220 */ /* 0x000fe20000410000 */
[C---:B------:R-:W-:Y:S03]  /*170c0*/  FMUL.FTZ R116, R165.reuse, R116 ;  /* 0x00000074a5747220 */ /* 0x040fe60000410000 */
[----:B------:R-:W1:Y:S01]  /*170d0*/  MUFU.EX2 R215, R19 ;  /* 0x0000001300d77308 */ /* 0x000e620000000800 */
[----:B----4-:R-:W-:Y:S01]  /*170e0*/  F2FP.BF16.F32.PACK_AB R178, R216, R223 ;  /* 0x000000dfd8b2723e */ /* 0x010fe200000010ff */
[C---:B------:R-:W-:Y:S01]  /*170f0*/  FMUL.FTZ R17, R165.reuse, R185 ;  /* 0x000000b9a5117220 */ /* 0x040fe20000410000 */
[----:B------:R-:W-:Y:S01]  /*17100*/  FMUL.FTZ R117, R165, R117 ;  /* 0x00000075a5757220 */ /* 0x000fe20000410000 */
[C---:B------:R-:W-:Y:S01]  /*17110*/  FMUL.FTZ R120, R2.reuse, R120 ;  /* 0x0000007802787220 */ /* 0x040fe20000410000 */
[C---:B------:R-:W-:Y:S01]  /*17120*/  FMUL.FTZ R121, R2.reuse, R121 ;  /* 0x0000007902797220 */ /* 0x040fe20000410000 */
[C---:B------:R-:W-:Y:S01]  /*17130*/  FMUL.FTZ R124, R2.reuse, R124 ;  /* 0x0000007c027c7220 */ /* 0x040fe20000410000 */
[----:B------:R-:W-:Y:S03]  /*17140*/  FMUL.FTZ R125, R2, R125 ;  /* 0x0000007d027d7220 */ /* 0x000fe60000410000 */
[----:B------:R-:W4:Y:S01]  /*17150*/  MUFU.EX2 R0, R0 ;  /* 0x0000000000007308 */ /* 0x000f220000000800 */
[C---:B--2---:R-:W-:Y:S01]  /*17160*/  FMUL.FTZ R18, R3.reuse, R186 ;  /* 0x000000ba03127220 */ /* 0x044fe20000410000 */
[C---:B------:R-:W-:Y:S01]  /*17170*/  FMUL.FTZ R130, R3.reuse, R130 ;  /* 0x0000008203827220 */ /* 0x040fe20000410000 */
[----:B------:R-:W-:Y:S01]  /*17180*/  FMUL.FTZ R131, R3, R131 ;  /* 0x0000008303837220 */ /* 0x000fe20000410000 */
[C---:B------:R-:W-:Y:S01]  /*17190*/  FMUL.FTZ R128, R165.reuse, R128 ;  /* 0x00000080a5807220 */ /* 0x040fe20000410000 */
[----:B------:R-:W-:Y:S01]  /*171a0*/  FMUL.FTZ R129, R165, R129 ;  /* 0x00000081a5817220 */ /* 0x000fe20000410000 */
[----:B------:R-:W-:Y:S01]  /*171b0*/  FFMA.FTZ R22, R22, UR4, -R213 ;  /* 0x0000000416167c23 */ /* 0x000fe200080108d5 */
[--C-:B------:R-:W-:Y:S03]  /*171c0*/  FFMA.FTZ R21, R21, UR4, -R171.reuse ;  /* 0x0000000415157c23 */ /* 0x100fe600080108ab */
[----:B------:R2:W-:Y:S01]  /*171d0*/  MUFU.EX2 R220, R8 ;  /* 0x0000000800dc7308 */ /* 0x0005e20000000800 */
[----:B-1----:R-:W-:Y:S01]  /*171e0*/  F2FP.BF16.F32.PACK_AB R179, R215, R222 ;  /* 0x000000ded7b3723e */ /* 0x002fe200000010ff */
[C---:B------:R-:W-:Y:S01]  /*171f0*/  FMUL.FTZ R19, R3.reuse, R187 ;  /* 0x000000bb03137220 */ /* 0x040fe20000410000 */
[C---:B------:R-:W-:Y:S01]  /*17200*/  FMUL.FTZ R134, R3.reuse, R134 ;  /* 0x0000008603867220 */ /* 0x040fe20000410000 */
[C---:B------:R-:W-:Y:S01]  /*17210*/  FMUL.FTZ R135, R3.reuse, R135 ;  /* 0x0000008703877220 */ /* 0x040fe20000410000 */
[C---:B------:R-:W-:Y:S01]  /*17220*/  FMUL.FTZ R146, R3.reuse, R146 ;  /* 0x0000009203927220 */ /* 0x040fe20000410000 */
[C---:B------:R-:W-:Y:S01]  /*17230*/  FMUL.FTZ R147, R3.reuse, R147 ;  /* 0x0000009303937220 */ /* 0x040fe20000410000 */
[----:B------:R-:W-:Y:S01]  /*17240*/  FMUL.FTZ R150, R3, R150 ;  /* 0x0000009603967220 */ /* 0x000fe20000410000 */
[-C--:B------:R-:W-:Y:S02]  /*17250*/  HMMA.16816.F32.BF16 R4, R176, R204.reuse, R4 ;  /* 0x000000ccb004723c */ /* 0x080fe40000041804 */
[----:B------:R1:W5:Y:S03]  /*17260*/  MUFU.EX2 R225, R9 ;  /* 0x0000000900e17308 */ /* 0x0003660000000800 */
[C---:B----4-:R-:W-:Y:S01]  /*17270*/  FMUL.FTZ R74, R0.reuse, R74 ;  /* 0x0000004a004a7220 */ /* 0x050fe20000410000 */
[C---:B------:R-:W-:Y:S01]  /*17280*/  FMUL.FTZ R75, R0.reuse, R75 ;  /* 0x0000004b004b7220 */ /* 0x040fe20000410000 */
[C---:B------:R-:W-:Y:S01]  /*17290*/  FMUL.FTZ R78, R0.reuse, R78 ;  /* 0x0000004e004e7220 */ /* 0x040fe20000410000 */
[----:B------:R-:W-:Y:S04]  /*172a0*/  FMUL.FTZ R79, R0, R79 ;  /* 0x0000004f004f7220 */ /* 0x000fe80000410000 */
[----:B------:R4:W-:Y:S01]  /*172b0*/  MUFU.EX2 R224, R11 ;  /* 0x0000000b00e07308 */ /* 0x0009e20000000800 */
[----:B--2---:R-:W-:Y:S01]  /*172c0*/  FMUL.FTZ R8, R2, R172 ;  /* 0x000000ac02087220 */ /* 0x004fe20000410000 */
[C---:B------:R-:W-:Y:S01]  /*172d0*/  FMUL.FTZ R90, R0.reuse, R90 ;  /* 0x0000005a005a7220 */ /* 0x040fe20000410000 */
[C---:B------:R-:W-:Y:S01]  /*172e0*/  FMUL.FTZ R91, R0.reuse, R91 ;  /* 0x0000005b005b7220 */ /* 0x040fe20000410000 */
[C---:B------:R-:W-:Y:S01]  /*172f0*/  FMUL.FTZ R94, R0.reuse, R94 ;  /* 0x0000005e005e7220 */ /* 0x040fe20000410000 */
[C---:B------:R-:W-:Y:S01]  /*17300*/  FMUL.FTZ R95, R0.reuse, R95 ;  /* 0x0000005f005f7220 */ /* 0x040fe20000410000 */
[C---:B------:R-:W-:Y:S01]  /*17310*/  FMUL.FTZ R106, R0.reuse, R106 ;  /* 0x0000006a006a7220 */ /* 0x040fe20000410000 */
[----:B------:R-:W-:Y:S03]  /*17320*/  FMUL.FTZ R107, R0, R107 ;  /* 0x0000006b006b7220 */ /* 0x000fe60000410000 */
[----:B------:R2:W2:Y:S01]  /*17330*/  MUFU.EX2 R249, R10 ;  /* 0x0000000a00f97308 */ /* 0x0004a20000000800 */
[----:B-1----:R-:W-:Y:S01]  /*17340*/  FMUL.FTZ R9, R2, R173 ;  /* 0x000000ad02097220 */ /* 0x002fe20000410000 */
[----:B-----5:R-:W-:Y:S01]  /*17350*/  F2FP.BF16.F32.PACK_AB R172, R225, R220 ;  /* 0x000000dce1ac723e */ /* 0x020fe200000010ff */
[C---:B------:R-:W-:Y:S01]  /*17360*/  FMUL.FTZ R110, R0.reuse, R110 ;  /* 0x0000006e006e7220 */ /* 0x040fe20000410000 */
[C---:B------:R-:W-:Y:S01]  /*17370*/  FMUL.FTZ R111, R0.reuse, R111 ;  /* 0x0000006f006f7220 */ /* 0x040fe20000410000 */
[C---:B------:R-:W-:Y:S01]  /*17380*/  FMUL.FTZ R122, R0.reuse, R122 ;  /* 0x0000007a007a7220 */ /* 0x040fe20000410000 */
[C---:B------:R-:W-:Y:S01]  /*17390*/  FMUL.FTZ R123, R0.reuse, R123 ;  /* 0x0000007b007b7220 */ /* 0x040fe20000410000 */
[C---:B------:R-:W-:Y:S03]  /*173a0*/  FMUL.FTZ R126, R0.reuse, R126 ;  /* 0x0000007e007e7220 */ /* 0x040fe60000410000 */
[----:B------:R1:W-:Y:S01]  /*173b0*/  MUFU.EX2 R218, R12 ;  /* 0x0000000c00da7308 */ /* 0x0003e20000000800 */
[C---:B----4-:R-:W-:Y:S01]  /*173c0*/  FMUL.FTZ R11, R0.reuse, R175 ;  /* 0x000000af000b7220 */ /* 0x050fe20000410000 */
[----:B------:R-:W-:Y:S01]  /*173d0*/  FMUL.FTZ R127, R0, R127 ;  /* 0x0000007f007f7220 */ /* 0x000fe20000410000 */
[----:B------:R-:W-:Y:S01]  /*173e0*/  FFMA.FTZ R20, R20, UR4, -R171 ;  /* 0x0000000414147c23 */ /* 0x000fe200080108ab */
[C---:B------:R-:W-:Y:S01]  /*173f0*/  FMUL.FTZ R132, R165.reuse, R132 ;  /* 0x00000084a5847220 */ /* 0x040fe20000410000 */
[----:B------:R-:W-:Y:S01]  /*17400*/  FMUL.FTZ R133, R165, R133 ;  /* 0x00000085a5857220 */ /* 0x000fe20000410000 */
[C---:B------:R-:W-:Y:S01]  /*17410*/  FMUL.FTZ R136, R2.reuse, R136 ;  /* 0x0000008802887220 */ /* 0x040fe20000410000 */
[----:B------:R-:W-:Y:S03]  /*17420*/  FMUL.FTZ R137, R2, R137 ;  /* 0x0000008902897220 */ /* 0x000fe60000410000 */
[----:B------:R-:W4:Y:S01]  /*17430*/  MUFU.EX2 R227, R13 ;  /* 0x0000000d00e37308 */ /* 0x000f220000000800 */
[----:B--2---:R-:W-:Y:S01]  /*17440*/  FMUL.FTZ R10, R0, R174 ;  /* 0x000000ae000a7220 */ /* 0x004fe20000410000 */
[----:B------:R-:W-:Y:S01]  /*17450*/  F2FP.BF16.F32.PACK_AB R173, R224, R249 ;  /* 0x000000f9e0ad723e */ /* 0x000fe200000010ff */
[C---:B------:R-:W-:Y:S01]  /*17460*/  FMUL.FTZ R138, R0.reuse, R138 ;  /* 0x0000008a008a7220 */ /* 0x040fe20000410000 */
[----:B------:R-:W-:Y:S01]  /*17470*/  FMUL.FTZ R139, R0, R139 ;  /* 0x0000008b008b7220 */ /* 0x000fe20000410000 */
[C---:B------:R-:W-:Y:S01]  /*17480*/  FMUL.FTZ R140, R2.reuse, R140 ;  /* 0x0000008c028c7220 */ /* 0x040fe20000410000 */
[----:B------:R-:W-:Y:S01]  /*17490*/  FMUL.FTZ R141, R2, R141 ;  /* 0x0000008d028d7220 */ /* 0x000fe20000410000 */
[----:B------:R-:W-:Y:S03]  /*174a0*/  FMUL.FTZ R142, R0, R142 ;  /* 0x0000008e008e7220 */ /* 0x000fe60000410000 */
[----:B------:R2:W-:Y:S01]  /*174b0*/  MUFU.EX2 R217, R14 ;  /* 0x0000000e00d97308 */ /* 0x0005e20000000800 */
[----:B-1----:R-:W-:Y:S01]  /*174c0*/  FMUL.FTZ R12, R2, R180 ;  /* 0x000000b4020c7220 */ /* 0x002fe20000410000 */
[----:B------:R-:W-:Y:S01]  /*174d0*/  FMUL.FTZ R143, R0, R143 ;  /* 0x0000008f008f7220 */ /* 0x000fe20000410000 */
[----:B------:R-:W-:Y:S01]  /*174e0*/  FFMA.FTZ R23, R23, UR4, -R213 ;  /* 0x0000000417177c23 */ /* 0x000fe200080108d5 */
[--C-:B------:R-:W-:Y:S01]  /*174f0*/  FFMA.FTZ R33, R33, UR4, -R171.reuse ;  /* 0x0000000421217c23 */ /* 0x100fe200080108ab */
[----:B------:R-:W-:Y:S01]  /*17500*/  FFMA.FTZ R32, R32, UR4, -R171 ;  /* 0x0000000420207c23 */ /* 0x000fe200080108ab */
[C---:B------:R-:W-:Y:S01]  /*17510*/  FMUL.FTZ R144, R165.reuse, R144 ;  /* 0x00000090a5907220 */ /* 0x040fe20000410000 */
[----:B------:R-:W-:Y:S03]  /*17520*/  FMUL.FTZ R145, R165, R145 ;  /* 0x00000091a5917220 */ /* 0x000fe60000410000 */
[----:B------:R-:W1:Y:S01]  /*17530*/  MUFU.EX2 R243, R15 ;  /* 0x0000000f00f37308 */ /* 0x000e620000000800 */
[----:B----4-:R-:W-:Y:S01]  /*17540*/  F2FP.BF16.F32.PACK_AB R174, R227, R218 ;  /* 0x000000dae3ae723e */ /* 0x010fe200000010ff */
[----:B------:R-:W-:Y:S01]  /*17550*/  FMUL.FTZ R13, R2, R181 ;  /* 0x000000b5020d7220 */ /* 0x000fe20000410000 */
[----:B------:R-:W-:Y:S01]  /*17560*/  FMUL.FTZ R151, R3, R151 ;  /* 0x0000009703977220 */ /* 0x000fe20000410000 */
[C---:B------:R-:W-:Y:S01]  /*17570*/  FMUL.FTZ R148, R165.reuse, R148 ;  /* 0x00000094a5947220 */ /* 0x040fe20000410000 */
[----:B------:R-:W-:Y:S01]  /*17580*/  FMUL.FTZ R149, R165, R149 ;  /* 0x00000095a5957220 */ /* 0x000fe20000410000 */
[--C-:B------:R-:W-:Y:S01]  /*17590*/  FFMA.FTZ R34, R34, UR4, -R213.reuse ;  /* 0x0000000422227c23 */ /* 0x100fe200080108d5 */
[----:B------:R-:W-:Y:S01]  /*175a0*/  FFMA.FTZ R35, R35, UR4, -R213 ;  /* 0x0000000423237c23 */ /* 0x000fe200080108d5 */
[----:B------:R-:W-:Y:S01]  /*175b0*/  FMUL.FTZ R152, R2, R152 ;  /* 0x0000009802987220 */ /* 0x000fe20000410000 */
[----:B--2---:R-:W-:Y:S01]  /*175c0*/  FMUL.FTZ R14, R0, R182 ;  /* 0x000000b6000e7220 */ /* 0x004fe20000410000 */
[----:B------:R-:W-:Y:S01]  /*175d0*/  FMUL.FTZ R153, R2, R153 ;  /* 0x0000009902997220 */ /* 0x000fe20000410000 */
[C---:B------:R-:W-:Y:S01]  /*175e0*/  FMUL.FTZ R154, R0.reuse, R154 ;  /* 0x0000009a009a7220 */ /* 0x040fe20000410000 */
[----:B------:R-:W-:Y:S01]  /*175f0*/  FMUL.FTZ R155, R0, R155 ;  /* 0x0000009b009b7220 */ /* 0x000fe20000410000 */
[--C-:B------:R-:W-:Y:S01]  /*17600*/  FFMA.FTZ R24, R24, UR4, -R212.reuse ;  /* 0x0000000418187c23 */ /* 0x100fe200080108d4 */
[----:B------:R-:W-:Y:S01]  /*17610*/  FFMA.FTZ R25, R25, UR4, -R212 ;  /* 0x0000000419197c23 */ /* 0x000fe200080108d4 */
[--C-:B------:R-:W-:Y:S01]  /*17620*/  FFMA.FTZ R26, R26, UR4, -R214.reuse ;  /* 0x000000041a1a7c23 */ /* 0x100fe200080108d6 */
[----:B------:R-:W-:Y:S01]  /*17630*/  FFMA.FTZ R27, R27, UR4, -R214 ;  /* 0x000000041b1b7c23 */ /* 0x000fe200080108d6 */
[----:B-1----:R-:W-:Y:S01]  /*17640*/  F2FP.BF16.F32.PACK_AB R175, R243, R217 ;  /* 0x000000d9f3af723e */ /* 0x002fe200000010ff */
[----:B------:R-:W-:Y:S01]  /*17650*/  FMUL.FTZ R15, R0, R183 ;  /* 0x000000b7000f7220 */ /* 0x000fe20000410000 */
[C---:B------:R-:W-:Y:S01]  /*17660*/  FMUL.FTZ R158, R3.reuse, R158 ;  /* 0x0000009e039e7220 */ /* 0x040fe20000410000 */
[----:B------:R-:W-:Y:S01]  /*17670*/  FMUL.FTZ R159, R3, R159 ;  /* 0x0000009f039f7220 */ /* 0x000fe20000410000 */
[--C-:B------:R-:W-:Y:S01]  /*17680*/  FFMA.FTZ R36, R36, UR4, -R171.reuse ;  /* 0x0000000424247c23 */ /* 0x100fe200080108ab */
[----:B------:R-:W-:Y:S01]  /*17690*/  FFMA.FTZ R37, R37, UR4, -R171 ;  /* 0x0000000425257c23 */ /* 0x000fe200080108ab */
[--C-:B------:R-:W-:Y:S01]  /*176a0*/  FFMA.FTZ R38, R38, UR4, -R213.reuse ;  /* 0x0000000426267c23 */ /* 0x100fe200080108d5 */
[C---:B------:R-:W-:Y:S01]  /*176b0*/  HMMA.16816.F32.BF16 R8, R172.reuse, R204, R8 ;  /* 0x000000ccac08723c */ /* 0x040fe20000041808 */
[----:B------:R1:W-:Y:S03]  /*176c0*/  MUFU.EX2 R204, R21 ;  /* 0x0000001500cc7308 */ /* 0x0003e60000000800 */
[----:B------:R-:W-:Y:S01]  /*176d0*/  FFMA.FTZ R39, R39, UR4, -R213 ;  /* 0x0000000427277c23 */ /* 0x000fe200080108d5 */
[--C-:B------:R-:W-:Y:S01]  /*176e0*/  FFMA.FTZ R48, R48, UR4, -R171.reuse ;  /* 0x0000000430307c23 */ /* 0x100fe200080108ab */
[----:B------:R-:W-:Y:S01]  /*176f0*/  FFMA.FTZ R49, R49, UR4, -R171 ;  /* 0x0000000431317c23 */ /* 0x000fe200080108ab */
[--C-:B------:R-:W-:Y:S01]  /*17700*/  FFMA.FTZ R50, R50, UR4, -R213.reuse ;  /* 0x0000000432327c23 */ /* 0x100fe200080108d5 */
[-C--:B------:R-:W-:Y:S03]  /*17710*/  HMMA.16816.F32.BF16 R12, R172, R206.reuse, R12 ;  /* 0x000000ceac0c723c */ /* 0x080fe6000004180c */
[----:B------:R-:W-:Y:S01]  /*17720*/  MUFU.EX2 R221, R39 ;  /* 0x0000002700dd7308 */ /* 0x000fe20000000800 */
[--C-:B------:R-:W-:Y:S01]  /*17730*/  FFMA.FTZ R51, R51, UR4, -R213.reuse ;  /* 0x0000000433337c23 */ /* 0x100fe200080108d5 */
[--C-:B------:R-:W-:Y:S01]  /*17740*/  FFMA.FTZ R40, R40, UR4, -R212.reuse ;  /* 0x0000000428287c23 */ /* 0x100fe200080108d4 */
[----:B------:R-:W-:Y:S01]  /*17750*/  FFMA.FTZ R41, R41, UR4, -R212 ;  /* 0x0000000429297c23 */ /* 0x000fe200080108d4 */
[--C-:B------:R-:W-:Y:S01]  /*17760*/  FFMA.FTZ R42, R42, UR4, -R214.reuse ;  /* 0x000000042a2a7c23 */ /* 0x100fe200080108d6 */
[--C-:B------:R-:W-:Y:S01]  /*17770*/  FFMA.FTZ R43, R43, UR4, -R214.reuse ;  /* 0x000000042b2b7c23 */ /* 0x100fe200080108d6 */
[C---:B------:R-:W-:Y:S04]  /*17780*/  HMMA.16816.F32.BF16 R16, R176.reuse, R206, R16 ;  /* 0x000000ceb010723c */ /* 0x040fe80000041810 */
[----:B------:R-:W-:Y:S01]  /*17790*/  MUFU.EX2 R219, R41 ;  /* 0x0000002900db7308 */ /* 0x000fe20000000800 */
[C---:B-1----:R-:W-:Y:S01]  /*177a0*/  FMUL.FTZ R21, R2.reuse, R189 ;  /* 0x000000bd02157220 */ /* 0x042fe20000410000 */
[C---:B------:R-:W-:Y:S01]  /*177b0*/  FMUL.FTZ R156, R165.reuse, R156 ;  /* 0x0000009ca59c7220 */ /* 0x040fe20000410000 */
[----:B------:R-:W-:Y:S01]  /*177c0*/  FMUL.FTZ R157, R165, R157 ;  /* 0x0000009da59d7220 */ /* 0x000fe20000410000 */
[C---:B------:R-:W-:Y:S01]  /*177d0*/  FMUL.FTZ R160, R2.reuse, R160 ;  /* 0x000000a002a07220 */ /* 0x040fe20000410000 */
[-C--:B------:R-:W-:Y:S05]  /*177e0*/  HMMA.16816.F32.BF16 R68, R176, R208.reuse, R68 ;  /* 0x000000d0b044723c */ /* 0x080fea0000041844 */
[----:B------:R1:W-:Y:S01]  /*177f0*/  MUFU.EX2 R189, R33 ;  /* 0x0000002100bd7308 */ /* 0x0003e20000000800 */
[----:B------:R-:W-:Y:S01]  /*17800*/  FMUL.FTZ R161, R2, R161 ;  /* 0x000000a102a17220 */ /* 0x000fe20000410000 */
[C---:B------:R-:W-:Y:S01]  /*17810*/  FMUL.FTZ R162, R0.reuse, R162 ;  /* 0x000000a200a27220 */ /* 0x040fe20000410000 */
[----:B------:R-:W-:Y:S01]  /*17820*/  FMUL.FTZ R163, R0, R163 ;  /* 0x000000a300a37220 */ /* 0x000fe20000410000 */
[----:B------:R-:W-:Y:S01]  /*17830*/  FFMA.FTZ R30, R30, UR4, -R214 ;  /* 0x000000041e1e7c23 */ /* 0x000fe200080108d6 */
[--C-:B------:R-:W-:Y:S01]  /*17840*/  FFMA.FTZ R44, R44, UR4, -R212.reuse ;  /* 0x000000042c2c7c23 */ /* 0x100fe200080108d4 */
[C---:B------:R-:W-:Y:S04]  /*17850*/  HMMA.16816.F32.BF16 R72, R172.reuse, R208, R72 ;  /* 0x000000d0ac48723c */ /* 0x040fe80000041848 */
[----:B------:R2:W4:Y:S01]  /*17860*/  MUFU.EX2 R206, R22 ;  /* 0x0000001600ce7308 */ /* 0x0005220000000800 */
[----:B------:R-:W-:Y:S01]  /*17870*/  MOV R208, R227 ;  /* 0x000000e300d07202 */ /* 0x000fe20000000f00 */
[----:B------:R-:W-:Y:S01]  /*17880*/  FFMA.FTZ R45, R45, UR4, -R212 ;  /* 0x000000042d2d7c23 */ /* 0x000fe200080108d4 */
[--C-:B------:R-:W-:Y:S01]  /*17890*/  FFMA.FTZ R46, R46, UR4, -R214.reuse ;  /* 0x000000042e2e7c23 */ /* 0x100fe200080108d6 */
[----:B------:R-:W-:Y:S01]  /*178a0*/  FFMA.FTZ R47, R47, UR4, -R214 ;  /* 0x000000042f2f7c23 */ /* 0x000fe200080108d6 */
[-C--:B------:R-:W-:Y:S05]  /*178b0*/  HMMA.16816.F32.BF16 R76, R172, R210.reuse, R76 ;  /* 0x000000d2ac4c723c */ /* 0x080fea000004184c */
[----:B------:R-:W-:Y:S01]  /*178c0*/  MUFU.EX2 R227, R36 ;  /* 0x0000002400e37308 */ /* 0x000fe20000000800 */
[----:B-1----:R-:W-:Y:S01]  /*178d0*/  FMUL.FTZ R33, R165, R193 ;  /* 0x000000c1a5217220 */ /* 0x002fe20000410000 */
[--C-:B------:R-:W-:Y:S01]  /*178e0*/  FFMA.FTZ R28, R28, UR4, -R212.reuse ;  /* 0x000000041c1c7c23 */ /* 0x100fe200080108d4 */
[----:B------:R-:W-:Y:S01]  /*178f0*/  FFMA.FTZ R29, R29, UR4, -R212 ;  /* 0x000000041d1d7c23 */ /* 0x000fe200080108d4 */
[----:B------:R-:W-:Y:S01]  /*17900*/  MOV R207, R244 ;  /* 0x000000f400cf7202 */ /* 0x000fe20000000f00 */
[----:B------:R-:W-:Y:S01]  /*17910*/  FFMA.FTZ R66, R66, UR4, -R213 ;  /* 0x0000000442427c23 */ /* 0x000fe200080108d5 */
[C---:B------:R-:W-:Y:S04]  /*17920*/  HMMA.16816.F32.BF16 R80, R176.reuse, R210, R80 ;  /* 0x000000d2b050723c */ /* 0x040fe80000041850 */
[----:B------:R1:W5:Y:S01]  /*17930*/  MUFU.EX2 R205, R20 ;  /* 0x0000001400cd7308 */ /* 0x0003620000000800 */
[----:B--2---:R-:W-:Y:S01]  /*17940*/  FMUL.FTZ R22, R0, R190 ;  /* 0x000000be00167220 */ /* 0x004fe20000410000 */
[----:B----4-:R-:W-:Y:S08]  /*17950*/  MOV R190, R206 ;  /* 0x000000ce00be7202 */ /* 0x010ff00000000f00 */
[----:B------:R2:W-:Y:S10]  /*17960*/  MUFU.EX2 R206, R23 ;  /* 0x0000001700ce7308 */ /* 0x0005f40000000800 */
[----:B------:R4:W-:Y:S01]  /*17970*/  MUFU.EX2 R252, R24 ;  /* 0x0000001800fc7308 */ /* 0x0009e20000000800 */
[----:B-1----:R-:W-:Y:S09]  /*17980*/  FMUL.FTZ R20, R2, R188 ;  /* 0x000000bc02147220 */ /* 0x002ff20000410000 */
[----:B------:R-:W1:Y:S01]  /*17990*/  MUFU.EX2 R188, R32 ;  /* 0x0000002000bc7308 */ /* 0x000e620000000800 */
[----:B--2---:R-:W-:Y:S01]  /*179a0*/  FMUL.FTZ R23, R0, R191 ;  /* 0x000000bf00177220 */ /* 0x004fe20000410000 */
[----:B-----5:R-:W-:Y:S08]  /*179b0*/  MOV R191, R205 ;  /* 0x000000cd00bf7202 */ /* 0x020ff00000000f00 */
[----:B------:R2:W5:Y:S01]  /*179c0*/  MUFU.EX2 R205, R34 ;  /* 0x0000002200cd7308 */ /* 0x0005620000000800 */
[C---:B----4-:R-:W-:Y:S01]  /*179d0*/  FMUL.FTZ R24, R2.reuse, R196 ;  /* 0x000000c402187220 */ /* 0x050fe20000410000 */
[----:B------:R-:W-:Y:S02]  /*179e0*/  MOV R196, R204 ;  /* 0x000000cc00c47202 */ /* 0x000fe40000000f00 */
[----:B------:R-:W-:Y:S06]  /*179f0*/  MOV R204, R249 ;  /* 0x000000f900cc7202 */ /* 0x000fec0000000f00 */
[----:B------:R4:W-:Y:S01]  /*17a00*/  MUFU.EX2 R251, R25 ;  /* 0x0000001900fb7308 */ /* 0x0009e20000000800 */
[----:B-1----:R-:W-:Y:S01]  /*17a10*/  MOV R193, R188 ;  /* 0x000000bc00c17202 */ /* 0x002fe20000000f00 */
[----:B------:R-:W-:Y:S01]  /*17a20*/  FMUL.FTZ R32, R165, R192 ;  /* 0x000000c0a5207220 */ /* 0x000fe20000410000 */
[----:B------:R-:W-:Y:S02]  /*17a30*/  MOV R192, R206 ;  /* 0x000000ce00c07202 */ /* 0x000fe40000000f00 */
[----:B------:R-:W-:Y:S05]  /*17a40*/  MOV R206, R243 ;  /* 0x000000f300ce7202 */ /* 0x000fea0000000f00 */
[----:B------:R1:W1:Y:S01]  /*17a50*/  MUFU.EX2 R188, R35 ;  /* 0x0000002300bc7308 */ /* 0x0002620000000800 */
[----:B--2---:R-:W-:Y:S01]  /*17a60*/  FMUL.FTZ R34, R3, R194 ;  /* 0x000000c203227220 */ /* 0x004fe20000410000 */
[----:B-----5:R-:W-:Y:S02]  /*17a70*/  MOV R194, R205 ;  /* 0x000000cd00c27202 */ /* 0x020fe40000000f00 */
[----:B---3--:R-:W-:Y:S02]  /*17a80*/  @P0 IADD3 R169, PT, PT, R245, -0x40, RZ ;  /* 0xffffffc0f5a90810 */ /* 0x008fe40007ffe0ff */
[----:B------:R-:W-:Y:S02]  /*17a90*/  MOV R205, R220 ;  /* 0x000000dc00cd7202 */ /* 0x000fe40000000f00 */
[----:B------:R-:W-:Y:S01]  /*17aa0*/  IADD3 R170, PT, PT, R231, R169, RZ ;  /* 0x000000a9e7aa7210 */ /* 0x000fe20007ffe0ff */
[----:B------:R-:W2:Y:S01]  /*17ab0*/  LDSM.16.MT88.4 R180, [R169] ;  /* 0x00000000a9b4783b */ /* 0x000ea20000004200 */
[----:B------:R-:W-:Y:S01]  /*17ac0*/  MUFU.EX2 R220, R50 ;  /* 0x0000003200dc7308 */ /* 0x000fe20000000800 */
[----:B----4-:R-:W-:Y:S06]  /*17ad0*/  FMUL.FTZ R25, R2, R197 ;  /* 0x000000c502197220 */ /* 0x010fec0000410000 */
[----:B------:R-:W3:Y:S01]  /*17ae0*/  LDSM.16.MT88.4 R184, [R170] ;  /* 0x00000000aab8783b */ /* 0x000ee20000004200 */
[C---:B-1----:R-:W-:Y:S01]  /*17af0*/  FMUL.FTZ R35, R3.reuse, R195 ;  /* 0x000000c303237220 */ /* 0x042fe20000410000 */
[----:B------:R-:W-:Y:S01]  /*17b00*/  MOV R195, R189 ;  /* 0x000000bd00c37202 */ /* 0x000fe20000000f00 */
[----:B------:R1:W-:Y:S01]  /*17b10*/  MUFU.EX2 R244, R30 ;  /* 0x0000001e00f47308 */ /* 0x0003e20000000800 */
[----:B------:R-:W-:Y:S02]  /*17b20*/  MOV R197, R188 ;  /* 0x000000bc00c57202 */ /* 0x000fe40000000f00 */
[----:B------:R-:W-:Y:S02]  /*17b30*/  MOV R188, R226 ;  /* 0x000000e200bc7202 */ /* 0x000fe40000000f00 */
[----:B------:R-:W-:Y:S05]  /*17b40*/  MOV R189, R225 ;  /* 0x000000e100bd7202 */ /* 0x000fea0000000f00 */
[----:B------:R-:W-:Y:S10]  /*17b50*/  MUFU.EX2 R226, R37 ;  /* 0x0000002500e27308 */ /* 0x000ff40000000800 */
[----:B------:R-:W-:Y:S01]  /*17b60*/  MUFU.EX2 R225, R49 ;  /* 0x0000003100e17308 */ /* 0x000fe20000000800 */
[----:B-1----:R-:W-:Y:S01]  /*17b70*/  FMUL.FTZ R30, R3, R202 ;  /* 0x000000ca031e7220 */ /* 0x002fe20000410000 */
[----:B------:R-:W-:Y:S08]  /*17b80*/  MOV R202, R222 ;  /* 0x000000de00ca7202 */ /* 0x000ff00000000f00 */
[----:B------:R1:W-:Y:S01]  /*17b90*/  MUFU.EX2 R222, R38 ;  /* 0x0000002600de7308 */ /* 0x0003e20000000800 */
[-C--:B--2---:R-:W-:Y:S09]  /*17ba0*/  HMMA.16816.F32.BF16 R84, R176, R180.reuse, R84 ;  /* 0x000000b4b054723c */ /* 0x084ff20000041854 */
[----:B------:R-:W-:Y:S01]  /*17bb0*/  MUFU.EX2 R211, R44 ;  /* 0x0000002c00d37308 */ /* 0x000fe20000000800 */
[C---:B------:R-:W-:Y:S09]  /*17bc0*/  HMMA.16816.F32.BF16 R88, R172.reuse, R180, R88 ;  /* 0x000000b4ac58723c */ /* 0x040ff20000041858 */
[----:B------:R-:W-:Y:S01]  /*17bd0*/  MUFU.EX2 R210, R46 ;  /* 0x0000002e00d27308 */ /* 0x000fe20000000800 */
[----:B-1----:R-:W-:Y:S01]  /*17be0*/  LDSM.16.MT88.4 R36, [R170+0x2800] ;  /* 0x00280000aa24783b */ /* 0x002fe20000004200 */
[-C--:B------:R-:W-:Y:S08]  /*17bf0*/  HMMA.16816.F32.BF16 R92, R172, R182.reuse, R92 ;  /* 0x000000b6ac5c723c */ /* 0x080ff0000004185c */
[----:B------:R-:W1:Y:S01]  /*17c00*/  MUFU.EX2 R209, R47 ;  /* 0x0000002f00d17308 */ /* 0x000e620000000800 */
[C---:B------:R-:W-:Y:S01]  /*17c10*/  HMMA.16816.F32.BF16 R96, R176.reuse, R182, R96 ;  /* 0x000000b6b060723c */ /* 0x040fe20000041860 */
[----:B------:R-:W2:Y:S08]  /*17c20*/  LDSM.16.MT88.4 R180, [R228+0xe000] ;  /* 0x00e00000e4b4783b */ /* 0x000eb00000004200 */
[----:B------:R4:W-:Y:S01]  /*17c30*/  MUFU.EX2 R248, R26 ;  /* 0x0000001a00f87308 */ /* 0x0009e20000000800 */
[-C--:B---3--:R-:W-:Y:S09]  /*17c40*/  HMMA.16816.F32.BF16 R100, R176, R184.reuse, R100 ;  /* 0x000000b8b064723c */ /* 0x088ff20000041864 */
[----:B------:R3:W-:Y:S01]  /*17c50*/  MUFU.EX2 R250, R27 ;  /* 0x0000001b00fa7308 */ /* 0x0007e20000000800 */
[----:B-1----:R-:W-:Y:S01]  /*17c60*/  F2FP.BF16.F32.PACK_AB R47, R209, R210 ;  /* 0x000000d2d12f723e */ /* 0x002fe200000010ff */
[C---:B------:R-:W-:Y:S08]  /*17c70*/  HMMA.16816.F32.BF16 R104, R172.reuse, R184, R104 ;  /* 0x000000b8ac68723c */ /* 0x040ff00000041868 */
[----:B------:R1:W-:Y:S01]  /*17c80*/  MUFU.EX2 R245, R28 ;  /* 0x0000001c00f57308 */ /* 0x0003e20000000800 */
[C---:B----4-:R-:W-:Y:S01]  /*17c90*/  FMUL.FTZ R26, R0.reuse, R198 ;  /* 0x000000c6001a7220 */ /* 0x050fe20000410000 */
[----:B------:R-:W-:Y:S01]  /*17ca0*/  MOV R198, R215 ;  /* 0x000000d700c67202 */ /* 0x000fe20000000f00 */
[-C--:B------:R-:W-:Y:S07]  /*17cb0*/  HMMA.16816.F32.BF16 R108, R172, R186.reuse, R108 ;  /* 0x000000baac6c723c */ /* 0x080fee000004186c */
[----:B------:R-:W-:Y:S01]  /*17cc0*/  MUFU.EX2 R215, R42 ;  /* 0x0000002a00d77308 */ /* 0x000fe20000000800 */
[----:B---3--:R-:W-:Y:S01]  /*17cd0*/  FMUL.FTZ R27, R0, R199 ;  /* 0x000000c7001b7220 */ /* 0x008fe20000410000 */
[----:B------:R-:W-:Y:S01]  /*17ce0*/  MOV R199, R216 ;  /* 0x000000d800c77202 */ /* 0x000fe20000000f00 */
[C---:B------:R-:W-:Y:S01]  /*17cf0*/  HMMA.16816.F32.BF16 R112, R176.reuse, R186, R112 ;  /* 0x000000bab070723c */ /* 0x040fe20000041870 */
[----:B------:R-:W3:Y:S06]  /*17d00*/  LDSM.16.MT88.4 R184, [R229+0xe000] ;  /* 0x00e00000e5b8783b */ /* 0x000eec0000004200 */
[----:B------:R-:W4:Y:S01]  /*17d10*/  MUFU.EX2 R216, R43 ;  /* 0x0000002b00d87308 */ /* 0x000f220000000800 */
[----:B-1----:R-:W-:Y:S01]  /*17d20*/  FMUL.FTZ R28, R165, R200 ;  /* 0x000000c8a51c7220 */ /* 0x002fe20000410000 */
[----:B------:R-:W-:Y:S01]  /*17d30*/  MOV R200, R217 ;  /* 0x000000d900c87202 */ /* 0x000fe20000000f00 */
[-C--:B--2---:R-:W-:Y:S07]  /*17d40*/  HMMA.16816.F32.BF16 R116, R176, R180.reuse, R116 ;  /* 0x000000b4b074723c */ /* 0x084fee0000041874 */
[----:B------:R4:W1:Y:S01]  /*17d50*/  MUFU.EX2 R217, R45 ;  /* 0x0000002d00d97308 */ /* 0x0008620000000800 */
[C---:B------:R-:W-:Y:S09]  /*17d60*/  HMMA.16816.F32.BF16 R120, R172.reuse, R180, R120 ;  /* 0x000000b4ac78723c */ /* 0x040ff20000041878 */
[----:B------:R2:W-:Y:S01]  /*17d70*/  MUFU.EX2 R249, R29 ;  /* 0x0000001d00f97308 */ /* 0x0005e20000000800 */
[-C--:B------:R-:W-:Y:S09]  /*17d80*/  HMMA.16816.F32.BF16 R124, R172, R182.reuse, R124 ;  /* 0x000000b6ac7c723c */ /* 0x080ff2000004187c */
[----:B------:R-:W-:Y:S01]  /*17d90*/  MUFU.EX2 R66, R66 ;  /* 0x0000004200427308 */ /* 0x000fe20000000800 */
[----:B----4-:R-:W-:Y:S02]  /*17da0*/  F2FP.BF16.F32.PACK_AB R45, R216, R215 ;  /* 0x000000d7d82d723e */ /* 0x010fe400000010ff */
[----:B-1----:R-:W-:Y:S01]  /*17db0*/  F2FP.BF16.F32.PACK_AB R46, R217, R211 ;  /* 0x000000d3d92e723e */ /* 0x002fe200000010ff */
[C---:B------:R-:W-:Y:S01]  /*17dc0*/  HMMA.16816.F32.BF16 R128, R176.reuse, R182, R128 ;  /* 0x000000b6b080723c */ /* 0x040fe20000041880 */
[----:B------:R-:W1:Y:S03]  /*17dd0*/  LDSM.16.MT88.4 R180, [R169+0x2000] ;  /* 0x00200000a9b4783b */ /* 0x000e660000004200 */
[----:B--2---:R-:W-:Y:S01]  /*17de0*/  FMUL.FTZ R29, R165, R201 ;  /* 0x000000c9a51d7220 */ /* 0x004fe20000410000 */
[----:B------:R-:W-:Y:S02]  /*17df0*/  MOV R201, R218 ;  /* 0x000000da00c97202 */ /* 0x000fe40000000f00 */
[----:B------:R2:W4:Y:S01]  /*17e00*/  MUFU.EX2 R218, R40 ;  /* 0x0000002800da7308 */ /* 0x0005220000000800 */
[-C--:B---3--:R-:W-:Y:S08]  /*17e10*/  HMMA.16816.F32.BF16 R132, R176, R184.reuse, R132 ;  /* 0x000000b8b084723c */ /* 0x088ff00000041884 */
[C---:B------:R-:W-:Y:S08]  /*17e20*/  HMMA.16816.F32.BF16 R136, R172.reuse, R184, R136 ;  /* 0x000000b8ac88723c */ /* 0x040ff00000041888 */
[-C--:B------:R-:W-:Y:S01]  /*17e30*/  HMMA.16816.F32.BF16 R140, R172, R186.reuse, R140 ;  /* 0x000000baac8c723c */ /* 0x080fe2000004188c */
[----:B--2---:R-:W-:Y:S02]  /*17e40*/  LDSM.16.MT88.4 R40, [R228+0xd000] ;  /* 0x00d00000e428783b */ /* 0x004fe40000004200 */
[----:B----4-:R-:W-:Y:S05]  /*17e50*/  F2FP.BF16.F32.PACK_AB R44, R219, R218 ;  /* 0x000000dadb2c723e */ /* 0x010fea00000010ff */
        /* <DEDUP_REMOVED lines=9> */
[-C--:B------:R-:W-:Y:S03]  /*17ef0*/  HMMA.16816.F32.BF16 R24, R172, R186.reuse, R24 ;  /* 0x000000baac18723c */ /* 0x080fe60000041818 */
[----:B------:R-:W-:Y:S01]  /*17f00*/  FFMA.FTZ R172, R31, UR4, -R214 ;  /* 0x000000041fac7c23 */ /* 0x000fe200080108d6 */
[----:B------:R-:W-:Y:S01]  /*17f10*/  FMUL.FTZ R31, R3, R203 ;  /* 0x000000cb031f7220 */ /* 0x000fe20000410000 */
[----:B------:R-:W-:Y:S02]  /*17f20*/  F2FP.BF16.F32.PACK_AB R173, R192, R190 ;  /* 0x000000bec0ad723e */ /* 0x000fe400000010ff */
[----:B------:R2:W3:Y:S01]  /*17f30*/  MUFU.EX2 R243, R172 ;  /* 0x000000ac00f37308 */ /* 0x0004e20000000800 */
[----:B------:R-:W-:Y:S02]  /*17f40*/  F2FP.BF16.F32.PACK_AB R174, R195, R193 ;  /* 0x000000c1c3ae723e */ /* 0x000fe400000010ff */
[----:B------:R-:W-:Y:S01]  /*17f50*/  F2FP.BF16.F32.PACK_AB R175, R197, R194 ;  /* 0x000000c2c5af723e */ /* 0x000fe200000010ff */
[----:B------:R-:W-:Y:S01]  /*17f60*/  HMMA.16816.F32.BF16 R28, R176, R186, R28 ;  /* 0x000000bab01c723c */ /* 0x000fe2000004181c */
[----:B------:R-:W4:Y:S03]  /*17f70*/  LDSM.16.MT88.4 R184, [R229+0xc800] ;  /* 0x00c80000e5b8783b */ /* 0x000f260000004200 */
[----:B------:R-:W-:Y:S02]  /*17f80*/  F2FP.BF16.F32.PACK_AB R176, R251, R252 ;  /* 0x000000fcfbb0723e */ /* 0x000fe400000010ff */
[----:B------:R-:W-:Y:S02]  /*17f90*/  F2FP.BF16.F32.PACK_AB R177, R250, R248 ;  /* 0x000000f8fab1723e */ /* 0x000fe400000010ff */
[----:B------:R-:W-:Y:S02]  /*17fa0*/  F2FP.BF16.F32.PACK_AB R178, R249, R245 ;  /* 0x000000f5f9b2723e */ /* 0x000fe400000010ff */
[----:B------:R-:W-:Y:S02]  /*17fb0*/  MOV R203, R223 ;  /* 0x000000df00cb7202 */ /* 0x000fe40000000f00 */
[----:B------:R-:W5:Y:S01]  /*17fc0*/  MUFU.EX2 R223, R48 ;  /* 0x0000003000df7308 */ /* 0x000f620000000800 */
[----:B--2---:R-:W-:Y:S02]  /*17fd0*/  F2FP.BF16.F32.PACK_AB R172, R196, R191 ;  /* 0x000000bfc4ac723e */ /* 0x004fe400000010ff */
[----:B---3--:R-:W-:Y:S05]  /*17fe0*/  F2FP.BF16.F32.PACK_AB R179, R243, R244 ;  /* 0x000000f4f3b3723e */ /* 0x008fea00000010ff */
[-C--:B-1----:R-:W-:Y:S08]  /*17ff0*/  HMMA.16816.F32.BF16 R4, R172, R180.reuse, R4 ;  /* 0x000000b4ac04723c */ /* 0x082ff00000041804 */
[C---:B------:R-:W-:Y:S08]  /*18000*/  HMMA.16816.F32.BF16 R8, R176.reuse, R180, R8 ;  /* 0x000000b4b008723c */ /* 0x040ff00000041808 */
[-C--:B------:R-:W-:Y:S08]  /*18010*/  HMMA.16816.F32.BF16 R12, R176, R182.reuse, R12 ;  /* 0x000000b6b00c723c */ /* 0x080ff0000004180c */
[C---:B------:R-:W-:Y:S01]  /*18020*/  HMMA.16816.F32.BF16 R16, R172.reuse, R182, R16 ;  /* 0x000000b6ac10723c */ /* 0x040fe20000041810 */
[----:B------:R-:W1:Y:S07]  /*18030*/  LDSM.16.MT88.4 R180, [R169+0x800] ;  /* 0x00080000a9b4783b */ /* 0x000e6e0000004200 */
[-C--:B----4-:R-:W-:Y:S08]  /*18040*/  HMMA.16816.F32.BF16 R68, R172, R184.reuse, R68 ;  /* 0x000000b8ac44723c */ /* 0x090ff00000041844 */
        /* <DEDUP_REMOVED lines=20> */
[C---:B------:R-:W-:Y:S01]  /*18190*/  HMMA.16816.F32.BF16 R136, R176.reuse, R184, R136 ;  /* 0x000000b8b088723c */ /* 0x040fe20000041888 */
[----:B------:R-:W2:Y:S03]  /*181a0*/  LDL.LU R184, [R1+0x20] ;  /* 0x0000200001b87983 */ /* 0x000ea60000300800 */
[----:B------:R-:W-:Y:S02]  /*181b0*/  MOV R185, R224 ;  /* 0x000000e000b97202 */ /* 0x000fe40000000f00 */
[----:B------:R3:W4:Y:S02]  /*181c0*/  MUFU.EX2 R224, R51 ;  /* 0x0000003300e07308 */ /* 0x0007240000000800 */
[-C--:B------:R-:W-:Y:S08]  /*181d0*/  HMMA.16816.F32.BF16 R140, R176, R186.reuse, R140 ;  /* 0x000000bab08c723c */ /* 0x080ff0000004188c */
[C---:B------:R-:W-:Y:S01]  /*181e0*/  HMMA.16816.F32.BF16 R144, R172.reuse, R186, R144 ;  /* 0x000000baac90723c */ /* 0x040fe20000041890 */
[----:B------:R-:W2:Y:S04]  /*181f0*/  LDL.LU R187, [R1+0x1c] ;  /* 0x00001c0001bb7983 */ /* 0x000ea80000300800 */
[----:B---3--:R-:W3:Y:S03]  /*18200*/  LDSM.16.MT88.4 R48, [R229+0xd000] ;  /* 0x00d00000e530783b */ /* 0x008ee60000004200 */
[-C--:B-1----:R-:W-:Y:S08]  /*18210*/  HMMA.16816.F32.BF16 R148, R172, R180.reuse, R148 ;  /* 0x000000b4ac94723c */ /* 0x082ff00000041894 */
[C---:B------:R-:W-:Y:S04]  /*18220*/  HMMA.16816.F32.BF16 R20, R176.reuse, R180, R20 ;  /* 0x000000b4b014723c */ /* 0x040fe80000041814 */
[--C-:B------:R-:W-:Y:S01]  /*18230*/  FFMA.FTZ R181, R52, UR4, -R171.reuse ;  /* 0x0000000434b57c23 */ /* 0x100fe200080108ab */
[--C-:B------:R-:W-:Y:S03]  /*18240*/  FFMA.FTZ R180, R53, UR4, -R171.reuse ;  /* 0x0000000435b47c23 */ /* 0x100fe600080108ab */
[-C--:B------:R-:W-:Y:S08]  /*18250*/  HMMA.16816.F32.BF16 R152, R176, R182.reuse, R152 ;  /* 0x000000b6b098723c */ /* 0x080ff00000041898 */
[C---:B------:R-:W-:Y:S04]  /*18260*/  HMMA.16816.F32.BF16 R32, R172.reuse, R182, R32 ;  /* 0x000000b6ac20723c */ /* 0x040fe80000041820 */
[----:B------:R-:W-:Y:S01]  /*18270*/  MOV R183, R185 ;  /* 0x000000b900b77202 */ /* 0x000fe20000000f00 */
[----:B------:R-:W-:Y:S01]  /*18280*/  FFMA.FTZ R182, R64, UR4, -R171 ;  /* 0x0000000440b67c23 */ /* 0x000fe200080108ab */
[----:B------:R-:W-:Y:S01]  /*18290*/  FFMA.FTZ R64, R54, UR4, -R213 ;  /* 0x0000000436407c23 */ /* 0x000fe200080108d5 */
[----:B------:R-:W-:Y:S01]  /*182a0*/  FFMA.FTZ R171, R65, UR4, -R171 ;  /* 0x0000000441ab7c23 */ /* 0x000fe200080108ab */
[-C--:B------:R-:W-:Y:S03]  /*182b0*/  HMMA.16816.F32.BF16 R156, R172, R36.reuse, R156 ;  /* 0x00000024ac9c723c */ /* 0x080fe6000004189c */
[--C-:B------:R-:W-:Y:S01]  /*182c0*/  FFMA.FTZ R65, R55, UR4, -R213.reuse ;  /* 0x0000000437417c23 */ /* 0x100fe200080108d5 */
[----:B------:R-:W-:Y:S01]  /*182d0*/  FFMA.FTZ R213, R67, UR4, -R213 ;  /* 0x0000000443d57c23 */ /* 0x000fe200080108d5 */
[----:B------:R-:W1:Y:S01]  /*182e0*/  LDSM.16.MT88.4 R52, [R169+0x1000] ;  /* 0x00100000a934783b */ /* 0x000e620000004200 */
[--C-:B------:R-:W-:Y:S01]  /*182f0*/  FFMA.FTZ R67, R56, UR4, -R212.reuse ;  /* 0x0000000438437c23 */ /* 0x100fe200080108d4 */
[----:B------:R-:W-:Y:S01]  /*18300*/  MUFU.EX2 R171, R171 ;  /* 0x000000ab00ab7308 */ /* 0x000fe20000000800 */
[C---:B------:R-:W-:Y:S04]  /*18310*/  HMMA.16816.F32.BF16 R160, R176.reuse, R36, R160 ;  /* 0x00000024b0a0723c */ /* 0x040fe800000418a0 */
[----:B------:R-:W-:Y:S02]  /*18320*/  F2FP.BF16.F32.PACK_AB R36, R226, R227 ;  /* 0x000000e3e224723e */ /* 0x000fe400000010ff */
[----:B------:R-:W-:Y:S03]  /*18330*/  F2FP.BF16.F32.PACK_AB R37, R221, R222 ;  /* 0x000000dedd25723e */ /* 0x000fe600000010ff */
[----:B------:R-:W-:Y:S01]  /*18340*/  MUFU.EX2 R213, R213 ;  /* 0x000000d500d57308 */ /* 0x000fe20000000800 */
[-C--:B------:R-:W-:Y:S03]  /*18350*/  HMMA.16816.F32.BF16 R24, R176, R38.reuse, R24 ;  /* 0x00000026b018723c */ /* 0x080fe60000041818 */
[--C-:B------:R-:W-:Y:S01]  /*18360*/  FFMA.FTZ R176, R57, UR4, -R212.reuse ;  /* 0x0000000439b07c23 */ /* 0x100fe200080108d4 */
[----:B------:R-:W-:Y:S01]  /*18370*/  FFMA.FTZ R177, R60, UR4, -R212 ;  /* 0x000000043cb17c23 */ /* 0x000fe200080108d4 */
[----:B------:R-:W-:Y:S01]  /*18380*/  FFMA.FTZ R60, R58, UR4, -R214 ;  /* 0x000000043a3c7c23 */ /* 0x000fe200080108d6 */
[----:B------:R-:W-:Y:S01]  /*18390*/  FFMA.FTZ R212, R61, UR4, -R212 ;  /* 0x000000043dd47c23 */ /* 0x000fe200080108d4 */
[--C-:B------:R-:W-:Y:S01]  /*183a0*/  FFMA.FTZ R61, R59, UR4, -R214.reuse ;  /* 0x000000043b3d7c23 */ /* 0x100fe200080108d6 */
[----:B------:R-:W-:Y:S01]  /*183b0*/  HMMA.16816.F32.BF16 R28, R172, R38, R28 ;  /* 0x00000026ac1c723c */ /* 0x000fe2000004181c */
[----:B------:R-:W2:Y:S01]  /*183c0*/  LDL.LU R173, [R1+0x24] ;  /* 0x0000240001ad7983 */ /* 0x000ea20000300800 */
[----:B------:R-:W-:Y:S02]  /*183d0*/  MUFU.EX2 R67, R67 ;  /* 0x0000004300437308 */ /* 0x000fe40000000800 */
[--C-:B------:R-:W-:Y:S01]  /*183e0*/  FFMA.FTZ R172, R62, UR4, -R214.reuse ;  /* 0x000000043eac7c23 */ /* 0x100fe200080108d6 */
[----:B------:R-:W-:Y:S01]  /*183f0*/  FFMA.FTZ R214, R63, UR4, -R214 ;  /* 0x000000043fd67c23 */ /* 0x000fe200080108d6 */
[----:B-----5:R-:W-:Y:S01]  /*18400*/  F2FP.BF16.F32.PACK_AB R38, R225, R223 ;  /* 0x000000dfe126723e */ /* 0x020fe200000010ff */
[----:B------:R-:W5:Y:S01]  /*18410*/  LDSM.16.MT88.4 R56, [R170+0x1000] ;  /* 0x00100000aa38783b */ /* 0x000f620000004200 */
[----:B----4-:R-:W-:Y:S04]  /*18420*/  F2FP.BF16.F32.PACK_AB R39, R224, R220 ;  /* 0x000000dce027723e */ /* 0x010fe800000010ff */
[----:B------:R-:W-:Y:S01]  /*18430*/  MUFU.EX2 R62, R177 ;  /* 0x000000b1003e7308 */ /* 0x000fe20000000800 */
[----:B------:R-:W-:Y:S02]  /*18440*/  MOV R179, R189 ;  /* 0x000000bd00b37202 */ /* 0x000fe40000000f00 */
[----:B------:R-:W-:Y:S01]  /*18450*/  MOV R178, R188 ;  /* 0x000000bc00b27202 */ /* 0x000fe20000000f00 */
[-C--:B------:R-:W-:Y:S06]  /*18460*/  HMMA.16816.F32.BF16 R4, R36, R40.reuse, R4 ;  /* 0x000000282404723c */ /* 0x080fec0000041804 */
[----:B------:R-:W-:Y:S01]  /*18470*/  MUFU.EX2 R212, R212 ;  /* 0x000000d400d47308 */ /* 0x000fe20000000800 */
[----:B------:R-:W-:Y:S02]  /*18480*/  MOV R175, R207 ;  /* 0x000000cf00af7202 */ /* 0x000fe40000000f00 */
[----:B------:R-:W-:Y:S01]  /*18490*/  MOV R174, R204 ;  /* 0x000000cc00ae7202 */ /* 0x000fe20000000f00 */
[C---:B------:R-:W-:Y:S06]  /*184a0*/  HMMA.16816.F32.BF16 R8, R44.reuse, R40, R8 ;  /* 0x000000282c08723c */ /* 0x040fec0000041808 */
[----:B------:R-:W-:Y:S01]  /*184b0*/  MUFU.EX2 R214, R214 ;  /* 0x000000d600d67308 */ /* 0x000fe20000000800 */
[----:B------:R-:W-:Y:S02]  /*184c0*/  MOV R189, R208 ;  /* 0x000000d000bd7202 */ /* 0x000fe40000000f00 */
[----:B------:R-:W-:Y:S01]  /*184d0*/  MOV R188, R206 ;  /* 0x000000ce00bc7202 */ /* 0x000fe20000000f00 */
[-C--:B------:R-:W-:Y:S06]  /*184e0*/  HMMA.16816.F32.BF16 R12, R44, R42.reuse, R12 ;  /* 0x0000002a2c0c723c */ /* 0x080fec000004180c */
[----:B------:R-:W-:Y:S02]  /*184f0*/  MUFU.EX2 R207, R181 ;  /* 0x000000b500cf7308 */ /* 0x000fe40000000800 */
[C---:B------:R-:W-:Y:S01]  /*18500*/  HMMA.16816.F32.BF16 R16, R36.reuse, R42, R16 ;  /* 0x0000002a2410723c */ /* 0x040fe20000041810 */
[----:B------:R-:W4:Y:S07]  /*18510*/  LDSM.16.MT88.4 R40, [R228+0xf000] ;  /* 0x00f00000e428783b */ /* 0x000f2e0000004200 */
[----:B------:R-:W-:Y:S01]  /*18520*/  MUFU.EX2 R208, R180 ;  /* 0x000000b400d07308 */ /* 0x000fe20000000800 */
[-C--:B---3--:R-:W-:Y:S09]  /*18530*/  HMMA.16816.F32.BF16 R68, R36, R48.reuse, R68 ;  /* 0x000000302444723c */ /* 0x088ff20000041844 */
[----:B------:R-:W-:Y:S01]  /*18540*/  MUFU.EX2 R206, R65 ;  /* 0x0000004100ce7308 */ /* 0x000fe20000000800 */
[C---:B------:R-:W-:Y:S09]  /*18550*/  HMMA.16816.F32.BF16 R72, R44.reuse, R48, R72 ;  /* 0x000000302c48723c */ /* 0x040ff20000041848 */
[----:B------:R-:W-:Y:S01]  /*18560*/  MUFU.EX2 R65, R176 ;  /* 0x000000b000417308 */ /* 0x000fe20000000800 */
[-C--:B------:R-:W-:Y:S09]  /*18570*/  HMMA.16816.F32.BF16 R76, R44, R50.reuse, R76 ;  /* 0x000000322c4c723c */ /* 0x080ff2000004184c */
[----:B------:R-:W-:Y:S01]  /*18580*/  MUFU.EX2 R204, R182 ;  /* 0x000000b600cc7308 */ /* 0x000fe20000000800 */
[C---:B------:R-:W-:Y:S01]  /*18590*/  HMMA.16816.F32.BF16 R80, R36.reuse, R50, R80 ;  /* 0x000000322450723c */ /* 0x040fe20000041850 */
[----:B------:R-:W3:Y:S08]  /*185a0*/  LDSM.16.MT88.4 R48, [R229+0xf000] ;  /* 0x00f00000e530783b */ /* 0x000ef00000004200 */
[----:B------:R-:W-:Y:S01]  /*185b0*/  MUFU.EX2 R61, R61 ;  /* 0x0000003d003d7308 */ /* 0x000fe20000000800 */
[-C--:B-1----:R-:W-:Y:S08]  /*185c0*/  HMMA.16816.F32.BF16 R84, R36, R52.reuse, R84 ;  /* 0x000000342454723c */ /* 0x082ff00000041854 */
[C---:B------:R-:W-:Y:S08]  /*185d0*/  HMMA.16816.F32.BF16 R88, R44.reuse, R52, R88 ;  /* 0x000000342c58723c */ /* 0x040ff00000041858 */
[-C--:B------:R-:W-:Y:S08]  /*185e0*/  HMMA.16816.F32.BF16 R92, R44, R54.reuse, R92 ;  /* 0x000000362c5c723c */ /* 0x080ff0000004185c */
[C---:B------:R-:W-:Y:S01]  /*185f0*/  HMMA.16816.F32.BF16 R96, R36.reuse, R54, R96 ;  /* 0x000000362460723c */ /* 0x040fe20000041860 */
[----:B------:R-:W1:Y:S07]  /*18600*/  LDSM.16.MT88.4 R52, [R169+0x3000] ;  /* 0x00300000a934783b */ /* 0x000e6e0000004200 */
[-C--:B-----5:R-:W-:Y:S08]  /*18610*/  HMMA.16816.F32.BF16 R100, R36, R56.reuse, R100 ;  /* 0x000000382464723c */ /* 0x0a0ff00000041864 */
[C---:B------:R-:W-:Y:S08]  /*18620*/  HMMA.16816.F32.BF16 R104, R44.reuse, R56, R104 ;  /* 0x000000382c68723c */ /* 0x040ff00000041868 */
[-C--:B------:R-:W-:Y:S08]  /*18630*/  HMMA.16816.F32.BF16 R108, R44, R58.reuse, R108 ;  /* 0x0000003a2c6c723c */ /* 0x080ff0000004186c */
[C---:B------:R-:W-:Y:S01]  /*18640*/  HMMA.16816.F32.BF16 R112, R36.reuse, R58, R112 ;  /* 0x0000003a2470723c */ /* 0x040fe20000041870 */
[----:B------:R-:W5:Y:S07]  /*18650*/  LDSM.16.MT88.4 R56, [R170+0x3000] ;  /* 0x00300000aa38783b */ /* 0x000f6e0000004200 */
[-C--:B----4-:R-:W-:Y:S08]  /*18660*/  HMMA.16816.F32.BF16 R116, R36, R40.reuse, R116 ;  /* 0x000000282474723c */ /* 0x090ff00000041874 */
[C---:B------:R-:W-:Y:S08]  /*18670*/  HMMA.16816.F32.BF16 R120, R44.reuse, R40, R120 ;  /* 0x000000282c78723c */ /* 0x040ff00000041878 */
[-C--:B------:R-:W-:Y:S08]  /*18680*/  HMMA.16816.F32.BF16 R124, R44, R42.reuse, R124 ;  /* 0x0000002a2c7c723c */ /* 0x080ff0000004187c */
[C---:B------:R-:W-:Y:S01]  /*18690*/  HMMA.16816.F32.BF16 R128, R36.reuse, R42, R128 ;  /* 0x0000002a2480723c */ /* 0x040fe20000041880 */
[----:B------:R-:W-:Y:S07]  /*186a0*/  LDSM.16.MT88.4 R40, [R229+0xd800] ;  /* 0x00d80000e528783b */ /* 0x000fee0000004200 */
[-C--:B---3--:R-:W-:Y:S08]  /*186b0*/  HMMA.16816.F32.BF16 R132, R36, R48.reuse, R132 ;  /* 0x000000302484723c */ /* 0x088ff00000041884 */
[C---:B------:R-:W-:Y:S08]  /*186c0*/  HMMA.16816.F32.BF16 R136, R44.reuse, R48, R136 ;  /* 0x000000302c88723c */ /* 0x040ff00000041888 */
[-C--:B------:R-:W-:Y:S08]  /*186d0*/  HMMA.16816.F32.BF16 R140, R44, R50.reuse, R140 ;  /* 0x000000322c8c723c */ /* 0x080ff0000004188c */
[C---:B------:R-:W-:Y:S01]  /*186e0*/  HMMA.16816.F32.BF16 R144, R36.reuse, R50, R144 ;  /* 0x000000322490723c */ /* 0x040fe20000041890 */
[----:B------:R-:W-:Y:S07]  /*186f0*/  LDSM.16.MT88.4 R48, [R169+0x1800] ;  /* 0x00180000a930783b */ /* 0x000fee0000004200 */
[-C--:B-1----:R-:W-:Y:S08]  /*18700*/  HMMA.16816.F32.BF16 R148, R36, R52.reuse, R148 ;  /* 0x000000342494723c */ /* 0x082ff00000041894 */
[C---:B------:R-:W-:Y:S04]  /*18710*/  HMMA.16816.F32.BF16 R20, R44.reuse, R52, R20 ;  /* 0x000000342c14723c */ /* 0x040fe80000041814 */
[----:B--2---:R-:W-:Y:S01]  /*18720*/  FFMA.FTZ R63, R3, R184, R241 ;  /* 0x000000b8033f7223 */ /* 0x004fe200000100f1 */
[----:B------:R-:W-:Y:S01]  /*18730*/  MOV R241, R195 ;  /* 0x000000c300f17202 */ /* 0x000fe20000000f00 */
[----:B------:R-:W2:Y:S02]  /*18740*/  LDL.LU R3, [R1+0x28] ;  /* 0x0000280001037983 */ /* 0x000ea40000300800 */
[-C--:B------:R-:W-:Y:S08]  /*18750*/  HMMA.16816.F32.BF16 R152, R44, R54.reuse, R152 ;  /* 0x000000362c98723c */ /* 0x080ff00000041898 */
[C---:B------:R-:W-:Y:S01]  /*18760*/  HMMA.16816.F32.BF16 R32, R36.reuse, R54, R32 ;  /* 0x000000362420723c */ /* 0x040fe20000041820 */
[----:B------:R-:W-:Y:S03]  /*18770*/  LDSM.16.MT88.4 R52, [R170+0x1800] ;  /* 0x00180000aa34783b */ /* 0x000fe60000004200 */
[----:B------:R-:W-:Y:S01]  /*18780*/  FFMA.FTZ R165, R165, R187, R242 ;  /* 0x000000bba5a57223 */ /* 0x000fe200000100f2 */
[----:B------:R-:W-:Y:S03]  /*18790*/  MOV R242, R205 ;  /* 0x000000cd00f27202 */ /* 0x000fe60000000f00 */
[-C--:B-----5:R-:W-:Y:S01]  /*187a0*/  HMMA.16816.F32.BF16 R156, R36, R56.reuse, R156 ;  /* 0x00000038249c723c */ /* 0x0a0fe2000004189c */
[----:B------:R-:W1:Y:S01]  /*187b0*/  LDSM.16.MT88.4 R184, [R228+0xd800] ;  /* 0x00d80000e4b8783b */ /* 0x000e620000004200 */
[----:B------:R-:W-:Y:S06]  /*187c0*/  MUFU.EX2 R205, R64 ;  /* 0x0000004000cd7308 */ /* 0x000fec0000000800 */
[C---:B------:R-:W-:Y:S04]  /*187d0*/  HMMA.16816.F32.BF16 R160, R44.reuse, R56, R160 ;  /* 0x000000382ca0723c */ /* 0x040fe800000418a0 */
[----:B------:R-:W3:Y:S01]  /*187e0*/  MUFU.EX2 R64, R60 ;  /* 0x0000003c00407308 */ /* 0x000ee20000000800 */
[----:B------:R-:W-:Y:S03]  /*187f0*/  FADD.FTZ R57, R178, R63 ;  /* 0x0000003fb2397221 */ /* 0x000fe60000010000 */
[-C--:B------:R-:W-:Y:S01]  /*18800*/  HMMA.16816.F32.BF16 R24, R44, R58.reuse, R24 ;  /* 0x0000003a2c18723c */ /* 0x080fe20000041818 */
[----:B------:R-:W4:Y:S05]  /*18810*/  LDSM.16.MT88.4 R44, [R228+0xf800] ;  /* 0x00f80000e42c783b */ /* 0x000f2a0000004200 */
[----:B------:R-:W5:Y:S02]  /*18820*/  MUFU.EX2 R60, R172 ;  /* 0x000000ac003c7308 */ /* 0x000f640000000800 */
[----:B------:R-:W-:Y:S01]  /*18830*/  HMMA.16816.F32.BF16 R28, R36, R58, R28 ;  /* 0x0000003a241c723c */ /* 0x000fe2000004181c */
[----:B------:R-:W4:Y:S03]  /*18840*/  LDSM.16.MT88.4 R36, [R229+0xf800] ;  /* 0x00f80000e524783b */ /* 0x000f260000004200 */
[----:B------:R-:W-:Y:S02]  /*18850*/  MOV R59, R193 ;  /* 0x000000c1003b7202 */ /* 0x000fe40000000f00 */
[----:B------:R-:W-:Y:S01]  /*18860*/  MOV R58, R192 ;  /* 0x000000c0003a7202 */ /* 0x000fe20000000f00 */
[----:B------:R-:W-:Y:S01]  /*18870*/  FFMA.FTZ R2, R2, R173, R242 ;  /* 0x000000ad02027223 */ /* 0x000fe200000100f2 */
[----:B------:R-:W-:Y:S02]  /*18880*/  MOV R242, R197 ;  /* 0x000000c500f27202 */ /* 0x000fe40000000f00 */
[----:B---3--:R-:W-:Y:S01]  /*18890*/  F2FP.BF16.F32.PACK_AB R197, R61, R64 ;  /* 0x000000403dc5723e */ /* 0x008fe200000010ff */
[----:B------:R-:W-:Y:S04]  /*188a0*/  FADD.FTZ R56, R179, R2 ;  /* 0x00000002b3387221 */ /* 0x000fe80000010000 */
[----:B------:R-:W-:Y:S01]  /*188b0*/  FADD.FTZ R63, R201, R56 ;  /* 0x00000038c93f7221 */ /* 0x000fe20000010000 */
[----:B------:R-:W-:Y:S01]  /*188c0*/  F2FP.BF16.F32.PACK_AB R201, R206, R205 ;  /* 0x000000cdcec9723e */ /* 0x000fe200000010ff */
[----:B--2---:R-:W-:Y:S01]  /*188d0*/  FFMA.FTZ R0, R0, R3, R174 ;  /* 0x0000000300007223 */ /* 0x004fe200000100ae */
[----:B------:R-:W-:Y:S01]  /*188e0*/  FADD.FTZ R3, R175, R165 ;  /* 0x000000a5af037221 */ /* 0x000fe20000010000 */
[----:B------:R-:W-:Y:S02]  /*188f0*/  MOV R165, R194 ;  /* 0x000000c200a57202 */ /* 0x000fe40000000f00 */
[----:B------:R2:W3:Y:S01]  /*18900*/  LDSM.16.MT88.4 R192, [R169+0x3800] ;  /* 0x00380000a9c0783b */ /* 0x0004e20000004200 */
[----:B------:R-:W-:Y:S01]  /*18910*/  FADD.FTZ R0, R183, R0 ;  /* 0x00000000b7007221 */ /* 0x000fe20000010000 */
[----:B------:R-:W-:Y:S01]  /*18920*/  FADD.FTZ R2, R203, R3 ;  /* 0x00000003cb027221 */ /* 0x000fe20000010000 */
[----:B------:R-:W-:Y:S01]  /*18930*/  FADD.FTZ R3, R202, R57 ;  /* 0x00000039ca037221 */ /* 0x000fe20000010000 */
[----:B------:R-:W-:Y:S01]  /*18940*/  F2FP.BF16.F32.PACK_AB R202, R171, R204 ;  /* 0x000000ccabca723e */ /* 0x000fe200000010ff */
[----:B------:R-:W-:Y:S01]  /*18950*/  FADD.FTZ R56, R200, R0 ;  /* 0x00000000c8387221 */ /* 0x000fe20000010000 */
[----:B------:R-:W-:Y:S01]  /*18960*/  F2FP.BF16.F32.PACK_AB R200, R208, R207 ;  /* 0x000000cfd0c8723e */ /* 0x000fe200000010ff */
[----:B------:R-:W-:Y:S01]  /*18970*/  FADD.FTZ R57, R199, R2 ;  /* 0x00000002c7397221 */ /* 0x000fe20000010000 */
[----:B------:R-:W-:Y:S01]  /*18980*/  F2FP.BF16.F32.PACK_AB R203, R213, R66 ;  /* 0x00000042d5cb723e */ /* 0x000fe200000010ff */
[----:B------:R-:W-:Y:S01]  /*18990*/  FADD.FTZ R2, R198, R3 ;  /* 0x00000003c6027221 */ /* 0x000fe20000010000 */
[----:B------:R-:W-:Y:S01]  /*189a0*/  F2FP.BF16.F32.PACK_AB R198, R212, R62 ;  /* 0x0000003ed4c6723e */ /* 0x000fe200000010ff */
[----:B------:R-:W-:Y:S01]  /*189b0*/  FADD.FTZ R0, R189, R63 ;  /* 0x0000003fbd007221 */ /* 0x000fe20000010000 */
[----:B-----5:R-:W-:Y:S02]  /*189c0*/  F2FP.BF16.F32.PACK_AB R199, R214, R60 ;  /* 0x0000003cd6c7723e */ /* 0x020fe400000010ff */
[----:B------:R-:W-:Y:S01]  /*189d0*/  MOV R3, R191 ;  /* 0x000000bf00037202 */ /* 0x000fe20000000f00 */
[-C--:B-1----:R-:W-:Y:S01]  /*189e0*/  HMMA.16816.F32.BF16 R176, R200, R184.reuse, R4 ;  /* 0x000000b8c8b0723c */ /* 0x082fe20000041804 */
[----:B------:R1:W5:Y:S04]  /*189f0*/  LDSM.16.MT88.4 R4, [R170+0x3800] ;  /* 0x00380000aa04783b */ /* 0x0003680000004200 */
[----:B------:R-:W-:Y:S01]  /*18a00*/  FADD.FTZ R0, R252, R0 ;  /* 0x00000000fc007221 */ /* 0x000fe20000010000 */
[----:B------:R-:W-:Y:S01]  /*18a10*/  FADD.FTZ R3, R3, R57 ;  /* 0x0000003903037221 */ /* 0x000fe20000010000 */
[----:B--2---:R-:W-:Y:S02]  /*18a20*/  MOV R169, R196 ;  /* 0x000000c400a97202 */ /* 0x004fe40000000f00 */
[----:B------:R-:W-:Y:S03]  /*18a30*/  F2FP.BF16.F32.PACK_AB R196, R65, R67 ;  /* 0x0000004341c4723e */ /* 0x000fe600000010ff */
[----:B------:R-:W-:Y:S01]  /*18a40*/  FADD.FTZ R3, R169, R3 ;  /* 0x00000003a9037221 */ /* 0x000fe20000010000 */
[----:B------:R-:W-:Y:S03]  /*18a50*/  MOV R169, R167 ;  /* 0x000000a700a97202 */ /* 0x000fe60000000f00 */
[C---:B------:R-:W-:Y:S04]  /*18a60*/  HMMA.16816.F32.BF16 R172, R196.reuse, R184, R8 ;  /* 0x000000b8c4ac723c */ /* 0x040fe80000041808 */
[----:B------:R-:W-:Y:S01]  /*18a70*/  MOV R11, R190 ;  /* 0x000000be000b7202 */ /* 0x000fe20000000f00 */
        /* <DEDUP_REMOVED lines=40> */
[----:B------:R-:W-:Y:S02]  /*18d00*/  MOV R165, R168 ;  /* 0x000000a800a57202 */ /* 0x000fe40000000f00 */
[C---:B------:R-:W-:Y:S04]  /*18d10*/  HMMA.16816.F32.BF16 R88, R196.reuse, R48, R88 ;  /* 0x00000030c458723c */ /* 0x040fe80000041858 */
[----:B------:R-:W-:Y:S04]  /*18d20*/  FADD.FTZ R2, R206, R2 ;  /* 0x00000002ce027221 */ /* 0x000fe80000010000 */
[-C--:B------:R-:W-:Y:S08]  /*18d30*/  HMMA.16816.F32.BF16 R92, R196, R50.reuse, R92 ;  /* 0x00000032c45c723c */ /* 0x080ff0000004185c */
[C---:B------:R-:W-:Y:S08]  /*18d40*/  HMMA.16816.F32.BF16 R96, R200.reuse, R50, R96 ;  /* 0x00000032c860723c */ /* 0x040ff00000041860 */
        /* <DEDUP_REMOVED lines=34> */
[----:B------:R3:W-:Y:S01]  /*18f70*/  STL [R1+0x20], R3 ;  /* 0x0000200301007387 */ /* 0x0007e20000100800 */
[----:B------:R-:W-:Y:S03]  /*18f80*/  MOV R171, R164 ;  /* 0x000000a400ab7202 */ /* 0x000fe60000000f00 */
[----:B------:R3:W-:Y:S04]  /*18f90*/  STL [R1+0x24], R2 ;  /* 0x0000240201007387 */ /* 0x0007e80000100800 */
[----:B------:R3:W-:Y:S01]  /*18fa0*/  STL [R1+0x28], R0 ;  /* 0x0000280001007387 */ /* 0x0007e20000100800 */
[----:B------:R-:W-:Y:S06]  /*18fb0*/  BRA.U UP0, `(.L_x_447) ;  /* 0xffffffc100387547 */ /* 0x000fec000b83ffff */
.L_x_446:
        /* <DEDUP_REMOVED lines=15> */
[----:B----4-:R-:W-:Y:S01]  /*190b0*/  UISETP.NE.AND UP1, UPT, UR7, URZ, UPT ;  /* 0x000000ff0700728c */ /* 0x010fe2000bf25270 */
[----:B------:R-:W4:Y:S01]  /*190c0*/  S2UR UR7, SR_CTAID.Z ;  /* 0x00000000000779c3 */ /* 0x000f220000002700 */
[----:B------:R-:W-:-:S02]  /*190d0*/  UISETP.NE.AND UP2, UPT, UR19, -0x1, UPT ;  /* 0xffffffff1300788c */ /* 0x000fc4000bf45270 */
[----:B-1----:R-:W-:-:S05]  /*190e0*/  @!UP3 UIMAD.WIDE.U32 UR14, UR13, UR8, URZ ;  /* 0x000000080d0eb2a5 */ /* 0x002fca000f8e00ff */
[----:B------:R-:W1:Y:S01]  /*190f0*/  S2UR UR8, SR_CTAID.X ;  /* 0x00000000000879c3 */ /* 0x000e620000002500 */
[----:B------:R-:W-:Y:S01]  /*19100*/  @UP3 UIMAD.WIDE.U32 UR16, UR19, UR4, URZ ;  /* 0x00000004131032a5 */ /* 0x000fe2000f8e00ff */
[----:B------:R-:W4:Y:S01]  /*19110*/  @UP1 LDCU UR10, c[0x0][0x430] ;  /* 0x00008600ff0a17ac */ /* 0x000f220008000800 */
[----:B------:R-:W-:Y:S02]  /*19120*/  @!UP3 UIMAD UR9, UR13, UR9, UR15 ;  /* 0x000000090d09b2a4 */ /* 0x000fe4000f8e020f */
[----:B------:R-:W-:Y:S02]  /*19130*/  @UP3 UIMAD UR9, UR19, UR5, UR17 ;  /* 0x00000005130932a4 */ /* 0x000fe4000f8e0211 */
[----:B------:R-:W-:Y:S01]  /*19140*/  @!UP2 UIMAD UR19, UR13, UR11, URZ ;  /* 0x0000000b0d13a2a4 */ /* 0x000fe2000f8e02ff */
[----:B------:R-:W4:Y:S01]  /*19150*/  LDCU UR15, c[0x0][0x434] ;  /* 0x00008680ff0f77ac */ /* 0x000f220008000800 */
[----:B------:R-:W-:Y:S01]  /*19160*/  UISETP.NE.AND UP0, UPT, UR12, URZ, !UP1 ;  /* 0x000000ff0c00728c */ /* 0x000fe2000cf05270 */
[----:B------:R-:W1:Y:S01]  /*19170*/  @UP1 LDCU UR5, c[0x0][0x430] ;  /* 0x00008600ff0517ac */ /* 0x000e620008000800 */
[----:B------:R-:W-:Y:S01]  /*19180*/  @UP1 UMOV UR4, 0x1 ;  /* 0x0000000100041882 */ /* 0x000fe20000000000 */
[----:B----4-:R-:W-:Y:S01]  /*19190*/  @UP1 UIMAD UR15, UR10, UR11, URZ ;  /* 0x0000000b0a0f12a4 */ /* 0x010fe2000f8e02ff */
[----:B------:R-:W-:Y:S01]  /*191a0*/  @UP3 UMOV UR14, UR16 ;  /* 0x00000010000e3c82 */ /* 0x000fe20008000000 */
        /* <DEDUP_REMOVED lines=69> */
[----:B------:R-:W-:Y:S01]  /*19600*/  FMUL.FTZ R179, R3, R179 ;  /* 0x000000b303b37220 */ /* 0x000fe20000410000 */
        /* <DEDUP_REMOVED lines=237> */
[----:B------:R-:W-:Y:S01]  /*1a4e0*/  LEA R19, R0, UR6, 0x1 ;  /* 0x0000000600137c11 */ /* 0x000fe2000f8e08ff */
[----:B------:R-:W-:Y:S02]  /*1a4f0*/  USHF.R.S32.HI UR6, URZ, 0x1f, UR19 ;  /* 0x0000001fff067899 */ /* 0x000fe40008011413 */
[----:B------:R1:W-:Y:S01]  /*1a500*/  STS [R6+0x6400], R25 ;  /* 0x0064001906007388 */ /* 0x0003e20000000800 */
[----:B----4-:R-:W4:Y:S01]  /*1a510*/  @P4 LDC R8, c[0x0][0x458] ;  /* 0x00011600ff084b82 */ /* 0x010f220000000800 */
[----:B--23--:R-:W-:Y:S08]  /*1a520*/  BRA.U UP1, `(.L_x_450) ;  /* 0x0000000101207547 */ /* 0x00cff0000b800000 */
[----:B------:R-:W-:Y:S01]  /*1a530*/  UISETP.NE.AND UP1, UPT, UR12, URZ, UPT ;  /* 0x000000ff0c00728c */ /* 0x000fe2000bf25270 */
[----:B------:R-:W2:Y:S10]  /*1a540*/  LDCU UR5, c[0x0][0x3e0] ;  /* 0x00007c00ff0577ac */ /* 0x000eb40008000800 */
[----:B------:R-:W2:Y:S01]  /*1a550*/  @UP1 LDCU UR4, c[0x0][0x454] ;  /* 0x00008a80ff0417ac */ /* 0x000ea20008000800 */
[----:B------:R-:W3:Y:S01]  /*1a560*/  @UP1 LDCU UR15, c[0x0][0x454] ;  /* 0x00008a80ff0f17ac */ /* 0x000ee20008000800 */
[----:B--2---:R-:W-:-:S02]  /*1a570*/  @UP1 UIMAD UR4, UR4, UR5, URZ ;  /* 0x00000005040412a4 */ /* 0x004fc4000f8e02ff */
[----:B------:R-:W-:-:S03]  /*1a580*/  @!UP1 UIMAD UR4, UR11, UR5, URZ ;  /* 0x000000050b0492a4 */ /* 0x000fc6000f8e02ff */
[----:B------:R-:W-:Y:S01]  /*1a590*/  @UP1 UMOV UR5, 0x1 ;  /* 0x0000000100051882 */ /* 0x000fe20000000000 */
[----:B---3--:R-:W-:-:S08]  /*1a5a0*/  @!UP1 UMOV UR5, 0x1 ;  /* 0x0000000100059882 */ /* 0x008fd00000000000 */
.L_x_450:
        /* <DEDUP_REMOVED lines=70> */
.L_x_452:
[----:B------:R-:W-:Y:S05]  /*1aa10*/  BSYNC.RECONVERGENT B0 ;  /* 0x0000000000007941 */ /* 0x000fea0003800200 */
.L_x_451:
        /* <DEDUP_REMOVED lines=42> */
.L_x_454:
[----:B------:R-:W-:Y:S05]  /*1acc0*/  BSYNC.RECONVERGENT B0 ;  /* 0x0000000000007941 */ /* 0x000fea0003800200 */
.L_x_453:
        /* <DEDUP_REMOVED lines=23> */
.L_x_456:
[----:B------:R-:W-:Y:S05]  /*1ae40*/  BSYNC.RECONVERGENT B0 ;  /* 0x0000000000007941 */ /* 0x000fea0003800200 */
.L_x_455:
        /* <DEDUP_REMOVED lines=22> */
.L_x_458:
[----:B------:R-:W-:Y:S05]  /*1afb0*/  BSYNC.RECONVERGENT B0 ;  /* 0x0000000000007941 */ /* 0x000fea0003800200 */
.L_x_457:
        /* <DEDUP_REMOVED lines=21> */
.L_x_460:
[----:B------:R-:W-:Y:S05]  /*1b110*/  BSYNC.RECONVERGENT B0 ;  /* 0x0000000000007941 */ /* 0x000fea0003800200 */
.L_x_459:
        /* <DEDUP_REMOVED lines=21> */
.L_x_462:
[----:B------:R-:W-:Y:S05]  /*1b270*/  BSYNC.RECONVERGENT B0 ;  /* 0x0000000000007941 */ /* 0x000fea0003800200 */
.L_x_461:
        /* <DEDUP_REMOVED lines=21> */
.L_x_464:
[----:B------:R-:W-:Y:S05]  /*1b3d0*/  BSYNC.RECONVERGENT B0 ;  /* 0x0000000000007941 */ /* 0x000fea0003800200 */
.L_x_463:
        /* <DEDUP_REMOVED lines=21> */
.L_x_466:
[----:B------:R-:W-:Y:S05]  /*1b530*/  BSYNC.RECONVERGENT B0 ;  /* 0x0000000000007941 */ /* 0x000fea0003800200 */
.L_x_465:
        /* <DEDUP_REMOVED lines=21> */
.L_x_467:
        /* <DEDUP_REMOVED lines=15> */
.L_x_1660:


//--------------------- .text._ZN5flash16flash_fwd_kernelI23Flash_fwd_kernel_traitsILi128ELi128ELi64ELi4ELb0ELb0EN7cutlass10bfloat16_tE19Flash_kernel_traitsILi128ELi128ELi64ELi4ES3_EELb0ELb1ELb0ELb1ELb0ELb0ELb1ELb0EEEvNS_16Flash_fwd_paramsE --------------------------
	.section	.text._ZN5flash16flash_fwd_kernelI23Flash_fwd_kernel_traitsILi128ELi128ELi64ELi4ELb0ELb0EN7cutlass10bfloat16_tE19Flash_kernel_traitsILi128ELi128ELi64ELi4ES3_EELb0ELb1ELb0ELb1ELb0ELb0ELb1ELb0EEEvNS_16Flash_fwd_paramsE,"ax",@progbits
	.align	128
        .global         _ZN5flash16flash_fwd_kernelI23Flash_fwd_kernel_traitsILi128ELi128ELi64ELi4ELb0ELb0EN7cutlass10bfloat16_tE19Flash_kernel_traitsILi128ELi128ELi64ELi4ES3_EELb0ELb1ELb0ELb1ELb0ELb0ELb1ELb0EEEvNS_16Flash_fwd_paramsE
        .type           _ZN5flash16flash_fwd_kernelI23Flash_fwd_kernel_traitsILi128ELi128ELi64ELi4ELb0ELb0EN7cutlass10bfloat16_tE19Flash_kernel_traitsILi128ELi128ELi64ELi4ES3_EELb0ELb1ELb0ELb1ELb0ELb0ELb1ELb0EEEvNS_16Flash_fwd_paramsE,@function
        .size           _ZN5flash16flash_fwd_kernelI23Flash_fwd_kernel_traitsILi128ELi128ELi64ELi4ELb0ELb0EN7cutlass10bfloat16_tE19Flash_kernel_traitsILi128ELi128ELi64ELi4ES3_EELb0ELb1ELb0ELb1ELb0ELb0ELb1ELb0EEEvNS_16Flash_fwd_paramsE,(.L_x_1661 - _ZN5flash16flash_fwd_kernelI23Flash_fwd_kernel_traitsILi128ELi128ELi64ELi4ELb0ELb0EN7cutlass10bfloat16_tE19Flash_kernel_traitsILi128ELi128ELi64ELi4ES3_EELb0ELb1ELb0ELb1ELb0ELb0ELb1ELb0EEEvNS_16Flash_fwd_paramsE)
        .other          _ZN5flash16flash_fwd_kernelI23Flash_fwd_kernel_traitsILi128ELi128ELi64ELi4ELb0ELb0EN7cutlass10bfloat16_tE19Flash_kernel_traitsILi128ELi128ELi64ELi4ES3_EELb0ELb1ELb0ELb1ELb0ELb0ELb1ELb0EEEvNS_16Flash_fwd_paramsE,@"STO_CUDA_ENTRY STV_DEFAULT"
_ZN5flash16flash_fwd_kernelI23Flash_fwd_kernel_traitsILi128ELi128ELi64ELi4ELb0ELb0EN7cutlass10bfloat16_tE19Flash_kernel_traitsILi128ELi128ELi64ELi4ES3_EELb0ELb1ELb0ELb1ELb0ELb0ELb1ELb0EEEvNS_16Flash_fwd_paramsE:
.text._ZN5flash16flash_fwd_kernelI23Flash_fwd_kernel_traitsILi128ELi128ELi64ELi4ELb0ELb0EN7cutlass10bfloat16_tE19Flash_kernel_traitsILi128ELi128ELi64ELi4ES3_EELb0ELb1ELb0ELb1ELb0ELb0ELb1ELb0EEEvNS_16Flash_fwd_paramsE:
        /* <DEDUP_REMOVED lines=73> */
.L_x_468:
        /* <DEDUP_REMOVED lines=49> */
.L_x_470:
        /* <DEDUP_REMOVED lines=56> */
.L_x_472:
[----:B------:R-:W-:Y:S05]  /*0b20*/  BSYNC.RECONVERGENT B0 ;  /* 0x0000000000007941 */ /* 0x000fea0003800200 */
.L_x_471:
        /* <DEDUP_REMOVED lines=21> */
.L_x_474:
[----:B------:R-:W-:Y:S05]  /*0c80*/  BSYNC.RECONVERGENT B0 ;  /* 0x0000000000007941 */ /* 0x000fea0003800200 */
.L_x_473:
        /* <DEDUP_REMOVED lines=21> */
.L_x_476:
[----:B------:R-:W-:Y:S05]  /*0de0*/  BSYNC.RECONVERGENT B0 ;  /* 0x0000000000007941 */ /* 0x000fea0003800200 */
.L_x_475:
        /* <DEDUP_REMOVED lines=20> */
.L_x_478:
[----:B------:R-:W-:Y:S05]  /*0f30*/  BSYNC.RECONVERGENT B0 ;  /* 0x0000000000007941 */ /* 0x000fea0003800200 */
.L_x_477:
        /* <DEDUP_REMOVED lines=20> */
.L_x_480:
[----:B------:R-:W-:Y:S05]  /*1080*/  BSYNC.RECONVERGENT B0 ;  /* 0x0000000000007941 */ /* 0x000fea0003800200 */
.L_x_479:
        /* <DEDUP_REMOVED lines=20> */
.L_x_482:
[----:B------:R-:W-:Y:S05]  /*11d0*/  BSYNC.RECONVERGENT B0 ;  /* 0x0000000000007941 */ /* 0x000fea0003800200 */
.L_x_481:
        /* <DEDUP_REMOVED lines=20> */
.L_x_484:
[----:B------:R-:W-:Y:S05]  /*1320*/  BSYNC.RECONVERGENT B0 ;  /* 0x0000000000007941 */ /* 0x000fea0003800200 */
.L_x_483:
        /* <DEDUP_REMOVED lines=20> */
.L_x_486:
[----:B------:R-:W-:Y:S05]  /*1470*/  BSYNC.RECONVERGENT B0 ;  /* 0x0000000000007941 */ /* 0x000fea0003800200 */
.L_x_485:
        /* <DEDUP_REMOVED lines=10> */
.L_x_488:
[----:B------:R-:W-:Y:S05]  /*1520*/  BSYNC.RECONVERGENT B0 ;  /* 0x0000000000007941 */ /* 0x000fea0003800200 */
.L_x_487:
        /* <DEDUP_REMOVED lines=15> */
.L_x_490:
[----:B------:R-:W-:Y:S05]  /*1620*/  BSYNC.RECONVERGENT B0 ;  /* 0x0000000000007941 */ /* 0x000fea0003800200 */
.L_x_489:
        /* <DEDUP_REMOVED lines=10> */
.L_x_492:
[----:B------:R-:W-:Y:S05]  /*16d0*/  BSYNC.RECONVERGENT B0 ;  /* 0x0000000000007941 */ /* 0x000fea0003800200 */
.L_x_491:
        /* <DEDUP_REMOVED lines=10> */
.L_x_494:
[----:B------:R-:W-:Y:S05]  /*1780*/  BSYNC.RECONVERGENT B0 ;  /* 0x0000000000007941 */ /* 0x000fea0003800200 */
.L_x_493:
        /* <DEDUP_REMOVED lines=10> */
.L_x_496:
[----:B------:R-:W-:Y:S05]  /*1830*/  BSYNC.RECONVERGENT B0 ;  /* 0x0000000000007941 */ /* 0x000fea0003800200 */
.L_x_495:
        /* <DEDUP_REMOVED lines=10> */
.L_x_498:
[----:B------:R-:W-:Y:S05]  /*18e0*/  BSYNC.RECONVERGENT B0 ;  /* 0x0000000000007941 */ /* 0x000fea0003800200 */
.L_x_497:
        /* <DEDUP_REMOVED lines=10> */
.L_x_500:
[----:B------:R-:W-:Y:S05]  /*1990*/  BSYNC.RECONVERGENT B0 ;  /* 0x0000000000007941 */ /* 0x000fea0003800200 */
.L_x_499:
        /* <DEDUP_REMOVED lines=10> */
.L_x_469:
        /* <DEDUP_REMOVED lines=22> */
.L_x_501:
[----:B------:R-:W1:Y:S01]  /*1ba0*/  LDCU.64 UR10, c[0x0][0x3b8] ;  /* 0x00007700ff0a77ac */ /* 0x000e620008000a00 */
[----:B------:R-:W-:-:S04]  /*1bb0*/  UIADD3 UR6, UPT, UPT, UR12, UR13, URZ ;  /* 0x0000000d0c067290 */ /* 0x000fc8000fffe0ff */
[----:B-1----:R-:W-:Y:S02]  /*1bc0*/  UIMAD.WIDE.U32 UR32, UR6, UR10, URZ ;  /* 0x0000000a062072a5 */ /* 0x002fe4000f8e00ff */
[----:B------:R-:W-:-:S04]  /*1bd0*/  UIMAD UR6, UR6, UR11, URZ ;  /* 0x0000000b060672a4 */ /* 0x000fc8000f8e02ff */
[----:B------:R-:W-:Y:S02]  /*1be0*/  UIADD3 UR6, UPT, UPT, UR33, UR6, URZ ;  /* 0x0000000621067290 */ /* 0x000fe4000fffe0ff */
.L_x_502:
        /* <DEDUP_REMOVED lines=37> */
.L_x_503:
[----:B------:R-:W1:Y:S01]  /*1e40*/  LDCU.64 UR8, c[0x0][0x3c0] ;  /* 0x00007800ff0877ac */ /* 0x000e620008000a00 */
[----:B------:R-:W-:-:S04]  /*1e50*/  UIADD3 UR12, UPT, UPT, UR12, UR13, URZ ;  /* 0x0000000d0c0c7290 */ /* 0x000fc8000fffe0ff */
[----:B-1----:R-:W-:Y:S02]  /*1e60*/  UIMAD.WIDE.U32 UR16, UR12, UR8, URZ ;  /* 0x000000080c1072a5 */ /* 0x002fe4000f8e00ff */
[----:B------:R-:W-:-:S04]  /*1e70*/  UIMAD UR12, UR12, UR9, URZ ;  /* 0x000000090c0c72a4 */ /* 0x000fc8000f8e02ff */
[----:B------:R-:W-:-:S12]  /*1e80*/  UIADD3 UR14, UPT, UPT, UR17, UR12, URZ ;  /* 0x0000000c110e7290 */ /* 0x000fd8000fffe0ff */
.L_x_504:
        /* <DEDUP_REMOVED lines=46> */
[C---:B------:R-:W-:Y:S01]  /*2170*/  IMAD R5, R0.reuse, UR7, R7 ;  /* 0x0000000700057c24 */ /* 0x040fe2000f8e0207 */
[----:B------:R2:W-:Y:S01]  /*2180*/  STL [R1+0x1c], R157 ;  /* 0x00001c9d01007387 */ /* 0x0005e20000100800 */
[----:B------:R-:W-:Y:S01]  /*2190*/  IMAD.WIDE.U32 R2, R0, UR6, R2 ;  /* 0x0000000600027c25 */ /* 0x000fe2000f8e0002 */
[----:B------:R-:W-:Y:S01]  /*21a0*/  LEA.HI.X R156, R4, UR17, R6, 0x1, P0 ;  /* 0x00000011049c7c11 */ /* 0x000fe200080f0c06 */
[----:B------:R-:W-:Y:S01]  /*21b0*/  UMOV UR6, 0x400 ;  /* 0x0000040000067882 */ /* 0x000fe20000000000 */
[----:B------:R-:W-:Y:S01]  /*21c0*/  UIMAD.WIDE.U32 UR16, UR31, 0x80, URZ ;  /* 0x000000801f1078a5 */ /* 0x000fe2000f8e00ff */
[----:B------:R-:W-:Y:S01]  /*21d0*/  IMAD.IADD R0, R3, 0x1, R5 ;  /* 0x0000000103007824 */ /* 0x000fe200078e0205 */
[----:B-1----:R-:W-:Y:S01]  /*21e0*/  LEA R17, P0, R2, UR14, 0x1 ;  /* 0x0000000e02117c11 */ /* 0x002fe2000f8008ff */
[----:B------:R2:W-:Y:S01]  /*21f0*/  STL [R1+0x18], R156 ;  /* 0x0000189c01007387 */ /* 0x0005e20000100800 */
[----:B---3--:R-:W-:Y:S01]  /*2200*/  ULEA UR6, UR32, UR6, 0x18 ;  /* 0x0000000620067291 */ /* 0x008fe2000f8ec0ff */
[----:B------:R-:W-:Y:S01]  /*2210*/  IMAD.WIDE.U32 R8, R10, UR26, R8 ;  /* 0x0000001a0a087c25 */ /* 0x000fe2000f8e0008 */
[----:B------:R-:W-:Y:S01]  /*2220*/  LEA.HI.X R16, R2, UR15, R0, 0x1, P0 ;  /* 0x0000000f02107c11 */ /* 0x000fe200080f0c00 */
[----:B------:R2:W-:Y:S01]  /*2230*/  STL [R1+0x70], R17 ;  /* 0x0000701101007387 */ /* 0x0005e20000100800 */
[----:B------:R-:W-:-:S02]  /*2240*/  MOV R0, UR13 ;  /* 0x0000000d00007c02 */ /* 0x000fc40008000f00 */
[----:B------:R-:W-:Y:S01]  /*2250*/  LOP3.LUT R10, R12, UR16, RZ, 0xfc, !PT ;  /* 0x000000100c0a7c12 */ /* 0x000fe2000f8efcff */
[----:B------:R2:W-:Y:S01]  /*2260*/  STL [R1+0x6c], R16 ;  /* 0x00006c1001007387 */ /* 0x0005e20000100800 */
[----:B------:R-:W-:Y:S01]  /*2270*/  LEA R239, R239, UR6, 0x1 ;  /* 0x00000006efef7c11 */ /* 0x000fe2000f8e08ff */
[----:B------:R-:W-:Y:S02]  /*2280*/  IMAD R7, R0, UR26, R9 ;  /* 0x0000001a00077c24 */ /* 0x000fe4000f8e0209 */
[----:B------:R2:W-:Y:S01]  /*2290*/  STL [R1+0x78], R154 ;  /* 0x0000789a01007387 */ /* 0x0005e20000100800 */
[----:B------:R-:W-:Y:S05]  /*22a0*/  @P5 BRA `(.L_x_506) ;  /* 0x00000000005c5947 */ /* 0x000fea0003800000 */
[----:B------:R-:W1:Y:S01]  /*22b0*/  LDCU.64 UR4, c[0x0][0x3b0] ;  /* 0x00007600ff0477ac */ /* 0x000e620008000a00 */
[----:B------:R-:W-:Y:S01]  /*22c0*/  MOV R6, R8 ;  /* 0x0000000800067202 */ /* 0x000fe20000000f00 */
[----:B------:R-:W3:Y:S01]  /*22d0*/  LDCU UR7, c[0x0][0x440] ;  /* 0x00008800ff0777ac */ /* 0x000ee20008000800 */
[----:B------:R-:W4:Y:S01]  /*22e0*/  LDCU.64 UR12, c[0x0][0x380] ;  /* 0x00007000ff0c77ac */ /* 0x000f220008000a00 */
[----:B-1----:R-:W-:Y:S02]  /*22f0*/  UIMAD UR14, UR17, UR4, URZ ;  /* 0x00000004110e72a4 */ /* 0x002fe4000f8e02ff */
        /* <DEDUP_REMOVED lines=18> */
.L_x_506:
[----:B------:R-:W-:Y:S05]  /*2420*/  BSYNC.RECONVERGENT B0 ;  /* 0x0000000000007941 */ /* 0x000fea0003800200 */
.L_x_505:
[----:B------:R-:W-:Y:S01]  /*2430*/  USHF.L.U64.HI UR7, UR10, 0x6, UR11 ;  /* 0x000000060a077899 */ /* 0x000fe2000801020b */
[----:B------:R-:W-:Y:S01]  /*2440*/  BSSY.RECONVERGENT B0, `(.L_x_507) ;  /* 0x000001d000007945 */ /* 0x000fe20003800200 */
[----:B------:R-:W-:Y:S02]  /*2450*/  ISETP.GE.AND P0, PT, R14, UR18, PT ;  /* 0x000000120e007c0c */ /* 0x000fe4000bf06270 */
[----:B------:R-:W-:Y:S01]  /*2460*/  IADD3 R13, PT, PT, R12, 0x30, RZ ;  /* 0x000000300c0d7810 */ /* 0x000fe20007ffe0ff */
[----:B------:R-:W-:Y:S05]  /*2470*/  @P4 BRA `(.L_x_508) ;  /* 0x0000000000644947 */ /* 0x000fea0003800000 */
[----:B------:R-:W3:Y:S01]  /*2480*/  LDCU.64 UR12, c[0x0][0x3b0] ;  /* 0x00007600ff0c77ac */ /* 0x000ee20008000a00 */
[----:B-1----:R-:W-:Y:S01]  /*2490*/  IADD3 R2, P4, PT, R10, 0x10, RZ ;  /* 0x000000100a027810 */ /* 0x002fe20007f9e0ff */
[----:B------:R-:W-:Y:S01]  /*24a0*/  IMAD.MOV.U32 R4, RZ, RZ, R8 ;  /* 0x000000ffff047224 */ /* 0x000fe200078e0008 */
[----:B------:R-:W-:Y:S01]  /*24b0*/  MOV R5, R7 ;  /* 0x0000000700057202 */ /* 0x000fe20000000f00 */
[----:B------:R-:W1:Y:S02]  /*24c0*/  LDCU UR14, c[0x0][0x440] ;  /* 0x00008800ff0e77ac */ /* 0x000e640008000800 */
[----:B------:R-:W-:Y:S01]  /*24d0*/  IMAD.X R0, RZ, RZ, UR17, P4 ;  /* 0x00000011ff007e24 */ /* 0x000fe2000a0e06ff */
[----:B------:R-:W4:Y:S03]  /*24e0*/  LDCU.64 UR4, c[0x0][0x380] ;  /* 0x00007000ff0477ac */ /* 0x000f260008000a00 */
[----:B---3--:R-:W-:-:S02]  /*24f0*/  IMAD R0, R0, UR12, RZ ;  /* 0x0000000c00007c24 */ /* 0x008fc4000f8e02ff */
[----:B------:R-:W-:Y:S01]  /*2500*/  IMAD.WIDE.U32 R4, R2, UR12, R4 ;  /* 0x0000000c02047c25 */ /* 0x000fe2000f8e0004 */
[----:B-1----:R-:W-:-:S03]  /*2510*/  ISETP.GE.AND P5, PT, R230, UR14, PT ;  /* 0x0000000ee6007c0c */ /* 0x002fc6000bfa6270 */
        /* <DEDUP_REMOVED lines=15> */
.L_x_508:
[----:B------:R-:W-:Y:S05]  /*2610*/  BSYNC.RECONVERGENT B0 ;  /* 0x0000000000007941 */ /* 0x000fea0003800200 */
.L_x_507:
[----:B------:R-:W-:Y:S01]  /*2620*/  UIADD3 UR14, UPT, UPT, UR20, -0x1, URZ ;  /* 0xffffffff140e7890 */ /* 0x000fe2000fffe0ff */
[----:B------:R-:W-:Y:S01]  /*2630*/  BSSY.RECONVERGENT B0, `(.L_x_509) ;  /* 0x000001d000007945 */ /* 0x000fe20003800200 */
[----:B------:R-:W-:Y:S02]  /*2640*/  ISETP.GE.AND P4, PT, R13, UR18, PT ;  /* 0x000000120d007c0c */ /* 0x000fe4000bf86270 */
[----:B------:R-:W-:Y:S01]  /*2650*/  IADD3 R11, PT, PT, R12, 0x70, RZ ;  /* 0x000000700c0b7810 */ /* 0x000fe20007ffe0ff */
[----:B------:R-:W-:Y:S05]  /*2660*/  @P0 BRA `(.L_x_510) ;  /* 0x0000000000640947 */ /* 0x000fea0003800000 */
[----:B------:R-:W4:Y:S01]  /*2670*/  LDCU.64 UR12, c[0x0][0x3b0] ;  /* 0x00007600ff0c77ac */ /* 0x000f220008000a00 */
[----:B-1-3--:R-:W-:Y:S01]  /*2680*/  IADD3 R2, P0, PT, R10, 0x20, RZ ;  /* 0x000000200a027810 */ /* 0x00afe20007f1e0ff */
[----:B------:R-:W-:Y:S01]  /*2690*/  IMAD.MOV.U32 R4, RZ, RZ, R8 ;  /* 0x000000ffff047224 */ /* 0x000fe200078e0008 */
[----:B------:R-:W-:Y:S01]  /*26a0*/  MOV R5, R7 ;  /* 0x0000000700057202 */ /* 0x000fe20000000f00 */
[----:B------:R-:W1:Y:S02]  /*26b0*/  LDCU UR15, c[0x0][0x440] ;  /* 0x00008800ff0f77ac */ /* 0x000e640008000800 */
[----:B------:R-:W-:Y:S01]  /*26c0*/  IMAD.X R0, RZ, RZ, UR17, P0 ;  /* 0x00000011ff007e24 */ /* 0x000fe200080e06ff */
[----:B------:R-:W3:Y:S03]  /*26d0*/  LDCU.64 UR4, c[0x0][0x380] ;  /* 0x00007000ff0477ac */ /* 0x000ee60008000a00 */
[----:B----4-:R-:W-:-:S02]  /*26e0*/  IMAD R0, R0, UR12, RZ ;  /* 0x0000000c00007c24 */ /* 0x010fc4000f8e02ff */
[----:B------:R-:W-:Y:S01]  /*26f0*/  IMAD.WIDE.U32 R4, R2, UR12, R4 ;  /* 0x0000000c02047c25 */ /* 0x000fe2000f8e0004 */
[----:B-1----:R-:W-:-:S03]  /*2700*/  ISETP.GE.AND P5, PT, R230, UR15, PT ;  /* 0x0000000fe6007c0c */ /* 0x002fc6000bfa6270 */
        /* <DEDUP_REMOVED lines=15> */
.L_x_510:
[----:B------:R-:W-:Y:S05]  /*2800*/  BSYNC.RECONVERGENT B0 ;  /* 0x0000000000007941 */ /* 0x000fea0003800200 */
.L_x_509:
[----:B------:R-:W-:Y:S01]  /*2810*/  UIMAD UR15, UR14, -0x40, UR21 ;  /* 0xffffffc00e0f78a4 */ /* 0x000fe2000f8e0215 */
[----:B------:R-:W-:Y:S01]  /*2820*/  BSSY.RECONVERGENT B0, `(.L_x_511) ;  /* 0x000001c000007945 */ /* 0x000fe20003800200 */
[----:B------:R-:W-:-:S03]  /*2830*/  ISETP.GE.AND P0, PT, R11, UR18, PT ;  /* 0x000000120b007c0c */ /* 0x000fc6000bf06270 */
[----:B------:R-:W-:Y:S10]  /*2840*/  @P4 BRA `(.L_x_512) ;  /* 0x0000000000644947 */ /* 0x000ff40003800000 */
[----:B------:R-:W5:Y:S01]  /*2850*/  LDCU.64 UR12, c[0x0][0x3b0] ;  /* 0x00007600ff0c77ac */ /* 0x000f620008000a00 */
[----:B-1-34-:R-:W-:Y:S01]  /*2860*/  IADD3 R2, P4, PT, R10, 0x30, RZ ;  /* 0x000000300a027810 */ /* 0x01afe20007f9e0ff */
[----:B------:R-:W-:Y:S01]  /*2870*/  IMAD.MOV.U32 R4, RZ, RZ, R8 ;  /* 0x000000ffff047224 */ /* 0x000fe200078e0008 */
[----:B------:R-:W-:Y:S01]  /*2880*/  MOV R5, R7 ;  /* 0x0000000700057202 */ /* 0x000fe20000000f00 */
[----:B------:R-:W1:Y:S02]  /*2890*/  LDCU UR29, c[0x0][0x440] ;  /* 0x00008800ff1d77ac */ /* 0x000e640008000800 */
[----:B------:R-:W-:Y:S01]  /*28a0*/  IMAD.X R0, RZ, RZ, UR17, P4 ;  /* 0x00000011ff007e24 */ /* 0x000fe2000a0e06ff */
[----:B------:R-:W3:Y:S03]  /*28b0*/  LDCU.64 UR4, c[0x0][0x380] ;  /* 0x00007000ff0477ac */ /* 0x000ee60008000a00 */
[----:B-----5:R-:W-:-:S02]  /*28c0*/  IMAD R0, R0, UR12, RZ ;  /* 0x0000000c00007c24 */ /* 0x020fc4000f8e02ff */
        /* <DEDUP_REMOVED lines=17> */
.L_x_512:
[----:B------:R-:W-:Y:S05]  /*29e0*/  BSYNC.RECONVERGENT B0 ;  /* 0x0000000000007941 */ /* 0x000fea0003800200 */
.L_x_511:
[----:B------:R-:W-:Y:S01]  /*29f0*/  USHF.L.U32 UR29, UR10, 0x6, URZ ;  /* 0x000000060a1d7899 */ /* 0x000fe200080006ff */
        /* <DEDUP_REMOVED lines=28> */
.L_x_514:
[----:B------:R-:W-:Y:S05]  /*2bc0*/  BSYNC.RECONVERGENT B0 ;  /* 0x0000000000007941 */ /* 0x000fea0003800200 */
.L_x_513:
[----:B------:R-:W-:Y:S01]  /*2bd0*/  USHF.L.U64.HI UR30, UR10, 0x4, UR11 ;  /* 0x000000040a1e7899 */ /* 0x000fe2000801020b */
        /* <DEDUP_REMOVED lines=28> */
.L_x_516:
[----:B------:R-:W-:Y:S05]  /*2da0*/  BSYNC.RECONVERGENT B0 ;  /* 0x0000000000007941 */ /* 0x000fea0003800200 */
.L_x_515:
        /* <DEDUP_REMOVED lines=29> */
.L_x_518:
[----:B------:R-:W-:Y:S05]  /*2f80*/  BSYNC.RECONVERGENT B0 ;  /* 0x0000000000007941 */ /* 0x000fea0003800200 */
.L_x_517:
[----:B------:R-:W-:Y:S01]  /*2f90*/  UIMAD.WIDE.U32 UR34, UR29, UR14, URZ ;  /* 0x0000000e1d2272a5 */ /* 0x000fe2000f8e00ff */
[----:B------:R-:W-:Y:S01]  /*2fa0*/  BSSY.RECONVERGENT B0, `(.L_x_519) ;  /* 0x000001c000007945 */ /* 0x000fe20003800200 */
[----:B------:R-:W-:-:S03]  /*2fb0*/  ISETP.GE.AND P3, PT, R13, UR15, PT ;  /* 0x0000000f0d007c0c */ /* 0x000fc6000bf66270 */
[----:B------:R-:W-:Y:S10]  /*2fc0*/  @P0 BRA `(.L_x_520) ;  /* 0x0000000000640947 */ /* 0x000ff40003800000 */
[----:B------:R-:W5:Y:S01]  /*2fd0*/  LDCU.64 UR12, c[0x0][0x3b0] ;  /* 0x00007600ff0c77ac */ /* 0x000f620008000a00 */
[----:B------:R-:W-:Y:S02]  /*2fe0*/  IADD3 R0, P0, PT, R10, 0x70, RZ ;  /* 0x000000700a007810 */ /* 0x000fe40007f1e0ff */
[----:B-1-34-:R-:W-:Y:S01]  /*2ff0*/  MOV R3, R7 ;  /* 0x0000000700037202 */ /* 0x01afe20000000f00 */
[----:B------:R-:W1:Y:S02]  /*3000*/  LDCU UR32, c[0x0][0x440] ;  /* 0x00008800ff2077ac */ /* 0x000e640008000800 */
[----:B------:R-:W-:Y:S01]  /*3010*/  IMAD.X R2, RZ, RZ, UR17, P0 ;  /* 0x00000011ff027e24 */ /* 0x000fe200080e06ff */
[----:B------:R-:W3:Y:S03]  /*3020*/  LDCU.64 UR4, c[0x0][0x380] ;  /* 0x00007000ff0477ac */ /* 0x000ee60008000a00 */
[----:B-----5:R-:W-:-:S02]  /*3030*/  IMAD R6, R2, UR12, RZ ;  /* 0x0000000c02067c24 */ /* 0x020fc4000f8e02ff */
[----:B------:R-:W-:Y:S01]  /*3040*/  IMAD.MOV.U32 R2, RZ, RZ, R8 ;  /* 0x000000ffff027224 */ /* 0x000fe200078e0008 */
[----:B-1----:R-:W-:-:S03]  /*3050*/  ISETP.GE.AND P1, PT, R230, UR32, PT ;  /* 0x00000020e6007c0c */ /* 0x002fc6000bf26270 */
        /* <DEDUP_REMOVED lines=16> */
.L_x_520:
[----:B------:R-:W-:Y:S05]  /*3160*/  BSYNC.RECONVERGENT B0 ;  /* 0x0000000000007941 */ /* 0x000fea0003800200 */
.L_x_519:
        /* <DEDUP_REMOVED lines=8> */
[----:B-1-34-:R-:W-:-:S04]  /*31f0*/  LEA R2, P2, R4, R157, 0x1 ;  /* 0x0000009d04027211 */ /* 0x01afc800078408ff */
        /* <DEDUP_REMOVED lines=13> */
.L_x_522:
[----:B------:R-:W-:Y:S05]  /*32d0*/  BSYNC.RECONVERGENT B0 ;  /* 0x0000000000007941 */ /* 0x000fea0003800200 */
.L_x_521:
[----:B------:R-:W-:Y:S04]  /*32e0*/  BSSY.RECONVERGENT B0, `(.L_x_523) ;  /* 0x0000015000007945 */ /* 0x000fe80003800200 */
[----:B------:R-:W-:Y:S05]  /*32f0*/  @P5 BRA `(.L_x_524) ;  /* 0x00000000004c5947 */ /* 0x000fea0003800000 */
[----:B------:R-:W5:Y:S01]  /*3300*/  LDCU UR4, c[0x0][0x440] ;  /* 0x00008800ff0477ac */ /* 0x000f620008000800 */
[----:B------:R-:W-:-:S04]  /*3310*/  UIADD3 UR13, UP0, UPT, UR31, UR34, URZ ;  /* 0x000000221f0d7290 */ /* 0x000fc8000ff1e0ff */
[----:B------:R-:W-:Y:S02]  /*3320*/  UIADD3.X UR12, UPT, UPT, UR30, UR5, URZ, UP0, !UPT ;  /* 0x000000051e0c7290 */ /* 0x000fe400087fe4ff */
[----:B------:R-:W-:-:S04]  /*3330*/  IMAD.U32 R0, RZ, RZ, UR13 ;  /* 0x0000000dff007e24 */ /* 0x000fc8000f8e00ff */
[----:B-1-34-:R-:W-:Y:S01]  /*3340*/  IMAD.U32 R3, RZ, RZ, UR12 ;  /* 0x0000000cff037e24 */ /* 0x01afe2000f8e00ff */
        /* <DEDUP_REMOVED lines=14> */
.L_x_524:
[----:B------:R-:W-:Y:S05]  /*3430*/  BSYNC.RECONVERGENT B0 ;  /* 0x0000000000007941 */ /* 0x000fea0003800200 */
.L_x_523:
        /* <DEDUP_REMOVED lines=9> */
[----:B-1-34-:R-:W-:Y:S01]  /*34d0*/  IMAD.U32 R3, RZ, RZ, UR12 ;  /* 0x0000000cff037e24 */ /* 0x01afe2000f8e00ff */
        /* <DEDUP_REMOVED lines=13> */
.L_x_526:
[----:B------:R-:W-:Y:S05]  /*35b0*/  BSYNC.RECONVERGENT B0 ;  /* 0x0000000000007941 */ /* 0x000fea0003800200 */
.L_x_525:
        /* <DEDUP_REMOVED lines=13> */
[----:B-1-34-:R-:W-:-:S04]  /*3690*/  LEA R2, P2, R4, R157, 0x1 ;  /* 0x0000009d04027211 */ /* 0x01afc800078408ff */
        /* <DEDUP_REMOVED lines=11> */
.L_x_528:
[----:B------:R-:W-:Y:S05]  /*3750*/  BSYNC.RECONVERGENT B0 ;  /* 0x0000000000007941 */ /* 0x000fea0003800200 */
.L_x_527:
        /* <DEDUP_REMOVED lines=16> */
[----:B-1-34-:R-:W-:-:S04]  /*3860*/  IMAD.U32 R2, RZ, RZ, UR12 ;  /* 0x0000000cff027e24 */ /* 0x01afc8000f8e00ff */
        /* <DEDUP_REMOVED lines=13> */
[----:B-1----:R-:W-:Y:S01]  /*3940*/  IMAD.U32 R3, RZ, RZ, UR27 ;  /* 0x0000001bff037e24 */ /* 0x002fe2000f8e00ff */
        /* <DEDUP_REMOVED lines=13> */
[----:B------:R-:W1:Y:S01]  /*3a20*/  LDCU UR4, c[0x0][0x440] ;  /* 0x00008800ff0477ac */ /* 0x000e620008000800 */
[----:B------:R-:W-:Y:S02]  /*3a30*/  IMAD.U32 R4, RZ, RZ, UR16 ;  /* 0x00000010ff047e24 */ /* 0x000fe4000f8e00ff */
[----:B------:R-:W-:Y:S02]  /*3a40*/  IMAD.U32 R0, RZ, RZ, UR13 ;  /* 0x0000000dff007e24 */ /* 0x000fe4000f8e00ff */
[----:B------:R-:W-:Y:S01]  /*3a50*/  IMAD.U32 R5, RZ, RZ, UR17 ;  /* 0x00000011ff057e24 */ /* 0x000fe2000f8e00ff */
        /* <DEDUP_REMOVED lines=15> */
.L_x_530:
[----:B------:R3:W-:Y:S04]  /*3b50*/  STS.128 [R239+0xc000], RZ ;  /* 0x00c000ffef007388 */ /* 0x0007e80000000c00 */
[----:B------:R3:W-:Y:S02]  /*3b60*/  STS.128 [R239+0xe000], RZ ;  /* 0x00e000ffef007388 */ /* 0x0007e40000000c00 */
.L_x_531:
[----:B------:R-:W-:Y:S05]  /*3b70*/  BSYNC.RECONVERGENT B0 ;  /* 0x0000000000007941 */ /* 0x000fea0003800200 */
.L_x_529:
[----:B------:R-:W-:Y:S01]  /*3b80*/  ISETP.GE.AND P0, PT, R15, UR15, PT ;  /* 0x0000000f0f007c0c */ /* 0x000fe2000bf06270 */
[C---:B------:R-:W-:Y:S01]  /*3b90*/  IMAD.SHL.U32 R233, R234.reuse, 0x20, RZ ;  /* 0x00000020eae97824 */ /* 0x040fe200078e00ff */
[----:B-1----:R-:W-:Y:S01]  /*3ba0*/  LOP3.LUT R2, R234, 0x8, RZ, 0xc0, !PT ;  /* 0x00000008ea027812 */ /* 0x002fe200078ec0ff */
        /* <DEDUP_REMOVED lines=18> */
[C---:B------:R-:W-:Y:S02]  /*3cd0*/  LEA R2, P2, R3.reuse, R17, 0x1 ;  /* 0x0000001103027211 */ /* 0x040fe400078408ff */
        /* <DEDUP_REMOVED lines=13> */
.L_x_533:
[----:B------:R-:W-:Y:S05]  /*3db0*/  BSYNC.RECONVERGENT B0 ;  /* 0x0000000000007941 */ /* 0x000fea0003800200 */
.L_x_532:
        /* <DEDUP_REMOVED lines=26> */
.L_x_535:
[----:B------:R-:W-:Y:S05]  /*3f60*/  BSYNC.RECONVERGENT B0 ;  /* 0x0000000000007941 */ /* 0x000fea0003800200 */
.L_x_534:
        /* <DEDUP_REMOVED lines=27> */
.L_x_537:
[----:B------:R-:W-:Y:S05]  /*4120*/  BSYNC.RECONVERGENT B0 ;  /* 0x0000000000007941 */ /* 0x000fea0003800200 */
.L_x_536:
[----:B------:R-:W-:Y:S01]  /*4130*/  LDSM.16.M88.4 R8, [R24+0x2000] ;  /* 0x002000001808783b */ /* 0x000fe20000000200 */
[----:B------:R-:W-:Y:S01]  /*4140*/  LOP3.LUT P0, RZ, R234, 0x2, RZ, 0xc0, !PT ;  /* 0x00000002eaff7812 */ /* 0x000fe2000780c0ff */
[----:B----4-:R-:W-:Y:S01]  /*4150*/  IMAD.MOV.U32 R2, RZ, RZ, 0x40 ;  /* 0x00000040ff027424 */ /* 0x010fe200078e00ff */
[----:B------:R-:W-:Y:S01]  /*4160*/  MOV R152, 0x20 ;  /* 0x0000002000987802 */ /* 0x000fe20000000f00 */
[----:B------:R-:W4:Y:S01]  /*4170*/  LDSM.16.M88.4 R32, [R140+UR6+0x8800] ;  /* 0x008800068c20783b */ /* 0x000f220008000200 */
[----:B------:R-:W-:Y:S01]  /*4180*/  IADD3 R0, PT, PT, R140, UR6, RZ ;  /* 0x000000068c007c10 */ /* 0x000fe2000fffe0ff */
[----:B------:R-:W5:Y:S01]  /*4190*/  LDCU UR4, c[0x0][0x50c] ;  /* 0x0000a180ff0477ac */ /* 0x000f620008000800 */
[----:B------:R-:W-:Y:S01]  /*41a0*/  SEL R152, R152, 0xffffffe0, !P0 ;  /* 0xffffffe098987807 */ /* 0x000fe20004000000 */
[----:B------:R-:W-:Y:S01]  /*41b0*/  LDSM.16.M88.4 R12, [R24] ;  /* 0x00000000180c783b */ /* 0x000fe20000000200 */
[----:B------:R-:W-:Y:S01]  /*41c0*/  LOP3.LUT P0, RZ, R234, 0x4, RZ, 0xc0, !PT ;  /* 0x00000004eaff7812 */ /* 0x000fe2000780c0ff */
[----:B------:R-:W-:Y:S01]  /*41d0*/  UISETP.NE.AND UP1, UPT, UR20, 0x1, UPT ;  /* 0x000000011400788c */ /* 0x000fe2000bf25270 */
[-C--:B------:R-:W-:Y:S01]  /*41e0*/  IADD3 R3, PT, PT, R0, R152.reuse, RZ ;  /* 0x0000009800037210 */ /* 0x080fe20007ffe0ff */
[----:B------:R-:W3:Y:S01]  /*41f0*/  LDSM.16.M88.4 R36, [R140+UR6+0x8000] ;  /* 0x008000068c24783b */ /* 0x000ee20008000200 */
[----:B------:R-:W-:-:S02]  /*4200*/  IADD3 R141, PT, PT, R24, R152, RZ ;  /* 0x00000098188d7210 */ /* 0x000fc40007ffe0ff */
[----:B------:R-:W-:Y:S01]  /*4210*/  SEL R25, R2, 0xffffffc0, !P0 ;  /* 0xffffffc002197807 */ /* 0x000fe20004000000 */
[----:B--2---:R-:W2:Y:S03]  /*4220*/  LDSM.16.M88.4 R16, [R140+UR6+0x9800] ;  /* 0x009800068c10783b */ /* 0x004ea60008000200 */
[----:B------:R-:W-:Y:S01]  /*4230*/  IADD3 R0, PT, PT, R0, R25, RZ ;  /* 0x0000001900007210 */ /* 0x000fe20007ffe0ff */
[----:B------:R-:W-:Y:S04]  /*4240*/  LDSM.16.M88.4 R4, [R141+0x2000] ;  /* 0x002000008d04783b */ /* 0x000fe80000000200 */
[----:B------:R-:W1:Y:S01]  /*4250*/  LDSM.16.M88.4 R52, [R3+0x8800] ;  /* 0x008800000334783b */ /* 0x000e620000000200 */
[----:B------:R-:W-:-:S03]  /*4260*/  IMAD.IADD R2, R152, 0x1, R0 ;  /* 0x0000000198027824 */ /* 0x000fc600078e0200 */
[----:B------:R-:W5:Y:S04]  /*4270*/  LDSM.16.M88.4 R28, [R140+UR6+0x9000] ;  /* 0x009000068c1c783b */ /* 0x000f680008000200 */
[----:B------:R-:W5:Y:S04]  /*4280*/  LDSM.16.M88.4 R48, [R3+0x8000] ;  /* 0x008000000330783b */ /* 0x000f680000000200 */
[----:B------:R-:W5:Y:S04]  /*4290*/  LDSM.16.M88.4 R76, [R3+0x9800] ;  /* 0x00980000034c783b */ /* 0x000f680000000200 */
[----:B------:R-:W5:Y:S01]  /*42a0*/  LDSM.16.M88.4 R20, [R141] ;  /* 0x000000008d14783b */ /* 0x000f620000000200 */
[----:B----4-:R-:W-:Y:S03]  /*42b0*/  HMMA.16816.F32.BF16 R72, R8, R32, RZ ;  /* 0x000000200848723c */ /* 0x010fe600000418ff */
[----:B------:R-:W4:Y:S04]  /*42c0*/  LDSM.16.M88.4 R56, [R3+0x9000] ;  /* 0x009000000338783b */ /* 0x000f280000000200 */
[----:B------:R-:W-:Y:S01]  /*42d0*/  STL [R1+0x40], R25 ;  /* 0x0000401901007387 */ /* 0x000fe20000100800 */
[-C--:B---3--:R-:W-:Y:S03]  /*42e0*/  HMMA.16816.F32.BF16 R88, R12, R36.reuse, RZ ;  /* 0x000000240c58723c */ /* 0x088fe600000418ff */
[----:B------:R-:W0:Y:S05]  /*42f0*/  LDGDEPBAR ;  /* 0x00000000000079af */ /* 0x000e2a0000000000 */
[C---:B------:R-:W-:Y:S08]  /*4300*/  HMMA.16816.F32.BF16 R84, R8.reuse, R36, RZ ;  /* 0x000000240854723c */ /* 0x040ff000000418ff */
[-C--:B------:R-:W-:Y:S08]  /*4310*/  HMMA.16816.F32.BF16 R80, R8, R38.reuse, RZ ;  /* 0x000000260850723c */ /* 0x080ff000000418ff */
[----:B------:R-:W-:Y:S08]  /*4320*/  HMMA.16816.F32.BF16 R104, R12, R38, RZ ;  /* 0x000000260c68723c */ /* 0x000ff000000418ff */
[C---:B--2---:R-:W-:Y:S08]  /*4330*/  HMMA.16816.F32.BF16 R44, R8.reuse, R16, RZ ;  /* 0x00000010082c723c */ /* 0x044ff000000418ff */
[----:B------:R-:W-:Y:S08]  /*4340*/  HMMA.16816.F32.BF16 R40, R8, R18, RZ ;  /* 0x000000120828723c */ /* 0x000ff000000418ff */
[----:B------:R-:W-:Y:S08]  /*4350*/  HMMA.16816.F32.BF16 R36, R12, R32, RZ ;  /* 0x000000200c24723c */ /* 0x000ff000000418ff */
[----:B-1----:R-:W-:Y:S01]  /*4360*/  HMMA.16816.F32.BF16 R128, R4, R52, R72 ;  /* 0x000000340480723c */ /* 0x002fe20000041848 */
[----:B------:R-:W-:-:S04]  /*4370*/  IADD3 R73, PT, PT, R24, R25, RZ ;  /* 0x0000001918497210 */ /* 0x000fc80007ffe0ff */
[----:B------:R-:W-:-:S03]  /*4380*/  IADD3 R72, PT, PT, R152, R73, RZ ;  /* 0x0000004998487210 */ /* 0x000fc60007ffe0ff */
[C---:B-----5:R-:W-:Y:S08]  /*4390*/  HMMA.16816.F32.BF16 R64, R8.reuse, R28, RZ ;  /* 0x0000001c0840723c */ /* 0x060ff000000418ff */
[C---:B------:R-:W-:Y:S08]  /*43a0*/  HMMA.16816.F32.BF16 R68, R8.reuse, R34, RZ ;  /* 0x000000220844723c */ /* 0x040ff000000418ff */
[----:B------:R-:W-:Y:S08]  /*43b0*/  HMMA.16816.F32.BF16 R60, R8, R30, RZ ;  /* 0x0000001e083c723c */ /* 0x000ff000000418ff */
[C---:B------:R-:W-:Y:S08]  /*43c0*/  HMMA.16816.F32.BF16 R8, R12.reuse, R28, RZ ;  /* 0x0000001c0c08723c */ /* 0x040ff000000418ff */
[----:B------:R-:W-:Y:S08]  /*43d0*/  HMMA.16816.F32.BF16 R148, R12, R30, RZ ;  /* 0x0000001e0c94723c */ /* 0x000ff000000418ff */
[----:B------:R-:W-:Y:S08]  /*43e0*/  HMMA.16816.F32.BF16 R136, R4, R48, R84 ;  /* 0x000000300488723c */ /* 0x000ff00000041854 */
        /* <DEDUP_REMOVED lines=10> */
[----:B------:R-:W-:Y:S01]  /*4490*/  HMMA.16816.F32.BF16 R84, R20, R52, R36 ;  /* 0x000000341454723c */ /* 0x000fe20000041824 */
[----:B------:R-:W3:Y:S07]  /*44a0*/  LDSM.16.M88.4 R36, [R0+0x9000] ;  /* 0x009000000024783b */ /* 0x000eee0000000200 */
[C---:B----4-:R-:W-:Y:S08]  /*44b0*/  HMMA.16816.F32.BF16 R124, R4.reuse, R56, R64 ;  /* 0x00000038047c723c */ /* 0x050ff00000041840 */
[C---:B------:R-:W-:Y:S08]  /*44c0*/  HMMA.16816.F32.BF16 R132, R4.reuse, R50, R80 ;  /* 0x000000320484723c */ /* 0x040ff00000041850 */
[C---:B------:R-:W-:Y:S08]  /*44d0*/  HMMA.16816.F32.BF16 R108, R4.reuse, R54, R68 ;  /* 0x00000036046c723c */ /* 0x040ff00000041844 */
[----:B------:R-:W-:Y:S01]  /*44e0*/  HMMA.16816.F32.BF16 R120, R4, R58, R60 ;  /* 0x0000003a0478723c */ /* 0x000fe2000004183c */
[----:B------:R-:W-:Y:S04]  /*44f0*/  LDSM.16.M88.4 R4, [R72+0x2000] ;  /* 0x002000004804783b */ /* 0x000fe80000000200 */
[----:B------:R-:W-:Y:S03]  /*4500*/  LDSM.16.M88.4 R60, [R2+0x9800] ;  /* 0x00980000023c783b */ /* 0x000fe60000000200 */
[C---:B------:R-:W-:Y:S01]  /*4510*/  HMMA.16816.F32.BF16 R112, R20.reuse, R76, R28 ;  /* 0x0000004c1470723c */ /* 0x040fe2000004181c */
[----:B------:R-:W4:Y:S07]  /*4520*/  LDSM.16.M88.4 R28, [R2+0x8000] ;  /* 0x00800000021c783b */ /* 0x000f2e0000000200 */
[C---:B------:R-:W-:Y:S08]  /*4530*/  HMMA.16816.F32.BF16 R88, R20.reuse, R48, R88 ;  /* 0x000000301458723c */ /* 0x040ff00000041858 */
[C---:B------:R-:W-:Y:S01]  /*4540*/  HMMA.16816.F32.BF16 R64, R20.reuse, R50, R104 ;  /* 0x000000321440723c */ /* 0x040fe20000041868 */
[----:B------:R-:W5:Y:S07]  /*4550*/  LDSM.16.M88.4 R48, [R2+0x8800] ;  /* 0x008800000230783b */ /* 0x000f6e0000000200 */
[C---:B------:R-:W-:Y:S01]  /*4560*/  HMMA.16816.F32.BF16 R68, R20.reuse, R54, R96 ;  /* 0x000000361444723c */ /* 0x040fe20000041860 */
[----:B------:R-:W5:Y:S07]  /*4570*/  LDSM.16.M88.4 R52, [R2+0x9000] ;  /* 0x009000000234783b */ /* 0x000f6e0000000200 */
[C---:B------:R-:W-:Y:S01]  /*4580*/  HMMA.16816.F32.BF16 R92, R20.reuse, R56, R8 ;  /* 0x00000038145c723c */ /* 0x040fe20000041808 */
[----:B------:R-:W5:Y:S07]  /*4590*/  LDSM.16.M88.4 R8, [R72] ;  /* 0x000000004808783b */ /* 0x000f6e0000000200 */
        /* <DEDUP_REMOVED lines=18> */
[----:B------:R-:W-:Y:S07]  /*46c0*/  LDSM.16.M88.4 R32, [R140+UR6+0xa000] ;  /* 0x00a000068c20783b */ /* 0x000fee0008000200 */
[C---:B----4-:R-:W-:Y:S08]  /*46d0*/  HMMA.16816.F32.BF16 R76, R4.reuse, R28, R80 ;  /* 0x0000001c044c723c */ /* 0x050ff00000041850 */
[C---:B------:R-:W-:Y:S08]  /*46e0*/  HMMA.16816.F32.BF16 R96, R4.reuse, R30, R96 ;  /* 0x0000001e0460723c */ /* 0x040ff00000041860 */
[C---:B-----5:R-:W-:Y:S08]  /*46f0*/  HMMA.16816.F32.BF16 R80, R4.reuse, R48, R104 ;  /* 0x000000300450723c */ /* 0x060ff00000041868 */
[C---:B------:R-:W-:Y:S08]  /*4700*/  HMMA.16816.F32.BF16 R64, R4.reuse, R50, R108 ;  /* 0x000000320440723c */ /* 0x040ff0000004186c */
[C---:B------:R-:W-:Y:S08]  /*4710*/  HMMA.16816.F32.BF16 R88, R4.reuse, R52, R124 ;  /* 0x000000340458723c */ /* 0x040ff0000004187c */
[C---:B------:R-:W-:Y:S08]  /*4720*/  HMMA.16816.F32.BF16 R92, R4.reuse, R54, R120 ;  /* 0x00000036045c723c */ /* 0x040ff00000041878 */
[C---:B------:R-:W-:Y:S08]  /*4730*/  HMMA.16816.F32.BF16 R144, R4.reuse, R60, R116 ;  /* 0x0000003c0490723c */ /* 0x040ff00000041874 */
[----:B------:R-:W-:Y:S08]  /*4740*/  HMMA.16816.F32.BF16 R84, R4, R62, R100 ;  /* 0x0000003e0454723c */ /* 0x000ff00000041864 */
[C---:B------:R-:W-:Y:S01]  /*4750*/  HMMA.16816.F32.BF16 R4, R8.reuse, R28, R12 ;  /* 0x0000001c0804723c */ /* 0x040fe2000004180c */
[----:B------:R-:W-:Y:S07]  /*4760*/  LDSM.16.M88.4 R12, [R73+0x4000] ;  /* 0x00400000490c783b */ /* 0x000fee0000000200 */
[C---:B------:R-:W-:Y:S01]  /*4770*/  HMMA.16816.F32.BF16 R100, R8.reuse, R30, R44 ;  /* 0x0000001e0864723c */ /* 0x040fe2000004182c */
[----:B------:R-:W1:Y:S04]  /*4780*/  LDSM.16.M88.4 R28, [R24+0x4000] ;  /* 0x00400000181c783b */ /* 0x000e680000000200 */
[----:B------:R-:W-:Y:S03]  /*4790*/  LDSM.16.M88.4 R44, [R140+UR6+0xa800] ;  /* 0x00a800068c2c783b */ /* 0x000fe60008000200 */
[C---:B------:R-:W-:Y:S01]  /*47a0*/  HMMA.16816.F32.BF16 R108, R8.reuse, R48, R20 ;  /* 0x00000030086c723c */ /* 0x040fe20000041814 */
[----:B------:R-:W2:Y:S04]  /*47b0*/  LDSM.16.M88.4 R20, [R24+0x6000] ;  /* 0x006000001814783b */ /* 0x000ea80000000200 */
[----:B------:R-:W-:Y:S03]  /*47c0*/  LDSM.16.M88.4 R24, [R141+0x4000] ;  /* 0x004000008d18783b */ /* 0x000fe60000000200 */
[C---:B------:R-:W-:Y:S01]  /*47d0*/  HMMA.16816.F32.BF16 R116, R8.reuse, R50, R68 ;  /* 0x000000320874723c */ /* 0x040fe20000041844 */
[----:B------:R-:W3:Y:S07]  /*47e0*/  LDSM.16.M88.4 R48, [R3+0xa000] ;  /* 0x00a000000330783b */ /* 0x000eee0000000200 */
[C---:B------:R-:W-:Y:S01]  /*47f0*/  HMMA.16816.F32.BF16 R104, R8.reuse, R52, R40 ;  /* 0x000000340868723c */ /* 0x040fe20000041828 */
[----:B------:R-:W4:Y:S07]  /*4800*/  LDSM.16.M88.4 R40, [R140+UR6+0xb000] ;  /* 0x00b000068c28783b */ /* 0x000f2e0008000200 */
[C---:B------:R-:W-:Y:S01]  /*4810*/  HMMA.16816.F32.BF16 R128, R8.reuse, R54, R36 ;  /* 0x000000360880723c */ /* 0x040fe20000041824 */
[----:B------:R-:W5:Y:S04]  /*4820*/  LDSM.16.M88.4 R36, [R140+UR6+0xb800] ;  /* 0x00b800068c24783b */ /* 0x000f680008000200 */
[----:B------:R-:W-:Y:S03]  /*4830*/  LDSM.16.M88.4 R52, [R3+0xa800] ;  /* 0x00a800000334783b */ /* 0x000fe60000000200 */
[C---:B------:R-:W-:Y:S01]  /*4840*/  HMMA.16816.F32.BF16 R136, R8.reuse, R62, R16 ;  /* 0x0000003e0888723c */ /* 0x040fe20000041810 */
[----:B------:R-:W5:Y:S07]  /*4850*/  LDSM.16.M88.4 R16, [R141+0x6000] ;  /* 0x006000008d10783b */ /* 0x000f6e0000000200 */
[----:B------:R-:W-:Y:S01]  /*4860*/  HMMA.16816.F32.BF16 R132, R8, R60, R56 ;  /* 0x0000003c0884723c */ /* 0x000fe20000041838 */
[----:B------:R-:W5:Y:S04]  /*4870*/  LDSM.16.M88.4 R60, [R0+0xa000] ;  /* 0x00a00000003c783b */ /* 0x000f680000000200 */
[----:B------:R-:W5:Y:S03]  /*4880*/  LDSM.16.M88.4 R56, [R3+0xb000] ;  /* 0x00b000000338783b */ /* 0x000f660000000200 */
[----:B-1----:R-:W-:Y:S01]  /*4890*/  HMMA.16816.F32.BF16 R4, R28, R32, R4 ;  /* 0x000000201c04723c */ /* 0x002fe20000041804 */
[----:B------:R-:W-:Y:S07]  /*48a0*/  LDSM.16.M88.4 R8, [R73+0x6000] ;  /* 0x006000004908783b */ /* 0x000fee0000000200 */
[C---:B--2---:R-:W-:Y:S01]  /*48b0*/  HMMA.16816.F32.BF16 R120, R20.reuse, R44, R80 ;  /* 0x0000002c1478723c */ /* 0x044fe20000041850 */
[----:B------:R-:W1:Y:S07]  /*48c0*/  LDSM.16.M88.4 R80, [R3+0xb800] ;  /* 0x00b800000350783b */ /* 0x000e6e0000000200 */
[C---:B------:R-:W-:Y:S08]  /*48d0*/  HMMA.16816.F32.BF16 R76, R20.reuse, R32, R76 ;  /* 0x00000020144c723c */ /* 0x040ff0000004184c */
[----:B------:R-:W-:Y:S01]  /*48e0*/  HMMA.16816.F32.BF16 R112, R20, R46, R64 ;  /* 0x0000002e1470723c */ /* 0x000fe20000041840 */
[----:B------:R-:W-:Y:S07]  /*48f0*/  LDSM.16.M88.4 R64, [R2+0xa000] ;  /* 0x00a000000240783b */ /* 0x000fee0000000200 */
[----:B---3--:R-:W-:Y:S01]  /*4900*/  HMMA.16816.F32.BF16 R68, R24, R48, R4 ;  /* 0x000000301844723c */ /* 0x008fe20000041804 */
[----:B------:R-:W2:Y:S07]  /*4910*/  LDSM.16.M88.4 R4, [R72+0x4000] ;  /* 0x004000004804783b */ /* 0x000eae0000000200 */
[C---:B------:R-:W-:Y:S08]  /*4920*/  HMMA.16816.F32.BF16 R124, R20.reuse, R34, R96 ;  /* 0x00000022147c723c */ /* 0x040ff00000041860 */
[C---:B----4-:R-:W-:Y:S08]  /*4930*/  HMMA.16816.F32.BF16 R96, R20.reuse, R40, R88 ;  /* 0x000000281460723c */ /* 0x050ff00000041858 */
[C---:B------:R-:W-:Y:S08]  /*4940*/  HMMA.16816.F32.BF16 R92, R20.reuse, R42, R92 ;  /* 0x0000002a145c723c */ /* 0x040ff0000004185c */
[C---:B-----5:R-:W-:Y:S08]  /*4950*/  HMMA.16816.F32.BF16 R88, R20.reuse, R36, R144 ;  /* 0x000000241458723c */ /* 0x060ff00000041890 */
[----:B------:R-:W-:Y:S01]  /*4960*/  HMMA.16816.F32.BF16 R84, R20, R38, R84 ;  /* 0x000000261454723c */ /* 0x000fe20000041854 */
[----:B------:R1:W3:Y:S07]  /*4970*/  LDSM.16.M88.4 R20, [R72+0x6000] ;  /* 0x006000004814783b */ /* 0x0002ee0000000200 */
[C---:B------:R-:W-:Y:S08]  /*4980*/  HMMA.16816.F32.BF16 R104, R28.reuse, R40, R104 ;  /* 0x000000281c68723c */ /* 0x040ff00000041868 */
[----:B------:R-:W-:Y:S08]  /*4990*/  HMMA.16816.F32.BF16 R128, R28, R42, R128 ;  /* 0x0000002a1c80723c */ /* 0x000ff00000041880 */
[----:B------:R-:W-:Y:S08]  /*49a0*/  HMMA.16816.F32.BF16 R40, R16, R48, R76 ;  /* 0x000000301028723c */ /* 0x000ff0000004184c */
[----:B------:R-:W-:Y:S08]  /*49b0*/  HMMA.16816.F32.BF16 R100, R28, R34, R100 ;  /* 0x000000221c64723c */ /* 0x000ff00000041864 */
[----:B------:R-:W-:Y:S08]  /*49c0*/  HMMA.16816.F32.BF16 R32, R12, R60, R68 ;  /* 0x0000003c0c20723c */ /* 0x000ff00000041844 */
[C---:B------:R-:W-:Y:S08]  /*49d0*/  HMMA.16816.F32.BF16 R132, R28.reuse, R36, R132 ;  /* 0x000000241c84723c */ /* 0x040ff00000041884 */
[----:B------:R-:W-:Y:S08]  /*49e0*/  HMMA.16816.F32.BF16 R136, R28, R38, R136 ;  /* 0x000000261c88723c */ /* 0x000ff00000041888 */
[C---:B------:R-:W-:Y:S08]  /*49f0*/  HMMA.16816.F32.BF16 R36, R16.reuse, R50, R124 ;  /* 0x000000321024723c */ /* 0x040ff0000004187c */
[C---:B------:R-:W-:Y:S08]  /*4a00*/  HMMA.16816.F32.BF16 R120, R16.reuse, R52, R120 ;  /* 0x000000341078723c */ /* 0x040ff00000041878 */
[C---:B------:R-:W-:Y:S08]  /*4a10*/  HMMA.16816.F32.BF16 R112, R16.reuse, R54, R112 ;  /* 0x000000361070723c */ /* 0x040ff00000041870 */
[C---:B------:R-:W-:Y:S08]  /*4a20*/  HMMA.16816.F32.BF16 R96, R16.reuse, R56, R96 ;  /* 0x000000381060723c */ /* 0x040ff00000041860 */
[C---:B------:R-:W-:Y:S08]  /*4a30*/  HMMA.16816.F32.BF16 R92, R16.reuse, R58, R92 ;  /* 0x0000003a105c723c */ /* 0x040ff0000004185c */
[C---:B-1----:R-:W-:Y:S08]  /*4a40*/  HMMA.16816.F32.BF16 R72, R16.reuse, R80, R88 ;  /* 0x000000501048723c */ /* 0x042ff00000041858 */
[----:B------:R-:W-:Y:S08]  /*4a50*/  HMMA.16816.F32.BF16 R76, R16, R82, R84 ;  /* 0x00000052104c723c */ /* 0x000ff00000041854 */
[----:B------:R-:W-:Y:S08]  /*4a60*/  HMMA.16816.F32.BF16 R16, R8, R60, R40 ;  /* 0x0000003c0810723c */ /* 0x000ff00000041828 */
[C---:B------:R-:W-:Y:S08]  /*4a70*/  HMMA.16816.F32.BF16 R108, R28.reuse, R44, R108 ;  /* 0x0000002c1c6c723c */ /* 0x040ff0000004186c */
[----:B------:R-:W-:Y:S08]  /*4a80*/  HMMA.16816.F32.BF16 R116, R28, R46, R116 ;  /* 0x0000002e1c74723c */ /* 0x000ff00000041874 */
[----:B--2---:R-:W-:Y:S08]  /*4a90*/  HMMA.16816.F32.BF16 R32, R4, R64, R32 ;  /* 0x000000400420723c */ /* 0x004ff00000041820 */
[----:B------:R-:W-:Y:S08]  /*4aa0*/  HMMA.16816.F32.BF16 R28, R24, R50, R100 ;  /* 0x00000032181c723c */ /* 0x000ff00000041864 */
[----:B---3--:R-:W-:Y:S01]  /*4ab0*/  HMMA.16816.F32.BF16 R40, R20, R64, R16 ;  /* 0x000000401428723c */ /* 0x008fe20000041810 */
[----:B------:R-:W1:Y:S02]  /*4ac0*/  LDSM.16.M88.4 R16, [R0+0xa800] ;  /* 0x00a800000010783b */ /* 0x000e640000000200 */
[----:B------:R-:W-:-:S04]  /*4ad0*/  FMUL.FTZ R3, R32, UR4 ;  /* 0x0000000420037c20 */ /* 0x000fc80008410000 */
[----:B------:R2:W-:Y:S01]  /*4ae0*/  MUFU.TANH R141, R3 ;  /* 0x00000003008d7308 */ /* 0x0005e20000002400 */
[-C--:B------:R-:W-:Y:S08]  /*4af0*/  HMMA.16816.F32.BF16 R36, R8, R62.reuse, R36 ;  /* 0x0000003e0824723c */ /* 0x080ff00000041824 */
[----:B------:R-:W-:Y:S01]  /*4b00*/  HMMA.16816.F32.BF16 R28, R12, R62, R28 ;  /* 0x0000003e0c1c723c */ /* 0x000fe2000004181c */
[----:B--2---:R-:W-:-:S07]  /*4b10*/  FMUL.FTZ R3, R33, UR4 ;  /* 0x0000000421037c20 */ /* 0x004fce0008410000 */
[C---:B------:R-:W-:Y:S01]  /*4b20*/  HMMA.16816.F32.BF16 R44, R24.reuse, R52, R108 ;  /* 0x00000034182c723c */ /* 0x040fe2000004186c */
[----:B------:R2:W-:Y:S07]  /*4b30*/  MUFU.TANH R127, R3 ;  /* 0x00000003007f7308 */ /* 0x0005ee0000002400 */
[----:B------:R-:W-:Y:S08]  /*4b40*/  HMMA.16816.F32.BF16 R116, R24, R54, R116 ;  /* 0x000000361874723c */ /* 0x000ff00000041874 */
[----:B------:R-:W-:Y:S01]  /*4b50*/  HMMA.16816.F32.BF16 R52, R4, R66, R28 ;  /* 0x000000420434723c */ /* 0x000fe2000004181c */
[----:B------:R-:W3:Y:S01]  /*4b60*/  LDSM.16.M88.4 R28, [R0+0xb000] ;  /* 0x00b00000001c783b */ /* 0x000ee20000000200 */
[----:B--2---:R-:W-:-:S04]  /*4b70*/  FMUL.FTZ R3, R34, UR4 ;  /* 0x0000000422037c20 */ /* 0x004fc80008410000 */
[----:B------:R2:W-:Y:S02]  /*4b80*/  MUFU.TANH R103, R3 ;  /* 0x0000000300677308 */ /* 0x0005e40000002400 */
[----:B------:R-:W-:Y:S08]  /*4b90*/  HMMA.16816.F32.BF16 R48, R20, R66, R36 ;  /* 0x000000421430723c */ /* 0x000ff00000041824 */
[----:B-1----:R-:W-:Y:S01]  /*4ba0*/  HMMA.16816.F32.BF16 R36, R12, R16, R44 ;  /* 0x000000100c24723c */ /* 0x002fe2000004182c */
[----:B--2---:R-:W-:-:S07]  /*4bb0*/  FMUL.FTZ R3, R35, UR4 ;  /* 0x0000000423037c20 */ /* 0x004fce0008410000 */
[C---:B------:R-:W-:Y:S01]  /*4bc0*/  HMMA.16816.F32.BF16 R60, R24.reuse, R80, R132 ;  /* 0x00000050183c723c */ /* 0x040fe20000041884 */
[----:B------:R-:W1:Y:S01]  /*4bd0*/  LDSM.16.M88.4 R32, [R2+0xa800] ;  /* 0x00a800000220783b */ /* 0x000e620000000200 */
[----:B------:R2:W-:Y:S06]  /*4be0*/  MUFU.TANH R126, R3 ;  /* 0x00000003007e7308 */ /* 0x0005ec0000002400 */
[C---:B------:R-:W-:Y:S08]  /*4bf0*/  HMMA.16816.F32.BF16 R104, R24.reuse, R56, R104 ;  /* 0x000000381868723c */ /* 0x040ff00000041868 */
[----:B------:R-:W-:Y:S01]  /*4c00*/  HMMA.16816.F32.BF16 R68, R24, R58, R128 ;  /* 0x0000003a1844723c */ /* 0x000fe20000041880 */
[----:B--2---:R-:W-:-:S07]  /*4c10*/  FMUL.FTZ R3, R40, UR4 ;  /* 0x0000000428037c20 */ /* 0x004fce0008410000 */
[----:B------:R-:W-:Y:S01]  /*4c20*/  HMMA.16816.F32.BF16 R80, R24, R82, R136 ;  /* 0x000000521850723c */ /* 0x000fe20000041888 */
[----:B------:R2:W4:Y:S01]  /*4c30*/  LDSM.16.M88.4 R24, [R0+0xb800] ;  /* 0x00b800000018783b */ /* 0x0005220000000200 */
[----:B------:R5:W-:Y:S06]  /*4c40*/  MUFU.TANH R111, R3 ;  /* 0x00000003006f7308 */ /* 0x000bec0000002400 */
[C---:B------:R-:W-:Y:S08]  /*4c50*/  HMMA.16816.F32.BF16 R44, R8.reuse, R16, R120 ;  /* 0x00000010082c723c */ /* 0x040ff00000041878 */
[----:B---3--:R-:W-:Y:S01]  /*4c60*/  HMMA.16816.F32.BF16 R64, R8, R28, R96 ;  /* 0x0000001c0840723c */ /* 0x008fe20000041860 */
[----:B-----5:R-:W-:-:S04]  /*4c70*/  FMUL.FTZ R3, R41, UR4 ;  /* 0x0000000429037c20 */ /* 0x020fc80008410000 */
[----:B------:R3:W-:Y:S01]  /*4c80*/  MUFU.TANH R124, R3 ;  /* 0x00000003007c7308 */ /* 0x0007e20000002400 */
[----:B--2---:R-:W-:Y:S02]  /*4c90*/  FMUL.FTZ R0, R53, UR4 ;  /* 0x0000000435007c20 */ /* 0x004fe40008410000 */
[----:B------:R-:W-:Y:S05]  /*4ca0*/  HMMA.16816.F32.BF16 R56, R8, R18, R112 ;  /* 0x000000120838723c */ /* 0x000fea0000041870 */
[----:B------:R2:W-:Y:S03]  /*4cb0*/  MUFU.TANH R110, R0 ;  /* 0x00000000006e7308 */ /* 0x0005e60000002400 */
[----:B-1----:R-:W-:Y:S01]  /*4cc0*/  HMMA.16816.F32.BF16 R44, R20, R32, R44 ;  /* 0x00000020142c723c */ /* 0x002fe2000004182c */
[----:B---3--:R-:W-:-:S07]  /*4cd0*/  FMUL.FTZ R3, R42, UR4 ;  /* 0x000000042a037c20 */ /* 0x008fce0008410000 */
[----:B----4-:R-:W-:Y:S01]  /*4ce0*/  HMMA.16816.F32.BF16 R72, R8, R24, R72 ;  /* 0x000000180848723c */ /* 0x010fe20000041848 */
[----:B------:R1:W-:Y:S01]  /*4cf0*/  MUFU.TANH R125, R3 ;  /* 0x00000003007d7308 */ /* 0x0003e20000002400 */
[----:B--2---:R-:W-:-:S06]  /*4d00*/  FMUL.FTZ R0, R54, UR4 ;  /* 0x0000000436007c20 */ /* 0x004fcc0008410000 */
[----:B------:R-:W-:Y:S01]  /*4d10*/  HMMA.16816.F32.BF16 R76, R8, R26, R76 ;  /* 0x0000001a084c723c */ /* 0x000fe2000004184c */
[----:B------:R2:W-:Y:S01]  /*4d20*/  MUFU.TANH R101, R0 ;  /* 0x0000000000657308 */ /* 0x0005e20000002400 */
[----:B-1----:R-:W-:-:S06]  /*4d30*/  FMUL.FTZ R3, R43, UR4 ;  /* 0x000000042b037c20 */ /* 0x002fcc0008410000 */
[----:B------:R-:W-:Y:S01]  /*4d40*/  HMMA.16816.F32.BF16 R40, R4, R32, R36 ;  /* 0x000000200428723c */ /* 0x000fe20000041824 */
[----:B------:R1:W-:Y:S01]  /*4d50*/  MUFU.TANH R109, R3 ;  /* 0x00000003006d7308 */ /* 0x0003e20000002400 */
[----:B--2---:R-:W-:-:S06]  /*4d60*/  FMUL.FTZ R0, R55, UR4 ;  /* 0x0000000437007c20 */ /* 0x004fcc0008410000 */
[----:B------:R-:W-:Y:S01]  /*4d70*/  HMMA.16816.F32.BF16 R36, R12, R18, R116 ;  /* 0x000000120c24723c */ /* 0x000fe20000041874 */
[----:B------:R-:W2:Y:S01]  /*4d80*/  LDSM.16.M88.4 R16, [R2+0xb000] ;  /* 0x00b000000210783b */ /* 0x000ea20000000200 */
[----:B------:R3:W-:Y:S01]  /*4d90*/  MUFU.TANH R102, R0 ;  /* 0x0000000000667308 */ /* 0x0007e20000002400 */
[----:B-1----:R-:W-:-:S05]  /*4da0*/  FMUL.FTZ R3, R52, UR4 ;  /* 0x0000000434037c20 */ /* 0x002fca0008410000 */
[----:B------:R-:W-:Y:S01]  /*4db0*/  HMMA.16816.F32.BF16 R52, R8, R30, R92 ;  /* 0x0000001e0834723c */ /* 0x000fe2000004185c */
[----:B------:R1:W4:Y:S01]  /*4dc0*/  LDSM.16.M88.4 R8, [R2+0xb800] ;  /* 0x00b800000208783b */ /* 0x0003220000000200 */
[----:B------:R-:W-:Y:S01]  /*4dd0*/  MUFU.TANH R108, R3 ;  /* 0x00000003006c7308 */ /* 0x000fe20000002400 */
[----:B------:R-:W-:-:S04]  /*4de0*/  DEPBAR.LE SB0, 0x0 ;  /* 0x000080000000791a */ /* 0x000fc80000000000 */
[----:B---3--:R-:W-:-:S05]  /*4df0*/  FMUL.FTZ R0, R48, UR4 ;  /* 0x0000000430007c20 */ /* 0x008fca0008410000 */
[----:B------:R-:W-:Y:S01]  /*4e00*/  HMMA.16816.F32.BF16 R36, R4, R34, R36 ;  /* 0x000000220424723c */ /* 0x000fe20000041824 */
[----:B------:R3:W-:Y:S02]  /*4e10*/  MUFU.TANH R87, R0 ;  /* 0x0000000000577308 */ /* 0x0007e40000002400 */
[----:B---3--:R-:W-:-:S06]  /*4e20*/  FMUL.FTZ R0, R49, UR4 ;  /* 0x0000000431007c20 */ /* 0x008fcc0008410000 */
[----:B------:R3:W-:Y:S02]  /*4e30*/  MUFU.TANH R100, R0 ;  /* 0x0000000000647308 */ /* 0x0007e40000002400 */
[----:B---3--:R-:W-:-:S06]  /*4e40*/  FMUL.FTZ R0, R50, UR4 ;  /* 0x0000000432007c20 */ /* 0x008fcc0008410000 */
[----:B------:R3:W-:Y:S02]  /*4e50*/  MUFU.TANH R98, R0 ;  /* 0x0000000000627308 */ /* 0x0007e40000002400 */
[----:B---3--:R-:W-:Y:S02]  /*4e60*/  FMUL.FTZ R0, R51, UR4 ;  /* 0x0000000433007c20 */ /* 0x008fe40008410000 */
[----:B------:R-:W-:Y:S04]  /*4e70*/  HMMA.16816.F32.BF16 R48, R12, R28, R104 ;  /* 0x0000001c0c30723c */ /* 0x000fe80000041868 */
[----:B------:R3:W-:Y:S02]  /*4e80*/  MUFU.TANH R94, R0 ;  /* 0x00000000005e7308 */ /* 0x0007e40000002400 */
[----:B---3--:R-:W-:-:S14]  /*4e90*/  FMUL.FTZ R0, R40, UR4 ;  /* 0x0000000428007c20 */ /* 0x008fdc0008410000 */
[----:B--2---:R-:W-:Y:S01]  /*4ea0*/  HMMA.16816.F32.BF16 R48, R4, R16, R48 ;  /* 0x000000100430723c */ /* 0x004fe20000041830 */
[----:B------:R2:W-:-:S15]  /*4eb0*/  MUFU.TANH R93, R0 ;  /* 0x00000000005d7308 */ /* 0x0005de0000002400 */
[----:B------:R-:W-:-:S03]  /*4ec0*/  NOP ;  /* 0x0000000000007918 */ /* 0x000fc60000000000 */
[----:B------:R-:W-:Y:S01]  /*4ed0*/  FMUL.FTZ R3, R48, UR4 ;  /* 0x0000000430037c20 */ /* 0x000fe20008410000 */
[----:B--2---:R-:W-:Y:S01]  /*4ee0*/  FMUL.FTZ R0, R41, UR4 ;  /* 0x0000000429007c20 */ /* 0x004fe20008410000 */
[----:B-1----:R-:W-:Y:S01]  /*4ef0*/  FMUL.FTZ R2, R49, UR4 ;  /* 0x0000000431027c20 */ /* 0x002fe20008410000 */
[----:B------:R-:W-:Y:S01]  /*4f00*/  FMUL.FTZ R50, R50, UR4 ;  /* 0x0000000432327c20 */ /* 0x000fe20008410000 */
[----:B------:R-:W-:Y:S01]  /*4f10*/  FMUL.FTZ R51, R51, UR4 ;  /* 0x0000000433337c20 */ /* 0x000fe20008410000 */
[----:B------:R1:W-:Y:S02]  /*4f20*/  MUFU.TANH R99, R0 ;  /* 0x0000000000637308 */ /* 0x0003e40000002400 */
[----:B-1----:R-:W-:-:S06]  /*4f30*/  FMUL.FTZ R0, R42, UR4 ;  /* 0x000000042a007c20 */ /* 0x002fcc0008410000 */
[----:B------:R1:W-:Y:S02]  /*4f40*/  MUFU.TANH R92, R0 ;  /* 0x00000000005c7308 */ /* 0x0003e40000002400 */
[----:B-1----:R-:W-:Y:S02]  /*4f50*/  FMUL.FTZ R0, R43, UR4 ;  /* 0x000000042b007c20 */ /* 0x002fe40008410000 */
[C---:B------:R-:W-:Y:S04]  /*4f60*/  HMMA.16816.F32.BF16 R40, R12.reuse, R30, R68 ;  /* 0x0000001e0c28723c */ /* 0x040fe80000041844 */
[----:B------:R-:W-:Y:S04]  /*4f70*/  MUFU.TANH R71, R50 ;  /* 0x0000003200477308 */ /* 0x000fe80000002400 */
[C---:B------:R-:W-:Y:S04]  /*4f80*/  HMMA.16816.F32.BF16 R28, R12.reuse, R24, R60 ;  /* 0x000000180c1c723c */ /* 0x040fe8000004183c */
[----:B------:R1:W-:Y:S04]  /*4f90*/  MUFU.TANH R97, R0 ;  /* 0x0000000000617308 */ /* 0x0003e80000002400 */
[----:B------:R-:W-:Y:S08]  /*4fa0*/  HMMA.16816.F32.BF16 R12, R12, R26, R80 ;  /* 0x0000001a0c0c723c */ /* 0x000ff00000041850 */
[----:B------:R-:W-:Y:S01]  /*4fb0*/  HMMA.16816.F32.BF16 R24, R20, R34, R56 ;  /* 0x000000221418723c */ /* 0x000fe20000041838 */
[----:B-1----:R-:W-:-:S04]  /*4fc0*/  FMUL.FTZ R0, R44, UR4 ;  /* 0x000000042c007c20 */ /* 0x002fc80008410000 */
[----:B------:R1:W-:Y:S03]  /*4fd0*/  MUFU.TANH R70, R0 ;  /* 0x0000000000467308 */ /* 0x0003e60000002400 */
[C---:B------:R-:W-:Y:S08]  /*4fe0*/  HMMA.16816.F32.BF16 R40, R4.reuse, R18, R40 ;  /* 0x000000120428723c */ /* 0x040ff00000041828 */
[----:B----4-:R-:W-:Y:S01]  /*4ff0*/  HMMA.16816.F32.BF16 R32, R4, R10, R12 ;  /* 0x0000000a0420723c */ /* 0x010fe2000004180c */
[----:B-1----:R-:W-:-:S07]  /*5000*/  FMUL.FTZ R0, R45, UR4 ;  /* 0x000000042d007c20 */ /* 0x002fce0008410000 */
[----:B------:R-:W-:Y:S01]  /*5010*/  HMMA.16816.F32.BF16 R28, R4, R8, R28 ;  /* 0x00000008041c723c */ /* 0x000fe2000004181c */
[----:B------:R1:W-:Y:S02]  /*5020*/  MUFU.TANH R96, R0 ;  /* 0x0000000000607308 */ /* 0x0003e40000002400 */
[----:B------:R-:W-:-:S05]  /*5030*/  FMUL.FTZ R43, R43, UR4 ;  /* 0x000000042b2b7c20 */ /* 0x000fca0008410000 */
[----:B------:R-:W-:Y:S01]  /*5040*/  HMMA.16816.F32.BF16 R12, R20, R16, R64 ;  /* 0x00000010140c723c */ /* 0x000fe20000041840 */
[----:B------:R-:W-:Y:S02]  /*5050*/  MUFU.TANH R67, R51 ;  /* 0x0000003300437308 */ /* 0x000fe40000002400 */
[----:B------:R-:W-:Y:S01]  /*5060*/  FMUL.FTZ R56, R35, UR4 ;  /* 0x0000000423387c20 */ /* 0x000fe20008410000 */
[----:B------:R-:W-:-:S04]  /*5070*/  FMUL.FTZ R33, R33, UR4 ;  /* 0x0000000421217c20 */ /* 0x000fc80008410000 */
[C---:B------:R-:W-:Y:S01]  /*5080*/  HMMA.16816.F32.BF16 R16, R20.reuse, R18, R52 ;  /* 0x000000121410723c */ /* 0x040fe20000041834 */
[----:B------:R-:W-:Y:S02]  /*5090*/  FMUL.FTZ R53, R42, UR4 ;  /* 0x000000042a357c20 */ /* 0x000fe40008410000 */
[----:B------:R-:W-:Y:S01]  /*50a0*/  FMUL.FTZ R69, R30, UR4 ;  /* 0x000000041e457c20 */ /* 0x000fe20008410000 */
[----:B-1----:R-:W-:Y:S01]  /*50b0*/  FMUL.FTZ R0, R46, UR4 ;  /* 0x000000042e007c20 */ /* 0x002fe20008410000 */
[----:B------:R-:W-:Y:S03]  /*50c0*/  MUFU.TANH R55, R43 ;  /* 0x0000002b00377308 */ /* 0x000fe60000002400 */
[C---:B------:R-:W-:Y:S01]  /*50d0*/  HMMA.16816.F32.BF16 R4, R20.reuse, R8, R72 ;  /* 0x000000081404723c */ /* 0x040fe20000041848 */
[----:B------:R-:W-:Y:S02]  /*50e0*/  FMUL.FTZ R73, R31, UR4 ;  /* 0x000000041f497c20 */ /* 0x000fe40008410000 */
[----:B------:R-:W-:Y:S01]  /*50f0*/  FMUL.FTZ R12, R12, UR4 ;  /* 0x000000040c0c7c20 */ /* 0x000fe20008410000 */
[----:B------:R-:W-:Y:S01]  /*5100*/  FMUL.FTZ R13, R13, UR4 ;  /* 0x000000040d0d7c20 */ /* 0x000fe20008410000 */
[----:B------:R1:W-:Y:S01]  /*5110*/  MUFU.TANH R44, R0 ;  /* 0x00000000002c7308 */ /* 0x0003e20000002400 */
[----:B------:R-:W-:Y:S01]  /*5120*/  FMUL.FTZ R14, R14, UR4 ;  /* 0x000000040e0e7c20 */ /* 0x000fe20008410000 */
[----:B------:R-:W-:Y:S01]  /*5130*/  FMUL.FTZ R15, R15, UR4 ;  /* 0x000000040f0f7c20 */ /* 0x000fe20008410000 */
[----:B------:R-:W-:Y:S01]  /*5140*/  HMMA.16816.F32.BF16 R20, R20, R10, R76 ;  /* 0x0000000a1414723c */ /* 0x000fe2000004184c */
[----:B------:R-:W-:-:S02]  /*5150*/  FMUL.FTZ R10, R41, UR4 ;  /* 0x00000004290a7c20 */ /* 0x000fc40008410000 */
[----:B------:R-:W-:Y:S01]  /*5160*/  FMUL.FTZ R66, R16, UR4 ;  /* 0x0000000410427c20 */ /* 0x000fe20008410000 */
[----:B------:R-:W-:Y:S01]  /*5170*/  FMUL.FTZ R59, R18, UR4 ;  /* 0x00000004123b7c20 */ /* 0x000fe20008410000 */
[----:B------:R-:W-:Y:S01]  /*5180*/  MUFU.TANH R78, R12 ;  /* 0x0000000c004e7308 */ /* 0x000fe20000002400 */
[----:B------:R-:W-:Y:S01]  /*5190*/  FMUL.FTZ R63, R19, UR4 ;  /* 0x00000004133f7c20 */ /* 0x000fe20008410000 */
[----:B------:R-:W-:-:S04]  /*51a0*/  FMUL.FTZ R54, R17, UR4 ;  /* 0x0000000411367c20 */ /* 0x000fc80008410000 */
[----:B------:R-:W-:Y:S01]  /*51b0*/  FMUL.FTZ R75, R4, UR4 ;  /* 0x00000004044b7c20 */ /* 0x000fe20008410000 */
[----:B------:R-:W-:Y:S01]  /*51c0*/  FMUL.FTZ R77, R5, UR4 ;  /* 0x00000004054d7c20 */ /* 0x000fe20008410000 */
[----:B------:R-:W-:Y:S01]  /*51d0*/  FMUL.FTZ R79, R6, UR4 ;  /* 0x00000004064f7c20 */ /* 0x000fe20008410000 */
[----:B-1----:R-:W-:Y:S01]  /*51e0*/  FMUL.FTZ R0, R47, UR4 ;  /* 0x000000042f007c20 */ /* 0x002fe20008410000 */
[----:B------:R-:W-:Y:S01]  /*51f0*/  FMUL.FTZ R81, R7, UR4 ;  /* 0x0000000407517c20 */ /* 0x000fe20008410000 */
[----:B------:R-:W-:Y:S03]  /*5200*/  MUFU.TANH R80, R13 ;  /* 0x0000000d00507308 */ /* 0x000fe60000002400 */
[----:B------:R-:W-:Y:S01]  /*5210*/  FMUL.FTZ R20, R20, UR4 ;  /* 0x0000000414147c20 */ /* 0x000fe20008410000 */
[----:B------:R-:W-:Y:S01]  /*5220*/  FMUL.FTZ R82, R21, UR4 ;  /* 0x0000000415527c20 */ /* 0x000fe20008410000 */
[----:B------:R-:W-:Y:S01]  /*5230*/  FMUL.FTZ R83, R22, UR4 ;  /* 0x0000000416537c20 */ /* 0x000fe20008410000 */
[----:B------:R-:W-:-:S02]  /*5240*/  FMUL.FTZ R84, R23, UR4 ;  /* 0x0000000417547c20 */ /* 0x000fc40008410000 */
[----:B------:R1:W-:Y:S08]  /*5250*/  MUFU.TANH R95, R0 ;  /* 0x00000000005f7308 */ /* 0x0003f00000002400 */
[----:B------:R-:W-:Y:S08]  /*5260*/  MUFU.TANH R4, R20 ;  /* 0x0000001400047308 */ /* 0x000ff00000002400 */
[----:B------:R-:W-:Y:S01]  /*5270*/  MUFU.TANH R76, R14 ;  /* 0x0000000e004c7308 */ /* 0x000fe20000002400 */
[----:B-1----:R-:W-:-:S07]  /*5280*/  FMUL.FTZ R0, R36, UR4 ;  /* 0x0000000424007c20 */ /* 0x002fce0008410000 */
[----:B------:R1:W-:Y:S08]  /*5290*/  MUFU.TANH R46, R0 ;  /* 0x00000000002e7308 */ /* 0x0003f00000002400 */
[----:B------:R2:W-:Y:S08]  /*52a0*/  MUFU.TANH R36, R3 ;  /* 0x0000000300247308 */ /* 0x0005f00000002400 */
[----:B------:R-:W-:Y:S01]  /*52b0*/  MUFU.TANH R53, R53 ;  /* 0x0000003500357308 */ /* 0x000fe20000002400 */
[----:B-1----:R-:W-:-:S07]  /*52c0*/  FMUL.FTZ R0, R37, UR4 ;  /* 0x0000000425007c20 */ /* 0x002fce0008410000 */
[----:B------:R1:W-:Y:S01]  /*52d0*/  MUFU.TANH R37, R0 ;  /* 0x0000000000257308 */ /* 0x0003e20000002400 */
[----:B--2---:R-:W-:-:S07]  /*52e0*/  FMUL.FTZ R3, R34, UR4 ;  /* 0x0000000422037c20 */ /* 0x004fce0008410000 */
[----:B------:R-:W-:Y:S08]  /*52f0*/  MUFU.TANH R8, R3 ;  /* 0x0000000300087308 */ /* 0x000ff00000002400 */
[----:B------:R-:W-:Y:S01]  /*5300*/  MUFU.TANH R66, R66 ;  /* 0x0000004200427308 */ /* 0x000fe20000002400 */
[----:B-1----:R-:W-:Y:S01]  /*5310*/  FMUL.FTZ R0, R38, UR4 ;  /* 0x0000000426007c20 */ /* 0x002fe20008410000 */
[----:B------:R-:W-:Y:S01]  /*5320*/  FMUL.FTZ R38, R29, UR4 ;  /* 0x000000041d267c20 */ /* 0x000fe20008410000 */
[----:B------:R-:W-:-:S05]  /*5330*/  VIMNMX R29, PT, PT, R142, UR21, PT ;  /* 0x000000158e1d7c48 */ /* 0x000fca000bfe0100 */
[----:B------:R1:W-:Y:S08]  /*5340*/  MUFU.TANH R88, R0 ;  /* 0x0000000000587308 */ /* 0x0003f00000002400 */
[----:B------:R-:W-:Y:S01]  /*5350*/  MUFU.TANH R38, R38 ;  /* 0x0000002600267308 */ /* 0x000fe20000002400 */
[----:B-1----:R-:W-:Y:S01]  /*5360*/  FMUL.FTZ R0, R39, UR4 ;  /* 0x0000000427007c20 */ /* 0x002fe20008410000 */
[----:B------:R-:W-:-:S06]  /*5370*/  FMUL.FTZ R39, R28, UR4 ;  /* 0x000000041c277c20 */ /* 0x000fcc0008410000 */
[----:B------:R-:W-:Y:S08]  /*5380*/  MUFU.TANH R28, R10 ;  /* 0x0000000a001c7308 */ /* 0x000ff00000002400 */
[----:B------:R1:W-:Y:S08]  /*5390*/  MUFU.TANH R86, R0 ;  /* 0x0000000000567308 */ /* 0x0003f00000002400 */
[----:B------:R-:W-:Y:S01]  /*53a0*/  MUFU.TANH R39, R39 ;  /* 0x0000002700277308 */ /* 0x000fe20000002400 */
[----:B-1----:R-:W-:-:S07]  /*53b0*/  FMUL.FTZ R0, R24, UR4 ;  /* 0x0000000418007c20 */ /* 0x002fce0008410000 */
[----:B------:R1:W-:Y:S08]  /*53c0*/  MUFU.TANH R24, R2 ;  /* 0x0000000200187308 */ /* 0x0003f00000002400 */
[----:B------:R2:W-:Y:S01]  /*53d0*/  MUFU.TANH R85, R0 ;  /* 0x0000000000557308 */ /* 0x0005e20000002400 */
[----:B-1----:R-:W-:-:S07]  /*53e0*/  FMUL.FTZ R2, R32, UR4 ;  /* 0x0000000420027c20 */ /* 0x002fce0008410000 */
[----:B------:R1:W3:Y:S01]  /*53f0*/  MUFU.TANH R9, R2 ;  /* 0x0000000200097308 */ /* 0x0002e20000002400 */
[----:B--2---:R-:W-:-:S07]  /*5400*/  FMUL.FTZ R0, R25, UR4 ;  /* 0x0000000419007c20 */ /* 0x004fce0008410000 */
[----:B------:R2:W-:Y:S01]  /*5410*/  MUFU.TANH R91, R0 ;  /* 0x00000000005b7308 */ /* 0x0005e20000002400 */
[----:B-1----:R-:W-:-:S04]  /*5420*/  MOV R2, UR21 ;  /* 0x0000001500027c02 */ /* 0x002fc80008000f00 */
[C-C-:B------:R-:W-:Y:S02]  /*5430*/  VIADDMNMX R30, R142.reuse, 0x8, R2.reuse, PT ;  /* 0x000000088e1e7846 */ /* 0x140fe40003800102 */
[--C-:B------:R-:W-:Y:S01]  /*5440*/  VIADDMNMX R31, R142, 0x40, R2.reuse, PT ;  /* 0x000000408e1f7846 */ /* 0x100fe20003800102 */
[----:B--2---:R-:W-:Y:S01]  /*5450*/  FMUL.FTZ R0, R26, UR4 ;  /* 0x000000041a007c20 */ /* 0x004fe20008410000 */
[----:B------:R-:W-:-:S03]  /*5460*/  VIADDMNMX R32, R142, 0x48, R2, PT ;  /* 0x000000488e207846 */ /* 0x000fc60003800102 */
[----:B------:R1:W-:Y:S02]  /*5470*/  MUFU.TANH R89, R0 ;  /* 0x0000000000597308 */ /* 0x0003e40000002400 */
[----:B-1----:R-:W-:Y:S01]  /*5480*/  FMUL.FTZ R0, R27, UR4 ;  /* 0x000000041b007c20 */ /* 0x002fe20008410000 */
[----:B------:R-:W-:-:S05]  /*5490*/  FMUL.FTZ R27, R40, UR4 ;  /* 0x00000004281b7c20 */ /* 0x000fca0008410000 */
[----:B------:R1:W-:Y:S08]  /*54a0*/  MUFU.TANH R90, R0 ;  /* 0x00000000005a7308 */ /* 0x0003f00000002400 */
[----:B------:R-:W2:Y:S01]  /*54b0*/  MUFU.TANH R27, R27 ;  /* 0x0000001b001b7308 */ /* 0x000ea20000002400 */
[----:B-1----:R-:W-:-:S04]  /*54c0*/  MOV R0, UR14 ;  /* 0x0000000e00007c02 */ /* 0x002fc80008000f00 */
[----:B------:R-:W-:-:S04]  /*54d0*/  LEA R0, R0, R143, 0x6 ;  /* 0x0000008f00007211 */ /* 0x000fc800078e30ff */
[C---:B------:R-:W-:Y:S01]  /*54e0*/  IADD3 R2, PT, PT, R0.reuse, 0x1, RZ ;  /* 0x0000000100027810 */ /* 0x040fe20007ffe0ff */
[C---:B------:R-:W-:Y:S01]  /*54f0*/  VIADD R26, R0.reuse, 0x38 ;  /* 0x00000038001a7836 */ /* 0x040fe20000000000 */
[C---:B------:R-:W-:Y:S01]  /*5500*/  IADD3 R12, PT, PT, R0.reuse, 0x10, RZ ;  /* 0x00000010000c7810 */ /* 0x040fe20007ffe0ff */
[----:B------:R-:W-:Y:S01]  /*5510*/  VIADD R10, R0, 0x11 ;  /* 0x00000011000a7836 */ /* 0x000fe20000000000 */
[-C--:B------:R-:W-:Y:S01]  /*5520*/  ISETP.GE.AND P3, PT, R2, R29.reuse, PT ;  /* 0x0000001d0200720c */ /* 0x080fe20003f66270 */
[----:B------:R-:W-:Y:S01]  /*5530*/  VIADD R21, R0, 0x28 ;  /* 0x0000002800157836 */ /* 0x000fe20000000000 */
[----:B------:R-:W-:Y:S02]  /*5540*/  I2FP.F32.U32 R41, R26 ;  /* 0x0000001a00297245 */ /* 0x000fe40000201000 */
[C---:B------:R-:W-:Y:S02]  /*5550*/  ISETP.GE.AND P5, PT, R26.reuse, R29, PT ;  /* 0x0000001d1a00720c */ /* 0x040fe40003fa6270 */
[-C--:B------:R-:W-:Y:S01]  /*5560*/  ISETP.GE.AND P4, PT, R26, R30.reuse, PT ;  /* 0x0000001e1a00720c */ /* 0x080fe20003f86270 */
[C---:B---3--:R-:W-:Y:S01]  /*5570*/  FFMA.FTZ R3, R41.reuse, UR5, R9 ;  /* 0x0000000529037c23 */ /* 0x048fe20008010009 */
[C---:B------:R-:W-:Y:S01]  /*5580*/  FFMA.FTZ R5, R41.reuse, UR5, R8 ;  /* 0x0000000529057c23 */ /* 0x040fe20008010008 */
[----:B------:R-:W-:Y:S01]  /*5590*/  FFMA.FTZ R4, R41, UR5, R4 ;  /* 0x0000000529047c23 */ /* 0x000fe20008010004 */
[----:B------:R-:W-:-:S02]  /*55a0*/  ISETP.GE.AND P2, PT, R2, R30, PT ;  /* 0x0000001e0200720c */ /* 0x000fc40003f46270 */
[----:B------:R-:W-:Y:S02]  /*55b0*/  FSEL R123, R3, -INF , !P5 ;  /* 0xff800000037b7808 */ /* 0x000fe40006800000 */
[----:B------:R-:W-:Y:S02]  /*55c0*/  FSEL R142, R5, -INF , !P4 ;  /* 0xff800000058e7808 */ /* 0x000fe40006000000 */
[----:B------:R-:W-:Y:S02]  /*55d0*/  I2FP.F32.U32 R3, R2 ;  /* 0x0000000200037245 */ /* 0x000fe40000201000 */
[-C--:B------:R-:W-:Y:S02]  /*55e0*/  ISETP.GE.AND P4, PT, R26, R31.reuse, PT ;  /* 0x0000001f1a00720c */ /* 0x080fe40003f86270 */
[----:B------:R-:W-:Y:S01]  /*55f0*/  ISETP.GE.AND P1, PT, R2, R31, PT ;  /* 0x0000001f0200720c */ /* 0x000fe20003f26270 */
[C---:B------:R-:W-:Y:S01]  /*5600*/  FFMA.FTZ R6, R3.reuse, UR5, R127 ;  /* 0x0000000503067c23 */ /* 0x040fe2000801007f */
[----:B------:R-:W-:Y:S01]  /*5610*/  FSEL R144, R4, -INF , !P4 ;  /* 0xff80000004907808 */ /* 0x000fe20006000000 */
[C---:B------:R-:W-:Y:S01]  /*5620*/  FFMA.FTZ R4, R3.reuse, UR5, R124 ;  /* 0x0000000503047c23 */ /* 0x040fe2000801007c */
[----:B------:R-:W-:Y:S01]  /*5630*/  ISETP.GE.AND P5, PT, R2, R32, PT ;  /* 0x000000200200720c */ /* 0x000fe20003fa6270 */
[C---:B------:R-:W-:Y:S01]  /*5640*/  FFMA.FTZ R5, R3.reuse, UR5, R126 ;  /* 0x0000000503057c23 */ /* 0x040fe2000801007e */
[----:B------:R-:W-:Y:S01]  /*5650*/  IADD3 R2, PT, PT, R0, 0x8, RZ ;  /* 0x0000000800027810 */ /* 0x000fe20007ffe0ff */
[----:B------:R-:W-:Y:S01]  /*5660*/  FFMA.FTZ R3, R3, UR5, R109 ;  /* 0x0000000503037c23 */ /* 0x000fe2000801006d */
[----:B------:R-:W-:-:S02]  /*5670*/  FSEL R68, R4, -INF , !P1 ;  /* 0xff80000004447808 */ /* 0x000fc40004800000 */
[----:B------:R-:W-:Y:S02]  /*5680*/  I2FP.F32.U32 R4, R2 ;  /* 0x0000000200047245 */ /* 0x000fe40000201000 */
[----:B------:R-:W-:Y:S02]  /*5690*/  FSEL R47, R6, -INF , !P3 ;  /* 0xff800000062f7808 */ /* 0x000fe40005800000 */
[----:B------:R-:W-:Y:S01]  /*56a0*/  FSEL R62, R5, -INF , !P2 ;  /* 0xff800000053e7808 */ /* 0x000fe20005000000 */
[C---:B------:R-:W-:Y:S01]  /*56b0*/  FFMA.FTZ R6, R4.reuse, UR5, R108 ;  /* 0x0000000504067c23 */ /* 0x040fe2000801006c */
[----:B------:R-:W-:Y:S01]  /*56c0*/  FSEL R74, R3, -INF , !P5 ;  /* 0xff800000034a7808 */ /* 0x000fe20006800000 */
[C---:B------:R-:W-:Y:S01]  /*56d0*/  FFMA.FTZ R5, R4.reuse, UR5, R101 ;  /* 0x0000000504057c23 */ /* 0x040fe20008010065 */
[----:B------:R-:W-:Y:S01]  /*56e0*/  FFMA.FTZ R3, R4, UR5, R87 ;  /* 0x0000000504037c23 */ /* 0x000fe20008010057 */
[C---:B------:R-:W-:Y:S01]  /*56f0*/  ISETP.GE.AND P4, PT, R2.reuse, R29, PT ;  /* 0x0000001d0200720c */ /* 0x040fe20003f86270 */
[----:B------:R1:W3:Y:S01]  /*5700*/  MUFU.TANH R87, R15 ;  /* 0x0000000f00577308 */ /* 0x0002e20000002400 */
[----:B------:R-:W-:Y:S01]  /*5710*/  ISETP.GE.AND P3, PT, R2, R30, PT ;  /* 0x0000001e0200720c */ /* 0x000fe20003f66270 */
[----:B------:R-:W-:Y:S01]  /*5720*/  FFMA.FTZ R4, R4, UR5, R98 ;  /* 0x0000000504047c23 */ /* 0x000fe20008010062 */
[----:B------:R-:W-:-:S02]  /*5730*/  ISETP.GE.AND P2, PT, R2, R31, PT ;  /* 0x0000001f0200720c */ /* 0x000fc40003f46270 */
[----:B------:R-:W-:Y:S02]  /*5740*/  ISETP.GE.AND P1, PT, R2, R32, PT ;  /* 0x000000200200720c */ /* 0x000fe40003f26270 */
[----:B------:R-:W-:Y:S02]  /*5750*/  IADD3 R2, PT, PT, R0, 0x9, RZ ;  /* 0x0000000900027810 */ /* 0x000fe40007ffe0ff */
[----:B------:R-:W-:Y:S02]  /*5760*/  FSEL R45, R6, -INF , !P4 ;  /* 0xff800000062d7808 */ /* 0x000fe40006000000 */
[----:B------:R-:W-:Y:S02]  /*5770*/  FSEL R60, R5, -INF , !P3 ;  /* 0xff800000053c7808 */ /* 0x000fe40005800000 */
[----:B------:R-:W-:Y:S02]  /*5780*/  FSEL R65, R3, -INF , !P2 ;  /* 0xff80000003417808 */ /* 0x000fe40005000000 */
[----:B------:R-:W-:-:S02]  /*5790*/  ISETP.GE.AND P5, PT, R2, R29, PT ;  /* 0x0000001d0200720c */ /* 0x000fc40003fa6270 */
[C---:B------:R-:W-:Y:S02]  /*57a0*/  ISETP.GE.AND P4, PT, R2.reuse, R30, PT ;  /* 0x0000001e0200720c */ /* 0x040fe40003f86270 */
[C---:B------:R-:W-:Y:S02]  /*57b0*/  ISETP.GE.AND P3, PT, R2.reuse, R31, PT ;  /* 0x0000001f0200720c */ /* 0x040fe40003f66270 */
[----:B------:R-:W-:Y:S02]  /*57c0*/  ISETP.GE.AND P2, PT, R2, R32, PT ;  /* 0x000000200200720c */ /* 0x000fe40003f46270 */
[----:B------:R-:W-:Y:S02]  /*57d0*/  I2FP.F32.U32 R2, R2 ;  /* 0x0000000200027245 */ /* 0x000fe40000201000 */
[----:B------:R-:W-:Y:S02]  /*57e0*/  I2FP.F32.U32 R3, R12 ;  /* 0x0000000c00037245 */ /* 0x000fe40000201000 */
[----:B------:R-:W-:Y:S01]  /*57f0*/  IADD3 R11, PT, PT, R0, 0x18, RZ ;  /* 0x00000018000b7810 */ /* 0x000fe20007ffe0ff */
[C---:B------:R-:W-:Y:S01]  /*5800*/  FFMA.FTZ R7, R2.reuse, UR5, R110 ;  /* 0x0000000502077c23 */ /* 0x040fe2000801006e */
[C---:B------:R-:W-:Y:S01]  /*5810*/  FFMA.FTZ R6, R2.reuse, UR5, R102 ;  /* 0x0000000502067c23 */ /* 0x040fe20008010066 */
[C---:B------:R-:W-:Y:S01]  /*5820*/  FFMA.FTZ R5, R2.reuse, UR5, R100 ;  /* 0x0000000502057c23 */ /* 0x040fe20008010064 */
[----:B------:R-:W-:Y:S01]  /*5830*/  FFMA.FTZ R2, R2, UR5, R94 ;  /* 0x0000000502027c23 */ /* 0x000fe2000801005e */
[C---:B------:R-:W-:Y:S01]  /*5840*/  FFMA.FTZ R8, R3.reuse, UR5, R93 ;  /* 0x0000000503087c23 */ /* 0x040fe2000801005d */
[C---:B------:R-:W-:Y:S01]  /*5850*/  FFMA.FTZ R9, R3.reuse, UR5, R92 ;  /* 0x0000000503097c23 */ /* 0x040fe2000801005c */
[C---:B------:R-:W-:Y:S01]  /*5860*/  FFMA.FTZ R16, R3.reuse, UR5, R70 ;  /* 0x0000000503107c23 */ /* 0x040fe20008010046 */
[----:B------:R-:W-:Y:S01]  /*5870*/  I2FP.F32.U32 R13, R10 ;  /* 0x0000000a000d7245 */ /* 0x000fe20000201000 */
[----:B------:R-:W-:Y:S01]  /*5880*/  FFMA.FTZ R42, R3, UR5, R44 ;  /* 0x00000005032a7c23 */ /* 0x000fe2000801002c */
[----:B------:R-:W-:-:S02]  /*5890*/  FSEL R72, R2, -INF , !P2 ;  /* 0xff80000002487808 */ /* 0x000fc40005000000 */
[----:B------:R-:W-:Y:S01]  /*58a0*/  ISETP.GE.AND P2, PT, R12, R29, PT ;  /* 0x0000001d0c00720c */ /* 0x000fe20003f46270 */
[----:B------:R-:W-:Y:S01]  /*58b0*/  FFMA.FTZ R2, R13, UR5, R99 ;  /* 0x000000050d027c23 */ /* 0x000fe20008010063 */
[----:B------:R-:W-:Y:S02]  /*58c0*/  I2FP.F32.U32 R18, R11 ;  /* 0x0000000b00127245 */ /* 0x000fe40000201000 */
[----:B------:R-:W-:Y:S02]  /*58d0*/  FSEL R43, R8, -INF , !P2 ;  /* 0xff800000082b7808 */ /* 0x000fe40005000000 */
[----:B------:R-:W-:Y:S01]  /*58e0*/  ISETP.GE.AND P2, PT, R12, R30, PT ;  /* 0x0000001e0c00720c */ /* 0x000fe20003f46270 */
[----:B------:R-:W-:Y:S01]  /*58f0*/  FFMA.FTZ R3, R18, UR5, R46 ;  /* 0x0000000512037c23 */ /* 0x000fe2000801002e */
[----:B------:R-:W-:Y:S02]  /*5900*/  IADD3 R14, PT, PT, R0, 0x19, RZ ;  /* 0x00000019000e7810 */ /* 0x000fe40007ffe0ff */
[----:B------:R-:W-:-:S02]  /*5910*/  FSEL R57, R9, -INF , !P2 ;  /* 0xff80000009397808 */ /* 0x000fc40005000000 */
[----:B------:R-:W-:Y:S02]  /*5920*/  ISETP.GE.AND P2, PT, R12, R31, PT ;  /* 0x0000001f0c00720c */ /* 0x000fe40003f46270 */
[----:B-1----:R-:W-:Y:S02]  /*5930*/  IADD3 R15, PT, PT, R0, 0x20, RZ ;  /* 0x00000020000f7810 */ /* 0x002fe40007ffe0ff */
[----:B------:R-:W-:Y:S02]  /*5940*/  FSEL R61, R16, -INF , !P2 ;  /* 0xff800000103d7808 */ /* 0x000fe40005000000 */
[----:B------:R-:W-:Y:S02]  /*5950*/  ISETP.GE.AND P2, PT, R10, R29, PT ;  /* 0x0000001d0a00720c */ /* 0x000fe40003f46270 */
[----:B------:R-:W-:Y:S02]  /*5960*/  I2FP.F32.U32 R16, R14 ;  /* 0x0000000e00107245 */ /* 0x000fe40000201000 */
[----:B------:R-:W-:-:S02]  /*5970*/  FSEL R46, R2, -INF , !P2 ;  /* 0xff800000022e7808 */ /* 0x000fc40005000000 */
[----:B------:R-:W-:Y:S01]  /*5980*/  ISETP.GE.AND P2, PT, R11, R29, PT ;  /* 0x0000001d0b00720c */ /* 0x000fe20003f46270 */
[----:B------:R-:W-:Y:S01]  /*5990*/  FFMA.FTZ R2, R16, UR5, R37 ;  /* 0x0000000510027c23 */ /* 0x000fe20008010025 */
[----:B------:R-:W-:Y:S01]  /*59a0*/  I2FP.F32.U32 R19, R15 ;  /* 0x0000000f00137245 */ /* 0x000fe20000201000 */
[----:B------:R1:W4:Y:S01]  /*59b0*/  MUFU.TANH R37, R33 ;  /* 0x0000002100257308 */ /* 0x0003220000002400 */
[----:B------:R-:W-:Y:S02]  /*59c0*/  FSEL R48, R3, -INF , !P2 ;  /* 0xff80000003307808 */ /* 0x000fe40005000000 */
[----:B------:R-:W-:Y:S01]  /*59d0*/  IADD3 R17, PT, PT, R0, 0x21, RZ ;  /* 0x0000002100117810 */ /* 0x000fe20007ffe0ff */
[----:B------:R-:W-:Y:S01]  /*59e0*/  FFMA.FTZ R3, R19, UR5, R36 ;  /* 0x0000000513037c23 */ /* 0x000fe20008010024 */
[----:B------:R-:W-:Y:S02]  /*59f0*/  ISETP.GE.AND P2, PT, R14, R29, PT ;  /* 0x0000001d0e00720c */ /* 0x000fe40003f46270 */
[----:B------:R-:W-:-:S02]  /*5a00*/  I2FP.F32.U32 R34, R17 ;  /* 0x0000001100227245 */ /* 0x000fc40000201000 */
[----:B------:R-:W-:Y:S02]  /*5a10*/  FSEL R50, R2, -INF , !P2 ;  /* 0xff80000002327808 */ /* 0x000fe40005000000 */
[-C--:B------:R-:W-:Y:S01]  /*5a20*/  ISETP.GE.AND P2, PT, R15, R29.reuse, PT ;  /* 0x0000001d0f00720c */ /* 0x080fe20003f46270 */
[----:B------:R-:W-:Y:S01]  /*5a30*/  FFMA.FTZ R2, R34, UR5, R24 ;  /* 0x0000000522027c23 */ /* 0x000fe20008010018 */
[----:B------:R-:W-:Y:S02]  /*5a40*/  I2FP.F32.U32 R35, R0 ;  /* 0x0000000000237245 */ /* 0x000fe40000201000 */
[----:B------:R-:W-:Y:S02]  /*5a50*/  FSEL R93, R3, -INF , !P2 ;  /* 0xff800000035d7808 */ /* 0x000fe40005000000 */
[----:B------:R-:W-:Y:S01]  /*5a60*/  IADD3 R22, PT, PT, R0, 0x29, RZ ;  /* 0x0000002900167810 */ /* 0x000fe20007ffe0ff */
[----:B------:R-:W-:Y:S01]  /*5a70*/  FFMA.FTZ R3, R35, UR5, R141 ;  /* 0x0000000523037c23 */ /* 0x000fe2000801008d */
[----:B------:R-:W-:-:S02]  /*5a80*/  ISETP.GE.AND P2, PT, R17, R29, PT ;  /* 0x0000001d1100720c */ /* 0x000fc40003f46270 */
[----:B------:R-:W-:Y:S02]  /*5a90*/  FSEL R70, R4, -INF , !P1 ;  /* 0xff80000004467808 */ /* 0x000fe40004800000 */
[----:B------:R-:W-:Y:S02]  /*5aa0*/  FSEL R94, R2, -INF , !P2 ;  /* 0xff800000025e7808 */ /* 0x000fe40005000000 */
[----:B-1----:R-:W-:Y:S02]  /*5ab0*/  I2FP.F32.U32 R33, R21 ;  /* 0x0000001500217245 */ /* 0x002fe40000201000 */
[----:B------:R-:W-:Y:S02]  /*5ac0*/  I2FP.F32.U32 R36, R22 ;  /* 0x0000001600247245 */ /* 0x000fe40000201000 */
[-C--:B------:R-:W-:Y:S01]  /*5ad0*/  ISETP.GE.AND P1, PT, R0, R29.reuse, PT ;  /* 0x0000001d0000720c */ /* 0x080fe20003f26270 */
[----:B--2---:R-:W-:Y:S01]  /*5ae0*/  FFMA.FTZ R27, R33, UR5, R27 ;  /* 0x00000005211b7c23 */ /* 0x004fe2000801001b */
[----:B------:R-:W-:Y:S01]  /*5af0*/  ISETP.GE.AND P2, PT, R21, R29, PT ;  /* 0x0000001d1500720c */ /* 0x000fe20003f46270 */
[----:B------:R-:W-:Y:S01]  /*5b00*/  FFMA.FTZ R28, R36, UR5, R28 ;  /* 0x00000005241c7c23 */ /* 0x000fe2000801001c */
[----:B------:R-:W-:-:S02]  /*5b10*/  FSEL R44, R7, -INF , !P5 ;  /* 0xff800000072c7808 */ /* 0x000fc40006800000 */
[----:B------:R-:W-:Y:S02]  /*5b20*/  FSEL R58, R6, -INF , !P4 ;  /* 0xff800000063a7808 */ /* 0x000fe40006000000 */
[----:B------:R-:W-:Y:S02]  /*5b30*/  FSEL R64, R5, -INF , !P3 ;  /* 0xff80000005407808 */ /* 0x000fe40005800000 */
[C---:B------:R-:W-:Y:S02]  /*5b40*/  ISETP.GE.AND P5, PT, R0.reuse, R30, PT ;  /* 0x0000001e0000720c */ /* 0x040fe40003fa6270 */
[C---:B------:R-:W-:Y:S01]  /*5b50*/  ISETP.GE.AND P4, PT, R0.reuse, R31, PT ;  /* 0x0000001f0000720c */ /* 0x040fe20003f86270 */
[----:B------:R-:W-:Y:S01]  /*5b60*/  BAR.SYNC.DEFER_BLOCKING 0x0 ;  /* 0x0000000000007b1d */ /* 0x000fe20000010000 */
[C---:B------:R-:W-:Y:S02]  /*5b70*/  ISETP.GE.AND P3, PT, R0.reuse, R32, PT ;  /* 0x000000200000720c */ /* 0x040fe40003f66270 */
[----:B------:R-:W-:-:S02]  /*5b80*/  IADD3 R25, PT, PT, R0, 0x30, RZ ;  /* 0x0000003000197810 */ /* 0x000fc40007ffe0ff */
[C---:B------:R-:W-:Y:S02]  /*5b90*/  IADD3 R24, PT, PT, R0.reuse, 0x31, RZ ;  /* 0x0000003100187810 */ /* 0x040fe40007ffe0ff */
[----:B------:R-:W-:Y:S02]  /*5ba0*/  IADD3 R23, PT, PT, R0, 0x39, RZ ;  /* 0x0000003900177810 */ /* 0x000fe40007ffe0ff */
[----:B------:R-:W-:Y:S02]  /*5bb0*/  FSEL R40, R3, -INF , !P1 ;  /* 0xff80000003287808 */ /* 0x000fe40004800000 */
[----:B------:R-:W-:Y:S02]  /*5bc0*/  P2R R20, PR, RZ, 0x4 ;  /* 0x00000004ff147803 */ /* 0x000fe40000000000 */
[----:B------:R-:W-:Y:S01]  /*5bd0*/  ISETP.GE.AND P6, PT, R22, R29, PT ;  /* 0x0000001d1600720c */ /* 0x000fe20003fc6270 */
[----:B---34-:R-:W-:-:S12]  /*5be0*/  BRA.U !UP1, `(.L_x_538) ;  /* 0x00000005091c7547 */ /* 0x018fd8000b800000 */
        /* <DEDUP_REMOVED lines=71> */
.L_x_538:
[----:B------:R-:W-:Y:S01]  /*6060*/  FMNMX3.FTZ R0, R40, R47, R45, !PT ;  /* 0x0000002f28007276 */ /* 0x000fe2000781002d */
[----:B-1----:R1:W-:Y:S01]  /*6070*/  MUFU.TANH R6, R73 ;  /* 0x0000004900067308 */ /* 0x0023e20000002400 */
[----:B------:R-:W-:Y:S01]  /*6080*/  I2FP.F32.U32 R52, R25 ;  /* 0x0000001900347245 */ /* 0x000fe20000201000 */
[----:B------:R-:W-:Y:S01]  /*6090*/  FFMA.FTZ R4, R18, UR5, R85 ;  /* 0x0000000512047c23 */ /* 0x000fe20008010055 */
[----:B------:R-:W-:Y:S01]  /*60a0*/  FMNMX3.FTZ R0, R0, R44, R43, !PT ;  /* 0x0000002c00007276 */ /* 0x000fe2000781002b */
[----:B------:R-:W2:Y:S01]  /*60b0*/  LDCU UR4, c[0x0][0x45c] ;  /* 0x00008b80ff0477ac */ /* 0x000ea20008000800 */
[----:B------:R-:W-:Y:S01]  /*60c0*/  ISETP.NE.AND P1, PT, R20, RZ, PT ;  /* 0x000000ff1400720c */ /* 0x000fe20003f25270 */
[----:B------:R-:W-:Y:S01]  /*60d0*/  FFMA.FTZ R2, R52, UR5, R39 ;  /* 0x0000000534027c23 */ /* 0x000fe20008010027 */
[----:B------:R-:W-:Y:S01]  /*60e0*/  FMNMX3.FTZ R0, R0, R46, R48, !PT ;  /* 0x0000002e00007276 */ /* 0x000fe20007810030 */
[----:B------:R-:W3:Y:S01]  /*60f0*/  MUFU.TANH R7, R69 ;  /* 0x0000004500077308 */ /* 0x000ee20000002400 */
[----:B------:R-:W-:Y:S01]  /*6100*/  I2FP.F32.U32 R49, R24 ;  /* 0x0000001800317245 */ /* 0x000fe20000201000 */
[----:B------:R-:W-:Y:S01]  /*6110*/  STL [R1+0xac], R239 ;  /* 0x0000acef01007387 */ /* 0x000fe20000100800 */
[----:B------:R-:W-:-:S02]  /*6120*/  FSEL R92, R27, -INF , !P1 ;  /* 0xff8000001b5c7808 */ /* 0x000fc40004800000 */
[----:B------:R-:W-:Y:S01]  /*6130*/  ISETP.GE.AND P1, PT, R25, R29, PT ;  /* 0x0000001d1900720c */ /* 0x000fe20003f26270 */
[----:B------:R-:W-:Y:S01]  /*6140*/  FFMA.FTZ R3, R49, UR5, R38 ;  /* 0x0000000531037c23 */ /* 0x000fe20008010026 */
[----:B------:R-:W-:Y:S01]  /*6150*/  FMNMX3.FTZ R0, R0, R50, R93, !PT ;  /* 0x0000003200007276 */ /* 0x000fe2000781005d */
[----:B------:R-:W-:Y:S01]  /*6160*/  MUFU.TANH R5, R56 ;  /* 0x0000003800057308 */ /* 0x000fe20000002400 */
[----:B------:R-:W-:Y:S01]  /*6170*/  I2FP.F32.U32 R51, R23 ;  /* 0x0000001700337245 */ /* 0x000fe20000201000 */
[----:B------:R-:W-:Y:S01]  /*6180*/  STL [R1+0xa8], R233 ;  /* 0x0000a8e901007387 */ /* 0x000fe20000100800 */
[----:B------:R-:W-:Y:S02]  /*6190*/  FSEL R102, R28, -INF , !P6 ;  /* 0xff8000001c667808 */ /* 0x000fe40007000000 */
[-C--:B------:R-:W-:Y:S01]  /*61a0*/  ISETP.GE.AND P2, PT, R24, R29.reuse, PT ;  /* 0x0000001d1800720c */ /* 0x080fe20003f46270 */
[----:B------:R-:W-:Y:S01]  /*61b0*/  STL [R1+0xa4], R232 ;  /* 0x0000a4e801007387 */ /* 0x000fe20000100800 */
[----:B------:R-:W-:Y:S01]  /*61c0*/  FSEL R98, R2, -INF , !P1 ;  /* 0xff80000002627808 */ /* 0x000fe20004800000 */
[----:B------:R-:W-:Y:S01]  /*61d0*/  FFMA.FTZ R2, R51, UR5, R37 ;  /* 0x0000000533027c23 */ /* 0x000fe20008010025 */
[----:B------:R-:W-:Y:S01]  /*61e0*/  FMNMX3.FTZ R0, R0, R94, R92, !PT ;  /* 0x0000005e00007276 */ /* 0x000fe2000781005c */
[----:B------:R-:W-:Y:S01]  /*61f0*/  MUFU.TANH R54, R54 ;  /* 0x0000003600367308 */ /* 0x000fe20000002400 */
[----:B------:R-:W-:Y:S01]  /*6200*/  ISETP.GE.AND P1, PT, R23, R29, PT ;  /* 0x0000001d1700720c */ /* 0x000fe20003f26270 */
[----:B------:R-:W-:Y:S01]  /*6210*/  STL [R1+0xa0], R230 ;  /* 0x0000a0e601007387 */ /* 0x000fe20000100800 */
[----:B------:R-:W-:Y:S01]  /*6220*/  FSEL R100, R3, -INF , !P2 ;  /* 0xff80000003647808 */ /* 0x000fe20005000000 */
[C---:B------:R-:W-:Y:S01]  /*6230*/  FFMA.FTZ R3, R13.reuse, UR5, R97 ;  /* 0x000000050d037c23 */ /* 0x040fe20008010061 */
[----:B------:R-:W-:Y:S01]  /*6240*/  FMNMX3.FTZ R0, R0, R102, R98, !PT ;  /* 0x0000006600007276 */ /* 0x000fe20007810062 */
[----:B------:R-:W-:Y:S01]  /*6250*/  STL [R1+0x9c], R140 ;  /* 0x00009c8c01007387 */ /* 0x000fe20000100800 */
[----:B------:R-:W-:Y:S01]  /*6260*/  FSEL R121, R2, -INF , !P1 ;  /* 0xff80000002797808 */ /* 0x000fe20004800000 */
[----:B------:R-:W-:Y:S01]  /*6270*/  FFMA.FTZ R2, R13, UR5, R96 ;  /* 0x000000050d027c23 */ /* 0x000fe20008010060 */
[----:B------:R-:W-:Y:S01]  /*6280*/  FMNMX3.FTZ R0, R0, R100, R123, !PT ;  /* 0x0000006400007276 */ /* 0x000fe2000781007b */
[----:B------:R-:W-:Y:S01]  /*6290*/  MUFU.TANH R9, R77 ;  /* 0x0000004d00097308 */ /* 0x000fe20000002400 */
[----:B------:R-:W-:-:S02]  /*62a0*/  ISETP.GE.AND P2, PT, R12, R32, PT ;  /* 0x000000200c00720c */ /* 0x000fc40003f46270 */
[----:B------:R-:W-:Y:S02]  /*62b0*/  FMNMX.FTZ R0, R121, R0, !PT ;  /* 0x0000000079007209 */ /* 0x000fe40007810000 */
[----:B------:R-:W-:Y:S02]  /*62c0*/  FSEL R42, R42, -INF , !P2 ;  /* 0xff8000002a2a7808 */ /* 0x000fe40005000000 */
[C---:B------:R-:W-:Y:S01]  /*62d0*/  ISETP.GE.AND P2, PT, R10.reuse, R30, PT ;  /* 0x0000001e0a00720c */ /* 0x040fe20003f46270 */
[----:B------:R-:W4:Y:S01]  /*62e0*/  SHFL.BFLY PT, R134, R0, 0x2, 0x1f ;  /* 0x0c401f0000867f89 */ /* 0x000f2200000e0000 */
[C---:B------:R-:W-:Y:S01]  /*62f0*/  ISETP.GE.AND P1, PT, R10.reuse, R31, PT ;  /* 0x0000001f0a00720c */ /* 0x040fe20003f26270 */
[----:B------:R-:W-:Y:S01]  /*6300*/  MUFU.TANH R8, R82 ;  /* 0x0000005200087308 */ /* 0x000fe20000002400 */
[----:B------:R-:W-:Y:S01]  /*6310*/  FSEL R37, R3, -INF , !P2 ;  /* 0xff80000003257808 */ /* 0x000fe20005000000 */
[----:B------:R-:W-:Y:S01]  /*6320*/  FFMA.FTZ R3, R13, UR5, R95 ;  /* 0x000000050d037c23 */ /* 0x000fe2000801005f */
[----:B------:R-:W-:-:S02]  /*6330*/  ISETP.GE.AND P2, PT, R10, R32, PT ;  /* 0x000000200a00720c */ /* 0x000fc40003f46270 */
[----:B------:R-:W-:Y:S01]  /*6340*/  FSEL R95, R2, -INF , !P1 ;  /* 0xff800000025f7808 */ /* 0x000fe20004800000 */
[----:B------:R-:W-:Y:S01]  /*6350*/  FFMA.FTZ R2, R18, UR5, R88 ;  /* 0x0000000512027c23 */ /* 0x000fe20008010058 */
[-C--:B------:R-:W-:Y:S01]  /*6360*/  ISETP.GE.AND P1, PT, R11, R30.reuse, PT ;  /* 0x0000001e0b00720c */ /* 0x080fe20003f26270 */
[----:B------:R-:W2:Y:S01]  /*6370*/  MUFU.TANH R10, R75 ;  /* 0x0000004b000a7308 */ /* 0x000ea20000002400 */
[----:B-1----:R-:W-:Y:S01]  /*6380*/  FSEL R73, R3, -INF , !P2 ;  /* 0xff80000003497808 */ /* 0x002fe20005000000 */
[----:B------:R-:W-:Y:S01]  /*6390*/  FFMA.FTZ R3, R35, UR5, R103 ;  /* 0x0000000523037c23 */ /* 0x000fe20008010067 */
[----:B------:R-:W-:Y:S02]  /*63a0*/  ISETP.GE.AND P2, PT, R11, R31, PT ;  /* 0x0000001f0b00720c */ /* 0x000fe40003f46270 */
[----:B------:R-:W-:Y:S01]  /*63b0*/  FSEL R28, R2, -INF , !P1 ;  /* 0xff800000021c7808 */ /* 0x000fe20004800000 */
[----:B------:R-:W-:Y:S01]  /*63c0*/  FFMA.FTZ R2, R16, UR5, R86 ;  /* 0x0000000510027c23 */ /* 0x000fe20008010056 */
[-C--:B------:R-:W-:Y:S01]  /*63d0*/  ISETP.GE.AND P1, PT, R14, R30.reuse, PT ;  /* 0x0000001e0e00720c */ /* 0x080fe20003f26270 */
[----:B------:R-:W-:Y:S01]  /*63e0*/  MUFU.TANH R59, R59 ;  /* 0x0000003b003b7308 */ /* 0x000fe20000002400 */
[----:B------:R-:W-:Y:S01]  /*63f0*/  FSEL R38, R4, -INF , !P2 ;  /* 0xff80000004267808 */ /* 0x000fe20005000000 */
[----:B------:R-:W-:Y:S01]  /*6400*/  FFMA.FTZ R4, R19, UR5, R71 ;  /* 0x0000000513047c23 */ /* 0x000fe20008010047 */
[----:B------:R-:W-:-:S02]  /*6410*/  ISETP.GE.AND P2, PT, R15, R30, PT ;  /* 0x0000001e0f00720c */ /* 0x000fc40003f46270 */
[----:B------:R-:W-:Y:S01]  /*6420*/  FSEL R20, R3, -INF , !P5 ;  /* 0xff80000003147808 */ /* 0x000fe20006800000 */
[----:B---3--:R-:W-:Y:S01]  /*6430*/  FFMA.FTZ R3, R52, UR5, R7 ;  /* 0x0000000534037c23 */ /* 0x008fe20008010007 */
[----:B------:R-:W-:Y:S01]  /*6440*/  FSEL R27, R2, -INF , !P1 ;  /* 0xff800000021b7808 */ /* 0x000fe20004800000 */
[----:B------:R-:W-:Y:S01]  /*6450*/  FFMA.FTZ R2, R34, UR5, R67 ;  /* 0x0000000522027c23 */ /* 0x000fe20008010043 */
[----:B----4-:R-:W-:Y:S01]  /*6460*/  FMNMX.FTZ R134, R0, R134, !PT ;  /* 0x0000008600867209 */ /* 0x010fe20007810000 */
[----:B------:R-:W-:Y:S01]  /*6470*/  MUFU.TANH R63, R63 ;  /* 0x0000003f003f7308 */ /* 0x000fe20000002400 */
[----:B------:R-:W-:Y:S01]  /*6480*/  FSEL R67, R4, -INF , !P2 ;  /* 0xff80000004437808 */ /* 0x000fe20005000000 */
[----:B------:R-:W-:Y:S01]  /*6490*/  FFMA.FTZ R4, R36, UR5, R55 ;  /* 0x0000000524047c23 */ /* 0x000fe20008010037 */
[----:B------:R-:W-:Y:S02]  /*64a0*/  FMNMX3.FTZ R0, R20, R62, R60, !PT ;  /* 0x0000003e14007276 */ /* 0x000fe4000781003c */
[----:B------:R-:W-:-:S02]  /*64b0*/  ISETP.GE.AND P2, PT, R17, R30, PT ;  /* 0x0000001e1100720c */ /* 0x000fc40003f46270 */
[----:B------:R-:W-:Y:S01]  /*64c0*/  ISETP.GE.AND P5, PT, R22, R30, PT ;  /* 0x0000001e1600720c */ /* 0x000fe20003fa6270 */
[----:B------:R-:W-:Y:S01]  /*64d0*/  MUFU.TANH R39, R79 ;  /* 0x0000004f00277308 */ /* 0x000fe20000002400 */
[----:B------:R-:W-:Y:S02]  /*64e0*/  FMNMX3.FTZ R0, R0, R58, R57, !PT ;  /* 0x0000003a00007276 */ /* 0x000fe40007810039 */
[----:B------:R-:W-:Y:S01]  /*64f0*/  FSEL R71, R2, -INF , !P2 ;  /* 0xff80000002477808 */ /* 0x000fe20005000000 */
[----:B------:R-:W-:Y:S01]  /*6500*/  FFMA.FTZ R2, R33, UR5, R53 ;  /* 0x0000000521027c23 */ /* 0x000fe20008010035 */
[-C--:B------:R-:W-:Y:S02]  /*6510*/  ISETP.GE.AND P2, PT, R21, R30.reuse, PT ;  /* 0x0000001e1500720c */ /* 0x080fe40003f46270 */
[----:B------:R-:W-:Y:S02]  /*6520*/  FSEL R99, R4, -INF , !P5 ;  /* 0xff80000004637808 */ /* 0x000fe40006800000 */
[----:B------:R-:W-:Y:S01]  /*6530*/  FMNMX3.FTZ R0, R0, R37, R28, !PT ;  /* 0x0000002500007276 */ /* 0x000fe2000781001c */
[----:B------:R-:W1:Y:S01]  /*6540*/  SHFL.BFLY PT, R4, R134, 0x1, 0x1f ;  /* 0x0c201f0086047f89 */ /* 0x000e6200000e0000 */
[----:B------:R-:W-:Y:S01]  /*6550*/  FSEL R69, R2, -INF , !P2 ;  /* 0xff80000002457808 */ /* 0x000fe20005000000 */
[----:B------:R-:W-:Y:S01]  /*6560*/  FFMA.FTZ R2, R49, UR5, R6 ;  /* 0x0000000531027c23 */ /* 0x000fe20008010006 */
[----:B------:R-:W-:Y:S01]  /*6570*/  ISETP.GE.AND P2, PT, R25, R30, PT ;  /* 0x0000001e1900720c */ /* 0x000fe20003f46270 */
[----:B--2---:R-:W-:Y:S01]  /*6580*/  FFMA.FTZ R6, R52, UR5, R10 ;  /* 0x0000000534067c23 */ /* 0x004fe2000801000a */
[----:B------:R-:W-:-:S02]  /*6590*/  FMNMX3.FTZ R0, R0, R27, R67, !PT ;  /* 0x0000001b00007276 */ /* 0x000fc40007810043 */
[-C--:B------:R-:W-:Y:S02]  /*65a0*/  ISETP.GE.AND P5, PT, R24, R30.reuse, PT ;  /* 0x0000001e1800720c */ /* 0x080fe40003fa6270 */
[----:B------:R-:W-:Y:S01]  /*65b0*/  FSEL R96, R3, -INF , !P2 ;  /* 0xff80000003607808 */ /* 0x000fe20005000000 */
[----:B------:R-:W-:Y:S01]  /*65c0*/  FFMA.FTZ R3, R51, UR5, R5 ;  /* 0x0000000533037c23 */ /* 0x000fe20008010005 */
[----:B------:R-:W-:Y:S02]  /*65d0*/  FMNMX3.FTZ R0, R0, R71, R69, !PT ;  /* 0x0000004700007276 */ /* 0x000fe40007810045 */
[----:B------:R-:W-:Y:S02]  /*65e0*/  ISETP.GE.AND P2, PT, R23, R30, PT ;  /* 0x0000001e1700720c */ /* 0x000fe40003f46270 */
[----:B------:R-:W-:Y:S01]  /*65f0*/  FSEL R97, R2, -INF , !P5 ;  /* 0xff80000002617808 */ /* 0x000fe20006800000 */
[----:B------:R-:W-:Y:S01]  /*6600*/  FFMA.FTZ R2, R18, UR5, R89 ;  /* 0x0000000512027c23 */ /* 0x000fe20008010059 */
[----:B------:R-:W-:Y:S01]  /*6610*/  FMNMX3.FTZ R0, R0, R99, R96, !PT ;  /* 0x0000006300007276 */ /* 0x000fe20007810060 */
[----:B------:R-:W-:Y:S01]  /*6620*/  MUFU.TANH R18, R81 ;  /* 0x0000005100127308 */ /* 0x000fe20000002400 */
[----:B------:R-:W-:Y:S01]  /*6630*/  FSEL R122, R3, -INF , !P2 ;  /* 0xff800000037a7808 */ /* 0x000fe20005000000 */
[----:B------:R-:W-:Y:S01]  /*6640*/  FFMA.FTZ R3, R19, UR5, R76 ;  /* 0x0000000513037c23 */ /* 0x000fe2000801004c */
[----:B------:R-:W-:-:S02]  /*6650*/  FMNMX3.FTZ R0, R0, R97, R142, !PT ;  /* 0x0000006100007276 */ /* 0x000fc4000781008e */
[----:B------:R-:W-:Y:S02]  /*6660*/  ISETP.GE.AND P1, PT, R11, R32, PT ;  /* 0x000000200b00720c */ /* 0x000fe40003f26270 */
[----:B------:R-:W-:Y:S01]  /*6670*/  FMNMX.FTZ R5, R122, R0, !PT ;  /* 0x000000007a057209 */ /* 0x000fe20007810000 */
[----:B------:R-:W-:Y:S01]  /*6680*/  FFMA.FTZ R0, R16, UR5, R91 ;  /* 0x0000000510007c23 */ /* 0x000fe2000801005b */
[-C--:B------:R-:W-:Y:S01]  /*6690*/  ISETP.GE.AND P5, PT, R14, R31.reuse, PT ;  /* 0x0000001f0e00720c */ /* 0x080fe20003fa6270 */
[----:B------:R-:W2:Y:S01]  /*66a0*/  MUFU.TANH R11, R83 ;  /* 0x00000053000b7308 */ /* 0x000ea20000002400 */
[----:B------:R-:W-:Y:S01]  /*66b0*/  FSEL R55, R2, -INF , !P1 ;  /* 0xff80000002377808 */ /* 0x000fe20004800000 */
[----:B------:R-:W-:Y:S01]  /*66c0*/  FFMA.FTZ R2, R19, UR5, R78 ;  /* 0x0000000513027c23 */ /* 0x000fe2000801004e */
[----:B-1----:R-:W-:Y:S01]  /*66d0*/  FMNMX.FTZ R134, R134, R4, !PT ;  /* 0x0000000486867209 */ /* 0x002fe20007810000 */
[----:B------:R-:W1:Y:S01]  /*66e0*/  SHFL.BFLY PT, R133, R5, 0x2, 0x1f ;  /* 0x0c401f0005857f89 */ /* 0x000e6200000e0000 */
[----:B------:R-:W-:-:S02]  /*66f0*/  ISETP.GE.AND P1, PT, R15, R31, PT ;  /* 0x0000001f0f00720c */ /* 0x000fc40003f26270 */
[----:B------:R-:W-:Y:S01]  /*6700*/  FSEL R53, R0, -INF , !P5 ;  /* 0xff80000000357808 */ /* 0x000fe20006800000 */
[----:B------:R-:W-:Y:S01]  /*6710*/  FFMA.FTZ R0, R16, UR5, R90 ;  /* 0x0000000510007c23 */ /* 0x000fe2000801005a */
[-C--:B------:R-:W-:Y:S01]  /*6720*/  ISETP.GE.AND P2, PT, R14, R32.reuse, PT ;  /* 0x000000200e00720c */ /* 0x080fe20003f46270 */
[----:B------:R-:W-:Y:S01]  /*6730*/  FMUL.FTZ R4, R134, UR4 ;  /* 0x0000000486047c20 */ /* 0x000fe20008410000 */
[----:B------:R-:W-:Y:S01]  /*6740*/  FSEL R147, R2, -INF , !P1 ;  /* 0xff80000002937808 */ /* 0x000fe20004800000 */
[----:B------:R-:W-:Y:S01]  /*6750*/  FFMA.FTZ R2, R33, UR5, R66 ;  /* 0x0000000521027c23 */ /* 0x000fe20008010042 */
[----:B------:R-:W-:Y:S01]  /*6760*/  FSETP.NEU.FTZ.AND P1, PT, R134, -INF , PT ;  /* 0xff8000008600780b */ /* 0x000fe20003f3d000 */
[----:B------:R3:W4:Y:S01]  /*6770*/  MUFU.TANH R14, R84 ;  /* 0x00000054000e7308 */ /* 0x0007220000002400 */
[----:B------:R-:W-:Y:S02]  /*6780*/  ISETP.GE.AND P5, PT, R15, R32, PT ;  /* 0x000000200f00720c */ /* 0x000fe40003fa6270 */
[----:B------:R-:W-:Y:S01]  /*6790*/  FSEL R15, R0, -INF , !P2 ;  /* 0xff800000000f7808 */ /* 0x000fe20005000000 */
[----:B------:R-:W-:Y:S01]  /*67a0*/  FFMA.FTZ R0, R34, UR5, R80 ;  /* 0x0000000522007c23 */ /* 0x000fe20008010050 */
[----:B------:R-:W-:Y:S01]  /*67b0*/  ISETP.GE.AND P2, PT, R17, R31, PT ;  /* 0x0000001f1100720c */ /* 0x000fe20003f46270 */
[----:B--2---:R-:W-:Y:S01]  /*67c0*/  FFMA.FTZ R11, R41, UR5, R11 ;  /* 0x00000005290b7c23 */ /* 0x004fe2000801000b */
[----:B------:R-:W-:-:S02]  /*67d0*/  FSEL R4, R4, RZ, P1 ;  /* 0x000000ff04047208 */ /* 0x000fc40000800000 */
[----:B------:R-:W-:Y:S01]  /*67e0*/  FSEL R156, R3, -INF , !P5 ;  /* 0xff800000039c7808 */ /* 0x000fe20006800000 */
[----:B------:R-:W-:Y:S01]  /*67f0*/  FFMA.FTZ R3, R35, UR5, R111 ;  /* 0x0000000523037c23 */ /* 0x000fe2000801006f */
[----:B------:R-:W-:Y:S01]  /*6800*/  FSEL R86, R0, -INF , !P2 ;  /* 0xff80000000567808 */ /* 0x000fe20005000000 */
[----:B------:R-:W-:Y:S01]  /*6810*/  FFMA.FTZ R0, R40, UR4, -R4 ;  /* 0x0000000428007c23 */ /* 0x000fe20008010804 */
[----:B------:R-:W-:Y:S02]  /*6820*/  ISETP.GE.AND P2, PT, R21, R31, PT ;  /* 0x0000001f1500720c */ /* 0x000fe40003f46270 */
[----:B------:R-:W-:Y:S01]  /*6830*/  FSEL R13, R3, -INF , !P4 ;  /* 0xff800000030d7808 */ /* 0x000fe20006000000 */
[----:B------:R2:W-:Y:S01]  /*6840*/  MUFU.EX2 R172, R0 ;  /* 0x0000000000ac7308 */ /* 0x0005e20000000800 */
[----:B------:R-:W-:Y:S01]  /*6850*/  FSEL R85, R2, -INF , !P2 ;  /* 0xff80000002557808 */ /* 0x000fe20005000000 */
[----:B------:R-:W-:Y:S01]  /*6860*/  FFMA.FTZ R3, R36, UR5, R54 ;  /* 0x0000000524037c23 */ /* 0x000fe20008010036 */
[----:B------:R-:W-:-:S02]  /*6870*/  FMNMX3.FTZ R2, R13, R68, R65, !PT ;  /* 0x000000440d027276 */ /* 0x000fc40007810041 */
[-C--:B------:R-:W-:Y:S02]  /*6880*/  ISETP.GE.AND P4, PT, R22, R31.reuse, PT ;  /* 0x0000001f1600720c */ /* 0x080fe40003f86270 */
[----:B------:R-:W-:Y:S02]  /*6890*/  ISETP.GE.AND P2, PT, R25, R31, PT ;  /* 0x0000001f1900720c */ /* 0x000fe40003f46270 */
[----:B-1----:R-:W-:Y:S01]  /*68a0*/  FMNMX.FTZ R133, R5, R133, !PT ;  /* 0x0000008505857209 */ /* 0x002fe20007810000 */
[----:B------:R-:W-:Y:S01]  /*68b0*/  FFMA.FTZ R5, R49, UR5, R9 ;  /* 0x0000000531057c23 */ /* 0x000fe20008010009 */
[----:B---3--:R-:W-:Y:S01]  /*68c0*/  FSEL R84, R3, -INF , !P4 ;  /* 0xff80000003547808 */ /* 0x008fe20006000000 */
[----:B------:R-:W-:Y:S01]  /*68d0*/  FFMA.FTZ R3, R51, UR5, R8 ;  /* 0x0000000533037c23 */ /* 0x000fe20008010008 */
[-C--:B------:R-:W-:Y:S01]  /*68e0*/  ISETP.GE.AND P4, PT, R24, R31.reuse, PT ;  /* 0x0000001f1800720c */ /* 0x080fe20003f86270 */
[----:B------:R-:W1:Y:S01]  /*68f0*/  SHFL.BFLY PT, R7, R133, 0x1, 0x1f ;  /* 0x0c201f0085077f89 */ /* 0x000e6200000e0000 */
[----:B------:R-:W-:Y:S01]  /*6900*/  FSEL R101, R6, -INF , !P2 ;  /* 0xff80000006657808 */ /* 0x000fe20005000000 */
[----:B------:R-:W-:Y:S01]  /*6910*/  FFMA.FTZ R9, R49, UR5, R18 ;  /* 0x0000000531097c23 */ /* 0x000fe20008010012 */
[----:B--2---:R-:W-:Y:S01]  /*6920*/  FFMA.FTZ R0, R47, UR4, -R4 ;  /* 0x000000042f007c23 */ /* 0x004fe20008010804 */
[----:B------:R-:W-:Y:S01]  /*6930*/  ISETP.GE.AND P2, PT, R23, R31, PT ;  /* 0x0000001f1700720c */ /* 0x000fe20003f46270 */
[----:B----4-:R-:W-:Y:S01]  /*6940*/  FFMA.FTZ R8, R51, UR5, R14 ;  /* 0x0000000533087c23 */ /* 0x010fe2000801000e */
[----:B------:R-:W-:Y:S01]  /*6950*/  FSEL R103, R5, -INF , !P4 ;  /* 0xff80000005677808 */ /* 0x000fe20006000000 */
[----:B------:R2:W3:Y:S01]  /*6960*/  MUFU.EX2 R233, R0 ;  /* 0x0000000000e97308 */ /* 0x0004e20000000800 */
[----:B------:R-:W-:Y:S01]  /*6970*/  FSEL R120, R3, -INF , !P2 ;  /* 0xff80000003787808 */ /* 0x000fe20005000000 */
[----:B------:R-:W-:Y:S01]  /*6980*/  FFMA.FTZ R5, R35, UR5, R125 ;  /* 0x0000000523057c23 */ /* 0x000fe2000801007d */
[----:B------:R-:W-:Y:S01]  /*6990*/  FFMA.FTZ R3, R34, UR5, R87 ;  /* 0x0000000522037c23 */ /* 0x000fe20008010057 */
[----:B------:R-:W-:-:S02]  /*69a0*/  ISETP.GE.AND P1, PT, R17, R32, PT ;  /* 0x000000201100720c */ /* 0x000fc40003f26270 */
[-C--:B------:R-:W-:Y:S02]  /*69b0*/  ISETP.GE.AND P4, PT, R21, R32.reuse, PT ;  /* 0x000000201500720c */ /* 0x080fe40003f86270 */
[----:B------:R-:W-:Y:S01]  /*69c0*/  FSEL R12, R5, -INF , !P3 ;  /* 0xff800000050c7808 */ /* 0x000fe20005800000 */
[----:B------:R-:W-:Y:S01]  /*69d0*/  FFMA.FTZ R5, R52, UR5, R39 ;  /* 0x0000000534057c23 */ /* 0x000fe20008010027 */
[----:B------:R-:W-:Y:S02]  /*69e0*/  FSEL R145, R3, -INF , !P1 ;  /* 0xff80000003917808 */ /* 0x000fe40004800000 */
[-C--:B------:R-:W-:Y:S02]  /*69f0*/  ISETP.GE.AND P2, PT, R22, R32.reuse, PT ;  /* 0x000000201600720c */ /* 0x080fe40003f46270 */
[-C--:B------:R-:W-:Y:S02]  /*6a00*/  ISETP.GE.AND P1, PT, R25, R32.reuse, PT ;  /* 0x000000201900720c */ /* 0x080fe40003f26270 */
[----:B------:R-:W-:-:S02]  /*6a10*/  ISETP.GE.AND P5, PT, R26, R32, PT ;  /* 0x000000201a00720c */ /* 0x000fc40003fa6270 */
[----:B--2---:R-:W-:Y:S01]  /*6a20*/  FMNMX3.FTZ R0, R2, R64, R61, !PT ;  /* 0x0000004002007276 */ /* 0x004fe2000781003d */
[----:B------:R-:W-:Y:S01]  /*6a30*/  FFMA.FTZ R2, R45, UR4, -R4 ;  /* 0x000000042d027c23 */ /* 0x000fe20008010804 */
[----:B-1----:R-:W-:Y:S01]  /*6a40*/  FMNMX.FTZ R133, R133, R7, !PT ;  /* 0x0000000785857209 */ /* 0x002fe20007810000 */
[----:B------:R-:W-:Y:S01]  /*6a50*/  FFMA.FTZ R7, R36, UR5, R63 ;  /* 0x0000000524077c23 */ /* 0x000fe2000801003f */
[----:B------:R-:W-:Y:S01]  /*6a60*/  FMNMX3.FTZ R0, R0, R95, R38, !PT ;  /* 0x0000005f00007276 */ /* 0x000fe20007810026 */
[----:B------:R1:W-:Y:S01]  /*6a70*/  MUFU.EX2 R201, R2 ;  /* 0x0000000200c97308 */ /* 0x0003e20000000800 */
[----:B------:R-:W-:Y:S01]  /*6a80*/  ISETP.GE.AND P3, PT, R24, R32, PT ;  /* 0x000000201800720c */ /* 0x000fe20003f66270 */
[----:B------:R-:W-:Y:S01]  /*6a90*/  FMUL.FTZ R3, R133, UR4 ;  /* 0x0000000485037c20 */ /* 0x000fe20008410000 */
[----:B------:R-:W-:Y:S02]  /*6aa0*/  FMNMX3.FTZ R0, R0, R53, R147, !PT ;  /* 0x0000003500007276 */ /* 0x000fe40007810093 */
[----:B------:R-:W-:-:S02]  /*6ab0*/  FSEL R7, R7, -INF , !P2 ;  /* 0xff80000007077808 */ /* 0x000fc40005000000 */
[----:B------:R-:W-:Y:S02]  /*6ac0*/  FMNMX3.FTZ R0, R0, R86, R85, !PT ;  /* 0x0000005600007276 */ /* 0x000fe40007810055 */
[----:B------:R-:W-:Y:S02]  /*6ad0*/  FSEL R87, R5, -INF , !P1 ;  /* 0xff80000005577808 */ /* 0x000fe40004800000 */
[----:B------:R-:W-:Y:S02]  /*6ae0*/  FMNMX3.FTZ R0, R0, R84, R101, !PT ;  /* 0x0000005400007276 */ /* 0x000fe40007810065 */
[----:B------:R-:W-:Y:S02]  /*6af0*/  FSEL R157, R11, -INF , !P5 ;  /* 0xff8000000b9d7808 */ /* 0x000fe40006800000 */
[----:B------:R-:W-:Y:S01]  /*6b00*/  FMNMX3.FTZ R0, R0, R103, R144, !PT ;  /* 0x0000006700007276 */ /* 0x000fe20007810090 */
[----:B-1----:R-:W-:Y:S01]  /*6b10*/  FFMA.FTZ R2, R44, UR4, -R4 ;  /* 0x000000042c027c23 */ /* 0x002fe20008010804 */
[----:B------:R-:W-:-:S02]  /*6b20*/  FSEL R132, R9, -INF , !P3 ;  /* 0xff80000009847808 */ /* 0x000fc40005800000 */
        /* <DEDUP_REMOVED lines=42> */
[----:B------:R-:W-:-:S05]  /*6dd0*/  FSEL R2, R2, RZ, P1 ;  /* 0x000000ff02027208 */ /* 0x000fca0000800000 */
[----:B------:R-:W-:Y:S01]  /*6de0*/  FFMA.FTZ R6, R38, UR4, -R2 ;  /* 0x0000000426067c23 */ /* 0x000fe20008010802 */
[----:B----4-:R-:W-:Y:S01]  /*6df0*/  FMNMX.FTZ R143, R143, R5, !PT ;  /* 0x000000058f8f7209 */ /* 0x010fe20007810000 */
[--C-:B-1----:R-:W-:Y:S02]  /*6e00*/  FFMA.FTZ R0, R58, UR4, -R3.reuse ;  /* 0x000000043a007c23 */ /* 0x102fe40008010803 */
[----:B------:R-:W-:Y:S02]  /*6e10*/  MUFU.EX2 R189, R6 ;  /* 0x0000000600bd7308 */ /* 0x000fe40000000800 */
[----:B------:R-:W1:Y:S06]  /*6e20*/  SHFL.BFLY PT, R5, R143, 0x1, 0x1f ;  /* 0x0c201f008f057f89 */ /* 0x000e6c00000e0000 */
[----:B------:R2:W-:Y:S02]  /*6e30*/  MUFU.EX2 R204, R0 ;  /* 0x0000000000cc7308 */ /* 0x0005e40000000800 */
[----:B--2---:R-:W-:Y:S01]  /*6e40*/  FFMA.FTZ R0, R57, UR4, -R3 ;  /* 0x0000000439007c23 */ /* 0x004fe20008010803 */
[----:B-1----:R-:W-:-:S05]  /*6e50*/  FMNMX.FTZ R143, R143, R5, !PT ;  /* 0x000000058f8f7209 */ /* 0x002fca0007810000 */
[----:B------:R1:W-:Y:S01]  /*6e60*/  MUFU.EX2 R140, R0 ;  /* 0x00000000008c7308 */ /* 0x0003e20000000800 */
[C---:B------:R-:W-:Y:S01]  /*6e70*/  FSETP.NEU.FTZ.AND P1, PT, R143.reuse, -INF , PT ;  /* 0xff8000008f00780b */ /* 0x040fe20003f3d000 */
[----:B------:R-:W-:Y:S01]  /*6e80*/  FMUL.FTZ R5, R143, UR4 ;  /* 0x000000048f057c20 */ /* 0x000fe20008410000 */
[----:B-1----:R-:W-:-:S05]  /*6e90*/  FFMA.FTZ R0, R37, UR4, -R3 ;  /* 0x0000000425007c23 */ /* 0x002fca0008010803 */
[----:B------:R1:W2:Y:S02]  /*6ea0*/  MUFU.EX2 R158, R0 ;  /* 0x00000000009e7308 */ /* 0x0002a40000000800 */
[----:B-1----:R-:W-:Y:S01]  /*6eb0*/  FFMA.FTZ R0, R28, UR4, -R3 ;  /* 0x000000041c007c23 */ /* 0x002fe20008010803 */
[----:B--2---:R-:W-:-:S05]  /*6ec0*/  F2FP.BF16.F32.PACK_AB R17, R158, R140 ;  /* 0x0000008c9e11723e */ /* 0x004fca00000010ff */
[----:B------:R1:W-:Y:S02]  /*6ed0*/  MUFU.EX2 R188, R0 ;  /* 0x0000000000bc7308 */ /* 0x0003e40000000800 */
[----:B-1----:R-:W-:Y:S01]  /*6ee0*/  FFMA.FTZ R0, R27, UR4, -R3 ;  /* 0x000000041b007c23 */ /* 0x002fe20008010803 */
[----:B------:R-:W-:-:S05]  /*6ef0*/  F2FP.BF16.F32.PACK_AB R27, R204, R202 ;  /* 0x000000cacc1b723e */ /* 0x000fca00000010ff */
        /* <DEDUP_REMOVED lines=16> */
[----:B-1----:R-:W-:-:S04]  /*7000*/  LOP3.LUT R0, R153, 0x200, R155, 0xf8, !PT ;  /* 0x0000020099007812 */ /* 0x002fc800078ef89b */
[----:B------:R-:W-:Y:S02]  /*7010*/  LEA R35, R0, UR6, 0x1 ;  /* 0x0000000600237c11 */ /* 0x000fe4000f8e08ff */
[----:B------:R-:W-:Y:S01]  /*7020*/  FSEL R0, R5, RZ, P1 ;  /* 0x000000ff05007208 */ /* 0x000fe20000800000 */
[----:B------:R-:W-:Y:S01]  /*7030*/  FFMA.FTZ R5, R53, UR4, -R2 ;  /* 0x0000000435057c23 */ /* 0x000fe20008010802 */
[----:B------:R-:W-:Y:S01]  /*7040*/  IADD3 R33, PT, PT, R152, R35, RZ ;  /* 0x0000002398217210 */ /* 0x000fe20007ffe0ff */
[----:B------:R-:W-:Y:S01]  /*7050*/  LDSM.16.MT88.4 R108, [R35+0xc000] ;  /* 0x00c00000236c783b */ /* 0x000fe20000004200 */
[----:B------:R-:W-:Y:S01]  /*7060*/  IADD3 R28, PT, PT, R35, 0xc040, RZ ;  /* 0x0000c040231c7810 */ /* 0x000fe20007ffe0ff */
[----:B------:R1:W3:Y:S01]  /*7070*/  MUFU.EX2 R64, R5 ;  /* 0x0000000500407308 */ /* 0x0002e20000000800 */
[--C-:B------:R-:W-:Y:S01]  /*7080*/  FFMA.FTZ R6, R15, UR4, -R0.reuse ;  /* 0x000000040f067c23 */ /* 0x100fe20008010800 */
[----:B------:R-:W4:Y:S04]  /*7090*/  LDSM.16.MT88.4 R8, [R33+0xc000] ;  /* 0x00c000002108783b */ /* 0x000f280000004200 */
[----:B------:R-:W4:Y:S02]  /*70a0*/  LDSM.16.MT88.4 R36, [R33+0xc800] ;  /* 0x00c800002124783b */ /* 0x000f240000004200 */
[----:B------:R-:W-:Y:S02]  /*70b0*/  MUFU.EX2 R184, R6 ;  /* 0x0000000600b87308 */ /* 0x000fe40000000800 */
[----:B------:R-:W-:Y:S04]  /*70c0*/  LDSM.16.MT88.4 R104, [R35+0xc800] ;  /* 0x00c800002368783b */ /* 0x000fe80000004200 */
[----:B------:R-:W-:Y:S01]  /*70d0*/  LDSM.16.MT88.4 R76, [R35+0xe800] ;  /* 0x00e80000234c783b */ /* 0x000fe20000004200 */
[----:B-1----:R-:W-:Y:S01]  /*70e0*/  FFMA.FTZ R5, R12, UR4, -R0 ;  /* 0x000000040c057c23 */ /* 0x002fe20008010800 */
[----:B--2---:R-:W-:-:S02]  /*70f0*/  F2FP.BF16.F32.PACK_AB R12, R205, R234 ;  /* 0x000000eacd0c723e */ /* 0x004fc400000010ff */
[----:B---3--:R-:W-:Y:S01]  /*7100*/  F2FP.BF16.F32.PACK_AB R14, R64, R189 ;  /* 0x000000bd400e723e */ /* 0x008fe200000010ff */
[----:B------:R1:W-:Y:S02]  /*7110*/  MUFU.EX2 R173, R5 ;  /* 0x0000000500ad7308 */ /* 0x0003e40000000800 */
[----:B-1----:R-:W-:-:S06]  /*7120*/  FFMA.FTZ R5, R74, UR4, -R0 ;  /* 0x000000044a057c23 */ /* 0x002fcc0008010800 */
[----:B------:R1:W2:Y:S01]  /*7130*/  MUFU.EX2 R200, R5 ;  /* 0x0000000500c87308 */ /* 0x0002a20000000800 */
[C---:B----4-:R-:W-:Y:S08]  /*7140*/  HMMA.16816.F32.BF16 R48, R24.reuse, R8, RZ ;  /* 0x000000081830723c */ /* 0x050ff000000418ff */
[----:B------:R-:W-:Y:S01]  /*7150*/  HMMA.16816.F32.BF16 R56, R24, R10, RZ ;  /* 0x0000000a1838723c */ /* 0x000fe200000418ff */
[----:B-1----:R-:W-:Y:S01]  /*7160*/  FFMA.FTZ R5, R70, UR4, -R0 ;  /* 0x0000000446057c23 */ /* 0x002fe20008010800 */
[----:B--2---:R-:W-:-:S03]  /*7170*/  F2FP.BF16.F32.PACK_AB R21, R200, R173 ;  /* 0x000000adc815723e */ /* 0x004fc600000010ff */
[----:B------:R1:W-:Y:S07]  /*7180*/  MUFU.EX2 R68, R5 ;  /* 0x0000000500447308 */ /* 0x0003ee0000000800 */
[C---:B------:R-:W-:Y:S08]  /*7190*/  HMMA.16816.F32.BF16 R160, R16.reuse, R36, R48 ;  /* 0x0000002410a0723c */ /* 0x040ff00000041830 */
[----:B------:R-:W-:Y:S01]  /*71a0*/  HMMA.16816.F32.BF16 R88, R16, R38, R56 ;  /* 0x000000261058723c */ /* 0x000fe20000041838 */
[----:B-1----:R-:W-:-:S04]  /*71b0*/  FFMA.FTZ R5, R72, UR4, -R0 ;  /* 0x0000000448057c23 */ /* 0x002fc80008010800 */
[----:B------:R1:W2:Y:S02]  /*71c0*/  MUFU.EX2 R66, R5 ;  /* 0x0000000500427308 */ /* 0x0002a40000000800 */
[--C-:B-1----:R-:W-:Y:S01]  /*71d0*/  FFMA.FTZ R5, R42, UR4, -R0.reuse ;  /* 0x000000042a057c23 */ /* 0x102fe20008010800 */
[----:B--2---:R-:W-:Y:S01]  /*71e0*/  F2FP.BF16.F32.PACK_AB R23, R66, R68 ;  /* 0x000000444217723e */ /* 0x004fe200000010ff */
[----:B------:R-:W1:Y:S04]  /*71f0*/  LDSM.16.MT88.4 R40, [R33+0xe000] ;  /* 0x00e000002128783b */ /* 0x000e680000004200 */
[----:B------:R2:W-:Y:S02]  /*7200*/  MUFU.EX2 R239, R5 ;  /* 0x0000000500ef7308 */ /* 0x0005e40000000800 */
[C---:B------:R-:W-:Y:S08]  /*7210*/  HMMA.16816.F32.BF16 R44, R20.reuse, R8, RZ ;  /* 0x00000008142c723c */ /* 0x040ff000000418ff */
[----:B------:R-:W-:Y:S01]  /*7220*/  HMMA.16816.F32.BF16 R60, R20, R10, RZ ;  /* 0x0000000a143c723c */ /* 0x000fe200000418ff */
[----:B------:R-:W3:Y:S01]  /*7230*/  LDSM.16.MT88.4 R8, [R33+0xe800] ;  /* 0x00e800002108783b */ /* 0x000ee20000004200 */
[----:B--2---:R-:W-:-:S04]  /*7240*/  FFMA.FTZ R5, R73, UR4, -R0 ;  /* 0x0000000449057c23 */ /* 0x004fc80008010800 */
[----:B------:R2:W4:Y:S02]  /*7250*/  MUFU.EX2 R206, R5 ;  /* 0x0000000500ce7308 */ /* 0x0005240000000800 */
[----:B--2---:R-:W-:Y:S01]  /*7260*/  FFMA.FTZ R5, R55, UR4, -R0 ;  /* 0x0000000437057c23 */ /* 0x004fe20008010800 */
[----:B----4-:R-:W-:Y:S01]  /*7270*/  F2FP.BF16.F32.PACK_AB R13, R206, R239 ;  /* 0x000000efce0d723e */ /* 0x010fe200000010ff */
[-C--:B-1----:R-:W-:Y:S04]  /*7280*/  HMMA.16816.F32.BF16 R52, R24, R40.reuse, RZ ;  /* 0x000000281834723c */ /* 0x082fe800000418ff */
[----:B------:R1:W2:Y:S04]  /*7290*/  MUFU.EX2 R65, R5 ;  /* 0x0000000500417308 */ /* 0x0002a80000000800 */
[----:B------:R-:W-:Y:S01]  /*72a0*/  HMMA.16816.F32.BF16 R48, R20, R40, RZ ;  /* 0x000000281430723c */ /* 0x000fe200000418ff */
[----:B-1----:R-:W-:Y:S01]  /*72b0*/  VIADD R5, R35, 0xc000 ;  /* 0x0000c00023057836 */ /* 0x002fe20000000000 */
[----:B--2---:R-:W-:-:S10]  /*72c0*/  F2FP.BF16.F32.PACK_AB R15, R184, R65 ;  /* 0x00000041b80f723e */ /* 0x004fd400000010ff */
[----:B---3--:R-:W-:Y:S01]  /*72d0*/  HMMA.16816.F32.BF16 R124, R16, R8, R52 ;  /* 0x00000008107c723c */ /* 0x008fe20000041834 */
[----:B------:R-:W-:Y:S02]  /*72e0*/  @P0 VIADD R28, R5, 0xffffffc0 ;  /* 0xffffffc0051c0836 */ /* 0x000fe40000000000 */
[----:B------:R-:W-:-:S03]  /*72f0*/  FFMA.FTZ R5, R93, UR4, -R4 ;  /* 0x000000045d057c23 */ /* 0x000fc60008010804 */
[----:B------:R-:W1:Y:S01]  /*7300*/  LDSM.16.MT88.4 R112, [R28] ;  /* 0x000000001c70783b */ /* 0x000e620000004200 */
[----:B------:R2:W-:Y:S01]  /*7310*/  MUFU.EX2 R185, R5 ;  /* 0x0000000500b97308 */ /* 0x0005e20000000800 */
[----:B------:R-:W-:Y:S01]  /*7320*/  HMMA.16816.F32.BF16 R164, R12, R36, R44 ;  /* 0x000000240ca4723c */ /* 0x000fe2000004182c */
[----:B------:R-:W-:Y:S01]  /*7330*/  IADD3 R34, PT, PT, R152, R28, RZ ;  /* 0x0000001c98227210 */ /* 0x000fe20007ffe0ff */
[----:B------:R-:W3:Y:S04]  /*7340*/  LDSM.16.MT88.4 R72, [R28+0x800] ;  /* 0x000800001c48783b */ /* 0x000ee80000004200 */
[----:B------:R-:W-:Y:S02]  /*7350*/  LDSM.16.MT88.4 R80, [R34] ;  /* 0x000000002250783b */ /* 0x000fe40000004200 */
[----:B------:R-:W-:Y:S02]  /*7360*/  HMMA.16816.F32.BF16 R44, R20, R42, RZ ;  /* 0x0000002a142c723c */ /* 0x000fe400000418ff */
[----:B------:R-:W-:Y:S01]  /*7370*/  LDSM.16.MT88.4 R56, [R28+0x2800] ;  /* 0x002800001c38783b */ /* 0x000fe20000004200 */
[----:B--2---:R-:W-:-:S05]  /*7380*/  FFMA.FTZ R5, R94, UR4, -R4 ;  /* 0x000000045e057c23 */ /* 0x004fca0008010804 */
[----:B------:R-:W-:Y:S01]  /*7390*/  HMMA.16816.F32.BF16 R40, R24, R42, RZ ;  /* 0x0000002a1828723c */ /* 0x000fe200000418ff */
[----:B------:R2:W4:Y:S07]  /*73a0*/  MUFU.EX2 R203, R5 ;  /* 0x0000000500cb7308 */ /* 0x00052e0000000800 */
[C---:B------:R-:W-:Y:S01]  /*73b0*/  HMMA.16816.F32.BF16 R168, R12.reuse, R38, R60 ;  /* 0x000000260ca8723c */ /* 0x040fe2000004183c */
[----:B------:R-:W-:Y:S07]  /*73c0*/  LDSM.16.MT88.4 R60, [R34+0x800] ;  /* 0x00080000223c783b */ /* 0x000fee0000004200 */
[----:B------:R-:W-:Y:S01]  /*73d0*/  HMMA.16816.F32.BF16 R128, R12, R8, R48 ;  /* 0x000000080c80723c */ /* 0x000fe20000041830 */
[----:B--2---:R-:W-:-:S02]  /*73e0*/  FFMA.FTZ R5, R92, UR4, -R4 ;  /* 0x000000045c057c23 */ /* 0x004fc40008010804 */
[----:B------:R-:W2:Y:S02]  /*73f0*/  LDSM.16.MT88.4 R92, [R35+0xe000] ;  /* 0x00e00000235c783b */ /* 0x000ea40000004200 */
[----:B------:R1:W-:Y:S03]  /*7400*/  MUFU.EX2 R252, R5 ;  /* 0x0000000500fc7308 */ /* 0x0003e60000000800 */
[-C--:B------:R-:W-:Y:S08]  /*7410*/  HMMA.16816.F32.BF16 R136, R12, R10.reuse, R44 ;  /* 0x0000000a0c88723c */ /* 0x080ff0000004182c */
[----:B------:R-:W-:Y:S01]  /*7420*/  HMMA.16816.F32.BF16 R116, R16, R10, R40 ;  /* 0x0000000a1074723c */ /* 0x000fe20000041828 */
[----:B-1----:R-:W-:-:S07]  /*7430*/  FFMA.FTZ R5, R102, UR4, -R4 ;  /* 0x0000000466057c23 */ /* 0x002fce0008010804 */
[-C--:B------:R-:W-:Y:S01]  /*7440*/  HMMA.16816.F32.BF16 R8, R24, R108.reuse, RZ ;  /* 0x0000006c1808723c */ /* 0x080fe200000418ff */
[----:B------:R-:W-:Y:S01]  /*7450*/  IMAD.MOV.U32 R102, RZ, RZ, R154 ;  /* 0x000000ffff667224 */ /* 0x000fe200078e009a */
[----:B------:R1:W-:Y:S06]  /*7460*/  MUFU.EX2 R238, R5 ;  /* 0x0000000500ee7308 */ /* 0x0003ec0000000800 */
[----:B------:R-:W-:Y:S01]  /*7470*/  HMMA.16816.F32.BF16 R44, R20, R108, RZ ;  /* 0x0000006c142c723c */ /* 0x000fe200000418ff */
[----:B------:R-:W-:Y:S01]  /*7480*/  MOV R109, R66 ;  /* 0x00000042006d7202 */ /* 0x000fe20000000f00 */
[----:B------:R-:W-:-:S06]  /*7490*/  IMAD.MOV.U32 R108, RZ, RZ, R177 ;  /* 0x000000ffff6c7224 */ /* 0x000fcc00078e00b1 */
[----:B------:R-:W-:Y:S01]  /*74a0*/  HMMA.16816.F32.BF16 R36, R20, R112, RZ ;  /* 0x000000701424723c */ /* 0x000fe200000418ff */
[----:B-1----:R-:W-:-:S04]  /*74b0*/  FFMA.FTZ R5, R98, UR4, -R4 ;  /* 0x0000000462057c23 */ /* 0x002fc80008010804 */
[----:B------:R1:W-:Y:S03]  /*74c0*/  MUFU.EX2 R237, R5 ;  /* 0x0000000500ed7308 */ /* 0x0003e60000000800 */
[----:B------:R-:W-:Y:S01]  /*74d0*/  HMMA.16816.F32.BF16 R40, R24, R112, RZ ;  /* 0x000000701828723c */ /* 0x000fe200000418ff */
[----:B------:R-:W-:Y:S01]  /*74e0*/  MOV R112, R173 ;  /* 0x000000ad00707202 */ /* 0x000fe20000000f00 */
[----:B------:R-:W-:-:S06]  /*74f0*/  IMAD.MOV.U32 R113, RZ, RZ, R172 ;  /* 0x000000ffff717224 */ /* 0x000fcc00078e00ac */
[----:B------:R-:W-:Y:S01]  /*7500*/  HMMA.16816.F32.BF16 R148, R16, R104, R8 ;  /* 0x000000681094723c */ /* 0x000fe20000041808 */
[----:B-1----:R-:W-:Y:S01]  /*7510*/  FFMA.FTZ R5, R100, UR4, -R4 ;  /* 0x0000000464057c23 */ /* 0x002fe20008010804 */
[----:B------:R-:W-:-:S06]  /*7520*/  MOV R100, R65 ;  /* 0x0000004100647202 */ /* 0x000fcc0000000f00 */
[----:B---3--:R-:W-:Y:S01]  /*7530*/  HMMA.16816.F32.BF16 R180, R12, R72, R36 ;  /* 0x000000480cb4723c */ /* 0x008fe20000041824 */
[----:B------:R1:W-:Y:S07]  /*7540*/  MUFU.EX2 R236, R5 ;  /* 0x0000000500ec7308 */ /* 0x0003ee0000000800 */
[----:B--2---:R-:W-:Y:S08]  /*7550*/  HMMA.16816.F32.BF16 R36, R24, R92, RZ ;  /* 0x0000005c1824723c */ /* 0x004ff000000418ff */
[----:B------:R-:W-:Y:S01]  /*7560*/  HMMA.16816.F32.BF16 R152, R12, R104, R44 ;  /* 0x000000680c98723c */ /* 0x000fe2000004182c */
[----:B------:R-:W-:Y:S01]  /*7570*/  IMAD.MOV.U32 R104, RZ, RZ, R176 ;  /* 0x000000ffff687224 */ /* 0x000fe200078e00b0 */
[----:B------:R-:W-:Y:S01]  /*7580*/  MOV R105, R68 ;  /* 0x0000004400697202 */ /* 0x000fe20000000f00 */
[--C-:B-1----:R-:W-:Y:S01]  /*7590*/  FFMA.FTZ R5, R123, UR4, -R4.reuse ;  /* 0x000000047b057c23 */ /* 0x102fe20008010804 */
[----:B------:R-:W-:Y:S01]  /*75a0*/  FFMA.FTZ R4, R121, UR4, -R4 ;  /* 0x0000000479047c23 */ /* 0x000fe20008010804 */
[----:B------:R-:W-:-:S03]  /*75b0*/  IMAD.MOV.U32 R123, RZ, RZ, R64 ;  /* 0x000000ffff7b7224 */ /* 0x000fc600078e0040 */
[----:B------:R1:W-:Y:S01]  /*75c0*/  MUFU.EX2 R235, R4 ;  /* 0x0000000400eb7308 */ /* 0x0003e20000000800 */
[----:B------:R-:W-:Y:S07]  /*75d0*/  HMMA.16816.F32.BF16 R176, R16, R72, R40 ;  /* 0x0000004810b0723c */ /* 0x000fee0000041828 */
[----:B------:R-:W-:Y:S01]  /*75e0*/  MUFU.EX2 R72, R5 ;  /* 0x0000000500487308 */ /* 0x000fe20000000800 */
[----:B------:R-:W-:Y:S01]  /*75f0*/  HMMA.16816.F32.BF16 R40, R20, R80, RZ ;  /* 0x000000501428723c */ /* 0x000fe200000418ff */
[----:B-1----:R-:W-:-:S07]  /*7600*/  FFMA.FTZ R4, R67, UR4, -R3 ;  /* 0x0000000443047c23 */ /* 0x002fce0008010803 */
[----:B------:R-:W-:Y:S01]  /*7610*/  HMMA.16816.F32.BF16 R48, R16, R76, R36 ;  /* 0x0000004c1030723c */ /* 0x000fe20000041824 */
[----:B------:R-:W1:Y:S01]  /*7620*/  LDSM.16.MT88.4 R64, [R28+0x2000] ;  /* 0x002000001c40783b */ /* 0x000e620000004200 */
[----:B------:R2:W-:Y:S06]  /*7630*/  MUFU.EX2 R228, R4 ;  /* 0x0000000400e47308 */ /* 0x0005ec0000000800 */
[----:B------:R-:W-:Y:S01]  /*7640*/  HMMA.16816.F32.BF16 R8, R20, R92, RZ ;  /* 0x0000005c1408723c */ /* 0x000fe200000418ff */
[----:B------:R-:W-:-:S07]  /*7650*/  IMAD.MOV.U32 R93, RZ, RZ, R204 ;  /* 0x000000ffff5d7224 */ /* 0x000fce00078e00cc */
[----:B------:R-:W-:Y:S01]  /*7660*/  HMMA.16816.F32.BF16 R196, R12, R60, R40 ;  /* 0x0000003c0cc4723c */ /* 0x000fe20000041828 */
[----:B------:R-:W-:Y:S02]  /*7670*/  LDSM.16.MT88.4 R40, [R33+0xd000] ;  /* 0x00d000002128783b */ /* 0x000fe40000004200 */
[----:B------:R-:W-:Y:S01]  /*7680*/  MOV R121, R49 ;  /* 0x0000003100797202 */ /* 0x000fe20000000f00 */
[----:B--2---:R-:W-:Y:S01]  /*7690*/  FFMA.FTZ R4, R71, UR4, -R3 ;  /* 0x0000000447047c23 */ /* 0x004fe20008010803 */
[----:B------:R-:W-:-:S03]  /*76a0*/  IMAD.MOV.U32 R187, RZ, RZ, R51 ;  /* 0x000000ffffbb7224 */ /* 0x000fc600078e0033 */
[----:B------:R2:W3:Y:S01]  /*76b0*/  MUFU.EX2 R231, R4 ;  /* 0x0000000400e77308 */ /* 0x0004e20000000800 */
[----:B------:R-:W-:Y:S01]  /*76c0*/  HMMA.16816.F32.BF16 R44, R24, R80, RZ ;  /* 0x00000050182c723c */ /* 0x000fe200000418ff */
[----:B------:R-:W-:Y:S01]  /*76d0*/  MOV R80, R175 ;  /* 0x000000af00507202 */ /* 0x000fe20000000f00 */
[----:B------:R-:W-:Y:S02]  /*76e0*/  IMAD.MOV.U32 R81, RZ, RZ, R174 ;  /* 0x000000ffff517224 */ /* 0x000fe400078e00ae */
[----:B------:R-:W-:Y:S04]  /*76f0*/  LDSM.16.MT88.4 R172, [R33+0xd800] ;  /* 0x00d8000021ac783b */ /* 0x000fe80000004200 */
[----:B------:R-:W-:Y:S01]  /*7700*/  HMMA.16816.F32.BF16 R240, R12, R76, R8 ;  /* 0x0000004c0cf0723c */ /* 0x000fe20000041808 */
[----:B------:R-:W-:Y:S01]  /*7710*/  MOV R77, R207 ;  /* 0x000000cf004d7202 */ /* 0x000fe20000000f00 */
[----:B------:R-:W-:-:S02]  /*7720*/  IMAD.MOV.U32 R76, RZ, RZ, R206 ;  /* 0x000000ffff4c7224 */ /* 0x000fc400078e00ce */
[----:B--2---:R-:W-:-:S04]  /*7730*/  FFMA.FTZ R4, R69, UR4, -R3 ;  /* 0x0000000445047c23 */ /* 0x004fc80008010803 */
[-C--:B-1----:R-:W-:Y:S01]  /*7740*/  HMMA.16816.F32.BF16 R36, R24, R64.reuse, RZ ;  /* 0x000000401824723c */ /* 0x082fe200000418ff */
[----:B------:R-:W1:Y:S01]  /*7750*/  LDSM.16.MT88.4 R68, [R34+0x2000] ;  /* 0x002000002244783b */ /* 0x000e620000004200 */
[----:B------:R2:W-:Y:S06]  /*7760*/  MUFU.EX2 R229, R4 ;  /* 0x0000000400e57308 */ /* 0x0005ec0000000800 */
[----:B------:R-:W-:Y:S01]  /*7770*/  HMMA.16816.F32.BF16 R8, R20, R64, RZ ;  /* 0x000000401408723c */ /* 0x000fe200000418ff */
        /* <DEDUP_REMOVED lines=11> */
[----:B--2---:R-:W-:Y:S01]  /*7830*/  FFMA.FTZ R4, R99, UR4, -R3 ;  /* 0x0000000463047c23 */ /* 0x004fe20008010803 */
[----:B------:R-:W2:Y:S01]  /*7840*/  LDSM.16.MT88.4 R48, [R34+0x2800] ;  /* 0x002800002230783b */ /* 0x000ea20000004200 */
[----:B------:R-:W-:Y:S02]  /*7850*/  MOV R105, R191 ;  /* 0x000000bf00697202 */ /* 0x000fe40000000f00 */
[----:B------:R1:W1:Y:S01]  /*7860*/  MUFU.EX2 R227, R4 ;  /* 0x0000000400e37308 */ /* 0x0002620000000800 */
[-C--:B------:R-:W-:Y:S01]  /*7870*/  HMMA.16816.F32.BF16 R248, R16, R56.reuse, R36 ;  /* 0x0000003810f8723c */ /* 0x080fe20000041824 */
[----:B------:R-:W2:Y:S07]  /*7880*/  LDSM.16.MT88.4 R36, [R33+0xf000] ;  /* 0x00f000002124783b */ /* 0x000eae0000004200 */
[----:B------:R-:W-:Y:S01]  /*7890*/  HMMA.16816.F32.BF16 R212, R12, R56, R8 ;  /* 0x000000380cd4723c */ /* 0x000fe20000041808 */
[----:B----4-:R-:W-:-:S02]  /*78a0*/  F2FP.BF16.F32.PACK_AB R8, R203, R185 ;  /* 0x000000b9cb08723e */ /* 0x010fc400000010ff */
[----:B---3--:R-:W-:Y:S02]  /*78b0*/  F2FP.BF16.F32.PACK_AB R9, R231, R228 ;  /* 0x000000e4e709723e */ /* 0x008fe400000010ff */
[----:B------:R-:W-:Y:S01]  /*78c0*/  F2FP.BF16.F32.PACK_AB R10, R238, R252 ;  /* 0x000000fcee0a723e */ /* 0x000fe200000010ff */
[----:B-1----:R-:W-:Y:S01]  /*78d0*/  FFMA.FTZ R4, R96, UR4, -R3 ;  /* 0x0000000460047c23 */ /* 0x002fe20008010803 */
[----:B------:R-:W-:Y:S01]  /*78e0*/  F2FP.BF16.F32.PACK_AB R11, R227, R229 ;  /* 0x000000e5e30b723e */ /* 0x000fe200000010ff */
[----:B------:R-:W-:Y:S02]  /*78f0*/  HMMA.16816.F32.BF16 R44, R24, R68, RZ ;  /* 0x00000044182c723c */ /* 0x000fe400000418ff */
[----:B------:R1:W-:Y:S06]  /*7900*/  MUFU.EX2 R226, R4 ;  /* 0x0000000400e27308 */ /* 0x0003ec0000000800 */
[----:B------:R-:W-:Y:S08]  /*7910*/  HMMA.16816.F32.BF16 R160, R8, R40, R160 ;  /* 0x0000002808a0723c */ /* 0x000ff000000418a0 */
[----:B------:R-:W-:Y:S01]  /*7920*/  HMMA.16816.F32.BF16 R52, R20, R68, RZ ;  /* 0x000000441434723c */ /* 0x000fe200000418ff */
[----:B------:R-:W-:Y:S01]  /*7930*/  MOV R69, R76 ;  /* 0x0000004c00457202 */ /* 0x000fe20000000f00 */
[----:B------:R-:W-:-:S02]  /*7940*/  IMAD.MOV.U32 R68, RZ, RZ, R77 ;  /* 0x000000ffff447224 */ /* 0x000fc400078e004d */
[----:B-1----:R-:W-:Y:S01]  /*7950*/  FFMA.FTZ R4, R97, UR4, -R3 ;  /* 0x0000000461047c23 */ /* 0x002fe20008010803 */
[----:B------:R-:W-:Y:S01]  /*7960*/  MOV R76, R60 ;  /* 0x0000003c004c7202 */ /* 0x000fe20000000f00 */
[----:B------:R-:W1:Y:S01]  /*7970*/  LDSM.16.MT88.4 R96, [R33+0xf800] ;  /* 0x00f800002160783b */ /* 0x000e620000004200 */
[----:B------:R-:W-:Y:S01]  /*7980*/  IMAD.MOV.U32 R60, RZ, RZ, R188 ;  /* 0x000000ffff3c7224 */ /* 0x000fe200078e00bc */
[----:B------:R3:W-:Y:S01]  /*7990*/  MUFU.EX2 R225, R4 ;  /* 0x0000000400e17308 */ /* 0x0007e20000000800 */
[----:B--2---:R-:W-:Y:S01]  /*79a0*/  HMMA.16816.F32.BF16 R244, R16, R48, R44 ;  /* 0x0000003010f4723c */ /* 0x004fe2000004182c */
[----:B------:R-:W-:-:S07]  /*79b0*/  MOV R77, R105 ;  /* 0x00000069004d7202 */ /* 0x000fce0000000f00 */
[----:B------:R-:W-:Y:S01]  /*79c0*/  HMMA.16816.F32.BF16 R44, R20, R82, RZ ;  /* 0x00000052142c723c */ /* 0x000fe200000418ff */
[----:B---3--:R-:W-:Y:S01]  /*79d0*/  FFMA.FTZ R4, R147, UR4, -R2 ;  /* 0x0000000493047c23 */ /* 0x008fe20008010802 */
[----:B------:R-:W-:-:S06]  /*79e0*/  MOV R147, R205 ;  /* 0x000000cd00937202 */ /* 0x000fcc0000000f00 */
[----:B------:R-:W-:Y:S01]  /*79f0*/  HMMA.16816.F32.BF16 R204, R12, R48, R52 ;  /* 0x000000300ccc723c */ /* 0x000fe20000041834 */
[----:B------:R2:W-:Y:S01]  /*7a00*/  MUFU.EX2 R221, R4 ;  /* 0x0000000400dd7308 */ /* 0x0005e20000000800 */
[----:B------:R-:W-:-:S06]  /*7a10*/  IMAD.MOV.U32 R49, RZ, RZ, R102 ;  /* 0x000000ffff317224 */ /* 0x000fcc00078e0066 */
[----:B------:R-:W-:Y:S08]  /*7a20*/  HMMA.16816.F32.BF16 R52, R20, R114, RZ ;  /* 0x000000721434723c */ /* 0x000ff000000418ff */
[----:B------:R-:W-:Y:S01]  /*7a30*/  HMMA.16816.F32.BF16 R44, R12, R62, R44 ;  /* 0x0000003e0c2c723c */ /* 0x000fe2000004182c */
[----:B--2---:R-:W-:-:S04]  /*7a40*/  FFMA.FTZ R4, R86, UR4, -R2 ;  /* 0x0000000456047c23 */ /* 0x004fc80008010802 */
[----:B------:R2:W-:Y:S07]  /*7a50*/  MUFU.EX2 R223, R4 ;  /* 0x0000000400df7308 */ /* 0x0005ee0000000800 */
[----:B------:R-:W-:Y:S01]  /*7a60*/  HMMA.16816.F32.BF16 R52, R12, R74, R52 ;  /* 0x0000004a0c34723c */ /* 0x000fe20000041834 */
[----:B--2---:R-:W-:-:S04]  /*7a70*/  FFMA.FTZ R4, R85, UR4, -R2 ;  /* 0x0000000455047c23 */ /* 0x004fc80008010802 */
        /* <DEDUP_REMOVED lines=18> */
[----:B------:R3:W4:Y:S01]  /*7ba0*/  MUFU.EX2 R218, R3 ;  /* 0x0000000300da7308 */ /* 0x0007220000000800 */
[----:B--2---:R-:W-:-:S07]  /*7bb0*/  F2FP.BF16.F32.PACK_AB R4, R223, R221 ;  /* 0x000000dddf04723e */ /* 0x004fce00000010ff */
[----:B------:R-:W-:Y:S01]  /*7bc0*/  HMMA.16816.F32.BF16 R164, R4, R40, R164 ;  /* 0x0000002804a4723c */ /* 0x000fe200000418a4 */
[----:B---3--:R-:W-:-:S04]  /*7bd0*/  FFMA.FTZ R3, R101, UR4, -R2 ;  /* 0x0000000465037c23 */ /* 0x008fc80008010802 */
[----:B------:R2:W-:Y:S03]  /*7be0*/  MUFU.EX2 R211, R3 ;  /* 0x0000000300d37308 */ /* 0x0005e60000000800 */
[-C--:B------:R-:W-:Y:S08]  /*7bf0*/  HMMA.16816.F32.BF16 R168, R4, R42.reuse, R168 ;  /* 0x0000002a04a8723c */ /* 0x080ff000000418a8 */
[----:B------:R-:W-:Y:S01]  /*7c00*/  HMMA.16816.F32.BF16 R40, R8, R42, R88 ;  /* 0x0000002a0828723c */ /* 0x000fe20000041858 */
[----:B--2---:R-:W-:-:S07]  /*7c10*/  FFMA.FTZ R3, R103, UR4, -R2 ;  /* 0x0000000467037c23 */ /* 0x004fce0008010802 */
[----:B------:R-:W-:Y:S01]  /*7c20*/  HMMA.16816.F32.BF16 R88, R4, R36, R128 ;  /* 0x000000240458723c */ /* 0x000fe20000041880 */
[----:B------:R-:W-:Y:S01]  /*7c30*/  F2FP.BF16.F32.PACK_AB R128, R236, R237 ;  /* 0x000000edec80723e */ /* 0x000fe200000010ff */
[----:B------:R2:W3:Y:S01]  /*7c40*/  MUFU.EX2 R210, R3 ;  /* 0x0000000300d27308 */ /* 0x0004e20000000800 */
[----:B------:R-:W-:Y:S02]  /*7c50*/  F2FP.BF16.F32.PACK_AB R129, R225, R226 ;  /* 0x000000e2e181723e */ /* 0x000fe400000010ff */
[----:B------:R-:W-:Y:S02]  /*7c60*/  F2FP.BF16.F32.PACK_AB R130, R235, R72 ;  /* 0x00000048eb82723e */ /* 0x000fe400000010ff */
[----:B----4-:R-:W-:-:S07]  /*7c70*/  F2FP.BF16.F32.PACK_AB R131, R218, R73 ;  /* 0x00000049da83723e */ /* 0x010fce00000010ff */
[----:B------:R-:W-:Y:S01]  /*7c80*/  HMMA.16816.F32.BF16 R160, R128, R172, R160 ;  /* 0x000000ac80a0723c */ /* 0x000fe200000418a0 */
[--C-:B--2---:R-:W-:Y:S01]  /*7c90*/  FFMA.FTZ R3, R144, UR4, -R2.reuse ;  /* 0x0000000490037c23 */ /* 0x104fe20008010802 */
[----:B------:R-:W-:-:S03]  /*7ca0*/  FFMA.FTZ R2, R120, UR4, -R2 ;  /* 0x0000000478027c23 */ /* 0x000fc60008010802 */
[----:B------:R2:W4:Y:S08]  /*7cb0*/  MUFU.EX2 R92, R3 ;  /* 0x00000003005c7308 */ /* 0x0005300000000800 */
[----:B------:R1:W-:Y:S01]  /*7cc0*/  MUFU.EX2 R209, R2 ;  /* 0x0000000200d17308 */ /* 0x0003e20000000800 */
[----:B--2---:R-:W-:Y:S02]  /*7cd0*/  IMAD.MOV.U32 R3, RZ, RZ, R186 ;  /* 0x000000ffff037224 */ /* 0x004fe400078e00ba */
[----:B-1----:R-:W-:-:S02]  /*7ce0*/  FFMA.FTZ R2, R87, UR4, -R0 ;  /* 0x0000000457027c23 */ /* 0x002fc40008010800 */
[----:B------:R-:W-:Y:S01]  /*7cf0*/  HMMA.16816.F32.BF16 R84, R8, R36, R124 ;  /* 0x000000240854723c */ /* 0x000fe2000004187c */
[----:B---3--:R-:W-:Y:S02]  /*7d00*/  F2FP.BF16.F32.PACK_AB R124, R210, R211 ;  /* 0x000000d3d27c723e */ /* 0x008fe400000010ff */
[----:B------:R1:W-:Y:S02]  /*7d10*/  MUFU.EX2 R208, R2 ;  /* 0x0000000200d07308 */ /* 0x0003e40000000800 */
[----:B-1----:R-:W-:-:S15]  /*7d20*/  FFMA.FTZ R2, R132, UR4, -R0 ;  /* 0x0000000484027c23 */ /* 0x002fde0008010800 */
[----:B------:R-:W-:Y:S01]  /*7d30*/  HMMA.16816.F32.BF16 R84, R128, R96, R84 ;  /* 0x000000608054723c */ /* 0x000fe20000041854 */
[----:B------:R1:W2:Y:S02]  /*7d40*/  MUFU.EX2 R142, R2 ;  /* 0x00000002008e7308 */ /* 0x0002a40000000800 */
[--C-:B-1----:R-:W-:Y:S01]  /*7d50*/  FFMA.FTZ R2, R157, UR4, -R0.reuse ;  /* 0x000000049d027c23 */ /* 0x102fe20008010800 */
[----:B------:R-:W-:Y:S01]  /*7d60*/  FFMA.FTZ R0, R141, UR4, -R0 ;  /* 0x000000048d007c23 */ /* 0x000fe20008010800 */
[----:B----4-:R-:W-:Y:S01]  /*7d70*/  MOV R141, R92 ;  /* 0x0000005c008d7202 */ /* 0x010fe20000000f00 */
[----:B------:R-:W-:-:S03]  /*7d80*/  IMAD.MOV.U32 R92, RZ, RZ, R159 ;  /* 0x000000ffff5c7224 */ /* 0x000fc600078e009f */
[----:B------:R1:W-:Y:S01]  /*7d90*/  MUFU.EX2 R132, R2 ;  /* 0x0000000200847308 */ /* 0x0003e20000000800 */
[----:B--2---:R-:W-:Y:S02]  /*7da0*/  F2FP.BF16.F32.PACK_AB R125, R142, R208 ;  /* 0x000000d08e7d723e */ /* 0x004fe400000010ff */
[----:B------:R-:W-:-:S05]  /*7db0*/  F2FP.BF16.F32.PACK_AB R126, R209, R141 ;  /* 0x0000008dd17e723e */ /* 0x000fca00000010ff */
[----:B------:R-:W2:Y:S01]  /*7dc0*/  MUFU.EX2 R33, R0 ;  /* 0x0000000000217308 */ /* 0x000ea20000000800 */
[----:B-1----:R-:W-:Y:S02]  /*7dd0*/  MOV R2, R158 ;  /* 0x0000009e00027202 */ /* 0x002fe40000000f00 */
[----:B------:R-:W-:Y:S01]  /*7de0*/  HMMA.16816.F32.BF16 R156, R4, R38, R136 ;  /* 0x00000026049c723c */ /* 0x000fe20000041888 */
[----:B--2---:R-:W-:Y:S01]  /*7df0*/  F2FP.BF16.F32.PACK_AB R127, R33, R132 ;  /* 0x00000084217f723e */ /* 0x004fe200000010ff */
[----:B------:R-:W-:Y:S02]  /*7e00*/  IMAD.MOV.U32 R0, RZ, RZ, R147 ;  /* 0x000000ffff007224 */ /* 0x000fe400078e0093 */
[----:B------:R-:W-:Y:S01]  /*7e10*/  IMAD.MOV.U32 R147, RZ, RZ, R61 ;  /* 0x000000ffff937224 */ /* 0x000fe200078e003d */
[----:B------:R-:W-:-:S03]  /*7e20*/  MOV R61, R189 ;  /* 0x000000bd003d7202 */ /* 0x000fc60000000f00 */
[----:B------:R-:W-:Y:S08]  /*7e30*/  HMMA.16816.F32.BF16 R188, R8, R38, R116 ;  /* 0x0000002608bc723c */ /* 0x000ff00000041874 */
[----:B------:R-:W-:Y:S01]  /*7e40*/  HMMA.16816.F32.BF16 R88, R124, R96, R88 ;  /* 0x000000607c58723c */ /* 0x000fe20000041858 */
[----:B------:R-:W-:Y:S01]  /*7e50*/  MOV R97, R69 ;  /* 0x0000004500617202 */ /* 0x000fe20000000f00 */
[----:B------:R-:W-:Y:S01]  /*7e60*/  IMAD.MOV.U32 R96, RZ, RZ, R64 ;  /* 0x000000ffff607224 */ /* 0x000fe200078e0040 */
[----:B------:R-:W-:Y:S01]  /*7e70*/  MOV R69, R76 ;  /* 0x0000004c00457202 */ /* 0x000fe20000000f00 */
[----:B------:R-:W-:Y:S01]  /*7e80*/  IMAD.MOV.U32 R76, RZ, RZ, R123 ;  /* 0x000000ffff4c7224 */ /* 0x000fe200078e007b */
[----:B------:R-:W-:-:S02]  /*7e90*/  MOV R123, R100 ;  /* 0x00000064007b7202 */ /* 0x000fc40000000f00 */
[----:B------:R-:W-:Y:S01]  /*7ea0*/  MOV R64, R65 ;  /* 0x0000004100407202 */ /* 0x000fe20000000f00 */
[----:B------:R-:W-:Y:S01]  /*7eb0*/  HMMA.16816.F32.BF16 R164, R124, R172, R164 ;  /* 0x000000ac7ca4723c */ /* 0x000fe200000418a4 */
[----:B------:R-:W-:Y:S01]  /*7ec0*/  IMAD.MOV.U32 R65, RZ, RZ, R147 ;  /* 0x000000ffff417224 */ /* 0x000fe200078e0093 */
[----:B------:R-:W-:Y:S01]  /*7ed0*/  MOV R147, R121 ;  /* 0x0000007900937202 */ /* 0x000fe20000000f00 */
[----:B------:R-:W-:-:S05]  /*7ee0*/  IMAD.MOV.U32 R121, RZ, RZ, R104 ;  /* 0x000000ffff797224 */ /* 0x000fca00078e0068 */
[-C--:B------:R-:W-:Y:S08]  /*7ef0*/  HMMA.16816.F32.BF16 R168, R124, R174.reuse, R168 ;  /* 0x000000ae7ca8723c */ /* 0x080ff000000418a8 */
[----:B------:R-:W-:Y:S08]  /*7f00*/  HMMA.16816.F32.BF16 R172, R128, R174, R40 ;  /* 0x000000ae80ac723c */ /* 0x000ff00000041828 */
[C---:B------:R-:W-:Y:S08]  /*7f10*/  HMMA.16816.F32.BF16 R100, R20.reuse, R110, RZ ;  /* 0x0000006e1464723c */ /* 0x040ff000000418ff */
[C---:B------:R-:W-:Y:S08]  /*7f20*/  HMMA.16816.F32.BF16 R40, R20.reuse, R94, RZ ;  /* 0x0000005e1428723c */ /* 0x040ff000000418ff */
[C---:B------:R-:W-:Y:S08]  /*7f30*/  HMMA.16816.F32.BF16 R36, R20.reuse, R66, RZ ;  /* 0x000000421424723c */ /* 0x040ff000000418ff */
[----:B------:R-:W-:Y:S08]  /*7f40*/  HMMA.16816.F32.BF16 R20, R20, R70, RZ ;  /* 0x000000461414723c */ /* 0x000ff000000418ff */
[C---:B------:R-:W-:Y:S08]  /*7f50*/  HMMA.16816.F32.BF16 R136, R12.reuse, R78, R40 ;  /* 0x0000004e0c88723c */ /* 0x040ff00000041828 */
[C---:B------:R-:W-:Y:S08]  /*7f60*/  HMMA.16816.F32.BF16 R100, R12.reuse, R106, R100 ;  /* 0x0000006a0c64723c */ /* 0x040ff00000041864 */
[C---:B------:R-:W-:Y:S08]  /*7f70*/  HMMA.16816.F32.BF16 R116, R12.reuse, R58, R36 ;  /* 0x0000003a0c74723c */ /* 0x040ff00000041824 */
[----:B------:R-:W-:Y:S08]  /*7f80*/  HMMA.16816.F32.BF16 R40, R12, R50, R20 ;  /* 0x000000320c28723c */ /* 0x000ff00000041814 */
[C---:B------:R-:W-:Y:S08]  /*7f90*/  HMMA.16816.F32.BF16 R12, R24.reuse, R110, RZ ;  /* 0x0000006e180c723c */ /* 0x040ff000000418ff */
[----:B------:R-:W-:Y:S01]  /*7fa0*/  HMMA.16816.F32.BF16 R20, R24, R114, RZ ;  /* 0x000000721814723c */ /* 0x000fe200000418ff */
[----:B------:R-:W-:Y:S01]  /*7fb0*/  MOV R115, R60 ;  /* 0x0000003c00737202 */ /* 0x000fe20000000f00 */
[----:B------:R-:W-:-:S10]  /*7fc0*/  IMAD.MOV.U32 R114, RZ, RZ, R61 ;  /* 0x000000ffff727224 */ /* 0x000fd400078e003d */
[----:B------:R-:W-:Y:S08]  /*7fd0*/  HMMA.16816.F32.BF16 R104, R16, R106, R12 ;  /* 0x0000006a1068723c */ /* 0x000ff0000004180c */
[----:B------:R-:W-:Y:S01]  /*7fe0*/  HMMA.16816.F32.BF16 R12, R24, R82, RZ ;  /* 0x00000052180c723c */ /* 0x000fe200000418ff */
[----:B------:R-:W-:Y:S01]  /*7ff0*/  MOV R83, R72 ;  /* 0x0000004800537202 */ /* 0x000fe20000000f00 */
[----:B------:R-:W-:-:S06]  /*8000*/  IMAD.MOV.U32 R82, RZ, RZ, R73 ;  /* 0x000000ffff527224 */ /* 0x000fcc00078e0049 */
[----:B------:R-:W-:Y:S08]  /*8010*/  HMMA.16816.F32.BF16 R72, R16, R74, R20 ;  /* 0x0000004a1048723c */ /* 0x000ff00000041814 */
[----:B------:R-:W-:Y:S01]  /*8020*/  HMMA.16816.F32.BF16 R20, R24, R94, RZ ;  /* 0x0000005e1814723c */ /* 0x000fe200000418ff */
[----:B------:R-:W-:Y:S01]  /*8030*/  IMAD.MOV.U32 R94, RZ, RZ, R76 ;  /* 0x000000ffff5e7224 */ /* 0x000fe200078e004c */
[----:B------:R-:W-:-:S06]  /*8040*/  MOV R95, R147 ;  /* 0x00000093005f7202 */ /* 0x000fcc0000000f00 */
[----:B------:R-:W-:Y:S08]  /*8050*/  HMMA.16816.F32.BF16 R60, R16, R62, R12 ;  /* 0x0000003e103c723c */ /* 0x000ff0000004180c */
[C---:B------:R-:W-:Y:S08]  /*8060*/  HMMA.16816.F32.BF16 R12, R24.reuse, R66, RZ ;  /* 0x00000042180c723c */ /* 0x040ff000000418ff */
[----:B------:R-:W-:Y:S01]  /*8070*/  HMMA.16816.F32.BF16 R24, R24, R70, RZ ;  /* 0x000000461818723c */ /* 0x000fe200000418ff */
[----:B------:R-:W-:Y:S01]  /*8080*/  IMAD.MOV.U32 R70, RZ, RZ, R65 ;  /* 0x000000ffff467224 */ /* 0x000fe200078e0041 */
[----:B------:R-:W-:-:S06]  /*8090*/  MOV R71, R187 ;  /* 0x000000bb00477202 */ /* 0x000fcc0000000f00 */
[C---:B------:R-:W-:Y:S01]  /*80a0*/  HMMA.16816.F32.BF16 R76, R16.reuse, R78, R20 ;  /* 0x0000004e104c723c */ /* 0x040fe20000041814 */
[----:B------:R-:W1:Y:S07]  /*80b0*/  LDSM.16.MT88.4 R20, [R35+0xd000] ;  /* 0x00d000002314783b */ /* 0x000e6e0000004200 */
[C---:B------:R-:W-:Y:S01]  /*80c0*/  HMMA.16816.F32.BF16 R56, R16.reuse, R58, R12 ;  /* 0x0000003a1038723c */ /* 0x040fe2000004180c */
[----:B------:R-:W-:Y:S07]  /*80d0*/  LDSM.16.MT88.4 R12, [R34+0x1000] ;  /* 0x00100000220c783b */ /* 0x000fee0000004200 */
[----:B------:R-:W-:Y:S01]  /*80e0*/  HMMA.16816.F32.BF16 R24, R16, R50, R24 ;  /* 0x000000321018723c */ /* 0x000fe20000041818 */
[----:B------:R-:W2:Y:S07]  /*80f0*/  LDSM.16.MT88.4 R16, [R28+0x1000] ;  /* 0x001000001c10783b */ /* 0x000eae0000004200 */
[C---:B-1----:R-:W-:Y:S08]  /*8100*/  HMMA.16816.F32.BF16 R144, R4.reuse, R20, R152 ;  /* 0x000000140490723c */ /* 0x042ff00000041898 */
[----:B------:R-:W-:Y:S01]  /*8110*/  HMMA.16816.F32.BF16 R152, R4, R22, R100 ;  /* 0x000000160498723c */ /* 0x000fe20000041864 */
[----:B------:R-:W-:Y:S01]  /*8120*/  MOV R102, R68 ;  /* 0x0000004400667202 */ /* 0x000fe20000000f00 */
[----:B------:R-:W-:Y:S01]  /*8130*/  IMAD.MOV.U32 R68, RZ, RZ, R69 ;  /* 0x000000ffff447224 */ /* 0x000fe200078e0045 */
[----:B------:R-:W-:Y:S01]  /*8140*/  MOV R69, R64 ;  /* 0x0000004000457202 */ /* 0x000fe20000000f00 */
[----:B------:R-:W-:Y:S01]  /*8150*/  IMAD.MOV.U32 R101, RZ, RZ, R184 ;  /* 0x000000ffff657224 */ /* 0x000fe200078e00b8 */
[----:B------:R-:W-:Y:S01]  /*8160*/  MOV R100, R185 ;  /* 0x000000b900647202 */ /* 0x000fe20000000f00 */
[----:B------:R-:W-:-:S02]  /*8170*/  IMAD.MOV.U32 R103, RZ, RZ, R49 ;  /* 0x000000ffff677224 */ /* 0x000fc400078e0031 */
[C---:B------:R-:W-:Y:S08]  /*8180*/  HMMA.16816.F32.BF16 R148, R8.reuse, R20, R148 ;  /* 0x000000140894723c */ /* 0x040ff00000041894 */
[----:B------:R-:W-:Y:S01]  /*8190*/  HMMA.16816.F32.BF16 R64, R8, R22, R104 ;  /* 0x000000160840723c */ /* 0x000fe20000041868 */
[----:B------:R-:W1:Y:S07]  /*81a0*/  LDSM.16.MT88.4 R20, [R35+0xf000] ;  /* 0x00f000002314783b */ /* 0x000e6e0000004200 */
[----:B--2---:R-:W-:Y:S01]  /*81b0*/  HMMA.16816.F32.BF16 R184, R4, R18, R52 ;  /* 0x0000001204b8723c */ /* 0x004fe20000041834 */
[----:B------:R-:W-:Y:S01]  /*81c0*/  MOV R53, R203 ;  /* 0x000000cb00357202 */ /* 0x000fe20000000f00 */
[----:B------:R-:W-:Y:S01]  /*81d0*/  IMAD.MOV.U32 R52, RZ, RZ, R202 ;  /* 0x000000ffff347224 */ /* 0x000fe200078e00ca */
[----:B------:R-:W-:Y:S01]  /*81e0*/  MOV R54, R201 ;  /* 0x000000c900367202 */ /* 0x000fe20000000f00 */
[----:B------:R-:W-:-:S04]  /*81f0*/  IMAD.MOV.U32 R55, RZ, RZ, R200 ;  /* 0x000000ffff377224 */ /* 0x000fc800078e00c8 */
[-C--:B------:R-:W-:Y:S08]  /*8200*/  HMMA.16816.F32.BF16 R176, R8, R16.reuse, R176 ;  /* 0x0000001008b0723c */ /* 0x080ff000000418b0 */
[----:B------:R-:W-:Y:S08]  /*8210*/  HMMA.16816.F32.BF16 R180, R4, R16, R180 ;  /* 0x0000001004b4723c */ /* 0x000ff000000418b4 */
[C---:B------:R-:W-:Y:S01]  /*8220*/  HMMA.16816.F32.BF16 R48, R8.reuse, R18, R72 ;  /* 0x000000120830723c */ /* 0x040fe20000041848 */
[----:B------:R-:W2:Y:S07]  /*8230*/  LDSM.16.MT88.4 R16, [R28+0x3000] ;  /* 0x003000001c10783b */ /* 0x000eae0000004200 */
[-C--:B------:R-:W-:Y:S08]  /*8240*/  HMMA.16816.F32.BF16 R192, R8, R12.reuse, R192 ;  /* 0x0000000c08c0723c */ /* 0x080ff000000418c0 */
[C---:B------:R-:W-:Y:S08]  /*8250*/  HMMA.16816.F32.BF16 R196, R4.reuse, R12, R196 ;  /* 0x0000000c04c4723c */ /* 0x040ff000000418c4 */
[----:B------:R-:W-:Y:S01]  /*8260*/  HMMA.16816.F32.BF16 R200, R4, R14, R44 ;  /* 0x0000000e04c8723c */ /* 0x000fe2000004182c */
[----:B------:R-:W-:Y:S01]  /*8270*/  MOV R44, R122 ;  /* 0x0000007a002c7202 */ /* 0x000fe20000000f00 */
[----:B------:R-:W-:Y:S01]  /*8280*/  IMAD.MOV.U32 R45, RZ, RZ, R121 ;  /* 0x000000ffff2d7224 */ /* 0x000fe200078e0079 */
[----:B------:R-:W-:Y:S01]  /*8290*/  MOV R46, R123 ;  /* 0x0000007b002e7202 */ /* 0x000fe20000000f00 */
[----:B------:R-:W-:-:S04]  /*82a0*/  IMAD.MOV.U32 R47, RZ, RZ, R108 ;  /* 0x000000ffff2f7224 */ /* 0x000fc800078e006c */
[----:B------:R-:W-:Y:S01]  /*82b0*/  HMMA.16816.F32.BF16 R60, R8, R14, R60 ;  /* 0x0000000e083c723c */ /* 0x000fe2000004183c */
[----:B------:R-:W3:Y:S07]  /*82c0*/  LDSM.16.MT88.4 R12, [R34+0x3000] ;  /* 0x00300000220c783b */ /* 0x000eee0000004200 */
[C---:B-1----:R-:W-:Y:S01]  /*82d0*/  HMMA.16816.F32.BF16 R72, R4.reuse, R20, R240 ;  /* 0x000000140448723c */ /* 0x042fe200000418f0 */
[----:B------:R-:W-:Y:S01]  /*82e0*/  MOV R243, R109 ;  /* 0x0000006d00f37202 */ /* 0x000fe20000000f00 */
[----:B------:R-:W-:Y:S01]  /*82f0*/  IMAD.MOV.U32 R241, RZ, RZ, R45 ;  /* 0x000000fffff17224 */ /* 0x000fe200078e002d */
[----:B------:R-:W-:Y:S01]  /*8300*/  MOV R242, R46 ;  /* 0x0000002e00f27202 */ /* 0x000fe20000000f00 */
[----:B------:R-:W-:Y:S01]  /*8310*/  IMAD.MOV.U32 R45, RZ, RZ, R54 ;  /* 0x000000ffff2d7224 */ /* 0x000fe200078e0036 */
[----:B------:R-:W-:Y:S01]  /*8320*/  MOV R46, R55 ;  /* 0x00000037002e7202 */ /* 0x000fe20000000f00 */
[----:B------:R-:W-:Y:S01]  /*8330*/  IMAD.MOV.U32 R54, RZ, RZ, R102 ;  /* 0x000000ffff367224 */ /* 0x000fe200078e0066 */
[----:B------:R-:W-:Y:S01]  /*8340*/  MOV R55, R103 ;  /* 0x0000006700377202 */ /* 0x000fe20000000f00 */
[C---:B--2---:R-:W-:Y:S08]  /*8350*/  HMMA.16816.F32.BF16 R104, R4.reuse, R16, R212 ;  /* 0x000000100468723c */ /* 0x044ff000000418d4 */
[----:B------:R-:W-:Y:S01]  /*8360*/  HMMA.16816.F32.BF16 R36, R4, R22, R136 ;  /* 0x000000160424723c */ /* 0x000fe20000041888 */
[----:B------:R-:W-:Y:S01]  /*8370*/  IMAD.MOV.U32 R136, RZ, RZ, R93 ;  /* 0x000000ffff887224 */ /* 0x000fe200078e005d */
[----:B------:R-:W-:Y:S01]  /*8380*/  MOV R93, R80 ;  /* 0x00000050005d7202 */ /* 0x000fe20000000f00 */
[----:B------:R-:W-:Y:S01]  /*8390*/  IMAD.MOV.U32 R80, RZ, RZ, R81 ;  /* 0x000000ffff507224 */ /* 0x000fe200078e0051 */
[----:B------:R-:W-:Y:S01]  /*83a0*/  MOV R81, R112 ;  /* 0x0000007000517202 */ /* 0x000fe20000000f00 */
[----:B------:R-:W-:Y:S01]  /*83b0*/  IMAD.MOV.U32 R112, RZ, RZ, R113 ;  /* 0x000000ffff707224 */ /* 0x000fe200078e0071 */
[----:B------:R-:W-:-:S02]  /*83c0*/  MOV R137, R44 ;  /* 0x0000002c00897202 */ /* 0x000fc40000000f00 */
[----:B------:R-:W-:Y:S08]  /*83d0*/  HMMA.16816.F32.BF16 R108, R4, R18, R116 ;  /* 0x00000012046c723c */ /* 0x000ff00000041874 */
[----:B------:R-:W-:Y:S08]  /*83e0*/  HMMA.16816.F32.BF16 R68, R8, R20, R68 ;  /* 0x000000140844723c */ /* 0x000ff00000041844 */
[C---:B---3--:R-:W-:Y:S08]  /*83f0*/  HMMA.16816.F32.BF16 R120, R4.reuse, R12, R204 ;  /* 0x0000000c0478723c */ /* 0x048ff000000418cc */
[----:B------:R-:W-:Y:S01]  /*8400*/  HMMA.16816.F32.BF16 R40, R4, R14, R40 ;  /* 0x0000000e0428723c */ /* 0x000fe20000041828 */
[----:B------:R-:W1:Y:S01]  /*8410*/  LDSM.16.MT88.4 R4, [R34+0x3800] ;  /* 0x003800002204783b */ /* 0x000e620000004200 */
[----:B------:R-:W-:Y:S01]  /*8420*/  IMAD.MOV.U32 R113, RZ, RZ, R233 ;  /* 0x000000ffff717224 */ /* 0x000fe200078e00e9 */
[----:B------:R-:W-:Y:S01]  /*8430*/  MOV R44, R52 ;  /* 0x00000034002c7202 */ /* 0x000fe20000000f00 */
[----:B------:R-:W-:-:S04]  /*8440*/  IMAD.MOV.U32 R138, RZ, RZ, R243 ;  /* 0x000000ffff8a7224 */ /* 0x000fc800078e00f3 */
[----:B------:R-:W-:Y:S01]  /*8450*/  HMMA.16816.F32.BF16 R56, R8, R18, R56 ;  /* 0x000000120838723c */ /* 0x000fe20000041838 */
[----:B------:R-:W-:Y:S01]  /*8460*/  IMAD.MOV.U32 R243, RZ, RZ, R47 ;  /* 0x000000fffff37224 */ /* 0x000fe200078e002f */
[----:B------:R-:W-:Y:S01]  /*8470*/  MOV R18, R112 ;  /* 0x0000007000127202 */ /* 0x000fe20000000f00 */
[----:B------:R-:W-:Y:S01]  /*8480*/  IMAD.MOV.U32 R52, RZ, RZ, R100 ;  /* 0x000000ffff347224 */ /* 0x000fe200078e0064 */
[----:B------:R-:W-:Y:S01]  /*8490*/  MOV R47, R101 ;  /* 0x00000065002f7202 */ /* 0x000fe20000000f00 */
[----:B------:R-:W-:-:S03]  /*84a0*/  IMAD.MOV.U32 R19, RZ, RZ, R93 ;  /* 0x000000ffff137224 */ /* 0x000fc600078e005d */
[C---:B------:R-:W-:Y:S01]  /*84b0*/  HMMA.16816.F32.BF16 R24, R8.reuse, R14, R24 ;  /* 0x0000000e0818723c */ /* 0x040fe20000041818 */
[----:B------:R-:W-:Y:S01]  /*84c0*/  IMAD.MOV.U32 R213, RZ, RZ, R2 ;  /* 0x000000ffffd57224 */ /* 0x000fe200078e0002 */
[----:B------:R-:W-:Y:S02]  /*84d0*/  MOV R214, R0 ;  /* 0x0000000000d67202 */ /* 0x000fe40000000f00 */
[----:B------:R-:W-:Y:S01]  /*84e0*/  MOV R212, R92 ;  /* 0x0000005c00d47202 */ /* 0x000fe20000000f00 */
[----:B------:R-:W-:Y:S01]  /*84f0*/  IMAD.MOV.U32 R215, RZ, RZ, R97 ;  /* 0x000000ffffd77224 */ /* 0x000fe200078e0061 */
[----:B------:R-:W-:Y:S01]  /*8500*/  MOV R139, R239 ;  /* 0x000000ef008b7202 */ /* 0x000fe20000000f00 */
[----:B------:R-:W-:Y:S01]  /*8510*/  LDSM.16.MT88.4 R204, [R34+0x1800] ;  /* 0x0018000022cc783b */ /* 0x000fe20000004200 */
[----:B------:R-:W-:Y:S01]  /*8520*/  HMMA.16816.F32.BF16 R116, R8, R12, R244 ;  /* 0x0000000c0874723c */ /* 0x000fe200000418f4 */
[----:B------:R-:W-:-:S07]  /*8530*/  IMAD.MOV.U32 R247, RZ, RZ, R113 ;  /* 0x000000fffff77224 */ /* 0x000fce00078e0071 */
[----:B------:R-:W-:Y:S01]  /*8540*/  HMMA.16816.F32.BF16 R100, R8, R16, R248 ;  /* 0x000000100864723c */ /* 0x000fe200000418f8 */
[----:B------:R-:W-:Y:S01]  /*8550*/  IMAD.MOV.U32 R16, RZ, RZ, R46 ;  /* 0x000000ffff107224 */ /* 0x000fe200078e002e */
[----:B------:R-:W-:Y:S01]  /*8560*/  MOV R17, R45 ;  /* 0x0000002d00117202 */ /* 0x000fe20000000f00 */
[----:B------:R-:W-:Y:S01]  /*8570*/  IMAD.MOV.U32 R248, RZ, RZ, R44 ;  /* 0x000000fffff87224 */ /* 0x000fe200078e002c */
[----:B------:R-:W-:Y:S01]  /*8580*/  MOV R249, R243 ;  /* 0x000000f300f97202 */ /* 0x000fe20000000f00 */
[----:B------:R-:W-:-:S03]  /*8590*/  IMAD.MOV.U32 R250, RZ, RZ, R242 ;  /* 0x000000fffffa7224 */ /* 0x000fc600078e00f2 */
[----:B------:R-:W-:Y:S01]  /*85a0*/  HMMA.16816.F32.BF16 R20, R8, R22, R76 ;  /* 0x000000160814723c */ /* 0x000fe2000004184c */
[----:B------:R-:W-:Y:S01]  /*85b0*/  FADD.FTZ R9, R18, R247 ;  /* 0x000000f712097221 */ /* 0x000fe20000010000 */
        /* <DEDUP_REMOVED lines=19> */
[----:B------:R-:W-:Y:S01]  /*86f0*/  IMAD.MOV.U32 R16, RZ, RZ, R248 ;  /* 0x000000ffff107224 */ /* 0x000fe200078e00f8 */
[----:B------:R-:W-:Y:S01]  /*8700*/  MOV R17, R249 ;  /* 0x000000f900117202 */ /* 0x000fe20000000f00 */
[----:B------:R-:W-:Y:S01]  /*8710*/  FADD.FTZ R2, R2, R246 ;  /* 0x000000f602027221 */ /* 0x000fe20000010000 */
[----:B------:R-:W-:Y:S01]  /*8720*/  MOV R248, R250 ;  /* 0x000000fa00f87202 */ /* 0x000fe20000000f00 */
[----:B------:R-:W-:Y:S01]  /*8730*/  FADD.FTZ R0, R0, R247 ;  /* 0x000000f700007221 */ /* 0x000fe20000010000 */
        /* <DEDUP_REMOVED lines=13> */
[----:B------:R-:W-:Y:S01]  /*8810*/  FADD.FTZ R0, R251, R0 ;  /* 0x00000000fb007221 */ /* 0x000fe20000010000 */
[----:B------:R-:W-:Y:S01]  /*8820*/  FADD.FTZ R9, R136, R9 ;  /* 0x0000000988097221 */ /* 0x000fe20000010000 */
[-C--:B-1----:R-:W-:Y:S01]  /*8830*/  HMMA.16816.F32.BF16 R120, R124, R4.reuse, R120 ;  /* 0x000000047c78723c */ /* 0x082fe20000041878 */
[----:B------:R-:W-:Y:S01]  /*8840*/  FADD.FTZ R8, R137, R3 ;  /* 0x0000000389087221 */ /* 0x000fe20000010000 */
[----:B------:R-:W-:Y:S01]  /*8850*/  MOV R240, R96 ;  /* 0x0000006000f07202 */ /* 0x000fe20000000f00 */
[----:B------:R-:W-:Y:S01]  /*8860*/  FADD.FTZ R3, R212, R9 ;  /* 0x00000009d4037221 */ /* 0x000fe20000010000 */
[----:B------:R-:W-:Y:S01]  /*8870*/  MOV R242, R114 ;  /* 0x0000007200f27202 */ /* 0x000fe20000000f00 */
[----:B------:R1:W5:Y:S03]  /*8880*/  LDL.LU R239, [R1+0xac] ;  /* 0x0000ac0001ef7983 */ /* 0x0003660000300800 */
[----:B------:R-:W-:Y:S01]  /*8890*/  HMMA.16816.F32.BF16 R116, R128, R4, R116 ;  /* 0x000000048074723c */ /* 0x000fe20000041874 */
[----:B------:R-:W-:Y:S01]  /*88a0*/  FADD.FTZ R5, R138, R2 ;  /* 0x000000028a057221 */ /* 0x000fe20000010000 */
[----:B------:R-:W-:Y:S01]  /*88b0*/  FADD.FTZ R4, R139, R0 ;  /* 0x000000008b047221 */ /* 0x000fe20000010000 */
[----:B------:R-:W-:-:S02]  /*88c0*/  IMAD.MOV.U32 R241, RZ, RZ, R115 ;  /* 0x000000fffff17224 */ /* 0x000fc400078e0073 */
[----:B------:R-:W-:Y:S01]  /*88d0*/  FADD.FTZ R2, R213, R8 ;  /* 0x00000008d5027221 */ /* 0x000fe20000010000 */
[----:B------:R-:W-:Y:S01]  /*88e0*/  FADD.FTZ R0, R214, R5 ;  /* 0x00000005d6007221 */ /* 0x000fe20000010000 */
[----:B------:R-:W-:Y:S01]  /*88f0*/  MOV R44, R94 ;  /* 0x0000005e002c7202 */ /* 0x000fe20000000f00 */
[----:B------:R-:W-:Y:S02]  /*8900*/  IMAD.MOV.U32 R243, RZ, RZ, R95 ;  /* 0x000000fffff37224 */ /* 0x000fe400078e005f */
[----:B------:R-:W-:Y:S01]  /*8910*/  FADD.FTZ R4, R215, R4 ;  /* 0x00000004d7047221 */ /* 0x000fe20000010000 */
[----:B------:R-:W-:Y:S01]  /*8920*/  FADD.FTZ R5, R240, R3 ;  /* 0x00000003f0057221 */ /* 0x000fe20000010000 */
[----:B------:R-:W-:Y:S01]  /*8930*/  MOV R46, R54 ;  /* 0x00000036002e7202 */ /* 0x000fe20000000f00 */
[----:B------:R-:W-:Y:S02]  /*8940*/  IMAD.MOV.U32 R45, RZ, RZ, R55 ;  /* 0x000000ffff2d7224 */ /* 0x000fe400078e0037 */
[----:B------:R-:W-:Y:S01]  /*8950*/  FADD.FTZ R3, R241, R2 ;  /* 0x00000002f1037221 */ /* 0x000fe20000010000 */
[----:B------:R-:W-:Y:S01]  /*8960*/  HMMA.16816.F32.BF16 R92, R124, R98, R156 ;  /* 0x000000627c5c723c */ /* 0x000fe2000004189c */
[----:B------:R-:W-:Y:S01]  /*8970*/  FADD.FTZ R2, R242, R0 ;  /* 0x00000000f2027221 */ /* 0x000fe20000010000 */
[----:B------:R-:W-:Y:S01]  /*8980*/  MOV R55, R82 ;  /* 0x0000005200377202 */ /* 0x000fe20000000f00 */
[----:B------:R-:W-:-:S02]  /*8990*/  IMAD.MOV.U32 R54, RZ, RZ, R83 ;  /* 0x000000ffff367224 */ /* 0x000fc400078e0053 */
[----:B------:R-:W-:Y:S01]  /*89a0*/  FADD.FTZ R0, R243, R4 ;  /* 0x00000004f3007221 */ /* 0x000fe20000010000 */
[----:B------:R-:W2:Y:S01]  /*89b0*/  LDSM.16.MT88.4 R156, [R35+0xd800] ;  /* 0x00d80000239c783b */ /* 0x000ea20000004200 */
[----:B------:R-:W-:Y:S01]  /*89c0*/  FADD.FTZ R4, R44, R5 ;  /* 0x000000052c047221 */ /* 0x000fe20000010000 */
[----:B------:R-:W-:Y:S02]  /*89d0*/  HMMA.16816.F32.BF16 R96, R128, R98, R188 ;  /* 0x000000628060723c */ /* 0x000fe400000418bc */
[----:B------:R-:W3:Y:S01]  /*89e0*/  LDSM.16.MT88.4 R188, [R28+0x1800] ;  /* 0x001800001cbc783b */ /* 0x000ee20000004200 */
[----:B------:R-:W-:Y:S01]  /*89f0*/  FADD.FTZ R3, R45, R3 ;  /* 0x000000032d037221 */ /* 0x000fe20000010000 */
[----:B------:R-:W-:Y:S02]  /*8a00*/  FADD.FTZ R2, R46, R2 ;  /* 0x000000022e027221 */ /* 0x000fe40000010000 */
[----:B------:R-:W4:Y:S01]  /*8a10*/  LDSM.16.MT88.4 R80, [R35+0xf800] ;  /* 0x00f800002350783b */ /* 0x000f220000004200 */
[----:B------:R-:W-:-:S03]  /*8a20*/  FADD.FTZ R0, R47, R0 ;  /* 0x000000002f007221 */ /* 0x000fc60000010000 */
        /* <DEDUP_REMOVED lines=35> */
[C---:B--2---:R-:W-:Y:S03]  /*8c60*/  HMMA.16816.F32.BF16 R144, R124.reuse, R156, R144 ;  /* 0x0000009c7c90723c */ /* 0x044fe60000041890 */
[----:B------:R2:W5:Y:S04]  /*8c70*/  LDL.LU R230, [R1+0xa0] ;  /* 0x0000a00001e67983 */ /* 0x0005680000300800 */
[----:B------:R2:W5:Y:S01]  /*8c80*/  LDL.LU R140, [R1+0x9c] ;  /* 0x00009c00018c7983 */ /* 0x0005620000300800 */
[C---:B------:R-:W-:Y:S03]  /*8c90*/  HMMA.16816.F32.BF16 R152, R124.reuse, R158, R152 ;  /* 0x0000009e7c98723c */ /* 0x040fe60000041898 */
[----:B------:R2:W-:Y:S04]  /*8ca0*/  STL [R1+0x84], R4 ;  /* 0x0000840401007387 */ /* 0x0005e80000100800 */
[----:B------:R2:W-:Y:S01]  /*8cb0*/  STL [R1+0x88], R3 ;  /* 0x0000880301007387 */ /* 0x0005e20000100800 */
[C---:B---3--:R-:W-:Y:S03]  /*8cc0*/  HMMA.16816.F32.BF16 R180, R124.reuse, R188, R180 ;  /* 0x000000bc7cb4723c */ /* 0x048fe600000418b4 */
[----:B------:R2:W-:Y:S01]  /*8cd0*/  STL [R1+0x80], R2 ;  /* 0x0000800201007387 */ /* 0x0005e20000100800 */
[----:B------:R-:W3:Y:S04]  /*8ce0*/  S2R R234, SR_TID.X ;  /* 0x0000000000ea7919 */ /* 0x000ee80000002100 */
[C---:B------:R-:W-:Y:S01]  /*8cf0*/  HMMA.16816.F32.BF16 R184, R124.reuse, R190, R184 ;  /* 0x000000be7cb8723c */ /* 0x040fe200000418b8 */
[----:B------:R2:W-:Y:S07]  /*8d00*/  STL [R1+0x7c], R0 ;  /* 0x00007c0001007387 */ /* 0x0005ee0000100800 */
[C---:B------:R-:W-:Y:S08]  /*8d10*/  HMMA.16816.F32.BF16 R196, R124.reuse, R204, R196 ;  /* 0x000000cc7cc4723c */ /* 0x040ff000000418c4 */
[C---:B------:R-:W-:Y:S08]  /*8d20*/  HMMA.16816.F32.BF16 R200, R124.reuse, R206, R200 ;  /* 0x000000ce7cc8723c */ /* 0x040ff000000418c8 */
[C---:B----4-:R-:W-:Y:S08]  /*8d30*/  HMMA.16816.F32.BF16 R72, R124.reuse, R80, R72 ;  /* 0x000000507c48723c */ /* 0x050ff00000041848 */
        /* <DEDUP_REMOVED lines=17> */
[----:B--23--:R-:W-:-:S15]  /*8e50*/  BRA.U !UP1, `(.L_x_539) ;  /* 0x0000010109a07547 */ /* 0x00cfde000b800000 */
        /* <DEDUP_REMOVED lines=14> */
[----:B------:R-:W-:Y:S01]  /*8f40*/  MOV R0, UR12 ;  /* 0x0000000c00007c02 */ /* 0x000fe20008000f00 */
[----:B------:R-:W-:Y:S02]  /*8f50*/  UIADD3 UR15, UPT, UPT, UR15, UR17, URZ ;  /* 0x000000110f0f7290 */ /* 0x000fe4000fffe0ff */
[----:B------:R-:W-:Y:S01]  /*8f60*/  ULEA UR12, UP0, UR16, UR14, 0x6 ;  /* 0x0000000e100c7291 */ /* 0x000fe2000f8030ff */
[----:B-----5:R-:W-:Y:S01]  /*8f70*/  IMAD.SHL.U32 R233, R234, 0x20, RZ ;  /* 0x00000020eae97824 */ /* 0x020fe200078e00ff */
[----:B-1----:R-:W-:Y:S01]  /*8f80*/  ISETP.GE.AND P3, PT, R230, UR4, PT ;  /* 0x00000004e6007c0c */ /* 0x002fe2000bf66270 */
[----:B------:R-:W-:Y:S01]  /*8f90*/  IMAD.U32 R3, RZ, RZ, UR17 ;  /* 0x00000011ff037e24 */ /* 0x000fe2000f8e00ff */
[----:B------:R-:W-:-:S02]  /*8fa0*/  SHF.R.U32.HI R232, RZ, 0x1, R234 ;  /* 0x00000001ffe87819 */ /* 0x000fc400000116ea */
[----:B------:R-:W-:Y:S02]  /*8fb0*/  LOP3.LUT R233, R233, 0x7c00, RZ, 0xc0, !PT ;  /* 0x00007c00e9e97812 */ /* 0x000fe400078ec0ff */
[----:B------:R-:W-:Y:S01]  /*8fc0*/  MOV R12, UR12 ;  /* 0x0000000c000c7c02 */ /* 0x000fe20008000f00 */
[----:B------:R-:W-:Y:S01]  /*8fd0*/  IMAD.MOV.U32 R23, RZ, RZ, 0x20 ;  /* 0x00000020ff177424 */ /* 0x000fe200078e00ff */
[----:B------:R-:W-:Y:S01]  /*8fe0*/  BAR.SYNC.DEFER_BLOCKING 0x0 ;  /* 0x0000000000007b1d */ /* 0x000fe20000010000 */
[----:B------:R-:W-:-:S04]  /*8ff0*/  LOP3.LUT P6, RZ, R234, 0x2, RZ, 0xc0, !PT ;  /* 0x00000002eaff7812 */ /* 0x000fc800078cc0ff */
[----:B------:R-:W-:Y:S02]  /*9000*/  SEL R23, R23, 0xffffffe0, !P6 ;  /* 0xffffffe017177807 */ /* 0x000fe40007000000 */
        /* <DEDUP_REMOVED lines=9> */
[----:B------:R-:W-:Y:S01]  /*90a0*/  LOP3.LUT R0, R232, 0x8, RZ, 0xc0, !PT ;  /* 0x00000008e8007812 */ /* 0x000fe200078ec0ff */
[----:B------:R-:W-:Y:S01]  /*90b0*/  IMAD.U32 R11, RZ, RZ, UR16 ;  /* 0x00000010ff0b7e24 */ /* 0x000fe2000f8e00ff */
[----:B------:R-:W-:Y:S01]  /*90c0*/  LOP3.LUT R3, R233, 0x200, R52, 0xf8, !PT ;  /* 0x00000200e9037812 */ /* 0x000fe200078ef834 */
[----:B------:R-:W-:Y:S01]  /*90d0*/  ULEA.HI.X UR12, UR8, UR4, UR9, 0x5, UP0 ;  /* 0x00000004080c7291 */ /* 0x000fe200080f2c09 */
[-C--:B------:R-:W-:Y:S01]  /*90e0*/  LEA R2, P5, R12, R53.reuse, 0x1 ;  /* 0x000000350c027211 */ /* 0x080fe200078a08ff */
[----:B------:R-:W-:Y:S01]  /*90f0*/  IMAD.U32 R7, RZ, RZ, UR15 ;  /* 0x0000000fff077e24 */ /* 0x000fe2000f8e00ff */
[----:B------:R-:W-:Y:S01]  /*9100*/  LOP3.LUT R0, R3, R54, R0, 0xf6, !PT ;  /* 0x0000003603007212 */ /* 0x000fe200078ef600 */
[----:B------:R-:W-:Y:S01]  /*9110*/  @!PT LDS RZ, [RZ] ;  /* 0x00000000fffff984 */ /* 0x000fe20000000800 */
[----:B------:R-:W-:Y:S01]  /*9120*/  @!PT LDS RZ, [RZ] ;  /* 0x00000000fffff984 */ /* 0x000fe20000000800 */
[----:B------:R-:W-:Y:S01]  /*9130*/  @!PT LDS RZ, [RZ] ;  /* 0x00000000fffff984 */ /* 0x000fe20000000800 */
[----:B------:R-:W-:Y:S01]  /*9140*/  @!P3 LDGSTS.E.BYPASS.LTC128B.128 [R239+0xc000], desc[UR22][R4.64] ;  /* 0x0c00000004efbfae */ /* 0x000fe2000b981a16 */
[----:B------:R-:W-:Y:S01]  /*9150*/  MOV R10, UR17 ;  /* 0x00000011000a7c02 */ /* 0x000fe20008000f00 */
[----:B------:R-:W1:Y:S01]  /*9160*/  LDCU UR4, c[0x0][0x50c] ;  /* 0x0000a180ff0477ac */ /* 0x000e620008000800 */
        /* <DEDUP_REMOVED lines=45> */
[----:B------:R-:W-:-:S02]  /*9440*/  VIADD R3, R140, UR6 ;  /* 0x000000068c037c36 */ /* 0x000fc40008000000 */
[----:B------:R-:W-:Y:S01]  /*9450*/  IMAD.IADD R22, R23, 0x1, R20 ;  /* 0x0000000117167824 */ /* 0x000fe200078e0214 */
[----:B------:R-:W4:Y:S02]  /*9460*/  LDSM.16.M88.4 R24, [R140+UR6+0x8000] ;  /* 0x008000068c18783b */ /* 0x000f240008000200 */
[----:B------:R-:W-:Y:S02]  /*9470*/  IADD3 R2, PT, PT, R3, R23, RZ ;  /* 0x0000001703027210 */ /* 0x000fe40007ffe0ff */
[----:B------:R-:W-:Y:S04]  /*9480*/  LDSM.16.M88.4 R44, [R140+UR6+0x8800] ;  /* 0x008800068c2c783b */ /* 0x000fe80008000200 */
[----:B------:R-:W-:Y:S04]  /*9490*/  LDSM.16.M88.4 R56, [R2+0x9000] ;  /* 0x009000000238783b */ /* 0x000fe80000000200 */
[----:B---3--:R-:W3:Y:S04]  /*94a0*/  LDSM.16.M88.4 R4, [R22+0x2000] ;  /* 0x002000001604783b */ /* 0x008ee80000000200 */
[----:B------:R-:W1:Y:S04]  /*94b0*/  LDSM.16.M88.4 R48, [R140+UR6+0x9800] ;  /* 0x009800068c30783b */ /* 0x000e680008000200 */
[----:B------:R-:W1:Y:S04]  /*94c0*/  LDSM.16.M88.4 R16, [R2+0x8000] ;  /* 0x008000000210783b */ /* 0x000e680000000200 */
[----:B------:R-:W1:Y:S04]  /*94d0*/  LDSM.16.M88.4 R40, [R2+0x8800] ;  /* 0x008800000228783b */ /* 0x000e680000000200 */
[----:B------:R-:W1:Y:S04]  /*94e0*/  LDSM.16.M88.4 R52, [R2+0x9800] ;  /* 0x009800000234783b */ /* 0x000e680000000200 */
[----:B------:R-:W1:Y:S01]  /*94f0*/  LDSM.16.M88.4 R12, [R20] ;  /* 0x00000000140c783b */ /* 0x000e620000000200 */
[----:B--2---:R-:W-:Y:S01]  /*9500*/  HMMA.16816.F32.BF16 R216, R8, R60, RZ ;  /* 0x0000003c08d8723c */ /* 0x004fe200000418ff */
[----:B------:R-:W-:-:S02]  /*9510*/  MOV R28, R141 ;  /* 0x0000008d001c7202 */ /* 0x000fc40000000f00 */
[----:B------:R-:W0:Y:S05]  /*9520*/  LDGDEPBAR ;  /* 0x00000000000079af */ /* 0x000e2a0000000000 */
[C---:B------:R-:W-:Y:S08]  /*9530*/  HMMA.16816.F32.BF16 R212, R8.reuse, R62, RZ ;  /* 0x0000003e08d4723c */ /* 0x040ff000000418ff */
[----:B----4-:R-:W-:Y:S08]  /*9540*/  HMMA.16816.F32.BF16 R136, R8, R24, RZ ;  /* 0x000000180888723c */ /* 0x010ff000000418ff */
[----:B---3--:R-:W-:Y:S08]  /*9550*/  HMMA.16816.F32.BF16 R248, R4, R56, R216 ;  /* 0x0000003804f8723c */ /* 0x008ff000000418d8 */
[C---:B------:R-:W-:Y:S08]  /*9560*/  HMMA.16816.F32.BF16 R64, R8.reuse, R44, RZ ;  /* 0x0000002c0840723c */ /* 0x040ff000000418ff */
[C---:B-1----:R-:W-:Y:S08]  /*9570*/  HMMA.16816.F32.BF16 R208, R8.reuse, R48, RZ ;  /* 0x0000003008d0723c */ /* 0x042ff000000418ff */
[C---:B------:R-:W-:Y:S08]  /*9580*/  HMMA.16816.F32.BF16 R224, R8.reuse, R26, RZ ;  /* 0x0000001a08e0723c */ /* 0x040ff000000418ff */
[C---:B------:R-:W-:Y:S08]  /*9590*/  HMMA.16816.F32.BF16 R220, R8.reuse, R46, RZ ;  /* 0x0000002e08dc723c */ /* 0x040ff000000418ff */
[----:B------:R-:W-:Y:S01]  /*95a0*/  HMMA.16816.F32.BF16 R36, R8, R50, RZ ;  /* 0x000000320824723c */ /* 0x000fe200000418ff */
[----:B------:R-:W1:Y:S01]  /*95b0*/  LDSM.16.M88.4 R8, [R22] ;  /* 0x000000001608783b */ /* 0x000e620000000200 */
[----:B------:R-:W-:Y:S01]  /*95c0*/  IMAD.MOV.U32 R34, RZ, RZ, R248 ;  /* 0x000000ffff227224 */ /* 0x000fe200078e00f8 */
[----:B------:R-:W-:Y:S01]  /*95d0*/  MOV R33, R249 ;  /* 0x000000f900217202 */ /* 0x000fe20000000f00 */
[----:B------:R-:W-:-:S02]  /*95e0*/  IMAD.MOV.U32 R252, RZ, RZ, R250 ;  /* 0x000000fffffc7224 */ /* 0x000fc400078e00fa */
[----:B------:R-:W-:Y:S02]  /*95f0*/  IMAD.MOV.U32 R238, RZ, RZ, R251 ;  /* 0x000000ffffee7224 */ /* 0x000fe400078e00fb */
[C---:B------:R-:W-:Y:S08]  /*9600*/  HMMA.16816.F32.BF16 R248, R4.reuse, R58, R212 ;  /* 0x0000003a04f8723c */ /* 0x040ff000000418d4 */
[C---:B------:R-:W-:Y:S08]  /*9610*/  HMMA.16816.F32.BF16 R244, R4.reuse, R16, R136 ;  /* 0x0000001004f4723c */ /* 0x040ff00000041888 */
[C---:B------:R-:W-:Y:S08]  /*9620*/  HMMA.16816.F32.BF16 R240, R4.reuse, R40, R64 ;  /* 0x0000002804f0723c */ /* 0x040ff00000041840 */
[C---:B------:R-:W-:Y:S08]  /*9630*/  HMMA.16816.F32.BF16 R216, R4.reuse, R52, R208 ;  /* 0x0000003404d8723c */ /* 0x040ff000000418d0 */
[C---:B------:R-:W-:Y:S08]  /*9640*/  HMMA.16816.F32.BF16 R224, R4.reuse, R18, R224 ;  /* 0x0000001204e0723c */ /* 0x040ff000000418e0 */
[C---:B------:R-:W-:Y:S08]  /*9650*/  HMMA.16816.F32.BF16 R220, R4.reuse, R42, R220 ;  /* 0x0000002a04dc723c */ /* 0x040ff000000418dc */
[----:B------:R-:W-:Y:S08]  /*9660*/  HMMA.16816.F32.BF16 R212, R4, R54, R36 ;  /* 0x0000003604d4723c */ /* 0x000ff00000041824 */
[C---:B------:R-:W-:Y:S08]  /*9670*/  HMMA.16816.F32.BF16 R36, R12.reuse, R24, RZ ;  /* 0x000000180c24723c */ /* 0x040ff000000418ff */
[----:B------:R-:W-:Y:S01]  /*9680*/  HMMA.16816.F32.BF16 R4, R12, R44, RZ ;  /* 0x0000002c0c04723c */ /* 0x000fe200000418ff */
[----:B------:R-:W-:Y:S01]  /*9690*/  IADD3 R21, PT, PT, R28, R20, RZ ;  /* 0x000000141c157210 */ /* 0x000fe20007ffe0ff */
[----:B------:R-:W-:-:S10]  /*96a0*/  IMAD.IADD R0, R3, 0x1, R28 ;  /* 0x0000000103007824 */ /* 0x000fd400078e021c */
[C---:B-1----:R-:W-:Y:S01]  /*96b0*/  HMMA.16816.F32.BF16 R208, R8.reuse, R16, R36 ;  /* 0x0000001008d0723c */ /* 0x042fe20000041824 */
[----:B------:R-:W-:Y:S07]  /*96c0*/  LDSM.16.M88.4 R36, [R0+0x8000] ;  /* 0x008000000024783b */ /* 0x000fee0000000200 */
[----:B------:R-:W-:Y:S01]  /*96d0*/  HMMA.16816.F32.BF16 R136, R8, R40, R4 ;  /* 0x000000280888723c */ /* 0x000fe20000041804 */
[----:B------:R-:W1:Y:S07]  /*96e0*/  LDSM.16.M88.4 R4, [R21+0x2000] ;  /* 0x002000001504783b */ /* 0x000e6e0000000200 */
[----:B------:R-:W-:-:S15]  /*96f0*/  HMMA.16816.F32.BF16 R24, R12, R26, RZ ;  /* 0x0000001a0c18723c */ /* 0x000fde00000418ff */
[----:B------:R-:W-:-:S05]  /*9700*/  NOP ;  /* 0x0000000000007918 */ /* 0x000fca0000000000 */
[----:B------:R-:W-:Y:S01]  /*9710*/  HMMA.16816.F32.BF16 R64, R8, R18, R24 ;  /* 0x000000120840723c */ /* 0x000fe20000041818 */
[----:B------:R-:W2:Y:S07]  /*9720*/  LDSM.16.M88.4 R16, [R21] ;  /* 0x000000001510783b */ /* 0x000eae0000000200 */
[----:B-1----:R-:W-:-:S15]  /*9730*/  HMMA.16816.F32.BF16 R24, R4, R36, R244 ;  /* 0x000000240418723c */ /* 0x002fde00000418f4 */
[----:B------:R-:W-:-:S04]  /*9740*/  NOP ;  /* 0x0000000000007918 */ /* 0x000fc80000000000 */
[----:B------:R-:W-:Y:S01]  /*9750*/  IMAD.MOV.U32 R229, RZ, RZ, R26 ;  /* 0x000000ffffe57224 */ /* 0x000fe200078e001a */
[----:B------:R-:W-:Y:S01]  /*9760*/  MOV R142, R24 ;  /* 0x00000018008e7202 */ /* 0x000fe20000000f00 */
[----:B------:R-:W-:Y:S02]  /*9770*/  IMAD.MOV.U32 R228, RZ, RZ, R27 ;  /* 0x000000ffffe47224 */ /* 0x000fe400078e001b */
[----:B------:R-:W-:Y:S02]  /*9780*/  IMAD.MOV.U32 R141, RZ, RZ, R25 ;  /* 0x000000ffff8d7224 */ /* 0x000fe400078e0019 */
[----:B------:R-:W1:Y:S01]  /*9790*/  LDSM.16.M88.4 R24, [R0+0x8800] ;  /* 0x008800000018783b */ /* 0x000e620000000200 */
[----:B------:R-:W-:Y:S08]  /*97a0*/  HMMA.16816.F32.BF16 R44, R12, R46, RZ ;  /* 0x0000002e0c2c723c */ /* 0x000ff000000418ff */
[C---:B--2---:R-:W-:Y:S08]  /*97b0*/  HMMA.16816.F32.BF16 R64, R16.reuse, R38, R64 ;  /* 0x000000261040723c */ /* 0x044ff00000041840 */
[----:B------:R-:W-:Y:S01]  /*97c0*/  HMMA.16816.F32.BF16 R244, R16, R36, R208 ;  /* 0x0000002410f4723c */ /* 0x000fe200000418d0 */
[----:B------:R-:W-:-:S07]  /*97d0*/  IMAD.MOV.U32 R211, RZ, RZ, R28 ;  /* 0x000000ffffd37224 */ /* 0x000fce00078e001c */
[----:B------:R-:W-:Y:S01]  /*97e0*/  HMMA.16816.F32.BF16 R44, R8, R42, R44 ;  /* 0x0000002a082c723c */ /* 0x000fe2000004182c */
[----:B------:R-:W-:Y:S01]  /*97f0*/  IMAD.MOV.U32 R42, RZ, RZ, R34 ;  /* 0x000000ffff2a7224 */ /* 0x000fe200078e0022 */
[----:B------:R-:W-:Y:S01]  /*9800*/  MOV R43, R33 ;  /* 0x00000021002b7202 */ /* 0x000fe20000000f00 */
[----:B------:R-:W-:Y:S01]  /*9810*/  IMAD.MOV.U32 R132, RZ, RZ, R64 ;  /* 0x000000ffff847224 */ /* 0x000fe200078e0040 */
[----:B------:R-:W-:Y:S01]  /*9820*/  MOV R33, R66 ;  /* 0x0000004200217202 */ /* 0x000fe20000000f00 */
[----:B------:R-:W-:Y:S02]  /*9830*/  IMAD.MOV.U32 R34, RZ, RZ, R65 ;  /* 0x000000ffff227224 */ /* 0x000fe400078e0041 */
[----:B------:R-:W-:Y:S02]  /*9840*/  IMAD.MOV.U32 R28, RZ, RZ, R67 ;  /* 0x000000ffff1c7224 */ /* 0x000fe400078e0043 */
[----:B-1----:R-:W-:Y:S08]  /*9850*/  HMMA.16816.F32.BF16 R64, R16, R24, R136 ;  /* 0x000000181040723c */ /* 0x002ff00000041888 */
[C---:B------:R-:W-:Y:S08]  /*9860*/  HMMA.16816.F32.BF16 R224, R4.reuse, R38, R224 ;  /* 0x0000002604e0723c */ /* 0x040ff000000418e0 */
[----:B------:R-:W-:Y:S03]  /*9870*/  HMMA.16816.F32.BF16 R136, R4, R26, R220 ;  /* 0x0000001a0488723c */ /* 0x000fe600000418dc */
[----:B------:R-:W-:Y:S01]  /*9880*/  IMAD.MOV.U32 R231, RZ, RZ, R67 ;  /* 0x000000ffffe77224 */ /* 0x000fe200078e0043 */
[----:B------:R-:W-:-:S04]  /*9890*/  MOV R67, R211 ;  /* 0x000000d300437202 */ /* 0x000fc80000000f00 */
[----:B------:R-:W-:Y:S08]  /*98a0*/  HMMA.16816.F32.BF16 R208, R4, R24, R240 ;  /* 0x0000001804d0723c */ /* 0x000ff000000418f0 */
[----:B------:R-:W-:Y:S01]  /*98b0*/  HMMA.16816.F32.BF16 R24, R16, R26, R44 ;  /* 0x0000001a1018723c */ /* 0x000fe2000004182c */
[----:B------:R-:W-:Y:S01]  /*98c0*/  MOV R36, R227 ;  /* 0x000000e300247202 */ /* 0x000fe20000000f00 */
[----:B------:R-:W-:Y:S01]  /*98d0*/  IMAD.MOV.U32 R37, RZ, RZ, R226 ;  /* 0x000000ffff257224 */ /* 0x000fe200078e00e2 */
[----:B------:R-:W-:-:S03]  /*98e0*/  MOV R226, R252 ;  /* 0x000000fc00e27202 */ /* 0x000fc60000000f00 */
[----:B------:R-:W-:Y:S02]  /*98f0*/  IMAD.MOV.U32 R222, RZ, RZ, R37 ;  /* 0x000000ffffde7224 */ /* 0x000fe400078e0025 */
[----:B------:R-:W-:Y:S02]  /*9900*/  IMAD.MOV.U32 R223, RZ, RZ, R36 ;  /* 0x000000ffffdf7224 */ /* 0x000fe400078e0024 */
[----:B------:R-:W-:-:S09]  /*9910*/  IMAD.MOV.U32 R227, RZ, RZ, R238 ;  /* 0x000000ffffe37224 */ /* 0x000fd200078e00ee */
[----:B------:R-:W-:Y:S01]  /*9920*/  MOV R37, R25 ;  /* 0x0000001900257202 */ /* 0x000fe20000000f00 */
[----:B------:R-:W-:Y:S01]  /*9930*/  IMAD.MOV.U32 R36, RZ, RZ, R24 ;  /* 0x000000ffff247224 */ /* 0x000fe200078e0018 */
[----:B------:R-:W-:Y:S01]  /*9940*/  MOV R238, R27 ;  /* 0x0000001b00ee7202 */ /* 0x000fe20000000f00 */
[----:B------:R-:W-:Y:S02]  /*9950*/  IMAD.MOV.U32 R252, RZ, RZ, R26 ;  /* 0x000000fffffc7224 */ /* 0x000fe400078e001a */
[----:B------:R-:W-:Y:S01]  /*9960*/  HMMA.16816.F32.BF16 R24, R12, R48, RZ ;  /* 0x000000300c18723c */ /* 0x000fe200000418ff */
[----:B------:R-:W-:Y:S02]  /*9970*/  IMAD.MOV.U32 R49, RZ, RZ, R37 ;  /* 0x000000ffff317224 */ /* 0x000fe400078e0025 */
[----:B------:R-:W-:Y:S02]  /*9980*/  IMAD.MOV.U32 R48, RZ, RZ, R36 ;  /* 0x000000ffff307224 */ /* 0x000fe400078e0024 */
[----:B------:R-:W1:Y:S01]  /*9990*/  LDSM.16.M88.4 R36, [R0+0x9800] ;  /* 0x009800000024783b */ /* 0x000e620000000200 */
[----:B------:R-:W-:Y:S01]  /*99a0*/  MOV R41, R224 ;  /* 0x000000e000297202 */ /* 0x000fe20000000f00 */
[----:B------:R-:W-:-:S02]  /*99b0*/  IMAD.MOV.U32 R40, RZ, RZ, R225 ;  /* 0x000000ffff287224 */ /* 0x000fc400078e00e1 */
[----:B------:R-:W-:Y:S02]  /*99c0*/  IMAD.MOV.U32 R224, RZ, RZ, R42 ;  /* 0x000000ffffe07224 */ /* 0x000fe400078e002a */
[----:B------:R-:W-:Y:S01]  /*99d0*/  IMAD.MOV.U32 R225, RZ, RZ, R43 ;  /* 0x000000ffffe17224 */ /* 0x000fe200078e002b */
[----:B------:R-:W-:Y:S01]  /*99e0*/  MOV R221, R40 ;  /* 0x0000002800dd7202 */ /* 0x000fe20000000f00 */
[----:B------:R-:W-:-:S07]  /*99f0*/  IMAD.MOV.U32 R220, RZ, RZ, R41 ;  /* 0x000000ffffdc7224 */ /* 0x000fce00078e0029 */
[----:B------:R-:W-:Y:S01]  /*9a00*/  HMMA.16816.F32.BF16 R40, R8, R52, R24 ;  /* 0x000000340828723c */ /* 0x000fe20000041818 */
[----:B------:R-:W-:Y:S01]  /*9a10*/  MOV R52, R229 ;  /* 0x000000e500347202 */ /* 0x000fe20000000f00 */
[----:B------:R-:W-:-:S06]  /*9a20*/  IMAD.MOV.U32 R53, RZ, RZ, R228 ;  /* 0x000000ffff357224 */ /* 0x000fcc00078e00e4 */
[----:B------:R-:W-:-:S12]  /*9a30*/  HMMA.16816.F32.BF16 R24, R12, R60, RZ ;  /* 0x0000003c0c18723c */ /* 0x000fd800000418ff */
[----:B-1----:R-:W-:Y:S01]  /*9a40*/  HMMA.16816.F32.BF16 R40, R16, R36, R40 ;  /* 0x000000241028723c */ /* 0x002fe20000041828 */
[----:B------:R-:W-:Y:S01]  /*9a50*/  IMAD.MOV.U32 R60, RZ, RZ, R142 ;  /* 0x000000ffff3c7224 */ /* 0x000fe200078e008e */
[----:B------:R-:W-:-:S15]  /*9a60*/  MOV R61, R141 ;  /* 0x0000008d003d7202 */ /* 0x000fde0000000f00 */
[----:B------:R-:W-:-:S02]  /*9a70*/  NOP ;  /* 0x0000000000007918 */ /* 0x000fc40000000000 */
[----:B------:R-:W-:Y:S01]  /*9a80*/  IMAD.MOV.U32 R229, RZ, RZ, R40 ;  /* 0x000000ffffe57224 */ /* 0x000fe200078e0028 */
[----:B------:R-:W-:Y:S01]  /*9a90*/  MOV R142, R42 ;  /* 0x0000002a008e7202 */ /* 0x000fe20000000f00 */
[----:B------:R-:W-:Y:S02]  /*9aa0*/  IMAD.MOV.U32 R228, RZ, RZ, R41 ;  /* 0x000000ffffe47224 */ /* 0x000fe400078e0029 */
[----:B------:R-:W-:Y:S02]  /*9ab0*/  IMAD.MOV.U32 R141, RZ, RZ, R43 ;  /* 0x000000ffff8d7224 */ /* 0x000fe400078e002b */
[----:B------:R-:W1:Y:S01]  /*9ac0*/  LDSM.16.M88.4 R40, [R0+0x9000] ;  /* 0x009000000028783b */ /* 0x000e620000000200 */
[----:B------:R-:W-:Y:S01]  /*9ad0*/  HMMA.16816.F32.BF16 R44, R8, R56, R24 ;  /* 0x00000038082c723c */ /* 0x000fe20000041818 */
[----:B------:R-:W-:Y:S01]  /*9ae0*/  IMAD.MOV.U32 R237, RZ, RZ, R64 ;  /* 0x000000ffffed7224 */ /* 0x000fe200078e0040 */
[----:B------:R-:W-:Y:S01]  /*9af0*/  MOV R236, R65 ;  /* 0x0000004100ec7202 */ /* 0x000fe20000000f00 */
[----:B------:R-:W-:Y:S01]  /*9b00*/  IMAD.MOV.U32 R235, RZ, RZ, R66 ;  /* 0x000000ffffeb7224 */ /* 0x000fe200078e0042 */
[----:B------:R-:W-:Y:S01]  /*9b10*/  IADD3 R24, PT, PT, R67, R20, RZ ;  /* 0x0000001443187210 */ /* 0x000fe20007ffe0ff */
[----:B------:R-:W-:-:S03]  /*9b20*/  IMAD.IADD R3, R3, 0x1, R67 ;  /* 0x0000000103037824 */ /* 0x000fc600078e0243 */
[C---:B-1----:R-:W-:Y:S08]  /*9b30*/  HMMA.16816.F32.BF16 R64, R4.reuse, R40, R224 ;  /* 0x000000280440723c */ /* 0x042ff000000418e0 */
[----:B------:R-:W-:Y:S01]  /*9b40*/  HMMA.16816.F32.BF16 R224, R4, R42, R248 ;  /* 0x0000002a04e0723c */ /* 0x000fe200000418f8 */
[----:B------:R-:W-:Y:S01]  /*9b50*/  MOV R248, R220 ;  /* 0x000000dc00f87202 */ /* 0x000fe20000000f00 */
[----:B------:R-:W-:Y:S01]  /*9b60*/  IMAD.MOV.U32 R249, RZ, RZ, R221 ;  /* 0x000000fffff97224 */ /* 0x000fe200078e00dd */
[----:B------:R-:W-:Y:S01]  /*9b70*/  MOV R251, R223 ;  /* 0x000000df00fb7202 */ /* 0x000fe20000000f00 */
[----:B------:R-:W-:-:S04]  /*9b80*/  IMAD.MOV.U32 R250, RZ, RZ, R222 ;  /* 0x000000fffffa7224 */ /* 0x000fc800078e00de */
[----:B------:R-:W-:Y:S01]  /*9b90*/  HMMA.16816.F32.BF16 R220, R4, R38, R212 ;  /* 0x0000002604dc723c */ /* 0x000fe200000418d4 */
[----:B------:R-:W-:Y:S02]  /*9ba0*/  IMAD.MOV.U32 R212, RZ, RZ, R60 ;  /* 0x000000ffffd47224 */ /* 0x000fe400078e003c */
[----:B------:R-:W-:-:S05]  /*9bb0*/  IMAD.MOV.U32 R213, RZ, RZ, R61 ;  /* 0x000000ffffd57224 */ /* 0x000fca00078e003d */
[C---:B------:R-:W-:Y:S08]  /*9bc0*/  HMMA.16816.F32.BF16 R60, R12.reuse, R62, RZ ;  /* 0x0000003e0c3c723c */ /* 0x040ff000000418ff */
[----:B------:R-:W-:-:S12]  /*9bd0*/  HMMA.16816.F32.BF16 R12, R12, R50, RZ ;  /* 0x000000320c0c723c */ /* 0x000fd800000418ff */
[----:B------:R-:W-:Y:S01]  /*9be0*/  HMMA.16816.F32.BF16 R60, R8, R58, R60 ;  /* 0x0000003a083c723c */ /* 0x000fe2000004183c */
[C---:B------:R-:W-:Y:S02]  /*9bf0*/  IMAD.IADD R3, R23.reuse, 0x1, R3 ;  /* 0x0000000117037824 */ /* 0x040fe400078e0203 */
[----:B------:R-:W-:-:S03]  /*9c00*/  IMAD.IADD R23, R23, 0x1, R24 ;  /* 0x0000000117177824 */ /* 0x000fc600078e0218 */
[----:B------:R-:W-:Y:S02]  /*9c10*/  LDSM.16.M88.4 R24, [R3+0x8000] ;  /* 0x008000000318783b */ /* 0x000fe40000000200 */
[----:B------:R-:W-:Y:S02]  /*9c20*/  HMMA.16816.F32.BF16 R240, R4, R36, R216 ;  /* 0x0000002404f0723c */ /* 0x000fe400000418d8 */
[----:B------:R-:W1:Y:S06]  /*9c30*/  LDSM.16.M88.4 R4, [R23+0x2000] ;  /* 0x002000001704783b */ /* 0x000e6c0000000200 */
[----:B------:R-:W-:Y:S01]  /*9c40*/  HMMA.16816.F32.BF16 R8, R8, R54, R12 ;  /* 0x000000360808723c */ /* 0x000fe2000004180c */
[----:B------:R-:W2:Y:S07]  /*9c50*/  LDSM.16.M88.4 R12, [R23] ;  /* 0x00000000170c783b */ /* 0x000eae0000000200 */
[C---:B------:R-:W-:Y:S08]  /*9c60*/  HMMA.16816.F32.BF16 R56, R16.reuse, R40, R44 ;  /* 0x000000281038723c */ /* 0x040ff0000004182c */
[----:B------:R-:W-:Y:S01]  /*9c70*/  HMMA.16816.F32.BF16 R216, R16, R42, R60 ;  /* 0x0000002a10d8723c */ /* 0x000fe2000004183c */
[----:B------:R-:W3:Y:S01]  /*9c80*/  LDSM.16.M88.4 R40, [R3+0x9800] ;  /* 0x009800000328783b */ /* 0x000ee20000000200 */
[----:B------:R-:W-:Y:S01]  /*9c90*/  MOV R214, R52 ;  /* 0x0000003400d67202 */ /* 0x000fe20000000f00 */
[----:B------:R-:W-:-:S05]  /*9ca0*/  IMAD.MOV.U32 R215, RZ, RZ, R53 ;  /* 0x000000ffffd77224 */ /* 0x000fca00078e0035 */
[----:B------:R-:W-:Y:S01]  /*9cb0*/  HMMA.16816.F32.BF16 R52, R16, R38, R8 ;  /* 0x000000261034723c */ /* 0x000fe20000041808 */
[----:B------:R-:W4:Y:S04]  /*9cc0*/  LDSM.16.M88.4 R8, [R3+0x8800] ;  /* 0x008800000308783b */ /* 0x000f280000000200 */
[----:B------:R-:W4:Y:S01]  /*9cd0*/  LDSM.16.M88.4 R16, [R3+0x9000] ;  /* 0x009000000310783b */ /* 0x000f220000000200 */
[----:B------:R-:W-:Y:S01]  /*9ce0*/  IMAD.MOV.U32 R36, RZ, RZ, R48 ;  /* 0x000000ffff247224 */ /* 0x000fe200078e0030 */
[----:B------:R-:W-:Y:S02]  /*9cf0*/  MOV R37, R49 ;  /* 0x0000003100257202 */ /* 0x000fe40000000f00 */
[----:B------:R-:W-:Y:S01]  /*9d00*/  MOV R39, R238 ;  /* 0x000000ee00277202 */ /* 0x000fe20000000f00 */
[-C--:B-1----:R-:W-:Y:S08]  /*9d10*/  HMMA.16816.F32.BF16 R48, R4, R24.reuse, R212 ;  /* 0x000000180430723c */ /* 0x082ff000000418d4 */
[----:B--2---:R-:W-:Y:S01]  /*9d20*/  HMMA.16816.F32.BF16 R44, R12, R24, R244 ;  /* 0x000000180c2c723c */ /* 0x004fe200000418f4 */
[----:B------:R-:W-:-:S07]  /*9d30*/  IMAD.MOV.U32 R244, RZ, RZ, R237 ;  /* 0x000000fffff47224 */ /* 0x000fce00078e00ed */
[----:B---3--:R-:W-:Y:S01]  /*9d40*/  HMMA.16816.F32.BF16 R60, R4, R40, R240 ;  /* 0x00000028043c723c */ /* 0x008fe200000418f0 */
[----:B------:R-:W-:Y:S01]  /*9d50*/  MOV R245, R236 ;  /* 0x000000ec00f57202 */ /* 0x000fe20000000f00 */
[----:B------:R-:W-:Y:S01]  /*9d60*/  IMAD.MOV.U32 R246, RZ, RZ, R235 ;  /* 0x000000fffff67224 */ /* 0x000fe200078e00eb */
[----:B------:R-:W-:-:S05]  /*9d70*/  MOV R247, R231 ;  /* 0x000000e700f77202 */ /* 0x000fca0000000f00 */
[C---:B------:R-:W-:Y:S08]  /*9d80*/  HMMA.16816.F32.BF16 R212, R4.reuse, R26, R248 ;  /* 0x0000001a04d4723c */ /* 0x040ff000000418f8 */
[----:B----4-:R-:W-:Y:S03]  /*9d90*/  HMMA.16816.F32.BF16 R208, R4, R8, R208 ;  /* 0x0000000804d0723c */ /* 0x010fe600000418d0 */
[----:B------:R-:W-:Y:S01]  /*9da0*/  IMAD.MOV.U32 R238, RZ, RZ, R60 ;  /* 0x000000ffffee7224 */ /* 0x000fe200078e003c */
[----:B------:R-:W-:Y:S01]  /*9db0*/  MOV R237, R61 ;  /* 0x0000003d00ed7202 */ /* 0x000fe20000000f00 */
[----:B------:R-:W-:Y:S01]  /*9dc0*/  IMAD.MOV.U32 R236, RZ, RZ, R62 ;  /* 0x000000ffffec7224 */ /* 0x000fe200078e003e */
[----:B------:R-:W-:-:S02]  /*9dd0*/  MOV R235, R63 ;  /* 0x0000003f00eb7202 */ /* 0x000fc40000000f00 */
[C---:B------:R-:W-:Y:S08]  /*9de0*/  HMMA.16816.F32.BF16 R136, R4.reuse, R10, R136 ;  /* 0x0000000a0488723c */ /* 0x040ff00000041888 */
[C---:B------:R-:W-:Y:S08]  /*9df0*/  HMMA.16816.F32.BF16 R64, R4.reuse, R16, R64 ;  /* 0x000000100440723c */ /* 0x040ff00000041840 */
        /* <DEDUP_REMOVED lines=8> */
[----:B------:R-:W-:-:S12]  /*9e80*/  IMAD.MOV.U32 R240, RZ, RZ, R132 ;  /* 0x000000fffff07224 */ /* 0x000fd800078e0084 */
[----:B------:R-:W-:Y:S01]  /*9e90*/  IMAD.MOV.U32 R231, RZ, RZ, R4 ;  /* 0x000000ffffe77224 */ /* 0x000fe200078e0004 */
[----:B------:R-:W-:Y:S01]  /*9ea0*/  MOV R229, R5 ;  /* 0x0000000500e57202 */ /* 0x000fe20000000f00 */
[----:B------:R-:W-:Y:S01]  /*9eb0*/  IMAD.MOV.U32 R228, RZ, RZ, R6 ;  /* 0x000000ffffe47224 */ /* 0x000fe200078e0006 */
[----:B------:R-:W-:Y:S02]  /*9ec0*/  MOV R142, R7 ;  /* 0x00000007008e7202 */ /* 0x000fe40000000f00 */
[C---:B------:R-:W-:Y:S01]  /*9ed0*/  HMMA.16816.F32.BF16 R4, R12.reuse, R10, R36 ;  /* 0x0000000a0c04723c */ /* 0x040fe20000041824 */
[----:B------:R-:W-:Y:S01]  /*9ee0*/  IMAD.MOV.U32 R242, RZ, RZ, R33 ;  /* 0x000000fffff27224 */ /* 0x000fe200078e0021 */
[----:B------:R-:W-:Y:S01]  /*9ef0*/  MOV R243, R28 ;  /* 0x0000001c00f37202 */ /* 0x000fe20000000f00 */
[----:B------:R-:W-:Y:S04]  /*9f00*/  LDSM.16.M88.4 R36, [R140+UR6+0xa000] ;  /* 0x00a000068c24783b */ /* 0x000fe80008000200 */
[----:B------:R-:W-:Y:S02]  /*9f10*/  LDSM.16.M88.4 R8, [R20+0x4000] ;  /* 0x004000001408783b */ /* 0x000fe40000000200 */
[----:B------:R-:W-:Y:S10]  /*9f20*/  HMMA.16816.F32.BF16 R240, R12, R26, R240 ;  /* 0x0000001a0cf0723c */ /* 0x000ff400000418f0 */
[----:B------:R-:W-:Y:S01]  /*9f30*/  IMAD.MOV.U32 R27, RZ, RZ, R4 ;  /* 0x000000ffff1b7224 */ /* 0x000fe200078e0004 */
[----:B------:R-:W-:Y:S01]  /*9f40*/  MOV R26, R5 ;  /* 0x00000005001a7202 */ /* 0x000fe20000000f00 */
[----:B------:R-:W-:Y:S01]  /*9f50*/  IMAD.MOV.U32 R25, RZ, RZ, R6 ;  /* 0x000000ffff197224 */ /* 0x000fe200078e0006 */
[----:B------:R-:W-:-:S02]  /*9f60*/  MOV R24, R7 ;  /* 0x0000000700187202 */ /* 0x000fc40000000f00 */
[----:B------:R-:W-:-:S15]  /*9f70*/  HMMA.16816.F32.BF16 R4, R12, R16, R56 ;  /* 0x000000100c04723c */ /* 0x000fde0000041838 */
[----:B------:R-:W-:-:S04]  /*9f80*/  NOP ;  /* 0x0000000000007918 */ /* 0x000fc80000000000 */
[----:B------:R-:W-:Y:S01]  /*9f90*/  IMAD.MOV.U32 R33, RZ, RZ, R4 ;  /* 0x000000ffff217224 */ /* 0x000fe200078e0004 */
[----:B------:R-:W-:Y:S01]  /*9fa0*/  MOV R28, R5 ;  /* 0x00000005001c7202 */ /* 0x000fe20000000f00 */
[----:B------:R-:W-:Y:S01]  /*9fb0*/  IMAD.MOV.U32 R17, RZ, RZ, R6 ;  /* 0x000000ffff117224 */ /* 0x000fe200078e0006 */
[----:B------:R-:W-:Y:S02]  /*9fc0*/  MOV R16, R7 ;  /* 0x0000000700107202 */ /* 0x000fe40000000f00 */
[----:B------:R-:W1:Y:S01]  /*9fd0*/  LDSM.16.M88.4 R4, [R20+0x6000] ;  /* 0x006000001404783b */ /* 0x000e620000000200 */
[----:B------:R-:W-:Y:S01]  /*9fe0*/  MOV R251, R141 ;  /* 0x0000008d00fb7202 */ /* 0x000fe20000000f00 */
[C---:B------:R-:W-:Y:S08]  /*9ff0*/  HMMA.16816.F32.BF16 R224, R12.reuse, R18, R216 ;  /* 0x000000120ce0723c */ /* 0x040ff000000418d8 */
[C---:B------:R-:W-:Y:S08]  /*a000*/  HMMA.16816.F32.BF16 R248, R12.reuse, R40, R248 ;  /* 0x000000280cf8723c */ /* 0x040ff000000418f8 */
[----:B------:R-:W-:Y:S01]  /*a010*/  HMMA.16816.F32.BF16 R40, R12, R42, R52 ;  /* 0x0000002a0c28723c */ /* 0x000fe20000041834 */
[----:B------:R-:W-:Y:S01]  /*a020*/  IMAD.MOV.U32 R56, RZ, RZ, R27 ;  /* 0x000000ffff387224 */ /* 0x000fe200078e001b */
[----:B------:R-:W-:Y:S01]  /*a030*/  MOV R57, R26 ;  /* 0x0000001a00397202 */ /* 0x000fe20000000f00 */
[----:B------:R-:W-:Y:S01]  /*a040*/  IMAD.MOV.U32 R58, RZ, RZ, R25 ;  /* 0x000000ffff3a7224 */ /* 0x000fe200078e0019 */
[----:B------:R-:W-:-:S02]  /*a050*/  MOV R59, R24 ;  /* 0x00000018003b7202 */ /* 0x000fc40000000f00 */
[----:B------:R-:W2:Y:S02]  /*a060*/  LDSM.16.M88.4 R24, [R140+UR6+0xa800] ;  /* 0x00a800068c18783b */ /* 0x000ea40008000200 */
[----:B-1----:R-:W-:Y:S01]  /*a070*/  HMMA.16816.F32.BF16 R12, R4, R36, R48 ;  /* 0x00000024040c723c */ /* 0x002fe20000041830 */
[----:B------:R-:W-:Y:S01]  /*a080*/  IMAD.MOV.U32 R52, RZ, RZ, R33 ;  /* 0x000000ffff347224 */ /* 0x000fe200078e0021 */
[----:B------:R-:W-:Y:S01]  /*a090*/  MOV R53, R28 ;  /* 0x0000001c00357202 */ /* 0x000fe20000000f00 */
[----:B------:R-:W-:-:S15]  /*a0a0*/  IMAD.MOV.U32 R54, RZ, RZ, R17 ;  /* 0x000000ffff367224 */ /* 0x000fde00078e0011 */
[----:B------:R-:W-:-:S01]  /*a0b0*/  NOP ;  /* 0x0000000000007918 */ /* 0x000fc20000000000 */
[----:B------:R-:W-:Y:S01]  /*a0c0*/  IMAD.MOV.U32 R34, RZ, RZ, R12 ;  /* 0x000000ffff227224 */ /* 0x000fe200078e000c */
[----:B------:R-:W-:Y:S01]  /*a0d0*/  MOV R33, R13 ;  /* 0x0000000d00217202 */ /* 0x000fe20000000f00 */
[----:B------:R-:W-:Y:S01]  /*a0e0*/  IMAD.MOV.U32 R28, RZ, RZ, R14 ;  /* 0x000000ffff1c7224 */ /* 0x000fe200078e000e */
[----:B------:R-:W-:Y:S02]  /*a0f0*/  MOV R20, R15 ;  /* 0x0000000f00147202 */ /* 0x000fe40000000f00 */
[----:B------:R-:W-:Y:S01]  /*a100*/  HMMA.16816.F32.BF16 R12, R8, R36, R44 ;  /* 0x00000024080c723c */ /* 0x000fe2000004182c */
[----:B------:R-:W-:Y:S02]  /*a110*/  MOV R55, R16 ;  /* 0x0000001000377202 */ /* 0x000fe40000000f00 */
[----:B------:R-:W1:-:S15]  /*a120*/  LDSM.16.M88.4 R16, [R140+UR6+0xb000] ;  /* 0x00b000068c10783b */ /* 0x000e5e0008000200 */
[----:B------:R-:W-:-:S01]  /*a130*/  NOP ;  /* 0x0000000000007918 */ /* 0x000fc20000000000 */
[----:B------:R-:W-:Y:S01]  /*a140*/  IMAD.MOV.U32 R49, RZ, RZ, R12 ;  /* 0x000000ffff317224 */ /* 0x000fe200078e000c */
[----:B------:R-:W-:Y:S01]  /*a150*/  MOV R48, R13 ;  /* 0x0000000d00307202 */ /* 0x000fe20000000f00 */
[----:B------:R-:W-:Y:S01]  /*a160*/  IMAD.MOV.U32 R47, RZ, RZ, R14 ;  /* 0x000000ffff2f7224 */ /* 0x000fe200078e000e */
[----:B------:R-:W-:Y:S02]  /*a170*/  MOV R46, R15 ;  /* 0x0000000f002e7202 */ /* 0x000fe40000000f00 */
[----:B------:R-:W3:Y:S01]  /*a180*/  LDSM.16.M88.4 R12, [R140+UR6+0xb800] ;  /* 0x00b800068c0c783b */ /* 0x000ee20008000200 */
[C---:B------:R-:W-:Y:S08]  /*a190*/  HMMA.16816.F32.BF16 R212, R4.reuse, R38, R212 ;  /* 0x0000002604d4723c */ /* 0x040ff000000418d4 */
[----:B--2---:R-:W-:Y:S11]  /*a1a0*/  HMMA.16816.F32.BF16 R208, R4, R24, R208 ;  /* 0x0000001804d0723c */ /* 0x004ff600000418d0 */
[----:B------:R-:W-:Y:S01]  /*a1b0*/  IMAD.MOV.U32 R45, RZ, RZ, R212 ;  /* 0x000000ffff2d7224 */ /* 0x000fe200078e00d4 */
[----:B------:R-:W-:Y:S01]  /*a1c0*/  MOV R44, R213 ;  /* 0x000000d5002c7202 */ /* 0x000fe20000000f00 */
[----:B------:R-:W-:Y:S01]  /*a1d0*/  IMAD.MOV.U32 R37, RZ, RZ, R214 ;  /* 0x000000ffff257224 */ /* 0x000fe200078e00d6 */
[----:B------:R-:W-:-:S02]  /*a1e0*/  MOV R36, R215 ;  /* 0x000000d700247202 */ /* 0x000fc40000000f00 */
[----:B-1----:R-:W-:Y:S01]  /*a1f0*/  HMMA.16816.F32.BF16 R212, R4, R18, R60 ;  /* 0x0000001204d4723c */ /* 0x002fe2000004183c */
        /* <DEDUP_REMOVED lines=12> */
[C---:B------:R-:W-:Y:S08]  /*a2c0*/  HMMA.16816.F32.BF16 R244, R4.reuse, R26, R136 ;  /* 0x0000001a04f4723c */ /* 0x040ff00000041888 */
[C---:B------:R-:W-:Y:S08]  /*a2d0*/  HMMA.16816.F32.BF16 R216, R4.reuse, R16, R64 ;  /* 0x0000001004d8723c */ /* 0x040ff00000041840 */
[----:B---3--:R-:W-:Y:S01]  /*a2e0*/  HMMA.16816.F32.BF16 R136, R4, R14, R220 ;  /* 0x0000000e0488723c */ /* 0x008fe200000418dc */
[----:B------:R-:W-:Y:S01]  /*a2f0*/  IMAD.MOV.U32 R222, RZ, RZ, R51 ;  /* 0x000000ffffde7224 */ /* 0x000fe200078e0033 */
[----:B------:R-:W-:-:S06]  /*a300*/  MOV R223, R50 ;  /* 0x0000003200df7202 */ /* 0x000fcc0000000f00 */
[----:B------:R-:W-:Y:S01]  /*a310*/  HMMA.16816.F32.BF16 R64, R8, R38, R240 ;  /* 0x000000260840723c */ /* 0x000fe200000418f0 */
[----:B------:R-:W-:Y:S01]  /*a320*/  IMAD.MOV.U32 R240, RZ, RZ, R49 ;  /* 0x000000fffff07224 */ /* 0x000fe200078e0031 */
[----:B------:R-:W-:-:S06]  /*a330*/  MOV R241, R48 ;  /* 0x0000003000f17202 */ /* 0x000fcc0000000f00 */
[----:B------:R-:W-:Y:S01]  /*a340*/  HMMA.16816.F32.BF16 R48, R8, R18, R224 ;  /* 0x000000120830723c */ /* 0x000fe200000418e0 */
[----:B------:R-:W-:Y:S01]  /*a350*/  IMAD.MOV.U32 R226, RZ, RZ, R37 ;  /* 0x000000ffffe27224 */ /* 0x000fe200078e0025 */
[----:B------:R-:W-:Y:S02]  /*a360*/  MOV R227, R36 ;  /* 0x0000002400e37202 */ /* 0x000fe40000000f00 */
[----:B------:R-:W-:Y:S04]  /*a370*/  LDSM.16.M88.4 R36, [R2+0xa000] ;  /* 0x00a000000224783b */ /* 0x000fe80000000200 */
[----:B------:R-:W-:Y:S01]  /*a380*/  HMMA.16816.F32.BF16 R208, R4, R12, R208 ;  /* 0x0000000c04d0723c */ /* 0x000fe200000418d0 */
[----:B------:R-:W1:Y:S07]  /*a390*/  LDSM.16.M88.4 R4, [R22+0x6000] ;  /* 0x006000001604783b */ /* 0x000e6e0000000200 */
[C---:B------:R-:W-:Y:S08]  /*a3a0*/  HMMA.16816.F32.BF16 R60, R8.reuse, R24, R60 ;  /* 0x00000018083c723c */ /* 0x040ff0000004183c */
[C---:B------:R-:W-:Y:S01]  /*a3b0*/  HMMA.16816.F32.BF16 R56, R8.reuse, R26, R56 ;  /* 0x0000001a0838723c */ /* 0x040fe20000041838 */
[----:B------:R-:W2:Y:S07]  /*a3c0*/  LDSM.16.M88.4 R24, [R2+0xa800] ;  /* 0x00a800000218783b */ /* 0x000eae0000000200 */
[----:B------:R-:W-:Y:S01]  /*a3d0*/  HMMA.16816.F32.BF16 R52, R8, R16, R52 ;  /* 0x000000100834723c */ /* 0x000fe20000041834 */
[----:B------:R-:W3:Y:S01]  /*a3e0*/  LDSM.16.M88.4 R16, [R2+0xb000] ;  /* 0x00b000000210783b */ /* 0x000ee20000000200 */
[----:B------:R-:W-:Y:S01]  /*a3f0*/  IMAD.MOV.U32 R242, RZ, RZ, R47 ;  /* 0x000000fffff27224 */ /* 0x000fe200078e002f */
[----:B------:R-:W-:Y:S01]  /*a400*/  MOV R243, R46 ;  /* 0x0000002e00f37202 */ /* 0x000fe20000000f00 */
[----:B------:R-:W-:Y:S01]  /*a410*/  IMAD.MOV.U32 R224, RZ, RZ, R45 ;  /* 0x000000ffffe07224 */ /* 0x000fe200078e002d */
[----:B------:R-:W-:Y:S01]  /*a420*/  MOV R225, R44 ;  /* 0x0000002c00e17202 */ /* 0x000fe20000000f00 */
[----:B------:R-:W-:-:S02]  /*a430*/  IMAD.MOV.U32 R220, RZ, RZ, R141 ;  /* 0x000000ffffdc7224 */ /* 0x000fc400078e008d */
[C---:B------:R-:W-:Y:S01]  /*a440*/  HMMA.16816.F32.BF16 R44, R8.reuse, R12, R248 ;  /* 0x0000000c082c723c */ /* 0x040fe200000418f8 */
[----:B------:R-:W-:Y:S01]  /*a450*/  IMAD.MOV.U32 R248, RZ, RZ, R34 ;  /* 0x000000fffff87224 */ /* 0x000fe200078e0022 */
[----:B------:R-:W-:Y:S01]  /*a460*/  MOV R249, R33 ;  /* 0x0000002100f97202 */ /* 0x000fe20000000f00 */
[----:B------:R-:W-:Y:S01]  /*a470*/  IMAD.MOV.U32 R250, RZ, RZ, R28 ;  /* 0x000000fffffa7224 */ /* 0x000fe200078e001c */
[----:B------:R-:W-:Y:S02]  /*a480*/  MOV R251, R20 ;  /* 0x0000001400fb7202 */ /* 0x000fe40000000f00 */
[----:B------:R-:W-:Y:S02]  /*a490*/  MOV R221, R132 ;  /* 0x0000008400dd7202 */ /* 0x000fe40000000f00 */
[----:B------:R-:W-:Y:S01]  /*a4a0*/  HMMA.16816.F32.BF16 R40, R8, R14, R40 ;  /* 0x0000000e0828723c */ /* 0x000fe20000041828 */
[----:B------:R4:W3:Y:S04]  /*a4b0*/  LDSM.16.M88.4 R8, [R22+0x4000] ;  /* 0x004000001608783b */ /* 0x0008e80000000200 */
[----:B------:R4:W3:Y:S03]  /*a4c0*/  LDSM.16.M88.4 R12, [R2+0xb800] ;  /* 0x00b80000020c783b */ /* 0x0008e60000000200 */
[C---:B-1----:R-:W-:Y:S08]  /*a4d0*/  HMMA.16816.F32.BF16 R248, R4.reuse, R36, R248 ;  /* 0x0000002404f8723c */ /* 0x042ff000000418f8 */
[----:B--2---:R-:W-:Y:S11]  /*a4e0*/  HMMA.16816.F32.BF16 R220, R4, R24, R220 ;  /* 0x0000001804dc723c */ /* 0x004ff600000418dc */
[----:B------:R-:W-:Y:S01]  /*a4f0*/  IMAD.MOV.U32 R231, RZ, RZ, R248 ;  /* 0x000000ffffe77224 */ /* 0x000fe200078e00f8 */
[----:B------:R-:W-:Y:S01]  /*a500*/  MOV R229, R249 ;  /* 0x000000f900e57202 */ /* 0x000fe20000000f00 */
[----:B------:R-:W-:Y:S01]  /*a510*/  IMAD.MOV.U32 R228, RZ, RZ, R250 ;  /* 0x000000ffffe47224 */ /* 0x000fe200078e00fa */
[----:B------:R-:W-:-:S02]  /*a520*/  MOV R142, R251 ;  /* 0x000000fb008e7202 */ /* 0x000fc40000000f00 */
[C---:B------:R-:W-:Y:S03]  /*a530*/  HMMA.16816.F32.BF16 R248, R4.reuse, R38, R224 ;  /* 0x0000002604f8723c */ /* 0x040fe600000418e0 */
[----:B------:R-:W-:Y:S01]  /*a540*/  IMAD.MOV.U32 R28, RZ, RZ, R220 ;  /* 0x000000ffff1c7224 */ /* 0x000fe200078e00dc */
[----:B----4-:R-:W-:Y:S01]  /*a550*/  MOV R22, R221 ;  /* 0x000000dd00167202 */ /* 0x010fe20000000f00 */
[----:B------:R-:W-:Y:S01]  /*a560*/  IMAD.MOV.U32 R20, RZ, RZ, R222 ;  /* 0x000000ffff147224 */ /* 0x000fe200078e00de */
[----:B------:R-:W-:Y:S02]  /*a570*/  MOV R2, R223 ;  /* 0x000000df00027202 */ /* 0x000fe40000000f00 */
[C---:B---3--:R-:W-:Y:S08]  /*a580*/  HMMA.16816.F32.BF16 R216, R4.reuse, R16, R216 ;  /* 0x0000001004d8723c */ /* 0x048ff000000418d8 */
[----:B------:R-:W-:Y:S03]  /*a590*/  HMMA.16816.F32.BF16 R220, R4, R26, R244 ;  /* 0x0000001a04dc723c */ /* 0x000fe600000418f4 */
[----:B------:R-:W-:Y:S01]  /*a5a0*/  IMAD.MOV.U32 R227, RZ, RZ, R248 ;  /* 0x000000ffffe37224 */ /* 0x000fe200078e00f8 */
[----:B------:R-:W-:Y:S01]  /*a5b0*/  MOV R226, R249 ;  /* 0x000000f900e27202 */ /* 0x000fe20000000f00 */
[----:B------:R-:W-:Y:S01]  /*a5c0*/  IMAD.MOV.U32 R225, RZ, RZ, R250 ;  /* 0x000000ffffe17224 */ /* 0x000fe200078e00fa */
[----:B------:R-:W-:-:S02]  /*a5d0*/  MOV R224, R251 ;  /* 0x000000fb00e07202 */ /* 0x000fc40000000f00 */
[----:B------:R-:W-:Y:S08]  /*a5e0*/  HMMA.16816.F32.BF16 R248, R4, R18, R212 ;  /* 0x0000001204f8723c */ /* 0x000ff000000418d4 */
[C---:B------:R-:W-:Y:S03]  /*a5f0*/  HMMA.16816.F32.BF16 R212, R8.reuse, R36, R240 ;  /* 0x0000002408d4723c */ /* 0x040fe600000418f0 */
        /* <DEDUP_REMOVED lines=12> */
[----:B------:R-:W-:-:S04]  /*a6c0*/  MOV R63, R224 ;  /* 0x000000e0003f7202 */ /* 0x000fc80000000f00 */
[C---:B------:R-:W-:Y:S01]  /*a6d0*/  HMMA.16816.F32.BF16 R224, R8.reuse, R26, R56 ;  /* 0x0000001a08e0723c */ /* 0x040fe20000041838 */
[----:B------:R-:W-:Y:S01]  /*a6e0*/  IMAD.MOV.U32 R56, RZ, RZ, R223 ;  /* 0x000000ffff387224 */ /* 0x000fe200078e00df */
[----:B------:R-:W-:Y:S01]  /*a6f0*/  MOV R57, R222 ;  /* 0x000000de00397202 */ /* 0x000fe20000000f00 */
[----:B------:R-:W-:Y:S01]  /*a700*/  IMAD.MOV.U32 R58, RZ, RZ, R221 ;  /* 0x000000ffff3a7224 */ /* 0x000fe200078e00dd */
[----:B------:R-:W-:Y:S01]  /*a710*/  MOV R59, R220 ;  /* 0x000000dc003b7202 */ /* 0x000fe20000000f00 */
[----:B------:R-:W-:Y:S03]  /*a720*/  LDSM.16.M88.4 R24, [R0+0xb800] ;  /* 0x00b800000018783b */ /* 0x000fe60000000200 */
[----:B------:R-:W-:Y:S08]  /*a730*/  HMMA.16816.F32.BF16 R220, R8, R16, R52 ;  /* 0x0000001008dc723c */ /* 0x000ff00000041834 */
[C---:B------:R-:W-:Y:S08]  /*a740*/  HMMA.16816.F32.BF16 R244, R4.reuse, R12, R208 ;  /* 0x0000000c04f4723c */ /* 0x040ff000000418d0 */
[-C--:B------:R-:W-:Y:S01]  /*a750*/  HMMA.16816.F32.BF16 R216, R4, R14.reuse, R136 ;  /* 0x0000000e04d8723c */ /* 0x080fe20000041888 */
[----:B------:R-:W-:Y:S07]  /*a760*/  LDSM.16.M88.4 R4, [R21+0x6000] ;  /* 0x006000001504783b */ /* 0x000fee0000000200 */
[C---:B------:R-:W-:Y:S01]  /*a770*/  HMMA.16816.F32.BF16 R52, R8.reuse, R14, R40 ;  /* 0x0000000e0834723c */ /* 0x040fe20000041828 */
[----:B------:R-:W1:Y:S07]  /*a780*/  LDSM.16.M88.4 R40, [R0+0xa800] ;  /* 0x00a800000028783b */ /* 0x000e6e0000000200 */
[----:B------:R-:W-:Y:S01]  /*a790*/  HMMA.16816.F32.BF16 R136, R8, R38, R64 ;  /* 0x000000260888723c */ /* 0x000fe20000041840 */
[----:B------:R-:W2:Y:S01]  /*a7a0*/  LDSM.16.M88.4 R36, [R0+0xb000] ;  /* 0x00b000000024783b */ /* 0x000ea20000000200 */
[----:B------:R-:W-:Y:S01]  /*a7b0*/  IMAD.MOV.U32 R16, RZ, RZ, R141 ;  /* 0x000000ffff107224 */ /* 0x000fe200078e008d */
[----:B------:R-:W-:-:S05]  /*a7c0*/  MOV R17, R132 ;  /* 0x0000008400117202 */ /* 0x000fca0000000f00 */
[----:B------:R-:W-:Y:S01]  /*a7d0*/  HMMA.16816.F32.BF16 R208, R8, R18, R48 ;  /* 0x0000001208d0723c */ /* 0x000fe20000041830 */
[----:B------:R-:W-:Y:S01]  /*a7e0*/  IMAD.MOV.U32 R18, RZ, RZ, R34 ;  /* 0x000000ffff127224 */ /* 0x000fe200078e0022 */
[----:B------:R-:W-:-:S06]  /*a7f0*/  MOV R19, R33 ;  /* 0x0000002100137202 */ /* 0x000fcc0000000f00 */
[----:B------:R-:W-:Y:S08]  /*a800*/  HMMA.16816.F32.BF16 R64, R8, R12, R44 ;  /* 0x0000000c0840723c */ /* 0x000ff0000004182c */
[----:B-1----:R-:W-:Y:S01]  /*a810*/  HMMA.16816.F32.BF16 R16, R4, R42, R16 ;  /* 0x0000002a0410723c */ /* 0x002fe20000041810 */
[----:B------:R-:W-:Y:S01]  /*a820*/  MOV R45, R22 ;  /* 0x00000016002d7202 */ /* 0x000fe20000000f00 */
[----:B------:R-:W-:Y:S01]  /*a830*/  IMAD.MOV.U32 R46, RZ, RZ, R20 ;  /* 0x000000ffff2e7224 */ /* 0x000fe200078e0014 */
[----:B------:R1:W3:Y:S04]  /*a840*/  LDSM.16.M88.4 R8, [R0+0xa000] ;  /* 0x00a000000008783b */ /* 0x0002e80000000200 */
[----:B------:R4:W3:-:S12]  /*a850*/  LDSM.16.M88.4 R12, [R21+0x4000] ;  /* 0x00400000150c783b */ /* 0x0008d80000000200 */
[----:B------:R-:W-:Y:S02]  /*a860*/  IMAD.MOV.U32 R22, RZ, RZ, R16 ;  /* 0x000000ffff167224 */ /* 0x000fe400078e0010 */
[----:B------:R-:W-:Y:S01]  /*a870*/  IMAD.MOV.U32 R20, RZ, RZ, R18 ;  /* 0x000000ffff147224 */ /* 0x000fe200078e0012 */
[----:B-1----:R-:W-:Y:S02]  /*a880*/  MOV R0, R19 ;  /* 0x0000001300007202 */ /* 0x002fe40000000f00 */
[----:B----4-:R-:W-:Y:S02]  /*a890*/  MOV R21, R17 ;  /* 0x0000001100157202 */ /* 0x010fe40000000f00 */
[----:B--2---:R-:W-:Y:S01]  /*a8a0*/  HMMA.16816.F32.BF16 R16, R4, R36, R56 ;  /* 0x000000240410723c */ /* 0x004fe20000041838 */
[----:B------:R-:W-:Y:S01]  /*a8b0*/  IMAD.MOV.U32 R44, RZ, RZ, R28 ;  /* 0x000000ffff2c7224 */ /* 0x000fe200078e001c */
[----:B------:R-:W-:-:S07]  /*a8c0*/  MOV R47, R2 ;  /* 0x00000002002f7202 */ /* 0x000fce0000000f00 */
[----:B------:R-:W-:Y:S10]  /*a8d0*/  HMMA.16816.F32.BF16 R44, R4, R40, R44 ;  /* 0x00000028042c723c */ /* 0x000ff4000004182c */
[----:B------:R-:W-:Y:S01]  /*a8e0*/  IMAD.MOV.U32 R141, RZ, RZ, R16 ;  /* 0x000000ffff8d7224 */ /* 0x000fe200078e0010 */
[----:B------:R-:W-:Y:S01]  /*a8f0*/  MOV R132, R17 ;  /* 0x0000001100847202 */ /* 0x000fe20000000f00 */
[----:B------:R-:W-:Y:S01]  /*a900*/  IMAD.MOV.U32 R33, RZ, RZ, R18 ;  /* 0x000000ffff217224 */ /* 0x000fe200078e0012 */
[----:B------:R-:W-:-:S02]  /*a910*/  MOV R2, R19 ;  /* 0x0000001300027202 */ /* 0x000fc40000000f00 */
        /* <DEDUP_REMOVED lines=9> */
[C---:B---3--:R-:W-:Y:S08]  /*a9b0*/  HMMA.16816.F32.BF16 R60, R4.reuse, R10, R60 ;  /* 0x0000000a043c723c */ /* 0x048ff0000004183c */
[----:B------:R-:W-:Y:S02]  /*a9c0*/  HMMA.16816.F32.BF16 R48, R4, R8, R48 ;  /* 0x000000080430723c */ /* 0x000fe40000041830 */
[----:B------:R-:W-:Y:S01]  /*a9d0*/  IMAD.MOV.U32 R246, RZ, RZ, R17 ;  /* 0x000000fffff67224 */ /* 0x000fe200078e0011 */
[----:B------:R-:W-:Y:S01]  /*a9e0*/  MOV R245, R18 ;  /* 0x0000001200f57202 */ /* 0x000fe20000000f00 */
[----:B------:R-:W-:Y:S01]  /*a9f0*/  IMAD.MOV.U32 R244, RZ, RZ, R16 ;  /* 0x000000fffff47224 */ /* 0x000fe200078e0010 */
[----:B------:R-:W-:-:S02]  /*aa00*/  MOV R252, R19 ;  /* 0x0000001300fc7202 */ /* 0x000fc40000000f00 */
[----:B------:R-:W-:Y:S01]  /*aa10*/  LDSM.16.M88.4 R16, [R3+0xa000] ;  /* 0x00a000000310783b */ /* 0x000fe20000000200 */
[C---:B------:R-:W-:Y:S08]  /*aa20*/  HMMA.16816.F32.BF16 R44, R12.reuse, R8, R212 ;  /* 0x000000080c2c723c */ /* 0x040ff000000418d4 */
[----:B------:R-:W-:Y:S01]  /*aa30*/  HMMA.16816.F32.BF16 R56, R12, R10, R136 ;  /* 0x0000000a0c38723c */ /* 0x000fe20000041888 */
[----:B------:R-:W1:Y:S07]  /*aa40*/  LDSM.16.M88.4 R8, [R23+0x4000] ;  /* 0x004000001708783b */ /* 0x000e6e0000000200 */
[C---:B------:R-:W-:Y:S08]  /*aa50*/  HMMA.16816.F32.BF16 R248, R4.reuse, R38, R248 ;  /* 0x0000002604f8723c */ /* 0x040ff000000418f8 */
[----:B------:R-:W-:Y:S01]  /*aa60*/  HMMA.16816.F32.BF16 R216, R4, R26, R216 ;  /* 0x0000001a04d8723c */ /* 0x000fe200000418d8 */
[----:B------:R1:W2:Y:S07]  /*aa70*/  LDSM.16.M88.4 R4, [R23+0x6000] ;  /* 0x006000001704783b */ /* 0x0002ae0000000200 */
[C---:B------:R-:W-:Y:S08]  /*aa80*/  HMMA.16816.F32.BF16 R212, R12.reuse, R42, R224 ;  /* 0x0000002a0cd4723c */ /* 0x040ff000000418e0 */
[C---:B------:R-:W-:Y:S08]  /*aa90*/  HMMA.16816.F32.BF16 R224, R12.reuse, R24, R64 ;  /* 0x000000180ce0723c */ /* 0x040ff00000041840 */
[----:B------:R-:W-:Y:S01]  /*aaa0*/  HMMA.16816.F32.BF16 R64, R12, R26, R52 ;  /* 0x0000001a0c40723c */ /* 0x000fe20000041834 */
[----:B------:R-:W-:Y:S01]  /*aab0*/  IMAD.MOV.U32 R52, RZ, RZ, R22 ;  /* 0x000000ffff347224 */ /* 0x000fe200078e0016 */
[----:B------:R-:W-:Y:S01]  /*aac0*/  MOV R53, R21 ;  /* 0x0000001500357202 */ /* 0x000fe20000000f00 */
[----:B------:R-:W-:-:S05]  /*aad0*/  IMAD.MOV.U32 R54, RZ, RZ, R20 ;  /* 0x000000ffff367224 */ /* 0x000fca00078e0014 */
[----:B-1----:R-:W-:Y:S01]  /*aae0*/  HMMA.16816.F32.BF16 R20, R8, R16, R44 ;  /* 0x000000100814723c */ /* 0x002fe2000004182c */
[----:B------:R-:W-:-:S07]  /*aaf0*/  MOV R55, R0 ;  /* 0x0000000000377202 */ /* 0x000fce0000000f00 */
[C---:B------:R-:W-:Y:S08]  /*ab00*/  HMMA.16816.F32.BF16 R136, R12.reuse, R40, R240 ;  /* 0x000000280c88723c */ /* 0x040ff000000418f0 */
[----:B------:R-:W-:Y:S03]  /*ab10*/  HMMA.16816.F32.BF16 R220, R12, R36, R220 ;  /* 0x000000240cdc723c */ /* 0x000fe600000418dc */
[----:B------:R-:W-:-:S05]  /*ab20*/  FMUL.FTZ R0, R20, UR4 ;  /* 0x0000000414007c20 */ /* 0x000fca0008410000 */
[----:B------:R-:W-:Y:S01]  /*ab30*/  HMMA.16816.F32.BF16 R208, R12, R38, R208 ;  /* 0x000000260cd0723c */ /* 0x000fe200000418d0 */
[----:B------:R-:W1:Y:S07]  /*ab40*/  LDSM.16.M88.4 R12, [R3+0xa800] ;  /* 0x00a80000030c783b */ /* 0x000e6e0000000200 */
[C---:B--2---:R-:W-:Y:S08]  /*ab50*/  HMMA.16816.F32.BF16 R24, R4.reuse, R16, R48 ;  /* 0x000000100418723c */ /* 0x044ff00000041830 */
[----:B------:R-:W-:Y:S01]  /*ab60*/  HMMA.16816.F32.BF16 R48, R4, R18, R60 ;  /* 0x000000120430723c */ /* 0x000fe2000004183c */
[----:B------:R2:W3:Y:S02]  /*ab70*/  MUFU.TANH R60, R0 ;  /* 0x00000000003c7308 */ /* 0x0004e40000002400 */
[----:B--2---:R-:W-:-:S06]  /*ab80*/  FMUL.FTZ R0, R21, UR4 ;  /* 0x0000000415007c20 */ /* 0x004fcc0008410000 */
[----:B------:R2:W-:Y:S01]  /*ab90*/  MUFU.TANH R238, R0 ;  /* 0x0000000000ee7308 */ /* 0x0005e20000002400 */
[----:B------:R-:W-:Y:S01]  /*aba0*/  HMMA.16816.F32.BF16 R44, R8, R18, R56 ;  /* 0x00000012082c723c */ /* 0x000fe20000041838 */
[----:B------:R-:W-:Y:S01]  /*abb0*/  IMAD.MOV.U32 R38, RZ, RZ, R34 ;  /* 0x000000ffff267224 */ /* 0x000fe200078e0022 */
[----:B------:R-:W-:Y:S01]  /*abc0*/  MOV R39, R28 ;  /* 0x0000001c00277202 */ /* 0x000fe20000000f00 */
[----:B------:R-:W-:Y:S01]  /*abd0*/  IMAD.MOV.U32 R36, RZ, RZ, R228 ;  /* 0x000000ffff247224 */ /* 0x000fe200078e00e4 */
[----:B------:R-:W-:Y:S01]  /*abe0*/  MOV R37, R142 ;  /* 0x0000008e00257202 */ /* 0x000fe20000000f00 */
[----:B------:R-:W4:Y:S01]  /*abf0*/  LDSM.16.M88.4 R16, [R3+0xb800] ;  /* 0x00b800000310783b */ /* 0x000f220000000200 */
[----:B--2---:R-:W-:-:S04]  /*ac00*/  FMUL.FTZ R0, R22, UR4 ;  /* 0x0000000416007c20 */ /* 0x004fc80008410000 */
[----:B------:R2:W-:Y:S02]  /*ac10*/  MUFU.TANH R61, R0 ;  /* 0x00000000003d7308 */ /* 0x0005e40000002400 */
[----:B--2---:R-:W-:-:S06]  /*ac20*/  FMUL.FTZ R0, R23, UR4 ;  /* 0x0000000417007c20 */ /* 0x004fcc0008410000 */
[----:B------:R2:W-:Y:S02]  /*ac30*/  MUFU.TANH R240, R0 ;  /* 0x0000000000f07308 */ /* 0x0005e40000002400 */
[----:B--2---:R-:W-:-:S06]  /*ac40*/  FMUL.FTZ R0, R24, UR4 ;  /* 0x0000000418007c20 */ /* 0x004fcc0008410000 */
[----:B------:R2:W3:Y:S01]  /*ac50*/  MUFU.TANH R34, R0 ;  /* 0x0000000000227308 */ /* 0x0004e20000002400 */
[----:B-1----:R-:W-:Y:S01]  /*ac60*/  HMMA.16816.F32.BF16 R40, R8, R12, R136 ;  /* 0x0000000c0828723c */ /* 0x002fe20000041888 */
[----:B--2---:R-:W-:-:S06]  /*ac70*/  FMUL.FTZ R0, R25, UR4 ;  /* 0x0000000419007c20 */ /* 0x004fcc0008410000 */
[----:B------:R1:W-:Y:S02]  /*ac80*/  MUFU.TANH R237, R0 ;  /* 0x0000000000ed7308 */ /* 0x0003e40000002400 */
[----:B-1----:R-:W-:-:S06]  /*ac90*/  FMUL.FTZ R0, R26, UR4 ;  /* 0x000000041a007c20 */ /* 0x002fcc0008410000 */
[----:B------:R1:W2:Y:S01]  /*aca0*/  MUFU.TANH R28, R0 ;  /* 0x00000000001c7308 */ /* 0x0002a20000002400 */
[----:B------:R-:W-:Y:S01]  /*acb0*/  HMMA.16816.F32.BF16 R20, R8, R14, R212 ;  /* 0x0000000e0814723c */ /* 0x000fe200000418d4 */
        /* <DEDUP_REMOVED lines=11> */
[----:B------:R1:W-:Y:S01]  /*ad70*/  MUFU.TANH R47, R0 ;  /* 0x00000000002f7308 */ /* 0x0003e20000002400 */
[----:B------:R-:W-:Y:S02]  /*ad80*/  IMAD.MOV.U32 R56, RZ, RZ, R141 ;  /* 0x000000ffff387224 */ /* 0x000fe400078e008d */
[----:B-1----:R-:W-:-:S05]  /*ad90*/  FMUL.FTZ R0, R49, UR4 ;  /* 0x0000000431007c20 */ /* 0x002fca0008410000 */
[----:B------:R1:W-:Y:S01]  /*ada0*/  MUFU.TANH R214, R0 ;  /* 0x0000000000d67308 */ /* 0x0003e20000002400 */
        /* <DEDUP_REMOVED lines=13> */
[----:B------:R-:W-:Y:S01]  /*ae80*/  HMMA.16816.F32.BF16 R52, R4, R14, R52 ;  /* 0x0000000e0434723c */ /* 0x000fe20000041834 */
[----:B------:R-:W-:Y:S01]  /*ae90*/  IMAD.MOV.U32 R58, RZ, RZ, R33 ;  /* 0x000000ffff3a7224 */ /* 0x000fe200078e0021 */
[----:B------:R3:W2:Y:S01]  /*aea0*/  LDSM.16.M88.4 R12, [R3+0xb000] ;  /* 0x00b00000030c783b */ /* 0x0006a20000000200 */
[----:B------:R-:W-:Y:S01]  /*aeb0*/  MOV R59, R2 ;  /* 0x00000002003b7202 */ /* 0x000fe20000000f00 */
[----:B------:R-:W-:Y:S01]  /*aec0*/  IMAD.MOV.U32 R241, RZ, RZ, R246 ;  /* 0x000000fffff17224 */ /* 0x000fe200078e00f6 */
[----:B------:R-:W-:Y:S01]  /*aed0*/  MOV R57, R132 ;  /* 0x0000008400397202 */ /* 0x000fe20000000f00 */
[----:B------:R-:W-:-:S04]  /*aee0*/  DEPBAR.LE SB0, 0x0 ;  /* 0x000080000000791a */ /* 0x000fc80000000000 */
[----:B-1----:R-:W-:-:S04]  /*aef0*/  FMUL.FTZ R0, R36, UR4 ;  /* 0x0000000424007c20 */ /* 0x002fc80008410000 */
[----:B------:R1:W-:Y:S01]  /*af00*/  MUFU.TANH R136, R0 ;  /* 0x0000000000887308 */ /* 0x0003e20000002400 */
[----:B----4-:R-:W-:Y:S01]  /*af10*/  HMMA.16816.F32.BF16 R64, R8, R18, R64 ;  /* 0x000000120840723c */ /* 0x010fe20000041840 */
[----:B-1----:R-:W-:-:S06]  /*af20*/  FMUL.FTZ R0, R37, UR4 ;  /* 0x0000000425007c20 */ /* 0x002fcc0008410000 */
[----:B------:R1:W-:Y:S02]  /*af30*/  MUFU.TANH R229, R0 ;  /* 0x0000000000e57308 */ /* 0x0003e40000002400 */
[----:B-1----:R-:W-:-:S06]  /*af40*/  FMUL.FTZ R0, R38, UR4 ;  /* 0x0000000426007c20 */ /* 0x002fcc0008410000 */
[----:B------:R1:W-:Y:S02]  /*af50*/  MUFU.TANH R33, R0 ;  /* 0x0000000000217308 */ /* 0x0003e40000002400 */
[----:B-1----:R-:W-:-:S06]  /*af60*/  FMUL.FTZ R0, R39, UR4 ;  /* 0x0000000427007c20 */ /* 0x002fcc0008410000 */
[----:B------:R1:W-:Y:S01]  /*af70*/  MUFU.TANH R142, R0 ;  /* 0x00000000008e7308 */ /* 0x0003e20000002400 */
[----:B------:R-:W-:Y:S01]  /*af80*/  HMMA.16816.F32.BF16 R216, R4, R18, R216 ;  /* 0x0000001204d8723c */ /* 0x000fe200000418d8 */
[----:B---3--:R-:W-:Y:S02]  /*af90*/  IMAD.SHL.U32 R3, R234, 0x2, RZ ;  /* 0x00000002ea037824 */ /* 0x008fe400078e00ff */
[----:B-1----:R-:W-:-:S04]  /*afa0*/  FMUL.FTZ R0, R20, UR4 ;  /* 0x0000000414007c20 */ /* 0x002fc80008410000 */
[----:B------:R1:W-:Y:S01]  /*afb0*/  MUFU.TANH R228, R0 ;  /* 0x0000000000e47308 */ /* 0x0003e20000002400 */
[----:B------:R-:W-:Y:S01]  /*afc0*/  LOP3.LUT R3, R3, 0x6, RZ, 0xc0, !PT ;  /* 0x0000000603037812 */ /* 0x000fe200078ec0ff */
[----:B-1----:R-:W-:-:S06]  /*afd0*/  FMUL.FTZ R0, R21, UR4 ;  /* 0x0000000415007c20 */ /* 0x002fcc0008410000 */
[----:B------:R1:W-:Y:S01]  /*afe0*/  MUFU.TANH R247, R0 ;  /* 0x0000000000f77308 */ /* 0x0003e20000002400 */
[----:B------:R-:W-:Y:S01]  /*aff0*/  FMUL.FTZ R2, R66, UR4 ;  /* 0x0000000442027c20 */ /* 0x000fe20008410000 */
[----:B-1----:R-:W-:-:S06]  /*b000*/  FMUL.FTZ R0, R22, UR4 ;  /* 0x0000000416007c20 */ /* 0x002fcc0008410000 */
[----:B------:R1:W-:Y:S02]  /*b010*/  MUFU.TANH R212, R0 ;  /* 0x0000000000d47308 */ /* 0x0003e40000002400 */
[----:B-1----:R-:W-:-:S06]  /*b020*/  FMUL.FTZ R0, R64, UR4 ;  /* 0x0000000440007c20 */ /* 0x002fcc0008410000 */
[----:B------:R1:W3:Y:S01]  /*b030*/  MUFU.TANH R20, R0 ;  /* 0x0000000000147308 */ /* 0x0002e20000002400 */
[----:B--2---:R-:W-:Y:S07]  /*b040*/  HMMA.16816.F32.BF16 R24, R8, R12, R220 ;  /* 0x0000000c0818723c */ /* 0x004fee00000418dc */
[----:B------:R2:W4:Y:S01]  /*b050*/  MUFU.TANH R21, R2 ;  /* 0x0000000200157308 */ /* 0x0005220000002400 */
[----:B-1----:R-:W-:-:S05]  /*b060*/  MOV R0, UR20 ;  /* 0x0000001400007c02 */ /* 0x002fca0008000f00 */
[----:B------:R-:W-:Y:S01]  /*b070*/  IMAD R0, R0, 0x40, R3 ;  /* 0x0000004000007824 */ /* 0x000fe200078e0203 */
[----:B------:R-:W-:Y:S04]  /*b080*/  HMMA.16816.F32.BF16 R36, R4, R12, R56 ;  /* 0x0000000c0424723c */ /* 0x000fe80000041838 */
[----:B--2---:R-:W-:Y:S01]  /*b090*/  IADD3 R2, PT, PT, R0, -0x80, RZ ;  /* 0xffffff8000027810 */ /* 0x004fe20007ffe0ff */
[----:B------:R-:W-:-:S03]  /*b0a0*/  FMUL.FTZ R12, R216, UR4 ;  /* 0x00000004d80c7c20 */ /* 0x000fc60008410000 */
[----:B------:R-:W-:Y:S01]  /*b0b0*/  I2FP.F32.U32 R3, R2 ;  /* 0x0000000200037245 */ /* 0x000fe20000201000 */
[----:B------:R1:W2:Y:S01]  /*b0c0*/  MUFU.TANH R19, R12 ;  /* 0x0000000c00137308 */ /* 0x0002a20000002400 */
[----:B------:R-:W-:Y:S01]  /*b0d0*/  ISETP.GE.AND P4, PT, R2, R29, PT ;  /* 0x0000001d0200720c */ /* 0x000fe20003f86270 */
[----:B------:R-:W-:Y:S01]  /*b0e0*/  FMUL.FTZ R13, R218, UR4 ;  /* 0x00000004da0d7c20 */ /* 0x000fe20008410000 */
[C---:B------:R-:W-:Y:S02]  /*b0f0*/  ISETP.GE.AND P1, PT, R2.reuse, R30, PT ;  /* 0x0000001e0200720c */ /* 0x040fe40003f26270 */
[----:B------:R-:W-:Y:S01]  /*b100*/  ISETP.GE.AND P5, PT, R2, R31, PT ;  /* 0x0000001f0200720c */ /* 0x000fe20003fa6270 */
[----:B------:R-:W-:Y:S01]  /*b110*/  HMMA.16816.F32.BF16 R56, R4, R14, R248 ;  /* 0x0000000e0438723c */ /* 0x000fe200000418f8 */
[----:B-1----:R-:W-:-:S05]  /*b120*/  FFMA.FTZ R12, R3, UR5, R60 ;  /* 0x00000005030c7c23 */ /* 0x002fca000801003c */
[----:B------:R-:W-:Y:S01]  /*b130*/  FSEL R51, R12, -INF , !P4 ;  /* 0xff8000000c337808 */ /* 0x000fe20006000000 */
[----:B------:R-:W-:Y:S01]  /*b140*/  BAR.SYNC.DEFER_BLOCKING 0x0 ;  /* 0x0000000000007b1d */ /* 0x000fe20000010000 */
[----:B------:R-:W-:Y:S01]  /*b150*/  ISETP.GE.AND P4, PT, R2, R32, PT ;  /* 0x000000200200720c */ /* 0x000fe20003f86270 */
[----:B------:R-:W-:Y:S01]  /*b160*/  VIADD R2, R0, 0xffffffb8 ;  /* 0xffffffb800027836 */ /* 0x000fe20000000000 */
[----:B------:R-:W-:Y:S01]  /*b170*/  HMMA.16816.F32.BF16 R40, R8, R14, R208 ;  /* 0x0000000e0828723c */ /* 0x000fe200000418d0 */
[C---:B------:R-:W-:Y:S01]  /*b180*/  FFMA.FTZ R14, R3.reuse, UR5, R34 ;  /* 0x00000005030e7c23 */ /* 0x040fe20008010022 */
[C---:B------:R-:W-:Y:S01]  /*b190*/  FFMA.FTZ R12, R3.reuse, UR5, R28 ;  /* 0x00000005030c7c23 */ /* 0x040fe2000801001c */
[----:B------:R1:W2:Y:S04]  /*b1a0*/  MUFU.TANH R18, R13 ;  /* 0x0000000d00127308 */ /* 0x0002a80000002400 */
[----:B------:R-:W-:Y:S01]  /*b1b0*/  FSEL R62, R12, -INF , !P4 ;  /* 0xff8000000c3e7808 */ /* 0x000fe20006000000 */
[----:B-1----:R-:W-:Y:S01]  /*b1c0*/  FFMA.FTZ R13, R3, UR5, R61 ;  /* 0x00000005030d7c23 */ /* 0x002fe2000801003d */
[----:B------:R-:W-:-:S04]  /*b1d0*/  I2FP.F32.U32 R3, R2 ;  /* 0x0000000200037245 */ /* 0x000fc80000201000 */
[----:B------:R-:W-:Y:S01]  /*b1e0*/  FSEL R60, R13, -INF , !P1 ;  /* 0xff8000000d3c7808 */ /* 0x000fe20004800000 */
[----:B---3--:R-:W-:Y:S01]  /*b1f0*/  FFMA.FTZ R13, R3, UR5, R20 ;  /* 0x00000005030d7c23 */ /* 0x008fe20008010014 */
[----:B------:R-:W-:Y:S02]  /*b200*/  ISETP.GE.AND P1, PT, R2, R29, PT ;  /* 0x0000001d0200720c */ /* 0x000fe40003f26270 */
[----:B------:R-:W-:Y:S02]  /*b210*/  FSEL R61, R14, -INF , !P5 ;  /* 0xff8000000e3d7808 */ /* 0x000fe40006800000 */
[----:B------:R-:W-:Y:S01]  /*b220*/  FSEL R221, R13, -INF , !P1 ;  /* 0xff8000000ddd7808 */ /* 0x000fe20004800000 */
[----:B----4-:R-:W-:Y:S01]  /*b230*/  FFMA.FTZ R13, R3, UR5, R21 ;  /* 0x00000005030d7c23 */ /* 0x010fe20008010015 */
[C---:B------:R-:W-:Y:S02]  /*b240*/  ISETP.GE.AND P5, PT, R2.reuse, R30, PT ;  /* 0x0000001e0200720c */ /* 0x040fe40003fa6270 */
[----:B------:R-:W-:-:S02]  /*b250*/  ISETP.GE.AND P4, PT, R2, R31, PT ;  /* 0x0000001f0200720c */ /* 0x000fc40003f86270 */
[----:B------:R-:W-:Y:S02]  /*b260*/  ISETP.GE.AND P1, PT, R2, R32, PT ;  /* 0x000000200200720c */ /* 0x000fe40003f26270 */
[----:B------:R-:W-:Y:S01]  /*b270*/  IADD3 R2, PT, PT, R0, -0x7f, RZ ;  /* 0xffffff8100027810 */ /* 0x000fe20007ffe0ff */
[C---:B--2---:R-:W-:Y:S01]  /*b280*/  FFMA.FTZ R14, R3.reuse, UR5, R19 ;  /* 0x00000005030e7c23 */ /* 0x044fe20008010013 */
[----:B------:R-:W-:Y:S01]  /*b290*/  FFMA.FTZ R12, R3, UR5, R18 ;  /* 0x00000005030c7c23 */ /* 0x000fe20008010012 */
[----:B------:R-:W-:Y:S02]  /*b2a0*/  FSEL R13, R13, -INF , !P5 ;  /* 0xff8000000d0d7808 */ /* 0x000fe40006800000 */
[----:B------:R-:W-:-:S03]  /*b2b0*/  I2FP.F32.U32 R3, R2 ;  /* 0x0000000200037245 */ /* 0x000fc60000201000 */
[----:B------:R1:W-:Y:S01]  /*b2c0*/  STL [R1+0x28], R13 ;  /* 0x0000280d01007387 */ /* 0x0003e20000100800 */
[----:B------:R-:W-:Y:S02]  /*b2d0*/  ISETP.GE.AND P5, PT, R2, R29, PT ;  /* 0x0000001d0200720c */ /* 0x000fe40003fa6270 */
[----:B------:R-:W-:Y:S02]  /*b2e0*/  FSEL R12, R12, -INF , !P1 ;  /* 0xff8000000c0c7808 */ /* 0x000fe40004800000 */
[----:B------:R-:W-:Y:S02]  /*b2f0*/  FSEL R210, R14, -INF , !P4 ;  /* 0xff8000000ed27808 */ /* 0x000fe40006000000 */
[C---:B------:R-:W-:Y:S02]  /*b300*/  ISETP.GE.AND P4, PT, R2.reuse, R30, PT ;  /* 0x0000001e0200720c */ /* 0x040fe40003f86270 */
[----:B------:R-:W-:Y:S01]  /*b310*/  ISETP.GE.AND P1, PT, R2, R31, PT ;  /* 0x0000001f0200720c */ /* 0x000fe20003f26270 */
[----:B------:R2:W-:Y:S01]  /*b320*/  STL [R1+0x2c], R12 ;  /* 0x00002c0c01007387 */ /* 0x0005e20000100800 */
[C---:B------:R-:W-:Y:S01]  /*b330*/  FFMA.FTZ R14, R3.reuse, UR5, R237 ;  /* 0x00000005030e7c23 */ /* 0x040fe200080100ed */
[----:B-1----:R-:W-:-:S05]  /*b340*/  FFMA.FTZ R13, R3, UR5, R238 ;  /* 0x00000005030d7c23 */ /* 0x002fca00080100ee */
[----:B------:R-:W-:Y:S02]  /*b350*/  FSEL R34, R13, -INF , !P5 ;  /* 0xff8000000d227808 */ /* 0x000fe40006800000 */
[----:B------:R-:W-:Y:S02]  /*b360*/  ISETP.GE.AND P5, PT, R2, R32, PT ;  /* 0x000000200200720c */ /* 0x000fe40003fa6270 */
[----:B------:R-:W-:Y:S01]  /*b370*/  IADD3 R2, PT, PT, R0, -0x78, RZ ;  /* 0xffffff8800027810 */ /* 0x000fe20007ffe0ff */
[C---:B------:R-:W-:Y:S01]  /*b380*/  FFMA.FTZ R13, R3.reuse, UR5, R240 ;  /* 0x00000005030d7c23 */ /* 0x040fe200080100f0 */
[----:B--2---:R-:W-:Y:S02]  /*b390*/  FFMA.FTZ R12, R3, UR5, R139 ;  /* 0x00000005030c7c23 */ /* 0x004fe4000801008b */
[----:B------:R-:W-:Y:S01]  /*b3a0*/  I2FP.F32.U32 R3, R2 ;  /* 0x0000000200037245 */ /* 0x000fe20000201000 */
[----:B------:R-:W-:Y:S01]  /*b3b0*/  FMUL.FTZ R15, R23, UR4 ;  /* 0x00000004170f7c20 */ /* 0x000fe20008410000 */
[----:B------:R-:W-:-:S02]  /*b3c0*/  FSEL R46, R13, -INF , !P4 ;  /* 0xff8000000d2e7808 */ /* 0x000fc40006000000 */
[----:B------:R-:W-:Y:S01]  /*b3d0*/  ISETP.GE.AND P4, PT, R2, R29, PT ;  /* 0x0000001d0200720c */ /* 0x000fe20003f86270 */
[----:B------:R-:W-:Y:S01]  /*b3e0*/  FFMA.FTZ R13, R3, UR5, R138 ;  /* 0x00000005030d7c23 */ /* 0x000fe2000801008a */
[----:B------:R1:W-:Y:S01]  /*b3f0*/  MUFU.TANH R132, R15 ;  /* 0x0000000f00847308 */ /* 0x0003e20000002400 */
[----:B------:R-:W-:Y:S02]  /*b400*/  FSEL R49, R14, -INF , !P1 ;  /* 0xff8000000e317808 */ /* 0x000fe40004800000 */
[C---:B------:R-:W-:Y:S02]  /*b410*/  ISETP.GE.AND P1, PT, R2.reuse, R30, PT ;  /* 0x0000001e0200720c */ /* 0x040fe40003f26270 */
[----:B------:R-:W-:Y:S02]  /*b420*/  FSEL R45, R13, -INF , !P4 ;  /* 0xff8000000d2d7808 */ /* 0x000fe40006000000 */
[----:B------:R-:W-:Y:S01]  /*b430*/  ISETP.GE.AND P4, PT, R2, R32, PT ;  /* 0x000000200200720c */ /* 0x000fe20003f86270 */
[C---:B------:R-:W-:Y:S01]  /*b440*/  FFMA.FTZ R13, R3.reuse, UR5, R63 ;  /* 0x00000005030d7c23 */ /* 0x040fe2000801003f */
[----:B------:R-:W-:Y:S01]  /*b450*/  FFMA.FTZ R14, R3, UR5, R47 ;  /* 0x00000005030e7c23 */ /* 0x000fe2000801002f */
[----:B-1----:R-:W-:Y:S01]  /*b460*/  FMUL.FTZ R15, R52, UR4 ;  /* 0x00000004340f7c20 */ /* 0x002fe20008410000 */
[----:B------:R-:W-:-:S02]  /*b470*/  FSEL R52, R12, -INF , !P5 ;  /* 0xff8000000c347808 */ /* 0x000fc40006800000 */
[----:B------:R-:W-:Y:S01]  /*b480*/  ISETP.GE.AND P5, PT, R2, R31, PT ;  /* 0x0000001f0200720c */ /* 0x000fe20003fa6270 */
[----:B------:R-:W-:Y:S02]  /*b490*/  VIADD R2, R0, 0xffffff89 ;  /* 0xffffff8900027836 */ /* 0x000fe40000000000 */
[----:B------:R-:W-:-:S03]  /*b4a0*/  FFMA.FTZ R12, R3, UR5, R44 ;  /* 0x00000005030c7c23 */ /* 0x000fc6000801002c */
[----:B------:R-:W-:Y:S02]  /*b4b0*/  I2FP.F32.U32 R3, R2 ;  /* 0x0000000200037245 */ /* 0x000fe40000201000 */
[----:B------:R-:W-:Y:S02]  /*b4c0*/  FSEL R48, R13, -INF , !P1 ;  /* 0xff8000000d307808 */ /* 0x000fe40004800000 */
[----:B------:R-:W-:Y:S01]  /*b4d0*/  ISETP.GE.AND P1, PT, R2, R29, PT ;  /* 0x0000001d0200720c */ /* 0x000fe20003f26270 */
[----:B------:R-:W-:Y:S01]  /*b4e0*/  FFMA.FTZ R13, R3, UR5, R215 ;  /* 0x00000005030d7c23 */ /* 0x000fe200080100d7 */
[----:B------:R1:W2:Y:S01]  /*b4f0*/  MUFU.TANH R22, R15 ;  /* 0x0000000f00167308 */ /* 0x0002a20000002400 */
[----:B------:R-:W-:Y:S02]  /*b500*/  FSEL R50, R14, -INF , !P5 ;  /* 0xff8000000e327808 */ /* 0x000fe40006800000 */
[----:B------:R-:W-:Y:S02]  /*b510*/  ISETP.GE.AND P5, PT, R2, R30, PT ;  /* 0x0000001e0200720c */ /* 0x000fe40003fa6270 */
[----:B------:R-:W-:-:S02]  /*b520*/  FSEL R28, R13, -INF , !P1 ;  /* 0xff8000000d1c7808 */ /* 0x000fc40004800000 */
[----:B------:R-:W-:Y:S01]  /*b530*/  ISETP.GE.AND P1, PT, R2, R32, PT ;  /* 0x000000200200720c */ /* 0x000fe20003f26270 */
[C---:B------:R-:W-:Y:S01]  /*b540*/  FFMA.FTZ R13, R3.reuse, UR5, R231 ;  /* 0x00000005030d7c23 */ /* 0x040fe200080100e7 */
[----:B------:R-:W-:Y:S01]  /*b550*/  FFMA.FTZ R14, R3, UR5, R214 ;  /* 0x00000005030e7c23 */ /* 0x000fe200080100d6 */
[----:B-1----:R-:W-:Y:S01]  /*b560*/  FMUL.FTZ R15, R53, UR4 ;  /* 0x00000004350f7c20 */ /* 0x002fe20008410000 */
[----:B------:R-:W-:Y:S02]  /*b570*/  FSEL R53, R12, -INF , !P4 ;  /* 0xff8000000c357808 */ /* 0x000fe40006000000 */
[----:B------:R-:W-:Y:S02]  /*b580*/  ISETP.GE.AND P4, PT, R2, R31, PT ;  /* 0x0000001f0200720c */ /* 0x000fe40003f86270 */
[----:B------:R-:W-:Y:S01]  /*b590*/  IADD3 R2, PT, PT, R0, -0x70, RZ ;  /* 0xffffff9000027810 */ /* 0x000fe20007ffe0ff */
[----:B------:R-:W-:Y:S01]  /*b5a0*/  FFMA.FTZ R12, R3, UR5, R141 ;  /* 0x00000005030c7c23 */ /* 0x000fe2000801008d */
[----:B------:R1:W-:Y:S02]  /*b5b0*/  MUFU.TANH R23, R15 ;  /* 0x0000000f00177308 */ /* 0x0003e40000002400 */
[----:B------:R-:W-:-:S02]  /*b5c0*/  I2FP.F32.U32 R3, R2 ;  /* 0x0000000200037245 */ /* 0x000fc40000201000 */
[----:B------:R-:W-:Y:S02]  /*b5d0*/  FSEL R44, R13, -INF , !P5 ;  /* 0xff8000000d2c7808 */ /* 0x000fe40006800000 */
[----:B------:R-:W-:Y:S01]  /*b5e0*/  ISETP.GE.AND P5, PT, R2, R29, PT ;  /* 0x0000001d0200720c */ /* 0x000fe20003fa6270 */
[----:B------:R-:W-:Y:S01]  /*b5f0*/  FFMA.FTZ R13, R3, UR5, R213 ;  /* 0x00000005030d7c23 */ /* 0x000fe200080100d5 */
[----:B------:R-:W-:Y:S01]  /*b600*/  MOV R242, R245 ;  /* 0x000000f500f27202 */ /* 0x000fe20000000f00 */
[----:B-1----:R-:W-:-:S04]  /*b610*/  FMUL.FTZ R15, R54, UR4 ;  /* 0x00000004360f7c20 */ /* 0x002fc80008410000 */
[----:B------:R1:W3:Y:S01]  /*b620*/  MUFU.TANH R18, R15 ;  /* 0x0000000f00127308 */ /* 0x0002e20000002400 */
[----:B------:R-:W-:Y:S02]  /*b630*/  FSEL R47, R14, -INF , !P4 ;  /* 0xff8000000e2f7808 */ /* 0x000fe40006000000 */
[----:B------:R-:W-:Y:S02]  /*b640*/  FSEL R54, R12, -INF , !P1 ;  /* 0xff8000000c367808 */ /* 0x000fe40004800000 */
[----:B------:R-:W-:Y:S02]  /*b650*/  FSEL R245, R13, -INF , !P5 ;  /* 0xff8000000df57808 */ /* 0x000fe40006800000 */
[C---:B------:R-:W-:Y:S02]  /*b660*/  ISETP.GE.AND P4, PT, R2.reuse, R30, PT ;  /* 0x0000001e0200720c */ /* 0x040fe40003f86270 */
[C---:B------:R-:W-:Y:S02]  /*b670*/  ISETP.GE.AND P1, PT, R2.reuse, R31, PT ;  /* 0x0000001f0200720c */ /* 0x040fe40003f26270 */
[----:B------:R-:W-:Y:S01]  /*b680*/  ISETP.GE.AND P5, PT, R2, R32, PT ;  /* 0x000000200200720c */ /* 0x000fe20003fa6270 */
[----:B-1----:R-:W-:Y:S01]  /*b690*/  FMUL.FTZ R15, R55, UR4 ;  /* 0x00000004370f7c20 */ /* 0x002fe20008410000 */
[----:B------:R-:W-:-:S03]  /*b6a0*/  VIADD R2, R0, 0xffffff91 ;  /* 0xffffff9100027836 */ /* 0x000fc60000000000 */
[----:B------:R1:W4:Y:S01]  /*b6b0*/  MUFU.TANH R21, R15 ;  /* 0x0000000f00157308 */ /* 0x0003220000002400 */
[C---:B------:R-:W-:Y:S01]  /*b6c0*/  FFMA.FTZ R13, R3.reuse, UR5, R137 ;  /* 0x00000005030d7c23 */ /* 0x040fe20008010089 */
[C---:B------:R-:W-:Y:S01]  /*b6d0*/  FFMA.FTZ R14, R3.reuse, UR5, R136 ;  /* 0x00000005030e7c23 */ /* 0x040fe20008010088 */
[----:B------:R-:W-:Y:S01]  /*b6e0*/  FFMA.FTZ R12, R3, UR5, R33 ;  /* 0x00000005030c7c23 */ /* 0x000fe20008010021 */
[----:B------:R-:W-:Y:S02]  /*b6f0*/  I2FP.F32.U32 R3, R2 ;  /* 0x0000000200037245 */ /* 0x000fe40000201000 */
[----:B------:R-:W-:Y:S01]  /*b700*/  FSEL R243, R13, -INF , !P4 ;  /* 0xff8000000df37808 */ /* 0x000fe20006000000 */
[----:B-1----:R-:W-:-:S04]  /*b710*/  FMUL.FTZ R15, R24, UR4 ;  /* 0x00000004180f7c20 */ /* 0x002fc80008410000 */
[----:B------:R1:W4:Y:S01]  /*b720*/  MUFU.TANH R20, R15 ;  /* 0x0000000f00147308 */ /* 0x0003220000002400 */
[----:B------:R-:W-:Y:S01]  /*b730*/  FFMA.FTZ R13, R3, UR5, R236 ;  /* 0x00000005030d7c23 */ /* 0x000fe200080100ec */
[----:B------:R-:W-:Y:S01]  /*b740*/  ISETP.GE.AND P4, PT, R2, R29, PT ;  /* 0x0000001d0200720c */ /* 0x000fe20003f86270 */
[----:B------:R-:W-:Y:S01]  /*b750*/  IMAD.MOV.U32 R223, RZ, RZ, R244 ;  /* 0x000000ffffdf7224 */ /* 0x000fe200078e00f4 */
[----:B------:R-:W-:Y:S02]  /*b760*/  FSEL R244, R14, -INF , !P1 ;  /* 0xff8000000ef47808 */ /* 0x000fe40004800000 */
[----:B------:R-:W-:Y:S01]  /*b770*/  FSEL R246, R12, -INF , !P5 ;  /* 0xff8000000cf67808 */ /* 0x000fe20006800000 */
[----:B-1----:R-:W-:-:S04]  /*b780*/  FMUL.FTZ R15, R25, UR4 ;  /* 0x00000004190f7c20 */ /* 0x002fc80008410000 */
[----:B------:R1:W-:Y:S01]  /*b790*/  MUFU.TANH R66, R15 ;  /* 0x0000000f00427308 */ /* 0x0003e20000002400 */
[----:B------:R-:W-:Y:S02]  /*b7a0*/  FSEL R240, R13, -INF , !P4 ;  /* 0xff8000000df07808 */ /* 0x000fe40006000000 */
[C---:B------:R-:W-:Y:S02]  /*b7b0*/  ISETP.GE.AND P1, PT, R2.reuse, R30, PT ;  /* 0x0000001e0200720c */ /* 0x040fe40003f26270 */
[C---:B------:R-:W-:Y:S02]  /*b7c0*/  ISETP.GE.AND P5, PT, R2.reuse, R31, PT ;  /* 0x0000001f0200720c */ /* 0x040fe40003fa6270 */
[----:B------:R-:W-:Y:S02]  /*b7d0*/  ISETP.GE.AND P4, PT, R2, R32, PT ;  /* 0x000000200200720c */ /* 0x000fe40003f86270 */
[----:B------:R-:W-:Y:S01]  /*b7e0*/  IADD3 R2, PT, PT, R0, -0x68, RZ ;  /* 0xffffff9800027810 */ /* 0x000fe20007ffe0ff */
[----:B-1----:R-:W-:-:S04]  /*b7f0*/  FMUL.FTZ R15, R26, UR4 ;  /* 0x000000041a0f7c20 */ /* 0x002fc80008410000 */
[----:B------:R1:W4:Y:S01]  /*b800*/  MUFU.TANH R63, R15 ;  /* 0x0000000f003f7308 */ /* 0x0003220000002400 */
[C---:B------:R-:W-:Y:S01]  /*b810*/  FFMA.FTZ R13, R3.reuse, UR5, R235 ;  /* 0x00000005030d7c23 */ /* 0x040fe200080100eb */
[C---:B------:R-:W-:Y:S01]  /*b820*/  FFMA.FTZ R14, R3.reuse, UR5, R229 ;  /* 0x00000005030e7c23 */ /* 0x040fe200080100e5 */
[----:B------:R-:W-:Y:S01]  /*b830*/  FFMA.FTZ R12, R3, UR5, R142 ;  /* 0x00000005030c7c23 */ /* 0x000fe2000801008e */
[----:B------:R-:W-:Y:S02]  /*b840*/  I2FP.F32.U32 R3, R2 ;  /* 0x0000000200037245 */ /* 0x000fe40000201000 */
[----:B------:R-:W-:Y:S01]  /*b850*/  FSEL R238, R13, -INF , !P1 ;  /* 0xff8000000dee7808 */ /* 0x000fe20004800000 */
[----:B-1----:R-:W-:-:S04]  /*b860*/  FMUL.FTZ R15, R27, UR4 ;  /* 0x000000041b0f7c20 */ /* 0x002fc80008410000 */
[----:B------:R1:W-:Y:S01]  /*b870*/  MUFU.TANH R64, R15 ;  /* 0x0000000f00407308 */ /* 0x0003e20000002400 */
[----:B------:R-:W-:Y:S01]  /*b880*/  FFMA.FTZ R13, R3, UR5, R228 ;  /* 0x00000005030d7c23 */ /* 0x000fe200080100e4 */
[----:B------:R-:W-:Y:S01]  /*b890*/  ISETP.GE.AND P1, PT, R2, R29, PT ;  /* 0x0000001d0200720c */ /* 0x000fe20003f26270 */
[----:B-1----:R-:W-:-:S05]  /*b8a0*/  FMUL.FTZ R15, R36, UR4 ;  /* 0x00000004240f7c20 */ /* 0x002fca0008410000 */
[----:B------:R1:W4:Y:S01]  /*b8b0*/  MUFU.TANH R27, R15 ;  /* 0x0000000f001b7308 */ /* 0x0003220000002400 */
[----:B------:R-:W-:Y:S02]  /*b8c0*/  FSEL R236, R13, -INF , !P1 ;  /* 0xff8000000dec7808 */ /* 0x000fe40004800000 */
[----:B------:R-:W-:Y:S01]  /*b8d0*/  ISETP.GE.AND P1, PT, R2, R32, PT ;  /* 0x000000200200720c */ /* 0x000fe20003f26270 */
[----:B------:R-:W-:Y:S01]  /*b8e0*/  FFMA.FTZ R13, R3, UR5, R212 ;  /* 0x00000005030d7c23 */ /* 0x000fe200080100d4 */
[----:B-1----:R-:W-:Y:S01]  /*b8f0*/  FMUL.FTZ R15, R37, UR4 ;  /* 0x00000004250f7c20 */ /* 0x002fe20008410000 */
[----:B------:R-:W-:-:S03]  /*b900*/  IMAD.MOV.U32 R37, RZ, RZ, R241 ;  /* 0x000000ffff257224 */ /* 0x000fc600078e00f1 */
[----:B------:R1:W-:Y:S01]  /*b910*/  MUFU.TANH R33, R15 ;  /* 0x0000000f00217308 */ /* 0x0003e20000002400 */
[----:B------:R-:W-:Y:S02]  /*b920*/  FSEL R241, R14, -INF , !P5 ;  /* 0xff8000000ef17808 */ /* 0x000fe40006800000 */
[----:B------:R-:W-:Y:S01]  /*b930*/  ISETP.GE.AND P5, PT, R2, R30, PT ;  /* 0x0000001e0200720c */ /* 0x000fe20003fa6270 */
[----:B--2---:R-:W-:Y:S01]  /*b940*/  FFMA.FTZ R14, R3, UR5, R22 ;  /* 0x00000005030e7c23 */ /* 0x004fe20008010016 */
[----:B-1----:R-:W-:Y:S01]  /*b950*/  FMUL.FTZ R15, R38, UR4 ;  /* 0x00000004260f7c20 */ /* 0x002fe20008410000 */
[----:B------:R-:W-:Y:S02]  /*b960*/  MOV R38, R242 ;  /* 0x000000f200267202 */ /* 0x000fe40000000f00 */
[----:B------:R-:W-:Y:S02]  /*b970*/  FSEL R242, R12, -INF , !P4 ;  /* 0xff8000000cf27808 */ /* 0x000fe40006000000 */
[----:B------:R-:W-:Y:S01]  /*b980*/  ISETP.GE.AND P4, PT, R2, R31, PT ;  /* 0x0000001f0200720c */ /* 0x000fe20003f86270 */
[----:B------:R-:W-:-:S02]  /*b990*/  VIADD R2, R0, 0xffffff99 ;  /* 0xffffff9900027836 */ /* 0x000fc40000000000 */
[----:B---3--:R-:W-:-:S03]  /*b9a0*/  FFMA.FTZ R12, R3, UR5, R18 ;  /* 0x00000005030c7c23 */ /* 0x008fc60008010012 */
[----:B------:R-:W-:Y:S02]  /*b9b0*/  I2FP.F32.U32 R3, R2 ;  /* 0x0000000200037245 */ /* 0x000fe40000201000 */
[----:B------:R-:W-:Y:S02]  /*b9c0*/  FSEL R231, R13, -INF , !P5 ;  /* 0xff8000000de77808 */ /* 0x000fe40006800000 */
        /* <DEDUP_REMOVED lines=8> */
[----:B------:R1:W2:Y:S01]  /*ba50*/  MUFU.TANH R19, R15 ;  /* 0x0000000f00137308 */ /* 0x0002a20000002400 */
[----:B------:R-:W-:Y:S01]  /*ba60*/  IADD3 R2, PT, PT, R0, -0x60, RZ ;  /* 0xffffffa000027810 */ /* 0x000fe20007ffe0ff */
[C---:B------:R-:W-:Y:S01]  /*ba70*/  FFMA.FTZ R13, R3.reuse, UR5, R132 ;  /* 0x00000005030d7c23 */ /* 0x040fe20008010084 */
[C---:B------:R-:W-:Y:S01]  /*ba80*/  FFMA.FTZ R14, R3.reuse, UR5, R23 ;  /* 0x00000005030e7c23 */ /* 0x040fe20008010017 */
[----:B----4-:R-:W-:Y:S01]  /*ba90*/  FFMA.FTZ R3, R3, UR5, R21 ;  /* 0x0000000503037c23 */ /* 0x010fe20008010015 */
[----:B------:R-:W-:-:S02]  /*baa0*/  I2FP.F32.U32 R12, R2 ;  /* 0x00000002000c7245 */ /* 0x000fc40000201000 */
[----:B------:R-:W-:Y:S02]  /*bab0*/  FSEL R141, R13, -INF , !P4 ;  /* 0xff8000000d8d7808 */ /* 0x000fe40006000000 */
[----:B------:R-:W-:Y:S01]  /*bac0*/  FSEL R229, R3, -INF , !P5 ;  /* 0xff80000003e57808 */ /* 0x000fe20006800000 */
[----:B------:R-:W-:Y:S02]  /*bad0*/  VIADD R3, R0, 0xffffffa1 ;  /* 0xffffffa100037836 */ /* 0x000fe40000000000 */
[----:B------:R-:W-:Y:S01]  /*bae0*/  FFMA.FTZ R13, R12, UR5, R20 ;  /* 0x000000050c0d7c23 */ /* 0x000fe20008010014 */
[----:B-1----:R-:W-:Y:S01]  /*baf0*/  FMUL.FTZ R15, R39, UR4 ;  /* 0x00000004270f7c20 */ /* 0x002fe20008410000 */
[----:B------:R-:W-:-:S03]  /*bb00*/  ISETP.GE.AND P4, PT, R2, R29, PT ;  /* 0x0000001d0200720c */ /* 0x000fc60003f86270 */
[----:B------:R1:W3:Y:S01]  /*bb10*/  MUFU.TANH R25, R15 ;  /* 0x0000000f00197308 */ /* 0x0002e20000002400 */
[----:B------:R-:W-:Y:S01]  /*bb20*/  HMMA.16816.F32.BF16 R20, R8, R16, R224 ;  /* 0x000000100814723c */ /* 0x000fe200000418e0 */
[----:B------:R-:W-:Y:S01]  /*bb30*/  FSEL R142, R14, -INF , !P1 ;  /* 0xff8000000e8e7808 */ /* 0x000fe20004800000 */
[----:B------:R-:W-:Y:S01]  /*bb40*/  FFMA.FTZ R10, R12, UR5, R63 ;  /* 0x000000050c0a7c23 */ /* 0x000fe2000801003f */
[C---:B------:R-:W-:Y:S02]  /*bb50*/  ISETP.GE.AND P1, PT, R2.reuse, R30, PT ;  /* 0x0000001e0200720c */ /* 0x040fe40003f26270 */
[----:B------:R-:W-:Y:S02]  /*bb60*/  I2FP.F32.U32 R8, R3 ;  /* 0x0000000300087245 */ /* 0x000fe40000201000 */
[----:B------:R-:W-:Y:S02]  /*bb70*/  FSEL R220, R13, -INF , !P4 ;  /* 0xff8000000ddc7808 */ /* 0x000fe40006000000 */
[----:B------:R-:W-:Y:S01]  /*bb80*/  ISETP.GE.AND P5, PT, R2, R31, PT ;  /* 0x0000001f0200720c */ /* 0x000fe20003fa6270 */
[----:B-1----:R-:W-:Y:S01]  /*bb90*/  FMUL.FTZ R15, R40, UR4 ;  /* 0x00000004280f7c20 */ /* 0x002fe20008410000 */
[----:B------:R-:W-:-:S03]  /*bba0*/  ISETP.GE.AND P4, PT, R2, R32, PT ;  /* 0x000000200200720c */ /* 0x000fc60003f86270 */
[----:B------:R1:W4:Y:S01]  /*bbb0*/  MUFU.TANH R24, R15 ;  /* 0x0000000f00187308 */ /* 0x0003220000002400 */
[----:B------:R-:W-:Y:S01]  /*bbc0*/  FMUL.FTZ R2, R57, UR4 ;  /* 0x0000000439027c20 */ /* 0x000fe20008410000 */
[----:B------:R-:W-:Y:S01]  /*bbd0*/  FSEL R208, R10, -INF , !P1 ;  /* 0xff8000000ad07808 */ /* 0x000fe20004800000 */
[C---:B------:R-:W-:Y:S01]  /*bbe0*/  FFMA.FTZ R11, R12.reuse, UR5, R27 ;  /* 0x000000050c0b7c23 */ /* 0x040fe2000801001b */
[----:B--2---:R-:W-:Y:S01]  /*bbf0*/  FFMA.FTZ R9, R12, UR5, R19 ;  /* 0x000000050c097c23 */ /* 0x004fe20008010013 */
[----:B------:R-:W-:Y:S01]  /*bc00*/  FFMA.FTZ R10, R8, UR5, R66 ;  /* 0x00000005080a7c23 */ /* 0x000fe20008010042 */
[----:B------:R-:W-:Y:S02]  /*bc10*/  ISETP.GE.AND P1, PT, R3, R29, PT ;  /* 0x0000001d0300720c */ /* 0x000fe40003f26270 */
[----:B------:R-:W-:Y:S01]  /*bc20*/  MOV R36, R223 ;  /* 0x000000df00247202 */ /* 0x000fe20000000f00 */
[----:B-1----:R-:W-:-:S04]  /*bc30*/  FMUL.FTZ R15, R41, UR4 ;  /* 0x00000004290f7c20 */ /* 0x002fc80008410000 */
[----:B------:R1:W-:Y:S01]  /*bc40*/  MUFU.TANH R26, R15 ;  /* 0x0000000f001a7308 */ /* 0x0003e20000002400 */
[----:B------:R-:W-:Y:S02]  /*bc50*/  FSEL R223, R11, -INF , !P5 ;  /* 0xff8000000bdf7808 */ /* 0x000fe40006800000 */
[----:B------:R-:W-:Y:S01]  /*bc60*/  FSEL R211, R9, -INF , !P4 ;  /* 0xff80000009d37808 */ /* 0x000fe20006000000 */
[----:B------:R-:W-:Y:S01]  /*bc70*/  FFMA.FTZ R9, R8, UR5, R64 ;  /* 0x0000000508097c23 */ /* 0x000fe20008010040 */
[----:B------:R-:W-:Y:S02]  /*bc80*/  FSEL R222, R10, -INF , !P1 ;  /* 0xff8000000ade7808 */ /* 0x000fe40004800000 */
[C---:B------:R-:W-:Y:S02]  /*bc90*/  ISETP.GE.AND P5, PT, R3.reuse, R30, PT ;  /* 0x0000001e0300720c */ /* 0x040fe40003fa6270 */
[C---:B------:R-:W-:Y:S02]  /*bca0*/  ISETP.GE.AND P4, PT, R3.reuse, R31, PT ;  /* 0x0000001f0300720c */ /* 0x040fe40003f86270 */
[----:B------:R-:W-:Y:S01]  /*bcb0*/  ISETP.GE.AND P1, PT, R3, R32, PT ;  /* 0x000000200300720c */ /* 0x000fe20003f26270 */
[----:B-1----:R-:W-:-:S02]  /*bcc0*/  FMUL.FTZ R15, R42, UR4 ;  /* 0x000000042a0f7c20 */ /* 0x002fc40008410000 */
[----:B------:R1:W-:Y:S01]  /*bcd0*/  MUFU.TANH R42, R2 ;  /* 0x00000002002a7308 */ /* 0x0003e20000002400 */
[----:B------:R-:W-:Y:S01]  /*bce0*/  FFMA.FTZ R10, R8, UR5, R33 ;  /* 0x00000005080a7c23 */ /* 0x000fe20008010021 */
[----:B------:R-:W-:-:S06]  /*bcf0*/  FSEL R209, R9, -INF , !P5 ;  /* 0xff80000009d17808 */ /* 0x000fcc0006800000 */
[----:B------:R2:W4:Y:S01]  /*bd00*/  MUFU.TANH R18, R15 ;  /* 0x0000000f00127308 */ /* 0x0005220000002400 */
[----:B-1----:R-:W-:-:S04]  /*bd10*/  IADD3 R2, PT, PT, R0, -0x58, RZ ;  /* 0xffffffa800027810 */ /* 0x002fc80007ffe0ff */
[----:B------:R-:W-:Y:S01]  /*bd20*/  I2FP.F32.U32 R3, R2 ;  /* 0x0000000200037245 */ /* 0x000fe20000201000 */
[----:B---3--:R-:W-:Y:S01]  /*bd30*/  FFMA.FTZ R8, R8, UR5, R25 ;  /* 0x0000000508087c23 */ /* 0x008fe20008010019 */
[----:B--2---:R-:W-:-:S03]  /*bd40*/  FMUL.FTZ R15, R43, UR4 ;  /* 0x000000042b0f7c20 */ /* 0x004fc60008410000 */
[----:B----4-:R-:W-:Y:S01]  /*bd50*/  FFMA.FTZ R9, R3, UR5, R24 ;  /* 0x0000000503097c23 */ /* 0x010fe20008010018 */
[----:B------:R-:W-:Y:S01]  /*bd60*/  ISETP.GE.AND P5, PT, R2, R29, PT ;  /* 0x0000001d0200720c */ /* 0x000fe20003fa6270 */
[----:B------:R1:W2:Y:S01]  /*bd70*/  MUFU.TANH R55, R15 ;  /* 0x0000000f00377308 */ /* 0x0002a20000002400 */
[----:B------:R-:W-:Y:S01]  /*bd80*/  FMUL.FTZ R14, R58, UR4 ;  /* 0x000000043a0e7c20 */ /* 0x000fe20008410000 */
[----:B------:R-:W-:Y:S02]  /*bd90*/  FSEL R139, R10, -INF , !P4 ;  /* 0xff8000000a8b7808 */ /* 0x000fe40006000000 */
[----:B------:R-:W-:Y:S02]  /*bda0*/  FSEL R218, R8, -INF , !P1 ;  /* 0xff80000008da7808 */ /* 0x000fe40004800000 */
[----:B------:R-:W-:Y:S02]  /*bdb0*/  FSEL R216, R9, -INF , !P5 ;  /* 0xff80000009d87808 */ /* 0x000fe40006800000 */
[----:B------:R-:W-:-:S02]  /*bdc0*/  ISETP.GE.AND P4, PT, R2, R30, PT ;  /* 0x0000001e0200720c */ /* 0x000fc40003f86270 */
[C---:B------:R-:W-:Y:S02]  /*bdd0*/  ISETP.GE.AND P1, PT, R2.reuse, R31, PT ;  /* 0x0000001f0200720c */ /* 0x040fe40003f26270 */
[----:B------:R-:W-:Y:S01]  /*bde0*/  ISETP.GE.AND P5, PT, R2, R32, PT ;  /* 0x000000200200720c */ /* 0x000fe20003fa6270 */
[----:B-1----:R-:W-:Y:S01]  /*bdf0*/  FMUL.FTZ R15, R56, UR4 ;  /* 0x00000004380f7c20 */ /* 0x002fe20008410000 */
[----:B------:R-:W-:Y:S01]  /*be00*/  VIADD R2, R0, 0xffffffa9 ;  /* 0xffffffa900027836 */ /* 0x000fe20000000000 */
[----:B------:R-:W-:Y:S01]  /*be10*/  MUFU.TANH R14, R14 ;  /* 0x0000000e000e7308 */ /* 0x000fe20000002400 */
[----:B------:R-:W-:-:S03]  /*be20*/  FFMA.FTZ R9, R3, UR5, R18 ;  /* 0x0000000503097c23 */ /* 0x000fc60008010012 */
[----:B------:R-:W-:-:S04]  /*be30*/  I2FP.F32.U32 R8, R2 ;  /* 0x0000000200087245 */ /* 0x000fc80000201000 */
[----:B------:R-:W1:Y:S01]  /*be40*/  MUFU.TANH R15, R15 ;  /* 0x0000000f000f7308 */ /* 0x000e620000002400 */
[----:B------:R-:W-:Y:S01]  /*be50*/  FMUL.FTZ R11, R20, UR4 ;  /* 0x00000004140b7c20 */ /* 0x000fe20008410000 */
[----:B------:R-:W-:Y:S01]  /*be60*/  FSEL R250, R9, -INF , !P4 ;  /* 0xff80000009fa7808 */ /* 0x000fe20006000000 */
[----:B------:R-:W-:Y:S01]  /*be70*/  FFMA.FTZ R9, R8, UR5, R26 ;  /* 0x0000000508097c23 */ /* 0x000fe2000801001a */
[----:B------:R-:W-:Y:S01]  /*be80*/  FMUL.FTZ R26, R65, UR4 ;  /* 0x00000004411a7c20 */ /* 0x000fe20008410000 */
[----:B------:R-:W-:Y:S01]  /*be90*/  FMUL.FTZ R13, R59, UR4 ;  /* 0x000000043b0d7c20 */ /* 0x000fe20008410000 */
[----:B------:R-:W-:Y:S01]  /*bea0*/  FMUL.FTZ R10, R21, UR4 ;  /* 0x00000004150a7c20 */ /* 0x000fe20008410000 */
[----:B------:R-:W-:Y:S01]  /*beb0*/  FMUL.FTZ R12, R23, UR4 ;  /* 0x00000004170c7c20 */ /* 0x000fe20008410000 */
[----:B------:R3:W4:Y:S01]  /*bec0*/  MUFU.TANH R33, R11 ;  /* 0x0000000b00217308 */ /* 0x0007220000002400 */
[----:B------:R-:W-:Y:S01]  /*bed0*/  IMAD.MOV.U32 R39, RZ, RZ, R252 ;  /* 0x000000ffff277224 */ /* 0x000fe200078e00fc */
[----:B------:R-:W-:Y:S01]  /*bee0*/  UISETP.GE.U32.AND UP1, UPT, UR20, 0x3, UPT ;  /* 0x000000031400788c */ /* 0x000fe2000bf26070 */
[----:B------:R-:W-:-:S05]  /*bef0*/  ISETP.GE.AND P4, PT, R2, R29, PT ;  /* 0x0000001d0200720c */ /* 0x000fca0003f86270 */
[----:B------:R-:W1:Y:S01]  /*bf00*/  MUFU.TANH R43, R13 ;  /* 0x0000000d002b7308 */ /* 0x000e620000002400 */
[----:B---3--:R-:W-:-:S07]  /*bf10*/  FMUL.FTZ R11, R22, UR4 ;  /* 0x00000004160b7c20 */ /* 0x008fce0008410000 */
[----:B------:R1:W3:Y:S01]  /*bf20*/  MUFU.TANH R27, R10 ;  /* 0x0000000a001b7308 */ /* 0x0002e20000002400 */
[----:B------:R-:W-:Y:S01]  /*bf30*/  HMMA.16816.F32.BF16 R36, R4, R16, R36 ;  /* 0x000000100424723c */ /* 0x000fe20000041824 */
[----:B--2---:R-:W-:-:S06]  /*bf40*/  FFMA.FTZ R4, R8, UR5, R55 ;  /* 0x0000000508047c23 */ /* 0x004fcc0008010037 */
[----:B------:R2:W2:Y:S08]  /*bf50*/  MUFU.TANH R40, R11 ;  /* 0x0000000b00287308 */ /* 0x0004b00000002400 */
[----:B------:R2:W2:Y:S01]  /*bf60*/  MUFU.TANH R41, R12 ;  /* 0x0000000c00297308 */ /* 0x0004a20000002400 */
[C---:B-1----:R-:W-:Y:S01]  /*bf70*/  FFMA.FTZ R10, R3.reuse, UR5, R15 ;  /* 0x00000005030a7c23 */ /* 0x042fe2000801000f */
[----:B------:R-:W-:-:S06]  /*bf80*/  FFMA.FTZ R3, R3, UR5, R14 ;  /* 0x0000000503037c23 */ /* 0x000fcc000801000e */
[----:B------:R-:W1:Y:S01]  /*bf90*/  MUFU.TANH R26, R26 ;  /* 0x0000001a001a7308 */ /* 0x000e620000002400 */
[----:B------:R-:W-:Y:S02]  /*bfa0*/  FSEL R251, R10, -INF , !P1 ;  /* 0xff8000000afb7808 */ /* 0x000fe40004800000 */
[----:B------:R-:W-:Y:S02]  /*bfb0*/  ISETP.GE.AND P1, PT, R2, R30, PT ;  /* 0x0000001e0200720c */ /* 0x000fe40003f26270 */
[----:B------:R-:W-:Y:S02]  /*bfc0*/  FSEL R252, R3, -INF , !P5 ;  /* 0xff80000003fc7808 */ /* 0x000fe40006800000 */
[----:B------:R-:W-:Y:S02]  /*bfd0*/  IADD3 R3, PT, PT, R0, -0x50, RZ ;  /* 0xffffffb000037810 */ /* 0x000fe40007ffe0ff */
[----:B------:R-:W-:Y:S02]  /*bfe0*/  FSEL R249, R9, -INF , !P4 ;  /* 0xff80000009f97808 */ /* 0x000fe40006000000 */
[----:B------:R-:W-:-:S02]  /*bff0*/  ISETP.GE.AND P5, PT, R2, R31, PT ;  /* 0x0000001f0200720c */ /* 0x000fc40003fa6270 */
[----:B------:R-:W-:Y:S01]  /*c000*/  ISETP.GE.AND P4, PT, R2, R32, PT ;  /* 0x000000200200720c */ /* 0x000fe20003f86270 */
[----:B------:R-:W-:Y:S01]  /*c010*/  VIADD R2, R0, 0xffffffb1 ;  /* 0xffffffb100027836 */ /* 0x000fe20000000000 */
[----:B------:R-:W-:Y:S01]  /*c020*/  FSEL R248, R4, -INF , !P1 ;  /* 0xff80000004f87808 */ /* 0x000fe20004800000 */
[----:B------:R-:W-:Y:S01]  /*c030*/  FMUL.FTZ R25, R67, UR4 ;  /* 0x0000000443197c20 */ /* 0x000fe20008410000 */
[----:B------:R-:W-:Y:S02]  /*c040*/  ISETP.GE.AND P6, PT, R3, R29, PT ;  /* 0x0000001d0300720c */ /* 0x000fe40003fc6270 */
[----:B------:R-:W-:Y:S02]  /*c050*/  IADD3 R0, PT, PT, R0, -0x47, RZ ;  /* 0xffffffb900007810 */ /* 0x000fe40007ffe0ff */
[----:B------:R-:W-:Y:S01]  /*c060*/  I2FP.F32.U32 R4, R3 ;  /* 0x0000000300047245 */ /* 0x000fe20000201000 */
[----:B-1234-:R-:W-:Y:S08]  /*c070*/  BRA.U !UP1, `(.L_x_540) ;  /* 0x0000000509847547 */ /* 0x01eff0000b800000 */
[----:B------:R-:W2:Y:S04]  /*c080*/  LDL R215, [R1+0x1c] ;  /* 0x00001c0001d77983 */ /* 0x000ea80000100800 */
[----:B------:R-:W3:Y:S01]  /*c090*/  LDL R138, [R1+0x18] ;  /* 0x00001800018a7983 */ /* 0x000ee20000100800 */
[----:B------:R-:W-:Y:S01]  /*c0a0*/  IMAD.U32 R5, RZ, RZ, UR20 ;  /* 0x00000014ff057e24 */ /* 0x000fe2000f8e00ff */
[----:B------:R-:W-:Y:S01]  /*c0b0*/  UIADD3 UR12, UPT, UPT, UR20, -0x3, URZ ;  /* 0xfffffffd140c7890 */ /* 0x000fe2000fffe0ff */
[----:B------:R-:W-:Y:S02]  /*c0c0*/  IMAD.U32 R9, RZ, RZ, UR10 ;  /* 0x0000000aff097e24 */ /* 0x000fe4000f8e00ff */
[----:B------:R-:W-:Y:S01]  /*c0d0*/  @!P2 VIADD R5, R5, 0xfffffffd ;  /* 0xfffffffd0505a836 */ /* 0x000fe20000000000 */
[----:B------:R-:W-:Y:S01]  /*c0e0*/  UIMAD.WIDE.U32 UR16, UR12, UR10, URZ ;  /* 0x0000000a0c1072a5 */ /* 0x000fe2000f8e00ff */
[----:B------:R-:W-:-:S02]  /*c0f0*/  IMAD.U32 R10, RZ, RZ, UR10 ;  /* 0x0000000aff0a7e24 */ /* 0x000fc4000f8e00ff */
[C---:B------:R-:W-:Y:S01]  /*c100*/  @!P2 IMAD.WIDE.U32 R6, R5.reuse, UR10, RZ ;  /* 0x0000000a0506ac25 */ /* 0x040fe2000f8e00ff */
[----:B------:R-:W-:Y:S02]  /*c110*/  UIMAD UR12, UR12, UR11, UR17 ;  /* 0x0000000b0c0c72a4 */ /* 0x000fe4000f8e0211 */
[----:B------:R-:W-:Y:S01]  /*c120*/  USHF.L.U32 UR15, UR16, 0x6, URZ ;  /* 0x00000006100f7899 */ /* 0x000fe200080006ff */
[----:B------:R-:W-:Y:S02]  /*c130*/  @!P2 IMAD R5, R5, UR11, R7 ;  /* 0x0000000b0505ac24 */ /* 0x000fe4000f8e0207 */
[----:B------:R-:W-:Y:S01]  /*c140*/  IMAD.U32 R7, RZ, RZ, UR16 ;  /* 0x00000010ff077e24 */ /* 0x000fe2000f8e00ff */
[----:B------:R-:W-:Y:S01]  /*c150*/  ULEA UR15, UP0, UR10, UR15, 0x4 ;  /* 0x0000000f0a0f7291 */ /* 0x000fe2000f8020ff */
[----:B------:R-:W-:-:S05]  /*c160*/  IMAD.U32 R11, RZ, RZ, UR10 ;  /* 0x0000000aff0b7e24 */ /* 0x000fca000f8e00ff */
[----:B------:R-:W-:Y:S02]  /*c170*/  IMAD.U32 R18, RZ, RZ, UR15 ;  /* 0x0000000fff127e24 */ /* 0x000fe4000f8e00ff */
[----:B------:R-:W-:Y:S01]  /*c180*/  IMAD.U32 R12, RZ, RZ, UR15 ;  /* 0x0000000fff0c7e24 */ /* 0x000fe2000f8e00ff */
[----:B--2---:R-:W-:-:S04]  /*c190*/  @!P2 LEA R22, P1, R6, R215, 0x7 ;  /* 0x000000d70616a211 */ /* 0x004fc800078238ff */
[-C--:B---3--:R-:W-:Y:S01]  /*c1a0*/  @!P2 LEA.HI.X R23, R6, R138.reuse, R5, 0x7, P1 ;  /* 0x0000008a0617a211 */ /* 0x088fe200008f3c05 */
[----:B------:R-:W-:Y:S02]  /*c1b0*/  IMAD.U32 R5, RZ, RZ, UR16 ;  /* 0x00000010ff057e24 */ /* 0x000fe4000f8e00ff */
[----:B------:R-:W-:Y:S01]  /*c1c0*/  IMAD.U32 R6, RZ, RZ, UR12 ;  /* 0x0000000cff067e24 */ /* 0x000fe2000f8e00ff */
[----:B------:R-:W-:Y:S02]  /*c1d0*/  USHF.L.U64.HI UR12, UR16, 0x6, UR12 ;  /* 0x00000006100c7899 */ /* 0x000fe4000801020c */
[----:B------:R-:W-:Y:S01]  /*c1e0*/  @!P3 LEA R20, P1, R5, R215, 0x7 ;  /* 0x000000d70514b211 */ /* 0x000fe200078238ff */
[----:B------:R-:W-:Y:S01]  /*c1f0*/  IMAD.U32 R5, RZ, RZ, UR10 ;  /* 0x0000000aff057e24 */ /* 0x000fe2000f8e00ff */
[----:B------:R-:W-:Y:S02]  /*c200*/  ULEA.HI.X UR12, UR10, UR12, UR11, 0x4, UP0 ;  /* 0x0000000c0a0c7291 */ /* 0x000fe400080f240b */
[----:B------:R-:W-:Y:S01]  /*c210*/  @!P3 LEA.HI.X R21, R7, R138, R6, 0x7, P1 ;  /* 0x0000008a0715b211 */ /* 0x000fe200008f3c06 */
[----:B------:R-:W-:Y:S01]  /*c220*/  IMAD.U32 R7, RZ, RZ, UR10 ;  /* 0x0000000aff077e24 */ /* 0x000fe2000f8e00ff */
[----:B------:R-:W-:Y:S01]  /*c230*/  @!P3 LEA R5, P1, R5, UR15, 0x4 ;  /* 0x0000000f0505bc11 */ /* 0x000fe2000f8220ff */
[----:B------:R-:W-:-:S02]  /*c240*/  IMAD.U32 R6, RZ, RZ, UR11 ;  /* 0x0000000bff067e24 */ /* 0x000fc4000f8e00ff */
[----:B------:R-:W-:Y:S01]  /*c250*/  @!PT LDS RZ, [RZ] ;  /* 0x00000000fffff984 */ /* 0x000fe20000000800 */
[----:B------:R-:W-:Y:S01]  /*c260*/  @!PT LDS RZ, [RZ] ;  /* 0x00000000fffff984 */ /* 0x000fe20000000800 */
[----:B------:R-:W-:Y:S01]  /*c270*/  @!PT LDS RZ, [RZ] ;  /* 0x00000000fffff984 */ /* 0x000fe20000000800 */
[----:B------:R1:W-:Y:S03]  /*c280*/  @!P3 LDGSTS.E.BYPASS.LTC128B.128 [R239+0x8000], desc[UR22][R20.64] ;  /* 0x0800000014efbfae */ /* 0x0003e6000b981a16 */
        /* <DEDUP_REMOVED lines=13> */
[----:B------:R-:W-:-:S04]  /*c360*/  @!P3 LEA R7, P1, R7, UR15, 0x5 ;  /* 0x0000000f0707bc11 */ /* 0x000fc8000f8228ff */
[----:B------:R-:W-:Y:S01]  /*c370*/  @!P3 LEA.HI.X R15, R10, UR12, R9, 0x5, P1 ;  /* 0x0000000c0a0fbc11 */ /* 0x000fe200088f2c09 */
[----:B------:R-:W-:Y:S02]  /*c380*/  IMAD.U32 R9, RZ, RZ, UR10 ;  /* 0x0000000aff097e24 */ /* 0x000fe4000f8e00ff */
[----:B------:R-:W-:-:S03]  /*c390*/  IMAD.U32 R10, RZ, RZ, UR11 ;  /* 0x0000000bff0a7e24 */ /* 0x000fc6000f8e00ff */
[----:B------:R-:W-:-:S04]  /*c3a0*/  @!P2 LEA R9, P1, R9, UR15, 0x5 ;  /* 0x0000000f0909ac11 */ /* 0x000fc8000f8228ff */
[----:B------:R-:W-:Y:S01]  /*c3b0*/  @!P2 LEA.HI.X R24, R11, UR12, R10, 0x5, P1 ;  /* 0x0000000c0b18ac11 */ /* 0x000fe200088f2c0a */
[----:B------:R-:W-:Y:S01]  /*c3c0*/  IMAD.U32 R11, RZ, RZ, UR15 ;  /* 0x0000000fff0b7e24 */ /* 0x000fe2000f8e00ff */
[----:B------:R-:W-:Y:S01]  /*c3d0*/  @!P3 LEA R18, P1, R18, R215, 0x1 ;  /* 0x000000d71212b211 */ /* 0x000fe200078208ff */
[----:B------:R-:W-:-:S05]  /*c3e0*/  IMAD.U32 R10, RZ, RZ, UR12 ;  /* 0x0000000cff0a7e24 */ /* 0x000fca000f8e00ff */
[----:B------:R-:W-:Y:S02]  /*c3f0*/  @!P3 LEA.HI.X R19, R11, R138, R10, 0x1, P1 ;  /* 0x0000008a0b13b211 */ /* 0x000fe400008f0c0a */
        /* <DEDUP_REMOVED lines=41> */
.L_x_540:
[----:B-1----:R-:W2:Y:S01]  /*c690*/  LDL.LU R22, [R1+0x2c] ;  /* 0x00002c0001167983 */ /* 0x002ea20000300800 */
[----:B------:R-:W-:-:S03]  /*c6a0*/  MOV R21, R139 ;  /* 0x0000008b00157202 */ /* 0x000fc60000000f00 */
[----:B------:R-:W3:Y:S01]  /*c6b0*/  LDL R23, [R1+0x28] ;  /* 0x0000280001177983 */ /* 0x000ee20000100800 */
[----:B------:R-:W-:Y:S01]  /*c6c0*/  FMUL.FTZ R7, R36, UR4 ;  /* 0x0000000424077c20 */ /* 0x000fe20008410000 */
[----:B------:R-:W-:Y:S01]  /*c6d0*/  FMNMX3.FTZ R5, R134, R51, R34, !PT ;  /* 0x0000003386057276 */ /* 0x000fe20007810022 */
[----:B------:R-:W-:Y:S02]  /*c6e0*/  FFMA.FTZ R6, R8, UR5, R42 ;  /* 0x0000000508067c23 */ /* 0x000fe4000801002a */
[----:B------:R1:W-:Y:S01]  /*c6f0*/  MUFU.TANH R20, R7 ;  /* 0x0000000700147308 */ /* 0x0003e20000002400 */
[----:B------:R-:W-:Y:S02]  /*c700*/  I2FP.F32.U32 R9, R2 ;  /* 0x0000000200097245 */ /* 0x000fe40000201000 */
[----:B------:R-:W-:Y:S02]  /*c710*/  FMNMX3.FTZ R5, R5, R45, R28, !PT ;  /* 0x0000002d05057276 */ /* 0x000fe4000781001c */
[----:B------:R-:W-:Y:S01]  /*c720*/  FSEL R36, R6, -INF , !P5 ;  /* 0xff80000006247808 */ /* 0x000fe20006800000 */
[----:B------:R-:W-:Y:S01]  /*c730*/  FFMA.FTZ R10, R9, UR5, R27 ;  /* 0x00000005090a7c23 */ /* 0x000fe2000801001b */
[----:B------:R-:W-:Y:S01]  /*c740*/  FMNMX3.FTZ R5, R5, R245, R240, !PT ;  /* 0x000000f505057276 */ /* 0x000fe200078100f0 */
[----:B------:R-:W4:Y:S01]  /*c750*/  MUFU.TANH R13, R25 ;  /* 0x00000019000d7308 */ /* 0x000f220000002400 */
[----:B------:R-:W-:-:S02]  /*c760*/  ISETP.GE.AND P5, PT, R0, R29, PT ;  /* 0x0000001d0000720c */ /* 0x000fc40003fa6270 */
[----:B-1----:R-:W-:Y:S02]  /*c770*/  I2FP.F32.U32 R7, R0 ;  /* 0x0000000000077245 */ /* 0x002fe40000201000 */
[----:B------:R-:W-:-:S03]  /*c780*/  ISETP.GE.AND P1, PT, R2, R29, PT ;  /* 0x0000001d0200720c */ /* 0x000fc60003f26270 */
[----:B------:R-:W-:Y:S01]  /*c790*/  FFMA.FTZ R6, R7, UR5, R26 ;  /* 0x0000000507067c23 */ /* 0x000fe2000801001a */
[----:B------:R-:W-:Y:S01]  /*c7a0*/  FMNMX3.FTZ R5, R5, R236, R228, !PT ;  /* 0x000000ec05057276 */ /* 0x000fe200078100e4 */
[----:B------:R-:W-:Y:S01]  /*c7b0*/  FFMA.FTZ R11, R4, UR5, R33 ;  /* 0x00000005040b7c23 */ /* 0x000fe20008010021 */
[----:B------:R-:W-:Y:S02]  /*c7c0*/  FSEL R27, R10, -INF , !P1 ;  /* 0xff8000000a1b7808 */ /* 0x000fe40004800000 */
[----:B------:R-:W-:Y:S01]  /*c7d0*/  FSEL R26, R6, -INF , !P5 ;  /* 0xff800000061a7808 */ /* 0x000fe20006800000 */
[----:B------:R-:W-:Y:S01]  /*c7e0*/  FMUL.FTZ R10, R37, UR4 ;  /* 0x00000004250a7c20 */ /* 0x000fe20008410000 */
[----:B------:R-:W-:Y:S02]  /*c7f0*/  FMNMX3.FTZ R6, R133, R60, R46, !PT ;  /* 0x0000003c85067276 */ /* 0x000fe4000781002e */
[----:B------:R-:W-:Y:S01]  /*c800*/  FMNMX3.FTZ R5, R5, R220, R222, !PT ;  /* 0x000000dc05057276 */ /* 0x000fe200078100de */
[----:B------:R1:W4:Y:S01]  /*c810*/  MUFU.TANH R18, R10 ;  /* 0x0000000a00127308 */ /* 0x0003220000002400 */
[----:B------:R-:W-:-:S02]  /*c820*/  FMNMX3.FTZ R6, R6, R48, R44, !PT ;  /* 0x0000003006067276 */ /* 0x000fc4000781002c */
[----:B------:R-:W-:Y:S02]  /*c830*/  FSEL R247, R11, -INF , !P6 ;  /* 0xff8000000bf77808 */ /* 0x000fe40007000000 */
[----:B------:R-:W-:Y:S02]  /*c840*/  FMNMX3.FTZ R5, R5, R216, R249, !PT ;  /* 0x000000d805057276 */ /* 0x000fe400078100f9 */
[----:B------:R-:W-:Y:S02]  /*c850*/  ISETP.GE.AND P1, PT, R3, R30, PT ;  /* 0x0000001e0300720c */ /* 0x000fe40003f26270 */
[----:B------:R-:W-:Y:S02]  /*c860*/  FMNMX3.FTZ R6, R6, R243, R238, !PT ;  /* 0x000000f306067276 */ /* 0x000fe400078100ee */
[----:B------:R-:W-:Y:S01]  /*c870*/  FMNMX3.FTZ R5, R5, R247, R27, !PT ;  /* 0x000000f705057276 */ /* 0x000fe2000781001b */
[----:B-1----:R-:W-:Y:S01]  /*c880*/  FFMA.FTZ R10, R4, UR5, R40 ;  /* 0x00000005040a7c23 */ /* 0x002fe20008010028 */
[----:B------:R-:W-:Y:S01]  /*c890*/  FFMA.FTZ R12, R9, UR5, R41 ;  /* 0x00000005090c7c23 */ /* 0x000fe20008010029 */
[----:B------:R-:W-:-:S03]  /*c8a0*/  FMNMX3.FTZ R6, R6, R231, R141, !PT ;  /* 0x000000e706067276 */ /* 0x000fc6000781008d */
[----:B------:R-:W-:Y:S01]  /*c8b0*/  FSEL R137, R10, -INF , !P1 ;  /* 0xff8000000a897808 */ /* 0x000fe20004800000 */
[----:B----4-:R-:W-:Y:S01]  /*c8c0*/  FFMA.FTZ R10, R7, UR5, R13 ;  /* 0x00000005070a7c23 */ /* 0x010fe2000801000d */
[-C--:B------:R-:W-:Y:S02]  /*c8d0*/  ISETP.GE.AND P5, PT, R2, R30.reuse, PT ;  /* 0x0000001e0200720c */ /* 0x080fe40003fa6270 */
[----:B------:R-:W-:Y:S01]  /*c8e0*/  ISETP.GE.AND P1, PT, R0, R30, PT ;  /* 0x0000001e0000720c */ /* 0x000fe20003f26270 */
[----:B------:R-:W-:Y:S01]  /*c8f0*/  FMUL.FTZ R11, R38, UR4 ;  /* 0x00000004260b7c20 */ /* 0x000fe20008410000 */
[----:B------:R-:W-:Y:S02]  /*c900*/  FMNMX3.FTZ R5, R5, R221, R26, !PT ;  /* 0x000000dd05057276 */ /* 0x000fe4000781001a */
[----:B------:R-:W-:Y:S02]  /*c910*/  FMNMX3.FTZ R6, R6, R208, R209, !PT ;  /* 0x000000d006067276 */ /* 0x000fe400078100d1 */
[----:B------:R-:W-:-:S02]  /*c920*/  FSEL R136, R12, -INF , !P5 ;  /* 0xff8000000c887808 */ /* 0x000fc40006800000 */
[----:B------:R-:W-:Y:S01]  /*c930*/  FSEL R37, R10, -INF , !P1 ;  /* 0xff8000000a257808 */ /* 0x000fe20004800000 */
[----:B------:R-:W1:Y:S01]  /*c940*/  SHFL.BFLY PT, R14, R5, 0x2, 0x1f ;  /* 0x0c401f00050e7f89 */ /* 0x000e6200000e0000 */
[C---:B------:R-:W-:Y:S01]  /*c950*/  ISETP.GE.AND P5, PT, R3.reuse, R31, PT ;  /* 0x0000001f0300720c */ /* 0x040fe20003fa6270 */
[----:B------:R4:W1:Y:S01]  /*c960*/  MUFU.TANH R19, R11 ;  /* 0x0000000b00137308 */ /* 0x0008620000002400 */
[----:B------:R-:W-:Y:S02]  /*c970*/  ISETP.GE.AND P1, PT, R3, R32, PT ;  /* 0x000000200300720c */ /* 0x000fe40003f26270 */
[----:B------:R-:W-:Y:S02]  /*c980*/  FMNMX3.FTZ R3, R135, R61, R49, !PT ;  /* 0x0000003d87037276 */ /* 0x000fe40007810031 */
[----:B------:R-:W-:Y:S02]  /*c990*/  FMNMX3.FTZ R6, R6, R250, R248, !PT ;  /* 0x000000fa06067276 */ /* 0x000fe400078100f8 */
[----:B------:R-:W-:-:S02]  /*c9a0*/  FMNMX3.FTZ R3, R3, R50, R47, !PT ;  /* 0x0000003203037276 */ /* 0x000fc4000781002f */
[----:B------:R-:W-:Y:S01]  /*c9b0*/  FMNMX3.FTZ R6, R6, R137, R136, !PT ;  /* 0x0000008906067276 */ /* 0x000fe20007810088 */
[----:B------:R-:W-:Y:S01]  /*c9c0*/  FFMA.FTZ R15, R8, UR5, R43 ;  /* 0x00000005080f7c23 */ /* 0x000fe2000801002b */
[----:B----4-:R-:W-:Y:S01]  /*c9d0*/  FMUL.FTZ R11, R217, UR4 ;  /* 0x00000004d90b7c20 */ /* 0x010fe20008410000 */
[----:B------:R-:W-:-:S03]  /*c9e0*/  FMNMX3.FTZ R8, R3, R244, R241, !PT ;  /* 0x000000f403087276 */ /* 0x000fc600078100f1 */
[----:B------:R4:W1:Y:S01]  /*c9f0*/  MUFU.TANH R16, R11 ;  /* 0x0000000b00107308 */ /* 0x0008620000002400 */
[----:B------:R1:W-:Y:S01]  /*ca00*/  STL [R1+0xac], R239 ;  /* 0x0000acef01007387 */ /* 0x0003e20000100800 */
[----:B------:R-:W-:-:S03]  /*ca10*/  FMUL.FTZ R10, R39, UR4 ;  /* 0x00000004270a7c20 */ /* 0x000fc60008410000 */
[----:B------:R-:W-:Y:S04]  /*ca20*/  STL [R1+0xa8], R233 ;  /* 0x0000a8e901007387 */ /* 0x000fe80000100800 */
[----:B------:R-:W-:Y:S01]  /*ca30*/  STL [R1+0xa4], R232 ;  /* 0x0000a4e801007387 */ /* 0x000fe20000100800 */
[----:B------:R1:W1:Y:S03]  /*ca40*/  MUFU.TANH R17, R10 ;  /* 0x0000000a00117308 */ /* 0x0002660000002400 */
[----:B------:R-:W-:Y:S01]  /*ca50*/  STL [R1+0xa0], R230 ;  /* 0x0000a0e601007387 */ /* 0x000fe20000100800 */
[----:B----4-:R-:W-:-:S03]  /*ca60*/  FFMA.FTZ R11, R4, UR5, R20 ;  /* 0x00000005040b7c23 */ /* 0x010fc60008010014 */
[----:B------:R-:W-:Y:S01]  /*ca70*/  STL [R1+0x9c], R140 ;  /* 0x00009c8c01007387 */ /* 0x000fe20000100800 */
[----:B------:R-:W-:Y:S01]  /*ca80*/  FMUL.FTZ R12, R219, UR4 ;  /* 0x00000004db0c7c20 */ /* 0x000fe20008410000 */
[----:B-1----:R-:W-:Y:S01]  /*ca90*/  FMNMX.FTZ R5, R5, R14, !PT ;  /* 0x0000000e05057209 */ /* 0x002fe20007810000 */
[----:B------:R-:W-:Y:S01]  /*caa0*/  FFMA.FTZ R10, R9, UR5, R18 ;  /* 0x00000005090a7c23 */ /* 0x000fe20008010012 */
[----:B------:R-:W-:Y:S01]  /*cab0*/  STL [R1+0xb0], R29 ;  /* 0x0000b01d01007387 */ /* 0x000fe20000100800 */
[----:B------:R-:W-:Y:S02]  /*cac0*/  FSEL R63, R11, -INF , !P5 ;  /* 0xff8000000b3f7808 */ /* 0x000fe40006800000 */
[----:B------:R-:W-:Y:S01]  /*cad0*/  FSEL R25, R15, -INF , !P4 ;  /* 0xff8000000f197808 */ /* 0x000fe20006000000 */
[----:B------:R-:W-:Y:S01]  /*cae0*/  STL [R1+0xd8], R249 ;  /* 0x0000d8f901007387 */ /* 0x000fe20000100800 */
[----:B------:R-:W-:Y:S01]  /*caf0*/  ISETP.GE.AND P5, PT, R2, R31, PT ;  /* 0x0000001f0200720c */ /* 0x000fe20003fa6270 */
[----:B------:R-:W-:Y:S01]  /*cb00*/  FFMA.FTZ R4, R4, UR5, R19 ;  /* 0x0000000504047c23 */ /* 0x000fe20008010013 */
[----:B------:R-:W1:Y:S01]  /*cb10*/  LDCU UR4, c[0x0][0x45c] ;  /* 0x00008b80ff0477ac */ /* 0x000e620008000800 */
[----:B------:R-:W-:Y:S01]  /*cb20*/  STL [R1+0xd0], R247 ;  /* 0x0000d0f701007387 */ /* 0x000fe20000100800 */
[----:B------:R-:W-:-:S03]  /*cb30*/  FFMA.FTZ R11, R7, UR5, R16 ;  /* 0x00000005070b7c23 */ /* 0x000fc60008010010 */
[----:B------:R-:W-:Y:S01]  /*cb40*/  STL [R1+0xcc], R27 ;  /* 0x0000cc1b01007387 */ /* 0x000fe20000100800 */
[----:B------:R-:W4:Y:S03]  /*cb50*/  MUFU.TANH R12, R12 ;  /* 0x0000000c000c7308 */ /* 0x000f260000002400 */
[----:B------:R-:W-:Y:S04]  /*cb60*/  STL [R1+0xd4], R26 ;  /* 0x0000d41a01007387 */ /* 0x000fe80000100800 */
[----:B------:R1:W-:Y:S04]  /*cb70*/  STL [R1+0xb4], R30 ;  /* 0x0000b41e01007387 */ /* 0x0003e80000100800 */
[----:B------:R-:W1:Y:S01]  /*cb80*/  SHFL.BFLY PT, R14, R5, 0x1, 0x1f ;  /* 0x0c201f00050e7f89 */ /* 0x000e6200000e0000 */
[----:B------:R-:W-:Y:S01]  /*cb90*/  ISETP.GE.AND P4, PT, R0, R32, PT ;  /* 0x000000200000720c */ /* 0x000fe20003f86270 */
[----:B------:R-:W-:-:S02]  /*cba0*/  FFMA.FTZ R9, R9, UR5, R17 ;  /* 0x0000000509097c23 */ /* 0x000fc40008010011 */
[----:B------:R-:W-:Y:S04]  /*cbb0*/  STL [R1+0xb8], R31 ;  /* 0x0000b81f01007387 */ /* 0x000fe80000100800 */
[----:B------:R1:W-:Y:S01]  /*cbc0*/  STL [R1+0xbc], R32 ;  /* 0x0000bc2001007387 */ /* 0x0003e20000100800 */
[----:B----4-:R-:W-:Y:S01]  /*cbd0*/  FFMA.FTZ R7, R7, UR5, R12 ;  /* 0x0000000507077c23 */ /* 0x010fe2000801000c */
[----:B------:R-:W-:Y:S02]  /*cbe0*/  FSEL R239, R4, -INF , !P1 ;  /* 0xff80000004ef7808 */ /* 0x000fe40004800000 */
[----:B------:R-:W-:Y:S01]  /*cbf0*/  LOP3.LUT P6, RZ, R234, 0x2, RZ, 0xc0, !PT ;  /* 0x00000002eaff7812 */ /* 0x000fe200078cc0ff */
[----:B------:R-:W-:Y:S01]  /*cc00*/  LDSM.16.MT88.4 R16, [R35+0xc000] ;  /* 0x00c000002310783b */ /* 0x000fe20000004200 */
[----:B-1----:R-:W-:-:S02]  /*cc10*/  FSEL R30, R10, -INF , !P5 ;  /* 0xff8000000a1e7808 */ /* 0x002fc40006800000 */
[----:B------:R-:W-:-:S04]  /*cc20*/  ISETP.GE.AND P5, PT, R0, R31, PT ;  /* 0x0000001f0000720c */ /* 0x000fc80003fa6270 */
[----:B------:R-:W-:Y:S02]  /*cc30*/  FSEL R41, R11, -INF , !P5 ;  /* 0xff8000000b297808 */ /* 0x000fe40006800000 */
[----:B------:R-:W-:Y:S01]  /*cc40*/  ISETP.GE.AND P5, PT, R2, R32, PT ;  /* 0x000000200200720c */ /* 0x000fe20003fa6270 */
[----:B------:R-:W-:-:S03]  /*cc50*/  IMAD.MOV.U32 R32, RZ, RZ, R252 ;  /* 0x000000ffff207224 */ /* 0x000fc600078e00fc */
[----:B------:R-:W-:Y:S02]  /*cc60*/  FSEL R139, R9, -INF , !P5 ;  /* 0xff800000098b7808 */ /* 0x000fe40006800000 */
[----:B------:R-:W-:Y:S02]  /*cc70*/  FSEL R27, R7, -INF , !P4 ;  /* 0xff800000071b7808 */ /* 0x000fe40006000000 */
[----:B------:R-:W-:-:S04]  /*cc80*/  FMNMX.FTZ R132, R5, R14, !PT ;  /* 0x0000000e05847209 */ /* 0x000fc80007810000 */
[----:B------:R-:W-:Y:S02]  /*cc90*/  FSETP.NEU.FTZ.AND P1, PT, R132, -INF , PT ;  /* 0xff8000008400780b */ /* 0x000fe40003f3d000 */
[----:B---3--:R-:W-:Y:S02]  /*cca0*/  FMNMX3.FTZ R3, R6, R23, R37, !PT ;  /* 0x0000001706037276 */ /* 0x008fe40007810025 */
[----:B------:R-:W-:-:S03]  /*ccb0*/  FMNMX3.FTZ R6, R8, R235, R142, !PT ;  /* 0x000000eb08067276 */ /* 0x000fc6000781008e */
[----:B------:R-:W1:Y:S01]  /*ccc0*/  SHFL.BFLY PT, R13, R3, 0x2, 0x1f ;  /* 0x0c401f00030d7f89 */ /* 0x000e6200000e0000 */
[----:B------:R-:W-:Y:S02]  /*ccd0*/  FMNMX3.FTZ R8, R6, R223, R21, !PT ;  /* 0x000000df06087276 */ /* 0x000fe40007810015 */
[----:B------:R-:W-:Y:S02]  /*cce0*/  FMNMX3.FTZ R6, R143, R62, R52, !PT ;  /* 0x0000003e8f067276 */ /* 0x000fe40007810034 */
[----:B------:R-:W-:Y:S02]  /*ccf0*/  FMNMX3.FTZ R8, R8, R251, R36, !PT ;  /* 0x000000fb08087276 */ /* 0x000fe40007810024 */
[----:B------:R-:W-:Y:S01]  /*cd00*/  FMNMX3.FTZ R6, R6, R53, R54, !PT ;  /* 0x0000003506067276 */ /* 0x000fe20007810036 */
[----:B--2---:R-:W-:Y:S01]  /*cd10*/  IMAD.MOV.U32 R138, RZ, RZ, R22 ;  /* 0x000000ffff8a7224 */ /* 0x004fe200078e0016 */
[----:B------:R-:W-:Y:S02]  /*cd20*/  FMNMX3.FTZ R8, R8, R63, R30, !PT ;  /* 0x0000003f08087276 */ /* 0x000fe4000781001e */
[----:B------:R-:W-:-:S02]  /*cd30*/  FMNMX3.FTZ R2, R6, R246, R242, !PT ;  /* 0x000000f606027276 */ /* 0x000fc400078100f2 */
[----:B------:R-:W-:Y:S02]  /*cd40*/  MOV R22, R218 ;  /* 0x000000da00167202 */ /* 0x000fe40000000f00 */
[----:B------:R-:W-:Y:S02]  /*cd50*/  FMNMX3.FTZ R2, R2, R237, R229, !PT ;  /* 0x000000ed02027276 */ /* 0x000fe400078100e5 */
[----:B------:R-:W-:Y:S02]  /*cd60*/  FMNMX3.FTZ R6, R8, R210, R41, !PT ;  /* 0x000000d208067276 */ /* 0x000fe40007810029 */
[----:B------:R-:W-:-:S03]  /*cd70*/  FMNMX3.FTZ R2, R2, R211, R22, !PT ;  /* 0x000000d302027276 */ /* 0x000fc60007810016 */
[----:B------:R-:W2:Y:S01]  /*cd80*/  SHFL.BFLY PT, R8, R6, 0x2, 0x1f ;  /* 0x0c401f0006087f89 */ /* 0x000ea200000e0000 */
[----:B-1----:R-:W-:Y:S02]  /*cd90*/  FMNMX.FTZ R0, R3, R13, !PT ;  /* 0x0000000d03007209 */ /* 0x002fe40007810000 */
[----:B------:R-:W-:-:S03]  /*cda0*/  FMNMX3.FTZ R3, R2, R32, R25, !PT ;  /* 0x0000002002037276 */ /* 0x000fc60007810019 */
[----:B------:R-:W1:Y:S01]  /*cdb0*/  SHFL.BFLY PT, R9, R0, 0x1, 0x1f ;  /* 0x0c201f0000097f89 */ /* 0x000e6200000e0000 */
[----:B------:R-:W-:-:S04]  /*cdc0*/  FMNMX3.FTZ R3, R3, R239, R139, !PT ;  /* 0x000000ef03037276 */ /* 0x000fc8000781008b */
[----:B------:R-:W-:Y:S01]  /*cdd0*/  FMNMX3.FTZ R4, R3, R138, R27, !PT ;  /* 0x0000008a03047276 */ /* 0x000fe2000781001b */
[----:B------:R-:W-:-:S04]  /*cde0*/  FMUL.FTZ R2, R132, UR4 ;  /* 0x0000000484027c20 */ /* 0x000fc80008410000 */
[----:B------:R-:W3:Y:S01]  /*cdf0*/  SHFL.BFLY PT, R7, R4, 0x2, 0x1f ;  /* 0x0c401f0004077f89 */ /* 0x000ee200000e0000 */
[----:B------:R-:W-:Y:S02]  /*ce00*/  FSEL R2, R2, RZ, P1 ;  /* 0x000000ff02027208 */ /* 0x000fe40000800000 */
[----:B--2---:R-:W-:-:S03]  /*ce10*/  FMNMX.FTZ R5, R6, R8, !PT ;  /* 0x0000000806057209 */ /* 0x004fc60007810000 */
[--C-:B------:R-:W-:Y:S02]  /*ce20*/  FFMA.FTZ R3, R51, UR4, -R2.reuse ;  /* 0x0000000433037c23 */ /* 0x100fe40008010802 */
[----:B------:R-:W2:Y:S01]  /*ce30*/  SHFL.BFLY PT, R8, R5, 0x1, 0x1f ;  /* 0x0c201f0005087f89 */ /* 0x000ea200000e0000 */
[----:B-1----:R-:W-:Y:S01]  /*ce40*/  FMNMX.FTZ R232, R0, R9, !PT ;  /* 0x0000000900e87209 */ /* 0x002fe20007810000 */
[--C-:B------:R-:W-:Y:S01]  /*ce50*/  FFMA.FTZ R0, R45, UR4, -R2.reuse ;  /* 0x000000042d007c23 */ /* 0x100fe20008010802 */
[----:B------:R1:W-:Y:S08]  /*ce60*/  MUFU.EX2 R43, R3 ;  /* 0x00000003002b7308 */ /* 0x0003f00000000800 */
[----:B------:R4:W-:Y:S01]  /*ce70*/  MUFU.EX2 R55, R0 ;  /* 0x0000000000377308 */ /* 0x0009e20000000800 */
[----:B------:R-:W-:Y:S01]  /*ce80*/  FSETP.NEU.FTZ.AND P5, PT, R232, -INF , PT ;  /* 0xff800000e800780b */ /* 0x000fe20003fbd000 */
[----:B-1----:R-:W-:-:S06]  /*ce90*/  FFMA.FTZ R3, R34, UR4, -R2 ;  /* 0x0000000422037c23 */ /* 0x002fcc0008010802 */
[----:B------:R1:W-:Y:S01]  /*cea0*/  MUFU.EX2 R10, R3 ;  /* 0x00000003000a7308 */ /* 0x0003e20000000800 */
[----:B----4-:R-:W-:-:S07]  /*ceb0*/  FFMA.FTZ R0, R28, UR4, -R2 ;  /* 0x000000041c007c23 */ /* 0x010fce0008010802 */
[----:B------:R3:W-:Y:S01]  /*cec0*/  MUFU.EX2 R11, R0 ;  /* 0x00000000000b7308 */ /* 0x0007e20000000800 */
[----:B-1----:R-:W-:Y:S01]  /*ced0*/  FMUL.FTZ R3, R232, UR4 ;  /* 0x00000004e8037c20 */ /* 0x002fe20008410000 */
[----:B---3--:R-:W-:-:S04]  /*cee0*/  FMNMX.FTZ R0, R4, R7, !PT ;  /* 0x0000000704007209 */ /* 0x008fc80007810000 */
[----:B------:R-:W-:Y:S01]  /*cef0*/  FSEL R3, R3, RZ, P5 ;  /* 0x000000ff03037208 */ /* 0x000fe20002800000 */
[----:B------:R-:W1:Y:S04]  /*cf00*/  SHFL.BFLY PT, R6, R0, 0x1, 0x1f ;  /* 0x0c201f0000067f89 */ /* 0x000e6800000e0000 */
[----:B------:R-:W-:Y:S01]  /*cf10*/  FFMA.FTZ R4, R60, UR4, -R3 ;  /* 0x000000043c047c23 */ /* 0x000fe20008010803 */
[----:B--2---:R-:W-:-:S03]  /*cf20*/  FMNMX.FTZ R233, R5, R8, !PT ;  /* 0x0000000805e97209 */ /* 0x004fc60007810000 */
[----:B------:R2:W-:Y:S01]  /*cf30*/  MUFU.EX2 R29, R4 ;  /* 0x00000004001d7308 */ /* 0x0005e20000000800 */
[C---:B------:R-:W-:Y:S01]  /*cf40*/  FSETP.NEU.FTZ.AND P4, PT, R233.reuse, -INF , PT ;  /* 0xff800000e900780b */ /* 0x040fe20003f9d000 */
[----:B------:R-:W-:-:S05]  /*cf50*/  FMUL.FTZ R28, R233, UR4 ;  /* 0x00000004e91c7c20 */ /* 0x000fca0008410000 */
[----:B------:R-:W-:Y:S01]  /*cf60*/  FSEL R28, R28, RZ, P4 ;  /* 0x000000ff1c1c7208 */ /* 0x000fe20002000000 */
[----:B--2---:R-:W-:-:S04]  /*cf70*/  FFMA.FTZ R4, R46, UR4, -R3 ;  /* 0x000000042e047c23 */ /* 0x004fc80008010803 */
[----:B------:R2:W-:Y:S01]  /*cf80*/  MUFU.EX2 R20, R4 ;  /* 0x0000000400147308 */ /* 0x0005e20000000800 */
[----:B-1----:R-:W-:Y:S01]  /*cf90*/  FMNMX.FTZ R252, R0, R6, !PT ;  /* 0x0000000600fc7209 */ /* 0x002fe20007810000 */
[----:B------:R-:W-:Y:S01]  /*cfa0*/  FFMA.FTZ R0, R49, UR4, -R28 ;  /* 0x0000000431007c23 */ /* 0x000fe2000801081c */
[----:B--2---:R-:W-:-:S05]  /*cfb0*/  FFMA.FTZ R4, R48, UR4, -R3 ;  /* 0x0000000430047c23 */ /* 0x004fca0008010803 */
[----:B------:R1:W-:Y:S01]  /*cfc0*/  MUFU.EX2 R247, R4 ;  /* 0x0000000400f77308 */ /* 0x0003e20000000800 */
[----:B------:R-:W-:-:S07]  /*cfd0*/  FMUL.FTZ R33, R252, UR4 ;  /* 0x00000004fc217c20 */ /* 0x000fce0008410000 */
[----:B------:R2:W-:Y:S01]  /*cfe0*/  MUFU.EX2 R42, R0 ;  /* 0x00000000002a7308 */ /* 0x0005e20000000800 */
[----:B-1----:R-:W-:-:S07]  /*cff0*/  FFMA.FTZ R4, R44, UR4, -R3 ;  /* 0x000000042c047c23 */ /* 0x002fce0008010803 */
[----:B------:R1:W-:Y:S01]  /*d000*/  MUFU.EX2 R249, R4 ;  /* 0x0000000400f97308 */ /* 0x0003e20000000800 */
[----:B--2---:R-:W-:-:S07]  /*d010*/  FFMA.FTZ R0, R50, UR4, -R28 ;  /* 0x0000000432007c23 */ /* 0x004fce000801081c */
[----:B------:R2:W-:Y:S01]  /*d020*/  MUFU.EX2 R26, R0 ;  /* 0x00000000001a7308 */ /* 0x0005e20000000800 */
[----:B-1----:R-:W-:-:S07]  /*d030*/  FFMA.FTZ R4, R61, UR4, -R28 ;  /* 0x000000043d047c23 */ /* 0x002fce000801081c */
[----:B------:R1:W-:Y:S01]  /*d040*/  MUFU.EX2 R230, R4 ;  /* 0x0000000400e67308 */ /* 0x0003e20000000800 */
[----:B--2---:R-:W-:-:S07]  /*d050*/  FFMA.FTZ R0, R47, UR4, -R28 ;  /* 0x000000042f007c23 */ /* 0x004fce000801081c */
[----:B------:R2:W-:Y:S01]  /*d060*/  MUFU.EX2 R23, R0 ;  /* 0x0000000000177308 */ /* 0x0005e20000000800 */
[----:B-1----:R-:W-:Y:S02]  /*d070*/  FSEL R4, R132, RZ, P1 ;  /* 0x000000ff84047208 */ /* 0x002fe40000800000 */
[----:B------:R-:W-:-:S04]  /*d080*/  FSETP.NEU.FTZ.AND P1, PT, R252, -INF , PT ;  /* 0xff800000fc00780b */ /* 0x000fc80003f3d000 */
[----:B------:R-:W-:-:S05]  /*d090*/  FSEL R33, R33, RZ, P1 ;  /* 0x000000ff21217208 */ /* 0x000fca0000800000 */
[----:B--2---:R-:W-:-:S04]  /*d0a0*/  FFMA.FTZ R0, R62, UR4, -R33 ;  /* 0x000000043e007c23 */ /* 0x004fc80008010821 */
[----:B------:R1:W-:Y:S02]  /*d0b0*/  MUFU.EX2 R140, R0 ;  /* 0x00000000008c7308 */ /* 0x0003e40000000800 */
[----:B-1----:R-:W-:-:S06]  /*d0c0*/  FFMA.FTZ R0, R52, UR4, -R33 ;  /* 0x0000000434007c23 */ /* 0x002fcc0008010821 */
[----:B------:R1:W-:Y:S02]  /*d0d0*/  MUFU.EX2 R15, R0 ;  /* 0x00000000000f7308 */ /* 0x0003e40000000800 */
[----:B-1----:R-:W-:-:S06]  /*d0e0*/  FFMA.FTZ R0, R53, UR4, -R33 ;  /* 0x0000000435007c23 */ /* 0x002fcc0008010821 */
[----:B------:R-:W1:Y:S01]  /*d0f0*/  MUFU.EX2 R5, R0 ;  /* 0x0000000000057308 */ /* 0x000e620000000800 */
[----:B------:R-:W-:Y:S04]  /*d100*/  STL [R1+0x34], R132 ;  /* 0x0000348401007387 */ /* 0x000fe80000100800 */
[----:B------:R-:W-:Y:S04]  /*d110*/  STL [R1+0x20], R232 ;  /* 0x000020e801007387 */ /* 0x000fe80000100800 */
[----:B------:R-:W-:Y:S04]  /*d120*/  STL [R1+0x14], R233 ;  /* 0x000014e901007387 */ /* 0x000fe80000100800 */
[----:B-1----:R1:W-:Y:S04]  /*d130*/  STL [R1+0x68], R5 ;  /* 0x0000680501007387 */ /* 0x0023e80000100800 */
[----:B------:R-:W-:Y:S04]  /*d140*/  STL [R1+0xc0], R233 ;  /* 0x0000c0e901007387 */ /* 0x000fe80000100800 */
[----:B------:R2:W-:Y:S04]  /*d150*/  STL [R1+0xc4], R252 ;  /* 0x0000c4fc01007387 */ /* 0x0005e80000100800 */
[----:B------:R3:W-:Y:S04]  /*d160*/  STL [R1+0xc8], R29 ;  /* 0x0000c81d01007387 */ /* 0x0007e80000100800 */
[----:B------:R-:W4:Y:S01]  /*d170*/  LDL.LU R234, [R1+0x68] ;  /* 0x0000680001ea7983 */ /* 0x000f220000300800 */
[----:B------:R-:W-:-:S05]  /*d180*/  FSEL R0, R232, RZ, P5 ;  /* 0x000000ffe8007208 */ /* 0x000fca0002800000 */
[----:B------:R-:W-:Y:S01]  /*d190*/  FADD.FTZ R0, R133, -R0 ;  /* 0x8000000085007221 */ /* 0x000fe20000010000 */
[----:B------:R-:W-:-:S03]  /*d1a0*/  FADD.FTZ R4, R134, -R4 ;  /* 0x8000000486047221 */ /* 0x000fc60000010000 */
[----:B------:R-:W-:Y:S01]  /*d1b0*/  FMUL.FTZ R38, R0, UR4 ;  /* 0x0000000400267c20 */ /* 0x000fe20008410000 */
[----:B------:R-:W-:Y:S01]  /*d1c0*/  FSEL R0, R252, RZ, P1 ;  /* 0x000000fffc007208 */ /* 0x000fe20000800000 */
[----:B------:R-:W-:Y:S01]  /*d1d0*/  FMUL.FTZ R24, R4, UR4 ;  /* 0x0000000404187c20 */ /* 0x000fe20008410000 */
[----:B------:R-:W-:-:S03]  /*d1e0*/  FSEL R4, R233, RZ, P4 ;  /* 0x000000ffe9047208 */ /* 0x000fc60002000000 */
[----:B------:R-:W-:Y:S02]  /*d1f0*/  FADD.FTZ R0, R143, -R0 ;  /* 0x800000008f007221 */ /* 0x000fe40000010000 */
[----:B------:R-:W-:Y:S02]  /*d200*/  FADD.FTZ R4, R135, -R4 ;  /* 0x8000000487047221 */ /* 0x000fe40000010000 */
[----:B------:R-:W-:Y:S02]  /*d210*/  FMUL.FTZ R0, R0, UR4 ;  /* 0x0000000400007c20 */ /* 0x000fe40008410000 */
[----:B------:R-:W-:Y:S02]  /*d220*/  FMUL.FTZ R4, R4, UR4 ;  /* 0x0000000404047c20 */ /* 0x000fe40008410000 */
[----:B------:R1:W2:Y:S08]  /*d230*/  MUFU.EX2 R40, R0 ;  /* 0x0000000000287308 */ /* 0x0002b00000000800 */
[----:B------:R-:W3:Y:S01]  /*d240*/  MUFU.EX2 R39, R4 ;  /* 0x0000000400277308 */ /* 0x000ee20000000800 */
[----:B-1----:R-:W-:-:S07]  /*d250*/  FFMA.FTZ R0, R54, UR4, -R33 ;  /* 0x0000000436007c23 */ /* 0x002fce0008010821 */
[----:B------:R1:W-:Y:S01]  /*d260*/  MUFU.EX2 R31, R0 ;  /* 0x00000000001f7308 */ /* 0x0003e20000000800 */
[-C--:B--2---:R-:W-:Y:S01]  /*d270*/  FMUL.FTZ R146, R146, R40.reuse ;  /* 0x0000002892927220 */ /* 0x084fe20000410000 */
[----:B------:R-:W-:Y:S01]  /*d280*/  FMUL.FTZ R147, R147, R40 ;  /* 0x0000002893937220 */ /* 0x000fe20000410000 */
[----:B------:R-:W-:Y:S01]  /*d290*/  F2FP.BF16.F32.PACK_AB R5, R15, R140 ;  /* 0x0000008c0f05723e */ /* 0x000fe200000010ff */
[-C--:B---3--:R-:W-:Y:S01]  /*d2a0*/  FMUL.FTZ R144, R144, R39.reuse ;  /* 0x0000002790907220 */ /* 0x088fe20000410000 */
[----:B------:R-:W-:Y:S01]  /*d2b0*/  FMUL.FTZ R145, R145, R39 ;  /* 0x0000002791917220 */ /* 0x000fe20000410000 */
[----:B------:R-:W-:Y:S02]  /*d2c0*/  F2FP.BF16.F32.PACK_AB R4, R42, R230 ;  /* 0x000000e62a04723e */ /* 0x000fe400000010ff */
[----:B------:R-:W-:Y:S02]  /*d2d0*/  F2FP.BF16.F32.PACK_AB R6, R23, R26 ;  /* 0x0000001a1706723e */ /* 0x000fe400000010ff */
[----:B------:R-:W-:Y:S01]  /*d2e0*/  MOV R12, 0x20 ;  /* 0x00000020000c7802 */ /* 0x000fe20000000f00 */
[----:B------:R-:W2:Y:S03]  /*d2f0*/  MUFU.EX2 R24, R24 ;  /* 0x0000001800187308 */ /* 0x000ea60000000800 */
[----:B-1----:R-:W-:-:S05]  /*d300*/  SEL R0, R12, 0xffffffe0, !P6 ;  /* 0xffffffe00c007807 */ /* 0x002fca0007000000 */
[----:B------:R-:W1:Y:S01]  /*d310*/  MUFU.EX2 R38, R38 ;  /* 0x0000002600267308 */ /* 0x000e620000000800 */
[----:B------:R-:W-:Y:S01]  /*d320*/  IMAD.MOV.U32 R143, RZ, RZ, R10 ;  /* 0x000000ffff8f7224 */ /* 0x000fe200078e000a */
[----:B------:R-:W-:Y:S02]  /*d330*/  MOV R252, R11 ;  /* 0x0000000b00fc7202 */ /* 0x000fe40000000f00 */
[----:B------:R-:W-:Y:S02]  /*d340*/  F2FP.BF16.F32.PACK_AB R9, R20, R29 ;  /* 0x0000001d1409723e */ /* 0x000fe400000010ff */
[----:B------:R-:W-:Y:S02]  /*d350*/  F2FP.BF16.F32.PACK_AB R8, R143, R43 ;  /* 0x0000002b8f08723e */ /* 0x000fe400000010ff */
[----:B------:R-:W-:Y:S01]  /*d360*/  F2FP.BF16.F32.PACK_AB R10, R252, R55 ;  /* 0x00000037fc0a723e */ /* 0x000fe200000010ff */
[-C--:B--2---:R-:W-:Y:S01]  /*d370*/  FMUL.FTZ R148, R148, R24.reuse ;  /* 0x0000001894947220 */ /* 0x084fe20000410000 */
[----:B------:R-:W-:Y:S01]  /*d380*/  FMUL.FTZ R149, R149, R24 ;  /* 0x0000001895957220 */ /* 0x000fe20000410000 */
[----:B------:R-:W-:Y:S01]  /*d390*/  F2FP.BF16.F32.PACK_AB R11, R249, R247 ;  /* 0x000000f7f90b723e */ /* 0x000fe200000010ff */
[-C--:B-1----:R-:W-:Y:S01]  /*d3a0*/  FMUL.FTZ R150, R150, R38.reuse ;  /* 0x0000002696967220 */ /* 0x082fe20000410000 */
[----:B------:R-:W-:Y:S01]  /*d3b0*/  FMUL.FTZ R151, R151, R38 ;  /* 0x0000002697977220 */ /* 0x000fe20000410000 */
[-C--:B------:R-:W-:Y:S01]  /*d3c0*/  FMUL.FTZ R152, R152, R39.reuse ;  /* 0x0000002798987220 */ /* 0x080fe20000410000 */
[----:B------:R-:W-:Y:S01]  /*d3d0*/  FMUL.FTZ R153, R153, R39 ;  /* 0x0000002799997220 */ /* 0x000fe20000410000 */
[-C--:B------:R-:W-:Y:S01]  /*d3e0*/  FMUL.FTZ R154, R154, R40.reuse ;  /* 0x000000289a9a7220 */ /* 0x080fe20000410000 */
[----:B------:R-:W-:Y:S01]  /*d3f0*/  FMUL.FTZ R155, R155, R40 ;  /* 0x000000289b9b7220 */ /* 0x000fe20000410000 */
[----:B------:R-:W-:-:S02]  /*d400*/  FMUL.FTZ R156, R156, R24 ;  /* 0x000000189c9c7220 */ /* 0x000fc40000410000 */
[----:B------:R-:W-:Y:S01]  /*d410*/  HMMA.16816.F32.BF16 R48, R8, R16, R148 ;  /* 0x000000100830723c */ /* 0x000fe20000041894 */
[----:B------:R-:W-:Y:S01]  /*d420*/  FMUL.FTZ R157, R157, R24 ;  /* 0x000000189d9d7220 */ /* 0x000fe20000410000 */
[-C--:B------:R-:W-:Y:S01]  /*d430*/  FMUL.FTZ R158, R158, R38.reuse ;  /* 0x000000269e9e7220 */ /* 0x080fe20000410000 */
[----:B------:R-:W-:Y:S01]  /*d440*/  FMUL.FTZ R159, R159, R38 ;  /* 0x000000269f9f7220 */ /* 0x000fe20000410000 */
[----:B------:R-:W-:-:S06]  /*d450*/  VIADD R34, R35, 0xc040 ;  /* 0x0000c04023227836 */ /* 0x000fcc0000000000 */
[----:B------:R-:W-:Y:S01]  /*d460*/  HMMA.16816.F32.BF16 R44, R8, R18, R156 ;  /* 0x00000012082c723c */ /* 0x000fe2000004189c */
        /* <DEDUP_REMOVED lines=17> */
[----:B------:R-:W-:Y:S01]  /*d580*/  MOV R133, R221 ;  /* 0x000000dd00857202 */ /* 0x000fe20000000f00 */
[----:B------:R-:W-:-:S02]  /*d590*/  IMAD.MOV.U32 R134, RZ, RZ, R222 ;  /* 0x000000ffff867224 */ /* 0x000fc400078e00de */
[----:B------:R-:W-:Y:S02]  /*d5a0*/  IMAD.MOV.U32 R135, RZ, RZ, R220 ;  /* 0x000000ffff877224 */ /* 0x000fe400078e00dc */
        /* <DEDUP_REMOVED lines=18> */
[----:B------:R-:W-:Y:S01]  /*d6d0*/  IMAD.MOV.U32 R150, RZ, RZ, R209 ;  /* 0x000000ffff967224 */ /* 0x000fe200078e00d1 */
        /* <DEDUP_REMOVED lines=17> */
[----:B------:R-:W-:-:S02]  /*d7f0*/  IMAD.MOV.U32 R148, RZ, RZ, R63 ;  /* 0x000000ffff947224 */ /* 0x000fc400078e003f */
        /* <DEDUP_REMOVED lines=16> */
[----:B----4-:R-:W-:-:S07]  /*d900*/  F2FP.BF16.F32.PACK_AB R7, R31, R234 ;  /* 0x000000ea1f07723e */ /* 0x010fce00000010ff */
[----:B------:R-:W-:Y:S01]  /*d910*/  HMMA.16816.F32.BF16 R56, R4, R16, R144 ;  /* 0x000000100438723c */ /* 0x000fe20000041890 */
[----:B------:R-:W-:Y:S02]  /*d920*/  MOV R145, R42 ;  /* 0x0000002a00917202 */ /* 0x000fe40000000f00 */
[----:B------:R-:W-:Y:S02]  /*d930*/  IADD3 R42, PT, PT, R0, R35, RZ ;  /* 0x00000023002a7210 */ /* 0x000fe40007ffe0ff */
[----:B------:R-:W-:-:S03]  /*d940*/  MOV R144, R15 ;  /* 0x0000000f00907202 */ /* 0x000fc60000000f00 */
[----:B------:R-:W1:Y:S01]  /*d950*/  LDSM.16.MT88.4 R12, [R42+0xc000] ;  /* 0x00c000002a0c783b */ /* 0x000e620000004200 */
[----:B------:R-:W-:Y:S01]  /*d960*/  IADD3 R16, PT, PT, R35, 0xc000, RZ ;  /* 0x0000c00023107810 */ /* 0x000fe20007ffe0ff */
[----:B------:R-:W-:-:S03]  /*d970*/  IMAD.MOV.U32 R146, RZ, RZ, R55 ;  /* 0x000000ffff927224 */ /* 0x000fc600078e0037 */
[----:B------:R-:W-:Y:S01]  /*d980*/  @P0 IADD3 R34, PT, PT, R16, -0x40, RZ ;  /* 0xffffffc010220810 */ /* 0x000fe20007ffe0ff */
[----:B------:R-:W-:Y:S04]  /*d990*/  HMMA.16816.F32.BF16 R52, R4, R18, R152 ;  /* 0x000000120434723c */ /* 0x000fe80000041898 */
[----:B------:R-:W2:Y:S01]  /*d9a0*/  LDSM.16.MT88.4 R16, [R34] ;  /* 0x000000002210783b */ /* 0x000ea20000004200 */
[----:B------:R-:W-:Y:S02]  /*d9b0*/  IMAD.MOV.U32 R155, RZ, RZ, R41 ;  /* 0x000000ffff9b7224 */ /* 0x000fe400078e0029 */
[----:B------:R-:W-:Y:S01]  /*d9c0*/  IMAD.IADD R41, R0, 0x1, R34 ;  /* 0x0000000100297824 */ /* 0x000fe200078e0222 */
[----:B------:R-:W-:Y:S01]  /*d9d0*/  MOV R147, R211 ;  /* 0x000000d300937202 */ /* 0x000fe20000000f00 */
[-C--:B-1----:R-:W-:Y:S08]  /*d9e0*/  HMMA.16816.F32.BF16 R160, R8, R12.reuse, R160 ;  /* 0x0000000c08a0723c */ /* 0x082ff000000418a0 */
[C---:B------:R-:W-:Y:S08]  /*d9f0*/  HMMA.16816.F32.BF16 R164, R4.reuse, R12, R164 ;  /* 0x0000000c04a4723c */ /* 0x040ff000000418a4 */
[-C--:B------:R-:W-:Y:S08]  /*da00*/  HMMA.16816.F32.BF16 R224, R4, R14.reuse, R168 ;  /* 0x0000000e04e0723c */ /* 0x080ff000000418a8 */
[C---:B------:R-:W-:Y:S01]  /*da10*/  HMMA.16816.F32.BF16 R220, R8.reuse, R14, R172 ;  /* 0x0000000e08dc723c */ /* 0x040fe200000418ac */
[----:B------:R-:W1:Y:S07]  /*da20*/  LDSM.16.MT88.4 R12, [R41] ;  /* 0x00000000290c783b */ /* 0x000e6e0000004200 */
        /* <DEDUP_REMOVED lines=8> */
[----:B------:R-:W-:Y:S01]  /*dab0*/  HMMA.16816.F32.BF16 R204, R8, R14, R204 ;  /* 0x0000000e08cc723c */ /* 0x000fe200000418cc */
[----:B------:R-:W1:Y:S01]  /*dac0*/  LDSM.16.MT88.4 R12, [R42+0xe000] ;  /* 0x00e000002a0c783b */ /* 0x000e620000004200 */
[----:B------:R-:W-:-:S06]  /*dad0*/  FFMA.FTZ R0, R245, UR4, -R2 ;  /* 0x00000004f5007c23 */ /* 0x000fcc0008010802 */
[----:B--2---:R-:W-:Y:S01]  /*dae0*/  HMMA.16816.F32.BF16 R184, R8, R16, R68 ;  /* 0x0000001008b8723c */ /* 0x004fe20000041844 */
[----:B------:R-:W-:-:S07]  /*daf0*/  IMAD.MOV.U32 R198, RZ, RZ, R232 ;  /* 0x000000ffffc67224 */ /* 0x000fce00078e00e8 */
[C---:B------:R-:W-:Y:S01]  /*db00*/  HMMA.16816.F32.BF16 R180, R4.reuse, R16, R72 ;  /* 0x0000001004b4723c */ /* 0x040fe20000041848 */
[----:B------:R2:W-:Y:S07]  /*db10*/  MUFU.EX2 R232, R0 ;  /* 0x0000000000e87308 */ /* 0x0005ee0000000800 */
[-C--:B------:R-:W-:Y:S08]  /*db20*/  HMMA.16816.F32.BF16 R176, R4, R18.reuse, R76 ;  /* 0x0000001204b0723c */ /* 0x080ff0000004184c */
[----:B------:R-:W-:Y:S01]  /*db30*/  HMMA.16816.F32.BF16 R168, R8, R18, R80 ;  /* 0x0000001208a8723c */ /* 0x000fe20000041850 */
[----:B------:R-:W3:Y:S01]  /*db40*/  LDSM.16.MT88.4 R16, [R34+0x2000] ;  /* 0x002000002210783b */ /* 0x000ee20000004200 */
[----:B--2---:R-:W-:Y:S01]  /*db50*/  FFMA.FTZ R0, R240, UR4, -R2 ;  /* 0x00000004f0007c23 */ /* 0x004fe20008010802 */
[-C--:B------:R-:W-:Y:S01]  /*db60*/  FMUL.FTZ R88, R88, R39.reuse ;  /* 0x0000002758587220 */ /* 0x080fe20000410000 */
[----:B------:R-:W-:Y:S01]  /*db70*/  FMUL.FTZ R89, R89, R39 ;  /* 0x0000002759597220 */ /* 0x000fe20000410000 */
[-C--:B------:R-:W-:Y:S01]  /*db80*/  FMUL.FTZ R90, R90, R40.reuse ;  /* 0x000000285a5a7220 */ /* 0x080fe20000410000 */
[-C--:B------:R-:W-:Y:S01]  /*db90*/  FMUL.FTZ R91, R91, R40.reuse ;  /* 0x000000285b5b7220 */ /* 0x080fe20000410000 */
[----:B------:R-:W-:Y:S01]  /*dba0*/  MOV R199, R239 ;  /* 0x000000ef00c77202 */ /* 0x000fe20000000f00 */
[-C--:B------:R-:W-:Y:S01]  /*dbb0*/  FMUL.FTZ R92, R92, R39.reuse ;  /* 0x000000275c5c7220 */ /* 0x080fe20000410000 */
[----:B------:R2:W-:Y:S01]  /*dbc0*/  MUFU.EX2 R239, R0 ;  /* 0x0000000000ef7308 */ /* 0x0005e20000000800 */
[----:B------:R-:W-:Y:S01]  /*dbd0*/  FMUL.FTZ R93, R93, R39 ;  /* 0x000000275d5d7220 */ /* 0x000fe20000410000 */
[-C--:B------:R-:W-:Y:S01]  /*dbe0*/  FMUL.FTZ R94, R94, R40.reuse ;  /* 0x000000285e5e7220 */ /* 0x080fe20000410000 */
[----:B------:R-:W-:Y:S01]  /*dbf0*/  FMUL.FTZ R95, R95, R40 ;  /* 0x000000285f5f7220 */ /* 0x000fe20000410000 */
[----:B------:R-:W-:Y:S01]  /*dc00*/  MOV R83, R233 ;  /* 0x000000e900537202 */ /* 0x000fe20000000f00 */
[----:B------:R-:W-:Y:S01]  /*dc10*/  IMAD.MOV.U32 R196, RZ, RZ, R31 ;  /* 0x000000ffffc47224 */ /* 0x000fe200078e001f */
[----:B------:R-:W-:Y:S01]  /*dc20*/  MOV R233, R22 ;  /* 0x0000001600e97202 */ /* 0x000fe20000000f00 */
[----:B-1----:R-:W-:Y:S01]  /*dc30*/  HMMA.16816.F32.BF16 R172, R4, R12, R88 ;  /* 0x0000000c04ac723c */ /* 0x002fe20000041858 */
[----:B------:R-:W-:Y:S01]  /*dc40*/  MOV R69, R135 ;  /* 0x0000008700457202 */ /* 0x000fe20000000f00 */
[----:B------:R-:W-:Y:S01]  /*dc50*/  IMAD.MOV.U32 R70, RZ, RZ, R133 ;  /* 0x000000ffff467224 */ /* 0x000fe200078e0085 */
[----:B------:R-:W-:Y:S01]  /*dc60*/  MOV R71, R134 ;  /* 0x0000008600477202 */ /* 0x000fe20000000f00 */
[----:B------:R-:W-:-:S02]  /*dc70*/  IMAD.MOV.U32 R88, RZ, RZ, R132 ;  /* 0x000000ffff587224 */ /* 0x000fc400078e0084 */
[--C-:B--2---:R-:W-:Y:S02]  /*dc80*/  FFMA.FTZ R0, R236, UR4, -R2.reuse ;  /* 0x00000004ec007c23 */ /* 0x104fe40008010802 */
[----:B------:R-:W-:Y:S02]  /*dc90*/  HMMA.16816.F32.BF16 R132, R4, R14, R92 ;  /* 0x0000000e0484723c */ /* 0x000fe4000004185c */
[----:B------:R1:W-:Y:S01]  /*dca0*/  MUFU.EX2 R31, R0 ;  /* 0x00000000001f7308 */ /* 0x0003e20000000800 */
[----:B------:R-:W-:Y:S01]  /*dcb0*/  MOV R95, R233 ;  /* 0x000000e9005f7202 */ /* 0x000fe20000000f00 */
[----:B------:R-:W-:Y:S01]  /*dcc0*/  IMAD.MOV.U32 R82, RZ, RZ, R23 ;  /* 0x000000ffff527224 */ /* 0x000fe200078e0017 */
[----:B------:R-:W-:Y:S01]  /*dcd0*/  MOV R80, R20 ;  /* 0x0000001400507202 */ /* 0x000fe20000000f00 */
[----:B------:R-:W-:Y:S02]  /*dce0*/  IMAD.MOV.U32 R81, RZ, RZ, R21 ;  /* 0x000000ffff517224 */ /* 0x000fe400078e0015 */
        /* <DEDUP_REMOVED lines=15> */
[----:B------:R-:W-:Y:S02]  /*dde0*/  MOV R29, R136 ;  /* 0x00000088001d7202 */ /* 0x000fe40000000f00 */
[----:B---3--:R-:W-:Y:S01]  /*ddf0*/  HMMA.16816.F32.BF16 R136, R4, R16, R104 ;  /* 0x000000100488723c */ /* 0x008fe20000041868 */
[----:B-1----:R-:W-:-:S04]  /*de00*/  FFMA.FTZ R0, R231, UR4, -R3 ;  /* 0x00000004e7007c23 */ /* 0x002fc80008010803 */
[----:B------:R1:W-:Y:S01]  /*de10*/  MUFU.EX2 R74, R0 ;  /* 0x00000000004a7308 */ /* 0x0003e20000000800 */
[----:B------:R-:W-:Y:S02]  /*de20*/  IMAD.MOV.U32 R94, RZ, RZ, R32 ;  /* 0x000000ffff5e7224 */ /* 0x000fe400078e0020 */
[----:B------:R-:W-:Y:S02]  /*de30*/  IMAD.MOV.U32 R32, RZ, RZ, R30 ;  /* 0x000000ffff207224 */ /* 0x000fe400078e001e */
[----:B-1----:R-:W-:-:S04]  /*de40*/  FFMA.FTZ R0, R141, UR4, -R3 ;  /* 0x000000048d007c23 */ /* 0x002fc80008010803 */
[----:B------:R1:W3:Y:S01]  /*de50*/  MUFU.EX2 R107, R0 ;  /* 0x00000000006b7308 */ /* 0x0002e20000000800 */
        /* <DEDUP_REMOVED lines=16> */
[----:B------:R-:W-:Y:S01]  /*df60*/  IMAD.MOV.U32 R200, RZ, RZ, R252 ;  /* 0x000000ffffc87224 */ /* 0x000fe200078e00fc */
[----:B------:R-:W-:Y:S01]  /*df70*/  MOV R77, R155 ;  /* 0x0000009b004d7202 */ /* 0x000fe20000000f00 */
[----:B------:R-:W-:Y:S01]  /*df80*/  IMAD.MOV.U32 R89, RZ, RZ, R147 ;  /* 0x000000ffff597224 */ /* 0x000fe200078e0093 */
[----:B------:R-:W-:Y:S01]  /*df90*/  MOV R90, R146 ;  /* 0x00000092005a7202 */ /* 0x000fe20000000f00 */
[----:B-1----:R-:W-:-:S04]  /*dfa0*/  FFMA.FTZ R0, R235, UR4, -R28 ;  /* 0x00000004eb007c23 */ /* 0x002fc8000801081c */
[----:B------:R1:W4:Y:S01]  /*dfb0*/  MUFU.EX2 R106, R0 ;  /* 0x00000000006a7308 */ /* 0x0003220000000800 */
[----:B------:R-:W-:Y:S01]  /*dfc0*/  IMAD.MOV.U32 R76, RZ, RZ, R144 ;  /* 0x000000ffff4c7224 */ /* 0x000fe200078e0090 */
[----:B--2---:R-:W-:Y:S01]  /*dfd0*/  HMMA.16816.F32.BF16 R152, R4, R22, R124 ;  /* 0x000000160498723c */ /* 0x004fe2000004187c */
[----:B------:R-:W-:Y:S01]  /*dfe0*/  IMAD.MOV.U32 R91, RZ, RZ, R145 ;  /* 0x000000ffff5b7224 */ /* 0x000fe200078e0091 */
[----:B------:R-:W-:Y:S01]  /*dff0*/  MOV R228, R88 ;  /* 0x0000005800e47202 */ /* 0x000fe20000000f00 */
[----:B------:R-:W-:Y:S01]  /*e000*/  IMAD.MOV.U32 R88, RZ, RZ, R89 ;  /* 0x000000ffff587224 */ /* 0x000fe200078e0059 */
[----:B------:R-:W-:-:S04]  /*e010*/  MOV R89, R90 ;  /* 0x0000005a00597202 */ /* 0x000fc80000000f00 */
[----:B------:R-:W-:Y:S01]  /*e020*/  HMMA.16816.F32.BF16 R144, R8, R12, R84 ;  /* 0x0000000c0890723c */ /* 0x000fe20000041854 */
[----:B-1----:R-:W-:-:S07]  /*e030*/  FFMA.FTZ R0, R142, UR4, -R28 ;  /* 0x000000048e007c23 */ /* 0x002fce000801081c */
[----:B------:R-:W-:Y:S01]  /*e040*/  HMMA.16816.F32.BF16 R124, R8, R14, R96 ;  /* 0x0000000e087c723c */ /* 0x000fe20000041860 */
[----:B------:R-:W1:Y:S01]  /*e050*/  LDSM.16.MT88.4 R12, [R35+0xc800] ;  /* 0x00c80000230c783b */ /* 0x000e620000004200 */
[----:B------:R2:W-:Y:S01]  /*e060*/  MUFU.EX2 R252, R0 ;  /* 0x0000000000fc7308 */ /* 0x0005e20000000800 */
[----:B------:R-:W-:Y:S01]  /*e070*/  IMAD.MOV.U32 R90, RZ, RZ, R91 ;  /* 0x000000ffff5a7224 */ /* 0x000fe200078e005b */
[----:B------:R-:W-:Y:S02]  /*e080*/  MOV R91, R80 ;  /* 0x00000050005b7202 */ /* 0x000fe40000000f00 */
[----:B------:R-:W-:Y:S01]  /*e090*/  MOV R80, R81 ;  /* 0x0000005100507202 */ /* 0x000fe20000000f00 */
[----:B------:R-:W-:Y:S01]  /*e0a0*/  IMAD.MOV.U32 R81, RZ, RZ, R82 ;  /* 0x000000ffff517224 */ /* 0x000fe200078e0052 */
[----:B------:R-:W-:Y:S01]  /*e0b0*/  MOV R82, R83 ;  /* 0x0000005300527202 */ /* 0x000fe20000000f00 */
[----:B--2---:R-:W-:-:S04]  /*e0c0*/  FFMA.FTZ R0, R246, UR4, -R33 ;  /* 0x00000004f6007c23 */ /* 0x004fc80008010821 */
[----:B------:R2:W-:Y:S01]  /*e0d0*/  MUFU.EX2 R201, R0 ;  /* 0x0000000000c97308 */ /* 0x0005e20000000800 */
[----:B------:R-:W-:Y:S01]  /*e0e0*/  MOV R83, R76 ;  /* 0x0000004c00537202 */ /* 0x000fe20000000f00 */
[----:B------:R-:W-:Y:S01]  /*e0f0*/  IMAD.MOV.U32 R76, RZ, RZ, R77 ;  /* 0x000000ffff4c7224 */ /* 0x000fe200078e004d */
[----:B------:R-:W-:Y:S01]  /*e100*/  MOV R77, R32 ;  /* 0x00000020004d7202 */ /* 0x000fe20000000f00 */
[----:B--2---:R-:W-:-:S04]  /*e110*/  FFMA.FTZ R0, R242, UR4, -R33 ;  /* 0x00000004f2007c23 */ /* 0x004fc80008010821 */
[----:B------:R2:W1:Y:S02]  /*e120*/  MUFU.EX2 R241, R0 ;  /* 0x0000000000f17308 */ /* 0x0004640000000800 */
[----:B--2---:R-:W-:-:S06]  /*e130*/  FFMA.FTZ R0, R237, UR4, -R33 ;  /* 0x00000004ed007c23 */ /* 0x004fcc0008010821 */
[----:B------:R2:W-:Y:S01]  /*e140*/  MUFU.EX2 R32, R0 ;  /* 0x0000000000207308 */ /* 0x0005e20000000800 */
[-C--:B------:R-:W-:Y:S01]  /*e150*/  FMUL.FTZ R108, R108, R39.reuse ;  /* 0x000000276c6c7220 */ /* 0x080fe20000410000 */
[----:B------:R-:W-:Y:S01]  /*e160*/  FMUL.FTZ R109, R109, R39 ;  /* 0x000000276d6d7220 */ /* 0x000fe20000410000 */
[-C--:B------:R-:W-:Y:S01]  /*e170*/  FMUL.FTZ R110, R110, R40.reuse ;  /* 0x000000286e6e7220 */ /* 0x080fe20000410000 */
[----:B------:R-:W-:Y:S01]  /*e180*/  FMUL.FTZ R111, R111, R40 ;  /* 0x000000286f6f7220 */ /* 0x000fe20000410000 */
[----:B--2---:R-:W-:-:S04]  /*e190*/  FFMA.FTZ R0, R229, UR4, -R33 ;  /* 0x00000004e5007c23 */ /* 0x004fc80008010821 */
[----:B------:R-:W2:Y:S01]  /*e1a0*/  MUFU.EX2 R238, R0 ;  /* 0x0000000000ee7308 */ /* 0x000ea20000000800 */
        /* <DEDUP_REMOVED lines=21> */
[----:B----4-:R-:W-:Y:S01]  /*e300*/  MOV R242, R106 ;  /* 0x0000006a00f27202 */ /* 0x010fe20000000f00 */
[----:B------:R-:W-:Y:S01]  /*e310*/  IMAD.MOV.U32 R79, RZ, RZ, R149 ;  /* 0x000000ffff4f7224 */ /* 0x000fe200078e0095 */
[----:B------:R-:W-:Y:S01]  /*e320*/  MOV R78, R148 ;  /* 0x00000094004e7202 */ /* 0x000fe20000000f00 */
[----:B------:R-:W-:Y:S01]  /*e330*/  IMAD.MOV.U32 R73, RZ, RZ, R151 ;  /* 0x000000ffff497224 */ /* 0x000fe200078e0097 */
[----:B------:R-:W-:Y:S01]  /*e340*/  MOV R72, R150 ;  /* 0x0000009600487202 */ /* 0x000fe20000000f00 */
[C---:B------:R-:W-:Y:S08]  /*e350*/  HMMA.16816.F32.BF16 R156, R4.reuse, R20, R120 ;  /* 0x00000014049c723c */ /* 0x040ff00000041878 */
[----:B------:R-:W-:Y:S01]  /*e360*/  HMMA.16816.F32.BF16 R148, R4, R18, R108 ;  /* 0x000000120494723c */ /* 0x000fe2000004186c */
[----:B------:R-:W-:-:S02]  /*e370*/  F2FP.BF16.F32.PACK_AB R4, R30, R202 ;  /* 0x000000ca1e04723e */ /* 0x000fc400000010ff */
[----:B-1----:R-:W-:Y:S02]  /*e380*/  F2FP.BF16.F32.PACK_AB R5, R241, R201 ;  /* 0x000000c9f105723e */ /* 0x002fe400000010ff */
[----:B------:R-:W-:Y:S02]  /*e390*/  F2FP.BF16.F32.PACK_AB R6, R252, R242 ;  /* 0x000000f2fc06723e */ /* 0x000fe400000010ff */
[----:B--2---:R-:W-:Y:S01]  /*e3a0*/  F2FP.BF16.F32.PACK_AB R7, R238, R32 ;  /* 0x00000020ee07723e */ /* 0x004fe200000010ff */
[C---:B------:R-:W-:Y:S08]  /*e3b0*/  HMMA.16816.F32.BF16 R100, R8.reuse, R16, R100 ;  /* 0x000000100864723c */ /* 0x040ff00000041864 */
[C---:B------:R-:W-:Y:S01]  /*e3c0*/  HMMA.16816.F32.BF16 R112, R8.reuse, R18, R112 ;  /* 0x000000120870723c */ /* 0x040fe20000041870 */
[----:B------:R-:W1:Y:S07]  /*e3d0*/  LDSM.16.MT88.4 R16, [R42+0xc800] ;  /* 0x00c800002a10783b */ /* 0x000e6e0000004200 */
[C---:B------:R-:W-:Y:S08]  /*e3e0*/  HMMA.16816.F32.BF16 R116, R8.reuse, R20, R116 ;  /* 0x000000140874723c */ /* 0x040ff00000041874 */
[----:B------:R-:W-:Y:S01]  /*e3f0*/  HMMA.16816.F32.BF16 R128, R8, R22, R128 ;  /* 0x000000160880723c */ /* 0x000fe20000041880 */
[----:B------:R-:W-:Y:S01]  /*e400*/  F2FP.BF16.F32.PACK_AB R8, R239, R232 ;  /* 0x000000e8ef08723e */ /* 0x000fe200000010ff */
[----:B------:R-:W-:Y:S01]  /*e410*/  IMAD.MOV.U32 R245, RZ, RZ, R93 ;  /* 0x000000fffff57224 */ /* 0x000fe200078e005d */
[----:B------:R-:W-:Y:S01]  /*e420*/  F2FP.BF16.F32.PACK_AB R9, R75, R203 ;  /* 0x000000cb4b09723e */ /* 0x000fe200000010ff */
[----:B------:R-:W-:Y:S01]  /*e430*/  IMAD.MOV.U32 R246, RZ, RZ, R95 ;  /* 0x000000fffff67224 */ /* 0x000fe200078e005f */
[----:B------:R-:W-:Y:S01]  /*e440*/  F2FP.BF16.F32.PACK_AB R10, R233, R31 ;  /* 0x0000001fe90a723e */ /* 0x000fe200000010ff */
[----:B------:R-:W-:Y:S01]  /*e450*/  LDSM.16.MT88.4 R20, [R42+0xe800] ;  /* 0x00e800002a14783b */ /* 0x000fe20000004200 */
[----:B------:R-:W-:Y:S01]  /*e460*/  F2FP.BF16.F32.PACK_AB R11, R237, R74 ;  /* 0x0000004aed0b723e */ /* 0x000fe200000010ff */
[-C--:B------:R-:W-:Y:S08]  /*e470*/  HMMA.16816.F32.BF16 R56, R4, R12.reuse, R56 ;  /* 0x0000000c0438723c */ /* 0x080ff00000041838 */
[----:B------:R-:W-:Y:S08]  /*e480*/  HMMA.16816.F32.BF16 R48, R8, R12, R48 ;  /* 0x0000000c0830723c */ /* 0x000ff00000041830 */
[-C--:B------:R-:W-:Y:S08]  /*e490*/  HMMA.16816.F32.BF16 R52, R4, R14.reuse, R52 ;  /* 0x0000000e0434723c */ /* 0x080ff00000041834 */
[----:B------:R-:W-:Y:S01]  /*e4a0*/  HMMA.16816.F32.BF16 R44, R8, R14, R44 ;  /* 0x0000000e082c723c */ /* 0x000fe2000004182c */
[----:B------:R-:W2:Y:S01]  /*e4b0*/  LDSM.16.MT88.4 R12, [R34+0x800] ;  /* 0x00080000220c783b */ /* 0x000ea20000004200 */
[----:B------:R-:W-:-:S02]  /*e4c0*/  MOV R243, R92 ;  /* 0x0000005c00f37202 */ /* 0x000fc40000000f00 */
[----:B------:R-:W-:Y:S02]  /*e4d0*/  MOV R244, R94 ;  /* 0x0000005e00f47202 */ /* 0x000fe40000000f00 */
[----:B------:R-:W-:Y:S02]  /*e4e0*/  MOV R229, R90 ;  /* 0x0000005a00e57202 */ /* 0x000fe40000000f00 */
[-C--:B-1----:R-:W-:Y:S01]  /*e4f0*/  HMMA.16816.F32.BF16 R92, R8, R18.reuse, R220 ;  /* 0x00000012085c723c */ /* 0x082fe200000418dc */
[----:B------:R-:W-:Y:S01]  /*e500*/  MOV R223, R88 ;  /* 0x0000005800df7202 */ /* 0x000fe20000000f00 */
[----:B------:R-:W-:Y:S01]  /*e510*/  IMAD.MOV.U32 R222, RZ, RZ, R89 ;  /* 0x000000ffffde7224 */ /* 0x000fe200078e0059 */
[----:B------:R-:W-:Y:S01]  /*e520*/  MOV R141, R91 ;  /* 0x0000005b008d7202 */ /* 0x000fe20000000f00 */
[----:B------:R-:W-:Y:S01]  /*e530*/  IMAD.MOV.U32 R221, RZ, RZ, R80 ;  /* 0x000000ffffdd7224 */ /* 0x000fe200078e0050 */
[----:B------:R-:W-:Y:S02]  /*e540*/  MOV R142, R81 ;  /* 0x00000051008e7202 */ /* 0x000fe40000000f00 */
[----:B------:R-:W-:Y:S01]  /*e550*/  MOV R220, R82 ;  /* 0x0000005200dc7202 */ /* 0x000fe20000000f00 */
[----:B------:R-:W-:Y:S01]  /*e560*/  HMMA.16816.F32.BF16 R96, R4, R18, R224 ;  /* 0x000000120460723c */ /* 0x000fe200000418e0 */
[----:B------:R-:W-:-:S07]  /*e570*/  IMAD.MOV.U32 R226, RZ, RZ, R83 ;  /* 0x000000ffffe27224 */ /* 0x000fce00078e0053 */
[----:B--2---:R-:W-:Y:S01]  /*e580*/  HMMA.16816.F32.BF16 R88, R8, R12, R216 ;  /* 0x0000000c0858723c */ /* 0x004fe200000418d8 */
[----:B------:R-:W-:Y:S01]  /*e590*/  IMAD.MOV.U32 R217, RZ, RZ, R68 ;  /* 0x000000ffffd97224 */ /* 0x000fe200078e0044 */
[----:B------:R-:W-:-:S06]  /*e5a0*/  MOV R219, R72 ;  /* 0x0000004800db7202 */ /* 0x000fcc0000000f00 */
[----:B------:R-:W-:Y:S01]  /*e5b0*/  HMMA.16816.F32.BF16 R80, R4, R12, R212 ;  /* 0x0000000c0450723c */ /* 0x000fe200000418d4 */
[----:B------:R-:W-:Y:S02]  /*e5c0*/  MOV R215, R217 ;  /* 0x000000d900d77202 */ /* 0x000fe40000000f00 */
[----:B------:R-:W-:Y:S01]  /*e5d0*/  MOV R217, R219 ;  /* 0x000000db00d97202 */ /* 0x000fe20000000f00 */
[----:B------:R-:W-:Y:S01]  /*e5e0*/  IMAD.MOV.U32 R219, RZ, RZ, R221 ;  /* 0x000000ffffdb7224 */ /* 0x000fe200078e00dd */
[----:B------:R-:W-:Y:S02]  /*e5f0*/  MOV R221, R223 ;  /* 0x000000df00dd7202 */ /* 0x000fe40000000f00 */
[----:B------:R-:W-:Y:S02]  /*e600*/  MOV R223, R244 ;  /* 0x000000f400df7202 */ /* 0x000fe40000000f00 */
[----:B------:R-:W-:Y:S02]  /*e610*/  MOV R244, R243 ;  /* 0x000000f300f47202 */ /* 0x000fe40000000f00 */
[----:B------:R-:W2:Y:S01]  /*e620*/  LDL.LU R243, [R1+0x28] ;  /* 0x0000280001f37983 */ /* 0x000ea20000300800 */
[----:B------:R-:W-:Y:S01]  /*e630*/  IMAD.MOV.U32 R216, RZ, RZ, R71 ;  /* 0x000000ffffd87224 */ /* 0x000fe200078e0047 */
[----:B------:R-:W-:Y:S01]  /*e640*/  MOV R0, R69 ;  /* 0x0000004500007202 */ /* 0x000fe20000000f00 */
[----:B------:R-:W-:-:S03]  /*e650*/  IMAD.MOV.U32 R218, RZ, RZ, R73 ;  /* 0x000000ffffda7224 */ /* 0x000fc600078e0049 */
[----:B------:R-:W-:Y:S01]  /*e660*/  MOV R214, R216 ;  /* 0x000000d800d67202 */ /* 0x000fe20000000f00 */
[----:B------:R-:W-:Y:S02]  /*e670*/  IMAD.MOV.U32 R216, RZ, RZ, R218 ;  /* 0x000000ffffd87224 */ /* 0x000fe400078e00da */
[----:B------:R-:W-:Y:S01]  /*e680*/  FFMA.FTZ R0, R0, UR4, -R2 ;  /* 0x0000000400007c23 */ /* 0x000fe20008010802 */
[----:B------:R-:W-:Y:S02]  /*e690*/  MOV R218, R220 ;  /* 0x000000dc00da7202 */ /* 0x000fe40000000f00 */
[----:B------:R-:W-:Y:S01]  /*e6a0*/  MOV R220, R222 ;  /* 0x000000de00dc7202 */ /* 0x000fe20000000f00 */
[----:B------:R-:W-:Y:S02]  /*e6b0*/  IMAD.MOV.U32 R222, RZ, RZ, R246 ;  /* 0x000000ffffde7224 */ /* 0x000fe400078e00f6 */
[----:B------:R-:W-:Y:S02]  /*e6c0*/  IMAD.MOV.U32 R246, RZ, RZ, R29 ;  /* 0x000000fffff67224 */ /* 0x000fe400078e001d */
[----:B------:R1:W-:Y:S01]  /*e6d0*/  MUFU.EX2 R29, R0 ;  /* 0x00000000001d7308 */ /* 0x0003e20000000800 */
[----:B------:R-:W-:Y:S01]  /*e6e0*/  MOV R240, R70 ;  /* 0x0000004600f07202 */ /* 0x000fe20000000f00 */
[----:B-1----:R-:W-:Y:S01]  /*e6f0*/  FFMA.FTZ R0, R214, UR4, -R2 ;  /* 0x00000004d6007c23 */ /* 0x002fe20008010802 */
        /* <DEDUP_REMOVED lines=9> */
[----:B------:R-:W-:Y:S01]  /*e790*/  HMMA.16816.F32.BF16 R160, R8, R16, R160 ;  /* 0x0000001008a0723c */ /* 0x000fe200000418a0 */
[----:B--2---:R-:W-:-:S02]  /*e7a0*/  MOV R223, R243 ;  /* 0x000000f300df7202 */ /* 0x004fc40000000f00 */
[----:B------:R-:W-:Y:S01]  /*e7b0*/  MOV R243, R240 ;  /* 0x000000f000f37202 */ /* 0x000fe20000000f00 */
[----:B------:R-:W-:Y:S02]  /*e7c0*/  IMAD.MOV.U32 R240, RZ, RZ, R249 ;  /* 0x000000fffff07224 */ /* 0x000fe400078e00f9 */
[----:B------:R-:W2:Y:S02]  /*e7d0*/  LDL.LU R249, [R1+0xd8] ;  /* 0x0000d80001f97983 */ /* 0x000ea40000300800 */
[C---:B------:R-:W-:Y:S02]  /*e7e0*/  HMMA.16816.F32.BF16 R164, R4.reuse, R16, R164 ;  /* 0x0000001004a4723c */ /* 0x040fe400000418a4 */
[----:B------:R-:W1:Y:S06]  /*e7f0*/  LDSM.16.MT88.4 R16, [R41+0x800] ;  /* 0x000800002910783b */ /* 0x000e6c0000004200 */
[----:B------:R-:W-:Y:S01]  /*e800*/  HMMA.16816.F32.BF16 R120, R4, R20, R172 ;  /* 0x000000140478723c */ /* 0x000fe200000418ac */
[----:B------:R-:W-:-:S02]  /*e810*/  MOV R224, R74 ;  /* 0x0000004a00e07202 */ /* 0x000fc40000000f00 */
[----:B------:R-:W-:-:S05]  /*e820*/  MOV R225, R75 ;  /* 0x0000004b00e17202 */ /* 0x000fca0000000f00 */
[----:B-1----:R-:W-:Y:S01]  /*e830*/  HMMA.16816.F32.BF16 R84, R8, R18, R204 ;  /* 0x000000120854723c */ /* 0x002fe200000418cc */
[----:B------:R1:W-:Y:S02]  /*e840*/  MUFU.EX2 R204, R0 ;  /* 0x0000000000cc7308 */ /* 0x0003e40000000800 */
[----:B-1----:R-:W-:Y:S01]  /*e850*/  FFMA.FTZ R0, R214, UR4, -R2 ;  /* 0x00000004d6007c23 */ /* 0x002fe20008010802 */
[----:B------:R-:W-:Y:S02]  /*e860*/  MOV R214, R215 ;  /* 0x000000d700d67202 */ /* 0x000fe40000000f00 */
[----:B------:R-:W-:Y:S01]  /*e870*/  MOV R215, R216 ;  /* 0x000000d800d77202 */ /* 0x000fe20000000f00 */
[----:B------:R-:W-:Y:S01]  /*e880*/  IMAD.MOV.U32 R216, RZ, RZ, R217 ;  /* 0x000000ffffd87224 */ /* 0x000fe200078e00d9 */
[----:B------:R-:W-:Y:S02]  /*e890*/  MOV R217, R218 ;  /* 0x000000da00d97202 */ /* 0x000fe40000000f00 */
        /* <DEDUP_REMOVED lines=12> */
[----:B------:R-:W-:Y:S01]  /*e960*/  HMMA.16816.F32.BF16 R76, R4, R14, R208 ;  /* 0x0000000e044c723c */ /* 0x000fe200000418d0 */
[----:B--2---:R-:W-:-:S04]  /*e970*/  FFMA.FTZ R0, R249, UR4, -R2 ;  /* 0x00000004f9007c23 */ /* 0x004fc80008010802 */
[----:B------:R1:W-:Y:S02]  /*e980*/  MUFU.EX2 R200, R0 ;  /* 0x0000000000c87308 */ /* 0x0003e40000000800 */
[----:B-1----:R-:W-:Y:S01]  /*e990*/  FFMA.FTZ R0, R214, UR4, -R3 ;  /* 0x00000004d6007c23 */ /* 0x002fe20008010803 */
        /* <DEDUP_REMOVED lines=14> */
[----:B------:R1:W-:Y:S01]  /*ea80*/  MUFU.EX2 R237, R0 ;  /* 0x0000000000ed7308 */ /* 0x0003e20000000800 */
[----:B------:R-:W-:Y:S02]  /*ea90*/  MOV R218, R220 ;  /* 0x000000dc00da7202 */ /* 0x000fe40000000f00 */
[----:B------:R-:W-:Y:S01]  /*eaa0*/  MOV R220, R222 ;  /* 0x000000de00dc7202 */ /* 0x000fe20000000f00 */
[----:B------:R-:W-:Y:S01]  /*eab0*/  IMAD.MOV.U32 R222, RZ, RZ, R224 ;  /* 0x000000ffffde7224 */ /* 0x000fe200078e00e0 */
[----:B------:R-:W-:Y:S01]  /*eac0*/  MOV R224, R238 ;  /* 0x000000ee00e07202 */ /* 0x000fe20000000f00 */
[----:B-1----:R-:W-:-:S04]  /*ead0*/  FFMA.FTZ R0, R214, UR4, -R3 ;  /* 0x00000004d6007c23 */ /* 0x002fc80008010803 */
[----:B------:R1:W-:Y:S01]  /*eae0*/  MUFU.EX2 R238, R0 ;  /* 0x0000000000ee7308 */ /* 0x0003e20000000800 */
[----:B------:R-:W-:Y:S02]  /*eaf0*/  MOV R214, R216 ;  /* 0x000000d800d67202 */ /* 0x000fe40000000f00 */
[----:B------:R-:W-:Y:S01]  /*eb00*/  MOV R216, R217 ;  /* 0x000000d900d87202 */ /* 0x000fe20000000f00 */
        /* <DEDUP_REMOVED lines=8> */
[----:B------:R-:W-:Y:S02]  /*eb90*/  IMAD.MOV.U32 R225, RZ, RZ, R26 ;  /* 0x000000ffffe17224 */ /* 0x000fe400078e001a */
[----:B------:R-:W2:Y:S01]  /*eba0*/  LDL.LU R26, [R1+0xd4] ;  /* 0x0000d400011a7983 */ /* 0x000ea20000300800 */
[----:B-1----:R-:W-:Y:S01]  /*ebb0*/  FFMA.FTZ R0, R213, UR4, -R28 ;  /* 0x00000004d5007c23 */ /* 0x002fe2000801081c */
[----:B------:R-:W-:Y:S02]  /*ebc0*/  MOV R213, R215 ;  /* 0x000000d700d57202 */ /* 0x000fe40000000f00 */
[----:B------:R-:W-:Y:S01]  /*ebd0*/  MOV R215, R218 ;  /* 0x000000da00d77202 */ /* 0x000fe20000000f00 */
[----:B------:R-:W-:Y:S01]  /*ebe0*/  IMAD.MOV.U32 R218, RZ, RZ, R220 ;  /* 0x000000ffffda7224 */ /* 0x000fe200078e00dc */
[----:B------:R-:W-:Y:S01]  /*ebf0*/  MOV R220, R222 ;  /* 0x000000de00dc7202 */ /* 0x000fe20000000f00 */
[----:B------:R-:W-:Y:S01]  /*ec00*/  IMAD.MOV.U32 R222, RZ, RZ, R224 ;  /* 0x000000ffffde7224 */ /* 0x000fe200078e00e0 */
[----:B------:R-:W-:Y:S01]  /*ec10*/  MOV R224, R226 ;  /* 0x000000e200e07202 */ /* 0x000fe20000000f00 */
[----:B------:R-:W-:Y:S01]  /*ec20*/  IMAD.MOV.U32 R226, RZ, RZ, R235 ;  /* 0x000000ffffe27224 */ /* 0x000fe200078e00eb */
[----:B------:R-:W-:-:S02]  /*ec30*/  MOV R235, R247 ;  /* 0x000000f700eb7202 */ /* 0x000fc40000000f00 */
[----:B------:R-:W3:Y:S04]  /*ec40*/  LDL.LU R247, [R1+0xd0] ;  /* 0x0000d00001f77983 */ /* 0x000ee80000300800 */
[----:B------:R-:W4:Y:S01]  /*ec50*/  LDL.LU R211, [R1+0x84] ;  /* 0x0000840001d37983 */ /* 0x000f220000300800 */
[----:B------:R-:W-:Y:S01]  /*ec60*/  MOV R212, R214 ;  /* 0x000000d600d47202 */ /* 0x000fe20000000f00 */
[----:B------:R-:W-:Y:S01]  /*ec70*/  IMAD.MOV.U32 R214, RZ, RZ, R217 ;  /* 0x000000ffffd67224 */ /* 0x000fe200078e00d9 */
[----:B------:R-:W-:Y:S02]  /*ec80*/  MOV R217, R219 ;  /* 0x000000db00d97202 */ /* 0x000fe40000000f00 */
[----:B------:R-:W-:Y:S02]  /*ec90*/  MOV R219, R223 ;  /* 0x000000df00db7202 */ /* 0x000fe40000000f00 */
[----:B------:R-:W-:-:S02]  /*eca0*/  MOV R223, R225 ;  /* 0x000000e100df7202 */ /* 0x000fc40000000f00 */
[----:B------:R-:W-:Y:S02]  /*ecb0*/  MOV R225, R231 ;  /* 0x000000e700e17202 */ /* 0x000fe40000000f00 */
[----:B------:R1:W-:Y:S02]  /*ecc0*/  MUFU.EX2 R231, R0 ;  /* 0x0000000000e77308 */ /* 0x0003e40000000800 */
        /* <DEDUP_REMOVED lines=9> */
[----:B------:R1:W2:Y:S01]  /*ed60*/  MUFU.EX2 R236, R0 ;  /* 0x0000000000ec7308 */ /* 0x0002a20000000800 */
[----:B------:R-:W-:Y:S02]  /*ed70*/  MOV R210, R212 ;  /* 0x000000d400d27202 */ /* 0x000fe40000000f00 */
[----:B------:R-:W-:Y:S01]  /*ed80*/  MOV R212, R214 ;  /* 0x000000d600d47202 */ /* 0x000fe20000000f00 */
[----:B------:R-:W-:Y:S01]  /*ed90*/  IMAD.MOV.U32 R214, RZ, RZ, R222 ;  /* 0x000000ffffd67224 */ /* 0x000fe200078e00de */
[----:B------:R-:W-:Y:S01]  /*eda0*/  MOV R222, R142 ;  /* 0x0000008e00de7202 */ /* 0x000fe20000000f00 */
[----:B-1----:R-:W-:Y:S01]  /*edb0*/  FFMA.FTZ R0, R251, UR4, -R28 ;  /* 0x00000004fb007c23 */ /* 0x002fe2000801081c */
[----:B------:R-:W-:Y:S01]  /*edc0*/  HMMA.16816.F32.BF16 R72, R8, R14, R188 ;  /* 0x0000000e0848723c */ /* 0x000fe200000418bc */
[----:B------:R-:W1:Y:S01]  /*edd0*/  LDSM.16.MT88.4 R12, [R35+0xe800] ;  /* 0x00e80000230c783b */ /* 0x000e620000004200 */
[----:B----4-:R-:W-:Y:S01]  /*ede0*/  FFMA.FTZ R43, R211, R24, R43 ;  /* 0x00000018d32b7223 */ /* 0x010fe2000001002b */
[----:B------:R-:W-:Y:S01]  /*edf0*/  IMAD.MOV.U32 R211, RZ, RZ, R213 ;  /* 0x000000ffffd37224 */ /* 0x000fe200078e00d5 */
[----:B------:R-:W-:-:S02]  /*ee00*/  MOV R213, R215 ;  /* 0x000000d700d57202 */ /* 0x000fc40000000f00 */
[----:B------:R-:W-:Y:S02]  /*ee10*/  MOV R215, R235 ;  /* 0x000000eb00d77202 */ /* 0x000fe40000000f00 */
[----:B------:R4:W-:Y:S02]  /*ee20*/  MUFU.EX2 R235, R0 ;  /* 0x0000000000eb7308 */ /* 0x0009e40000000800 */
[----:B----4-:R-:W-:-:S06]  /*ee30*/  FFMA.FTZ R0, R36, UR4, -R28 ;  /* 0x0000000424007c23 */ /* 0x010fcc000801081c */
[----:B------:R4:W-:Y:S02]  /*ee40*/  MUFU.EX2 R142, R0 ;  /* 0x00000000008e7308 */ /* 0x0009e40000000800 */
[----:B----4-:R-:W-:Y:S01]  /*ee50*/  FFMA.FTZ R0, R210, UR4, -R33 ;  /* 0x00000004d2007c23 */ /* 0x010fe20008010821 */
[----:B------:R-:W-:Y:S01]  /*ee60*/  MOV R210, R212 ;  /* 0x000000d400d27202 */ /* 0x000fe20000000f00 */
[----:B------:R-:W-:Y:S01]  /*ee70*/  IMAD.MOV.U32 R212, RZ, RZ, R214 ;  /* 0x000000ffffd47224 */ /* 0x000fe200078e00d6 */
[----:B------:R-:W-:Y:S02]  /*ee80*/  MOV R214, R216 ;  /* 0x000000d800d67202 */ /* 0x000fe40000000f00 */
[----:B------:R-:W-:Y:S01]  /*ee90*/  MOV R216, R141 ;  /* 0x0000008d00d87202 */ /* 0x000fe20000000f00 */
[----:B------:R-:W-:Y:S02]  /*eea0*/  IMAD.MOV.U32 R141, RZ, RZ, R27 ;  /* 0x000000ffff8d7224 */ /* 0x000fe400078e001b */
[----:B------:R-:W4:Y:S01]  /*eeb0*/  LDL.LU R27, [R1+0xcc] ;  /* 0x0000cc00011b7983 */ /* 0x000f220000300800 */
[----:B-1----:R-:W-:Y:S08]  /*eec0*/  HMMA.16816.F32.BF16 R108, R4, R14, R176 ;  /* 0x0000000e046c723c */ /* 0x002ff000000418b0 */
[-C--:B------:R-:W-:Y:S08]  /*eed0*/  HMMA.16816.F32.BF16 R188, R8, R12.reuse, R184 ;  /* 0x0000000c08bc723c */ /* 0x080ff000000418b8 */
[----:B------:R-:W-:Y:S08]  /*eee0*/  HMMA.16816.F32.BF16 R104, R4, R12, R180 ;  /* 0x0000000c0468723c */ /* 0x000ff000000418b4 */
[C---:B------:R-:W-:Y:S01]  /*eef0*/  HMMA.16816.F32.BF16 R176, R8.reuse, R14, R168 ;  /* 0x0000000e08b0723c */ /* 0x040fe200000418a8 */
[----:B------:R-:W1:Y:S07]  /*ef00*/  LDSM.16.MT88.4 R12, [R41+0x2800] ;  /* 0x00280000290c783b */ /* 0x000e6e0000004200 */
[-C--:B------:R-:W-:Y:S08]  /*ef10*/  HMMA.16816.F32.BF16 R68, R8, R16.reuse, R192 ;  /* 0x000000100844723c */ /* 0x080ff000000418c0 */
[C---:B------:R-:W-:Y:S08]  /*ef20*/  HMMA.16816.F32.BF16 R64, R4.reuse, R16, R64 ;  /* 0x000000100440723c */ /* 0x040ff00000041840 */
[----:B------:R-:W-:Y:S01]  /*ef30*/  HMMA.16816.F32.BF16 R60, R4, R18, R60 ;  /* 0x00000012043c723c */ /* 0x000fe2000004183c */
[----:B------:R-:W2:Y:S01]  /*ef40*/  LDSM.16.MT88.4 R16, [R34+0x2800] ;  /* 0x002800002210783b */ /* 0x000ea20000004200 */
[----:B------:R-:W-:Y:S01]  /*ef50*/  IMAD.MOV.U32 R209, RZ, RZ, R211 ;  /* 0x000000ffffd17224 */ /* 0x000fe200078e00d3 */
[----:B------:R-:W-:-:S02]  /*ef60*/  MOV R211, R213 ;  /* 0x000000d500d37202 */ /* 0x000fc40000000f00 */
[----:B------:R-:W-:Y:S01]  /*ef70*/  MOV R213, R215 ;  /* 0x000000d700d57202 */ /* 0x000fe20000000f00 */
[----:B------:R-:W-:Y:S01]  /*ef80*/  IMAD.MOV.U32 R215, RZ, RZ, R229 ;  /* 0x000000ffffd77224 */ /* 0x000fe200078e00e5 */
[----:B------:R-:W-:Y:S02]  /*ef90*/  MOV R229, R143 ;  /* 0x0000008f00e57202 */ /* 0x000fe40000000f00 */
[----:B------:R3:W-:Y:S01]  /*efa0*/  MUFU.EX2 R143, R0 ;  /* 0x00000000008f7308 */ /* 0x0007e20000000800 */
[----:B-1----:R-:W-:Y:S01]  /*efb0*/  HMMA.16816.F32.BF16 R156, R4, R12, R156 ;  /* 0x0000000c049c723c */ /* 0x002fe2000004189c */
[----:B---3--:R-:W-:Y:S01]  /*efc0*/  FFMA.FTZ R0, R209, UR4, -R33 ;  /* 0x00000004d1007c23 */ /* 0x008fe20008010821 */
[----:B------:R-:W-:Y:S02]  /*efd0*/  MOV R209, R210 ;  /* 0x000000d200d17202 */ /* 0x000fe40000000f00 */
        /* <DEDUP_REMOVED lines=8> */
[----:B------:R-:W-:Y:S01]  /*f060*/  MOV R216, R229 ;  /* 0x000000e500d87202 */ /* 0x000fe20000000f00 */
[----:B------:R-:W-:-:S06]  /*f070*/  IMAD.MOV.U32 R229, RZ, RZ, R141 ;  /* 0x000000ffffe57224 */ /* 0x000fcc00078e008d */
[----:B------:R-:W-:Y:S01]  /*f080*/  HMMA.16816.F32.BF16 R128, R8, R14, R128 ;  /* 0x0000000e0880723c */ /* 0x000fe20000041880 */
[----:B------:R-:W1:Y:S01]  /*f090*/  LDSM.16.MT88.4 R12, [R35+0xd000] ;  /* 0x00d00000230c783b */ /* 0x000e620000004200 */
[----:B------:R-:W-:Y:S02]  /*f0a0*/  MOV R141, R228 ;  /* 0x000000e4008d7202 */ /* 0x000fe40000000f00 */
[----:B------:R3:W1:Y:S01]  /*f0b0*/  MUFU.EX2 R228, R0 ;  /* 0x0000000000e47308 */ /* 0x0006620000000800 */
[----:B------:R-:W-:Y:S02]  /*f0c0*/  IMAD.MOV.U32 R208, RZ, RZ, R211 ;  /* 0x000000ffffd07224 */ /* 0x000fe400078e00d3 */
[----:B------:R-:W-:Y:S02]  /*f0d0*/  IMAD.MOV.U32 R211, RZ, RZ, R214 ;  /* 0x000000ffffd37224 */ /* 0x000fe400078e00d6 */
[----:B------:R-:W-:Y:S01]  /*f0e0*/  IMAD.MOV.U32 R214, RZ, RZ, R229 ;  /* 0x000000ffffd67224 */ /* 0x000fe200078e00e5 */
[----:B------:R-:W-:Y:S01]  /*f0f0*/  HMMA.16816.F32.BF16 R132, R4, R22, R132 ;  /* 0x000000160484723c */ /* 0x000fe20000041884 */
[----:B---3--:R-:W-:Y:S01]  /*f100*/  FFMA.FTZ R0, R209, UR4, -R33 ;  /* 0x00000004d1007c23 */ /* 0x008fe20008010821 */
[----:B------:R-:W-:-:S03]  /*f110*/  MOV R209, R212 ;  /* 0x000000d400d17202 */ /* 0x000fc60000000f00 */
[----:B------:R3:W-:Y:S01]  /*f120*/  MUFU.EX2 R229, R0 ;  /* 0x0000000000e57308 */ /* 0x0007e20000000800 */
[----:B------:R-:W-:Y:S02]  /*f130*/  MOV R212, R215 ;  /* 0x000000d700d47202 */ /* 0x000fe40000000f00 */
[----:B------:R-:W-:Y:S01]  /*f140*/  MOV R215, R141 ;  /* 0x0000008d00d77202 */ /* 0x000fe20000000f00 */
[C---:B------:R-:W-:Y:S08]  /*f150*/  HMMA.16816.F32.BF16 R144, R8.reuse, R20, R144 ;  /* 0x000000140890723c */ /* 0x040ff00000041890 */
[----:B------:R-:W-:Y:S01]  /*f160*/  HMMA.16816.F32.BF16 R124, R8, R22, R124 ;  /* 0x00000016087c723c */ /* 0x000fe2000004187c */
[----:B------:R-:W1:Y:S01]  /*f170*/  LDSM.16.MT88.4 R20, [R42+0xd000] ;  /* 0x00d000002a14783b */ /* 0x000e620000004200 */
[----:B---3--:R-:W-:-:S04]  /*f180*/  FFMA.FTZ R0, R25, UR4, -R33 ;  /* 0x0000000419007c23 */ /* 0x008fc80008010821 */
[----:B------:R-:W3:Y:S02]  /*f190*/  MUFU.EX2 R141, R0 ;  /* 0x00000000008d7308 */ /* 0x000ee40000000800 */
[C---:B--2---:R-:W-:Y:S08]  /*f1a0*/  HMMA.16816.F32.BF16 R136, R4.reuse, R16, R136 ;  /* 0x000000100488723c */ /* 0x044ff00000041888 */
[----:B------:R-:W-:Y:S08]  /*f1b0*/  HMMA.16816.F32.BF16 R148, R4, R18, R148 ;  /* 0x000000120494723c */ /* 0x000ff00000041894 */
[C---:B------:R-:W-:Y:S08]  /*f1c0*/  HMMA.16816.F32.BF16 R100, R8.reuse, R16, R100 ;  /* 0x000000100864723c */ /* 0x040ff00000041864 */
[----:B------:R-:W-:Y:S01]  /*f1d0*/  HMMA.16816.F32.BF16 R112, R8, R18, R112 ;  /* 0x000000120870723c */ /* 0x000fe20000041870 */
[----:B------:R-:W2:Y:S01]  /*f1e0*/  LDSM.16.MT88.4 R16, [R34+0x1000] ;  /* 0x001000002210783b */ /* 0x000ea20000004200 */
[----:B------:R-:W-:-:S02]  /*f1f0*/  MOV R195, R210 ;  /* 0x000000d200c37202 */ /* 0x000fc40000000f00 */
[----:B------:R-:W-:Y:S02]  /*f200*/  MOV R210, R213 ;  /* 0x000000d500d27202 */ /* 0x000fe40000000f00 */
[----:B------:R-:W-:Y:S02]  /*f210*/  MOV R213, R216 ;  /* 0x000000d800d57202 */ /* 0x000fe40000000f00 */
[----:B------:R-:W-:Y:S02]  /*f220*/  F2FP.BF16.F32.PACK_AB R4, R236, R231 ;  /* 0x000000e7ec04723e */ /* 0x000fe400000010ff */
[----:B-1----:R-:W-:Y:S02]  /*f230*/  F2FP.BF16.F32.PACK_AB R5, R228, R143 ;  /* 0x0000008fe405723e */ /* 0x002fe400000010ff */
[----:B------:R-:W-:Y:S02]  /*f240*/  F2FP.BF16.F32.PACK_AB R6, R142, R235 ;  /* 0x000000eb8e06723e */ /* 0x000fe400000010ff */
[----:B---3--:R-:W-:-:S02]  /*f250*/  F2FP.BF16.F32.PACK_AB R7, R141, R229 ;  /* 0x000000e58d07723e */ /* 0x008fc400000010ff */
        /* <DEDUP_REMOVED lines=11> */
[----:B------:R-:W-:Y:S01]  /*f310*/  FFMA.FTZ R0, R195, UR4, -R2 ;  /* 0x00000004c3007c23 */ /* 0x000fe20008010802 */
[----:B------:R-:W-:Y:S01]  /*f320*/  MOV R209, R216 ;  /* 0x000000d800d17202 */ /* 0x000fe20000000f00 */
[----:B------:R-:W-:Y:S01]  /*f330*/  IMAD.MOV.U32 R216, RZ, RZ, R198 ;  /* 0x000000ffffd87224 */ /* 0x000fe200078e00c6 */
[----:B------:R-:W-:Y:S01]  /*f340*/  MOV R211, R246 ;  /* 0x000000f600d37202 */ /* 0x000fe20000000f00 */
[----:B------:R-:W-:Y:S01]  /*f350*/  HMMA.16816.F32.BF16 R192, R4, R14, R52 ;  /* 0x0000000e04c0723c */ /* 0x000fe20000041834 */
[----:B------:R-:W-:-:S02]  /*f360*/  MOV R212, R244 ;  /* 0x000000f400d47202 */ /* 0x000fc40000000f00 */
[----:B------:R-:W-:Y:S02]  /*f370*/  MOV R214, R196 ;  /* 0x000000c400d67202 */ /* 0x000fe40000000f00 */
[----:B------:R-:W-:Y:S01]  /*f380*/  MOV R217, R199 ;  /* 0x000000c700d97202 */ /* 0x000fe20000000f00 */
[----:B------:R-:W-:Y:S01]  /*f390*/  IMAD.MOV.U32 R181, RZ, RZ, R185 ;  /* 0x000000ffffb57224 */ /* 0x000fe200078e00b9 */
[----:B------:R-:W-:Y:S02]  /*f3a0*/  F2FP.BF16.F32.PACK_AB R8, R204, R29 ;  /* 0x0000001dcc08723e */ /* 0x000fe400000010ff */
[----:B------:R-:W-:Y:S02]  /*f3b0*/  F2FP.BF16.F32.PACK_AB R9, R238, R237 ;  /* 0x000000edee09723e */ /* 0x000fe400000010ff */
[----:B------:R-:W-:Y:S02]  /*f3c0*/  F2FP.BF16.F32.PACK_AB R10, R200, R172 ;  /* 0x000000acc80a723e */ /* 0x000fe400000010ff */
[----:B------:R-:W-:-:S02]  /*f3d0*/  F2FP.BF16.F32.PACK_AB R11, R248, R249 ;  /* 0x000000f9f80b723e */ /* 0x000fc400000010ff */
        /* <DEDUP_REMOVED lines=26> */
[----:B------:R-:W-:-:S03]  /*f580*/  MOV R221, R240 ;  /* 0x000000f000dd7202 */ /* 0x000fc60000000f00 */
[----:B------:R-:W-:Y:S08]  /*f590*/  HMMA.16816.F32.BF16 R196, R4, R12, R56 ;  /* 0x0000000c04c4723c */ /* 0x000ff00000041838 */
[----:B------:R-:W-:Y:S01]  /*f5a0*/  HMMA.16816.F32.BF16 R240, R8, R14, R44 ;  /* 0x0000000e08f0723c */ /* 0x000fe2000004182c */
[----:B------:R-:W1:Y:S01]  /*f5b0*/  LDSM.16.MT88.4 R12, [R41+0x1000] ;  /* 0x00100000290c783b */ /* 0x000e620000004200 */
        /* <DEDUP_REMOVED lines=28> */
[----:B------:R-:W-:-:S02]  /*f780*/  MOV R55, R186 ;  /* 0x000000ba00377202 */ /* 0x000fc40000000f00 */
[----:B------:R-:W-:Y:S01]  /*f790*/  MOV R57, R208 ;  /* 0x000000d000397202 */ /* 0x000fe20000000f00 */
[----:B----4-:R-:W-:Y:S01]  /*f7a0*/  FFMA.FTZ R36, R27, UR4, -R2 ;  /* 0x000000041b247c23 */ /* 0x010fe20008010802 */
[----:B------:R-:W-:-:S03]  /*f7b0*/  MOV R27, R183 ;  /* 0x000000b7001b7202 */ /* 0x000fc60000000f00 */
[C---:B------:R-:W-:Y:S01]  /*f7c0*/  HMMA.16816.F32.BF16 R180, R4.reuse, R16, R80 ;  /* 0x0000001004b4723c */ /* 0x040fe20000041850 */
[----:B------:R-:W-:Y:S01]  /*f7d0*/  MOV R82, R25 ;  /* 0x0000001900527202 */ /* 0x000fe20000000f00 */
[----:B------:R-:W-:Y:S01]  /*f7e0*/  IMAD.MOV.U32 R25, RZ, RZ, R173 ;  /* 0x000000ffff197224 */ /* 0x000fe200078e00ad */
[----:B------:R-:W-:Y:S02]  /*f7f0*/  MOV R83, R27 ;  /* 0x0000001b00537202 */ /* 0x000fe40000000f00 */
[----:B------:R-:W-:Y:S01]  /*f800*/  MOV R27, R174 ;  /* 0x000000ae001b7202 */ /* 0x000fe20000000f00 */
[----:B------:R-:W-:Y:S01]  /*f810*/  IMAD.MOV.U32 R174, RZ, RZ, R210 ;  /* 0x000000ffffae7224 */ /* 0x000fe200078e00d2 */
[----:B------:R-:W-:Y:S01]  /*f820*/  MOV R58, R209 ;  /* 0x000000d1003a7202 */ /* 0x000fe20000000f00 */
[----:B------:R-:W-:Y:S01]  /*f830*/  HMMA.16816.F32.BF16 R184, R4, R18, R76 ;  /* 0x0000001204b8723c */ /* 0x000fe2000004184c */
[----:B------:R-:W-:Y:S02]  /*f840*/  MOV R173, R211 ;  /* 0x000000d300ad7202 */ /* 0x000fe40000000f00 */
[----:B------:R-:W-:-:S05]  /*f850*/  MOV R212, R219 ;  /* 0x000000db00d47202 */ /* 0x000fca0000000f00 */
[C---:B------:R-:W-:Y:S01]  /*f860*/  HMMA.16816.F32.BF16 R208, R8.reuse, R18, R72 ;  /* 0x0000001208d0723c */ /* 0x040fe20000041848 */
[----:B------:R-:W2:Y:S07]  /*f870*/  LDSM.16.MT88.4 R16, [R35+0xf000] ;  /* 0x00f000002310783b */ /* 0x000eae0000004200 */
[-C--:B------:R-:W-:Y:S08]  /*f880*/  HMMA.16816.F32.BF16 R160, R8, R20.reuse, R160 ;  /* 0x0000001408a0723c */ /* 0x080ff000000418a0 */
[----:B------:R-:W-:Y:S08]  /*f890*/  HMMA.16816.F32.BF16 R164, R4, R20, R164 ;  /* 0x0000001404a4723c */ /* 0x000ff000000418a4 */
[----:B------:R-:W-:Y:S01]  /*f8a0*/  HMMA.16816.F32.BF16 R216, R8, R22, R92 ;  /* 0x0000001608d8723c */ /* 0x000fe2000004185c */
[----:B------:R-:W3:Y:S01]  /*f8b0*/  LDSM.16.MT88.4 R20, [R34+0x3000] ;  /* 0x003000002214783b */ /* 0x000ee20000004200 */
        /* <DEDUP_REMOVED lines=10> */
[----:B------:R-:W-:-:S02]  /*f960*/  MOV R251, R214 ;  /* 0x000000d600fb7202 */ /* 0x000fc40000000f00 */
[----:B------:R-:W-:Y:S02]  /*f970*/  MOV R59, R215 ;  /* 0x000000d7003b7202 */ /* 0x000fe40000000f00 */
[----:B------:R-:W-:Y:S02]  /*f980*/  MOV R48, R225 ;  /* 0x000000e100307202 */ /* 0x000fe40000000f00 */
[----:B------:R-:W-:Y:S01]  /*f990*/  MOV R49, R226 ;  /* 0x000000e200317202 */ /* 0x000fe20000000f00 */
[----:B------:R-:W-:Y:S08]  /*f9a0*/  HMMA.16816.F32.BF16 R60, R4, R14, R60 ;  /* 0x0000000e043c723c */ /* 0x000ff0000004183c */
[C---:B------:R-:W-:Y:S08]  /*f9b0*/  HMMA.16816.F32.BF16 R224, R8.reuse, R12, R68 ;  /* 0x0000000c08e0723c */ /* 0x040ff00000041844 */
[----:B------:R-:W-:Y:S01]  /*f9c0*/  HMMA.16816.F32.BF16 R212, R8, R14, R84 ;  /* 0x0000000e08d4723c */ /* 0x000fe20000041854 */
[----:B------:R-:W1:Y:S07]  /*f9d0*/  LDSM.16.MT88.4 R12, [R42+0xf000] ;  /* 0x00f000002a0c783b */ /* 0x000e6e0000004200 */
[C---:B--2---:R-:W-:Y:S08]  /*f9e0*/  HMMA.16816.F32.BF16 R76, R4.reuse, R18, R108 ;  /* 0x00000012044c723c */ /* 0x044ff0000004186c */
[----:B---3--:R-:W-:Y:S01]  /*f9f0*/  HMMA.16816.F32.BF16 R108, R4, R22, R148 ;  /* 0x00000016046c723c */ /* 0x008fe20000041894 */
[----:B------:R-:W-:Y:S01]  /*fa00*/  IMAD.MOV.U32 R148, RZ, RZ, R26 ;  /* 0x000000ffff947224 */ /* 0x000fe200078e001a */
[----:B------:R-:W-:Y:S01]  /*fa10*/  MOV R149, R27 ;  /* 0x0000001b00957202 */ /* 0x000fe20000000f00 */
[----:B------:R-:W-:Y:S01]  /*fa20*/  IMAD.MOV.U32 R151, RZ, RZ, R24 ;  /* 0x000000ffff977224 */ /* 0x000fe200078e0018 */
[----:B------:R-:W-:-:S02]  /*fa30*/  MOV R150, R25 ;  /* 0x0000001900967202 */ /* 0x000fc40000000f00 */
[----:B------:R-:W2:Y:S02]  /*fa40*/  LDSM.16.MT88.4 R24, [R41+0x3000] ;  /* 0x003000002918783b */ /* 0x000ea40000004200 */
[C---:B------:R-:W-:Y:S08]  /*fa50*/  HMMA.16816.F32.BF16 R72, R4.reuse, R16, R104 ;  /* 0x000000100448723c */ /* 0x040ff00000041868 */
[----:B------:R-:W-:Y:S01]  /*fa60*/  HMMA.16816.F32.BF16 R104, R4, R20, R136 ;  /* 0x000000140468723c */ /* 0x000fe20000041888 */
[----:B------:R-:W-:Y:S01]  /*fa70*/  MOV R136, R48 ;  /* 0x0000003000887202 */ /* 0x000fe20000000f00 */
[----:B------:R-:W-:Y:S01]  /*fa80*/  IMAD.MOV.U32 R137, RZ, RZ, R49 ;  /* 0x000000ffff897224 */ /* 0x000fe200078e0031 */
[----:B------:R-:W-:-:S05]  /*fa90*/  MOV R138, R50 ;  /* 0x00000032008a7202 */ /* 0x000fca0000000f00 */
[----:B-1----:R-:W-:Y:S01]  /*faa0*/  HMMA.16816.F32.BF16 R92, R4, R14, R132 ;  /* 0x0000000e045c723c */ /* 0x002fe20000041884 */
[----:B------:R1:W-:Y:S01]  /*fab0*/  MUFU.EX2 R132, R0 ;  /* 0x0000000000847308 */ /* 0x0003e20000000800 */
[----:B------:R-:W-:Y:S01]  /*fac0*/  IMAD.MOV.U32 R133, RZ, RZ, R55 ;  /* 0x000000ffff857224 */ /* 0x000fe200078e0037 */
[----:B------:R-:W-:Y:S02]  /*fad0*/  MOV R139, R51 ;  /* 0x00000033008b7202 */ /* 0x000fe40000000f00 */
[----:B------:R-:W-:-:S03]  /*fae0*/  MOV R134, R54 ;  /* 0x0000003600867202 */ /* 0x000fc60000000f00 */
        /* <DEDUP_REMOVED lines=11> */
[----:B------:R-:W-:-:S02]  /*fba0*/  MOV R138, R139 ;  /* 0x0000008b008a7202 */ /* 0x000fc40000000f00 */
[----:B------:R-:W-:Y:S01]  /*fbb0*/  MOV R99, R59 ;  /* 0x0000003b00637202 */ /* 0x000fe20000000f00 */
[----:B------:R-:W-:Y:S01]  /*fbc0*/  HMMA.16816.F32.BF16 R88, R4, R12, R120 ;  /* 0x0000000c0458723c */ /* 0x000fe20000041878 */
[----:B------:R-:W-:Y:S01]  /*fbd0*/  MOV R139, R133 ;  /* 0x00000085008b7202 */ /* 0x000fe20000000f00 */
[----:B------:R-:W-:Y:S01]  /*fbe0*/  IMAD.MOV.U32 R133, RZ, RZ, R134 ;  /* 0x000000ffff857224 */ /* 0x000fe200078e0086 */
[----:B------:R-:W-:Y:S01]  /*fbf0*/  MOV R134, R135 ;  /* 0x0000008700867202 */ /* 0x000fe20000000f00 */
[----:B------:R-:W-:Y:S01]  /*fc00*/  LDSM.16.MT88.4 R188, [R34+0x1800] ;  /* 0x0018000022bc783b */ /* 0x000fe20000004200 */
        /* <DEDUP_REMOVED lines=14> */
[----:B------:R-:W-:Y:S01]  /*fcf0*/  MOV R81, R82 ;  /* 0x0000005200517202 */ /* 0x000fe20000000f00 */
[----:B------:R-:W-:Y:S01]  /*fd00*/  HMMA.16816.F32.BF16 R56, R8, R18, R176 ;  /* 0x000000120838723c */ /* 0x000fe200000418b0 */
[----:B------:R-:W-:Y:S01]  /*fd10*/  MOV R82, R83 ;  /* 0x0000005300527202 */ /* 0x000fe20000000f00 */
[----:B-1----:R-:W-:Y:S01]  /*fd20*/  FFMA.FTZ R0, R148, UR4, -R3 ;  /* 0x0000000494007c23 */ /* 0x002fe20008010803 */
[----:B------:R-:W-:Y:S02]  /*fd30*/  MOV R148, R149 ;  /* 0x0000009500947202 */ /* 0x000fe40000000f00 */
[----:B------:R-:W-:Y:S01]  /*fd40*/  MOV R149, R150 ;  /* 0x0000009600957202 */ /* 0x000fe20000000f00 */
[----:B------:R-:W-:Y:S01]  /*fd50*/  IMAD.MOV.U32 R150, RZ, RZ, R151 ;  /* 0x000000ffff967224 */ /* 0x000fe200078e0097 */
[----:B------:R-:W-:Y:S01]  /*fd60*/  MOV R133, R134 ;  /* 0x0000008600857202 */ /* 0x000fe20000000f00 */
[----:B------:R-:W-:Y:S01]  /*fd70*/  MUFU.EX2 R18, R37 ;  /* 0x0000002500127308 */ /* 0x000fe20000000800 */
[----:B------:R-:W-:Y:S01]  /*fd80*/  IMAD.MOV.U32 R83, RZ, RZ, R96 ;  /* 0x000000ffff537224 */ /* 0x000fe200078e0060 */
[----:B------:R-:W-:Y:S01]  /*fd90*/  MOV R134, R135 ;  /* 0x0000008700867202 */ /* 0x000fe20000000f00 */
[----:B--2---:R-:W-:Y:S01]  /*fda0*/  HMMA.16816.F32.BF16 R120, R4, R24, R156 ;  /* 0x000000180478723c */ /* 0x004fe2000004189c */
[----:B------:R-:W-:Y:S01]  /*fdb0*/  MOV R151, R136 ;  /* 0x0000008800977202 */ /* 0x000fe20000000f00 */
[----:B------:R-:W-:Y:S01]  /*fdc0*/  IMAD.MOV.U32 R135, RZ, RZ, R80 ;  /* 0x000000ffff877224 */ /* 0x000fe200078e0050 */
[----:B------:R-:W-:-:S02]  /*fdd0*/  MOV R96, R97 ;  /* 0x0000006100607202 */ /* 0x000fc40000000f00 */
[----:B------:R-:W-:Y:S01]  /*fde0*/  MOV R136, R137 ;  /* 0x0000008900887202 */ /* 0x000fe20000000f00 */
[----:B------:R1:W-:Y:S01]  /*fdf0*/  MUFU.EX2 R37, R0 ;  /* 0x0000000000257308 */ /* 0x0003e20000000800 */
        /* <DEDUP_REMOVED lines=13> */
[----:B-1----:R-:W-:Y:S01]  /*fed0*/  FFMA.FTZ R0, R148, UR4, -R3 ;  /* 0x0000000494007c23 */ /* 0x002fe20008010803 */
[----:B------:R-:W-:Y:S02]  /*fee0*/  MOV R83, R96 ;  /* 0x0000006000537202 */ /* 0x000fe40000000f00 */
        /* <DEDUP_REMOVED lines=24> */
[----:B------:R-:W3:Y:S01]  /*10070*/  LDL.LU R252, [R1+0xc4] ;  /* 0x0000c40001fc7983 */ /* 0x000ee20000300800 */
        /* <DEDUP_REMOVED lines=31> */
[----:B------:R-:W4:Y:S01]  /*10270*/  LDL.LU R233, [R1+0xc0] ;  /* 0x0000c00001e97983 */ /* 0x000f220000300800 */
        /* <DEDUP_REMOVED lines=31> */
[----:B------:R1:W3:Y:S01]  /*10470*/  MUFU.EX2 R15, R0 ;  /* 0x00000000000f7308 */ /* 0x0002e20000000800 */
        /* <DEDUP_REMOVED lines=11> */
[----:B------:R-:W-:Y:S01]  /*10530*/  HMMA.16816.F32.BF16 R52, R8, R22, R112 ;  /* 0x000000160834723c */ /* 0x000fe20000041870 */
[----:B------:R1:W-:Y:S07]  /*10540*/  MUFU.EX2 R23, R0 ;  /* 0x0000000000177308 */ /* 0x0003ee0000000800 */
[----:B------:R-:W-:Y:S01]  /*10550*/  HMMA.16816.F32.BF16 R44, R4, R26, R152 ;  /* 0x0000001a042c723c */ /* 0x000fe20000041898 */
[----:B------:R-:W-:Y:S01]  /*10560*/  IMAD.MOV.U32 R153, RZ, RZ, R158 ;  /* 0x000000ffff997224 */ /* 0x000fe200078e009e */
[----:B------:R-:W-:Y:S01]  /*10570*/  MOV R154, R159 ;  /* 0x0000009f009a7202 */ /* 0x000fe20000000f00 */
[----:B------:R3:W-:Y:S01]  /*10580*/  LDSM.16.MT88.4 R112, [R34+0x3800] ;  /* 0x003800002270783b */ /* 0x0007e20000004200 */
[----:B------:R-:W-:Y:S01]  /*10590*/  MOV R155, R148 ;  /* 0x00000094009b7202 */ /* 0x000fe20000000f00 */
[----:B-1----:R-:W-:Y:S01]  /*105a0*/  FFMA.FTZ R0, R156, UR4, -R28 ;  /* 0x000000049c007c23 */ /* 0x002fe2000801081c */
[----:B------:R-:W-:-:S03]  /*105b0*/  IMAD.MOV.U32 R156, RZ, RZ, R149 ;  /* 0x000000ffff9c7224 */ /* 0x000fc600078e0095 */
[----:B------:R1:W-:Y:S01]  /*105c0*/  MUFU.EX2 R14, R0 ;  /* 0x00000000000e7308 */ /* 0x0003e20000000800 */
[----:B------:R-:W-:Y:S01]  /*105d0*/  MOV R158, R151 ;  /* 0x00000097009e7202 */ /* 0x000fe20000000f00 */
[----:B------:R-:W-:Y:S01]  /*105e0*/  IMAD.MOV.U32 R159, RZ, RZ, R136 ;  /* 0x000000ffff9f7224 */ /* 0x000fe200078e0088 */
[----:B------:R-:W-:Y:S02]  /*105f0*/  MOV R148, R137 ;  /* 0x0000008900947202 */ /* 0x000fe40000000f00 */
[----:B------:R-:W-:Y:S02]  /*10600*/  MOV R149, R138 ;  /* 0x0000008a00957202 */ /* 0x000fe40000000f00 */
[----:B------:R-:W-:Y:S01]  /*10610*/  MOV R151, R133 ;  /* 0x0000008500977202 */ /* 0x000fe20000000f00 */
[----:B------:R-:W-:Y:S02]  /*10620*/  IMAD.MOV.U32 R133, RZ, RZ, R82 ;  /* 0x000000ffff857224 */ /* 0x000fe400078e0052 */
[----:B-1----:R-:W-:Y:S01]  /*10630*/  FFMA.FTZ R0, R153, UR4, -R33 ;  /* 0x0000000499007c23 */ /* 0x002fe20008010821 */
[----:B------:R-:W-:-:S02]  /*10640*/  MOV R153, R154 ;  /* 0x0000009a00997202 */ /* 0x000fc40000000f00 */
[----:B------:R-:W-:Y:S01]  /*10650*/  MOV R154, R155 ;  /* 0x0000009b009a7202 */ /* 0x000fe20000000f00 */
[----:B------:R-:W-:Y:S01]  /*10660*/  IMAD.MOV.U32 R155, RZ, RZ, R156 ;  /* 0x000000ffff9b7224 */ /* 0x000fe200078e009c */
[----:B------:R1:W-:Y:S01]  /*10670*/  MUFU.EX2 R6, R0 ;  /* 0x0000000000067308 */ /* 0x0003e20000000800 */
        /* <DEDUP_REMOVED lines=11> */
[----:B------:R-:W-:-:S02]  /*10730*/  MOV R96, R175 ;  /* 0x000000af00607202 */ /* 0x000fc40000000f00 */
[----:B------:R-:W-:Y:S01]  /*10740*/  MOV R97, R172 ;  /* 0x000000ac00617202 */ /* 0x000fe20000000f00 */
[----:B------:R1:W3:Y:S01]  /*10750*/  MUFU.EX2 R12, R0 ;  /* 0x00000000000c7308 */ /* 0x0002e20000000800 */
[----:B--2---:R-:W-:Y:S01]  /*10760*/  FFMA.FTZ R4, R157, R38, R29 ;  /* 0x000000269d047223 */ /* 0x004fe2000001001d */
[----:B------:R-:W-:Y:S01]  /*10770*/  MOV R157, R150 ;  /* 0x00000096009d7202 */ /* 0x000fe20000000f00 */
[----:B------:R-:W-:Y:S02]  /*10780*/  IMAD.MOV.U32 R150, RZ, RZ, R139 ;  /* 0x000000ffff967224 */ /* 0x000fe400078e008b */
[----:B-1----:R-:W-:Y:S01]  /*10790*/  FFMA.FTZ R0, R153, UR4, -R33 ;  /* 0x0000000499007c23 */ /* 0x002fe20008010821 */
[----:B------:R1:W5:Y:S01]  /*107a0*/  LDL.LU R29, [R1+0xb0] ;  /* 0x0000b000011d7983 */ /* 0x0003620000300800 */
[----:B------:R-:W-:Y:S02]  /*107b0*/  MOV R156, R157 ;  /* 0x0000009d009c7202 */ /* 0x000fe40000000f00 */
[----:B------:R-:W-:Y:S01]  /*107c0*/  MOV R157, R158 ;  /* 0x0000009e009d7202 */ /* 0x000fe20000000f00 */
[----:B------:R-:W-:Y:S01]  /*107d0*/  IMAD.MOV.U32 R158, RZ, RZ, R159 ;  /* 0x000000ffff9e7224 */ /* 0x000fe200078e009f */
[----:B------:R-:W-:Y:S01]  /*107e0*/  MOV R139, R81 ;  /* 0x00000051008b7202 */ /* 0x000fe20000000f00 */
[----:B------:R-:W-:Y:S01]  /*107f0*/  HMMA.16816.F32.BF16 R100, R8, R20, R100 ;  /* 0x000000140864723c */ /* 0x000fe20000041864 */
[----:B------:R-:W-:Y:S01]  /*10800*/  MOV R159, R148 ;  /* 0x00000094009f7202 */ /* 0x000fe20000000f00 */
[----:B------:R-:W2:Y:S01]  /*10810*/  LDSM.16.MT88.4 R172, [R42+0xd800] ;  /* 0x00d800002aac783b */ /* 0x000ea20000004200 */
        /* <DEDUP_REMOVED lines=38> */
[----:B----4-:R-:W-:Y:S02]  /*10a80*/  MOV R250, R233 ;  /* 0x000000e900fa7202 */ /* 0x010fe40000000f00 */
[----:B------:R-:W-:Y:S01]  /*10a90*/  MOV R97, R98 ;  /* 0x0000006200617202 */ /* 0x000fe20000000f00 */
[----:B------:R1:W5:Y:S01]  /*10aa0*/  LDL.LU R233, [R1+0xa8] ;  /* 0x0000a80001e97983 */ /* 0x0003620000300800 */
[----:B------:R-:W-:Y:S01]  /*10ab0*/  MOV R98, R99 ;  /* 0x0000006300627202 */ /* 0x000fe20000000f00 */
[----:B------:R-:W-:Y:S01]  /*10ac0*/  IMAD.MOV.U32 R99, RZ, RZ, R251 ;  /* 0x000000ffff637224 */ /* 0x000fe200078e00fb */
[----:B------:R-:W-:Y:S02]  /*10ad0*/  MOV R153, R154 ;  /* 0x0000009a00997202 */ /* 0x000fe40000000f00 */
[----:B------:R-:W-:-:S02]  /*10ae0*/  MOV R251, R250 ;  /* 0x000000fa00fb7202 */ /* 0x000fc40000000f00 */
[----:B------:R-:W-:Y:S01]  /*10af0*/  MOV R250, R205 ;  /* 0x000000cd00fa7202 */ /* 0x000fe20000000f00 */
[----:B------:R-:W-:Y:S02]  /*10b00*/  IMAD.MOV.U32 R205, RZ, RZ, R232 ;  /* 0x000000ffffcd7224 */ /* 0x000fe400078e00e8 */
[----:B------:R-:W-:Y:S01]  /*10b10*/  FFMA.FTZ R3, R153, UR4, -R33 ;  /* 0x0000000499037c23 */ /* 0x000fe20008010821 */
[----:B------:R1:W5:Y:S04]  /*10b20*/  LDL.LU R232, [R1+0xa4] ;  /* 0x0000a40001e87983 */ /* 0x0003680000300800 */
[----:B------:R-:W4:Y:S01]  /*10b30*/  LDL.LU R153, [R1+0x80] ;  /* 0x0000800001997983 */ /* 0x000f220000300800 */
[----:B------:R4:W-:Y:S01]  /*10b40*/  MUFU.EX2 R20, R2 ;  /* 0x0000000200147308 */ /* 0x0009e20000000800 */
        /* <DEDUP_REMOVED lines=9> */
[----:B----4-:R-:W-:Y:S02]  /*10be0*/  FFMA.FTZ R2, R153, R39, R230 ;  /* 0x0000002799027223 */ /* 0x010fe400000100e6 */
[----:B------:R1:W5:Y:S04]  /*10bf0*/  LDL.LU R230, [R1+0xa0] ;  /* 0x0000a00001e67983 */ /* 0x0003680000300800 */
[----:B------:R-:W4:Y:S01]  /*10c00*/  LDL.LU R153, [R1+0x7c] ;  /* 0x00007c0001997983 */ /* 0x000f220000300800 */
        /* <DEDUP_REMOVED lines=15> */
[----:B------:R-:W-:Y:S01]  /*10d00*/  MUFU.EX2 R22, R0 ;  /* 0x0000000000167308 */ /* 0x000fe20000000800 */
[----:B------:R-:W-:Y:S01]  /*10d10*/  MOV R205, R206 ;  /* 0x000000ce00cd7202 */ /* 0x000fe20000000f00 */
[----:B------:R-:W-:Y:S01]  /*10d20*/  FADD.FTZ R5, R154, R43 ;  /* 0x0000002b9a057221 */ /* 0x000fe20000010000 */
[----:B------:R-:W-:Y:S02]  /*10d30*/  IMAD.MOV.U32 R206, RZ, RZ, R234 ;  /* 0x000000ffffce7224 */ /* 0x000fe400078e00ea */
[----:B------:R-:W-:-:S03]  /*10d40*/  FADD.FTZ R2, R156, R2 ;  /* 0x000000029c027221 */ /* 0x000fc60000010000 */
[----:B------:R3:W2:Y:S01]  /*10d50*/  MUFU.EX2 R7, R3 ;  /* 0x0000000300077308 */ /* 0x0006a20000000800 */
[----:B------:R-:W-:Y:S01]  /*10d60*/  HMMA.16816.F32.BF16 R116, R8, R24, R116 ;  /* 0x000000180874723c */ /* 0x000fe20000041874 */
[----:B------:R-:W-:Y:S01]  /*10d70*/  FADD.FTZ R21, R158, R5 ;  /* 0x000000059e157221 */ /* 0x000fe20000010000 */
[----:B------:R-:W-:Y:S02]  /*10d80*/  MOV R25, R139 ;  /* 0x0000008b00197202 */ /* 0x000fe40000000f00 */
[----:B------:R-:W-:Y:S02]  /*10d90*/  MOV R178, R250 ;  /* 0x000000fa00b27202 */ /* 0x000fe40000000f00 */
[----:B------:R-:W-:Y:S02]  /*10da0*/  MOV R179, R205 ;  /* 0x000000cd00b37202 */ /* 0x000fe40000000f00 */
[----:B------:R-:W-:Y:S02]  /*10db0*/  MOV R139, R204 ;  /* 0x000000cc008b7202 */ /* 0x000fe40000000f00 */
[----:B------:R-:W-:Y:S01]  /*10dc0*/  MOV R250, R207 ;  /* 0x000000cf00fa7202 */ /* 0x000fe20000000f00 */
[----:B---3--:R-:W-:-:S04]  /*10dd0*/  FADD.FTZ R3, R155, R4 ;  /* 0x000000049b037221 */ /* 0x008fc80000010000 */
[----:B------:R-:W-:Y:S01]  /*10de0*/  FADD.FTZ R5, R159, R3 ;  /* 0x000000039f057221 */ /* 0x000fe20000010000 */
[----:B------:R-:W-:Y:S02]  /*10df0*/  F2FP.BF16.F32.PACK_AB R124, R15, R13 ;  /* 0x0000000d0f7c723e */ /* 0x000fe400000010ff */
[----:B------:R-:W-:Y:S02]  /*10e00*/  F2FP.BF16.F32.PACK_AB R125, R12, R6 ;  /* 0x000000060c7d723e */ /* 0x000fe400000010ff */
[----:B------:R-:W-:Y:S02]  /*10e10*/  F2FP.BF16.F32.PACK_AB R126, R14, R23 ;  /* 0x000000170e7e723e */ /* 0x000fe400000010ff */
[----:B--2---:R-:W-:Y:S01]  /*10e20*/  F2FP.BF16.F32.PACK_AB R127, R7, R22 ;  /* 0x00000016077f723e */ /* 0x004fe200000010ff */
[----:B------:R-:W-:Y:S01]  /*10e30*/  IMAD.MOV.U32 R33, RZ, RZ, R134 ;  /* 0x000000ffff217224 */ /* 0x000fe200078e0086 */
[----:B------:R-:W-:Y:S01]  /*10e40*/  MOV R134, R83 ;  /* 0x0000005300867202 */ /* 0x000fe20000000f00 */
[----:B------:R-:W-:Y:S01]  /*10e50*/  IMAD.MOV.U32 R155, RZ, RZ, R151 ;  /* 0x000000ffff9b7224 */ /* 0x000fe200078e0097 */
[----:B------:R-:W-:Y:S01]  /*10e60*/  MOV R28, R149 ;  /* 0x00000095001c7202 */ /* 0x000fe20000000f00 */
[----:B------:R-:W-:Y:S01]  /*10e70*/  IMAD.MOV.U32 R151, RZ, RZ, R96 ;  /* 0x000000ffff977224 */ /* 0x000fe200078e0060 */
[----:B------:R-:W-:-:S02]  /*10e80*/  MOV R38, R150 ;  /* 0x0000009600267202 */ /* 0x000fc40000000f00 */
[----:B------:R-:W-:Y:S02]  /*10e90*/  MOV R149, R98 ;  /* 0x0000006200957202 */ /* 0x000fe40000000f00 */
[----:B------:R-:W-:-:S03]  /*10ea0*/  MOV R150, R97 ;  /* 0x0000006100967202 */ /* 0x000fc60000000f00 */
[----:B------:R-:W-:-:S04]  /*10eb0*/  IMAD.MOV.U32 R3, RZ, RZ, R149 ;  /* 0x000000ffff037224 */ /* 0x000fc800078e0095 */
[----:B------:R-:W-:Y:S01]  /*10ec0*/  FADD.FTZ R3, R3, R21 ;  /* 0x0000001503037221 */ /* 0x000fe20000010000 */
[----:B------:R-:W-:Y:S01]  /*10ed0*/  HMMA.16816.F32.BF16 R8, R8, R26, R128 ;  /* 0x0000001a0808723c */ /* 0x000fe20000041880 */
[----:B------:R-:W-:Y:S01]  /*10ee0*/  IMAD.MOV.U32 R34, RZ, RZ, R155 ;  /* 0x000000ffff227224 */ /* 0x000fe200078e009b */
[----:B------:R-:W-:Y:S01]  /*10ef0*/  MOV R27, R80 ;  /* 0x00000050001b7202 */ /* 0x000fe20000000f00 */
[----:B------:R-:W-:Y:S01]  /*10f00*/  IMAD.MOV.U32 R26, RZ, RZ, R81 ;  /* 0x000000ffff1a7224 */ /* 0x000fe200078e0051 */
[----:B------:R-:W-:Y:S02]  /*10f10*/  MOV R39, R135 ;  /* 0x0000008700277202 */ /* 0x000fe40000000f00 */
[----:B------:R-:W-:Y:S01]  /*10f20*/  MOV R24, R133 ;  /* 0x0000008500187202 */ /* 0x000fe20000000f00 */
[----:B------:R-:W-:Y:S01]  /*10f30*/  IMAD.MOV.U32 R135, RZ, RZ, R99 ;  /* 0x000000ffff877224 */ /* 0x000fe200078e0063 */
[----:B------:R-:W-:Y:S01]  /*10f40*/  MOV R133, R82 ;  /* 0x0000005200857202 */ /* 0x000fe20000000f00 */
[----:B------:R-:W-:Y:S04]  /*10f50*/  LDSM.16.MT88.4 R96, [R42+0xf800] ;  /* 0x00f800002a60783b */ /* 0x000fe80000004200 */
[----:B------:R-:W2:Y:S01]  /*10f60*/  LDSM.16.MT88.4 R80, [R35+0xf800] ;  /* 0x00f800002350783b */ /* 0x000ea20000004200 */
[----:B------:R-:W3:Y:S01]  /*10f70*/  MUFU.EX2 R36, R36 ;  /* 0x0000002400247308 */ /* 0x000ee20000000800 */
[----:B------:R-:W-:-:S02]  /*10f80*/  F2FP.BF16.F32.PACK_AB R129, R17, R16 ;  /* 0x000000101181723e */ /* 0x000fc400000010ff */
[----:B------:R-:W-:Y:S02]  /*10f90*/  F2FP.BF16.F32.PACK_AB R130, R20, R132 ;  /* 0x000000841482723e */ /* 0x000fe400000010ff */
[----:B------:R-:W-:Y:S01]  /*10fa0*/  F2FP.BF16.F32.PACK_AB R131, R19, R37 ;  /* 0x000000251383723e */ /* 0x000fe200000010ff */
[----:B------:R-:W1:Y:S01]  /*10fb0*/  S2R R234, SR_TID.X ;  /* 0x0000000000ea7919 */ /* 0x000e620000002100 */
[----:B------:R-:W-:Y:S01]  /*10fc0*/  HMMA.16816.F32.BF16 R164, R124, R172, R164 ;  /* 0x000000ac7ca4723c */ /* 0x000fe200000418a4 */
[----:B---3--:R-:W-:-:S07]  /*10fd0*/  F2FP.BF16.F32.PACK_AB R128, R36, R18 ;  /* 0x000000122480723e */ /* 0x008fce00000010ff */
[----:B------:R-:W-:Y:S08]  /*10fe0*/  HMMA.16816.F32.BF16 R168, R124, R174, R168 ;  /* 0x000000ae7ca8723c */ /* 0x000ff000000418a8 */
[----:B------:R-:W-:Y:S08]  /*10ff0*/  HMMA.16816.F32.BF16 R160, R128, R172, R160 ;  /* 0x000000ac80a0723c */ /* 0x000ff000000418a0 */
[C---:B------:R-:W-:Y:S08]  /*11000*/  HMMA.16816.F32.BF16 R180, R124.reuse, R188, R180 ;  /* 0x000000bc7cb4723c */ /* 0x040ff000000418b4 */
[C---:B------:R-:W-:Y:S08]  /*11010*/  HMMA.16816.F32.BF16 R184, R124.reuse, R190, R184 ;  /* 0x000000be7cb8723c */ /* 0x040ff000000418b8 */
[C---:B--2---:R-:W-:Y:S08]  /*11020*/  HMMA.16816.F32.BF16 R72, R124.reuse, R80, R72 ;  /* 0x000000507c48723c */ /* 0x044ff00000041848 */
[C---:B------:R-:W-:Y:S08]  /*11030*/  HMMA.16816.F32.BF16 R76, R124.reuse, R82, R76 ;  /* 0x000000527c4c723c */ /* 0x040ff0000004184c */
[C---:B------:R-:W-:Y:S08]  /*11040*/  HMMA.16816.F32.BF16 R88, R124.reuse, R96, R88 ;  /* 0x000000607c58723c */ /* 0x040ff00000041858 */
[C---:B------:R-:W-:Y:S08]  /*11050*/  HMMA.16816.F32.BF16 R92, R124.reuse, R98, R92 ;  /* 0x000000627c5c723c */ /* 0x040ff0000004185c */
[C---:B------:R-:W-:Y:S08]  /*11060*/  HMMA.16816.F32.BF16 R104, R124.reuse, R112, R104 ;  /* 0x000000707c68723c */ /* 0x040ff00000041868 */
[----:B------:R-:W-:Y:S08]  /*11070*/  HMMA.16816.F32.BF16 R108, R124, R114, R108 ;  /* 0x000000727c6c723c */ /* 0x000ff0000004186c */
[----:B------:R-:W-:Y:S01]  /*11080*/  HMMA.16816.F32.BF16 R84, R128, R96, R84 ;  /* 0x000000608054723c */ /* 0x000fe20000041854 */
[----:B----4-:R-:W-:-:S02]  /*11090*/  FFMA.FTZ R0, R153, R40, R140 ;  /* 0x0000002899007223 */ /* 0x010fc4000001008c */
[----:B------:R2:W5:Y:S02]  /*110a0*/  LDL.LU R140, [R1+0x9c] ;  /* 0x00009c00018c7983 */ /* 0x0005640000300800 */
[----:B------:R-:W-:Y:S01]  /*110b0*/  FADD.FTZ R4, R157, R0 ;  /* 0x000000009d047221 */ /* 0x000fe20000010000 */
[----:B------:R-:W-:Y:S01]  /*110c0*/  FADD.FTZ R0, R148, R2 ;  /* 0x0000000294007221 */ /* 0x000fe20000010000 */
[----:B------:R-:W-:Y:S01]  /*110d0*/  IMAD.MOV.U32 R148, RZ, RZ, R206 ;  /* 0x000000ffff947224 */ /* 0x000fe200078e00ce */
[----:B------:R-:W3:Y:S04]  /*110e0*/  LDSM.16.MT88.4 R156, [R35+0xd800] ;  /* 0x00d80000239c783b */ /* 0x000ee80000004200 */
[----:B------:R-:W4:Y:S01]  /*110f0*/  LDSM.16.MT88.4 R204, [R41+0x1800] ;  /* 0x0018000029cc783b */ /* 0x000f220000004200 */
[----:B------:R-:W-:-:S03]  /*11100*/  MOV R2, R150 ;  /* 0x0000009600027202 */ /* 0x000fc60000000f00 */
[----:B------:R-:W1:Y:S02]  /*11110*/  LDSM.16.MT88.4 R40, [R41+0x3800] ;  /* 0x003800002928783b */ /* 0x000e640000004200 */
[----:B------:R-:W-:Y:S01]  /*11120*/  FADD.FTZ R2, R2, R5 ;  /* 0x0000000502027221 */ /* 0x000fe20000010000 */
[C---:B---3--:R-:W-:Y:S08]  /*11130*/  HMMA.16816.F32.BF16 R144, R124.reuse, R156, R196 ;  /* 0x0000009c7c90723c */ /* 0x048ff000000418c4 */
[----:B----4-:R-:W-:Y:S01]  /*11140*/  HMMA.16816.F32.BF16 R196, R124, R204, R64 ;  /* 0x000000cc7cc4723c */ /* 0x010fe20000041840 */
[----:B------:R-:W-:Y:S01]  /*11150*/  MOV R67, R134 ;  /* 0x0000008600437202 */ /* 0x000fe20000000f00 */
[----:B------:R-:W-:Y:S01]  /*11160*/  IMAD.MOV.U32 R65, RZ, RZ, R202 ;  /* 0x000000ffff417224 */ /* 0x000fe200078e00ca */
[----:B------:R-:W-:-:S02]  /*11170*/  MOV R66, R201 ;  /* 0x000000c900427202 */ /* 0x000fc40000000f00 */
[----:B------:R-:W-:Y:S02]  /*11180*/  MOV R64, R203 ;  /* 0x000000cb00407202 */ /* 0x000fe40000000f00 */
[----:B------:R-:W-:Y:S02]  /*11190*/  MOV R134, R200 ;  /* 0x000000c800867202 */ /* 0x000fe40000000f00 */
[----:B------:R-:W-:Y:S01]  /*111a0*/  HMMA.16816.F32.BF16 R200, R124, R206, R60 ;  /* 0x000000ce7cc8723c */ /* 0x000fe2000004183c */
[----:B------:R-:W-:Y:S02]  /*111b0*/  MOV R60, R148 ;  /* 0x00000094003c7202 */ /* 0x000fe40000000f00 */
[----:B------:R-:W-:Y:S02]  /*111c0*/  MOV R61, R151 ;  /* 0x00000097003d7202 */ /* 0x000fe40000000f00 */
[----:B------:R-:W-:Y:S01]  /*111d0*/  MOV R62, R179 ;  /* 0x000000b3003e7202 */ /* 0x000fe20000000f00 */
        /* <DEDUP_REMOVED lines=53> */
[----:B------:R-:W-:Y:S03]  /*11530*/  HMMA.16816.F32.BF16 R152, R124, R158, R192 ;  /* 0x0000009e7c98723c */ /* 0x000fe600000418c0 */
[----:B------:R2:W-:Y:S04]  /*11540*/  STL [R1+0x80], R2 ;  /* 0x0000800201007387 */ /* 0x0005e80000100800 */
[----:B------:R2:W-:Y:S01]  /*11550*/  STL [R1+0x7c], R0 ;  /* 0x00007c0001007387 */ /* 0x0005e20000100800 */
[C---:B------:R-:W-:Y:S03]  /*11560*/  HMMA.16816.F32.BF16 R176, R128.reuse, R188, R220 ;  /* 0x000000bc80b0723c */ /* 0x040fe600000418dc */
[----:B------:R2:W-:Y:S05]  /*11570*/  STL [R1+0x88], R228 ;  /* 0x000088e401007387 */ /* 0x0005ea0000100800 */
[C---:B------:R-:W-:Y:S08]  /*11580*/  HMMA.16816.F32.BF16 R100, R128.reuse, R112, R100 ;  /* 0x000000708064723c */ /* 0x040ff00000041864 */
[C---:B------:R-:W-:Y:S08]  /*11590*/  HMMA.16816.F32.BF16 R148, R128.reuse, R156, R244 ;  /* 0x0000009c8094723c */ /* 0x040ff000000418f4 */
[C---:B------:R-:W-:Y:S08]  /*115a0*/  HMMA.16816.F32.BF16 R192, R128.reuse, R204, R224 ;  /* 0x000000cc80c0723c */ /* 0x040ff000000418e0 */
[----:B------:R-:W-:Y:S08]  /*115b0*/  HMMA.16816.F32.BF16 R68, R128, R80, R68 ;  /* 0x000000508044723c */ /* 0x000ff00000041844 */
[----:B-1----:R-:W-:Y:S08]  /*115c0*/  HMMA.16816.F32.BF16 R120, R124, R40, R120 ;  /* 0x000000287c78723c */ /* 0x002ff00000041878 */
        /* <DEDUP_REMOVED lines=10> */
[----:B------:R-:W-:Y:S01]  /*11670*/  IMAD.MOV.U32 R143, RZ, RZ, R252 ;  /* 0x000000ffff8f7224 */ /* 0x000fe200078e00fc */
[----:B------:R-:W-:-:S02]  /*11680*/  MOV R133, R251 ;  /* 0x000000fb00857202 */ /* 0x000fc40000000f00 */
[----:B------:R-:W-:Y:S01]  /*11690*/  MOV R134, R250 ;  /* 0x000000fa00867202 */ /* 0x000fe20000000f00 */
[----:B--2---:R-:W-:-:S15]  /*116a0*/  BRA.U !UP1, `(.L_x_539) ;  /* 0x00000079098c7547 */ /* 0x004fde000b800000 */
        /* <DEDUP_REMOVED lines=9> */
[----:B------:R-:W-:Y:S02]  /*11740*/  UIADD3 UR4, UPT, UPT, UR12, UR17, URZ ;  /* 0x000000110c047290 */ /* 0x000fe4000fffe0ff */
[----:B------:R-:W-:Y:S02]  /*11750*/  UIADD3 UR12, UPT, UPT, UR17, UR12, URZ ;  /* 0x0000000c110c7290 */ /* 0x000fe4000fffe0ff */
[----:B------:R-:W-:-:S02]  /*11760*/  ULEA.HI.X UR4, UR16, UR13, UR4, 0x6, UP0 ;  /* 0x0000000d10047291 */ /* 0x000fc400080f3404 */
[----:B------:R-:W-:Y:S01]  /*11770*/  ULEA UR15, UP0, UR8, UR7, 0x5 ;  /* 0x00000007080f7291 */ /* 0x000fe2000f8028ff */
[----:B------:R-:W-:-:S03]  /*11780*/  MOV R2, UR16 ;  /* 0x0000001000027c02 */ /* 0x000fc60008000f00 */
[----:B------:R-:W-:Y:S02]  /*11790*/  ULEA.HI.X UR8, UR8, UR4, UR9, 0x5, UP0 ;  /* 0x0000000408087291 */ /* 0x000fe400080f2c09 */
[----:B------:R-:W-:Y:S01]  /*117a0*/  UIADD3 UR14, UP0, UPT, UR7, UR14, URZ ;  /* 0x0000000e070e7290 */ /* 0x000fe2000ff1e0ff */
[----:B------:R-:W-:Y:S01]  /*117b0*/  MOV R0, UR12 ;  /* 0x0000000c00007c02 */ /* 0x000fe20008000f00 */
[----:B------:R-:W-:Y:S02]  /*117c0*/  IMAD.U32 R11, RZ, RZ, UR7 ;  /* 0x00000007ff0b7e24 */ /* 0x000fe4000f8e00ff */
[----:B------:R-:W-:Y:S01]  /*117d0*/  UIADD3.X UR13, UPT, UPT, UR4, UR13, URZ, UP0, !UPT ;  /* 0x0000000d040d7290 */ /* 0x000fe200087fe4ff */
[----:B------:R-:W-:Y:S01]  /*117e0*/  IMAD.U32 R3, RZ, RZ, UR17 ;  /* 0x00000011ff037e24 */ /* 0x000fe2000f8e00ff */
[----:B------:R-:W-:Y:S01]  /*117f0*/  MOV R3, UR4 ;  /* 0x0000000400037c02 */ /* 0x000fe20008000f00 */
[C---:B-----5:R-:W-:Y:S01]  /*11800*/  IMAD.SHL.U32 R233, R234.reuse, 0x20, RZ ;  /* 0x00000020eae97824 */ /* 0x060fe200078e00ff */
[----:B------:R-:W-:Y:S01]  /*11810*/  SHF.R.U32.HI R232, RZ, 0x1, R234 ;  /* 0x00000001ffe87819 */ /* 0x000fe200000116ea */
[----:B------:R-:W-:Y:S01]  /*11820*/  IMAD.U32 R9, RZ, RZ, UR14 ;  /* 0x0000000eff097e24 */ /* 0x000fe2000f8e00ff */
[----:B------:R-:W-:Y:S01]  /*11830*/  SHF.L.U32 R138, R234, 0x6, RZ ;  /* 0x00000006ea8a7819 */ /* 0x000fe200000006ff */
[----:B------:R-:W-:Y:S01]  /*11840*/  IMAD.U32 R7, RZ, RZ, UR13 ;  /* 0x0000000dff077e24 */ /* 0x000fe2000f8e00ff */
[----:B------:R-:W-:Y:S01]  /*11850*/  LOP3.LUT R233, R233, 0x7c00, RZ, 0xc0, !PT ;  /* 0x00007c00e9e97812 */ /* 0x000fe200078ec0ff */
[----:B------:R-:W1:Y:S01]  /*11860*/  LDCU UR4, c[0x0][0x50c] ;  /* 0x0000a180ff0477ac */ /* 0x000e620008000800 */
[----:B------:R-:W-:-:S02]  /*11870*/  MOV R10, UR15 ;  /* 0x0000000f000a7c02 */ /* 0x000fc40008000f00 */
[----:B------:R-:W-:Y:S02]  /*11880*/  LOP3.LUT R16, R232, 0x8, RZ, 0xc0, !PT ;  /* 0x00000008e8107812 */ /* 0x000fe400078ec0ff */
[----:B------:R-:W-:Y:S01]  /*11890*/  MOV R12, UR8 ;  /* 0x00000008000c7c02 */ /* 0x000fe20008000f00 */
        /* <DEDUP_REMOVED lines=73> */
[C---:B------:R-:W-:Y:S08]  /*11d30*/  HMMA.16816.F32.BF16 R136, R8.reuse, R44, RZ ;  /* 0x0000002c0888723c */ /* 0x040ff000000418ff */
[----:B------:R-:W-:Y:S03]  /*11d40*/  HMMA.16816.F32.BF16 R212, R8, R38, RZ ;  /* 0x0000002608d4723c */ /* 0x000fe600000418ff */
[----:B------:R-:W-:Y:S01]  /*11d50*/  IMAD.MOV.U32 R135, RZ, RZ, R240 ;  /* 0x000000ffff877224 */ /* 0x000fe200078e00f0 */
[----:B------:R-:W-:Y:S01]  /*11d60*/  MOV R134, R241 ;  /* 0x000000f100867202 */ /* 0x000fe20000000f00 */
[----:B------:R-:W-:Y:S01]  /*11d70*/  IMAD.MOV.U32 R133, RZ, RZ, R242 ;  /* 0x000000ffff857224 */ /* 0x000fe200078e00f2 */
[----:B------:R-:W-:-:S02]  /*11d80*/  MOV R132, R243 ;  /* 0x000000f300847202 */ /* 0x000fc40000000f00 */
[C---:B-1----:R-:W-:Y:S08]  /*11d90*/  HMMA.16816.F32.BF16 R240, R4.reuse, R52, R64 ;  /* 0x0000003404f0723c */ /* 0x042ff00000041840 */
[----:B------:R-:W-:Y:S08]  /*11da0*/  HMMA.16816.F32.BF16 R64, R4, R58, R216 ;  /* 0x0000003a0440723c */ /* 0x000ff000000418d8 */
[C---:B------:R-:W-:Y:S08]  /*11db0*/  HMMA.16816.F32.BF16 R220, R8.reuse, R46, RZ ;  /* 0x0000002e08dc723c */ /* 0x040ff000000418ff */
[C---:B------:R-:W-:Y:S08]  /*11dc0*/  HMMA.16816.F32.BF16 R208, R8.reuse, R24, RZ ;  /* 0x0000001808d0723c */ /* 0x040ff000000418ff */
[----:B------:R-:W-:Y:S01]  /*11dd0*/  HMMA.16816.F32.BF16 R60, R8, R26, RZ ;  /* 0x0000001a083c723c */ /* 0x000fe200000418ff */
[----:B------:R-:W1:Y:S01]  /*11de0*/  LDSM.16.M88.4 R8, [R19] ;  /* 0x000000001308783b */ /* 0x000e620000000200 */
[----:B------:R-:W-:Y:S01]  /*11df0*/  IMAD.MOV.U32 R34, RZ, RZ, R64 ;  /* 0x000000ffff227224 */ /* 0x000fe200078e0040 */
[----:B------:R-:W-:Y:S01]  /*11e00*/  MOV R33, R65 ;  /* 0x0000004100217202 */ /* 0x000fe20000000f00 */
[----:B------:R-:W-:Y:S01]  /*11e10*/  IMAD.MOV.U32 R28, RZ, RZ, R66 ;  /* 0x000000ffff1c7224 */ /* 0x000fe200078e0042 */
[----:B------:R-:W-:-:S03]  /*11e20*/  MOV R18, R67 ;  /* 0x0000004300127202 */ /* 0x000fc60000000f00 */
        /* <DEDUP_REMOVED lines=8> */
[----:B------:R-:W-:Y:S01]  /*11eb0*/  HMMA.16816.F32.BF16 R220, R4, R50, R60 ;  /* 0x0000003204dc723c */ /* 0x000fe2000004183c */
[----:B------:R-:W-:-:S07]  /*11ec0*/  IMAD.MOV.U32 R231, RZ, RZ, R64 ;  /* 0x000000ffffe77224 */ /* 0x000fce00078e0040 */
[----:B------:R-:W-:Y:S01]  /*11ed0*/  HMMA.16816.F32.BF16 R132, R12, R44, RZ ;  /* 0x0000002c0c84723c */ /* 0x000fe200000418ff */
[----:B------:R-:W-:Y:S01]  /*11ee0*/  MOV R143, R65 ;  /* 0x00000041008f7202 */ /* 0x000fe20000000f00 */
[----:B------:R-:W-:-:S06]  /*11ef0*/  IMAD.MOV.U32 R142, RZ, RZ, R66 ;  /* 0x000000ffff8e7224 */ /* 0x000fcc00078e0042 */
[----:B------:R-:W-:Y:S01]  /*11f00*/  HMMA.16816.F32.BF16 R4, R12, R24, RZ ;  /* 0x000000180c04723c */ /* 0x000fe200000418ff */
[----:B------:R-:W-:-:S07]  /*11f10*/  MOV R141, R67 ;  /* 0x00000043008d7202 */ /* 0x000fce0000000f00 */
[----:B------:R-:W-:Y:S01]  /*11f20*/  HMMA.16816.F32.BF16 R44, R12, R46, RZ ;  /* 0x0000002e0c2c723c */ /* 0x000fe200000418ff */
[----:B------:R-:W-:Y:S01]  /*11f30*/  IMAD.MOV.U32 R238, RZ, RZ, R136 ;  /* 0x000000ffffee7224 */ /* 0x000fe200078e0088 */
[----:B------:R-:W-:Y:S01]  /*11f40*/  MOV R237, R137 ;  /* 0x0000008900ed7202 */ /* 0x000fe20000000f00 */
[----:B------:R-:W-:Y:S01]  /*11f50*/  IMAD.MOV.U32 R236, RZ, RZ, R138 ;  /* 0x000000ffffec7224 */ /* 0x000fe200078e008a */
[----:B------:R-:W-:-:S04]  /*11f60*/  MOV R235, R139 ;  /* 0x0000008b00eb7202 */ /* 0x000fc80000000f00 */
[C---:B------:R-:W-:Y:S08]  /*11f70*/  HMMA.16816.F32.BF16 R64, R12.reuse, R40, RZ ;  /* 0x000000280c40723c */ /* 0x040ff000000418ff */
[----:B------:R-:W-:Y:S01]  /*11f80*/  HMMA.16816.F32.BF16 R60, R12, R36, RZ ;  /* 0x000000240c3c723c */ /* 0x000fe200000418ff */
[----:B------:R-:W-:-:S07]  /*11f90*/  IMAD.IADD R0, R0, 0x1, R17 ;  /* 0x0000000100007824 */ /* 0x000fce00078e0211 */
[C---:B------:R-:W-:Y:S08]  /*11fa0*/  HMMA.16816.F32.BF16 R40, R12.reuse, R42, RZ ;  /* 0x0000002a0c28723c */ /* 0x040ff000000418ff */
[C---:B------:R-:W-:Y:S08]  /*11fb0*/  HMMA.16816.F32.BF16 R136, R12.reuse, R38, RZ ;  /* 0x000000260c88723c */ /* 0x040ff000000418ff */
[----:B------:R-:W-:Y:S01]  /*11fc0*/  HMMA.16816.F32.BF16 R24, R12, R26, RZ ;  /* 0x0000001a0c18723c */ /* 0x000fe200000418ff */
[----:B------:R-:W-:-:S05]  /*11fd0*/  IADD3 R17, PT, PT, R17, R16, RZ ;  /* 0x0000001011117210 */ /* 0x000fca0007ffe0ff */
[----:B------:R-:W-:Y:S02]  /*11fe0*/  LDSM.16.M88.4 R12, [R17] ;  /* 0x00000000110c783b */ /* 0x000fe40000000200 */
[C---:B-1----:R-:W-:Y:S08]  /*11ff0*/  HMMA.16816.F32.BF16 R36, R8.reuse, R20, R132 ;  /* 0x000000140824723c */ /* 0x042ff00000041884 */
[C---:B------:R-:W-:Y:S01]  /*12000*/  HMMA.16816.F32.BF16 R248, R8.reuse, R48, R4 ;  /* 0x0000003008f8723c */ /* 0x040fe20000041804 */
[----:B------:R-:W-:Y:S07]  /*12010*/  LDSM.16.M88.4 R4, [R17+0x2000] ;  /* 0x002000001104783b */ /* 0x000fee0000000200 */
[C---:B------:R-:W-:Y:S01]  /*12020*/  HMMA.16816.F32.BF16 R44, R8.reuse, R22, R44 ;  /* 0x00000016082c723c */ /* 0x040fe2000004182c */
[----:B------:R-:W1:Y:S07]  /*12030*/  LDSM.16.M88.4 R20, [R0+0x8000] ;  /* 0x008000000014783b */ /* 0x000e6e0000000200 */
[C---:B------:R-:W-:Y:S08]  /*12040*/  HMMA.16816.F32.BF16 R212, R8.reuse, R56, R64 ;  /* 0x0000003808d4723c */ /* 0x040ff00000041840 */
[C---:B------:R-:W-:Y:S08]  /*12050*/  HMMA.16816.F32.BF16 R208, R8.reuse, R52, R60 ;  /* 0x0000003408d0723c */ /* 0x040ff0000004183c */
[C---:B------:R-:W-:Y:S01]  /*12060*/  HMMA.16816.F32.BF16 R56, R8.reuse, R58, R40 ;  /* 0x0000003a0838723c */ /* 0x040fe20000041828 */
[----:B------:R-:W2:Y:S07]  /*12070*/  LDSM.16.M88.4 R40, [R0+0x9800] ;  /* 0x009800000028783b */ /* 0x000eae0000000200 */
[C---:B------:R-:W-:Y:S08]  /*12080*/  HMMA.16816.F32.BF16 R52, R8.reuse, R54, R136 ;  /* 0x000000360834723c */ /* 0x040ff00000041888 */
[----:B------:R-:W-:Y:S01]  /*12090*/  HMMA.16816.F32.BF16 R60, R8, R50, R24 ;  /* 0x00000032083c723c */ /* 0x000fe20000041818 */
[----:B------:R-:W3:Y:S04]  /*120a0*/  LDSM.16.M88.4 R8, [R0+0x8800] ;  /* 0x008800000008783b */ /* 0x000ee80000000200 */
[----:B------:R-:W4:Y:S01]  /*120b0*/  LDSM.16.M88.4 R24, [R0+0x9000] ;  /* 0x009000000018783b */ /* 0x000f220000000200 */
[----:B------:R-:W-:Y:S01]  /*120c0*/  IMAD.MOV.U32 R136, RZ, RZ, R238 ;  /* 0x000000ffff887224 */ /* 0x000fe200078e00ee */
[----:B------:R-:W-:Y:S01]  /*120d0*/  MOV R137, R237 ;  /* 0x000000ed00897202 */ /* 0x000fe20000000f00 */
        /* <DEDUP_REMOVED lines=12> */
[C---:B--2---:R-:W-:Y:S08]  /*121a0*/  HMMA.16816.F32.BF16 R244, R4.reuse, R40, R244 ;  /* 0x0000002804f4723c */ /* 0x044ff000000418f4 */
[C---:B---3--:R-:W-:Y:S08]  /*121b0*/  HMMA.16816.F32.BF16 R216, R4.reuse, R8, R216 ;  /* 0x0000000804d8723c */ /* 0x048ff000000418d8 */
[C---:B----4-:R-:W-:Y:S08]  /*121c0*/  HMMA.16816.F32.BF16 R240, R4.reuse, R24, R240 ;  /* 0x0000001804f0723c */ /* 0x050ff000000418f0 */
[C---:B------:R-:W-:Y:S08]  /*121d0*/  HMMA.16816.F32.BF16 R224, R4.reuse, R10, R224 ;  /* 0x0000000a04e0723c */ /* 0x040ff000000418e0 */
[C---:B------:R-:W-:Y:S08]  /*121e0*/  HMMA.16816.F32.BF16 R48, R4.reuse, R26, R48 ;  /* 0x0000001a0430723c */ /* 0x040ff00000041830 */
[----:B------:R-:W-:Y:S01]  /*121f0*/  HMMA.16816.F32.BF16 R4, R4, R42, R220 ;  /* 0x0000002a0404723c */ /* 0x000fe200000418dc */
[----:B------:R-:W-:-:S15]  /*12200*/  MOV R18, R247 ;  /* 0x000000f700127202 */ /* 0x000fde0000000f00 */
[----:B------:R-:W-:-:S03]  /*12210*/  NOP ;  /* 0x0000000000007918 */ /* 0x000fc60000000000 */
[----:B------:R-:W-:Y:S01]  /*12220*/  IMAD.MOV.U32 R235, RZ, RZ, R4 ;  /* 0x000000ffffeb7224 */ /* 0x000fe200078e0004 */
[----:B------:R-:W-:Y:S01]  /*12230*/  MOV R231, R5 ;  /* 0x0000000500e77202 */ /* 0x000fe20000000f00 */
[----:B------:R-:W-:Y:S01]  /*12240*/  IMAD.MOV.U32 R143, RZ, RZ, R6 ;  /* 0x000000ffff8f7224 */ /* 0x000fe200078e0006 */
[----:B------:R-:W-:Y:S02]  /*12250*/  MOV R142, R7 ;  /* 0x00000007008e7202 */ /* 0x000fe40000000f00 */
[C---:B------:R-:W-:Y:S08]  /*12260*/  HMMA.16816.F32.BF16 R4, R12.reuse, R22, R44 ;  /* 0x000000160c04723c */ /* 0x040ff0000004182c */
[----:B------:R-:W-:Y:S01]  /*12270*/  HMMA.16816.F32.BF16 R220, R12, R10, R56 ;  /* 0x0000000a0cdc723c */ /* 0x000fe20000041838 */
[----:B------:R-:W-:Y:S01]  /*12280*/  MOV R59, R18 ;  /* 0x00000012003b7202 */ /* 0x000fe20000000f00 */
[C---:B------:R-:W-:Y:S01]  /*12290*/  IMAD.IADD R18, R2.reuse, 0x1, R17 ;  /* 0x0000000102127824 */ /* 0x040fe200078e0211 */
[----:B------:R-:W-:-:S05]  /*122a0*/  IADD3 R2, PT, PT, R2, R0, RZ ;  /* 0x0000000002027210 */ /* 0x000fca0007ffe0ff */
        /* <DEDUP_REMOVED lines=10> */
[----:B------:R-:W-:Y:S01]  /*12350*/  LDSM.16.M88.4 R4, [R18+0x2000] ;  /* 0x002000001204783b */ /* 0x000fe20000000200 */
[----:B------:R-:W-:-:S03]  /*12360*/  IMAD.MOV.U32 R58, RZ, RZ, R36 ;  /* 0x000000ffff3a7224 */ /* 0x000fc600078e0024 */
[----:B------:R-:W1:Y:S01]  /*12370*/  LDSM.16.M88.4 R36, [R2+0x8000] ;  /* 0x008000000224783b */ /* 0x000e620000000200 */
[----:B------:R-:W-:Y:S03]  /*12380*/  HMMA.16816.F32.BF16 R244, R12, R8, R212 ;  /* 0x000000080cf4723c */ /* 0x000fe600000418d4 */
[----:B------:R-:W2:Y:S01]  /*12390*/  LDSM.16.M88.4 R8, [R18] ;  /* 0x000000001208783b */ /* 0x000ea20000000200 */
[----:B------:R-:W-:Y:S01]  /*123a0*/  IMAD.MOV.U32 R21, RZ, RZ, R50 ;  /* 0x000000ffff157224 */ /* 0x000fe200078e0032 */
[----:B------:R-:W-:-:S03]  /*123b0*/  MOV R20, R51 ;  /* 0x0000003300147202 */ /* 0x000fc60000000f00 */
[----:B------:R-:W-:Y:S01]  /*123c0*/  HMMA.16816.F32.BF16 R44, R12, R40, R248 ;  /* 0x000000280c2c723c */ /* 0x000fe200000418f8 */
[----:B------:R-:W-:Y:S01]  /*123d0*/  IMAD.MOV.U32 R250, RZ, RZ, R23 ;  /* 0x000000fffffa7224 */ /* 0x000fe200078e0017 */
[----:B------:R-:W-:-:S06]  /*123e0*/  MOV R251, R22 ;  /* 0x0000001600fb7202 */ /* 0x000fcc0000000f00 */
[----:B------:R-:W-:Y:S01]  /*123f0*/  HMMA.16816.F32.BF16 R40, R12, R42, R60 ;  /* 0x0000002a0c28723c */ /* 0x000fe2000004183c */
[----:B------:R-:W-:Y:S01]  /*12400*/  IMAD.MOV.U32 R62, RZ, RZ, R21 ;  /* 0x000000ffff3e7224 */ /* 0x000fe200078e0015 */
[----:B------:R-:W-:Y:S01]  /*12410*/  MOV R63, R20 ;  /* 0x00000014003f7202 */ /* 0x000fe20000000f00 */
[----:B------:R-:W-:Y:S01]  /*12420*/  IMAD.MOV.U32 R33, RZ, RZ, R48 ;  /* 0x000000ffff217224 */ /* 0x000fe200078e0030 */
[----:B------:R-:W-:-:S04]  /*12430*/  MOV R28, R49 ;  /* 0x00000031001c7202 */ /* 0x000fc80000000f00 */
[----:B-1----:R-:W-:Y:S08]  /*12440*/  HMMA.16816.F32.BF16 R20, R4, R36, R132 ;  /* 0x000000240414723c */ /* 0x002ff00000041884 */
[----:B------:R-:W-:Y:S01]  /*12450*/  HMMA.16816.F32.BF16 R48, R12, R26, R52 ;  /* 0x0000001a0c30723c */ /* 0x000fe20000041834 */
[----:B------:R-:W-:Y:S01]  /*12460*/  IMAD.MOV.U32 R54, RZ, RZ, R143 ;  /* 0x000000ffff367224 */ /* 0x000fe200078e008f */
[----:B------:R-:W-:-:S06]  /*12470*/  MOV R55, R142 ;  /* 0x0000008e00377202 */ /* 0x000fcc0000000f00 */
[----:B------:R-:W-:Y:S01]  /*12480*/  HMMA.16816.F32.BF16 R212, R12, R24, R208 ;  /* 0x000000180cd4723c */ /* 0x000fe200000418d0 */
[----:B------:R-:W1:Y:S02]  /*12490*/  LDSM.16.M88.4 R24, [R2+0x8800] ;  /* 0x008800000218783b */ /* 0x000e640000000200 */
[----:B------:R-:W-:Y:S01]  /*124a0*/  IMAD.MOV.U32 R12, RZ, RZ, R20 ;  /* 0x000000ffff0c7224 */ /* 0x000fe200078e0014 */
[----:B------:R-:W-:Y:S01]  /*124b0*/  MOV R238, R21 ;  /* 0x0000001500ee7202 */ /* 0x000fe20000000f00 */
[----:B------:R-:W-:Y:S01]  /*124c0*/  IMAD.MOV.U32 R143, RZ, RZ, R22 ;  /* 0x000000ffff8f7224 */ /* 0x000fe200078e0016 */
[----:B------:R-:W-:Y:S02]  /*124d0*/  MOV R142, R23 ;  /* 0x00000017008e7202 */ /* 0x000fe40000000f00 */
[----:B--2---:R-:W-:Y:S01]  /*124e0*/  HMMA.16816.F32.BF16 R20, R8, R36, R64 ;  /* 0x000000240814723c */ /* 0x004fe20000041840 */
[----:B------:R-:W-:Y:S01]  /*124f0*/  IMAD.MOV.U32 R52, RZ, RZ, R235 ;  /* 0x000000ffff347224 */ /* 0x000fe200078e00eb */
[----:B------:R-:W-:Y:S01]  /*12500*/  MOV R53, R231 ;  /* 0x000000e700357202 */ /* 0x000fe20000000f00 */
[----:B------:R-:W-:-:S02]  /*12510*/  IMAD.MOV.U32 R37, RZ, RZ, R12 ;  /* 0x000000ffff257224 */ /* 0x000fc400078e000c */
[----:B------:R-:W-:-:S14]  /*12520*/  LDSM.16.M88.4 R12, [R2+0x9800] ;  /* 0x00980000020c783b */ /* 0x000fdc0000000200 */
[----:B------:R-:W-:Y:S01]  /*12530*/  IMAD.MOV.U32 R237, RZ, RZ, R20 ;  /* 0x000000ffffed7224 */ /* 0x000fe200078e0014 */
[----:B------:R-:W-:Y:S01]  /*12540*/  MOV R236, R21 ;  /* 0x0000001500ec7202 */ /* 0x000fe20000000f00 */
[----:B------:R-:W-:Y:S01]  /*12550*/  IMAD.MOV.U32 R235, RZ, RZ, R22 ;  /* 0x000000ffffeb7224 */ /* 0x000fe200078e0016 */
[----:B------:R-:W-:Y:S02]  /*12560*/  MOV R231, R23 ;  /* 0x0000001700e77202 */ /* 0x000fe40000000f00 */
[----:B------:R-:W2:Y:S01]  /*12570*/  LDSM.16.M88.4 R20, [R2+0x9000] ;  /* 0x009000000214783b */ /* 0x000ea20000000200 */
[----:B------:R-:W-:Y:S01]  /*12580*/  IMAD.MOV.U32 R248, RZ, RZ, R141 ;  /* 0x000000fffff87224 */ /* 0x000fe200078e008d */
[----:B------:R-:W-:Y:S01]  /*12590*/  MOV R249, R34 ;  /* 0x0000002200f97202 */ /* 0x000fe20000000f00 */
[----:B------:R-:W-:Y:S01]  /*125a0*/  IMAD.MOV.U32 R60, RZ, RZ, R33 ;  /* 0x000000ffff3c7224 */ /* 0x000fe200078e0021 */
[----:B------:R-:W-:Y:S01]  /*125b0*/  MOV R61, R28 ;  /* 0x0000001c003d7202 */ /* 0x000fe20000000f00 */
[C---:B------:R-:W-:Y:S08]  /*125c0*/  HMMA.16816.F32.BF16 R208, R4.reuse, R38, R136 ;  /* 0x0000002604d0723c */ /* 0x040ff00000041888 */
[----:B-1----:R-:W-:Y:S08]  /*125d0*/  HMMA.16816.F32.BF16 R136, R4, R24, R216 ;  /* 0x000000180488723c */ /* 0x002ff000000418d8 */
[C---:B------:R-:W-:Y:S08]  /*125e0*/  HMMA.16816.F32.BF16 R216, R8.reuse, R38, R248 ;  /* 0x0000002608d8723c */ /* 0x040ff000000418f8 */
[----:B------:R-:W-:Y:S01]  /*125f0*/  HMMA.16816.F32.BF16 R248, R8, R24, R244 ;  /* 0x0000001808f8723c */ /* 0x000fe200000418f4 */
[----:B------:R-:W-:-:S02]  /*12600*/  MOV R244, R37 ;  /* 0x0000002500f47202 */ /* 0x000fc40000000f00 */
[----:B------:R-:W-:Y:S05]  /*12610*/  LDSM.16.M88.4 R36, [R140+UR6+0xa000] ;  /* 0x00a000068c24783b */ /* 0x000fea0008000200 */
[C---:B------:R-:W-:Y:S08]  /*12620*/  HMMA.16816.F32.BF16 R132, R4.reuse, R26, R224 ;  /* 0x0000001a0484723c */ /* 0x040ff000000418e0 */
[C---:B--2---:R-:W-:Y:S08]  /*12630*/  HMMA.16816.F32.BF16 R64, R4.reuse, R20, R240 ;  /* 0x000000140440723c */ /* 0x044ff000000418f0 */
[C---:B------:R-:W-:Y:S08]  /*12640*/  HMMA.16816.F32.BF16 R60, R4.reuse, R22, R60 ;  /* 0x00000016043c723c */ /* 0x040ff0000004183c */
[C---:B------:R-:W-:Y:S08]  /*12650*/  HMMA.16816.F32.BF16 R56, R4.reuse, R12, R56 ;  /* 0x0000000c0438723c */ /* 0x040ff00000041838 */
[----:B------:R-:W-:Y:S01]  /*12660*/  HMMA.16816.F32.BF16 R52, R4, R14, R52 ;  /* 0x0000000e0434723c */ /* 0x000fe20000041834 */
[----:B------:R-:W1:Y:S07]  /*12670*/  LDSM.16.M88.4 R4, [R16+0x6000] ;  /* 0x006000001004783b */ /* 0x000e6e0000000200 */
[C---:B------:R-:W-:Y:S01]  /*12680*/  HMMA.16816.F32.BF16 R240, R8.reuse, R26, R220 ;  /* 0x0000001a08f0723c */ /* 0x040fe200000418dc */
[----:B------:R-:W2:Y:S01]  /*12690*/  LDSM.16.M88.4 R24, [R140+UR6+0xa800] ;  /* 0x00a800068c18783b */ /* 0x000ea20008000200 */
[----:B------:R-:W-:Y:S01]  /*126a0*/  IMAD.MOV.U32 R245, RZ, RZ, R238 ;  /* 0x000000fffff57224 */ /* 0x000fe200078e00ee */
[----:B------:R-:W-:Y:S01]  /*126b0*/  MOV R246, R143 ;  /* 0x0000008f00f67202 */ /* 0x000fe20000000f00 */
[----:B------:R-:W-:Y:S01]  /*126c0*/  IMAD.MOV.U32 R247, RZ, RZ, R142 ;  /* 0x000000fffff77224 */ /* 0x000fe200078e008e */
[----:B------:R-:W-:Y:S01]  /*126d0*/  MOV R141, R216 ;  /* 0x000000d8008d7202 */ /* 0x000fe20000000f00 */
[----:B------:R-:W-:Y:S01]  /*126e0*/  IMAD.MOV.U32 R34, RZ, RZ, R217 ;  /* 0x000000ffff227224 */ /* 0x000fe200078e00d9 */
[----:B------:R-:W-:Y:S01]  /*126f0*/  MOV R33, R218 ;  /* 0x000000da00217202 */ /* 0x000fe20000000f00 */
[----:B------:R-:W-:Y:S01]  /*12700*/  HMMA.16816.F32.BF16 R224, R8, R20, R212 ;  /* 0x0000001408e0723c */ /* 0x000fe200000418d4 */
[----:B------:R-:W-:-:S07]  /*12710*/  IMAD.MOV.U32 R28, RZ, RZ, R219 ;  /* 0x000000ffff1c7224 */ /* 0x000fce00078e00db */
[C---:B------:R-:W-:Y:S08]  /*12720*/  HMMA.16816.F32.BF16 R212, R8.reuse, R12, R44 ;  /* 0x0000000c08d4723c */ /* 0x040ff0000004182c */
[C---:B------:R-:W-:Y:S01]  /*12730*/  HMMA.16816.F32.BF16 R216, R8.reuse, R22, R48 ;  /* 0x0000001608d8723c */ /* 0x040fe20000041830 */
[----:B------:R-:W3:Y:S07]  /*12740*/  LDSM.16.M88.4 R20, [R140+UR6+0xb000] ;  /* 0x00b000068c14783b */ /* 0x000eee0008000200 */
[----:B------:R-:W-:Y:S01]  /*12750*/  HMMA.16816.F32.BF16 R40, R8, R14, R40 ;  /* 0x0000000e0828723c */ /* 0x000fe20000041828 */
[----:B------:R4:W3:Y:S04]  /*12760*/  LDSM.16.M88.4 R12, [R140+UR6+0xb800] ;  /* 0x00b800068c0c783b */ /* 0x0008e80008000200 */
[----:B------:R4:W3:Y:S03]  /*12770*/  LDSM.16.M88.4 R8, [R16+0x4000] ;  /* 0x004000001008783b */ /* 0x0008e60000000200 */
[----:B-1----:R-:W-:Y:S01]  /*12780*/  HMMA.16816.F32.BF16 R44, R4, R36, R244 ;  /* 0x00000024042c723c */ /* 0x002fe200000418f4 */
[----:B------:R-:W-:Y:S01]  /*12790*/  MOV R142, R33 ;  /* 0x00000021008e7202 */ /* 0x000fe20000000f00 */
[----:B------:R-:W-:-:S06]  /*127a0*/  IMAD.MOV.U32 R143, RZ, RZ, R28 ;  /* 0x000000ffff8f7224 */ /* 0x000fcc00078e001c */
[----:B--2---:R-:W-:Y:S01]  /*127b0*/  HMMA.16816.F32.BF16 R136, R4, R24, R136 ;  /* 0x000000180488723c */ /* 0x004fe20000041888 */
[----:B----4-:R-:W-:Y:S01]  /*127c0*/  MOV R140, R141 ;  /* 0x0000008d008c7202 */ /* 0x010fe20000000f00 */
[----:B------:R-:W-:-:S09]  /*127d0*/  IMAD.MOV.U32 R141, RZ, RZ, R34 ;  /* 0x000000ffff8d7224 */ /* 0x000fd200078e0022 */
        /* <DEDUP_REMOVED lines=8> */
[----:B------:R-:W-:Y:S01]  /*12860*/  MOV R134, R235 ;  /* 0x000000eb00867202 */ /* 0x000fe20000000f00 */
[----:B------:R-:W-:-:S04]  /*12870*/  IMAD.MOV.U32 R135, RZ, RZ, R231 ;  /* 0x000000ffff877224 */ /* 0x000fc800078e00e7 */
[C---:B---3--:R-:W-:Y:S03]  /*12880*/  HMMA.16816.F32.BF16 R220, R4.reuse, R20, R64 ;  /* 0x0000001404dc723c */ /* 0x048fe60000041840 */
        /* <DEDUP_REMOVED lines=24> */
[----:B------:R-:W-:Y:S01]  /*12a10*/  LDSM.16.M88.4 R24, [R3+0xa800] ;  /* 0x00a800000318783b */ /* 0x000fe20000000200 */
[----:B------:R-:W-:-:S03]  /*12a20*/  MOV R243, R44 ;  /* 0x0000002c00f37202 */ /* 0x000fc60000000f00 */
[C---:B------:R-:W-:Y:S08]  /*12a30*/  HMMA.16816.F32.BF16 R44, R8.reuse, R20, R224 ;  /* 0x00000014082c723c */ /* 0x040ff000000418e0 */
[C---:B------:R-:W-:Y:S01]  /*12a40*/  HMMA.16816.F32.BF16 R132, R8.reuse, R22, R216 ;  /* 0x000000160884723c */ /* 0x040fe200000418d8 */
[----:B------:R-:W2:Y:S07]  /*12a50*/  LDSM.16.M88.4 R20, [R3+0xb000] ;  /* 0x00b000000314783b */ /* 0x000eae0000000200 */
[C---:B------:R-:W-:Y:S08]  /*12a60*/  HMMA.16816.F32.BF16 R140, R8.reuse, R12, R212 ;  /* 0x0000000c088c723c */ /* 0x040ff000000418d4 */
[----:B------:R-:W-:Y:S01]  /*12a70*/  HMMA.16816.F32.BF16 R40, R8, R14, R40 ;  /* 0x0000000e0828723c */ /* 0x000fe20000041828 */
[----:B------:R-:W3:Y:S04]  /*12a80*/  LDSM.16.M88.4 R12, [R3+0xb800] ;  /* 0x00b80000030c783b */ /* 0x000ee80000000200 */
[----:B------:R4:W3:Y:S01]  /*12a90*/  LDSM.16.M88.4 R8, [R19+0x4000] ;  /* 0x004000001308783b */ /* 0x0008e20000000200 */
[----:B------:R-:W-:Y:S01]  /*12aa0*/  IMAD.MOV.U32 R224, RZ, RZ, R34 ;  /* 0x000000ffffe07224 */ /* 0x000fe200078e0022 */
[----:B------:R-:W-:Y:S01]  /*12ab0*/  MOV R225, R33 ;  /* 0x0000002100e17202 */ /* 0x000fe20000000f00 */
[----:B------:R-:W-:Y:S01]  /*12ac0*/  IMAD.MOV.U32 R227, RZ, RZ, R16 ;  /* 0x000000ffffe37224 */ /* 0x000fe200078e0010 */
[----:B------:R-:W-:-:S07]  /*12ad0*/  MOV R226, R28 ;  /* 0x0000001c00e27202 */ /* 0x000fce0000000f00 */
[C---:B-1----:R-:W-:Y:S08]  /*12ae0*/  HMMA.16816.F32.BF16 R224, R4.reuse, R36, R224 ;  /* 0x0000002404e0723c */ /* 0x042ff000000418e0 */
[----:B------:R-:W-:Y:S11]  /*12af0*/  HMMA.16816.F32.BF16 R248, R4, R38, R248 ;  /* 0x0000002604f8723c */ /* 0x000ff600000418f8 */
[----:B------:R-:W-:Y:S01]  /*12b00*/  MOV R28, R224 ;  /* 0x000000e0001c7202 */ /* 0x000fe20000000f00 */
[----:B------:R-:W-:Y:S01]  /*12b10*/  IMAD.MOV.U32 R16, RZ, RZ, R226 ;  /* 0x000000ffff107224 */ /* 0x000fe200078e00e2 */
[----:B----4-:R-:W-:-:S02]  /*12b20*/  MOV R19, R225 ;  /* 0x000000e100137202 */ /* 0x010fc40000000f00 */
[----:B------:R-:W-:Y:S02]  /*12b30*/  MOV R3, R227 ;  /* 0x000000e300037202 */ /* 0x000fe40000000f00 */
[C---:B--2---:R-:W-:Y:S08]  /*12b40*/  HMMA.16816.F32.BF16 R224, R4.reuse, R20, R220 ;  /* 0x0000001404e0723c */ /* 0x044ff000000418dc */
[C---:B------:R-:W-:Y:S08]  /*12b50*/  HMMA.16816.F32.BF16 R220, R4.reuse, R22, R208 ;  /* 0x0000001604dc723c */ /* 0x040ff000000418d0 */
[----:B---3--:R-:W-:Y:S08]  /*12b60*/  HMMA.16816.F32.BF16 R216, R4, R12, R136 ;  /* 0x0000000c04d8723c */ /* 0x008ff00000041888 */
[C---:B------:R-:W-:Y:S08]  /*12b70*/  HMMA.16816.F32.BF16 R208, R8.reuse, R36, R60 ;  /* 0x0000002408d0723c */ /* 0x040ff0000004183c */
[----:B------:R-:W-:Y:S08]  /*12b80*/  HMMA.16816.F32.BF16 R136, R8, R38, R56 ;  /* 0x000000260888723c */ /* 0x000ff00000041838 */
[C---:B------:R-:W-:Y:S08]  /*12b90*/  HMMA.16816.F32.BF16 R240, R4.reuse, R24, R240 ;  /* 0x0000001804f0723c */ /* 0x040ff000000418f0 */
[C---:B------:R-:W-:Y:S08]  /*12ba0*/  HMMA.16816.F32.BF16 R244, R4.reuse, R26, R244 ;  /* 0x0000001a04f4723c */ /* 0x040ff000000418f4 */
[----:B------:R-:W-:Y:S01]  /*12bb0*/  HMMA.16816.F32.BF16 R212, R4, R14, R64 ;  /* 0x0000000e04d4723c */ /* 0x000fe20000041840 */
[----:B------:R-:W-:Y:S07]  /*12bc0*/  LDSM.16.M88.4 R4, [R17+0x6000] ;  /* 0x006000001104783b */ /* 0x000fee0000000200 */
[C---:B------:R-:W-:Y:S08]  /*12bd0*/  HMMA.16816.F32.BF16 R60, R8.reuse, R24, R52 ;  /* 0x00000018083c723c */ /* 0x040ff00000041834 */
[C---:B------:R-:W-:Y:S01]  /*12be0*/  HMMA.16816.F32.BF16 R56, R8.reuse, R26, R48 ;  /* 0x0000001a0838723c */ /* 0x040fe20000041830 */
[----:B------:R-:W1:Y:S07]  /*12bf0*/  LDSM.16.M88.4 R24, [R0+0xa000] ;  /* 0x00a000000018783b */ /* 0x000e6e0000000200 */
[C---:B------:R-:W-:Y:S01]  /*12c00*/  HMMA.16816.F32.BF16 R52, R8.reuse, R20, R44 ;  /* 0x000000140834723c */ /* 0x040fe2000004182c */
[----:B------:R-:W-:Y:S07]  /*12c10*/  LDSM.16.M88.4 R44, [R0+0xb800] ;  /* 0x00b80000002c783b */ /* 0x000fee0000000200 */
        /* <DEDUP_REMOVED lines=8> */
[----:B------:R-:W-:-:S02]  /*12ca0*/  MOV R134, R16 ;  /* 0x0000001000867202 */ /* 0x000fc40000000f00 */
[----:B------:R-:W-:Y:S01]  /*12cb0*/  MOV R135, R3 ;  /* 0x0000000300877202 */ /* 0x000fe20000000f00 */
[C---:B-1----:R-:W-:Y:S08]  /*12cc0*/  HMMA.16816.F32.BF16 R40, R4.reuse, R26, R248 ;  /* 0x0000001a0428723c */ /* 0x042ff000000418f8 */
[C---:B------:R-:W-:Y:S08]  /*12cd0*/  HMMA.16816.F32.BF16 R132, R4.reuse, R24, R132 ;  /* 0x000000180484723c */ /* 0x040ff00000041884 */
[----:B--2---:R-:W-:Y:S03]  /*12ce0*/  HMMA.16816.F32.BF16 R248, R4, R20, R240 ;  /* 0x0000001404f8723c */ /* 0x004fe600000418f0 */
[----:B------:R-:W-:Y:S01]  /*12cf0*/  MOV R34, R40 ;  /* 0x0000002800227202 */ /* 0x000fe20000000f00 */
[----:B------:R-:W-:Y:S01]  /*12d00*/  IMAD.MOV.U32 R28, RZ, RZ, R42 ;  /* 0x000000ffff1c7224 */ /* 0x000fe200078e002a */
[----:B------:R-:W-:-:S02]  /*12d10*/  MOV R33, R41 ;  /* 0x0000002900217202 */ /* 0x000fc40000000f00 */
[----:B------:R-:W-:Y:S02]  /*12d20*/  MOV R19, R43 ;  /* 0x0000002b00137202 */ /* 0x000fe40000000f00 */
[----:B------:R-:W-:Y:S02]  /*12d30*/  LDSM.16.M88.4 R40, [R2+0xa000] ;  /* 0x00a000000228783b */ /* 0x000fe40000000200 */
[----:B------:R-:W-:Y:S01]  /*12d40*/  IMAD.MOV.U32 R16, RZ, RZ, R132 ;  /* 0x000000ffff107224 */ /* 0x000fe200078e0084 */
[----:B----4-:R-:W-:Y:S01]  /*12d50*/  MOV R17, R133 ;  /* 0x0000008500117202 */ /* 0x010fe20000000f00 */
[----:B------:R-:W-:Y:S01]  /*12d60*/  IMAD.MOV.U32 R0, RZ, RZ, R135 ;  /* 0x000000ffff007224 */ /* 0x000fe200078e0087 */
[----:B------:R-:W-:Y:S01]  /*12d70*/  MOV R3, R134 ;  /* 0x0000008600037202 */ /* 0x000fe20000000f00 */
[----:B---3--:R-:W-:Y:S08]  /*12d80*/  HMMA.16816.F32.BF16 R240, R4, R8, R224 ;  /* 0x0000000804f0723c */ /* 0x008ff000000418e0 */
[----:B------:R-:W-:Y:S08]  /*12d90*/  HMMA.16816.F32.BF16 R140, R12, R20, R60 ;  /* 0x000000140c8c723c */ /* 0x000ff0000004183c */
[----:B------:R-:W-:Y:S08]  /*12da0*/  HMMA.16816.F32.BF16 R224, R4, R10, R220 ;  /* 0x0000000a04e0723c */ /* 0x000ff000000418dc */
[C---:B------:R-:W-:Y:S08]  /*12db0*/  HMMA.16816.F32.BF16 R132, R12.reuse, R8, R52 ;  /* 0x000000080c84723c */ /* 0x040ff00000041834 */
[----:B------:R-:W-:Y:S01]  /*12dc0*/  HMMA.16816.F32.BF16 R60, R12, R10, R48 ;  /* 0x0000000a0c3c723c */ /* 0x000fe20000041830 */
[----:B------:R-:W1:Y:S07]  /*12dd0*/  LDSM.16.M88.4 R8, [R18+0x4000] ;  /* 0x004000001208783b */ /* 0x000e6e0000000200 */
[C---:B------:R-:W-:Y:S08]  /*12de0*/  HMMA.16816.F32.BF16 R220, R4.reuse, R44, R216 ;  /* 0x0000002c04dc723c */ /* 0x040ff000000418d8 */
[----:B------:R-:W-:Y:S08]  /*12df0*/  HMMA.16816.F32.BF16 R216, R4, R46, R212 ;  /* 0x0000002e04d8723c */ /* 0x000ff000000418d4 */
[----:B------:R-:W-:Y:S08]  /*12e00*/  HMMA.16816.F32.BF16 R212, R12, R24, R208 ;  /* 0x000000180cd4723c */ /* 0x000ff000000418d0 */
[----:B------:R-:W-:Y:S01]  /*12e10*/  HMMA.16816.F32.BF16 R244, R4, R22, R244 ;  /* 0x0000001604f4723c */ /* 0x000fe200000418f4 */
[----:B------:R2:W3:Y:S07]  /*12e20*/  LDSM.16.M88.4 R4, [R18+0x6000] ;  /* 0x006000001204783b */ /* 0x0004ee0000000200 */
[C---:B------:R-:W-:Y:S01]  /*12e30*/  HMMA.16816.F32.BF16 R208, R12.reuse, R26, R136 ;  /* 0x0000001a0cd0723c */ /* 0x040fe20000041888 */
[----:B------:R-:W-:Y:S07]  /*12e40*/  LDSM.16.M88.4 R24, [R2+0xb000] ;  /* 0x00b000000218783b */ /* 0x000fee0000000200 */
[C---:B------:R-:W-:Y:S01]  /*12e50*/  HMMA.16816.F32.BF16 R136, R12.reuse, R22, R56 ;  /* 0x000000160c88723c */ /* 0x040fe20000041838 */
[----:B------:R-:W-:Y:S07]  /*12e60*/  LDSM.16.M88.4 R20, [R2+0xb800] ;  /* 0x00b800000214783b */ /* 0x000fee0000000200 */
[C---:B------:R-:W-:Y:S01]  /*12e70*/  HMMA.16816.F32.BF16 R56, R12.reuse, R44, R36 ;  /* 0x0000002c0c38723c */ /* 0x040fe20000041824 */
[----:B------:R-:W4:Y:S07]  /*12e80*/  LDSM.16.M88.4 R36, [R2+0xa800] ;  /* 0x00a800000224783b */ /* 0x000f2e0000000200 */
[----:B------:R-:W-:Y:S01]  /*12e90*/  HMMA.16816.F32.BF16 R52, R12, R46, R64 ;  /* 0x0000002e0c34723c */ /* 0x000fe20000041840 */
[----:B------:R-:W-:Y:S01]  /*12ea0*/  MOV R51, R19 ;  /* 0x0000001300337202 */ /* 0x000fe20000000f00 */
[----:B--2---:R-:W-:Y:S01]  /*12eb0*/  IMAD.MOV.U32 R18, RZ, RZ, R3 ;  /* 0x000000ffff127224 */ /* 0x004fe200078e0003 */
[----:B------:R-:W-:Y:S01]  /*12ec0*/  MOV R48, R34 ;  /* 0x0000002200307202 */ /* 0x000fe20000000f00 */
[----:B------:R-:W-:Y:S01]  /*12ed0*/  IMAD.MOV.U32 R49, RZ, RZ, R33 ;  /* 0x000000ffff317224 */ /* 0x000fe200078e0021 */
[----:B------:R-:W-:Y:S01]  /*12ee0*/  MOV R50, R28 ;  /* 0x0000001c00327202 */ /* 0x000fe20000000f00 */
[----:B------:R-:W-:-:S04]  /*12ef0*/  DEPBAR.LE SB0, 0x0 ;  /* 0x000080000000791a */ /* 0x000fc80000000000 */
[----:B-1----:R-:W-:Y:S01]  /*12f00*/  HMMA.16816.F32.BF16 R12, R8, R40, R212 ;  /* 0x00000028080c723c */ /* 0x002fe200000418d4 */
[----:B------:R-:W-:-:S07]  /*12f10*/  MOV R19, R0 ;  /* 0x0000000000137202 */ /* 0x000fce0000000f00 */
[C---:B---3--:R-:W-:Y:S08]  /*12f20*/  HMMA.16816.F32.BF16 R44, R4.reuse, R40, R16 ;  /* 0x00000028042c723c */ /* 0x048ff00000041810 */
[----:B------:R-:W-:Y:S03]  /*12f30*/  HMMA.16816.F32.BF16 R16, R4, R42, R48 ;  /* 0x0000002a0410723c */ /* 0x000fe60000041830 */
[----:B------:R-:W-:-:S05]  /*12f40*/  FMUL.FTZ R0, R12, UR4 ;  /* 0x000000040c007c20 */ /* 0x000fca0008410000 */
[C---:B----4-:R-:W-:Y:S08]  /*12f50*/  HMMA.16816.F32.BF16 R48, R4.reuse, R36, R248 ;  /* 0x000000240430723c */ /* 0x050ff000000418f8 */
[C---:B------:R-:W-:Y:S08]  /*12f60*/  HMMA.16816.F32.BF16 R64, R4.reuse, R38, R244 ;  /* 0x000000260440723c */ /* 0x040ff000000418f4 */
[C---:B------:R-:W-:Y:S08]  /*12f70*/  HMMA.16816.F32.BF16 R240, R4.reuse, R24, R240 ;  /* 0x0000001804f0723c */ /* 0x040ff000000418f0 */
[C---:B------:R-:W-:Y:S08]  /*12f80*/  HMMA.16816.F32.BF16 R224, R4.reuse, R26, R224 ;  /* 0x0000001a04e0723c */ /* 0x040ff000000418e0 */
[C---:B------:R-:W-:Y:S08]  /*12f90*/  HMMA.16816.F32.BF16 R220, R4.reuse, R20, R220 ;  /* 0x0000001404dc723c */ /* 0x040ff000000418dc */
[----:B------:R-:W-:Y:S08]  /*12fa0*/  HMMA.16816.F32.BF16 R216, R4, R22, R216 ;  /* 0x0000001604d8723c */ /* 0x000ff000000418d8 */
[----:B------:R-:W-:Y:S01]  /*12fb0*/  HMMA.16816.F32.BF16 R4, R8, R36, R140 ;  /* 0x000000240804723c */ /* 0x000fe2000004188c */
[----:B------:R1:W2:Y:S02]  /*12fc0*/  MUFU.TANH R140, R0 ;  /* 0x00000000008c7308 */ /* 0x0002a40000002400 */
[----:B-1----:R-:W-:-:S06]  /*12fd0*/  FMUL.FTZ R0, R13, UR4 ;  /* 0x000000040d007c20 */ /* 0x002fcc0008410000 */
[----:B------:R1:W3:Y:S01]  /*12fe0*/  MUFU.TANH R142, R0 ;  /* 0x00000000008e7308 */ /* 0x0002e20000002400 */
[----:B------:R-:W-:Y:S01]  /*12ff0*/  HMMA.16816.F32.BF16 R40, R8, R42, R208 ;  /* 0x0000002a0828723c */ /* 0x000fe200000418d0 */
[----:B-1----:R-:W-:-:S06]  /*13000*/  FMUL.FTZ R0, R14, UR4 ;  /* 0x000000040e007c20 */ /* 0x002fcc0008410000 */
[----:B------:R1:W4:Y:S02]  /*13010*/  MUFU.TANH R34, R0 ;  /* 0x0000000000227308 */ /* 0x0003240000002400 */
[----:B-1----:R-:W-:-:S06]  /*13020*/  FMUL.FTZ R0, R15, UR4 ;  /* 0x000000040f007c20 */ /* 0x002fcc0008410000 */
[----:B------:R1:W1:Y:S02]  /*13030*/  MUFU.TANH R141, R0 ;  /* 0x00000000008d7308 */ /* 0x0002640000002400 */
        /* <DEDUP_REMOVED lines=41> */
[----:B------:R-:W-:Y:S01]  /*132d0*/  SHF.L.U32 R3, R234, 0x1, RZ ;  /* 0x00000001ea037819 */ /* 0x000fe200000006ff */
[----:B-1----:R-:W-:-:S06]  /*132e0*/  FMUL.FTZ R0, R36, UR4 ;  /* 0x0000000424007c20 */ /* 0x002fcc0008410000 */
[----:B------:R1:W1:Y:S01]  /*132f0*/  MUFU.TANH R49, R0 ;  /* 0x0000000000317308 */ /* 0x0002620000002400 */
[----:B------:R-:W-:Y:S01]  /*13300*/  LOP3.LUT R3, R3, 0x6, RZ, 0xc0, !PT ;  /* 0x0000000603037812 */ /* 0x000fe200078ec0ff */
[----:B------:R-:W-:Y:S01]  /*13310*/  HMMA.16816.F32.BF16 R132, R8, R24, R132 ;  /* 0x000000180884723c */ /* 0x000fe20000041884 */
[----:B-1----:R-:W-:-:S05]  /*13320*/  FMUL.FTZ R0, R37, UR4 ;  /* 0x0000000425007c20 */ /* 0x002fca0008410000 */
[----:B------:R1:W1:Y:S02]  /*13330*/  MUFU.TANH R48, R0 ;  /* 0x0000000000307308 */ /* 0x0002640000002400 */
[----:B------:R-:W-:Y:S01]  /*13340*/  HMMA.16816.F32.BF16 R60, R8, R26, R60 ;  /* 0x0000001a083c723c */ /* 0x000fe2000004183c */
[----:B-1----:R-:W-:-:S05]  /*13350*/  FMUL.FTZ R0, R38, UR4 ;  /* 0x0000000426007c20 */ /* 0x002fca0008410000 */
[----:B------:R1:W1:Y:S02]  /*13360*/  MUFU.TANH R38, R0 ;  /* 0x0000000000267308 */ /* 0x0002640000002400 */
[----:B------:R-:W-:Y:S01]  /*13370*/  HMMA.16816.F32.BF16 R56, R8, R20, R56 ;  /* 0x000000140838723c */ /* 0x000fe20000041838 */
[----:B------:R-:W-:Y:S01]  /*13380*/  UISETP.NE.AND UP0, UPT, UR20, 0x3, UPT ;  /* 0x000000031400788c */ /* 0x000fe2000bf05270 */
[----:B------:R-:W-:Y:S01]  /*13390*/  FMUL.FTZ R2, R39, UR4 ;  /* 0x0000000427027c20 */ /* 0x000fe20008410000 */
[----:B-1----:R-:W-:-:S05]  /*133a0*/  IMAD.U32 R0, RZ, RZ, UR20 ;  /* 0x00000014ff007e24 */ /* 0x002fca000f8e00ff */
[----:B------:R-:W-:Y:S01]  /*133b0*/  LEA R0, R0, R3, 0x6 ;  /* 0x0000000300007211 */ /* 0x000fe200078e30ff */
[----:B------:R-:W-:-:S04]  /*133c0*/  FMUL.FTZ R3, R64, UR4 ;  /* 0x0000000440037c20 */ /* 0x000fc80008410000 */
[----:B------:R-:W1:Y:S01]  /*133d0*/  MUFU.TANH R37, R3 ;  /* 0x0000000300257308 */ /* 0x000e620000002400 */
[----:B------:R-:W-:Y:S01]  /*133e0*/  HMMA.16816.F32.BF16 R52, R8, R22, R52 ;  /* 0x000000160834723c */ /* 0x000fe20000041834 */
[----:B------:R-:W-:-:S06]  /*133f0*/  FMUL.FTZ R22, R65, UR4 ;  /* 0x0000000441167c20 */ /* 0x000fcc0008410000 */
[----:B------:R2:W1:Y:S02]  /*13400*/  MUFU.TANH R39, R2 ;  /* 0x0000000200277308 */ /* 0x0004640000002400 */
[----:B--2---:R-:W-:Y:S01]  /*13410*/  IADD3 R2, PT, PT, R0, -0xc0, RZ ;  /* 0xffffff4000027810 */ /* 0x004fe20007ffe0ff */
[----:B------:R-:W-:Y:S03]  /*13420*/  BAR.SYNC.DEFER_BLOCKING 0x0 ;  /* 0x0000000000007b1d */ /* 0x000fe60000010000 */
[C---:B------:R-:W-:Y:S02]  /*13430*/  ISETP.GE.AND P6, PT, R2.reuse, R29, PT ;  /* 0x0000001d0200720c */ /* 0x040fe40003fc6270 */
[C---:B------:R-:W-:Y:S02]  /*13440*/  ISETP.GE.AND P5, PT, R2.reuse, R30, PT ;  /* 0x0000001e0200720c */ /* 0x040fe40003fa6270 */
[----:B------:R-:W-:Y:S01]  /*13450*/  ISETP.GE.AND P4, PT, R2, R31, PT ;  /* 0x0000001f0200720c */ /* 0x000fe20003f86270 */
[----:B-1-34-:R-:W-:-:S12]  /*13460*/  BRA.U !UP0, `(.L_x_541) ;  /* 0x0000000508807547 */ /* 0x01afd8000b800000 */
[----:B------:R-:W2:Y:S04]  /*13470*/  LDL R231, [R1+0x1c] ;  /* 0x00001c0001e77983 */ /* 0x000ea80000100800 */
[----:B------:R-:W3:Y:S01]  /*13480*/  LDL R237, [R1+0x18] ;  /* 0x0000180001ed7983 */ /* 0x000ee20000100800 */
[----:B------:R-:W-:Y:S01]  /*13490*/  UIADD3 UR8, UPT, UPT, UR20, -0x4, URZ ;  /* 0xfffffffc14087890 */ /* 0x000fe2000fffe0ff */
[----:B------:R-:W-:Y:S02]  /*134a0*/  IMAD.U32 R5, RZ, RZ, UR10 ;  /* 0x0000000aff057e24 */ /* 0x000fe4000f8e00ff */
[----:B------:R-:W-:Y:S01]  /*134b0*/  IMAD.U32 R4, RZ, RZ, UR10 ;  /* 0x0000000aff047e24 */ /* 0x000fe2000f8e00ff */
[----:B------:R-:W-:Y:S01]  /*134c0*/  UIMAD.WIDE.U32 UR12, UR8, UR10, URZ ;  /* 0x0000000a080c72a5 */ /* 0x000fe2000f8e00ff */
[----:B------:R-:W-:-:S02]  /*134d0*/  IMAD.U32 R3, RZ, RZ, UR11 ;  /* 0x0000000bff037e24 */ /* 0x000fc4000f8e00ff */
[----:B------:R-:W-:Y:S01]  /*134e0*/  IMAD.U32 R6, RZ, RZ, UR10 ;  /* 0x0000000aff067e24 */ /* 0x000fe2000f8e00ff */
[----:B------:R-:W-:Y:S02]  /*134f0*/  UIMAD UR8, UR8, UR11, UR13 ;  /* 0x0000000b080872a4 */ /* 0x000fe4000f8e020d */
[----:B------:R-:W-:Y:S02]  /*13500*/  USHF.L.U32 UR7, UR12, 0x6, URZ ;  /* 0x000000060c077899 */ /* 0x000fe400080006ff */
[----:B------:R-:W-:-:S04]  /*13510*/  USHF.L.U64.HI UR8, UR12, 0x6, UR8 ;  /* 0x000000060c087899 */ /* 0x000fc80008010208 */
[----:B------:R-:W-:-:S04]  /*13520*/  @!P3 LEA R9, P1, R5, UR7, 0x4 ;  /* 0x000000070509bc11 */ /* 0x000fc8000f8220ff */
[----:B------:R-:W-:Y:S02]  /*13530*/  @!P3 LEA.HI.X R7, R4, UR8, R3, 0x4, P1 ;  /* 0x000000080407bc11 */ /* 0x000fe400088f2403 */
[----:B------:R-:W-:-:S04]  /*13540*/  @!P2 LEA R10, P1, R5, UR7, 0x4 ;  /* 0x00000007050aac11 */ /* 0x000fc8000f8220ff */
[----:B------:R-:W-:Y:S01]  /*13550*/  @!P2 LEA.HI.X R8, R4, UR8, R3, 0x4, P1 ;  /* 0x000000080408ac11 */ /* 0x000fe200088f2403 */
[----:B------:R-:W-:Y:S02]  /*13560*/  IMAD.U32 R3, RZ, RZ, UR10 ;  /* 0x0000000aff037e24 */ /* 0x000fe4000f8e00ff */
[----:B------:R-:W-:-:S03]  /*13570*/  IMAD.U32 R4, RZ, RZ, UR11 ;  /* 0x0000000bff047e24 */ /* 0x000fc6000f8e00ff */
[----:B------:R-:W-:-:S04]  /*13580*/  @!P3 LEA R5, P1, R3, R9, 0x5 ;  /* 0x000000090305b211 */ /* 0x000fc800078228ff */
[----:B------:R-:W-:Y:S01]  /*13590*/  @!P3 LEA.HI.X R13, R6, R7, R4, 0x5, P1 ;  /* 0x00000007060db211 */ /* 0x000fe200008f2c04 */
[----:B------:R-:W-:Y:S01]  /*135a0*/  IMAD.U32 R7, RZ, RZ, UR10 ;  /* 0x0000000aff077e24 */ /* 0x000fe2000f8e00ff */
[----:B------:R-:W-:Y:S01]  /*135b0*/  @!P2 LEA R20, P1, R3, R10, 0x5 ;  /* 0x0000000a0314a211 */ /* 0x000fe200078228ff */
[----:B------:R-:W-:-:S03]  /*135c0*/  IMAD.U32 R3, RZ, RZ, UR7 ;  /* 0x00000007ff037e24 */ /* 0x000fc6000f8e00ff */
[----:B------:R-:W-:Y:S01]  /*135d0*/  @!P2 LEA.HI.X R21, R6, R8, R4, 0x5, P1 ;  /* 0x000000080615a211 */ /* 0x000fe200008f2c04 */
[----:B------:R-:W-:Y:S01]  /*135e0*/  IMAD.U32 R6, RZ, RZ, UR7 ;  /* 0x00000007ff067e24 */ /* 0x000fe2000f8e00ff */
[----:B------:R-:W-:Y:S01]  /*135f0*/  ULEA UR7, UP0, UR10, UR7, 0x4 ;  /* 0x000000070a077291 */ /* 0x000fe2000f8020ff */
[----:B------:R-:W-:-:S03]  /*13600*/  IMAD.U32 R4, RZ, RZ, UR8 ;  /* 0x00000008ff047e24 */ /* 0x000fc6000f8e00ff */
[----:B------:R-:W-:Y:S02]  /*13610*/  ULEA.HI.X UR8, UR10, UR8, UR11, 0x4, UP0 ;  /* 0x000000080a087291 */ /* 0x000fe400080f240b */
[----:B------:R-:W-:Y:S02]  /*13620*/  IMAD.U32 R8, RZ, RZ, UR7 ;  /* 0x00000007ff087e24 */ /* 0x000fe4000f8e00ff */
[----:B------:R-:W-:Y:S01]  /*13630*/  IMAD.U32 R9, RZ, RZ, UR7 ;  /* 0x00000007ff097e24 */ /* 0x000fe2000f8e00ff */
[----:B--2---:R-:W-:-:S04]  /*13640*/  @!P3 LEA R18, P1, R3, R231, 0x1 ;  /* 0x000000e70312b211 */ /* 0x004fc800078208ff */
[C-C-:B---3--:R-:W-:Y:S02]  /*13650*/  @!P3 LEA.HI.X R19, R6.reuse, R237, R4.reuse, 0x1, P1 ;  /* 0x000000ed0613b211 */ /* 0x148fe400008f0c04 */
[----:B------:R-:W-:Y:S01]  /*13660*/  @!P2 LEA R10, P1, R3, R231, 0x1 ;  /* 0x000000e7030aa211 */ /* 0x000fe200078208ff */
[----:B------:R-:W-:Y:S02]  /*13670*/  IMAD.U32 R3, RZ, RZ, UR10 ;  /* 0x0000000aff037e24 */ /* 0x000fe4000f8e00ff */
[----:B------:R-:W-:Y:S01]  /*13680*/  @!PT LDS RZ, [RZ] ;  /* 0x00000000fffff984 */ /* 0x000fe20000000800 */
[----:B------:R-:W-:Y:S01]  /*13690*/  @!PT LDS RZ, [RZ] ;  /* 0x00000000fffff984 */ /* 0x000fe20000000800 */
[----:B------:R-:W-:Y:S01]  /*136a0*/  @!PT LDS RZ, [RZ] ;  /* 0x00000000fffff984 */ /* 0x000fe20000000800 */
[----:B------:R1:W-:Y:S01]  /*136b0*/  @!P3 LDGSTS.E.BYPASS.LTC128B.128 [R239+0x8000], desc[UR22][R18.64] ;  /* 0x0800000012efbfae */ /* 0x0003e2000b981a16 */
        /* <DEDUP_REMOVED lines=17> */
[----:B------:R-:W-:Y:S02]  /*137d0*/  @!P3 LEA.HI.X R17, R9, R237, R6, 0x1, P1 ;  /* 0x000000ed0911b211 */ /* 0x000fe400008f0c06 */
[----:B------:R-:W-:-:S03]  /*137e0*/  @!P2 LEA R8, P1, R8, R231, 0x1 ;  /* 0x000000e70808a211 */ /* 0x000fc600078208ff */
        /* <DEDUP_REMOVED lines=14> */
[----:B------:R-:W-:Y:S02]  /*138d0*/  @!P2 LEA.HI.X R7, R4, R237, R7, 0x1, P1 ;  /* 0x000000ed0407a211 */ /* 0x000fe400008f0c07 */
[C---:B------:R-:W-:Y:S01]  /*138e0*/  @!P3 LEA R12, P1, R5.reuse, R231, 0x1 ;  /* 0x000000e7050cb211 */ /* 0x040fe200078208ff */
        /* <DEDUP_REMOVED lines=24> */
.L_x_541:
[----:B------:R-:W-:Y:S01]  /*13a70*/  STL [R1+0xa8], R239 ;  /* 0x0000a8ef01007387 */ /* 0x000fe20000100800 */
[----:B------:R-:W-:Y:S01]  /*13a80*/  ISETP.GE.AND P1, PT, R2, R32, PT ;  /* 0x000000200200720c */ /* 0x000fe20003f26270 */
[----:B-1----:R1:W-:Y:S01]  /*13a90*/  MUFU.TANH R11, R22 ;  /* 0x00000016000b7308 */ /* 0x0023e20000002400 */
[----:B------:R-:W-:Y:S01]  /*13aa0*/  I2FP.F32.U32 R2, R2 ;  /* 0x0000000200027245 */ /* 0x000fe20000201000 */
[----:B------:R-:W-:Y:S01]  /*13ab0*/  STL [R1+0xa4], R233 ;  /* 0x0000a4e901007387 */ /* 0x000fe20000100800 */
[----:B------:R-:W-:Y:S01]  /*13ac0*/  IADD3 R3, PT, PT, R0, -0xbf, RZ ;  /* 0xffffff4100037810 */ /* 0x000fe20007ffe0ff */
[----:B------:R-:W-:Y:S01]  /*13ad0*/  FMUL.FTZ R6, R66, UR4 ;  /* 0x0000000442067c20 */ /* 0x000fe20008410000 */
[----:B------:R-:W-:Y:S01]  /*13ae0*/  IMAD.MOV.U32 R138, RZ, RZ, R228 ;  /* 0x000000ffff8a7224 */ /* 0x000fe200078e00e4 */
[----:B------:R-:W-:Y:S01]  /*13af0*/  STL [R1+0xa0], R232 ;  /* 0x0000a0e801007387 */ /* 0x000fe20000100800 */
[C---:B------:R-:W-:Y:S01]  /*13b00*/  FFMA.FTZ R4, R2.reuse, UR5, R34 ;  /* 0x0000000502047c23 */ /* 0x040fe20008010022 */
[C---:B------:R-:W-:Y:S01]  /*13b10*/  FFMA.FTZ R7, R2.reuse, UR5, R33 ;  /* 0x0000000502077c23 */ /* 0x040fe20008010021 */
[C---:B------:R-:W-:Y:S01]  /*13b20*/  ISETP.GE.AND P2, PT, R3.reuse, R29, PT ;  /* 0x0000001d0300720c */ /* 0x040fe20003f46270 */
[----:B------:R-:W-:Y:S01]  /*13b30*/  STL [R1+0x9c], R230 ;  /* 0x00009ce601007387 */ /* 0x000fe20000100800 */
[----:B------:R-:W-:Y:S01]  /*13b40*/  ISETP.GE.AND P3, PT, R3, R30, PT ;  /* 0x0000001e0300720c */ /* 0x000fe20003f66270 */
[----:B------:R-:W-:Y:S01]  /*13b50*/  FFMA.FTZ R5, R2, UR5, R140 ;  /* 0x0000000502057c23 */ /* 0x000fe2000801008c */
[----:B------:R-:W-:Y:S01]  /*13b60*/  FSEL R17, R4, -INF , !P5 ;  /* 0xff80000004117808 */ /* 0x000fe20006800000 */
[----:B------:R-:W2:Y:S01]  /*13b70*/  LDL.LU R247, [R1+0x34] ;  /* 0x0000340001f77983 */ /* 0x000ea20000300800 */
[----:B------:R-:W-:Y:S01]  /*13b80*/  I2FP.F32.U32 R4, R3 ;  /* 0x0000000300047245 */ /* 0x000fe20000201000 */
[----:B------:R-:W-:Y:S01]  /*13b90*/  FFMA.FTZ R8, R2, UR5, R28 ;  /* 0x0000000502087c23 */ /* 0x000fe2000801001c */
[----:B------:R-:W-:Y:S01]  /*13ba0*/  FSEL R18, R7, -INF , !P4 ;  /* 0xff80000007127808 */ /* 0x000fe20006000000 */
[----:B------:R-:W3:Y:S01]  /*13bb0*/  LDL.LU R246, [R1+0x20] ;  /* 0x0000200001f67983 */ /* 0x000ee20000300800 */
[C---:B------:R-:W-:Y:S01]  /*13bc0*/  ISETP.GE.AND P5, PT, R3.reuse, R31, PT ;  /* 0x0000001f0300720c */ /* 0x040fe20003fa6270 */
[----:B------:R-:W-:Y:S01]  /*13bd0*/  VIADD R2, R0, 0xffffff48 ;  /* 0xffffff4800027836 */ /* 0x000fe20000000000 */
[----:B------:R-:W-:Y:S01]  /*13be0*/  ISETP.GE.AND P4, PT, R3, R32, PT ;  /* 0x000000200300720c */ /* 0x000fe20003f86270 */
[----:B------:R-:W4:Y:S01]  /*13bf0*/  LDL.LU R245, [R1+0x14] ;  /* 0x0000140001f57983 */ /* 0x000f220000300800 */
[C---:B------:R-:W-:Y:S01]  /*13c00*/  FFMA.FTZ R3, R4.reuse, UR5, R142 ;  /* 0x0000000504037c23 */ /* 0x040fe2000801008e */
[----:B------:R-:W-:Y:S01]  /*13c10*/  FSEL R16, R5, -INF , !P6 ;  /* 0xff80000005107808 */ /* 0x000fe20007000000 */
[----:B------:R-:W-:Y:S01]  /*13c20*/  FFMA.FTZ R5, R4, UR5, R141 ;  /* 0x0000000504057c23 */ /* 0x000fe2000801008d */
[----:B------:R-:W-:Y:S01]  /*13c30*/  FSEL R51, R8, -INF , !P1 ;  /* 0xff80000008337808 */ /* 0x000fe20004800000 */
[----:B------:R1:W1:Y:S02]  /*13c40*/  MUFU.TANH R12, R6 ;  /* 0x00000006000c7308 */ /* 0x0002640000002400 */
[----:B-1----:R-:W-:Y:S01]  /*13c50*/  FSEL R22, R3, -INF , !P2 ;  /* 0xff80000003167808 */ /* 0x002fe20005000000 */
[----:B------:R-:W-:Y:S01]  /*13c60*/  FFMA.FTZ R3, R4, UR5, R44 ;  /* 0x0000000504037c23 */ /* 0x000fe2000801002c */
[----:B------:R-:W-:Y:S01]  /*13c70*/  FSEL R27, R5, -INF , !P3 ;  /* 0xff800000051b7808 */ /* 0x000fe20005800000 */
[----:B------:R-:W-:Y:S01]  /*13c80*/  FMUL.FTZ R5, R133, UR4 ;  /* 0x0000000485057c20 */ /* 0x000fe20008410000 */
[----:B------:R-:W-:Y:S01]  /*13c90*/  ISETP.GE.AND P1, PT, R2, R29, PT ;  /* 0x0000001d0200720c */ /* 0x000fe20003f26270 */
[----:B------:R-:W-:Y:S01]  /*13ca0*/  FFMA.FTZ R4, R4, UR5, R46 ;  /* 0x0000000504047c23 */ /* 0x000fe2000801002e */
[----:B------:R-:W-:Y:S01]  /*13cb0*/  FSEL R36, R3, -INF , !P5 ;  /* 0xff80000003247808 */ /* 0x000fe20006800000 */
[----:B------:R1:W-:Y:S01]  /*13cc0*/  MUFU.TANH R66, R5 ;  /* 0x0000000500427308 */ /* 0x0003e20000002400 */
[C---:B------:R-:W-:Y:S01]  /*13cd0*/  ISETP.GE.AND P2, PT, R2.reuse, R30, PT ;  /* 0x0000001e0200720c */ /* 0x040fe20003f46270 */
[----:B------:R-:W-:Y:S01]  /*13ce0*/  FMUL.FTZ R9, R67, UR4 ;  /* 0x0000000443097c20 */ /* 0x000fe20008410000 */
[----:B------:R-:W-:Y:S01]  /*13cf0*/  ISETP.GE.AND P3, PT, R2, R31, PT ;  /* 0x0000001f0200720c */ /* 0x000fe20003f66270 */
[----:B------:R-:W-:Y:S01]  /*13d00*/  FMUL.FTZ R10, R134, UR4 ;  /* 0x00000004860a7c20 */ /* 0x000fe20008410000 */
[----:B------:R-:W-:-:S02]  /*13d10*/  ISETP.GE.AND P5, PT, R2, R32, PT ;  /* 0x000000200200720c */ /* 0x000fc40003fa6270 */
[----:B------:R-:W-:Y:S01]  /*13d20*/  I2FP.F32.U32 R2, R2 ;  /* 0x0000000200027245 */ /* 0x000fe20000201000 */
[----:B------:R1:W1:Y:S01]  /*13d30*/  MUFU.TANH R64, R9 ;  /* 0x0000000900407308 */ /* 0x0002620000002400 */
[----:B------:R-:W-:Y:S01]  /*13d40*/  FMUL.FTZ R6, R132, UR4 ;  /* 0x0000000484067c20 */ /* 0x000fe20008410000 */
[----:B------:R-:W-:Y:S02]  /*13d50*/  IADD3 R3, PT, PT, R0, -0xb7, RZ ;  /* 0xffffff4900037810 */ /* 0x000fe40007ffe0ff */
[----:B------:R-:W-:Y:S01]  /*13d60*/  FFMA.FTZ R8, R2, UR5, R41 ;  /* 0x0000000502087c23 */ /* 0x000fe20008010029 */
[----:B------:R-:W-:Y:S01]  /*13d70*/  FSEL R28, R4, -INF , !P4 ;  /* 0xff800000041c7808 */ /* 0x000fe20006000000 */
[C---:B------:R-:W-:Y:S01]  /*13d80*/  FFMA.FTZ R7, R2.reuse, UR5, R40 ;  /* 0x0000000502077c23 */ /* 0x040fe20008010028 */
[----:B------:R-:W-:Y:S01]  /*13d90*/  ISETP.GE.AND P4, PT, R3, R29, PT ;  /* 0x0000001d0300720c */ /* 0x000fe20003f86270 */
[----:B------:R1:W1:Y:S02]  /*13da0*/  MUFU.TANH R65, R6 ;  /* 0x0000000600417308 */ /* 0x0002640000002400 */
[----:B-1----:R-:W-:Y:S01]  /*13db0*/  FFMA.FTZ R5, R2, UR5, R42 ;  /* 0x0000000502057c23 */ /* 0x002fe2000801002a */
[----:B------:R-:W-:Y:S01]  /*13dc0*/  FSEL R25, R8, -INF , !P3 ;  /* 0xff80000008197808 */ /* 0x000fe20005800000 */
[----:B------:R-:W-:Y:S01]  /*13dd0*/  FMUL.FTZ R8, R243, UR4 ;  /* 0x00000004f3087c20 */ /* 0x000fe20008410000 */
[----:B------:R-:W-:-:S02]  /*13de0*/  I2FP.F32.U32 R4, R3 ;  /* 0x0000000300047245 */ /* 0x000fc40000201000 */
[----:B------:R-:W-:Y:S02]  /*13df0*/  FSEL R24, R5, -INF , !P2 ;  /* 0xff80000005187808 */ /* 0x000fe40005000000 */
[C---:B------:R-:W-:Y:S01]  /*13e00*/  ISETP.GE.AND P2, PT, R3.reuse, R31, PT ;  /* 0x0000001f0300720c */ /* 0x040fe20003f46270 */
[C---:B------:R-:W-:Y:S01]  /*13e10*/  FFMA.FTZ R5, R4.reuse, UR5, R209 ;  /* 0x0000000504057c23 */ /* 0x040fe200080100d1 */
[----:B------:R-:W-:Y:S01]  /*13e20*/  ISETP.GE.AND P3, PT, R3, R32, PT ;  /* 0x000000200300720c */ /* 0x000fe20003f66270 */
[----:B------:R-:W-:Y:S01]  /*13e30*/  FMUL.FTZ R9, R135, UR4 ;  /* 0x0000000487097c20 */ /* 0x000fe20008410000 */
[----:B------:R-:W-:Y:S01]  /*13e40*/  FSEL R26, R7, -INF , !P5 ;  /* 0xff800000071a7808 */ /* 0x000fe20006800000 */
[----:B------:R-:W-:Y:S01]  /*13e50*/  FFMA.FTZ R7, R4, UR5, R212 ;  /* 0x0000000504077c23 */ /* 0x000fe200080100d4 */
[----:B------:R-:W-:Y:S01]  /*13e60*/  MOV R137, R229 ;  /* 0x000000e500897202 */ /* 0x000fe20000000f00 */
[----:B------:R-:W-:Y:S01]  /*13e70*/  MUFU.TANH R46, R9 ;  /* 0x00000009002e7308 */ /* 0x000fe20000002400 */
[----:B------:R-:W-:Y:S01]  /*13e80*/  MOV R244, R138 ;  /* 0x0000008a00f47202 */ /* 0x000fe20000000f00 */
[----:B------:R-:W-:Y:S01]  /*13e90*/  FFMA.FTZ R6, R2, UR5, R45 ;  /* 0x0000000502067c23 */ /* 0x000fe2000801002d */
[----:B------:R-:W-:Y:S01]  /*13ea0*/  VIADD R2, R0, 0xffffff50 ;  /* 0xffffff5000027836 */ /* 0x000fe20000000000 */
[----:B------:R-:W-:Y:S01]  /*13eb0*/  FSEL R19, R7, -INF , !P4 ;  /* 0xff80000007137808 */ /* 0x000fe20006000000 */
[----:B------:R-:W-:-:S02]  /*13ec0*/  IMAD.MOV.U32 R215, RZ, RZ, R137 ;  /* 0x000000ffffd77224 */ /* 0x000fc400078e0089 */
[----:B------:R-:W-:Y:S01]  /*13ed0*/  FSEL R20, R6, -INF , !P1 ;  /* 0xff80000006147808 */ /* 0x000fe20004800000 */
[----:B------:R-:W-:Y:S01]  /*13ee0*/  FMUL.FTZ R6, R241, UR4 ;  /* 0x00000004f1067c20 */ /* 0x000fe20008410000 */
[-C--:B------:R-:W-:Y:S01]  /*13ef0*/  ISETP.GE.AND P1, PT, R3, R30.reuse, PT ;  /* 0x0000001e0300720c */ /* 0x080fe20003f26270 */
[----:B------:R-:W-:Y:S01]  /*13f00*/  FMUL.FTZ R3, R240, UR4 ;  /* 0x00000004f0037c20 */ /* 0x000fe20008410000 */
[C---:B------:R-:W-:Y:S01]  /*13f10*/  ISETP.GE.AND P5, PT, R2.reuse, R29, PT ;  /* 0x0000001d0200720c */ /* 0x040fe20003fa6270 */
[----:B------:R1:W-:Y:S01]  /*13f20*/  MUFU.TANH R44, R6 ;  /* 0x00000006002c7308 */ /* 0x0003e20000002400 */
[----:B------:R-:W-:Y:S02]  /*13f30*/  FSEL R21, R5, -INF , !P1 ;  /* 0xff80000005157808 */ /* 0x000fe40004800000 */
[C---:B------:R-:W-:Y:S02]  /*13f40*/  ISETP.GE.AND P4, PT, R2.reuse, R30, PT ;  /* 0x0000001e0200720c */ /* 0x040fe40003f86270 */
[----:B------:R-:W-:-:S03]  /*13f50*/  ISETP.GE.AND P1, PT, R2, R31, PT ;  /* 0x0000001f0200720c */ /* 0x000fc60003f26270 */
[----:B------:R1:W-:Y:S08]  /*13f60*/  MUFU.TANH R13, R3 ;  /* 0x00000003000d7308 */ /* 0x0003f00000002400 */
[----:B------:R-:W1:Y:S02]  /*13f70*/  MUFU.TANH R45, R10 ;  /* 0x0000000a002d7308 */ /* 0x000e640000002400 */
[----:B-1----:R-:W-:-:S05]  /*13f80*/  FFMA.FTZ R6, R4, UR5, R211 ;  /* 0x0000000504067c23 */ /* 0x002fca00080100d3 */
[----:B------:R-:W-:Y:S01]  /*13f90*/  FSEL R41, R6, -INF , !P3 ;  /* 0xff80000006297808 */ /* 0x000fe20005800000 */
[----:B------:R-:W-:Y:S01]  /*13fa0*/  MUFU.TANH R34, R8 ;  /* 0x0000000800227308 */ /* 0x000fe20000002400 */
[----:B------:R-:W-:Y:S01]  /*13fb0*/  FFMA.FTZ R3, R4, UR5, R208 ;  /* 0x0000000504037c23 */ /* 0x000fe200080100d0 */
[----:B------:R-:W-:-:S04]  /*13fc0*/  IADD3 R4, PT, PT, R0, -0xaf, RZ ;  /* 0xffffff5100047810 */ /* 0x000fc80007ffe0ff */
[----:B------:R-:W-:Y:S01]  /*13fd0*/  FSEL R23, R3, -INF , !P2 ;  /* 0xff80000003177808 */ /* 0x000fe20005000000 */
[----:B------:R-:W-:Y:S01]  /*13fe0*/  FMUL.FTZ R3, R242, UR4 ;  /* 0x00000004f2037c20 */ /* 0x000fe20008410000 */
[----:B------:R-:W-:Y:S02]  /*13ff0*/  ISETP.GE.AND P2, PT, R2, R32, PT ;  /* 0x000000200200720c */ /* 0x000fe40003f46270 */
[----:B------:R-:W-:Y:S01]  /*14000*/  I2FP.F32.U32 R2, R2 ;  /* 0x0000000200027245 */ /* 0x000fe20000201000 */
[----:B------:R1:W1:Y:S01]  /*14010*/  MUFU.TANH R33, R3 ;  /* 0x0000000300217308 */ /* 0x0002620000002400 */
[----:B------:R-:W-:-:S03]  /*14020*/  ISETP.GE.AND P3, PT, R4, R29, PT ;  /* 0x0000001d0400720c */ /* 0x000fc60003f66270 */
[C---:B------:R-:W-:Y:S01]  /*14030*/  FFMA.FTZ R5, R2.reuse, UR5, R210 ;  /* 0x0000000502057c23 */ /* 0x040fe200080100d2 */
[C---:B------:R-:W-:Y:S01]  /*14040*/  FFMA.FTZ R7, R2.reuse, UR5, R47 ;  /* 0x0000000502077c23 */ /* 0x040fe2000801002f */
[----:B------:R-:W-:-:S03]  /*14050*/  FFMA.FTZ R9, R2, UR5, R43 ;  /* 0x0000000502097c23 */ /* 0x000fc6000801002b */
[----:B------:R-:W-:Y:S01]  /*14060*/  FSEL R228, R5, -INF , !P5 ;  /* 0xff80000005e47808 */ /* 0x000fe20006800000 */
[----:B------:R-:W-:Y:S01]  /*14070*/  FMUL.FTZ R5, R60, UR4 ;  /* 0x000000043c057c20 */ /* 0x000fe20008410000 */
[----:B------:R-:W-:Y:S02]  /*14080*/  FSEL R237, R7, -INF , !P1 ;  /* 0xff80000007ed7808 */ /* 0x000fe40004800000 */
[C---:B------:R-:W-:Y:S01]  /*14090*/  ISETP.GE.AND P5, PT, R4.reuse, R30, PT ;  /* 0x0000001e0400720c */ /* 0x040fe20003fa6270 */
[----:B------:R1:W-:Y:S01]  /*140a0*/  MUFU.TANH R15, R5 ;  /* 0x00000005000f7308 */ /* 0x0003e20000002400 */
[----:B------:R-:W-:Y:S01]  /*140b0*/  ISETP.GE.AND P1, PT, R4, R32, PT ;  /* 0x000000200400720c */ /* 0x000fe20003f26270 */
[----:B-1----:R-:W-:Y:S01]  /*140c0*/  FFMA.FTZ R3, R2, UR5, R143 ;  /* 0x0000000502037c23 */ /* 0x002fe2000801008f */
[----:B------:R-:W-:Y:S01]  /*140d0*/  VIADD R2, R0, 0xffffff58 ;  /* 0xffffff5800027836 */ /* 0x000fe20000000000 */
[----:B------:R-:W-:-:S03]  /*140e0*/  FSEL R249, R9, -INF , !P2 ;  /* 0xff80000009f97808 */ /* 0x000fc60005000000 */
[----:B------:R-:W-:Y:S02]  /*140f0*/  FSEL R236, R3, -INF , !P4 ;  /* 0xff80000003ec7808 */ /* 0x000fe40006000000 */
[----:B------:R-:W-:Y:S02]  /*14100*/  I2FP.F32.U32 R3, R4 ;  /* 0x0000000400037245 */ /* 0x000fe40000201000 */
[----:B------:R-:W-:Y:S02]  /*14110*/  ISETP.GE.AND P4, PT, R4, R31, PT ;  /* 0x0000001f0400720c */ /* 0x000fe40003f86270 */
[----:B------:R-:W-:Y:S01]  /*14120*/  ISETP.GE.AND P2, PT, R2, R29, PT ;  /* 0x0000001d0200720c */ /* 0x000fe20003f46270 */
[C---:B------:R-:W-:Y:S01]  /*14130*/  FFMA.FTZ R4, R3.reuse, UR5, R214 ;  /* 0x0000000503047c23 */ /* 0x040fe200080100d6 */
[----:B------:R-:W-:Y:S01]  /*14140*/  FFMA.FTZ R6, R3, UR5, R213 ;  /* 0x0000000503067c23 */ /* 0x000fe200080100d5 */
[----:B------:R-:W-:-:S03]  /*14150*/  FMUL.FTZ R5, R61, UR4 ;  /* 0x000000043d057c20 */ /* 0x000fc60008410000 */
[----:B------:R-:W-:Y:S01]  /*14160*/  FSEL R140, R4, -INF , !P3 ;  /* 0xff800000048c7808 */ /* 0x000fe20005800000 */
[----:B------:R1:W-:Y:S01]  /*14170*/  MUFU.TANH R42, R5 ;  /* 0x00000005002a7308 */ /* 0x0003e20000002400 */
[----:B------:R-:W-:Y:S01]  /*14180*/  FSEL R142, R6, -INF , !P5 ;  /* 0xff800000068e7808 */ /* 0x000fe20006800000 */
[----:B------:R-:W-:Y:S01]  /*14190*/  FMUL.FTZ R6, R62, UR4 ;  /* 0x000000043e067c20 */ /* 0x000fe20008410000 */
[C---:B------:R-:W-:Y:S02]  /*141a0*/  ISETP.GE.AND P3, PT, R2.reuse, R30, PT ;  /* 0x0000001e0200720c */ /* 0x040fe40003f66270 */
[----:B------:R-:W-:Y:S02]  /*141b0*/  ISETP.GE.AND P5, PT, R2, R31, PT ;  /* 0x0000001f0200720c */ /* 0x000fe40003fa6270 */
[----:B------:R-:W-:Y:S01]  /*141c0*/  I2FP.F32.U32 R4, R2 ;  /* 0x0000000200047245 */ /* 0x000fe20000201000 */
[----:B------:R1:W-:Y:S02]  /*141d0*/  MUFU.TANH R14, R6 ;  /* 0x00000006000e7308 */ /* 0x0003e40000002400 */
[----:B-1----:R-:W-:-:S05]  /*141e0*/  FFMA.FTZ R5, R3, UR5, R136 ;  /* 0x0000000503057c23 */ /* 0x002fca0008010088 */
[----:B------:R-:W-:Y:S01]  /*141f0*/  FSEL R229, R5, -INF , !P4 ;  /* 0xff80000005e57808 */ /* 0x000fe20006000000 */
[----:B------:R-:W-:Y:S01]  /*14200*/  FFMA.FTZ R5, R4, UR5, R49 ;  /* 0x0000000504057c23 */ /* 0x000fe20008010031 */
[----:B------:R-:W-:Y:S01]  /*14210*/  ISETP.GE.AND P4, PT, R2, R32, PT ;  /* 0x000000200200720c */ /* 0x000fe20003f86270 */
[----:B------:R-:W-:Y:S01]  /*14220*/  FFMA.FTZ R2, R3, UR5, R50 ;  /* 0x0000000503027c23 */ /* 0x000fe20008010032 */
[----:B------:R-:W-:Y:S01]  /*14230*/  FMUL.FTZ R6, R63, UR4 ;  /* 0x000000043f067c20 */ /* 0x000fe20008410000 */
[----:B------:R-:W-:Y:S02]  /*14240*/  IADD3 R3, PT, PT, R0, -0xa7, RZ ;  /* 0xffffff5900037810 */ /* 0x000fe40007ffe0ff */
[----:B------:R-:W-:Y:S01]  /*14250*/  FSEL R49, R5, -INF , !P2 ;  /* 0xff80000005317808 */ /* 0x000fe20005000000 */
[----:B------:R1:W-:Y:S01]  /*14260*/  MUFU.TANH R40, R6 ;  /* 0x0000000600287308 */ /* 0x0003e20000002400 */
[----:B------:R-:W-:Y:S01]  /*14270*/  FSEL R248, R2, -INF , !P1 ;  /* 0xff80000002f87808 */ /* 0x000fe20004800000 */
[C---:B------:R-:W-:Y:S01]  /*14280*/  FFMA.FTZ R2, R4.reuse, UR5, R38 ;  /* 0x0000000504027c23 */ /* 0x040fe20008010026 */
[C---:B------:R-:W-:Y:S01]  /*14290*/  FFMA.FTZ R5, R4.reuse, UR5, R37 ;  /* 0x0000000504057c23 */ /* 0x040fe20008010025 */
[----:B------:R-:W-:Y:S01]  /*142a0*/  FFMA.FTZ R4, R4, UR5, R12 ;  /* 0x0000000504047c23 */ /* 0x000fe2000801000c */
[----:B------:R-:W-:-:S02]  /*142b0*/  ISETP.GE.AND P1, PT, R3, R29, PT ;  /* 0x0000001d0300720c */ /* 0x000fc40003f26270 */
[----:B------:R-:W-:Y:S02]  /*142c0*/  FSEL R50, R2, -INF , !P3 ;  /* 0xff80000002327808 */ /* 0x000fe40005800000 */
[----:B------:R-:W-:Y:S02]  /*142d0*/  I2FP.F32.U32 R2, R3 ;  /* 0x0000000300027245 */ /* 0x000fe40000201000 */
[----:B------:R-:W-:Y:S01]  /*142e0*/  FSEL R141, R5, -INF , !P5 ;  /* 0xff800000058d7808 */ /* 0x000fe20006800000 */
[----:B------:R-:W-:Y:S01]  /*142f0*/  FMUL.FTZ R5, R225, UR4 ;  /* 0x00000004e1057c20 */ /* 0x000fe20008410000 */
[C---:B------:R-:W-:Y:S01]  /*14300*/  ISETP.GE.AND P2, PT, R3.reuse, R30, PT ;  /* 0x0000001e0300720c */ /* 0x040fe20003f46270 */
[C---:B------:R-:W-:Y:S01]  /*14310*/  FFMA.FTZ R7, R2.reuse, UR5, R48 ;  /* 0x0000000502077c23 */ /* 0x040fe20008010030 */
[C---:B------:R-:W-:Y:S01]  /*14320*/  ISETP.GE.AND P3, PT, R3.reuse, R31, PT ;  /* 0x0000001f0300720c */ /* 0x040fe20003f66270 */
[----:B------:R-:W-:Y:S01]  /*14330*/  FFMA.FTZ R9, R2, UR5, R11 ;  /* 0x0000000502097c23 */ /* 0x000fe2000801000b */
[----:B-1----:R-:W-:Y:S01]  /*14340*/  FMUL.FTZ R6, R224, UR4 ;  /* 0x00000004e0067c20 */ /* 0x002fe20008410000 */
[----:B------:R-:W-:Y:S01]  /*14350*/  ISETP.GE.AND P5, PT, R3, R32, PT ;  /* 0x000000200300720c */ /* 0x000fe20003fa6270 */
[----:B------:R-:W-:Y:S01]  /*14360*/  VIADD R3, R0, 0xffffff60 ;  /* 0xffffff6000037836 */ /* 0x000fe20000000000 */
[----:B------:R-:W-:Y:S01]  /*14370*/  FSEL R235, R4, -INF , !P4 ;  /* 0xff80000004eb7808 */ /* 0x000fe20006000000 */
[----:B------:R1:W1:Y:S01]  /*14380*/  MUFU.TANH R12, R6 ;  /* 0x00000006000c7308 */ /* 0x0002620000002400 */
[----:B------:R-:W-:Y:S01]  /*14390*/  FMUL.FTZ R4, R226, UR4 ;  /* 0x00000004e2047c20 */ /* 0x000fe20008410000 */
[----:B------:R-:W-:Y:S01]  /*143a0*/  FSEL R43, R7, -INF , !P1 ;  /* 0xff800000072b7808 */ /* 0x000fe20004800000 */
[----:B------:R-:W-:Y:S01]  /*143b0*/  FFMA.FTZ R8, R2, UR5, R64 ;  /* 0x0000000502087c23 */ /* 0x000fe20008010040 */
[----:B------:R-:W-:-:S02]  /*143c0*/  FSEL R132, R9, -INF , !P3 ;  /* 0xff80000009847808 */ /* 0x000fc40005800000 */
[C---:B------:R-:W-:Y:S02]  /*143d0*/  ISETP.GE.AND P4, PT, R3.reuse, R29, PT ;  /* 0x0000001d0300720c */ /* 0x040fe40003f86270 */
[----:B------:R1:W2:Y:S01]  /*143e0*/  MUFU.TANH R10, R4 ;  /* 0x00000004000a7308 */ /* 0x0002a20000002400 */
[C---:B------:R-:W-:Y:S02]  /*143f0*/  ISETP.GE.AND P1, PT, R3.reuse, R30, PT ;  /* 0x0000001e0300720c */ /* 0x040fe40003f26270 */
[----:B------:R-:W-:Y:S02]  /*14400*/  ISETP.GE.AND P3, PT, R3, R32, PT ;  /* 0x000000200300720c */ /* 0x000fe40003f66270 */
[----:B------:R-:W-:-:S03]  /*14410*/  FSEL R231, R8, -INF , !P5 ;  /* 0xff80000008e77808 */ /* 0x000fc60006800000 */
[----:B------:R1:W2:Y:S02]  /*14420*/  MUFU.TANH R11, R5 ;  /* 0x00000005000b7308 */ /* 0x0002a40000002400 */
[----:B-1----:R-:W-:Y:S01]  /*14430*/  FFMA.FTZ R6, R2, UR5, R39 ;  /* 0x0000000502067c23 */ /* 0x002fe20008010027 */
[----:B------:R-:W-:-:S04]  /*14440*/  IADD3 R2, PT, PT, R0, -0x9f, RZ ;  /* 0xffffff6100027810 */ /* 0x000fc80007ffe0ff */
[----:B------:R-:W-:Y:S01]  /*14450*/  FSEL R48, R6, -INF , !P2 ;  /* 0xff80000006307808 */ /* 0x000fe20005000000 */
[----:B------:R-:W-:Y:S01]  /*14460*/  FMUL.FTZ R6, R56, UR4 ;  /* 0x0000000438067c20 */ /* 0x000fe20008410000 */
[----:B------:R-:W-:Y:S02]  /*14470*/  ISETP.GE.AND P2, PT, R3, R31, PT ;  /* 0x0000001f0300720c */ /* 0x000fe40003f46270 */
[----:B------:R-:W-:Y:S01]  /*14480*/  I2FP.F32.U32 R4, R3 ;  /* 0x0000000300047245 */ /* 0x000fe20000201000 */
[----:B------:R-:W-:Y:S01]  /*14490*/  FMUL.FTZ R3, R227, UR4 ;  /* 0x00000004e3037c20 */ /* 0x000fe20008410000 */
[----:B------:R-:W-:-:S03]  /*144a0*/  ISETP.GE.AND P5, PT, R2, R29, PT ;  /* 0x0000001d0200720c */ /* 0x000fc60003fa6270 */
[----:B------:R1:W-:Y:S01]  /*144b0*/  MUFU.TANH R47, R3 ;  /* 0x00000003002f7308 */ /* 0x0003e20000002400 */
[C---:B------:R-:W-:Y:S01]  /*144c0*/  FFMA.FTZ R7, R4.reuse, UR5, R65 ;  /* 0x0000000504077c23 */ /* 0x040fe20008010041 */
[----:B------:R-:W-:-:S04]  /*144d0*/  FFMA.FTZ R5, R4, UR5, R45 ;  /* 0x0000000504057c23 */ /* 0x000fc8000801002d */
[----:B------:R-:W-:Y:S02]  /*144e0*/  FSEL R139, R7, -INF , !P4 ;  /* 0xff800000078b7808 */ /* 0x000fe40006000000 */
[----:B------:R-:W-:Y:S01]  /*144f0*/  FSEL R62, R5, -INF , !P1 ;  /* 0xff800000053e7808 */ /* 0x000fe20004800000 */
[----:B------:R-:W-:Y:S01]  /*14500*/  FMUL.FTZ R5, R57, UR4 ;  /* 0x0000000439057c20 */ /* 0x000fe20008410000 */
[----:B------:R-:W-:Y:S01]  /*14510*/  ISETP.GE.AND P4, PT, R2, R30, PT ;  /* 0x0000001e0200720c */ /* 0x000fe20003f86270 */
[C---:B-1----:R-:W-:Y:S01]  /*14520*/  FFMA.FTZ R3, R4.reuse, UR5, R13 ;  /* 0x0000000504037c23 */ /* 0x042fe2000801000d */
[----:B------:R-:W-:Y:S01]  /*14530*/  FFMA.FTZ R4, R4, UR5, R33 ;  /* 0x0000000504047c23 */ /* 0x000fe20008010021 */
[----:B------:R-:W-:Y:S01]  /*14540*/  ISETP.GE.AND P1, PT, R2, R31, PT ;  /* 0x0000001f0200720c */ /* 0x000fe20003f26270 */
[----:B------:R-:W-:Y:S01]  /*14550*/  FMUL.FTZ R7, R59, UR4 ;  /* 0x000000043b077c20 */ /* 0x000fe20008410000 */
[----:B------:R-:W-:Y:S01]  /*14560*/  MUFU.TANH R13, R6 ;  /* 0x00000006000d7308 */ /* 0x000fe20000002400 */
[----:B------:R-:W-:Y:S01]  /*14570*/  FSEL R238, R3, -INF , !P2 ;  /* 0xff80000003ee7808 */ /* 0x000fe20005000000 */
[----:B------:R-:W-:Y:S01]  /*14580*/  IMAD.MOV.U32 R57, RZ, RZ, R139 ;  /* 0x000000ffff397224 */ /* 0x000fe200078e008b */
[----:B------:R-:W-:-:S05]  /*14590*/  I2FP.F32.U32 R3, R2 ;  /* 0x0000000200037245 */ /* 0x000fca0000201000 */
[----:B------:R1:W-:Y:S01]  /*145a0*/  MUFU.TANH R33, R5 ;  /* 0x0000000500217308 */ /* 0x0003e20000002400 */
[----:B------:R-:W-:Y:S01]  /*145b0*/  FSEL R136, R4, -INF , !P3 ;  /* 0xff80000004887808 */ /* 0x000fe20005800000 */
[C---:B------:R-:W-:Y:S01]  /*145c0*/  FFMA.FTZ R4, R3.reuse, UR5, R46 ;  /* 0x0000000503047c23 */ /* 0x040fe2000801002e */
[----:B------:R-:W-:Y:S02]  /*145d0*/  ISETP.GE.AND P2, PT, R2, R32, PT ;  /* 0x000000200200720c */ /* 0x000fe40003f46270 */
[----:B------:R-:W-:Y:S01]  /*145e0*/  IADD3 R2, PT, PT, R0, -0x98, RZ ;  /* 0xffffff6800027810 */ /* 0x000fe20007ffe0ff */
[----:B-1----:R-:W-:-:S05]  /*145f0*/  FFMA.FTZ R5, R3, UR5, R66 ;  /* 0x0000000503057c23 */ /* 0x002fca0008010042 */
[----:B------:R-:W-:Y:S01]  /*14600*/  FSEL R63, R5, -INF , !P5 ;  /* 0xff800000053f7808 */ /* 0x000fe20006800000 */
[----:B------:R-:W-:Y:S01]  /*14610*/  FFMA.FTZ R5, R3, UR5, R44 ;  /* 0x0000000503057c23 */ /* 0x000fe2000801002c */
[----:B------:R-:W-:Y:S02]  /*14620*/  FSEL R137, R4, -INF , !P4 ;  /* 0xff80000004897808 */ /* 0x000fe40006000000 */
[C---:B------:R-:W-:Y:S02]  /*14630*/  ISETP.GE.AND P3, PT, R2.reuse, R29, PT ;  /* 0x0000001d0200720c */ /* 0x040fe40003f66270 */
[----:B------:R-:W-:Y:S01]  /*14640*/  FSEL R59, R5, -INF , !P1 ;  /* 0xff800000053b7808 */ /* 0x000fe20004800000 */
[----:B------:R-:W-:Y:S01]  /*14650*/  FFMA.FTZ R5, R3, UR5, R34 ;  /* 0x0000000503057c23 */ /* 0x000fe20008010022 */
[----:B------:R-:W-:Y:S01]  /*14660*/  ISETP.GE.AND P5, PT, R2, R30, PT ;  /* 0x0000001e0200720c */ /* 0x000fe20003fa6270 */
[----:B------:R-:W-:Y:S01]  /*14670*/  FMUL.FTZ R3, R220, UR4 ;  /* 0x00000004dc037c20 */ /* 0x000fe20008410000 */
[----:B------:R-:W-:-:S02]  /*14680*/  ISETP.GE.AND P4, PT, R2, R31, PT ;  /* 0x0000001f0200720c */ /* 0x000fc40003f86270 */
[----:B------:R-:W-:Y:S02]  /*14690*/  I2FP.F32.U32 R4, R2 ;  /* 0x0000000200047245 */ /* 0x000fe40000201000 */
[----:B------:R-:W-:Y:S01]  /*146a0*/  ISETP.GE.AND P1, PT, R2, R32, PT ;  /* 0x000000200200720c */ /* 0x000fe20003f26270 */
[----:B------:R-:W-:Y:S01]  /*146b0*/  VIADD R2, R0, 0xffffff69 ;  /* 0xffffff6900027836 */ /* 0x000fe20000000000 */
[----:B------:R1:W-:Y:S01]  /*146c0*/  MUFU.TANH R38, R7 ;  /* 0x0000000700267308 */ /* 0x0003e20000002400 */
[----:B------:R-:W-:Y:S01]  /*146d0*/  FMUL.FTZ R6, R58, UR4 ;  /* 0x000000043a067c20 */ /* 0x000fe20008410000 */
[----:B------:R-:W-:-:S06]  /*146e0*/  FFMA.FTZ R8, R4, UR5, R12 ;  /* 0x0000000504087c23 */ /* 0x000fcc000801000c */
[----:B------:R2:W-:Y:S01]  /*146f0*/  MUFU.TANH R34, R3 ;  /* 0x0000000300227308 */ /* 0x0005e20000002400 */
[----:B------:R-:W-:Y:S01]  /*14700*/  FSEL R45, R5, -INF , !P2 ;  /* 0xff800000052d7808 */ /* 0x000fe20005000000 */
[----:B-1----:R-:W-:Y:S01]  /*14710*/  FFMA.FTZ R7, R4, UR5, R15 ;  /* 0x0000000504077c23 */ /* 0x002fe2000801000f */
[----:B------:R-:W-:-:S05]  /*14720*/  I2FP.F32.U32 R15, R2 ;  /* 0x00000002000f7245 */ /* 0x000fca0000201000 */
[----:B------:R1:W3:Y:S01]  /*14730*/  MUFU.TANH R9, R6 ;  /* 0x0000000600097308 */ /* 0x0002e20000002400 */
[----:B--2---:R-:W-:Y:S01]  /*14740*/  FMUL.FTZ R3, R221, UR4 ;  /* 0x00000004dd037c20 */ /* 0x004fe20008410000 */
[----:B------:R-:W-:-:S06]  /*14750*/  ISETP.GE.AND P2, PT, R2, R29, PT ;  /* 0x0000001d0200720c */ /* 0x000fcc0003f46270 */
[----:B------:R2:W-:Y:S01]  /*14760*/  MUFU.TANH R37, R3 ;  /* 0x0000000300257308 */ /* 0x0005e20000002400 */
[----:B------:R-:W-:Y:S01]  /*14770*/  FSEL R56, R7, -INF , !P3 ;  /* 0xff80000007387808 */ /* 0x000fe20005800000 */
[C---:B-1----:R-:W-:Y:S01]  /*14780*/  FFMA.FTZ R6, R4.reuse, UR5, R14 ;  /* 0x0000000504067c23 */ /* 0x042fe2000801000e */
[----:B------:R-:W-:Y:S01]  /*14790*/  FFMA.FTZ R4, R4, UR5, R10 ;  /* 0x0000000504047c23 */ /* 0x000fe2000801000a */
[----:B------:R-:W-:Y:S01]  /*147a0*/  FSEL R46, R8, -INF , !P4 ;  /* 0xff800000082e7808 */ /* 0x000fe20006000000 */
[C---:B------:R-:W-:Y:S01]  /*147b0*/  FFMA.FTZ R5, R15.reuse, UR5, R40 ;  /* 0x000000050f057c23 */ /* 0x040fe20008010028 */
[----:B------:R-:W-:Y:S01]  /*147c0*/  ISETP.GE.AND P3, PT, R2, R30, PT ;  /* 0x0000001e0200720c */ /* 0x000fe20003f66270 */
[----:B--2---:R-:W-:Y:S01]  /*147d0*/  FFMA.FTZ R3, R15, UR5, R42 ;  /* 0x000000050f037c23 */ /* 0x004fe2000801002a */
[----:B------:R-:W-:Y:S02]  /*147e0*/  FSEL R138, R6, -INF , !P5 ;  /* 0xff800000068a7808 */ /* 0x000fe40006800000 */
[----:B------:R-:W-:-:S02]  /*147f0*/  ISETP.GE.AND P5, PT, R2, R31, PT ;  /* 0x0000001f0200720c */ /* 0x000fc40003fa6270 */
[----:B------:R-:W-:Y:S01]  /*14800*/  FSEL R251, R3, -INF , !P2 ;  /* 0xff80000003fb7808 */ /* 0x000fe20005000000 */
[----:B------:R-:W-:Y:S01]  /*14810*/  FFMA.FTZ R3, R15, UR5, R11 ;  /* 0x000000050f037c23 */ /* 0x000fe2000801000b */
[----:B------:R-:W-:Y:S02]  /*14820*/  ISETP.GE.AND P4, PT, R2, R32, PT ;  /* 0x000000200200720c */ /* 0x000fe40003f86270 */
[----:B------:R-:W-:Y:S01]  /*14830*/  FSEL R60, R4, -INF , !P1 ;  /* 0xff800000043c7808 */ /* 0x000fe20004800000 */
[----:B------:R-:W-:Y:S01]  /*14840*/  FMUL.FTZ R4, R222, UR4 ;  /* 0x00000004de047c20 */ /* 0x000fe20008410000 */
[----:B------:R-:W-:Y:S02]  /*14850*/  IADD3 R2, PT, PT, R0, -0x90, RZ ;  /* 0xffffff7000027810 */ /* 0x000fe40007ffe0ff */
[----:B------:R-:W-:Y:S01]  /*14860*/  FSEL R139, R5, -INF , !P3 ;  /* 0xff800000058b7808 */ /* 0x000fe20005800000 */
[----:B------:R1:W-:Y:S01]  /*14870*/  MUFU.TANH R39, R4 ;  /* 0x0000000400277308 */ /* 0x0003e20000002400 */
[----:B------:R-:W-:-:S02]  /*14880*/  I2FP.F32.U32 R14, R2 ;  /* 0x00000002000e7245 */ /* 0x000fc40000201000 */
[----:B------:R-:W-:Y:S01]  /*14890*/  FSEL R58, R3, -INF , !P5 ;  /* 0xff800000033a7808 */ /* 0x000fe20006800000 */
[----:B------:R-:W-:Y:S01]  /*148a0*/  FMUL.FTZ R5, R53, UR4 ;  /* 0x0000000435057c20 */ /* 0x000fe20008410000 */
[C---:B------:R-:W-:Y:S02]  /*148b0*/  ISETP.GE.AND P1, PT, R2.reuse, R29, PT ;  /* 0x0000001d0200720c */ /* 0x040fe40003f26270 */
[C---:B------:R-:W-:Y:S02]  /*148c0*/  ISETP.GE.AND P2, PT, R2.reuse, R30, PT ;  /* 0x0000001e0200720c */ /* 0x040fe40003f46270 */
[C---:B------:R-:W-:Y:S02]  /*148d0*/  ISETP.GE.AND P3, PT, R2.reuse, R31, PT ;  /* 0x0000001f0200720c */ /* 0x040fe40003f66270 */
[----:B------:R-:W-:Y:S01]  /*148e0*/  ISETP.GE.AND P5, PT, R2, R32, PT ;  /* 0x000000200200720c */ /* 0x000fe20003fa6270 */
[C---:B------:R-:W-:Y:S01]  /*148f0*/  VIADD R2, R0.reuse, 0xffffff71 ;  /* 0xffffff7100027836 */ /* 0x040fe20000000000 */
[C---:B------:R-:W-:Y:S01]  /*14900*/  IADD3 R11, PT, PT, R0.reuse, -0x88, RZ ;  /* 0xffffff78000b7810 */ /* 0x040fe20007ffe0ff */
[----:B------:R-:W-:-:S02]  /*14910*/  VIADD R7, R0, 0xffffff79 ;  /* 0xffffff7900077836 */ /* 0x000fc40000000000 */
[----:B-1----:R-:W-:Y:S01]  /*14920*/  FMUL.FTZ R4, R52, UR4 ;  /* 0x0000000434047c20 */ /* 0x002fe20008410000 */
[----:B------:R-:W-:Y:S01]  /*14930*/  FMNMX3.FTZ R0, R247, R16, R22, !PT ;  /* 0x00000010f7007276 */ /* 0x000fe20007810016 */
[----:B---3--:R-:W-:Y:S02]  /*14940*/  FFMA.FTZ R3, R14, UR5, R9 ;  /* 0x000000050e037c23 */ /* 0x008fe40008010009 */
[----:B------:R1:W2:Y:S01]  /*14950*/  MUFU.TANH R12, R4 ;  /* 0x00000004000c7308 */ /* 0x0002a20000002400 */
[----:B------:R-:W-:-:S07]  /*14960*/  FMNMX3.FTZ R0, R0, R20, R19, !PT ;  /* 0x0000001400007276 */ /* 0x000fce0007810013 */
[----:B------:R2:W3:Y:S01]  /*14970*/  MUFU.TANH R9, R5 ;  /* 0x0000000500097308 */ /* 0x0004e20000002400 */
[----:B------:R-:W-:Y:S01]  /*14980*/  FMNMX3.FTZ R0, R0, R228, R140, !PT ;  /* 0x000000e400007276 */ /* 0x000fe2000781008c */
[----:B-1----:R-:W-:Y:S01]  /*14990*/  FFMA.FTZ R4, R14, UR5, R13 ;  /* 0x000000050e047c23 */ /* 0x002fe2000801000d */
[----:B------:R-:W-:-:S04]  /*149a0*/  I2FP.F32.U32 R13, R2 ;  /* 0x00000002000d7245 */ /* 0x000fc80000201000 */
[----:B------:R-:W-:Y:S01]  /*149b0*/  FSEL R61, R4, -INF , !P1 ;  /* 0xff800000043d7808 */ /* 0x000fe20004800000 */
[----:B------:R-:W-:Y:S01]  /*149c0*/  FFMA.FTZ R4, R13, UR5, R33 ;  /* 0x000000050d047c23 */ /* 0x000fe20008010021 */
[----:B------:R-:W-:Y:S02]  /*149d0*/  ISETP.GE.AND P1, PT, R2, R29, PT ;  /* 0x0000001d0200720c */ /* 0x000fe40003f26270 */
[----:B------:R-:W-:Y:S01]  /*149e0*/  FSEL R64, R3, -INF , !P2 ;  /* 0xff80000003407808 */ /* 0x000fe20005000000 */
[----:B------:R-:W-:Y:S01]  /*149f0*/  FMUL.FTZ R3, R54, UR4 ;  /* 0x0000000436037c20 */ /* 0x000fe20008410000 */
[----:B------:R-:W-:Y:S02]  /*14a00*/  FMNMX3.FTZ R0, R0, R49, R43, !PT ;  /* 0x0000003100007276 */ /* 0x000fe4000781002b */
[----:B------:R-:W-:Y:S02]  /*14a10*/  FSEL R133, R4, -INF , !P1 ;  /* 0xff80000004857808 */ /* 0x000fe40004800000 */
[----:B------:R-:W-:-:S02]  /*14a20*/  ISETP.GE.AND P2, PT, R11, R29, PT ;  /* 0x0000001d0b00720c */ /* 0x000fc40003f46270 */
[----:B------:R-:W-:Y:S02]  /*14a30*/  ISETP.GE.AND P1, PT, R7, R29, PT ;  /* 0x0000001d0700720c */ /* 0x000fe40003f26270 */
[----:B------:R-:W-:Y:S01]  /*14a40*/  I2FP.F32.U32 R10, R11 ;  /* 0x0000000b000a7245 */ /* 0x000fe20000201000 */
[----:B------:R1:W-:Y:S01]  /*14a50*/  MUFU.TANH R29, R3 ;  /* 0x00000003001d7308 */ /* 0x0003e20000002400 */
[----:B------:R-:W-:Y:S02]  /*14a60*/  I2FP.F32.U32 R8, R7 ;  /* 0x0000000700087245 */ /* 0x000fe40000201000 */
[----:B------:R-:W-:Y:S01]  /*14a70*/  FMNMX3.FTZ R0, R0, R57, R63, !PT ;  /* 0x0000003900007276 */ /* 0x000fe2000781003f */
[----:B--2---:R-:W-:Y:S02]  /*14a80*/  FFMA.FTZ R5, R10, UR5, R12 ;  /* 0x000000050a057c23 */ /* 0x004fe4000801000c */
[----:B---3--:R-:W-:Y:S01]  /*14a90*/  FFMA.FTZ R4, R8, UR5, R9 ;  /* 0x0000000508047c23 */ /* 0x008fe20008010009 */
[----:B------:R-:W-:Y:S01]  /*14aa0*/  FMNMX3.FTZ R0, R0, R56, R251, !PT ;  /* 0x0000003800007276 */ /* 0x000fe200078100fb */
[----:B------:R-:W-:Y:S01]  /*14ab0*/  STL [R1+0x68], R64 ;  /* 0x0000684001007387 */ /* 0x000fe20000100800 */
[----:B------:R-:W-:Y:S01]  /*14ac0*/  FSEL R65, R5, -INF , !P2 ;  /* 0xff80000005417808 */ /* 0x000fe20005000000 */
[----:B-1----:R-:W-:-:S04]  /*14ad0*/  FMUL.FTZ R3, R55, UR4 ;  /* 0x0000000437037c20 */ /* 0x002fc80008410000 */
[----:B------:R1:W2:Y:S01]  /*14ae0*/  MUFU.TANH R9, R3 ;  /* 0x0000000300097308 */ /* 0x0002a20000002400 */
[----:B------:R-:W-:Y:S01]  /*14af0*/  STL [R1+0x48], R133 ;  /* 0x0000488501007387 */ /* 0x000fe20000100800 */
[----:B------:R-:W-:Y:S02]  /*14b00*/  FSEL R67, R4, -INF , !P1 ;  /* 0xff80000004437808 */ /* 0x000fe40004800000 */
[----:B------:R-:W-:Y:S01]  /*14b10*/  FMNMX3.FTZ R0, R0, R61, R133, !PT ;  /* 0x0000003d00007276 */ /* 0x000fe20007810085 */
[----:B------:R3:W-:Y:S01]  /*14b20*/  STL [R1+0xc4], R251 ;  /* 0x0000c4fb01007387 */ /* 0x0007e20000100800 */
[----:B------:R-:W-:Y:S01]  /*14b30*/  FMUL.FTZ R6, R223, UR4 ;  /* 0x00000004df067c20 */ /* 0x000fe20008410000 */
[C---:B------:R-:W-:Y:S02]  /*14b40*/  ISETP.GE.AND P1, PT, R2.reuse, R30, PT ;  /* 0x0000001e0200720c */ /* 0x040fe40003f26270 */
[----:B------:R-:W-:Y:S01]  /*14b50*/  ISETP.GE.AND P2, PT, R2, R32, PT ;  /* 0x000000200200720c */ /* 0x000fe20003f46270 */
[----:B-1----:R-:W-:Y:S01]  /*14b60*/  FFMA.FTZ R3, R14, UR5, R34 ;  /* 0x000000050e037c23 */ /* 0x002fe20008010022 */
[----:B------:R-:W-:Y:S01]  /*14b70*/  FMNMX3.FTZ R0, R0, R65, R67, !PT ;  /* 0x0000004100007276 */ /* 0x000fe20007810043 */
[----:B------:R1:W-:Y:S03]  /*14b80*/  MUFU.TANH R33, R6 ;  /* 0x0000000600217308 */ /* 0x0003e60000002400 */
[----:B---3--:R-:W-:-:S02]  /*14b90*/  FSEL R251, R3, -INF , !P3 ;  /* 0xff80000003fb7808 */ /* 0x008fc40005800000 */
[----:B------:R-:W-:Y:S02]  /*14ba0*/  ISETP.GE.AND P3, PT, R2, R31, PT ;  /* 0x0000001f0200720c */ /* 0x000fe40003f66270 */
[----:B------:R-:W-:Y:S01]  /*14bb0*/  FMNMX3.FTZ R2, R246, R17, R27, !PT ;  /* 0x00000011f6027276 */ /* 0x000fe2000781001b */
[----:B-1----:R-:W1:Y:S03]  /*14bc0*/  SHFL.BFLY PT, R6, R0, 0x2, 0x1f ;  /* 0x0c401f0000067f89 */ /* 0x002e6600000e0000 */
[----:B------:R-:W-:Y:S01]  /*14bd0*/  FMNMX3.FTZ R2, R2, R24, R21, !PT ;  /* 0x0000001802027276 */ /* 0x000fe20007810015 */
[C---:B------:R-:W-:Y:S01]  /*14be0*/  FFMA.FTZ R3, R13.reuse, UR5, R37 ;  /* 0x000000050d037c23 */ /* 0x040fe20008010025 */
[----:B------:R-:W-:Y:S02]  /*14bf0*/  FMUL.FTZ R5, R216, UR4 ;  /* 0x00000004d8057c20 */ /* 0x000fe40008410000 */
[----:B------:R-:W-:Y:S01]  /*14c00*/  FMNMX3.FTZ R2, R2, R236, R142, !PT ;  /* 0x000000ec02027276 */ /* 0x000fe2000781008e */
[----:B------:R-:W-:Y:S01]  /*14c10*/  FFMA.FTZ R4, R13, UR5, R38 ;  /* 0x000000050d047c23 */ /* 0x000fe20008010026 */
[----:B------:R3:W4:Y:S02]  /*14c20*/  MUFU.TANH R12, R5 ;  /* 0x00000005000c7308 */ /* 0x0007240000002400 */
[----:B------:R-:W-:-:S02]  /*14c30*/  FMNMX3.FTZ R2, R2, R50, R48, !PT ;  /* 0x0000003202027276 */ /* 0x000fc40007810030 */
[----:B------:R-:W-:Y:S01]  /*14c40*/  FSEL R34, R3, -INF , !P3 ;  /* 0xff80000003227808 */ /* 0x000fe20005800000 */
[----:B------:R-:W-:Y:S01]  /*14c50*/  FMUL.FTZ R3, R217, UR4 ;  /* 0x00000004d9037c20 */ /* 0x000fe20008410000 */
[----:B------:R-:W-:Y:S02]  /*14c60*/  FMNMX3.FTZ R2, R2, R62, R137, !PT ;  /* 0x0000003e02027276 */ /* 0x000fe40007810089 */
[----:B------:R-:W-:Y:S01]  /*14c70*/  FSEL R44, R4, -INF , !P1 ;  /* 0xff800000042c7808 */ /* 0x000fe20004800000 */
[----:B--2---:R-:W-:Y:S01]  /*14c80*/  FFMA.FTZ R4, R8, UR5, R9 ;  /* 0x0000000508047c23 */ /* 0x004fe20008010009 */
[-C--:B------:R-:W-:Y:S02]  /*14c90*/  ISETP.GE.AND P1, PT, R11, R30.reuse, PT ;  /* 0x0000001e0b00720c */ /* 0x080fe40003f26270 */
[----:B------:R-:W-:Y:S01]  /*14ca0*/  ISETP.GE.AND P3, PT, R7, R30, PT ;  /* 0x0000001e0700720c */ /* 0x000fe20003f66270 */
[----:B---3--:R-:W-:Y:S02]  /*14cb0*/  FFMA.FTZ R5, R10, UR5, R29 ;  /* 0x000000050a057c23 */ /* 0x008fe4000801001d */
[----:B------:R2:W3:Y:S01]  /*14cc0*/  MUFU.TANH R29, R3 ;  /* 0x00000003001d7308 */ /* 0x0004e20000002400 */
[----:B------:R-:W-:-:S02]  /*14cd0*/  FSEL R42, R4, -INF , !P3 ;  /* 0xff800000042a7808 */ /* 0x000fc40005800000 */
[----:B------:R-:W-:Y:S02]  /*14ce0*/  FSEL R40, R5, -INF , !P1 ;  /* 0xff80000005287808 */ /* 0x000fe40004800000 */
[----:B-1----:R-:W-:Y:S02]  /*14cf0*/  FMNMX.FTZ R134, R0, R6, !PT ;  /* 0x0000000600867209 */ /* 0x002fe40007810000 */
[----:B--2---:R-:W-:Y:S02]  /*14d00*/  FMNMX3.FTZ R3, R2, R138, R139, !PT ;  /* 0x0000008a02037276 */ /* 0x004fe4000781008b */
[----:B----4-:R-:W-:Y:S02]  /*14d10*/  FMNMX3.FTZ R2, R245, R18, R36, !PT ;  /* 0x00000012f5027276 */ /* 0x010fe40007810024 */
[----:B------:R-:W-:Y:S02]  /*14d20*/  FMNMX3.FTZ R3, R3, R64, R44, !PT ;  /* 0x0000004003037276 */ /* 0x000fe4000781002c */
[----:B------:R-:W-:-:S02]  /*14d30*/  FMNMX3.FTZ R2, R2, R25, R23, !PT ;  /* 0x0000001902027276 */ /* 0x000fc40007810017 */
[----:B------:R-:W-:Y:S02]  /*14d40*/  FMNMX3.FTZ R0, R3, R40, R42, !PT ;  /* 0x0000002803007276 */ /* 0x000fe4000781002a */
[----:B------:R-:W-:Y:S01]  /*14d50*/  FMNMX3.FTZ R2, R2, R237, R229, !PT ;  /* 0x000000ed02027276 */ /* 0x000fe200078100e5 */
[----:B------:R-:W-:Y:S01]  /*14d60*/  FFMA.FTZ R3, R10, UR5, R12 ;  /* 0x000000050a037c23 */ /* 0x000fe2000801000c */
[----:B------:R-:W-:Y:S02]  /*14d70*/  ISETP.GE.AND P1, PT, R11, R31, PT ;  /* 0x0000001f0b00720c */ /* 0x000fe40003f26270 */
[----:B------:R-:W-:Y:S01]  /*14d80*/  FMNMX3.FTZ R2, R2, R141, R132, !PT ;  /* 0x0000008d02027276 */ /* 0x000fe20007810084 */
[----:B------:R-:W-:Y:S01]  /*14d90*/  FMUL.FTZ R4, R218, UR4 ;  /* 0x00000004da047c20 */ /* 0x000fe20008410000 */
[----:B------:R-:W-:Y:S02]  /*14da0*/  FSEL R54, R3, -INF , !P1 ;  /* 0xff80000003367808 */ /* 0x000fe40004800000 */
[----:B------:R-:W-:Y:S01]  /*14db0*/  FMNMX3.FTZ R3, R2, R238, R59, !PT ;  /* 0x000000ee02037276 */ /* 0x000fe2000781003b */
[----:B------:R3:W1:Y:S01]  /*14dc0*/  MUFU.TANH R6, R4 ;  /* 0x0000000400067308 */ /* 0x0006620000002400 */
[----:B------:R-:W-:Y:S01]  /*14dd0*/  FMNMX3.FTZ R2, R252, R51, R28, !PT ;  /* 0x00000033fc027276 */ /* 0x000fe2000781001c */
[----:B------:R-:W-:Y:S01]  /*14de0*/  STL [R1+0x64], R65 ;  /* 0x0000644101007387 */ /* 0x000fe20000100800 */
[----:B------:R-:W-:-:S02]  /*14df0*/  ISETP.GE.AND P3, PT, R7, R31, PT ;  /* 0x0000001f0700720c */ /* 0x000fc40003f66270 */
[----:B------:R-:W-:Y:S01]  /*14e00*/  FMNMX3.FTZ R2, R2, R26, R41, !PT ;  /* 0x0000001a02027276 */ /* 0x000fe20007810029 */
[----:B------:R-:W-:Y:S04]  /*14e10*/  STL [R1+0x60], R67 ;  /* 0x0000604301007387 */ /* 0x000fe80000100800 */
[----:B------:R2:W-:Y:S01]  /*14e20*/  STL [R1+0x5c], R44 ;  /* 0x00005c2c01007387 */ /* 0x0005e20000100800 */
[----:B------:R-:W-:Y:S01]  /*14e30*/  FMNMX3.FTZ R2, R2, R249, R248, !PT ;  /* 0x000000f902027276 */ /* 0x000fe200078100f8 */
[----:B---3--:R-:W-:Y:S01]  /*14e40*/  FFMA.FTZ R4, R8, UR5, R29 ;  /* 0x0000000508047c23 */ /* 0x008fe2000801001d */
[----:B------:R-:W-:Y:S02]  /*14e50*/  MOV R55, R45 ;  /* 0x0000002d00377202 */ /* 0x000fe40000000f00 */
[----:B------:R-:W-:Y:S01]  /*14e60*/  FMNMX3.FTZ R2, R2, R235, R231, !PT ;  /* 0x000000eb02027276 */ /* 0x000fe200078100e7 */
[----:B------:R-:W-:Y:S03]  /*14e70*/  STL [R1+0x50], R34 ;  /* 0x0000502201007387 */ /* 0x000fe60000100800 */
[----:B------:R-:W-:Y:S01]  /*14e80*/  FMNMX3.FTZ R2, R2, R136, R55, !PT ;  /* 0x0000008802027276 */ /* 0x000fe20007810037 */
[----:B------:R-:W-:Y:S01]  /*14e90*/  STL [R1+0x58], R40 ;  /* 0x0000582801007387 */ /* 0x000fe20000100800 */
[----:B--2---:R-:W-:Y:S01]  /*14ea0*/  FSEL R44, R4, -INF , !P3 ;  /* 0xff800000042c7808 */ /* 0x004fe20005800000 */
[----:B------:R-:W-:Y:S01]  /*14eb0*/  FFMA.FTZ R4, R15, UR5, R47 ;  /* 0x000000050f047c23 */ /* 0x000fe2000801002f */
[----:B------:R-:W-:Y:S01]  /*14ec0*/  ISETP.GE.AND P3, PT, R7, R32, PT ;  /* 0x000000200700720c */ /* 0x000fe20003f66270 */
[----:B------:R-:W-:-:S03]  /*14ed0*/  FFMA.FTZ R7, R14, UR5, R39 ;  /* 0x000000050e077c23 */ /* 0x000fc60008010027 */
[----:B------:R-:W-:Y:S02]  /*14ee0*/  FSEL R250, R4, -INF , !P4 ;  /* 0xff80000004fa7808 */ /* 0x000fe40006000000 */
[----:B------:R-:W-:Y:S01]  /*14ef0*/  FSEL R4, R7, -INF , !P5 ;  /* 0xff80000007047808 */ /* 0x000fe20006800000 */
[----:B------:R-:W-:Y:S01]  /*14f00*/  STL [R1+0x54], R42 ;  /* 0x0000542a01007387 */ /* 0x000fe20000100800 */
[----:B------:R-:W-:-:S03]  /*14f10*/  FMNMX3.FTZ R2, R2, R60, R250, !PT ;  /* 0x0000003c02027276 */ /* 0x000fc600078100fa */
[----:B------:R-:W-:Y:S04]  /*14f20*/  STL [R1+0xc8], R251 ;  /* 0x0000c8fb01007387 */ /* 0x000fe80000100800 */
[----:B------:R-:W-:Y:S04]  /*14f30*/  STL [R1+0x4c], R4 ;  /* 0x00004c0401007387 */ /* 0x000fe80000100800 */
[----:B------:R2:W-:Y:S04]  /*14f40*/  STL [R1+0xc0], R250 ;  /* 0x0000c0fa01007387 */ /* 0x0005e80000100800 */
[----:B--2---:R-:W2:Y:S04]  /*14f50*/  LDL.LU R250, [R1+0x4c] ;  /* 0x00004c0001fa7983 */ /* 0x004ea80000300800 */
[----:B------:R-:W3:Y:S01]  /*14f60*/  SHFL.BFLY PT, R9, R0, 0x2, 0x1f ;  /* 0x0c401f0000097f89 */ /* 0x000ee200000e0000 */
[----:B------:R-:W-:-:S03]  /*14f70*/  FMUL.FTZ R5, R219, UR4 ;  /* 0x00000004db057c20 */ /* 0x000fc60008410000 */
[----:B------:R-:W4:Y:S01]  /*14f80*/  SHFL.BFLY PT, R12, R134, 0x1, 0x1f ;  /* 0x0c201f00860c7f89 */ /* 0x000f2200000e0000 */
[----:B------:R-:W-:Y:S01]  /*14f90*/  FMNMX3.FTZ R3, R3, R46, R58, !PT ;  /* 0x0000002e03037276 */ /* 0x000fe2000781003a */
[----:B-1----:R-:W-:Y:S01]  /*14fa0*/  FFMA.FTZ R6, R10, UR5, R6 ;  /* 0x000000050a067c23 */ /* 0x002fe20008010006 */
[----:B------:R-:W1:Y:S01]  /*14fb0*/  MUFU.TANH R5, R5 ;  /* 0x0000000500057308 */ /* 0x000e620000002400 */
[----:B------:R-:W-:Y:S01]  /*14fc0*/  ISETP.GE.AND P1, PT, R11, R32, PT ;  /* 0x000000200b00720c */ /* 0x000fe20003f26270 */
[----:B------:R-:W4:Y:S01]  /*14fd0*/  LDCU UR4, c[0x0][0x45c] ;  /* 0x00008b80ff0477ac */ /* 0x000f220008000800 */
[----:B------:R-:W-:Y:S01]  /*14fe0*/  FMNMX3.FTZ R135, R3, R251, R34, !PT ;  /* 0x000000fb03877276 */ /* 0x000fe20007810022 */
[----:B------:R-:W-:Y:S01]  /*14ff0*/  FFMA.FTZ R3, R13, UR5, R33 ;  /* 0x000000050d037c23 */ /* 0x000fe20008010021 */
[----:B------:R-:W-:-:S04]  /*15000*/  FSEL R30, R6, -INF , !P1 ;  /* 0xff800000061e7808 */ /* 0x000fc80004800000 */
[----:B------:R-:W-:Y:S02]  /*15010*/  FSEL R52, R3, -INF , !P2 ;  /* 0xff80000003347808 */ /* 0x000fe40005000000 */
[----:B---3--:R-:W-:Y:S01]  /*15020*/  FMNMX.FTZ R0, R0, R9, !PT ;  /* 0x0000000900007209 */ /* 0x008fe20007810000 */
[----:B-1----:R-:W-:-:S04]  /*15030*/  FFMA.FTZ R5, R8, UR5, R5 ;  /* 0x0000000508057c23 */ /* 0x002fc80008010005 */
[----:B------:R-:W1:Y:S01]  /*15040*/  SHFL.BFLY PT, R133, R0, 0x1, 0x1f ;  /* 0x0c201f0000857f89 */ /* 0x000e6200000e0000 */
[----:B----4-:R-:W-:Y:S02]  /*15050*/  FMNMX.FTZ R134, R134, R12, !PT ;  /* 0x0000000c86867209 */ /* 0x010fe40007810000 */
[----:B------:R-:W-:Y:S02]  /*15060*/  FSEL R12, R5, -INF , !P3 ;  /* 0xff800000050c7808 */ /* 0x000fe40005800000 */
[C---:B------:R-:W-:Y:S01]  /*15070*/  FSETP.NEU.FTZ.AND P2, PT, R134.reuse, -INF , PT ;  /* 0xff8000008600780b */ /* 0x040fe20003f5d000 */
[----:B------:R-:W-:-:S05]  /*15080*/  FMUL.FTZ R34, R134, UR4 ;  /* 0x0000000486227c20 */ /* 0x000fca0008410000 */
[----:B------:R-:W-:Y:S02]  /*15090*/  FSEL R34, R34, RZ, P2 ;  /* 0x000000ff22227208 */ /* 0x000fe40001000000 */
[----:B-1----:R-:W-:-:S03]  /*150a0*/  FMNMX.FTZ R133, R0, R133, !PT ;  /* 0x0000008500857209 */ /* 0x002fc60007810000 */
[--C-:B------:R-:W-:Y:S01]  /*150b0*/  FFMA.FTZ R0, R20, UR4, -R34.reuse ;  /* 0x0000000414007c23 */ /* 0x100fe20008010822 */
[C---:B------:R-:W-:Y:S01]  /*150c0*/  FSETP.NEU.FTZ.AND P4, PT, R133.reuse, -INF , PT ;  /* 0xff8000008500780b */ /* 0x040fe20003f9d000 */
[----:B------:R-:W-:Y:S02]  /*150d0*/  FMUL.FTZ R33, R133, UR4 ;  /* 0x0000000485217c20 */ /* 0x000fe40008410000 */
[----:B------:R1:W-:Y:S03]  /*150e0*/  MUFU.EX2 R239, R0 ;  /* 0x0000000000ef7308 */ /* 0x0003e60000000800 */
[----:B------:R-:W-:Y:S01]  /*150f0*/  FSEL R33, R33, RZ, P4 ;  /* 0x000000ff21217208 */ /* 0x000fe20002000000 */
[----:B-1----:R-:W-:-:S04]  /*15100*/  FFMA.FTZ R0, R19, UR4, -R34 ;  /* 0x0000000413007c23 */ /* 0x002fc80008010822 */
[----:B------:R1:W-:Y:S02]  /*15110*/  MUFU.EX2 R31, R0 ;  /* 0x00000000001f7308 */ /* 0x0003e40000000800 */
[----:B-1----:R-:W-:-:S06]  /*15120*/  FFMA.FTZ R0, R17, UR4, -R33 ;  /* 0x0000000411007c23 */ /* 0x002fcc0008010821 */
[----:B------:R1:W-:Y:S02]  /*15130*/  MUFU.EX2 R53, R0 ;  /* 0x0000000000357308 */ /* 0x0003e40000000800 */
[----:B-1----:R-:W-:-:S06]  /*15140*/  FFMA.FTZ R0, R27, UR4, -R33 ;  /* 0x000000041b007c23 */ /* 0x002fcc0008010821 */
[----:B------:R-:W-:Y:S01]  /*15150*/  MUFU.EX2 R0, R0 ;  /* 0x0000000000007308 */ /* 0x000fe20000000800 */
[----:B--2---:R-:W-:-:S04]  /*15160*/  FMNMX3.FTZ R2, R2, R250, R52, !PT ;  /* 0x000000fa02027276 */ /* 0x004fc80007810034 */
[----:B------:R-:W-:-:S05]  /*15170*/  FMNMX3.FTZ R143, R2, R30, R12, !PT ;  /* 0x0000001e028f7276 */ /* 0x000fca000781000c */
[----:B------:R-:W1:Y:S01]  /*15180*/  SHFL.BFLY PT, R3, R143, 0x2, 0x1f ;  /* 0x0c401f008f037f89 */ /* 0x000e6200000e0000 */
[----:B------:R-:W-:-:S04]  /*15190*/  FFMA.FTZ R2, R16, UR4, -R34 ;  /* 0x0000000410027c23 */ /* 0x000fc80008010822 */
[----:B------:R2:W3:Y:S02]  /*151a0*/  MUFU.EX2 R4, R2 ;  /* 0x0000000200047308 */ /* 0x0004e40000000800 */
[----:B--2---:R-:W-:Y:S01]  /*151b0*/  FFMA.FTZ R2, R22, UR4, -R34 ;  /* 0x0000000416027c23 */ /* 0x004fe20008010822 */
[----:B-1----:R-:W-:-:S05]  /*151c0*/  FMNMX.FTZ R143, R143, R3, !PT ;  /* 0x000000038f8f7209 */ /* 0x002fca0007810000 */
[----:B------:R1:W-:Y:S02]  /*151d0*/  MUFU.EX2 R29, R2 ;  /* 0x00000002001d7308 */ /* 0x0003e40000000800 */
[----:B-1----:R-:W1:Y:S04]  /*151e0*/  SHFL.BFLY PT, R2, R143, 0x1, 0x1f ;  /* 0x0c201f008f027f89 */ /* 0x002e6800000e0000 */
[----:B---3--:R-:W-:Y:S04]  /*151f0*/  STL [R1+0x38], R4 ;  /* 0x0000380401007387 */ /* 0x008fe80000100800 */
[----:B------:R-:W-:Y:S04]  /*15200*/  STL [R1+0x30], R0 ;  /* 0x0000300001007387 */ /* 0x000fe80000100800 */
[----:B------:R2:W-:Y:S01]  /*15210*/  STL [R1+0xac], R134 ;  /* 0x0000ac8601007387 */ /* 0x0005e20000100800 */
[----:B-1----:R-:W-:-:S02]  /*15220*/  FMNMX.FTZ R143, R143, R2, !PT ;  /* 0x000000028f8f7209 */ /* 0x002fc40007810000 */
[----:B------:R-:W-:Y:S02]  /*15230*/  FSEL R2, R134, RZ, P2 ;  /* 0x000000ff86027208 */ /* 0x000fe40001000000 */
[----:B--2---:R-:W2:Y:S01]  /*15240*/  LDL.LU R134, [R1+0x38] ;  /* 0x0000380001867983 */ /* 0x004ea20000300800 */
[----:B------:R-:W-:-:S05]  /*15250*/  FMNMX3.FTZ R135, R135, R54, R44, !PT ;  /* 0x0000003687877276 */ /* 0x000fca000781002c */
[----:B------:R-:W1:Y:S02]  /*15260*/  SHFL.BFLY PT, R8, R135, 0x2, 0x1f ;  /* 0x0c401f0087087f89 */ /* 0x000e6400000e0000 */
[----:B-1----:R-:W-:-:S05]  /*15270*/  FMNMX.FTZ R135, R135, R8, !PT ;  /* 0x0000000887877209 */ /* 0x002fca0007810000 */
[----:B------:R-:W1:Y:S01]  /*15280*/  SHFL.BFLY PT, R4, R135, 0x1, 0x1f ;  /* 0x0c201f0087047f89 */ /* 0x000e6200000e0000 */
[----:B------:R-:W-:-:S04]  /*15290*/  FFMA.FTZ R0, R24, UR4, -R33 ;  /* 0x0000000418007c23 */ /* 0x000fc80008010821 */
[----:B------:R3:W-:Y:S01]  /*152a0*/  MUFU.EX2 R20, R0 ;  /* 0x0000000000147308 */ /* 0x0007e20000000800 */
[----:B-1----:R-:W-:-:S04]  /*152b0*/  FMNMX.FTZ R135, R135, R4, !PT ;  /* 0x0000000487877209 */ /* 0x002fc80007810000 */
[C---:B------:R-:W-:Y:S01]  /*152c0*/  FSETP.NEU.FTZ.AND P3, PT, R135.reuse, -INF , PT ;  /* 0xff8000008700780b */ /* 0x040fe20003f7d000 */
[----:B------:R-:W-:Y:S01]  /*152d0*/  FMUL.FTZ R3, R135, UR4 ;  /* 0x0000000487037c20 */ /* 0x000fe20008410000 */
[----:B---3--:R-:W-:-:S04]  /*152e0*/  FFMA.FTZ R0, R21, UR4, -R33 ;  /* 0x0000000415007c23 */ /* 0x008fc80008010821 */
[----:B------:R-:W-:Y:S01]  /*152f0*/  FSEL R3, R3, RZ, P3 ;  /* 0x000000ff03037208 */ /* 0x000fe20001800000 */
[----:B------:R1:W-:Y:S01]  /*15300*/  MUFU.EX2 R27, R0 ;  /* 0x00000000001b7308 */ /* 0x0003e20000000800 */
[C---:B------:R-:W-:Y:S01]  /*15310*/  FMUL.FTZ R32, R143.reuse, UR4 ;  /* 0x000000048f207c20 */ /* 0x040fe20008410000 */
[----:B------:R-:W-:Y:S02]  /*15320*/  FSETP.NEU.FTZ.AND P1, PT, R143, -INF , PT ;  /* 0xff8000008f00780b */ /* 0x000fe40003f3d000 */
[--C-:B-1----:R-:W-:Y:S02]  /*15330*/  FFMA.FTZ R0, R18, UR4, -R3.reuse ;  /* 0x0000000412007c23 */ /* 0x102fe40008010803 */
[----:B------:R-:W-:Y:S01]  /*15340*/  FSEL R32, R32, RZ, P1 ;  /* 0x000000ff20207208 */ /* 0x000fe20000800000 */
[----:B------:R-:W-:Y:S01]  /*15350*/  STL [R1+0xb0], R133 ;  /* 0x0000b08501007387 */ /* 0x000fe20000100800 */
[----:B------:R1:W-:Y:S01]  /*15360*/  MUFU.EX2 R232, R0 ;  /* 0x0000000000e87308 */ /* 0x0003e20000000800 */
[----:B------:R-:W-:Y:S01]  /*15370*/  LOP3.LUT P6, RZ, R234, 0x2, RZ, 0xc0, !PT ;  /* 0x00000002eaff7812 */ /* 0x000fe200078cc0ff */
[----:B------:R-:W-:Y:S01]  /*15380*/  FADD.FTZ R2, R247, -R2 ;  /* 0x80000002f7027221 */ /* 0x000fe20000010000 */
[----:B------:R-:W3:Y:S01]  /*15390*/  LDSM.16.MT88.4 R16, [R35+0xc000] ;  /* 0x00c000002310783b */ /* 0x000ee20000004200 */
[----:B-1----:R-:W-:-:S04]  /*153a0*/  FFMA.FTZ R0, R36, UR4, -R3 ;  /* 0x0000000424007c23 */ /* 0x002fc80008010803 */
[----:B------:R1:W-:Y:S02]  /*153b0*/  MUFU.EX2 R45, R0 ;  /* 0x00000000002d7308 */ /* 0x0003e40000000800 */
[----:B-1----:R-:W-:-:S06]  /*153c0*/  FFMA.FTZ R0, R25, UR4, -R3 ;  /* 0x0000000419007c23 */ /* 0x002fcc0008010803 */
        /* <DEDUP_REMOVED lines=9> */
[----:B-1----:R-:W-:-:S05]  /*15460*/  FSEL R0, R133, RZ, P4 ;  /* 0x000000ff85007208 */ /* 0x002fca0002000000 */
[----:B------:R-:W-:-:S04]  /*15470*/  FADD.FTZ R0, R246, -R0 ;  /* 0x80000000f6007221 */ /* 0x000fc80000010000 */
[----:B------:R-:W-:Y:S01]  /*15480*/  FMUL.FTZ R39, R0, UR4 ;  /* 0x0000000400277c20 */ /* 0x000fe20008410000 */
[----:B------:R-:W-:-:S05]  /*15490*/  FSEL R0, R143, RZ, P1 ;  /* 0x000000ff8f007208 */ /* 0x000fca0000800000 */
[----:B------:R-:W-:-:S04]  /*154a0*/  FADD.FTZ R0, R252, -R0 ;  /* 0x80000000fc007221 */ /* 0x000fc80000010000 */
[----:B------:R-:W-:-:S04]  /*154b0*/  FMUL.FTZ R0, R0, UR4 ;  /* 0x0000000400007c20 */ /* 0x000fc80008410000 */
[----:B------:R1:W-:Y:S02]  /*154c0*/  MUFU.EX2 R37, R0 ;  /* 0x0000000000257308 */ /* 0x0003e40000000800 */
[----:B-1----:R-:W-:-:S06]  /*154d0*/  FFMA.FTZ R0, R41, UR4, -R32 ;  /* 0x0000000429007c23 */ /* 0x002fcc0008010820 */
[----:B------:R-:W1:Y:S01]  /*154e0*/  MUFU.EX2 R0, R0 ;  /* 0x0000000000007308 */ /* 0x000e620000000800 */
[----:B------:R-:W-:Y:S04]  /*154f0*/  STL [R1+0xb4], R135 ;  /* 0x0000b48701007387 */ /* 0x000fe80000100800 */
[----:B------:R4:W-:Y:S04]  /*15500*/  STL [R1+0xb8], R143 ;  /* 0x0000b88f01007387 */ /* 0x0009e80000100800 */
[----:B----4-:R-:W4:Y:S04]  /*15510*/  LDL.LU R143, [R1+0x30] ;  /* 0x00003000018f7983 */ /* 0x010f280000300800 */
[----:B--2---:R-:W-:Y:S04]  /*15520*/  STL [R1+0xbc], R134 ;  /* 0x0000bc8601007387 */ /* 0x004fe80000100800 */
[----:B-1----:R1:W-:Y:S04]  /*15530*/  STL [R1+0x24], R0 ;  /* 0x0000240001007387 */ /* 0x0023e80000100800 */
[----:B------:R-:W2:Y:S01]  /*15540*/  LDL.LU R234, [R1+0x24] ;  /* 0x0000240001ea7983 */ /* 0x000ea20000300800 */
[----:B------:R-:W-:Y:S01]  /*15550*/  FSEL R4, R135, RZ, P3 ;  /* 0x000000ff87047208 */ /* 0x000fe20001800000 */
[----:B------:R-:W-:-:S04]  /*15560*/  FMUL.FTZ R2, R2, UR4 ;  /* 0x0000000402027c20 */ /* 0x000fc80008410000 */
[----:B------:R3:W1:Y:S08]  /*15570*/  MUFU.EX2 R40, R2 ;  /* 0x0000000200287308 */ /* 0x0006700000000800 */
[----:B------:R-:W1:Y:S01]  /*15580*/  MUFU.EX2 R39, R39 ;  /* 0x0000002700277308 */ /* 0x000e620000000800 */
[----:B---3--:R-:W-:-:S04]  /*15590*/  FADD.FTZ R2, R245, -R4 ;  /* 0x80000004f5027221 */ /* 0x008fc80000010000 */
[----:B------:R-:W-:-:S04]  /*155a0*/  FMUL.FTZ R2, R2, UR4 ;  /* 0x0000000402027c20 */ /* 0x000fc80008410000 */
[----:B------:R3:W3:Y:S01]  /*155b0*/  MUFU.EX2 R38, R2 ;  /* 0x0000000200267308 */ /* 0x0006e20000000800 */
[----:B------:R-:W-:Y:S01]  /*155c0*/  F2FP.BF16.F32.PACK_AB R8, R29, R134 ;  /* 0x000000861d08723e */ /* 0x000fe200000010ff */
[-C--:B-1----:R-:W-:Y:S01]  /*155d0*/  FMUL.FTZ R148, R148, R40.reuse ;  /* 0x0000002894947220 */ /* 0x082fe20000410000 */
[----:B------:R-:W-:Y:S01]  /*155e0*/  F2FP.BF16.F32.PACK_AB R10, R31, R239 ;  /* 0x000000ef1f0a723e */ /* 0x000fe200000010ff */
[----:B------:R-:W-:Y:S01]  /*155f0*/  FMUL.FTZ R149, R149, R40 ;  /* 0x0000002895957220 */ /* 0x000fe20000410000 */
[----:B------:R-:W-:Y:S01]  /*15600*/  F2FP.BF16.F32.PACK_AB R11, R27, R20 ;  /* 0x000000141b0b723e */ /* 0x000fe200000010ff */
[-C--:B------:R-:W-:Y:S01]  /*15610*/  FMUL.FTZ R150, R150, R39.reuse ;  /* 0x0000002796967220 */ /* 0x080fe20000410000 */
[----:B------:R-:W-:Y:S01]  /*15620*/  FMUL.FTZ R151, R151, R39 ;  /* 0x0000002797977220 */ /* 0x000fe20000410000 */
[----:B------:R-:W-:Y:S01]  /*15630*/  F2FP.BF16.F32.PACK_AB R4, R45, R232 ;  /* 0x000000e82d04723e */ /* 0x000fe200000010ff */
[-C--:B------:R-:W-:Y:S01]  /*15640*/  FMUL.FTZ R146, R146, R37.reuse ;  /* 0x0000002592927220 */ /* 0x080fe20000410000 */
[----:B------:R-:W-:Y:S01]  /*15650*/  F2FP.BF16.F32.PACK_AB R5, R233, R230 ;  /* 0x000000e6e905723e */ /* 0x000fe200000010ff */
[-C--:B------:R-:W-:Y:S01]  /*15660*/  FMUL.FTZ R147, R147, R37.reuse ;  /* 0x0000002593937220 */ /* 0x080fe20000410000 */
[----:B------:R-:W-:Y:S01]  /*15670*/  F2FP.BF16.F32.PACK_AB R6, R251, R22 ;  /* 0x00000016fb06723e */ /* 0x000fe200000010ff */
[-C--:B------:R-:W-:Y:S01]  /*15680*/  FMUL.FTZ R154, R154, R37.reuse ;  /* 0x000000259a9a7220 */ /* 0x080fe20000410000 */
[----:B------:R-:W-:Y:S01]  /*15690*/  FMUL.FTZ R155, R155, R37 ;  /* 0x000000259b9b7220 */ /* 0x000fe20000410000 */
[-C--:B------:R-:W-:Y:S01]  /*156a0*/  FMUL.FTZ R156, R156, R40.reuse ;  /* 0x000000289c9c7220 */ /* 0x080fe20000410000 */
[----:B------:R-:W-:Y:S01]  /*156b0*/  FMUL.FTZ R157, R157, R40 ;  /* 0x000000289d9d7220 */ /* 0x000fe20000410000 */
[----:B---3--:R-:W-:Y:S01]  /*156c0*/  IADD3 R2, PT, PT, R35, 0xc000, RZ ;  /* 0x0000c00023027810 */ /* 0x008fe20007ffe0ff */
[-C--:B------:R-:W-:Y:S01]  /*156d0*/  FMUL.FTZ R144, R144, R38.reuse ;  /* 0x0000002690907220 */ /* 0x080fe20000410000 */
[-C--:B------:R-:W-:Y:S01]  /*156e0*/  FMUL.FTZ R145, R145, R38.reuse ;  /* 0x0000002691917220 */ /* 0x080fe20000410000 */
[-C--:B------:R-:W-:Y:S01]  /*156f0*/  FMUL.FTZ R152, R152, R38.reuse ;  /* 0x0000002698987220 */ /* 0x080fe20000410000 */
[----:B------:R-:W-:Y:S01]  /*15700*/  FMUL.FTZ R153, R153, R38 ;  /* 0x0000002699997220 */ /* 0x000fe20000410000 */
[-C--:B------:R-:W-:Y:S01]  /*15710*/  FMUL.FTZ R158, R158, R39.reuse ;  /* 0x000000279e9e7220 */ /* 0x080fe20000410000 */
[----:B------:R-:W-:Y:S01]  /*15720*/  FMUL.FTZ R159, R159, R39 ;  /* 0x000000279f9f7220 */ /* 0x000fe20000410000 */
[----:B------:R-:W-:-:S02]  /*15730*/  IMAD.MOV.U32 R245, RZ, RZ, 0x20 ;  /* 0x00000020fff57424 */ /* 0x000fc400078e00ff */
[----:B------:R-:W-:Y:S01]  /*15740*/  VIADD R36, R35, 0xc040 ;  /* 0x0000c04023247836 */ /* 0x000fe20000000000 */
[----:B------:R-:W-:Y:S02]  /*15750*/  @P0 IADD3 R36, PT, PT, R2, -0x40, RZ ;  /* 0xffffffc002240810 */ /* 0x000fe40007ffe0ff */
[----:B------:R-:W-:Y:S02]  /*15760*/  SEL R0, R245, 0xffffffe0, !P6 ;  /* 0xffffffe0f5007807 */ /* 0x000fe40007000000 */
[----:B------:R-:W-:Y:S01]  /*15770*/  MOV R51, R244 ;  /* 0x000000f400337202 */ /* 0x000fe20000000f00 */
[-C--:B------:R-:W-:Y:S01]  /*15780*/  FMUL.FTZ R176, R176, R40.reuse ;  /* 0x00000028b0b07220 */ /* 0x080fe20000410000 */
[----:B------:R-:W-:Y:S01]  /*15790*/  FMUL.FTZ R177, R177, R40 ;  /* 0x00000028b1b17220 */ /* 0x000fe20000410000 */
[-C--:B------:R-:W-:Y:S01]  /*157a0*/  FMUL.FTZ R178, R178, R39.reuse ;  /* 0x00000027b2b27220 */ /* 0x080fe20000410000 */
[----:B------:R-:W-:Y:S01]  /*157b0*/  FMUL.FTZ R179, R179, R39 ;  /* 0x00000027b3b37220 */ /* 0x000fe20000410000 */
[----:B------:R-:W-:Y:S01]  /*157c0*/  MOV R21, R215 ;  /* 0x000000d700157202 */ /* 0x000fe20000000f00 */
[----:B------:R-:W-:-:S02]  /*157d0*/  IMAD.IADD R42, R0, 0x1, R35 ;  /* 0x00000001002a7824 */ /* 0x000fc400078e0223 */
        /* <DEDUP_REMOVED lines=13> */
[-C--:B------:R-:W-:Y:S01]  /*158b0*/  FMUL.FTZ R88, R88, R38.reuse ;  /* 0x0000002658587220 */ /* 0x080fe20000410000 */
[----:B------:R-:W-:Y:S01]  /*158c0*/  FMUL.FTZ R89, R89, R38 ;  /* 0x0000002659597220 */ /* 0x000fe20000410000 */
[-C--:B------:R-:W-:Y:S01]  /*158d0*/  FMUL.FTZ R90, R90, R37.reuse ;  /* 0x000000255a5a7220 */ /* 0x080fe20000410000 */
[-C--:B------:R-:W-:Y:S01]  /*158e0*/  FMUL.FTZ R91, R91, R37.reuse ;  /* 0x000000255b5b7220 */ /* 0x080fe20000410000 */
[----:B------:R-:W-:Y:S01]  /*158f0*/  IMAD.MOV.U32 R24, RZ, RZ, R12 ;  /* 0x000000ffff187224 */ /* 0x000fe200078e000c */
[----:B------:R-:W-:Y:S01]  /*15900*/  MOV R133, R54 ;  /* 0x0000003600857202 */ /* 0x000fe20000000f00 */
[----:B------:R-:W-:Y:S01]  /*15910*/  IMAD.MOV.U32 R252, RZ, RZ, R59 ;  /* 0x000000fffffc7224 */ /* 0x000fe200078e003b */
[----:B------:R-:W-:Y:S01]  /*15920*/  MOV R134, R58 ;  /* 0x0000003a00867202 */ /* 0x000fe20000000f00 */
[----:B------:R-:W-:Y:S01]  /*15930*/  FFMA.FTZ R0, R228, UR4, -R34 ;  /* 0x00000004e4007c23 */ /* 0x000fe20008010822 */
[----:B------:R-:W-:Y:S01]  /*15940*/  MOV R135, R52 ;  /* 0x0000003400877202 */ /* 0x000fe20000000f00 */
[----:B------:R-:W-:Y:S01]  /*15950*/  LDSM.16.MT88.4 R12, [R42+0xc000] ;  /* 0x00c000002a0c783b */ /* 0x000fe20000004200 */
        /* <DEDUP_REMOVED lines=40> */
[----:B----4-:R-:W-:-:S02]  /*15be0*/  F2FP.BF16.F32.PACK_AB R9, R143, R53 ;  /* 0x000000358f09723e */ /* 0x010fc400000010ff */
[----:B--2---:R-:W-:-:S05]  /*15bf0*/  F2FP.BF16.F32.PACK_AB R7, R234, R47 ;  /* 0x0000002fea07723e */ /* 0x004fca00000010ff */
[-C--:B------:R-:W-:Y:S08]  /*15c00*/  HMMA.16816.F32.BF16 R240, R8, R16.reuse, R148 ;  /* 0x0000001008f0723c */ /* 0x080ff00000041894 */
[C---:B------:R-:W-:Y:S08]  /*15c10*/  HMMA.16816.F32.BF16 R244, R4.reuse, R16, R144 ;  /* 0x0000001004f4723c */ /* 0x040ff00000041890 */
[-C--:B------:R-:W-:Y:S08]  /*15c20*/  HMMA.16816.F32.BF16 R224, R4, R18.reuse, R152 ;  /* 0x0000001204e0723c */ /* 0x080ff00000041898 */
[----:B------:R-:W-:Y:S01]  /*15c30*/  HMMA.16816.F32.BF16 R220, R8, R18, R156 ;  /* 0x0000001208dc723c */ /* 0x000fe2000004189c */
[----:B------:R-:W1:Y:S01]  /*15c40*/  LDSM.16.MT88.4 R16, [R36] ;  /* 0x000000002410783b */ /* 0x000e620000004200 */
[----:B------:R-:W-:-:S02]  /*15c50*/  MOV R146, R22 ;  /* 0x0000001600927202 */ /* 0x000fc40000000f00 */
[----:B------:R-:W-:Y:S01]  /*15c60*/  MOV R145, R20 ;  /* 0x0000001400917202 */ /* 0x000fe20000000f00 */
[----:B------:R-:W-:-:S03]  /*15c70*/  IMAD.MOV.U32 R151, RZ, RZ, R57 ;  /* 0x000000ffff977224 */ /* 0x000fc600078e0039 */
[----:B-1----:R-:W-:Y:S01]  /*15c80*/  HMMA.16816.F32.BF16 R64, R8, R16, R176 ;  /* 0x000000100840723c */ /* 0x002fe200000418b0 */
[----:B------:R-:W-:Y:S02]  /*15c90*/  IMAD.MOV.U32 R178, RZ, RZ, R21 ;  /* 0x000000ffffb27224 */ /* 0x000fe400078e0015 */
[----:B------:R-:W1:Y:S01]  /*15ca0*/  LDSM.16.MT88.4 R20, [R42+0xe000] ;  /* 0x00e000002a14783b */ /* 0x000e620000004200 */
        /* <DEDUP_REMOVED lines=10> */
[----:B------:R-:W-:-:S05]  /*15d50*/  IMAD.MOV.U32 R152, RZ, RZ, R30 ;  /* 0x000000ffff987224 */ /* 0x000fca00078e001e */
[----:B------:R-:W-:Y:S01]  /*15d60*/  HMMA.16816.F32.BF16 R60, R4, R16, R180 ;  /* 0x00000010043c723c */ /* 0x000fe200000418b4 */
[----:B------:R-:W-:Y:S01]  /*15d70*/  IMAD.MOV.U32 R183, RZ, RZ, R145 ;  /* 0x000000ffffb77224 */ /* 0x000fe200078e0091 */
[----:B------:R-:W-:-:S06]  /*15d80*/  MOV R182, R146 ;  /* 0x0000009200b67202 */ /* 0x000fcc0000000f00 */
[----:B------:R-:W-:Y:S01]  /*15d90*/  HMMA.16816.F32.BF16 R52, R8, R18, R188 ;  /* 0x000000120834723c */ /* 0x000fe200000418bc */
[----:B------:R-:W2:Y:S01]  /*15da0*/  LDSM.16.MT88.4 R16, [R35+0xe000] ;  /* 0x00e000002310783b */ /* 0x000ea20000004200 */
[----:B------:R3:W-:Y:S01]  /*15db0*/  MUFU.EX2 R189, R0 ;  /* 0x0000000000bd7308 */ /* 0x0007e20000000800 */
[----:B------:R-:W-:-:S05]  /*15dc0*/  MOV R181, R147 ;  /* 0x0000009300b57202 */ /* 0x000fca0000000f00 */
[----:B-1----:R-:W-:Y:S01]  /*15dd0*/  HMMA.16816.F32.BF16 R28, R4, R20, R88 ;  /* 0x00000014041c723c */ /* 0x002fe20000041858 */
[----:B------:R-:W-:Y:S01]  /*15de0*/  MOV R88, R144 ;  /* 0x0000009000587202 */ /* 0x000fe20000000f00 */
[----:B---3--:R-:W-:-:S06]  /*15df0*/  FFMA.FTZ R0, R140, UR4, -R34 ;  /* 0x000000048c007c23 */ /* 0x008fcc0008010822 */
[----:B------:R-:W-:Y:S01]  /*15e00*/  HMMA.16816.F32.BF16 R144, R4, R22, R92 ;  /* 0x000000160490723c */ /* 0x000fe2000004185c */
[----:B------:R1:W3:Y:S01]  /*15e10*/  MUFU.EX2 R94, R0 ;  /* 0x00000000005e7308 */ /* 0x0002e20000000800 */
[----:B------:R-:W-:Y:S01]  /*15e20*/  MOV R177, R24 ;  /* 0x0000001800b17202 */ /* 0x000fe20000000f00 */
[----:B------:R-:W-:Y:S02]  /*15e30*/  IMAD.MOV.U32 R149, RZ, RZ, R27 ;  /* 0x000000ffff957224 */ /* 0x000fe400078e001b */
[----:B------:R-:W-:Y:S01]  /*15e40*/  IMAD.MOV.U32 R89, RZ, RZ, R134 ;  /* 0x000000ffff597224 */ /* 0x000fe200078e0086 */
[----:B------:R-:W4:Y:S01]  /*15e50*/  LDSM.16.MT88.4 R24, [R36+0x2000] ;  /* 0x002000002418783b */ /* 0x000f220000004200 */
[----:B-1----:R-:W-:-:S04]  /*15e60*/  FFMA.FTZ R0, R49, UR4, -R34 ;  /* 0x0000000431007c23 */ /* 0x002fc80008010822 */
[----:B------:R1:W-:Y:S02]  /*15e70*/  MUFU.EX2 R180, R0 ;  /* 0x0000000000b47308 */ /* 0x0003e40000000800 */
[----:B-1----:R-:W-:-:S06]  /*15e80*/  FFMA.FTZ R0, R43, UR4, -R34 ;  /* 0x000000042b007c23 */ /* 0x002fcc0008010822 */
[----:B------:R1:W-:Y:S02]  /*15e90*/  MUFU.EX2 R140, R0 ;  /* 0x00000000008c7308 */ /* 0x0003e40000000800 */
[----:B-1----:R-:W-:-:S06]  /*15ea0*/  FFMA.FTZ R0, R236, UR4, -R33 ;  /* 0x00000004ec007c23 */ /* 0x002fcc0008010821 */
[----:B------:R1:W-:Y:S01]  /*15eb0*/  MUFU.EX2 R134, R0 ;  /* 0x0000000000867308 */ /* 0x0003e20000000800 */
[----:B------:R-:W-:Y:S01]  /*15ec0*/  HMMA.16816.F32.BF16 R212, R4, R12, R164 ;  /* 0x0000000c04d4723c */ /* 0x000fe200000418a4 */
[----:B-1----:R-:W-:-:S06]  /*15ed0*/  FFMA.FTZ R0, R142, UR4, -R33 ;  /* 0x000000048e007c23 */ /* 0x002fcc0008010821 */
[----:B------:R1:W-:Y:S01]  /*15ee0*/  MUFU.EX2 R92, R0 ;  /* 0x00000000005c7308 */ /* 0x0003e20000000800 */
[----:B--2---:R-:W-:Y:S01]  /*15ef0*/  HMMA.16816.F32.BF16 R164, R4, R18, R76 ;  /* 0x0000001204a4723c */ /* 0x004fe2000004184c */
[----:B------:R-:W-:Y:S01]  /*15f00*/  MOV R77, R238 ;  /* 0x000000ee004d7202 */ /* 0x000fe20000000f00 */
[----:B-1----:R-:W-:-:S05]  /*15f10*/  FFMA.FTZ R0, R50, UR4, -R33 ;  /* 0x0000000432007c23 */ /* 0x002fca0008010821 */
[----:B------:R1:W-:Y:S01]  /*15f20*/  MUFU.EX2 R191, R0 ;  /* 0x0000000000bf7308 */ /* 0x0003e20000000800 */
[----:B------:R-:W-:Y:S01]  /*15f30*/  MOV R90, R252 ;  /* 0x000000fc005a7202 */ /* 0x000fe20000000f00 */
[----:B-1----:R-:W-:-:S06]  /*15f40*/  FFMA.FTZ R0, R48, UR4, -R33 ;  /* 0x0000000430007c23 */ /* 0x002fcc0008010821 */
[----:B------:R1:W2:Y:S01]  /*15f50*/  MUFU.EX2 R93, R0 ;  /* 0x00000000005d7308 */ /* 0x0002a20000000800 */
[----:B------:R-:W-:Y:S01]  /*15f60*/  MOV R190, R47 ;  /* 0x0000002f00be7202 */ /* 0x000fe20000000f00 */
[----:B-1----:R-:W-:-:S06]  /*15f70*/  FFMA.FTZ R0, R237, UR4, -R3 ;  /* 0x00000004ed007c23 */ /* 0x002fcc0008010803 */
[----:B------:R1:W-:Y:S01]  /*15f80*/  MUFU.EX2 R238, R0 ;  /* 0x0000000000ee7308 */ /* 0x0003e20000000800 */
[----:B------:R-:W-:Y:S01]  /*15f90*/  IMAD.MOV.U32 R91, RZ, RZ, R46 ;  /* 0x000000ffff5b7224 */ /* 0x000fe200078e002e */
[----:B------:R-:W-:Y:S01]  /*15fa0*/  MOV R188, R44 ;  /* 0x0000002c00bc7202 */ /* 0x000fe20000000f00 */
[----:B------:R-:W-:Y:S01]  /*15fb0*/  IMAD.MOV.U32 R186, RZ, RZ, R45 ;  /* 0x000000ffffba7224 */ /* 0x000fe200078e002d */
[----:B------:R-:W-:Y:S01]  /*15fc0*/  HMMA.16816.F32.BF16 R216, R8, R12, R160 ;  /* 0x0000000c08d8723c */ /* 0x000fe200000418a0 */
[----:B------:R-:W2:Y:S01]  /*15fd0*/  LDSM.16.MT88.4 R44, [R41+0x2000] ;  /* 0x00200000292c783b */ /* 0x000ea20000004200 */
[----:B-1----:R-:W-:-:S04]  /*15fe0*/  FFMA.FTZ R0, R229, UR4, -R3 ;  /* 0x00000004e5007c23 */ /* 0x002fc80008010803 */
[----:B------:R1:W2:Y:S02]  /*15ff0*/  MUFU.EX2 R252, R0 ;  /* 0x0000000000fc7308 */ /* 0x0002a40000000800 */
[----:B------:R-:W-:Y:S01]  /*16000*/  HMMA.16816.F32.BF16 R208, R4, R14, R168 ;  /* 0x0000000e04d0723c */ /* 0x000fe200000418a8 */
[----:B------:R-:W-:-:S07]  /*16010*/  IMAD.MOV.U32 R95, RZ, RZ, R159 ;  /* 0x000000ffff5f7224 */ /* 0x000fce00078e009f */
[----:B------:R-:W-:Y:S01]  /*16020*/  HMMA.16816.F32.BF16 R172, R8, R14, R172 ;  /* 0x0000000e08ac723c */ /* 0x000fe200000418ac */
[----:B------:R-:W2:Y:S01]  /*16030*/  LDSM.16.MT88.4 R12, [R41] ;  /* 0x00000000290c783b */ /* 0x000ea20000004200 */
[----:B-1----:R-:W-:-:S04]  /*16040*/  FFMA.FTZ R0, R141, UR4, -R3 ;  /* 0x000000048d007c23 */ /* 0x002fc80008010803 */
[----:B------:R1:W-:Y:S01]  /*16050*/  MUFU.EX2 R237, R0 ;  /* 0x0000000000ed7308 */ /* 0x0003e20000000800 */
[----:B---3--:R-:W-:Y:S01]  /*16060*/  MOV R141, R94 ;  /* 0x0000005e008d7202 */ /* 0x008fe20000000f00 */
[----:B------:R-:W-:Y:S01]  /*16070*/  IMAD.MOV.U32 R94, RZ, RZ, R95 ;  /* 0x000000ffff5e7224 */ /* 0x000fe200078e005f */
[----:B------:R-:W-:Y:S01]  /*16080*/  MOV R95, R88 ;  /* 0x00000058005f7202 */ /* 0x000fe20000000f00 */
[----:B----4-:R-:W-:Y:S01]  /*16090*/  HMMA.16816.F32.BF16 R156, R4, R24, R104 ;  /* 0x00000018049c723c */ /* 0x010fe20000041868 */
[----:B------:R-:W-:Y:S01]  /*160a0*/  MOV R88, R176 ;  /* 0x000000b000587202 */ /* 0x000fe20000000f00 */
[----:B-1----:R-:W-:-:S04]  /*160b0*/  FFMA.FTZ R0, R132, UR4, -R3 ;  /* 0x0000000484007c23 */ /* 0x002fc80008010803 */
[----:B------:R1:W-:Y:S02]  /*160c0*/  MUFU.EX2 R236, R0 ;  /* 0x0000000000ec7308 */ /* 0x0003e40000000800 */
[----:B------:R-:W-:Y:S01]  /*160d0*/  HMMA.16816.F32.BF16 R160, R4, R26, R108 ;  /* 0x0000001a04a0723c */ /* 0x000fe2000004186c */
[----:B------:R-:W-:Y:S01]  /*160e0*/  MOV R76, R136 ;  /* 0x00000088004c7202 */ /* 0x000fe20000000f00 */
[----:B------:R-:W-:Y:S01]  /*160f0*/  IMAD.MOV.U32 R79, RZ, RZ, R138 ;  /* 0x000000ffff4f7224 */ /* 0x000fe200078e008a */
[----:B------:R-:W-:-:S05]  /*16100*/  MOV R78, R139 ;  /* 0x0000008b004e7202 */ /* 0x000fca0000000f00 */
[----:B------:R-:W-:Y:S01]  /*16110*/  HMMA.16816.F32.BF16 R108, R8, R20, R84 ;  /* 0x00000014086c723c */ /* 0x000fe20000041854 */
[----:B-1----:R-:W-:-:S07]  /*16120*/  FFMA.FTZ R0, R249, UR4, -R32 ;  /* 0x00000004f9007c23 */ /* 0x002fce0008010820 */
[----:B------:R-:W-:Y:S01]  /*16130*/  HMMA.16816.F32.BF16 R104, R8, R22, R96 ;  /* 0x000000160868723c */ /* 0x000fe20000041860 */
[----:B------:R-:W1:Y:S01]  /*16140*/  LDSM.16.MT88.4 R20, [R35+0xc800] ;  /* 0x00c800002314783b */ /* 0x000e620000004200 */
[----:B------:R3:W-:Y:S01]  /*16150*/  MUFU.EX2 R228, R0 ;  /* 0x0000000000e47308 */ /* 0x0007e20000000800 */
[----:B------:R-:W-:Y:S01]  /*16160*/  MOV R2, R137 ;  /* 0x0000008900027202 */ /* 0x000fe20000000f00 */
[----:B---3--:R-:W-:Y:S01]  /*16170*/  FFMA.FTZ R0, R248, UR4, -R32 ;  /* 0x00000004f8007c23 */ /* 0x008fe20008010820 */
[----:B--2---:R-:W-:Y:S01]  /*16180*/  IMAD.MOV.U32 R248, RZ, RZ, R93 ;  /* 0x000000fffff87224 */ /* 0x004fe200078e005d */
        /* <DEDUP_REMOVED lines=10> */
[----:B------:R2:W3:Y:S01]  /*16230*/  MUFU.EX2 R229, R0 ;  /* 0x0000000000e57308 */ /* 0x0004e20000000800 */
[----:B------:R-:W-:Y:S01]  /*16240*/  MOV R79, R2 ;  /* 0x00000002004f7202 */ /* 0x000fe20000000f00 */
[--C-:B------:R-:W-:Y:S01]  /*16250*/  FFMA.FTZ R2, R231, UR4, -R32.reuse ;  /* 0x00000004e7027c23 */ /* 0x100fe20008010820 */
[-C--:B------:R-:W-:Y:S01]  /*16260*/  FMUL.FTZ R72, R72, R38.reuse ;  /* 0x0000002648487220 */ /* 0x080fe20000410000 */
[----:B------:R-:W-:Y:S01]  /*16270*/  FMUL.FTZ R73, R73, R38 ;  /* 0x0000002649497220 */ /* 0x000fe20000410000 */
[-C--:B------:R-:W-:Y:S01]  /*16280*/  FMUL.FTZ R74, R74, R37.reuse ;  /* 0x000000254a4a7220 */ /* 0x080fe20000410000 */
[----:B------:R-:W-:Y:S01]  /*16290*/  FMUL.FTZ R75, R75, R37 ;  /* 0x000000254b4b7220 */ /* 0x000fe20000410000 */
[----:B--2---:R-:W-:-:S02]  /*162a0*/  FFMA.FTZ R0, R235, UR4, -R32 ;  /* 0x00000004eb007c23 */ /* 0x004fc40008010820 */
[----:B------:R2:W-:Y:S08]  /*162b0*/  MUFU.EX2 R235, R2 ;  /* 0x0000000200eb7308 */ /* 0x0005f00000000800 */
[----:B------:R-:W4:Y:S01]  /*162c0*/  MUFU.EX2 R231, R0 ;  /* 0x0000000000e77308 */ /* 0x000f220000000800 */
        /* <DEDUP_REMOVED lines=49> */
[----:B------:R-:W-:Y:S01]  /*165e0*/  HMMA.16816.F32.BF16 R168, R4, R16, R72 ;  /* 0x0000001004a8723c */ /* 0x000fe20000041848 */
[----:B--2---:R-:W-:Y:S01]  /*165f0*/  IMAD.MOV.U32 R2, RZ, RZ, R92 ;  /* 0x000000ffff027224 */ /* 0x004fe200078e005c */
        /* <DEDUP_REMOVED lines=8> */
[----:B------:R-:W-:Y:S02]  /*16680*/  MOV R179, R150 ;  /* 0x0000009600b37202 */ /* 0x000fe40000000f00 */
[----:B------:R-:W-:Y:S02]  /*16690*/  MOV R187, R151 ;  /* 0x0000009700bb7202 */ /* 0x000fe40000000f00 */
[----:B------:R-:W-:-:S03]  /*166a0*/  MOV R178, R51 ;  /* 0x0000003300b27202 */ /* 0x000fc60000000f00 */
[----:B------:R-:W-:Y:S01]  /*166b0*/  HMMA.16816.F32.BF16 R148, R4, R46, R124 ;  /* 0x0000002e0494723c */ /* 0x000fe2000004187c */
[----:B------:R-:W-:Y:S01]  /*166c0*/  MOV R249, R93 ;  /* 0x0000005d00f97202 */ /* 0x000fe20000000f00 */
[----:B------:R-:W-:Y:S01]  /*166d0*/  IMAD.MOV.U32 R123, RZ, RZ, R95 ;  /* 0x000000ffff7b7224 */ /* 0x000fe200078e005f */
[----:B------:R-:W-:-:S05]  /*166e0*/  MOV R122, R94 ;  /* 0x0000005e007a7202 */ /* 0x000fca0000000f00 */
[----:B------:R-:W-:Y:S01]  /*166f0*/  HMMA.16816.F32.BF16 R48, R8, R44, R116 ;  /* 0x0000002c0830723c */ /* 0x000fe20000041874 */
[----:B------:R-:W-:Y:S01]  /*16700*/  MOV R92, R88 ;  /* 0x00000058005c7202 */ /* 0x000fe20000000f00 */
[----:B------:R-:W-:Y:S01]  /*16710*/  IMAD.MOV.U32 R94, RZ, RZ, R90 ;  /* 0x000000ffff5e7224 */ /* 0x000fe200078e005a */
[----:B------:R-:W-:-:S05]  /*16720*/  MOV R93, R89 ;  /* 0x00000059005d7202 */ /* 0x000fca0000000f00 */
[----:B------:R-:W-:Y:S01]  /*16730*/  HMMA.16816.F32.BF16 R196, R4, R12, R196 ;  /* 0x0000000c04c4723c */ /* 0x000fe200000418c4 */
[----:B------:R-:W-:-:S07]  /*16740*/  MOV R95, R91 ;  /* 0x0000005b005f7202 */ /* 0x000fce0000000f00 */
[----:B------:R-:W-:Y:S01]  /*16750*/  HMMA.16816.F32.BF16 R200, R4, R14, R200 ;  /* 0x0000000e04c8723c */ /* 0x000fe200000418c8 */
[----:B------:R-:W-:Y:S02]  /*16760*/  F2FP.BF16.F32.PACK_AB R4, R252, R238 ;  /* 0x000000eefc04723e */ /* 0x000fe400000010ff */
[----:B---3--:R-:W-:Y:S02]  /*16770*/  F2FP.BF16.F32.PACK_AB R5, R229, R228 ;  /* 0x000000e4e505723e */ /* 0x008fe400000010ff */
[----:B------:R-:W-:Y:S02]  /*16780*/  F2FP.BF16.F32.PACK_AB R6, R236, R237 ;  /* 0x000000edec06723e */ /* 0x000fe400000010ff */
[----:B----4-:R-:W-:Y:S01]  /*16790*/  F2FP.BF16.F32.PACK_AB R7, R235, R231 ;  /* 0x000000e7eb07723e */ /* 0x010fe200000010ff */
[C---:B------:R-:W-:Y:S08]  /*167a0*/  HMMA.16816.F32.BF16 R192, R8.reuse, R12, R192 ;  /* 0x0000000c08c0723c */ /* 0x040ff000000418c0 */
[C---:B------:R-:W-:Y:S08]  /*167b0*/  HMMA.16816.F32.BF16 R204, R8.reuse, R14, R204 ;  /* 0x0000000e08cc723c */ /* 0x040ff000000418cc */
[C---:B------:R-:W-:Y:S08]  /*167c0*/  HMMA.16816.F32.BF16 R136, R8.reuse, R16, R68 ;  /* 0x000000100888723c */ /* 0x040ff00000041844 */
[C---:B------:R-:W-:Y:S08]  /*167d0*/  HMMA.16816.F32.BF16 R124, R8.reuse, R18, R80 ;  /* 0x00000012087c723c */ /* 0x040ff00000041850 */
        /* <DEDUP_REMOVED lines=9> */
[----:B-1----:R-:W-:Y:S01]  /*16870*/  HMMA.16816.F32.BF16 R96, R4, R20, R244 ;  /* 0x000000140460723c */ /* 0x002fe200000418f4 */
[----:B------:R-:W-:Y:S01]  /*16880*/  MOV R247, R92 ;  /* 0x0000005c00f77202 */ /* 0x000fe20000000f00 */
[----:B------:R-:W-:Y:S01]  /*16890*/  IMAD.MOV.U32 R245, RZ, RZ, R94 ;  /* 0x000000fffff57224 */ /* 0x000fe200078e005e */
[----:B------:R-:W-:Y:S01]  /*168a0*/  MOV R246, R93 ;  /* 0x0000005d00f67202 */ /* 0x000fe20000000f00 */
[----:B------:R-:W-:Y:S01]  /*168b0*/  LDSM.16.MT88.4 R12, [R36+0x800] ;  /* 0x00080000240c783b */ /* 0x000fe20000004200 */
[----:B------:R-:W-:-:S03]  /*168c0*/  MOV R43, R95 ;  /* 0x0000005f002b7202 */ /* 0x000fc60000000f00 */
[----:B------:R-:W-:Y:S01]  /*168d0*/  HMMA.16816.F32.BF16 R84, R8, R22, R220 ;  /* 0x000000160854723c */ /* 0x000fe200000418dc */
        /* <DEDUP_REMOVED lines=16> */
[----:B------:R-:W-:Y:S01]  /*169e0*/  LDSM.16.MT88.4 R20, [R35+0xe800] ;  /* 0x00e800002314783b */ /* 0x000fe20000004200 */
        /* <DEDUP_REMOVED lines=8> */
[----:B------:R-:W3:Y:S01]  /*16a70*/  LDL.LU R251, [R1+0xc8] ;  /* 0x0000c80001fb7983 */ /* 0x000ee20000300800 */
[----:B------:R-:W-:Y:S01]  /*16a80*/  MOV R0, R187 ;  /* 0x000000bb00007202 */ /* 0x000fe20000000f00 */
[----:B--2---:R-:W-:Y:S04]  /*16a90*/  HMMA.16816.F32.BF16 R76, R4, R16, R212 ;  /* 0x00000010044c723c */ /* 0x004fe800000418d4 */
[----:B------:R-:W-:-:S04]  /*16aa0*/  FFMA.FTZ R0, R0, UR4, -R34 ;  /* 0x0000000400007c23 */ /* 0x000fc80008010822 */
        /* <DEDUP_REMOVED lines=13> */
[----:B---3--:R-:W-:Y:S02]  /*16b80*/  MOV R242, R251 ;  /* 0x000000fb00f27202 */ /* 0x008fe40000000f00 */
[----:B------:R-:W2:Y:S01]  /*16b90*/  LDL.LU R251, [R1+0xc4] ;  /* 0x0000c40001fb7983 */ /* 0x000ea20000300800 */
[----:B------:R1:W3:Y:S01]  /*16ba0*/  MUFU.EX2 R215, R0 ;  /* 0x0000000000d77308 */ /* 0x0002e20000000800 */
[----:B------:R-:W-:Y:S01]  /*16bb0*/  HMMA.16816.F32.BF16 R80, R8, R16, R216 ;  /* 0x000000100850723c */ /* 0x000fe200000418d8 */
[----:B------:R-:W-:Y:S01]  /*16bc0*/  MOV R240, R74 ;  /* 0x0000004a00f07202 */ /* 0x000fe20000000f00 */
[----:B-1----:R-:W-:-:S05]  /*16bd0*/  FFMA.FTZ R0, R221, UR4, -R34 ;  /* 0x00000004dd007c23 */ /* 0x002fca0008010822 */
[----:B------:R2:W-:Y:S01]  /*16be0*/  MUFU.EX2 R217, R0 ;  /* 0x0000000000d97308 */ /* 0x0005e20000000800 */
[-C--:B------:R-:W-:Y:S08]  /*16bf0*/  HMMA.16816.F32.BF16 R72, R4, R18.reuse, R208 ;  /* 0x000000120448723c */ /* 0x080ff000000418d0 */
[----:B------:R-:W-:Y:S01]  /*16c00*/  HMMA.16816.F32.BF16 R68, R8, R18, R172 ;  /* 0x000000120844723c */ /* 0x000fe200000418ac */
[----:B------:R-:W1:Y:S01]  /*16c10*/  LDSM.16.MT88.4 R16, [R42+0xe800] ;  /* 0x00e800002a10783b */ /* 0x000e620000004200 */
[----:B--2---:R-:W-:-:S04]  /*16c20*/  FFMA.FTZ R0, R251, UR4, -R34 ;  /* 0x00000004fb007c23 */ /* 0x004fc80008010822 */
[----:B------:R2:W-:Y:S02]  /*16c30*/  MUFU.EX2 R218, R0 ;  /* 0x0000000000da7308 */ /* 0x0005e40000000800 */
[----:B--2---:R-:W-:Y:S01]  /*16c40*/  FFMA.FTZ R0, R222, UR4, -R33 ;  /* 0x00000004de007c23 */ /* 0x004fe20008010821 */
[----:B------:R-:W-:Y:S01]  /*16c50*/  IMAD.MOV.U32 R222, RZ, RZ, R223 ;  /* 0x000000ffffde7224 */ /* 0x000fe200078e00df */
[----:B------:R-:W-:-:S04]  /*16c60*/  MOV R223, R224 ;  /* 0x000000e000df7202 */ /* 0x000fc80000000f00 */
[----:B------:R2:W-:Y:S01]  /*16c70*/  MUFU.EX2 R211, R0 ;  /* 0x0000000000d37308 */ /* 0x0005e20000000800 */
[----:B------:R-:W-:Y:S01]  /*16c80*/  MOV R224, R225 ;  /* 0x000000e100e07202 */ /* 0x000fe20000000f00 */
[----:B------:R-:W-:Y:S01]  /*16c90*/  IMAD.MOV.U32 R225, RZ, RZ, R226 ;  /* 0x000000ffffe17224 */ /* 0x000fe200078e00e2 */
[----:B------:R-:W-:Y:S02]  /*16ca0*/  MOV R226, R227 ;  /* 0x000000e300e27202 */ /* 0x000fe40000000f00 */
[----:B------:R-:W-:Y:S01]  /*16cb0*/  MOV R227, R244 ;  /* 0x000000f400e37202 */ /* 0x000fe20000000f00 */
[----:B------:R-:W-:Y:S01]  /*16cc0*/  IMAD.MOV.U32 R244, RZ, RZ, R245 ;  /* 0x000000fffff47224 */ /* 0x000fe200078e00f5 */
[----:B------:R-:W-:Y:S02]  /*16cd0*/  MOV R245, R246 ;  /* 0x000000f600f57202 */ /* 0x000fe40000000f00 */
[----:B------:R-:W-:Y:S01]  /*16ce0*/  MOV R246, R247 ;  /* 0x000000f700f67202 */ /* 0x000fe20000000f00 */
[----:B------:R-:W-:-:S02]  /*16cf0*/  IMAD.MOV.U32 R247, RZ, RZ, R140 ;  /* 0x000000fffff77224 */ /* 0x000fc400078e008c */
[----:B--2---:R-:W-:-:S04]  /*16d00*/  FFMA.FTZ R0, R222, UR4, -R33 ;  /* 0x00000004de007c23 */ /* 0x004fc80008010821 */
[----:B------:R2:W4:Y:S01]  /*16d10*/  MUFU.EX2 R212, R0 ;  /* 0x0000000000d47308 */ /* 0x0005220000000800 */
[----:B------:R-:W-:Y:S02]  /*16d20*/  MOV R140, R135 ;  /* 0x00000087008c7202 */ /* 0x000fe40000000f00 */
[----:B------:R-:W4:Y:S01]  /*16d30*/  LDL.LU R135, [R1+0x50] ;  /* 0x0000500001877983 */ /* 0x000f220000300800 */
[----:B--2---:R-:W-:Y:S01]  /*16d40*/  FFMA.FTZ R0, R223, UR4, -R33 ;  /* 0x00000004df007c23 */ /* 0x004fe20008010821 */
        /* <DEDUP_REMOVED lines=12> */
[----:B-1----:R-:W-:Y:S03]  /*16e10*/  HMMA.16816.F32.BF16 R128, R4, R16, R28 ;  /* 0x000000100480723c */ /* 0x002fe6000004181c */
[----:B------:R-:W1:Y:S05]  /*16e20*/  LDSM.16.MT88.4 R28, [R41+0x2800] ;  /* 0x00280000291c783b */ /* 0x000e6a0000004200 */
[-C--:B------:R-:W-:Y:S08]  /*16e30*/  HMMA.16816.F32.BF16 R64, R8, R12.reuse, R64 ;  /* 0x0000000c0840723c */ /* 0x080ff00000041840 */
[C---:B------:R-:W-:Y:S08]  /*16e40*/  HMMA.16816.F32.BF16 R60, R4.reuse, R12, R60 ;  /* 0x0000000c043c723c */ /* 0x040ff0000004183c */
[-C--:B------:R-:W-:Y:S08]  /*16e50*/  HMMA.16816.F32.BF16 R56, R4, R14.reuse, R56 ;  /* 0x0000000e0438723c */ /* 0x080ff00000041838 */
[----:B------:R-:W-:Y:S01]  /*16e60*/  HMMA.16816.F32.BF16 R52, R8, R14, R52 ;  /* 0x0000000e0834723c */ /* 0x000fe20000041834 */
[----:B------:R-:W3:Y:S01]  /*16e70*/  LDSM.16.MT88.4 R12, [R36+0x2800] ;  /* 0x00280000240c783b */ /* 0x000ee20000004200 */
[----:B------:R-:W-:Y:S01]  /*16e80*/  MOV R241, R184 ;  /* 0x000000b800f17202 */ /* 0x000fe20000000f00 */
[----:B------:R-:W-:Y:S01]  /*16e90*/  IMAD.MOV.U32 R243, RZ, RZ, R186 ;  /* 0x000000fffff37224 */ /* 0x000fe200078e00ba */
[----:B------:R1:W-:Y:S01]  /*16ea0*/  MUFU.EX2 R214, R0 ;  /* 0x0000000000d67308 */ /* 0x0003e20000000800 */
[----:B------:R-:W-:-:S03]  /*16eb0*/  IMAD.MOV.U32 R132, RZ, RZ, R123 ;  /* 0x000000ffff847224 */ /* 0x000fc600078e007b */
[C---:B------:R-:W-:Y:S08]  /*16ec0*/  HMMA.16816.F32.BF16 R116, R4.reuse, R20, R168 ;  /* 0x000000140474723c */ /* 0x040ff000000418a8 */
[----:B-1----:R-:W-:Y:S01]  /*16ed0*/  HMMA.16816.F32.BF16 R184, R4, R28, R152 ;  /* 0x0000001c04b8723c */ /* 0x002fe20000041898 */
[----:B------:R-:W-:-:S07]  /*16ee0*/  FFMA.FTZ R0, R223, UR4, -R33 ;  /* 0x00000004df007c23 */ /* 0x000fce0008010821 */
[C---:B------:R-:W-:Y:S01]  /*16ef0*/  HMMA.16816.F32.BF16 R172, R4.reuse, R30, R148 ;  /* 0x0000001e04ac723c */ /* 0x040fe20000041894 */
[----:B------:R1:W4:Y:S07]  /*16f00*/  MUFU.EX2 R216, R0 ;  /* 0x0000000000d87308 */ /* 0x00032e0000000800 */
[----:B------:R-:W-:Y:S08]  /*16f10*/  HMMA.16816.F32.BF16 R120, R4, R22, R164 ;  /* 0x000000160478723c */ /* 0x000ff000000418a4 */
[----:B------:R-:W-:Y:S01]  /*16f20*/  HMMA.16816.F32.BF16 R152, R8, R20, R136 ;  /* 0x000000140898723c */ /* 0x000fe20000041888 */
[----:B-1----:R-:W-:-:S07]  /*16f30*/  FFMA.FTZ R0, R224, UR4, -R3 ;  /* 0x00000004e0007c23 */ /* 0x002fce0008010803 */
[----:B------:R-:W-:Y:S01]  /*16f40*/  HMMA.16816.F32.BF16 R148, R8, R22, R124 ;  /* 0x000000160894723c */ /* 0x000fe2000004187c */
[----:B------:R-:W1:Y:S01]  /*16f50*/  LDSM.16.MT88.4 R20, [R35+0xd000] ;  /* 0x00d000002314783b */ /* 0x000e620000004200 */
[----:B------:R3:W-:Y:S06]  /*16f60*/  MUFU.EX2 R209, R0 ;  /* 0x0000000000d17308 */ /* 0x0007ec0000000800 */
[----:B------:R-:W-:Y:S08]  /*16f70*/  HMMA.16816.F32.BF16 R144, R4, R18, R144 ;  /* 0x000000120490723c */ /* 0x000ff00000041890 */
[----:B------:R-:W-:Y:S01]  /*16f80*/  HMMA.16816.F32.BF16 R136, R8, R16, R108 ;  /* 0x000000100888723c */ /* 0x000fe2000004186c */
[----:B---3--:R-:W-:-:S07]  /*16f90*/  FFMA.FTZ R0, R225, UR4, -R3 ;  /* 0x00000004e1007c23 */ /* 0x008fce0008010803 */
[----:B------:R-:W-:Y:S01]  /*16fa0*/  HMMA.16816.F32.BF16 R124, R8, R18, R104 ;  /* 0x00000012087c723c */ /* 0x000fe20000041868 */
[----:B------:R-:W3:Y:S01]  /*16fb0*/  LDSM.16.MT88.4 R16, [R42+0xd000] ;  /* 0x00d000002a10783b */ /* 0x000ee20000004200 */
[----:B------:R1:W-:Y:S02]  /*16fc0*/  MUFU.EX2 R210, R0 ;  /* 0x0000000000d27308 */ /* 0x0003e40000000800 */
[----:B-1----:R-:W-:-:S06]  /*16fd0*/  FFMA.FTZ R0, R226, UR4, -R3 ;  /* 0x00000004e2007c23 */ /* 0x002fcc0008010803 */
[----:B------:R1:W-:Y:S01]  /*16fe0*/  MUFU.EX2 R208, R0 ;  /* 0x0000000000d07308 */ /* 0x0003e20000000800 */
[C---:B------:R-:W-:Y:S08]  /*16ff0*/  HMMA.16816.F32.BF16 R156, R4.reuse, R12, R156 ;  /* 0x0000000c049c723c */ /* 0x040ff0000004189c */
[----:B------:R-:W-:Y:S01]  /*17000*/  HMMA.16816.F32.BF16 R160, R4, R14, R160 ;  /* 0x0000000e04a0723c */ /* 0x000fe200000418a0 */
[----:B-1----:R-:W-:Y:S01]  /*17010*/  FFMA.FTZ R0, R227, UR4, -R3 ;  /* 0x00000004e3007c23 */ /* 0x002fe20008010803 */
[----:B------:R-:W-:-:S02]  /*17020*/  MOV R227, R244 ;  /* 0x000000f400e37202 */ /* 0x000fc40000000f00 */
[----:B------:R-:W-:Y:S01]  /*17030*/  MOV R244, R245 ;  /* 0x000000f500f47202 */ /* 0x000fe20000000f00 */
[----:B------:R-:W-:Y:S01]  /*17040*/  IMAD.MOV.U32 R245, RZ, RZ, R246 ;  /* 0x000000fffff57224 */ /* 0x000fe200078e00f6 */
[----:B------:R-:W-:Y:S02]  /*17050*/  MOV R246, R247 ;  /* 0x000000f700f67202 */ /* 0x000fe40000000f00 */
[----:B------:R-:W-:Y:S01]  /*17060*/  MOV R247, R2 ;  /* 0x0000000200f77202 */ /* 0x000fe20000000f00 */
[----:B------:R-:W-:Y:S01]  /*17070*/  IMAD.MOV.U32 R2, RZ, RZ, R141 ;  /* 0x000000ffff027224 */ /* 0x000fe200078e008d */
[----:B------:R-:W-:Y:S01]  /*17080*/  MOV R141, R142 ;  /* 0x0000008e008d7202 */ /* 0x000fe20000000f00 */
[C---:B------:R-:W-:Y:S01]  /*17090*/  HMMA.16816.F32.BF16 R100, R8.reuse, R12, R100 ;  /* 0x0000000c0864723c */ /* 0x040fe20000041864 */
[----:B------:R1:W-:Y:S07]  /*170a0*/  MUFU.EX2 R142, R0 ;  /* 0x00000000008e7308 */ /* 0x0003ee0000000800 */
[----:B------:R-:W-:Y:S01]  /*170b0*/  HMMA.16816.F32.BF16 R112, R8, R14, R112 ;  /* 0x0000000e0870723c */ /* 0x000fe20000041870 */
[----:B------:R-:W2:Y:S01]  /*170c0*/  LDSM.16.MT88.4 R12, [R36+0x1000] ;  /* 0x00100000240c783b */ /* 0x000ea20000004200 */
[----:B-1----:R-:W-:-:S06]  /*170d0*/  FFMA.FTZ R0, R43, UR4, -R32 ;  /* 0x000000042b007c23 */ /* 0x002fcc0008010820 */
[C---:B------:R-:W-:Y:S01]  /*170e0*/  HMMA.16816.F32.BF16 R192, R8.reuse, R24, R192 ;  /* 0x0000001808c0723c */ /* 0x040fe200000418c0 */
[----:B------:R1:W-:Y:S07]  /*170f0*/  MUFU.EX2 R43, R0 ;  /* 0x00000000002b7308 */ /* 0x0003ee0000000800 */
[----:B------:R-:W-:Y:S01]  /*17100*/  HMMA.16816.F32.BF16 R204, R8, R26, R204 ;  /* 0x0000001a08cc723c */ /* 0x000fe200000418cc */
[----:B------:R-:W-:-:S07]  /*17110*/  IMAD.MOV.U32 R226, RZ, RZ, R2 ;  /* 0x000000ffffe27224 */ /* 0x000fce00078e0002 */
[----:B------:R-:W-:Y:S01]  /*17120*/  HMMA.16816.F32.BF16 R48, R8, R28, R48 ;  /* 0x0000001c0830723c */ /* 0x000fe20000041830 */
[----:B-1----:R-:W-:-:S07]  /*17130*/  FFMA.FTZ R0, R132, UR4, -R32 ;  /* 0x0000000484007c23 */ /* 0x002fce0008010820 */
[----:B------:R-:W-:Y:S01]  /*17140*/  HMMA.16816.F32.BF16 R44, R8, R30, R44 ;  /* 0x0000001e082c723c */ /* 0x000fe2000004182c */
[----:B------:R-:W-:Y:S02]  /*17150*/  F2FP.BF16.F32.PACK_AB R8, R215, R213 ;  /* 0x000000d5d708723e */ /* 0x000fe400000010ff */
[----:B----4-:R-:W-:Y:S02]  /*17160*/  F2FP.BF16.F32.PACK_AB R9, R212, R211 ;  /* 0x000000d3d409723e */ /* 0x010fe400000010ff */
[----:B------:R-:W-:Y:S02]  /*17170*/  F2FP.BF16.F32.PACK_AB R10, R218, R217 ;  /* 0x000000d9da0a723e */ /* 0x000fe400000010ff */
[----:B------:R-:W-:Y:S01]  /*17180*/  F2FP.BF16.F32.PACK_AB R11, R216, R214 ;  /* 0x000000d6d80b723e */ /* 0x000fe200000010ff */
[----:B------:R1:W4:Y:S01]  /*17190*/  MUFU.EX2 R132, R0 ;  /* 0x0000000000847308 */ /* 0x0003220000000800 */
[----:B------:R-:W-:Y:S01]  /*171a0*/  HMMA.16816.F32.BF16 R196, R4, R24, R196 ;  /* 0x0000001804c4723c */ /* 0x000fe200000418c4 */
[----:B------:R-:W-:-:S02]  /*171b0*/  MOV R219, R244 ;  /* 0x000000f400db7202 */ /* 0x000fc40000000f00 */
[----:B------:R-:W-:-:S05]  /*171c0*/  MOV R244, R140 ;  /* 0x0000008c00f47202 */ /* 0x000fca0000000f00 */
[----:B------:R-:W-:Y:S01]  /*171d0*/  HMMA.16816.F32.BF16 R200, R4, R26, R200 ;  /* 0x0000001a04c8723c */ /* 0x000fe200000418c8 */
[----:B-1----:R-:W-:-:S07]  /*171e0*/  FFMA.FTZ R0, R227, UR4, -R32 ;  /* 0x00000004e3007c23 */ /* 0x002fce0008010820 */
[C---:B------:R-:W-:Y:S01]  /*171f0*/  HMMA.16816.F32.BF16 R4, R8.reuse, R20, R88 ;  /* 0x000000140804723c */ /* 0x040fe20000041858 */
[----:B------:R-:W-:Y:S01]  /*17200*/  MOV R227, R141 ;  /* 0x0000008d00e37202 */ /* 0x000fe20000000f00 */
[----:B------:R-:W-:Y:S06]  /*17210*/  MUFU.EX2 R140, R0 ;  /* 0x00000000008c7308 */ /* 0x000fec0000000800 */
[----:B---3--:R-:W-:Y:S01]  /*17220*/  HMMA.16816.F32.BF16 R80, R8, R16, R80 ;  /* 0x000000100850723c */ /* 0x008fe20000041850 */
[----:B------:R-:W-:Y:S01]  /*17230*/  MOV R224, R246 ;  /* 0x000000f600e07202 */ /* 0x000fe20000000f00 */
[----:B------:R-:W-:Y:S01]  /*17240*/  IMAD.MOV.U32 R223, RZ, RZ, R245 ;  /* 0x000000ffffdf7224 */ /* 0x000fe200078e00f5 */
        /* <DEDUP_REMOVED lines=8> */
[----:B------:R-:W-:Y:S01]  /*172d0*/  IMAD.MOV.U32 R171, RZ, RZ, R181 ;  /* 0x000000ffffab7224 */ /* 0x000fe200078e00b5 */
[----:B----4-:R-:W-:-:S02]  /*172e0*/  F2FP.BF16.F32.PACK_AB R5, R132, R43 ;  /* 0x0000002b8405723e */ /* 0x010fc400000010ff */
[----:B------:R-:W-:Y:S01]  /*172f0*/  F2FP.BF16.F32.PACK_AB R6, R142, R208 ;  /* 0x000000d08e06723e */ /* 0x000fe200000010ff */
        /* <DEDUP_REMOVED lines=11> */
[----:B------:R-:W-:Y:S02]  /*173b0*/  IMAD.MOV.U32 R190, RZ, RZ, R135 ;  /* 0x000000ffffbe7224 */ /* 0x000fe400078e0087 */
[----:B------:R-:W-:Y:S01]  /*173c0*/  IMAD.MOV.U32 R135, RZ, RZ, R4 ;  /* 0x000000ffff877224 */ /* 0x000fe200078e0004 */
[----:B------:R-:W-:Y:S01]  /*173d0*/  F2FP.BF16.F32.PACK_AB R4, R210, R209 ;  /* 0x000000d1d204723e */ /* 0x000fe200000010ff */
[----:B------:R-:W-:Y:S01]  /*173e0*/  HMMA.16816.F32.BF16 R244, R8, R22, R84 ;  /* 0x0000001608f4723c */ /* 0x000fe20000041854 */
[----:B------:R-:W-:Y:S01]  /*173f0*/  MOV R225, R183 ;  /* 0x000000b700e17202 */ /* 0x000fe20000000f00 */
[----:B--2---:R-:W-:-:S04]  /*17400*/  FFMA.FTZ R2, R250, UR4, -R32 ;  /* 0x00000004fa027c23 */ /* 0x004fc80008010820 */
[----:B------:R-:W1:Y:S01]  /*17410*/  MUFU.EX2 R141, R2 ;  /* 0x00000002008d7308 */ /* 0x000e620000000800 */
        /* <DEDUP_REMOVED lines=11> */
[----:B-1----:R-:W-:Y:S01]  /*174d0*/  F2FP.BF16.F32.PACK_AB R7, R141, R140 ;  /* 0x0000008c8d07723e */ /* 0x002fe200000010ff */
[----:B------:R-:W-:Y:S01]  /*174e0*/  IMAD.MOV.U32 R2, RZ, RZ, R240 ;  /* 0x000000ffff027224 */ /* 0x000fe200078e00f0 */
        /* <DEDUP_REMOVED lines=13> */
[C---:B------:R-:W-:Y:S01]  /*175c0*/  HMMA.16816.F32.BF16 R240, R8.reuse, R18, R68 ;  /* 0x0000001208f0723c */ /* 0x040fe20000041844 */
[----:B------:R-:W1:Y:S01]  /*175d0*/  LDSM.16.MT88.4 R16, [R35+0xf000] ;  /* 0x00f000002310783b */ /* 0x000e620000004200 */
[----:B------:R-:W-:Y:S02]  /*175e0*/  MOV R83, R82 ;  /* 0x0000005200537202 */ /* 0x000fe40000000f00 */
[----:B------:R-:W-:Y:S02]  /*175f0*/  MOV R82, R25 ;  /* 0x0000001900527202 */ /* 0x000fe40000000f00 */
[----:B------:R-:W-:Y:S02]  /*17600*/  LDSM.16.MT88.4 R24, [R36+0x3000] ;  /* 0x003000002418783b */ /* 0x000fe40000004200 */
[-C--:B------:R-:W-:Y:S08]  /*17610*/  HMMA.16816.F32.BF16 R248, R8, R12.reuse, R64 ;  /* 0x0000000c08f8723c */ /* 0x080ff00000041840 */
[C---:B------:R-:W-:Y:S08]  /*17620*/  HMMA.16816.F32.BF16 R60, R4.reuse, R12, R60 ;  /* 0x0000000c043c723c */ /* 0x040ff0000004183c */
[-C--:B------:R-:W-:Y:S08]  /*17630*/  HMMA.16816.F32.BF16 R56, R4, R14.reuse, R56 ;  /* 0x0000000e0438723c */ /* 0x080ff00000041838 */
[----:B------:R-:W-:Y:S01]  /*17640*/  HMMA.16816.F32.BF16 R224, R8, R14, R52 ;  /* 0x0000000e08e0723c */ /* 0x000fe20000041834 */
[----:B------:R-:W2:Y:S01]  /*17650*/  LDSM.16.MT88.4 R12, [R42+0xf000] ;  /* 0x00f000002a0c783b */ /* 0x000ea20000004200 */
[----:B------:R-:W-:Y:S01]  /*17660*/  IMAD.MOV.U32 R222, RZ, RZ, R190 ;  /* 0x000000ffffde7224 */ /* 0x000fe200078e00be */
[----:B------:R-:W-:-:S02]  /*17670*/  MOV R223, R191 ;  /* 0x000000bf00df7202 */ /* 0x000fc40000000f00 */
[----:B------:R-:W-:Y:S02]  /*17680*/  MOV R191, R177 ;  /* 0x000000b100bf7202 */ /* 0x000fe40000000f00 */
[----:B------:R-:W-:Y:S01]  /*17690*/  MOV R190, R178 ;  /* 0x000000b200be7202 */ /* 0x000fe20000000f00 */
[----:B-1----:R-:W-:Y:S01]  /*176a0*/  HMMA.16816.F32.BF16 R72, R4, R16, R116 ;  /* 0x000000100448723c */ /* 0x002fe20000041874 */
[----:B------:R-:W-:Y:S01]  /*176b0*/  IMAD.MOV.U32 R119, RZ, RZ, R89 ;  /* 0x000000ffff777224 */ /* 0x000fe200078e0059 */
[----:B------:R-:W-:Y:S02]  /*176c0*/  MOV R118, R90 ;  /* 0x0000005a00767202 */ /* 0x000fe40000000f00 */
[----:B------:R-:W-:-:S04]  /*176d0*/  MOV R117, R91 ;  /* 0x0000005b00757202 */ /* 0x000fc80000000f00 */
[C---:B------:R-:W-:Y:S08]  /*176e0*/  HMMA.16816.F32.BF16 R176, R4.reuse, R22, R92 ;  /* 0x0000001604b0723c */ /* 0x040ff0000004185c */
[C---:B------:R-:W-:Y:S01]  /*176f0*/  HMMA.16816.F32.BF16 R180, R4.reuse, R20, R96 ;  /* 0x0000001404b4723c */ /* 0x040fe20000041860 */
[----:B------:R-:W-:Y:S01]  /*17700*/  MOV R96, R105 ;  /* 0x0000006900607202 */ /* 0x000fe20000000f00 */
[----:B------:R-:W-:Y:S01]  /*17710*/  IMAD.MOV.U32 R116, RZ, RZ, R86 ;  /* 0x000000ffff747224 */ /* 0x000fe200078e0056 */
[----:B------:R-:W1:Y:S05]  /*17720*/  LDSM.16.MT88.4 R20, [R41+0x1000] ;  /* 0x001000002914783b */ /* 0x000e6a0000004200 */
[----:B--2---:R-:W-:Y:S01]  /*17730*/  HMMA.16816.F32.BF16 R88, R4, R12, R128 ;  /* 0x0000000c0458723c */ /* 0x004fe20000041880 */
[----:B------:R-:W-:Y:S01]  /*17740*/  IMAD.MOV.U32 R129, RZ, RZ, R83 ;  /* 0x000000ffff817224 */ /* 0x000fe200078e0053 */
[----:B------:R-:W-:-:S06]  /*17750*/  MOV R83, R104 ;  /* 0x0000006800537202 */ /* 0x000fcc0000000f00 */
[----:B------:R-:W-:Y:S01]  /*17760*/  HMMA.16816.F32.BF16 R92, R4, R14, R144 ;  /* 0x0000000e045c723c */ /* 0x000fe20000041890 */
[----:B------:R-:W-:Y:S01]  /*17770*/  IMAD.MOV.U32 R144, RZ, RZ, R106 ;  /* 0x000000ffff907224 */ /* 0x000fe200078e006a */
[----:B------:R-:W-:Y:S01]  /*17780*/  MOV R147, R107 ;  /* 0x0000006b00937202 */ /* 0x000fe20000000f00 */
[----:B------:R-:W-:Y:S01]  /*17790*/  IMAD.MOV.U32 R145, RZ, RZ, R109 ;  /* 0x000000ffff917224 */ /* 0x000fe200078e006d */
[----:B------:R-:W-:-:S04]  /*177a0*/  MOV R146, R108 ;  /* 0x0000006c00927202 */ /* 0x000fc80000000f00 */
[----:B------:R-:W-:Y:S01]  /*177b0*/  HMMA.16816.F32.BF16 R104, R4, R24, R156 ;  /* 0x000000180468723c */ /* 0x000fe2000004189c */
[----:B------:R-:W-:Y:S02]  /*177c0*/  MOV R156, R110 ;  /* 0x0000006e009c7202 */ /* 0x000fe40000000f00 */
[----:B------:R-:W-:Y:S01]  /*177d0*/  MOV R157, R111 ;  /* 0x0000006f009d7202 */ /* 0x000fe20000000f00 */
[----:B------:R-:W-:-:S04]  /*177e0*/  IMAD.MOV.U32 R158, RZ, RZ, R220 ;  /* 0x000000ffff9e7224 */ /* 0x000fc800078e00dc */
[----:B------:R-:W-:Y:S01]  /*177f0*/  HMMA.16816.F32.BF16 R108, R4, R26, R160 ;  /* 0x0000001a046c723c */ /* 0x000fe200000418a0 */
        /* <DEDUP_REMOVED lines=25> */
[----:B------:R-:W2:Y:S01]  /*17990*/  LDL.LU R134, [R1+0xbc] ;  /* 0x0000bc0001867983 */ /* 0x000ea20000300800 */
[----:B------:R-:W-:Y:S01]  /*179a0*/  MOV R2, R0 ;  /* 0x0000000000027202 */ /* 0x000fe20000000f00 */
[----:B------:R-:W-:Y:S01]  /*179b0*/  IMAD.MOV.U32 R0, RZ, RZ, R30 ;  /* 0x000000ffff007224 */ /* 0x000fe200078e001e */
[----:B------:R-:W-:Y:S01]  /*179c0*/  MOV R98, R31 ;  /* 0x0000001f00627202 */ /* 0x000fe20000000f00 */
[----:B------:R-:W-:Y:S01]  /*179d0*/  IMAD.MOV.U32 R97, RZ, RZ, R29 ;  /* 0x000000ffff617224 */ /* 0x000fe200078e001d */
[----:B------:R-:W-:Y:S02]  /*179e0*/  MOV R99, R28 ;  /* 0x0000001c00637202 */ /* 0x000fe40000000f00 */
[----:B------:R-:W3:Y:S01]  /*179f0*/  LDSM.16.MT88.4 R28, [R41+0x3000] ;  /* 0x00300000291c783b */ /* 0x000ee20000004200 */
[--C-:B------:R-:W-:Y:S01]  /*17a00*/  FFMA.FTZ R0, R0, UR4, -R3.reuse ;  /* 0x0000000400007c23 */ /* 0x100fe20008010803 */
[-C--:B-1----:R-:W-:Y:S08]  /*17a10*/  HMMA.16816.F32.BF16 R200, R4, R22.reuse, R200 ;  /* 0x0000001604c8723c */ /* 0x082ff000000418c8 */
[C---:B------:R-:W-:Y:S01]  /*17a20*/  HMMA.16816.F32.BF16 R220, R8.reuse, R22, R204 ;  /* 0x0000001608dc723c */ /* 0x040fe200000418cc */
[----:B------:R1:W-:Y:S01]  /*17a30*/  MUFU.EX2 R22, R0 ;  /* 0x0000000000167308 */ /* 0x0003e20000000800 */
[----:B------:R-:W-:Y:S06]  /*17a40*/  LDSM.16.MT88.4 R204, [R41+0x1800] ;  /* 0x0018000029cc783b */ /* 0x000fec0000004200 */
[----:B------:R-:W-:Y:S01]  /*17a50*/  HMMA.16816.F32.BF16 R100, R8, R24, R100 ;  /* 0x000000180864723c */ /* 0x000fe20000041864 */
[----:B-1----:R-:W-:Y:S01]  /*17a60*/  FFMA.FTZ R0, R161, UR4, -R3 ;  /* 0x00000004a1007c23 */ /* 0x002fe20008010803 */
[----:B------:R-:W-:Y:S01]  /*17a70*/  MOV R161, R162 ;  /* 0x000000a200a17202 */ /* 0x000fe20000000f00 */
[----:B------:R-:W-:Y:S01]  /*17a80*/  IMAD.MOV.U32 R162, RZ, RZ, R163 ;  /* 0x000000ffffa27224 */ /* 0x000fe200078e00a3 */
[----:B------:R-:W-:Y:S01]  /*17a90*/  MOV R163, R156 ;  /* 0x0000009c00a37202 */ /* 0x000fe20000000f00 */
[----:B------:R1:W4:Y:S01]  /*17aa0*/  MUFU.EX2 R23, R0 ;  /* 0x0000000000177308 */ /* 0x0003220000000800 */
        /* <DEDUP_REMOVED lines=13> */
[----:B------:R1:W-:Y:S01]  /*17b80*/  MUFU.EX2 R25, R0 ;  /* 0x0000000000197308 */ /* 0x0003e20000000800 */
[----:B------:R-:W-:-:S02]  /*17b90*/  MOV R157, R158 ;  /* 0x0000009e009d7202 */ /* 0x000fc40000000f00 */
        /* <DEDUP_REMOVED lines=17> */
[----:B------:R1:W-:Y:S01]  /*17cb0*/  MUFU.EX2 R24, R0 ;  /* 0x0000000000187308 */ /* 0x0003e20000000800 */
[----:B---3--:R-:W-:Y:S01]  /*17cc0*/  HMMA.16816.F32.BF16 R120, R4, R28, R184 ;  /* 0x0000001c0478723c */ /* 0x008fe200000418b8 */
        /* <DEDUP_REMOVED lines=12> */
[----:B-1----:R-:W-:Y:S01]  /*17d90*/  FFMA.FTZ R0, R161, UR4, -R32 ;  /* 0x00000004a1007c23 */ /* 0x002fe20008010820 */
[----:B------:R-:W-:-:S03]  /*17da0*/  MOV R160, R156 ;  /* 0x0000009c00a07202 */ /* 0x000fc60000000f00 */
[C---:B------:R-:W-:Y:S01]  /*17db0*/  HMMA.16816.F32.BF16 R192, R8.reuse, R20, R192 ;  /* 0x0000001408c0723c */ /* 0x040fe200000418c0 */
        /* <DEDUP_REMOVED lines=11> */
[----:B------:R3:W5:Y:S01]  /*17e70*/  LDL.LU R143, [R1+0xb8] ;  /* 0x0000b800018f7983 */ /* 0x0007620000300800 */
[----:B------:R-:W-:-:S02]  /*17e80*/  MOV R130, R116 ;  /* 0x0000007400827202 */ /* 0x000fc40000000f00 */
        /* <DEDUP_REMOVED lines=19> */
[----:B------:R-:W-:Y:S01]  /*17fc0*/  HMMA.16816.F32.BF16 R84, R8, R12, R136 ;  /* 0x0000000c0854723c */ /* 0x000fe20000041888 */
[----:B------:R-:W-:Y:S01]  /*17fd0*/  MOV R99, R133 ;  /* 0x0000008500637202 */ /* 0x000fe20000000f00 */
[----:B------:R-:W-:Y:S01]  /*17fe0*/  FFMA.FTZ R12, R149, UR4, -R34 ;  /* 0x00000004950c7c23 */ /* 0x000fe20008010822 */
[----:B------:R3:W5:Y:S01]  /*17ff0*/  LDL.LU R133, [R1+0xb0] ;  /* 0x0000b00001857983 */ /* 0x0007620000300800 */
[----:B--2---:R-:W-:-:S03]  /*18000*/  IMAD.MOV.U32 R185, RZ, RZ, R134 ;  /* 0x000000ffffb97224 */ /* 0x004fc600078e0086 */
[----:B------:R3:W5:Y:S04]  /*18010*/  LDL.LU R134, [R1+0xac] ;  /* 0x0000ac0001867983 */ /* 0x0007680000300800 */
[----:B------:R-:W2:Y:S01]  /*18020*/  LDL.LU R149, [R1+0x48] ;  /* 0x0000480001957983 */ /* 0x000ea20000300800 */
        /* <DEDUP_REMOVED lines=9> */
[----:B------:R-:W-:Y:S01]  /*180c0*/  HMMA.16816.F32.BF16 R44, R8, R30, R44 ;  /* 0x0000001e082c723c */ /* 0x000fe2000004182c */
[----:B------:R-:W-:Y:S01]  /*180d0*/  MOV R157, R158 ;  /* 0x0000009e009d7202 */ /* 0x000fe20000000f00 */
[----:B------:R-:W-:Y:S01]  /*180e0*/  IMAD.MOV.U32 R155, RZ, RZ, R189 ;  /* 0x000000ffff9b7224 */ /* 0x000fe200078e00bd */
[----:B------:R1:W3:Y:S01]  /*180f0*/  MUFU.EX2 R21, R0 ;  /* 0x0000000000157308 */ /* 0x0002e20000000800 */
[----:B----4-:R-:W-:Y:S01]  /*18100*/  F2FP.BF16.F32.PACK_AB R124, R23, R22 ;  /* 0x00000016177c723e */ /* 0x010fe200000010ff */
[----:B------:R-:W-:Y:S01]  /*18110*/  LDSM.16.MT88.4 R112, [R36+0x3800] ;  /* 0x003800002470783b */ /* 0x000fe20000004200 */
[----:B--2---:R-:W-:-:S03]  /*18120*/  FFMA.FTZ R11, R149, UR4, -R34 ;  /* 0x00000004950b7c23 */ /* 0x004fc60008010822 */
[----:B------:R-:W2:Y:S01]  /*18130*/  LDL.LU R149, [R1+0x64] ;  /* 0x0000640001957983 */ /* 0x000ea20000300800 */
[----:B------:R-:W-:Y:S01]  /*18140*/  IMAD.MOV.U32 R158, RZ, RZ, R159 ;  /* 0x000000ffff9e7224 */ /* 0x000fe200078e009f */
[----:B------:R-:W-:Y:S02]  /*18150*/  MOV R159, R80 ;  /* 0x00000050009f7202 */ /* 0x000fe40000000f00 */
[----:B------:R-:W-:Y:S01]  /*18160*/  MOV R80, R81 ;  /* 0x0000005100507202 */ /* 0x000fe20000000f00 */
[----:B--2---:R-:W-:Y:S02]  /*18170*/  FFMA.FTZ R10, R149, UR4, -R34 ;  /* 0x00000004950a7c23 */ /* 0x004fe40008010822 */
[----:B------:R-:W2:Y:S01]  /*18180*/  LDL.LU R149, [R1+0x60] ;  /* 0x0000600001957983 */ /* 0x000ea20000300800 */
        /* <DEDUP_REMOVED lines=10> */
[----:B--2---:R-:W-:Y:S01]  /*18230*/  FFMA.FTZ R3, R149, UR4, -R34 ;  /* 0x0000000495037c23 */ /* 0x004fe20008010822 */
        /* <DEDUP_REMOVED lines=9> */
[----:B------:R-:W1:Y:S01]  /*182d0*/  LDSM.16.MT88.4 R156, [R35+0xd800] ;  /* 0x00d80000239c783b */ /* 0x000e620000004200 */
[----:B------:R-:W-:Y:S01]  /*182e0*/  MOV R154, R155 ;  /* 0x0000009b009a7202 */ /* 0x000fe20000000f00 */
[----:B------:R-:W-:Y:S01]  /*182f0*/  IMAD.MOV.U32 R155, RZ, RZ, R144 ;  /* 0x000000ffff9b7224 */ /* 0x000fe200078e0090 */
[----:B------:R-:W-:Y:S01]  /*18300*/  MOV R144, R145 ;  /* 0x0000009100907202 */ /* 0x000fe20000000f00 */
[----:B------:R-:W-:Y:S01]  /*18310*/  HMMA.16816.F32.BF16 R52, R4, R30, R172 ;  /* 0x0000001e0434723c */ /* 0x000fe200000418ac */
[----:B------:R-:W-:Y:S01]  /*18320*/  MOV R145, R146 ;  /* 0x0000009200917202 */ /* 0x000fe20000000f00 */
[----:B------:R-:W-:Y:S01]  /*18330*/  IMAD.MOV.U32 R146, RZ, RZ, R147 ;  /* 0x000000ffff927224 */ /* 0x000fe200078e0093 */
[----:B------:R-:W-:Y:S01]  /*18340*/  MOV R147, R2 ;  /* 0x0000000200937202 */ /* 0x000fe20000000f00 */
[----:B------:R-:W-:Y:S04]  /*18350*/  LDSM.16.MT88.4 R80, [R35+0xf800] ;  /* 0x00f800002350783b */ /* 0x000fe80000004200 */
[----:B------:R-:W2:Y:S04]  /*18360*/  LDL.LU R2, [R1+0x68] ;  /* 0x0000680001027983 */ /* 0x000ea80000300800 */
[----:B------:R-:W4:Y:S01]  /*18370*/  LDL.LU R148, [R1+0x5c] ;  /* 0x00005c0001947983 */ /* 0x000f220000300800 */
[----:B------:R-:W-:Y:S01]  /*18380*/  MOV R97, R98 ;  /* 0x0000006200617202 */ /* 0x000fe20000000f00 */
[----:B------:R1:W-:Y:S01]  /*18390*/  MUFU.EX2 R19, R0 ;  /* 0x0000000000137308 */ /* 0x0003e20000000800 */
[----:B------:R-:W-:-:S02]  /*183a0*/  MOV R186, R191 ;  /* 0x000000bf00ba7202 */ /* 0x000fc40000000f00 */
[----:B---3--:R-:W-:Y:S02]  /*183b0*/  F2FP.BF16.F32.PACK_AB R125, R21, R20 ;  /* 0x00000014157d723e */ /* 0x008fe400000010ff */
[----:B------:R-:W-:Y:S02]  /*183c0*/  F2FP.BF16.F32.PACK_AB R126, R24, R25 ;  /* 0x00000019187e723e */ /* 0x000fe400000010ff */
[----:B------:R-:W-:Y:S01]  /*183d0*/  MOV R27, R149 ;  /* 0x00000095001b7202 */ /* 0x000fe20000000f00 */
[----:B------:R-:W-:Y:S01]  /*183e0*/  IMAD.MOV.U32 R26, RZ, RZ, R150 ;  /* 0x000000ffff1a7224 */ /* 0x000fe200078e0096 */
[----:B------:R-:W-:Y:S01]  /*183f0*/  MOV R28, R155 ;  /* 0x0000009b001c7202 */ /* 0x000fe20000000f00 */
[----:B------:R-:W-:Y:S02]  /*18400*/  IMAD.MOV.U32 R29, RZ, RZ, R154 ;  /* 0x000000ffff1d7224 */ /* 0x000fe400078e009a */
[----:B------:R-:W-:Y:S01]  /*18410*/  IMAD.MOV.U32 R34, RZ, RZ, R239 ;  /* 0x000000ffff227224 */ /* 0x000fe200078e00ef */
[----:B------:R-:W-:Y:S01]  /*18420*/  MOV R4, R96 ;  /* 0x0000006000047202 */ /* 0x000fe20000000f00 */
[----:B------:R-:W-:Y:S01]  /*18430*/  LDSM.16.MT88.4 R172, [R42+0xd800] ;  /* 0x00d800002aac783b */ /* 0x000fe20000004200 */
[----:B----4-:R-:W-:-:S03]  /*18440*/  FFMA.FTZ R9, R148, UR4, -R33 ;  /* 0x0000000494097c23 */ /* 0x010fc60008010821 */
[----:B------:R-:W3:Y:S01]  /*18450*/  LDL.LU R148, [R1+0x58] ;  /* 0x0000580001947983 */ /* 0x000ee20000300800 */
[----:B------:R-:W-:Y:S01]  /*18460*/  MOV R98, R99 ;  /* 0x0000006300627202 */ /* 0x000fe20000000f00 */
[----:B------:R-:W-:Y:S01]  /*18470*/  IMAD.MOV.U32 R99, RZ, RZ, R188 ;  /* 0x000000ffff637224 */ /* 0x000fe200078e00bc */
[----:B------:R-:W-:Y:S01]  /*18480*/  MOV R188, R234 ;  /* 0x000000ea00bc7202 */ /* 0x000fe20000000f00 */
[----:B-1----:R-:W-:Y:S01]  /*18490*/  FFMA.FTZ R0, R187, UR4, -R32 ;  /* 0x00000004bb007c23 */ /* 0x002fe20008010820 */
[----:B------:R-:W-:Y:S02]  /*184a0*/  MOV R187, R190 ;  /* 0x000000be00bb7202 */ /* 0x000fe40000000f00 */
[----:B------:R-:W-:Y:S02]  /*184b0*/  MOV R184, R188 ;  /* 0x000000bc00b87202 */ /* 0x000fe40000000f00 */
[----:B------:R1:W4:Y:S01]  /*184c0*/  LDSM.16.MT88.4 R188, [R36+0x1800] ;  /* 0x0018000024bc783b */ /* 0x0003220000004200 */
[----:B------:R-:W2:Y:S01]  /*184d0*/  MUFU.EX2 R18, R0 ;  /* 0x0000000000127308 */ /* 0x000ea20000000800 */
[----:B---3--:R-:W-:-:S02]  /*184e0*/  FFMA.FTZ R8, R148, UR4, -R33 ;  /* 0x0000000494087c23 */ /* 0x008fc40008010821 */
[----:B------:R-:W3:Y:S01]  /*184f0*/  LDL.LU R148, [R1+0x54] ;  /* 0x0000540001947983 */ /* 0x000ee20000300800 */
[----:B--2---:R-:W-:Y:S02]  /*18500*/  F2FP.BF16.F32.PACK_AB R127, R18, R19 ;  /* 0x00000013127f723e */ /* 0x004fe400000010ff */
[----:B------:R-:W-:Y:S01]  /*18510*/  MOV R149, R151 ;  /* 0x0000009700957202 */ /* 0x000fe20000000f00 */
[----:B------:R-:W-:Y:S01]  /*18520*/  IMAD.MOV.U32 R151, RZ, RZ, R17 ;  /* 0x000000ffff977224 */ /* 0x000fe200078e0011 */
[----:B------:R-:W-:Y:S01]  /*18530*/  MOV R17, R153 ;  /* 0x0000009900117202 */ /* 0x000fe20000000f00 */
[----:B------:R-:W-:Y:S01]  /*18540*/  IMAD.MOV.U32 R31, RZ, RZ, R145 ;  /* 0x000000ffff1f7224 */ /* 0x000fe200078e0091 */
[----:B------:R-:W-:Y:S02]  /*18550*/  MOV R32, R144 ;  /* 0x0000009000207202 */ /* 0x000fe40000000f00 */
[----:B------:R-:W-:Y:S01]  /*18560*/  MOV R30, R146 ;  /* 0x00000092001e7202 */ /* 0x000fe20000000f00 */
[----:B------:R-:W-:Y:S01]  /*18570*/  FFMA.FTZ R2, R2, UR4, -R33 ;  /* 0x0000000402027c23 */ /* 0x000fe20008010821 */
[----:B-1----:R-:W-:Y:S01]  /*18580*/  MOV R36, R147 ;  /* 0x0000009300247202 */ /* 0x002fe20000000f00 */
[----:B------:R1:W5:Y:S01]  /*18590*/  LDL.LU R239, [R1+0xa8] ;  /* 0x0000a80001ef7983 */ /* 0x0003620000300800 */
[----:B------:R-:W-:Y:S01]  /*185a0*/  MOV R150, R16 ;  /* 0x0000001000967202 */ /* 0x000fe20000000f00 */
[----:B------:R-:W-:Y:S01]  /*185b0*/  HMMA.16816.F32.BF16 R144, R124, R156, R180 ;  /* 0x0000009c7c90723c */ /* 0x000fe200000418b4 */
[----:B------:R-:W-:-:S07]  /*185c0*/  MOV R16, R152 ;  /* 0x0000009800107202 */ /* 0x000fce0000000f00 */
        /* <DEDUP_REMOVED lines=35> */
[----:B------:R-:W-:Y:S02]  /*18800*/  MOV R7, R99 ;  /* 0x0000006300077202 */ /* 0x000fe40000000f00 */
[----:B------:R-:W-:Y:S01]  /*18810*/  MOV R148, R4 ;  /* 0x0000000400947202 */ /* 0x000fe20000000f00 */
[----:B------:R-:W-:Y:S01]  /*18820*/  IMAD.MOV.U32 R150, RZ, RZ, R6 ;  /* 0x000000ffff967224 */ /* 0x000fe200078e0006 */
[----:B------:R-:W-:Y:S01]  /*18830*/  MOV R149, R5 ;  /* 0x0000000500957202 */ /* 0x000fe20000000f00 */
[----:B------:R4:W-:Y:S01]  /*18840*/  LDSM.16.MT88.4 R96, [R42+0xf800] ;  /* 0x00f800002a60783b */ /* 0x0009e20000004200 */
[----:B------:R-:W-:-:S03]  /*18850*/  MOV R151, R7 ;  /* 0x0000000700977202 */ /* 0x000fc60000000f00 */
        /* <DEDUP_REMOVED lines=136> */
.L_x_539:
[----:B------:R-:W-:-:S09]  /*190e0*/  UISETP.GE.AND UP0, UPT, UR7, URZ, UPT ;  /* 0x000000ff0700728c */ /* 0x000fd2000bf06270 */
[----:B------:R-:W-:Y:S05]  /*190f0*/  BRA.U !UP0, `(.L_x_542) ;  /* 0x0000005108a47547 */ /* 0x000fea000b800000 */
[----:B------:R-:W3:Y:S01]  /*19100*/  LDL.LU R5, [R1+0x98] ;  /* 0x0000980001057983 */ /* 0x000ee20000300800 */
[----:B------:R-:W-:Y:S01]  /*19110*/  SHF.R.U32.HI R228, RZ, 0x1, R234 ;  /* 0x00000001ffe47819 */ /* 0x000fe200000116ea */
[----:B------:R-:W2:Y:S01]  /*19120*/  LDC.64 R6, c[0x0][0x3c0] ;  /* 0x0000f000ff067b82 */ /* 0x000ea20000000a00 */
[----:B------:R-:W1:Y:S01]  /*19130*/  LDCU UR4, c[0x0][0x440] ;  /* 0x00008800ff0477ac */ /* 0x000e620008000800 */
        /* <DEDUP_REMOVED lines=10> */
[----:B------:R-:W2:Y:S01]  /*191e0*/  LDCU UR11, c[0x0][0x440] ;  /* 0x00008800ff0b77ac */ /* 0x000ea20008000800 */
[----:B------:R-:W2:Y:S01]  /*191f0*/  LDCU UR8, c[0x0][0x50c] ;  /* 0x0000a180ff0877ac */ /* 0x000ea20008000800 */
[----:B-1----:R-:W-:Y:S01]  /*19200*/  ISETP.GE.AND P1, PT, R230, UR4, PT ;  /* 0x00000004e6007c0c */ /* 0x002fe2000bf26270 */
[----:B------:R-:W1:Y:S01]  /*19210*/  LDCU UR4, c[0x0][0x45c] ;  /* 0x00008b80ff0477ac */ /* 0x000e620008000800 */
[----:B--2---:R-:W-:Y:S01]  /*19220*/  IMAD.MOV.U32 R3, RZ, RZ, R7 ;  /* 0x000000ffff037224 */ /* 0x004fe200078e0007 */
[----:B------:R-:W-:Y:S01]  /*19230*/  STL.64 [R1+0x40], R6 ;  /* 0x0000400601007387 */ /* 0x000fe20000100a00 */
[----:B------:R-:W-:-:S04]  /*19240*/  IMAD.MOV.U32 R2, RZ, RZ, R6 ;  /* 0x000000ffff027224 */ /* 0x000fc800078e0006 */
[C---:B------:R-:W-:Y:S01]  /*19250*/  IMAD.SHL.U32 R0, R2.reuse, 0x10, RZ ;  /* 0x0000001002007824 */ /* 0x040fe200078e00ff */
[----:B------:R-:W-:Y:S01]  /*19260*/  SHF.L.U64.HI R3, R2, 0x4, R3 ;  /* 0x0000000402037819 */ /* 0x000fe20000010203 */
[----:B----4-:R-:W-:Y:S01]  /*19270*/  ULEA UR9, UR9, UR10, 0x18 ;  /* 0x0000000a09097291 */ /* 0x010fe2000f8ec0ff */
[C---:B------:R-:W-:Y:S01]  /*19280*/  IMAD.SHL.U32 R4, R234.reuse, 0x40, RZ ;  /* 0x00000040ea047824 */ /* 0x040fe200078e00ff */
[C---:B------:R-:W-:Y:S02]  /*19290*/  LOP3.LUT P2, RZ, R234.reuse, 0x2, RZ, 0xc0, !PT ;  /* 0x00000002eaff7812 */ /* 0x040fe4000784c0ff */
[----:B------:R-:W-:Y:S01]  /*192a0*/  STL [R1+0x98], R3 ;  /* 0x0000980301007387 */ /* 0x000fe20000100800 */
[C---:B------:R-:W-:Y:S01]  /*192b0*/  IMAD.SHL.U32 R235, R234.reuse, 0x40, RZ ;  /* 0x00000040eaeb7824 */ /* 0x040fe200078e00ff */
[----:B------:R-:W-:Y:S02]  /*192c0*/  LOP3.LUT P0, RZ, R234, 0x2, RZ, 0xc0, !PT ;  /* 0x00000002eaff7812 */ /* 0x000fe4000780c0ff */
[----:B------:R2:W-:Y:S01]  /*192d0*/  STL [R1+0x94], R0 ;  /* 0x0000940001007387 */ /* 0x0005e20000100800 */
[----:B------:R-:W-:-:S02]  /*192e0*/  SEL R229, R229, 0xffffffe0, !P2 ;  /* 0xffffffe0e5e57807 */ /* 0x000fc40005000000 */
[----:B------:R-:W-:Y:S02]  /*192f0*/  SEL R231, R231, 0xffffffe0, !P0 ;  /* 0xffffffe0e7e77807 */ /* 0x000fe40004000000 */
[----:B------:R-:W-:Y:S02]  /*19300*/  LOP3.LUT R236, R235, 0x400, RZ, 0xc0, !PT ;  /* 0x00000400ebec7812 */ /* 0x000fe400078ec0ff */
[----:B---3--:R-:W-:-:S04]  /*19310*/  LOP3.LUT R228, R5, 0x8, R228, 0x78, !PT ;  /* 0x0000000805e47812 */ /* 0x008fc800078e78e4 */
[----:B------:R-:W-:-:S04]  /*19320*/  LOP3.LUT R228, R228, 0x200, R4, 0xf8, !PT ;  /* 0x00000200e4e47812 */ /* 0x000fc800078ef804 */
[----:B------:R-:W-:-:S04]  /*19330*/  LEA R228, R228, UR6, 0x1 ;  /* 0x00000006e4e47c11 */ /* 0x000fc8000f8e08ff */
[C---:B------:R-:W-:Y:S01]  /*19340*/  IADD3 R2, PT, PT, R228.reuse, 0xc000, RZ ;  /* 0x0000c000e4027810 */ /* 0x040fe20007ffe0ff */
[----:B--2---:R-:W-:Y:S02]  /*19350*/  VIADD R0, R228, 0xc040 ;  /* 0x0000c040e4007836 */ /* 0x004fe40000000000 */
[----:B------:R-:W-:-:S03]  /*19360*/  IMAD.IADD R229, R229, 0x1, R228 ;  /* 0x00000001e5e57824 */ /* 0x000fc600078e02e4 */
[----:B------:R2:W-:Y:S04]  /*19370*/  STL [R1+0x8c], R0 ;  /* 0x00008c0001007387 */ /* 0x0005e80000100800 */
[----:B------:R2:W-:Y:S01]  /*19380*/  STL [R1+0x90], R2 ;  /* 0x0000900201007387 */ /* 0x0005e20000100800 */
[----:B-1----:R-:W-:Y:S05]  /*19390*/  BRA `(.L_x_543) ;  /* 0x0000000400487947 */ /* 0x002fea0003800000 */
.L_x_545:
        /* <DEDUP_REMOVED lines=10> */
[CC--:B-----5:R-:W-:Y:S02]  /*19440*/  @!P4 LEA R14, P2, R7.reuse, R47.reuse, 0x1 ;  /* 0x0000002f070ec211 */ /* 0x0e0fe400078408ff */
[----:B------:R-:W-:Y:S02]  /*19450*/  SHF.L.U64.HI R9, R6, 0x6, R10 ;  /* 0x0000000606097819 */ /* 0x000fe4000001020a */
[C---:B------:R-:W-:Y:S02]  /*19460*/  @!P1 LEA R12, P5, R7.reuse, R47, 0x1 ;  /* 0x0000002f070c9211 */ /* 0x040fe400078a08ff */
[C---:B------:R-:W-:Y:S02]  /*19470*/  LEA R6, P3, R4.reuse, R7, 0x4 ;  /* 0x0000000704067211 */ /* 0x040fe400078620ff */
[CCC-:B--2---:R-:W-:Y:S02]  /*19480*/  @!P4 LEA.HI.X R15, R7.reuse, R46.reuse, R9.reuse, 0x1, P2 ;  /* 0x0000002e070fc211 */ /* 0x1c4fe400010f0c09 */
[----:B------:R-:W-:Y:S02]  /*19490*/  @!P1 LEA.HI.X R10, R7, R46, R9, 0x1, P5 ;  /* 0x0000002e070a9211 */ /* 0x000fe400028f0c09 */
[----:B------:R-:W-:Y:S02]  /*194a0*/  LOP3.LUT R239, R11, 0x1e00, R20, 0xf8, !PT ;  /* 0x00001e000bef7812 */ /* 0x000fe400078ef814 */
        /* <DEDUP_REMOVED lines=8> */
[----:B------:R-:W-:Y:S01]  /*19530*/  LEA R239, R239, UR6, 0x1 ;  /* 0x00000006efef7c11 */ /* 0x000fe2000f8e08ff */
[----:B------:R-:W-:Y:S01]  /*19540*/  @!P1 IMAD.MOV.U32 R5, RZ, RZ, R10 ;  /* 0x000000ffff059224 */ /* 0x000fe200078e000a */
[CC--:B------:R-:W-:Y:S02]  /*19550*/  @!P4 LEA R12, P3, R6.reuse, R47.reuse, 0x1 ;  /* 0x0000002f060cc211 */ /* 0x0c0fe400078608ff */
[-C--:B------:R-:W-:Y:S02]  /*19560*/  @!P4 LEA R10, P2, R9, R47.reuse, 0x1 ;  /* 0x0000002f090ac211 */ /* 0x080fe400078408ff */
[----:B------:R-:W-:Y:S01]  /*19570*/  @!PT LDS RZ, [RZ] ;  /* 0x00000000fffff984 */ /* 0x000fe20000000800 */
[----:B------:R-:W-:Y:S01]  /*19580*/  @!PT LDS RZ, [RZ] ;  /* 0x00000000fffff984 */ /* 0x000fe20000000800 */
[----:B------:R-:W-:Y:S01]  /*19590*/  @!PT LDS RZ, [RZ] ;  /* 0x00000000fffff984 */ /* 0x000fe20000000800 */
[----:B------:R2:W-:Y:S01]  /*195a0*/  @!P1 LDGSTS.E.BYPASS.LTC128B.128 [R239+0x8000], desc[UR22][R4.64] ;  /* 0x0800000004ef9fae */ /* 0x0005e2000b981a16 */
[CCC-:B------:R-:W-:Y:S02]  /*195b0*/  @!P4 LEA.HI.X R13, R6.reuse, R46.reuse, R7.reuse, 0x1, P3 ;  /* 0x0000002e060dc211 */ /* 0x1c0fe400018f0c07 */
[CC--:B------:R-:W-:Y:S01]  /*195c0*/  @!P1 LEA R18, P5, R6.reuse, R47.reuse, 0x1 ;  /* 0x0000002f06129211 */ /* 0x0c0fe200078a08ff */
[----:B------:R3:W-:Y:S01]  /*195d0*/  @P1 STS.128 [R239+0x8000], RZ ;  /* 0x008000ffef001388 */ /* 0x0007e20000000c00 */
[CC--:B------:R-:W-:Y:S02]  /*195e0*/  @!P1 LEA R19, P6, R11.reuse, R47.reuse, 0x1 ;  /* 0x0000002f0b139211 */ /* 0x0c0fe400078c08ff */
[-C--:B------:R-:W-:Y:S01]  /*195f0*/  @!P1 LEA.HI.X R17, R6, R46.reuse, R7, 0x1, P5 ;  /* 0x0000002e06119211 */ /* 0x080fe200028f0c07 */
[----:B------:R-:W-:Y:S01]  /*19600*/  @!PT LDS RZ, [RZ] ;  /* 0x00000000fffff984 */ /* 0x000fe20000000800 */
[----:B------:R-:W-:Y:S01]  /*19610*/  @!PT LDS RZ, [RZ] ;  /* 0x00000000fffff984 */ /* 0x000fe20000000800 */
[----:B------:R-:W-:Y:S01]  /*19620*/  @!PT LDS RZ, [RZ] ;  /* 0x00000000fffff984 */ /* 0x000fe20000000800 */
[----:B------:R4:W-:Y:S01]  /*19630*/  @!P4 LDGSTS.E.BYPASS.LTC128B.128 [R239+0xa000], desc[UR22][R14.64+0x80] ;  /* 0x0a0000800eefcfae */ /* 0x0009e2000b981a16 */
[-C--:B------:R-:W-:Y:S01]  /*19640*/  @!P1 LEA.HI.X R7, R11, R46.reuse, R21, 0x1, P6 ;  /* 0x0000002e0b079211 */ /* 0x080fe200030f0c15 */
[----:B------:R-:W-:Y:S01]  /*19650*/  @!P1 IMAD.MOV.U32 R6, RZ, RZ, R19 ;  /* 0x000000ffff069224 */ /* 0x000fe200078e0013 */
[-C--:B------:R-:W-:Y:S01]  /*19660*/  @!P4 LEA.HI.X R11, R9, R46.reuse, R22, 0x1, P2 ;  /* 0x0000002e090bc211 */ /* 0x080fe200010f0c16 */
[----:B------:R3:W-:Y:S01]  /*19670*/  @P4 STS.128 [R239+0xa000], RZ ;  /* 0x00a000ffef004388 */ /* 0x0007e20000000c00 */
[C---:B--2---:R-:W-:Y:S04]  /*19680*/  LEA R4, P5, R16.reuse, R47, 0x1 ;  /* 0x0000002f10047211 */ /* 0x044fe800078a08ff */
[----:B------:R-:W-:Y:S01]  /*19690*/  LEA.HI.X R5, R16, R46, R20, 0x1, P5 ;  /* 0x0000002e10057211 */ /* 0x000fe200028f0c14 */
[----:B----4-:R-:W-:Y:S02]  /*196a0*/  @!P1 IMAD.MOV.U32 R14, RZ, RZ, R18 ;  /* 0x000000ffff0e9224 */ /* 0x010fe400078e0012 */
        /* <DEDUP_REMOVED lines=33> */
.L_x_543:
[----:B---3--:R-:W3:Y:S01]  /*198c0*/  LDL R15, [R1+0x40] ;  /* 0x00004000010f7983 */ /* 0x008ee20000100800 */
[----:B-12---:R-:W-:Y:S01]  /*198d0*/  SHF.L.U32 R0, R234, 0x3, RZ ;  /* 0x00000003ea007819 */ /* 0x006fe200000006ff */
[----:B------:R-:W-:Y:S04]  /*198e0*/  DEPBAR.LE SB0, 0x0 ;  /* 0x000080000000791a */ /* 0x000fe80000000000 */
[----:B------:R-:W2:Y:S01]  /*198f0*/  LDL R17, [R1+0x44] ;  /* 0x0000440001117983 */ /* 0x000ea20000100800 */
[----:B-----5:R-:W-:Y:S01]  /*19900*/  LOP3.LUT R230, R0, 0x38, RZ, 0xc0, !PT ;  /* 0x0000003800e67812 */ /* 0x020fe200078ec0ff */
[----:B------:R-:W-:Y:S01]  /*19910*/  UMOV UR6, UR9 ;  /* 0x0000000900067c82 */ /* 0x000fe20008000000 */
[C---:B------:R-:W-:Y:S01]  /*19920*/  SHF.L.U32 R7, R234.reuse, 0x5, RZ ;  /* 0x00000005ea077819 */ /* 0x040fe200000006ff */
[----:B------:R-:W4:Y:S01]  /*19930*/  LDL R12, [R1+0x70] ;  /* 0x00007000010c7983 */ /* 0x000f220000100800 */
[----:B------:R-:W-:Y:S01]  /*19940*/  SHF.R.U32.HI R232, RZ, 0x1, R234 ;  /* 0x00000001ffe87819 */ /* 0x000fe200000116ea */
[----:B------:R-:W-:Y:S01]  /*19950*/  UISETP.NE.AND UP0, UPT, UR7, URZ, UPT ;  /* 0x000000ff0700728c */ /* 0x000fe2000bf05270 */
[----:B------:R-:W-:Y:S01]  /*19960*/  LOP3.LUT R233, R7, 0x7c00, RZ, 0xc0, !PT ;  /* 0x00007c0007e97812 */ /* 0x000fe200078ec0ff */
[----:B------:R-:W5:Y:S01]  /*19970*/  LDL R16, [R1+0x6c] ;  /* 0x00006c0001107983 */ /* 0x000f620000100800 */
[----:B------:R-:W-:Y:S03]  /*19980*/  SHF.L.U32 R250, R234, 0x1, RZ ;  /* 0x00000001eafa7819 */ /* 0x000fe600000006ff */
[----:B------:R-:W5:Y:S01]  /*19990*/  LDL R6, [R1+0x94] ;  /* 0x0000940001067983 */ /* 0x000f620000100800 */
[----:B------:R-:W-:Y:S03]  /*199a0*/  LOP3.LUT R250, R250, 0x6, RZ, 0xc0, !PT ;  /* 0x00000006fafa7812 */ /* 0x000fe600078ec0ff */
[----:B------:R-:W5:Y:S04]  /*199b0*/  LDL R10, [R1+0x98] ;  /* 0x00009800010a7983 */ /* 0x000f680000100800 */
[----:B------:R1:W-:Y:S01]  /*199c0*/  STL [R1+0x74], R0 ;  /* 0x0000740001007387 */ /* 0x0003e20000100800 */
[----:B------:R-:W-:Y:S01]  /*199d0*/  BAR.SYNC.DEFER_BLOCKING 0x0 ;  /* 0x0000000000007b1d */ /* 0x000fe20000010000 */
[----:B-1----:R-:W-:Y:S04]  /*199e0*/  LOP3.LUT R0, R230, 0x40, RZ, 0xfc, !PT ;  /* 0x00000040e6007812 */ /* 0x002fe800078efcff */
[----:B------:R-:W-:Y:S01]  /*199f0*/  ISETP.GE.AND P4, PT, R0, UR11, PT ;  /* 0x0000000b00007c0c */ /* 0x000fe2000bf86270 */
[----:B------:R1:W-:Y:S02]  /*19a00*/  STL [R1+0x78], R0 ;  /* 0x0000780001007387 */ /* 0x0003e40000100800 */
[----:B-1----:R-:W-:Y:S01]  /*19a10*/  LOP3.LUT R0, R230, 0x1c0, R235, 0xf8, !PT ;  /* 0x000001c0e6007812 */ /* 0x002fe200078ef8eb */
[----:B---3--:R-:W-:Y:S04]  /*19a20*/  IMAD.WIDE.U32 R2, R15, UR7, RZ ;  /* 0x000000070f027c25 */ /* 0x008fe8000f8e00ff */
[----:B--2---:R-:W-:Y:S01]  /*19a30*/  IMAD R5, R17, UR7, R3 ;  /* 0x0000000711057c24 */ /* 0x004fe2000f8e0203 */
        /* <DEDUP_REMOVED lines=35> */
[----:B------:R-:W-:Y:S02]  /*19c70*/  IADD3 R143, PT, PT, R231, R133, RZ ;  /* 0x00000085e78f7210 */ /* 0x000fe40007ffe0ff */
[----:B------:R-:W-:Y:S01]  /*19c80*/  IADD3 R3, PT, PT, R0, UR6, RZ ;  /* 0x0000000600037c10 */ /* 0x000fe2000fffe0ff */
[----:B------:R-:W-:Y:S01]  /*19c90*/  @P1 STS.128 [R239+0xc800], RZ ;  /* 0x00c800ffef001388 */ /* 0x000fe20000000c00 */
[----:B------:R-:W-:Y:S02]  /*19ca0*/  LOP3.LUT P0, RZ, R234, 0x4, RZ, 0xc0, !PT ;  /* 0x00000004eaff7812 */ /* 0x000fe4000780c0ff */
[----:B------:R-:W-:Y:S02]  /*19cb0*/  IADD3 R2, PT, PT, R3, R231, RZ ;  /* 0x000000e703027210 */ /* 0x000fe40007ffe0ff */
[----:B------:R-:W-:Y:S03]  /*19cc0*/  SEL R224, R237, 0xffffffc0, !P0 ;  /* 0xffffffc0ede07807 */ /* 0x000fe60004000000 */
[----:B------:R-:W-:Y:S01]  /*19cd0*/  @!PT LDS RZ, [RZ] ;  /* 0x00000000fffff984 */ /* 0x000fe20000000800 */
[----:B------:R-:W-:Y:S01]  /*19ce0*/  @!PT LDS RZ, [RZ] ;  /* 0x00000000fffff984 */ /* 0x000fe20000000800 */
[----:B------:R-:W-:Y:S01]  /*19cf0*/  @!PT LDS RZ, [RZ] ;  /* 0x00000000fffff984 */ /* 0x000fe20000000800 */
[----:B------:R1:W-:Y:S01]  /*19d00*/  @!P4 LDGSTS.E.BYPASS.LTC128B.128 [R239+0xe800], desc[UR22][R6.64+0x80] ;  /* 0x0e80008006efcfae */ /* 0x0003e2000b981a16 */
[----:B------:R-:W-:Y:S02]  /*19d10*/  IADD3 R134, PT, PT, R224, R133, RZ ;  /* 0x00000085e0867210 */ /* 0x000fe40007ffe0ff */
[----:B------:R-:W-:Y:S02]  /*19d20*/  IADD3 R224, PT, PT, R3, R224, RZ ;  /* 0x000000e003e07210 */ /* 0x000fe40007ffe0ff */
[C---:B------:R-:W-:Y:S02]  /*19d30*/  IADD3 R135, PT, PT, R231.reuse, R134, RZ ;  /* 0x00000086e7877210 */ /* 0x040fe40007ffe0ff */
[----:B------:R-:W-:Y:S01]  /*19d40*/  IADD3 R3, PT, PT, R231, R224, RZ ;  /* 0x000000e0e7037210 */ /* 0x000fe20007ffe0ff */
        /* <DEDUP_REMOVED lines=123> */
[----:B-1----:R-:W-:Y:S04]  /*1a500*/  MOV R0, UR7 ;  /* 0x0000000700007c02 */ /* 0x002fe80008000f00 */
[----:B------:R-:W-:Y:S03]  /*1a510*/  LEA R0, R0, R250, 0x6 ;  /* 0x000000fa00007211 */ /* 0x000fe600078e30ff */
[C---:B------:R-:W-:Y:S01]  /*1a520*/  HMMA.16816.F32.BF16 R32, R136.reuse, R218, R32 ;  /* 0x000000da8820723c */ /* 0x040fe20000041820 */
[----:B------:R-:W-:Y:S07]  /*1a530*/  LDSM.16.M88.4 R216, [R2+0xa000] ;  /* 0x00a0000002d8783b */ /* 0x000fee0000000200 */
        /* <DEDUP_REMOVED lines=12> */
[----:B------:R-:W1:Y:S07]  /*1a600*/  LDSM.16.M88.4 R220, [R2+0xb000] ;  /* 0x00b0000002dc783b */ /* 0x000e6e0000000200 */
[C---:B--2---:R-:W-:Y:S08]  /*1a610*/  HMMA.16816.F32.BF16 R8, R208.reuse, R216, R8 ;  /* 0x000000d8d008723c */ /* 0x044ff00000041808 */
[-C--:B------:R-:W-:Y:S08]  /*1a620*/  HMMA.16816.F32.BF16 R12, R208, R218.reuse, R12 ;  /* 0x000000dad00c723c */ /* 0x080ff0000004180c */
[C---:B------:R-:W-:Y:S01]  /*1a630*/  HMMA.16816.F32.BF16 R16, R212.reuse, R218, R16 ;  /* 0x000000dad410723c */ /* 0x040fe20000041810 */
[----:B------:R2:W4:Y:S07]  /*1a640*/  LDSM.16.M88.4 R216, [R2+0xb800] ;  /* 0x00b8000002d8783b */ /* 0x00052e0000000200 */
[-C--:B---3--:R-:W-:Y:S08]  /*1a650*/  HMMA.16816.F32.BF16 R20, R212, R136.reuse, R20 ;  /* 0x00000088d414723c */ /* 0x088ff00000041814 */
        /* <DEDUP_REMOVED lines=10> */
[-C--:B----4-:R-:W-:Y:S08]  /*1a700*/  HMMA.16816.F32.BF16 R52, R212, R216.reuse, R52 ;  /* 0x000000d8d434723c */ /* 0x090ff00000041834 */
[C---:B------:R-:W-:Y:S08]  /*1a710*/  HMMA.16816.F32.BF16 R56, R208.reuse, R216, R56 ;  /* 0x000000d8d038723c */ /* 0x040ff00000041838 */
[-C--:B------:R-:W-:Y:S01]  /*1a720*/  HMMA.16816.F32.BF16 R60, R208, R218.reuse, R60 ;  /* 0x000000dad03c723c */ /* 0x080fe2000004183c */
[----:B------:R-:W2:Y:S07]  /*1a730*/  LDSM.16.M88.4 R208, [R134+0x6000] ;  /* 0x0060000086d0783b */ /* 0x000eae0000000200 */
[----:B------:R-:W-:Y:S01]  /*1a740*/  HMMA.16816.F32.BF16 R64, R212, R218, R64 ;  /* 0x000000dad440723c */ /* 0x000fe20000041840 */
[----:B------:R-:W3:Y:S08]  /*1a750*/  LDSM.16.M88.4 R212, [R224+0xa800] ;  /* 0x00a80000e0d4783b */ /* 0x000ef00000000200 */
[----:B------:R-:W4:Y:S01]  /*1a760*/  LDSM.16.M88.4 R216, [R224+0xb000] ;  /* 0x00b00000e0d8783b */ /* 0x000f220000000200 */
[-C--:B-1----:R-:W-:Y:S07]  /*1a770*/  HMMA.16816.F32.BF16 R4, R136, R220.reuse, R4 ;  /* 0x000000dc8804723c */ /* 0x082fee0000041804 */
[----:B------:R-:W1:Y:S01]  /*1a780*/  LDSM.16.M88.4 R224, [R224+0xb800] ;  /* 0x00b80000e0e0783b */ /* 0x000e620000000200 */
[C---:B--2---:R-:W-:Y:S08]  /*1a790*/  HMMA.16816.F32.BF16 R8, R208.reuse, R220, R8 ;  /* 0x000000dcd008723c */ /* 0x044ff00000041808 */
        /* <DEDUP_REMOVED lines=13> */
[-C--:B-1----:R-:W-:Y:S08]  /*1a870*/  HMMA.16816.F32.BF16 R52, R136, R224.reuse, R52 ;  /* 0x000000e08834723c */ /* 0x082ff00000041834 */
[C---:B------:R-:W-:Y:S08]  /*1a880*/  HMMA.16816.F32.BF16 R56, R208.reuse, R224, R56 ;  /* 0x000000e0d038723c */ /* 0x040ff00000041838 */
[-C--:B------:R-:W-:Y:S08]  /*1a890*/  HMMA.16816.F32.BF16 R60, R208, R226.reuse, R60 ;  /* 0x000000e2d03c723c */ /* 0x080ff0000004183c */
[----:B------:R-:W-:Y:S08]  /*1a8a0*/  HMMA.16816.F32.BF16 R64, R136, R226, R64 ;  /* 0x000000e28840723c */ /* 0x000ff00000041840 */
[-C--:B--2---:R-:W-:Y:S08]  /*1a8b0*/  HMMA.16816.F32.BF16 R4, R212, R220.reuse, R4 ;  /* 0x000000dcd404723c */ /* 0x084ff00000041804 */
[C---:B---3--:R-:W-:Y:S08]  /*1a8c0*/  HMMA.16816.F32.BF16 R8, R216.reuse, R220, R8 ;  /* 0x000000dcd808723c */ /* 0x048ff00000041808 */
[-C--:B------:R-:W-:Y:S03]  /*1a8d0*/  HMMA.16816.F32.BF16 R12, R216, R222.reuse, R12 ;  /* 0x000000ded80c723c */ /* 0x080fe6000004180c */
[----:B------:R-:W-:Y:S01]  /*1a8e0*/  FMUL.FTZ R4, R4, UR8 ;  /* 0x0000000804047c20 */ /* 0x000fe20008410000 */
[----:B------:R-:W-:Y:S01]  /*1a8f0*/  FMUL.FTZ R6, R6, UR8 ;  /* 0x0000000806067c20 */ /* 0x000fe20008410000 */
[----:B------:R-:W-:Y:S01]  /*1a900*/  FMUL.FTZ R5, R5, UR8 ;  /* 0x0000000805057c20 */ /* 0x000fe20008410000 */
[----:B------:R-:W-:Y:S01]  /*1a910*/  FMUL.FTZ R7, R7, UR8 ;  /* 0x0000000807077c20 */ /* 0x000fe20008410000 */
[----:B------:R-:W1:Y:S01]  /*1a920*/  MUFU.TANH R247, R4 ;  /* 0x0000000400f77308 */ /* 0x000e620000002400 */
        /* <DEDUP_REMOVED lines=17> */
[----:B------:R-:W3:Y:S01]  /*1aa40*/  MUFU.TANH R139, R10 ;  /* 0x0000000a008b7308 */ /* 0x000ee20000002400 */
[----:B--2---:R-:W2:Y:S09]  /*1aa50*/  LDSM.16.M88.4 R4, [R3+0xa800] ;  /* 0x00a800000304783b */ /* 0x004eb20000000200 */
[----:B------:R-:W-:Y:S10]  /*1aa60*/  MUFU.TANH R210, R9 ;  /* 0x0000000900d27308 */ /* 0x000ff40000002400 */
[----:B------:R4:W-:Y:S10]  /*1aa70*/  MUFU.TANH R209, R11 ;  /* 0x0000000b00d17308 */ /* 0x0009f40000002400 */
[----:B------:R-:W-:Y:S10]  /*1aa80*/  MUFU.TANH R133, R18 ;  /* 0x0000001200857308 */ /* 0x000ff40000002400 */
[----:B------:R-:W-:Y:S01]  /*1aa90*/  MUFU.TANH R135, R17 ;  /* 0x0000001100877308 */ /* 0x000fe20000002400 */
[----:B----4-:R-:W4:Y:S09]  /*1aaa0*/  LDSM.16.M88.4 R8, [R3+0xb000] ;  /* 0x00b000000308783b */ /* 0x010f320000000200 */
[----:B------:R-:W5:Y:S01]  /*1aab0*/  MUFU.TANH R138, R12 ;  /* 0x0000000c008a7308 */ /* 0x000f620000002400 */
[-C--:B--2---:R-:W-:Y:S09]  /*1aac0*/  HMMA.16816.F32.BF16 R20, R212, R4.reuse, R20 ;  /* 0x00000004d414723c */ /* 0x084ff20000041814 */
[----:B------:R-:W-:Y:S01]  /*1aad0*/  MUFU.TANH R134, R16 ;  /* 0x0000001000867308 */ /* 0x000fe20000002400 */
[C---:B------:R-:W-:Y:S09]  /*1aae0*/  HMMA.16816.F32.BF16 R24, R216.reuse, R4, R24 ;  /* 0x00000004d818723c */ /* 0x040ff20000041818 */
[----:B------:R-:W2:Y:S01]  /*1aaf0*/  MUFU.TANH R137, R14 ;  /* 0x0000000e00897308 */ /* 0x000ea20000002400 */
[-C--:B------:R-:W-:Y:S03]  /*1ab00*/  HMMA.16816.F32.BF16 R28, R216, R6.reuse, R28 ;  /* 0x00000006d81c723c */ /* 0x080fe6000004181c */
[----:B------:R-:W-:Y:S01]  /*1ab10*/  FMUL.FTZ R20, R20, UR8 ;  /* 0x0000000814147c20 */ /* 0x000fe20008410000 */
[----:B------:R-:W-:Y:S01]  /*1ab20*/  FMUL.FTZ R22, R22, UR8 ;  /* 0x0000000816167c20 */ /* 0x000fe20008410000 */
[----:B------:R-:W-:Y:S01]  /*1ab30*/  FMUL.FTZ R21, R21, UR8 ;  /* 0x0000000815157c20 */ /* 0x000fe20008410000 */
[----:B------:R-:W-:Y:S03]  /*1ab40*/  FMUL.FTZ R23, R23, UR8 ;  /* 0x0000000817177c20 */ /* 0x000fe60008410000 */
[----:B------:R-:W2:Y:S01]  /*1ab50*/  MUFU.TANH R208, R13 ;  /* 0x0000000d00d07308 */ /* 0x000ea20000002400 */
[C---:B------:R-:W-:Y:S01]  /*1ab60*/  HMMA.16816.F32.BF16 R32, R212.reuse, R6, R32 ;  /* 0x00000006d420723c */ /* 0x040fe20000041820 */
[----:B------:R-:W1:Y:S01]  /*1ab70*/  LDSM.16.M88.4 R4, [R3+0xb800] ;  /* 0x00b800000304783b */ /* 0x000e620000000200 */
[----:B------:R-:W-:Y:S04]  /*1ab80*/  DEPBAR.LE SB0, 0x0 ;  /* 0x000080000000791a */ /* 0x000fe80000000000 */
[----:B------:R-:W-:Y:S03]  /*1ab90*/  FMUL.FTZ R24, R24, UR8 ;  /* 0x0000000818187c20 */ /* 0x000fe60008410000 */
[----:B------:R-:W-:Y:S01]  /*1aba0*/  MUFU.TANH R143, R15 ;  /* 0x0000000f008f7308 */ /* 0x000fe20000002400 */
[-C--:B----4-:R-:W-:Y:S05]  /*1abb0*/  HMMA.16816.F32.BF16 R36, R212, R8.reuse, R36 ;  /* 0x00000008d424723c */ /* 0x090fea0000041824 */
[----:B------:R-:W-:Y:S01]  /*1abc0*/  FMUL.FTZ R28, R28, UR8 ;  /* 0x000000081c1c7c20 */ /* 0x000fe20008410000 */
[----:B------:R-:W-:Y:S03]  /*1abd0*/  FMUL.FTZ R30, R30, UR8 ;  /* 0x000000081e1e7c20 */ /* 0x000fe60008410000 */
[----:B------:R-:W4:Y:S01]  /*1abe0*/  MUFU.TANH R19, R19 ;  /* 0x0000001300137308 */ /* 0x000f220000002400 */
        /* <DEDUP_REMOVED lines=15> */
[----:B------:R3:W-:Y:S01]  /*1ace0*/  MUFU.TANH R18, R37 ;  /* 0x0000002500127308 */ /* 0x0007e20000002400 */
        /* <DEDUP_REMOVED lines=8> */
[----:B------:R-:W-:Y:S01]  /*1ad70*/  IADD3 R4, PT, PT, R0, 0x18, RZ ;  /* 0x0000001800047810 */ /* 0x000fe20007ffe0ff */
[----:B------:R-:W-:Y:S03]  /*1ad80*/  FMUL.FTZ R49, R49, UR8 ;  /* 0x0000000831317c20 */ /* 0x000fe60008410000 */
[----:B------:R5:W-:Y:S01]  /*1ad90*/  MUFU.TANH R241, R32 ;  /* 0x0000002000f17308 */ /* 0x000be20000002400 */
[----:B---3--:R-:W-:Y:S01]  /*1ada0*/  FFMA.FTZ R37, R2, UR5, R247 ;  /* 0x0000000502257c23 */ /* 0x008fe200080100f7 */
[-C--:B------:R-:W-:Y:S03]  /*1adb0*/  HMMA.16816.F32.BF16 R60, R216, R6.reuse, R60 ;  /* 0x00000006d83c723c */ /* 0x080fe6000004183c */
[----:B------:R-:W-:Y:S01]  /*1adc0*/  IADD3 R5, PT, PT, R0, 0x19, RZ ;  /* 0x0000001900057810 */ /* 0x000fe20007ffe0ff */
        /* <DEDUP_REMOVED lines=8> */
[C---:B------:R-:W-:Y:S01]  /*1ae50*/  IADD3 R8, PT, PT, R0.reuse, 0x1, RZ ;  /* 0x0000000100087810 */ /* 0x040fe20007ffe0ff */
[----:B------:R-:W-:Y:S03]  /*1ae60*/  FMUL.FTZ R25, R25, UR8 ;  /* 0x0000000819197c20 */ /* 0x000fe60008410000 */
[----:B------:R1:W-:Y:S01]  /*1ae70*/  MUFU.TANH R16, R38 ;  /* 0x0000002600107308 */ /* 0x0003e20000002400 */
[----:B------:R-:W-:Y:S01]  /*1ae80*/  IADD3 R3, PT, PT, R0, 0x8, RZ ;  /* 0x0000000800037810 */ /* 0x000fe20007ffe0ff */
[----:B------:R-:W-:Y:S01]  /*1ae90*/  FMUL.FTZ R27, R27, UR8 ;  /* 0x000000081b1b7c20 */ /* 0x000fe20008410000 */
[----:B------:R-:W-:Y:S01]  /*1aea0*/  I2FP.F32.U32 R8, R8 ;  /* 0x0000000800087245 */ /* 0x000fe20000201000 */
[----:B------:R-:W-:Y:S01]  /*1aeb0*/  FMUL.FTZ R58, R58, UR8 ;  /* 0x000000083a3a7c20 */ /* 0x000fe20008410000 */
[----:B------:R-:W-:Y:S01]  /*1aec0*/  I2FP.F32.U32 R3, R3 ;  /* 0x0000000300037245 */ /* 0x000fe20000201000 */
[----:B------:R-:W-:Y:S01]  /*1aed0*/  FMUL.FTZ R40, R40, UR8 ;  /* 0x0000000828287c20 */ /* 0x000fe20008410000 */
[----:B------:R-:W-:Y:S03]  /*1aee0*/  FFMA.FTZ R28, R2, UR5, R139 ;  /* 0x00000005021c7c23 */ /* 0x000fe6000801008b */
[----:B------:R3:W-:Y:S01]  /*1aef0*/  MUFU.TANH R12, R43 ;  /* 0x0000002b000c7308 */ /* 0x0007e20000002400 */
[----:B------:R-:W-:Y:S01]  /*1af00*/  FMUL.FTZ R42, R42, UR8 ;  /* 0x000000082a2a7c20 */ /* 0x000fe20008410000 */
[C---:B-----5:R-:W-:Y:S01]  /*1af10*/  FFMA.FTZ R32, R3.reuse, UR5, R138 ;  /* 0x0000000503207c23 */ /* 0x060fe2000801008a */
[C---:B--2---:R-:W-:Y:S01]  /*1af20*/  FFMA.FTZ R33, R3.reuse, UR5, R137 ;  /* 0x0000000503217c23 */ /* 0x044fe20008010089 */
[C---:B------:R-:W-:Y:S01]  /*1af30*/  FFMA.FTZ R39, R2.reuse, UR5, R246 ;  /* 0x0000000502277c23 */ /* 0x040fe200080100f6 */
[----:B------:R-:W-:Y:S01]  /*1af40*/  FFMA.FTZ R29, R2, UR5, R136 ;  /* 0x00000005021d7c23 */ /* 0x000fe20008010088 */
[----:B------:R-:W-:Y:S01]  /*1af50*/  IADD3 R2, PT, PT, R0, 0x9, RZ ;  /* 0x0000000900027810 */ /* 0x000fe20007ffe0ff */
[----:B------:R-:W-:Y:S03]  /*1af60*/  HMMA.16816.F32.BF16 R64, R212, R6, R64 ;  /* 0x00000006d440723c */ /* 0x000fe60000041840 */
[----:B------:R2:W-:Y:S01]  /*1af70*/  MUFU.TANH R245, R31 ;  /* 0x0000001f00f57308 */ /* 0x0005e20000002400 */
[----:B-1----:R-:W-:Y:S01]  /*1af80*/  FFMA.FTZ R38, R3, UR5, R134 ;  /* 0x0000000503267c23 */ /* 0x002fe20008010086 */
[----:B------:R-:W-:Y:S01]  /*1af90*/  I2FP.F32.U32 R2, R2 ;  /* 0x0000000200027245 */ /* 0x000fe20000201000 */
[----:B------:R-:W-:Y:S01]  /*1afa0*/  FMUL.FTZ R52, R52, UR8 ;  /* 0x0000000834347c20 */ /* 0x000fe20008410000 */
[----:B------:R-:W-:Y:S01]  /*1afb0*/  FMUL.FTZ R54, R54, UR8 ;  /* 0x0000000836367c20 */ /* 0x000fe20008410000 */
[----:B------:R-:W-:Y:S05]  /*1afc0*/  FMUL.FTZ R59, R59, UR8 ;  /* 0x000000083b3b7c20 */ /* 0x000fea0008410000 */
[----:B------:R1:W-:Y:S01]  /*1afd0*/  MUFU.TANH R13, R40 ;  /* 0x00000028000d7308 */ /* 0x0003e20000002400 */
[----:B---3--:R-:W-:Y:S01]  /*1afe0*/  FFMA.FTZ R43, R3, UR5, R133 ;  /* 0x00000005032b7c23 */ /* 0x008fe20008010085 */
[----:B------:R-:W-:Y:S01]  /*1aff0*/  IADD3 R3, PT, PT, R0, 0x10, RZ ;  /* 0x0000001000037810 */ /* 0x000fe20007ffe0ff */
[----:B------:R-:W-:Y:S01]  /*1b000*/  FMUL.FTZ R57, R57, UR8 ;  /* 0x0000000839397c20 */ /* 0x000fe20008410000 */
[----:B------:R-:W-:Y:S01]  /*1b010*/  FMUL.FTZ R60, R60, UR8 ;  /* 0x000000083c3c7c20 */ /* 0x000fe20008410000 */
[----:B------:R-:W-:Y:S01]  /*1b020*/  FMUL.FTZ R61, R61, UR8 ;  /* 0x000000083d3d7c20 */ /* 0x000fe20008410000 */
[----:B------:R-:W-:Y:S01]  /*1b030*/  I2FP.F32.U32 R3, R3 ;  /* 0x0000000300037245 */ /* 0x000fe20000201000 */
[----:B------:R-:W-:Y:S03]  /*1b040*/  FMUL.FTZ R53, R53, UR8 ;  /* 0x0000000835357c20 */ /* 0x000fe60008410000 */
[----:B------:R4:W-:Y:S01]  /*1b050*/  MUFU.TANH R14, R41 ;  /* 0x00000029000e7308 */ /* 0x0009e20000002400 */
[C---:B--2---:R-:W-:Y:S09]  /*1b060*/  FFMA.FTZ R31, R2.reuse, UR5, R208 ;  /* 0x00000005021f7c23 */ /* 0x044ff200080100d0 */
[----:B------:R2:W-:Y:S01]  /*1b070*/  MUFU.TANH R15, R44 ;  /* 0x0000002c000f7308 */ /* 0x0005e20000002400 */
[C---:B-1----:R-:W-:Y:S09]  /*1b080*/  FFMA.FTZ R40, R2.reuse, UR5, R135 ;  /* 0x0000000502287c23 */ /* 0x042ff20008010087 */
[----:B------:R-:W1:Y:S01]  /*1b090*/  MUFU.TANH R226, R20 ;  /* 0x0000001400e27308 */ /* 0x000e620000002400 */
[C---:B----4-:R-:W-:Y:S09]  /*1b0a0*/  FFMA.FTZ R41, R2.reuse, UR5, R19 ;  /* 0x0000000502297c23 */ /* 0x050ff20008010013 */
[----:B------:R-:W3:Y:S01]  /*1b0b0*/  MUFU.TANH R238, R22 ;  /* 0x0000001600ee7308 */ /* 0x000ee20000002400 */
[----:B--2---:R-:W-:Y:S01]  /*1b0c0*/  FFMA.FTZ R44, R2, UR5, R143 ;  /* 0x00000005022c7c23 */ /* 0x004fe2000801008f */
[----:B------:R-:W-:Y:S04]  /*1b0d0*/  IADD3 R2, PT, PT, R0, 0x11, RZ ;  /* 0x0000001100027810 */ /* 0x000fe80007ffe0ff */
[----:B------:R-:W-:Y:S04]  /*1b0e0*/  I2FP.F32.U32 R2, R2 ;  /* 0x0000000200027245 */ /* 0x000fe80000201000 */
[----:B------:R-:W2:Y:S01]  /*1b0f0*/  MUFU.TANH R220, R24 ;  /* 0x0000001800dc7308 */ /* 0x000ea20000002400 */
[C---:B-1----:R-:W-:Y:S09]  /*1b100*/  FFMA.FTZ R226, R3.reuse, UR5, R226 ;  /* 0x0000000503e27c23 */ /* 0x042ff200080100e2 */
[----:B------:R-:W1:Y:S01]  /*1b110*/  MUFU.TANH R221, R26 ;  /* 0x0000001a00dd7308 */ /* 0x000e620000002400 */
[C---:B---3--:R-:W-:Y:S09]  /*1b120*/  FFMA.FTZ R238, R3.reuse, UR5, R238 ;  /* 0x0000000503ee7c23 */ /* 0x048ff200080100ee */
[----:B------:R-:W3:Y:S01]  /*1b130*/  MUFU.TANH R227, R21 ;  /* 0x0000001500e37308 */ /* 0x000ee20000002400 */
[C---:B--2---:R-:W-:Y:S09]  /*1b140*/  FFMA.FTZ R220, R3.reuse, UR5, R220 ;  /* 0x0000000503dc7c23 */ /* 0x044ff200080100dc */
[----:B------:R-:W2:Y:S01]  /*1b150*/  MUFU.TANH R240, R23 ;  /* 0x0000001700f07308 */ /* 0x000ea20000002400 */
[----:B-1----:R-:W-:Y:S01]  /*1b160*/  FFMA.FTZ R221, R3, UR5, R221 ;  /* 0x0000000503dd7c23 */ /* 0x002fe200080100dd */
[----:B------:R-:W-:Y:S01]  /*1b170*/  I2FP.F32.U32 R3, R4 ;  /* 0x0000000400037245 */ /* 0x000fe20000201000 */
[----:B------:R-:W-:Y:S01]  /*1b180*/  FFMA.FTZ R26, R8, UR5, R210 ;  /* 0x00000005081a7c23 */ /* 0x000fe200080100d2 */
[----:B------:R-:W-:Y:S03]  /*1b190*/  IADD3 R4, PT, PT, R0, 0x20, RZ ;  /* 0x0000002000047810 */ /* 0x000fe60007ffe0ff */
[C---:B------:R-:W-:Y:S03]  /*1b1a0*/  FFMA.FTZ R223, R3.reuse, UR5, R223 ;  /* 0x0000000503df7c23 */ /* 0x040fe600080100df */
[----:B------:R-:W1:Y:S01]  /*1b1b0*/  MUFU.TANH R211, R25 ;  /* 0x0000001900d37308 */ /* 0x000e620000002400 */
[----:B------:R-:W-:Y:S01]  /*1b1c0*/  FFMA.FTZ R241, R3, UR5, R241 ;  /* 0x0000000503f17c23 */ /* 0x000fe200080100f1 */
[----:B---3--:R-:W-:Y:S01]  /*1b1d0*/  FFMA.FTZ R227, R2, UR5, R227 ;  /* 0x0000000502e37c23 */ /* 0x008fe200080100e3 */
[----:B------:R-:W-:Y:S04]  /*1b1e0*/  FMNMX3.FTZ R6, R132, R29, R26, !PT ;  /* 0x0000001d84067276 */ /* 0x000fe8000781001a */
[----:B------:R-:W-:Y:S03]  /*1b1f0*/  FMNMX3.FTZ R6, R6, R32, R31, !PT ;  /* 0x0000002006067276 */ /* 0x000fe6000781001f */
[----:B------:R-:W3:Y:S01]  /*1b200*/  MUFU.TANH R222, R27 ;  /* 0x0000001b00de7308 */ /* 0x000ee20000002400 */
[C---:B--2---:R-:W-:Y:S09]  /*1b210*/  FFMA.FTZ R240, R2.reuse, UR5, R240 ;  /* 0x0000000502f07c23 */ /* 0x044ff200080100f0 */
[----:B------:R-:W2:Y:S01]  /*1b220*/  MUFU.TANH R225, R30 ;  /* 0x0000001e00e17308 */ /* 0x000ea20000002400 */
[----:B-1----:R-:W-:Y:S01]  /*1b230*/  FFMA.FTZ R211, R2, UR5, R211 ;  /* 0x0000000502d37c23 */ /* 0x002fe200080100d3 */
[----:B------:R-:W-:Y:S04]  /*1b240*/  FMUL.FTZ R25, R67, UR8 ;  /* 0x0000000843197c20 */ /* 0x000fe80008410000 */
[----:B------:R-:W-:Y:S04]  /*1b250*/  FMNMX3.FTZ R6, R6, R220, R211, !PT ;  /* 0x000000dc06067276 */ /* 0x000fe800078100d3 */
[----:B------:R-:W1:Y:S01]  /*1b260*/  MUFU.TANH R243, R34 ;  /* 0x0000002200f37308 */ /* 0x000e620000002400 */
[----:B---3--:R-:W-:Y:S01]  /*1b270*/  FFMA.FTZ R222, R2, UR5, R222 ;  /* 0x0000000502de7c23 */ /* 0x008fe200080100de */
[----:B------:R-:W-:Y:S01]  /*1b280*/  I2FP.F32.U32 R2, R5 ;  /* 0x0000000500027245 */ /* 0x000fe20000201000 */
[----:B------:R-:W-:Y:S01]  /*1b290*/  FFMA.FTZ R27, R8, UR5, R209 ;  /* 0x00000005081b7c23 */ /* 0x000fe200080100d1 */
[----:B------:R-:W-:Y:S03]  /*1b2a0*/  FMUL.FTZ R5, R62, UR8 ;  /* 0x000000083e057c20 */ /* 0x000fe60008410000 */
[C---:B------:R-:W-:Y:S03]  /*1b2b0*/  FFMA.FTZ R224, R2.reuse, UR5, R224 ;  /* 0x0000000502e07c23 */ /* 0x040fe600080100e0 */
[----:B------:R-:W3:Y:S01]  /*1b2c0*/  MUFU.TANH R244, R35 ;  /* 0x0000002300f47308 */ /* 0x000ee20000002400 */
[C---:B--2---:R-:W-:Y:S01]  /*1b2d0*/  FFMA.FTZ R225, R3.reuse, UR5, R225 ;  /* 0x0000000503e17c23 */ /* 0x044fe200080100e1 */
[C---:B------:R-:W-:Y:S01]  /*1b2e0*/  FFMA.FTZ R245, R2.reuse, UR5, R245 ;  /* 0x0000000502f57c23 */ /* 0x040fe200080100f5 */
[----:B------:R-:W-:Y:S01]  /*1b2f0*/  FFMA.FTZ R242, R2, UR5, R242 ;  /* 0x0000000502f27c23 */ /* 0x000fe200080100f2 */
[----:B------:R-:W-:Y:S01]  /*1b300*/  FMUL.FTZ R30, R66, UR8 ;  /* 0x00000008421e7c20 */ /* 0x000fe20008410000 */
[----:B------:R-:W-:Y:S05]  /*1b310*/  FMNMX3.FTZ R6, R6, R223, R224, !PT ;  /* 0x000000df06067276 */ /* 0x000fea00078100e0 */
[----:B------:R-:W2:Y:S01]  /*1b320*/  MUFU.TANH R36, R36 ;  /* 0x0000002400247308 */ /* 0x000ea20000002400 */
[----:B-1----:R-:W-:Y:S01]  /*1b330*/  FFMA.FTZ R243, R3, UR5, R243 ;  /* 0x0000000503f37c23 */ /* 0x002fe200080100f3 */
[----:B------:R-:W-:Y:S01]  /*1b340*/  I2FP.F32.U32 R3, R4 ;  /* 0x0000000400037245 */ /* 0x000fe20000201000 */
[----:B------:R-:W-:Y:S01]  /*1b350*/  FFMA.FTZ R34, R8, UR5, R249 ;  /* 0x0000000508227c23 */ /* 0x000fe200080100f9 */
[----:B------:R-:W-:Y:S03]  /*1b360*/  IADD3 R4, PT, PT, R0, 0x29, RZ ;  /* 0x0000002900047810 */ /* 0x000fe60007ffe0ff */
[C---:B------:R-:W-:Y:S03]  /*1b370*/  FFMA.FTZ R16, R3.reuse, UR5, R16 ;  /* 0x0000000503107c23 */ /* 0x040fe60008010010 */
[----:B------:R-:W1:Y:S01]  /*1b380*/  MUFU.TANH R42, R42 ;  /* 0x0000002a002a7308 */ /* 0x000e620000002400 */
[----:B---3--:R-:W-:Y:S01]  /*1b390*/  FFMA.FTZ R244, R2, UR5, R244 ;  /* 0x0000000502f47c23 */ /* 0x008fe200080100f4 */
[----:B------:R-:W-:Y:S01]  /*1b3a0*/  IADD3 R2, PT, PT, R0, 0x21, RZ ;  /* 0x0000002100027810 */ /* 0x000fe20007ffe0ff */
[----:B------:R-:W-:Y:S01]  /*1b3b0*/  FFMA.FTZ R35, R8, UR5, R248 ;  /* 0x0000000508237c23 */ /* 0x000fe200080100f8 */
[----:B------:R3:W-:Y:S01]  /*1b3c0*/  STL [R1+0x10], R16 ;  /* 0x0000101001007387 */ /* 0x0007e20000100800 */
[C---:B------:R-:W-:Y:S01]  /*1b3d0*/  FFMA.FTZ R252, R3.reuse, UR5, R13 ;  /* 0x0000000503fc7c23 */ /* 0x040fe2000801000d */
[----:B------:R-:W-:Y:S04]  /*1b3e0*/  I2FP.F32.U32 R2, R2 ;  /* 0x0000000200027245 */ /* 0x000fe80000201000 */
[----:B------:R1:W-:Y:S01]  /*1b3f0*/  MUFU.TANH R139, R58 ;  /* 0x0000003a008b7308 */ /* 0x0003e20000002400 */
[----:B--2---:R-:W-:Y:S01]  /*1b400*/  FFMA.FTZ R10, R3, UR5, R36 ;  /* 0x00000005030a7c23 */ /* 0x004fe20008010024 */
[----:B------:R-:W-:Y:S01]  /*1b410*/  FMUL.FTZ R36, R65, UR8 ;  /* 0x0000000841247c20 */ /* 0x000fe20008410000 */
[C---:B------:R-:W-:Y:S01]  /*1b420*/  FFMA.FTZ R18, R2.reuse, UR5, R18 ;  /* 0x0000000502127c23 */ /* 0x040fe20008010012 */
[C---:B------:R-:W-:Y:S01]  /*1b430*/  FFMA.FTZ R17, R2.reuse, UR5, R17 ;  /* 0x0000000502117c23 */ /* 0x040fe20008010011 */
[C---:B------:R-:W-:Y:S01]  /*1b440*/  FFMA.FTZ R249, R2.reuse, UR5, R14 ;  /* 0x0000000502f97c23 */ /* 0x040fe2000801000e */
[----:B------:R-:W-:Y:S01]  /*1b450*/  FFMA.FTZ R251, R2, UR5, R12 ;  /* 0x0000000502fb7c23 */ /* 0x000fe2000801000c */
[----:B------:R-:W-:Y:S03]  /*1b460*/  I2FP.F32.U32 R2, R4 ;  /* 0x0000000400027245 */ /* 0x000fe60000201000 */
[----:B------:R-:W2:Y:S01]  /*1b470*/  MUFU.TANH R46, R46 ;  /* 0x0000002e002e7308 */ /* 0x000ea20000002400 */
[----:B------:R3:W-:Y:S01]  /*1b480*/  STL [R1+0x4], R18 ;  /* 0x0000041201007387 */ /* 0x0007e20000100800 */
[----:B------:R-:W-:Y:S01]  /*1b490*/  FMUL.FTZ R4, R63, UR8 ;  /* 0x000000083f047c20 */ /* 0x000fe20008410000 */
[----:B------:R-:W-:Y:S02]  /*1b4a0*/  MOV R63, R10 ;  /* 0x0000000a003f7202 */ /* 0x000fe40000000f00 */
[----:B------:R3:W-:Y:S01]  /*1b4b0*/  STL [R1+0x8], R17 ;  /* 0x0000081101007387 */ /* 0x0007e20000100800 */
[C---:B------:R-:W-:Y:S04]  /*1b4c0*/  IADD3 R8, PT, PT, R0.reuse, 0x31, RZ ;  /* 0x0000003100087810 */ /* 0x040fe80007ffe0ff */
[----:B------:R-:W4:Y:S01]  /*1b4d0*/  MUFU.TANH R48, R48 ;  /* 0x0000003000307308 */ /* 0x000f220000002400 */
[----:B-1----:R-:W-:Y:S01]  /*1b4e0*/  FFMA.FTZ R58, R3, UR5, R42 ;  /* 0x00000005033a7c23 */ /* 0x002fe2000801002a */
[----:B------:R-:W-:Y:S01]  /*1b4f0*/  IADD3 R3, PT, PT, R0, 0x28, RZ ;  /* 0x0000002800037810 */ /* 0x000fe20007ffe0ff */
[----:B------:R-:W-:Y:S01]  /*1b500*/  FMUL.FTZ R42, R64, UR8 ;  /* 0x00000008402a7c20 */ /* 0x000fe20008410000 */
[----:B------:R-:W-:Y:S02]  /*1b510*/  FMNMX3.FTZ R7, R142, R39, R35, !PT ;  /* 0x000000278e077276 */ /* 0x000fe40007810023 */
[----:B------:R-:W-:Y:S04]  /*1b520*/  I2FP.F32.U32 R3, R3 ;  /* 0x0000000300037245 */ /* 0x000fe80000201000 */
[----:B------:R-:W1:Y:S01]  /*1b530*/  MUFU.TANH R50, R50 ;  /* 0x0000003200327308 */ /* 0x000e620000002400 */
[----:B------:R-:W-:Y:S01]  /*1b540*/  I2FP.F32.U32 R8, R8 ;  /* 0x0000000800087245 */ /* 0x000fe20000201000 */
[C---:B------:R-:W-:Y:S01]  /*1b550*/  FFMA.FTZ R248, R3.reuse, UR5, R15 ;  /* 0x0000000503f87c23 */ /* 0x040fe2000801000f */
[----:B--2---:R-:W-:Y:S01]  /*1b560*/  FFMA.FTZ R250, R3, UR5, R46 ;  /* 0x0000000503fa7c23 */ /* 0x004fe2000801002e */
[----:B------:R-:W-:Y:S02]  /*1b570*/  FMNMX3.FTZ R7, R7, R43, R41, !PT ;  /* 0x0000002b07077276 */ /* 0x000fe40007810029 */
[----:B------:R-:W-:Y:S04]  /*1b580*/  FMNMX3.FTZ R6, R6, R252, R249, !PT ;  /* 0x000000fc06067276 */ /* 0x000fe800078100f9 */
[----:B------:R-:W2:Y:S01]  /*1b590*/  MUFU.TANH R9, R45 ;  /* 0x0000002d00097308 */ /* 0x000ea20000002400 */
[----:B----4-:R-:W-:Y:S01]  /*1b5a0*/  FFMA.FTZ R48, R3, UR5, R48 ;  /* 0x0000000503307c23 */ /* 0x010fe20008010030 */
[----:B------:R-:W-:Y:S04]  /*1b5b0*/  FMNMX3.FTZ R7, R7, R238, R240, !PT ;  /* 0x000000ee07077276 */ /* 0x000fe800078100f0 */
[----:B------:R-:W-:Y:S04]  /*1b5c0*/  FMNMX3.FTZ R7, R7, R243, R244, !PT ;  /* 0x000000f307077276 */ /* 0x000fe800078100f4 */
[----:B------:R-:W4:Y:S01]  /*1b5d0*/  MUFU.TANH R47, R47 ;  /* 0x0000002f002f7308 */ /* 0x000f220000002400 */
[----:B-1----:R-:W-:Y:S01]  /*1b5e0*/  FFMA.FTZ R50, R3, UR5, R50 ;  /* 0x0000000503327c23 */ /* 0x002fe20008010032 */
[----:B------:R-:W-:Y:S02]  /*1b5f0*/  IADD3 R3, PT, PT, R0, 0x30, RZ ;  /* 0x0000003000037810 */ /* 0x000fe40007ffe0ff */
[----:B------:R-:W-:Y:S06]  /*1b600*/  FMNMX3.FTZ R24, R7, R16, R17, !PT ;  /* 0x0000001007187276 */ /* 0x000fec0007810011 */
[----:B------:R-:W1:Y:S01]  /*1b610*/  MUFU.TANH R49, R49 ;  /* 0x0000003100317308 */ /* 0x000e620000002400 */
[----:B--2---:R-:W-:Y:S01]  /*1b620*/  FFMA.FTZ R247, R2, UR5, R9 ;  /* 0x0000000502f77c23 */ /* 0x004fe20008010009 */
[----:B------:R-:W-:Y:S01]  /*1b630*/  FMUL.FTZ R45, R55, UR8 ;  /* 0x00000008372d7c20 */ /* 0x000fe20008410000 */
[----:B------:R-:W-:Y:S03]  /*1b640*/  FMNMX3.FTZ R9, R141, R37, R34, !PT ;  /* 0x000000258d097276 */ /* 0x000fe60007810022 */
[----:B------:R-:W-:Y:S04]  /*1b650*/  FMNMX3.FTZ R6, R6, R248, R247, !PT ;  /* 0x000000f806067276 */ /* 0x000fe800078100f7 */
[----:B------:R-:W2:Y:S01]  /*1b660*/  MUFU.TANH R51, R51 ;  /* 0x0000003300337308 */ /* 0x000ea20000002400 */
[C---:B----4-:R-:W-:Y:S01]  /*1b670*/  FFMA.FTZ R11, R2.reuse, UR5, R47 ;  /* 0x00000005020b7c23 */ /* 0x050fe2000801002f */
[----:B------:R-:W-:Y:S04]  /*1b680*/  FMNMX3.FTZ R9, R9, R38, R40, !PT ;  /* 0x0000002609097276 */ /* 0x000fe80007810028 */
[----:B------:R3:W-:Y:S01]  /*1b690*/  STL [R1+0xc], R11 ;  /* 0x00000c0b01007387 */ /* 0x0007e20000100800 */
[----:B------:R-:W-:Y:S03]  /*1b6a0*/  FMNMX3.FTZ R9, R9, R226, R227, !PT ;  /* 0x000000e209097276 */ /* 0x000fe600078100e3 */
[----:B------:R-:W4:Y:S01]  /*1b6b0*/  MUFU.TANH R56, R56 ;  /* 0x0000003800387308 */ /* 0x000f220000002400 */
[C---:B-1----:R-:W-:Y:S01]  /*1b6c0*/  FFMA.FTZ R49, R2.reuse, UR5, R49 ;  /* 0x0000000502317c23 */ /* 0x042fe20008010031 */
[----:B------:R-:W-:Y:S04]  /*1b6d0*/  FMNMX3.FTZ R9, R9, R241, R242, !PT ;  /* 0x000000f109097276 */ /* 0x000fe800078100f2 */
[----:B------:R-:W-:Y:S04]  /*1b6e0*/  FMNMX3.FTZ R23, R9, R63, R18, !PT ;  /* 0x0000003f09177276 */ /* 0x000fe80007810012 */
[----:B------:R-:W-:Y:S01]  /*1b6f0*/  MUFU.TANH R52, R52 ;  /* 0x0000003400347308 */ /* 0x000fe20000002400 */
[----:B--2---:R-:W-:Y:S01]  /*1b700*/  FFMA.FTZ R55, R2, UR5, R51 ;  /* 0x0000000502377c23 */ /* 0x004fe20008010033 */
[----:B------:R-:W-:Y:S02]  /*1b710*/  I2FP.F32.U32 R2, R3 ;  /* 0x0000000300027245 */ /* 0x000fe40000201000 */
[----:B------:R-:W-:Y:S03]  /*1b720*/  FMNMX3.FTZ R3, R140, R28, R27, !PT ;  /* 0x0000001c8c037276 */ /* 0x000fe6000781001b */
[C---:B------:R-:W-:Y:S03]  /*1b730*/  FFMA.FTZ R139, R2.reuse, UR5, R139 ;  /* 0x00000005028b7c23 */ /* 0x040fe6000801008b */
[----:B------:R-:W1:Y:S01]  /*1b740*/  MUFU.TANH R54, R54 ;  /* 0x0000003600367308 */ /* 0x000e620000002400 */
[C---:B----4-:R-:W-:Y:S01]  /*1b750*/  FFMA.FTZ R10, R2.reuse, UR5, R56 ;  /* 0x00000005020a7c23 */ /* 0x050fe20008010038 */
[----:B------:R-:W-:Y:S04]  /*1b760*/  FMNMX3.FTZ R3, R3, R33, R44, !PT ;  /* 0x0000002103037276 */ /* 0x000fe8000781002c */
[----:B------:R3:W-:Y:S01]  /*1b770*/  STL [R1], R10 ;  /* 0x0000000a01007387 */ /* 0x0007e20000100800 */
[----:B------:R-:W-:Y:S03]  /*1b780*/  FMNMX3.FTZ R3, R3, R221, R222, !PT ;  /* 0x000000dd03037276 */ /* 0x000fe600078100de */
[----:B------:R2:W4:Y:S01]  /*1b790*/  MUFU.TANH R138, R59 ;  /* 0x0000003b008a7308 */ /* 0x0005220000002400 */
[----:B------:R-:W-:Y:S04]  /*1b7a0*/  FMNMX3.FTZ R3, R3, R225, R245, !PT ;  /* 0x000000e103037276 */ /* 0x000fe800078100f5 */
[----:B------:R-:W-:Y:S05]  /*1b7b0*/  FMNMX3.FTZ R3, R3, R58, R251, !PT ;  /* 0x0000003a03037276 */ /* 0x000fea00078100fb */
[----:B------:R-:W5:Y:S01]  /*1b7c0*/  MUFU.TANH R57, R57 ;  /* 0x0000003900397308 */ /* 0x000f620000002400 */
[C---:B-1----:R-:W-:Y:S01]  /*1b7d0*/  FFMA.FTZ R62, R2.reuse, UR5, R54 ;  /* 0x00000005023e7c23 */ /* 0x042fe20008010036 */
[----:B------:R-:W-:Y:S08]  /*1b7e0*/  FMNMX3.FTZ R3, R3, R250, R11, !PT ;  /* 0x000000fa03037276 */ /* 0x000ff0000781000b */
[----:B------:R-:W1:Y:S01]  /*1b7f0*/  MUFU.TANH R60, R60 ;  /* 0x0000003c003c7308 */ /* 0x000e620000002400 */
[----:B--2---:R-:W-:Y:S01]  /*1b800*/  FFMA.FTZ R59, R2, UR5, R52 ;  /* 0x00000005023b7c23 */ /* 0x004fe20008010034 */
[----:B------:R-:W-:Y:S01]  /*1b810*/  IADD3 R2, PT, PT, R0, 0x38, RZ ;  /* 0x0000003800027810 */ /* 0x000fe20007ffe0ff */
[----:B----4-:R-:W-:Y:S01]  /*1b820*/  FFMA.FTZ R138, R8, UR5, R138 ;  /* 0x00000005088a7c23 */ /* 0x010fe2000801008a */
[----:B------:R-:W-:Y:S02]  /*1b830*/  IADD3 R0, PT, PT, R0, 0x39, RZ ;  /* 0x0000003900007810 */ /* 0x000fe40007ffe0ff */
[----:B------:R-:W-:Y:S04]  /*1b840*/  I2FP.F32.U32 R2, R2 ;  /* 0x0000000200027245 */ /* 0x000fe80000201000 */
[----:B------:R-:W2:Y:S01]  /*1b850*/  MUFU.TANH R61, R61 ;  /* 0x0000003d003d7308 */ /* 0x000ea20000002400 */
[----:B------:R-:W-:Y:S01]  /*1b860*/  I2FP.F32.U32 R0, R0 ;  /* 0x0000000000007245 */ /* 0x000fe20000201000 */
[----:B-----5:R-:W-:Y:S01]  /*1b870*/  FFMA.FTZ R219, R8, UR5, R57 ;  /* 0x0000000508db7c23 */ /* 0x020fe20008010039 */
[----:B------:R-:W-:Y:S04]  /*1b880*/  FMNMX3.FTZ R3, R3, R139, R138, !PT ;  /* 0x0000008b03037276 */ /* 0x000fe8000781008a */
[----:B------:R-:W-:Y:S03]  /*1b890*/  FMNMX3.FTZ R6, R6, R10, R219, !PT ;  /* 0x0000000a06067276 */ /* 0x000fe600078100db */
[----:B------:R-:W4:Y:S01]  /*1b8a0*/  MUFU.TANH R53, R53 ;  /* 0x0000003500357308 */ /* 0x000f220000002400 */
[----:B-1----:R-:W-:Y:S09]  /*1b8b0*/  FFMA.FTZ R218, R2, UR5, R60 ;  /* 0x0000000502da7c23 */ /* 0x002ff2000801003c */
[----:B------:R-:W-:Y:S01]  /*1b8c0*/  MUFU.TANH R45, R45 ;  /* 0x0000002d002d7308 */ /* 0x000fe20000002400 */
[----:B--2---:R-:W-:Y:S05]  /*1b8d0*/  FFMA.FTZ R217, R0, UR5, R61 ;  /* 0x0000000500d97c23 */ /* 0x004fea000801003d */
[----:B------:R-:W-:Y:S04]  /*1b8e0*/  FMNMX3.FTZ R135, R6, R218, R217, !PT ;  /* 0x000000da06877276 */ /* 0x000fe800078100d9 */
[----:B------:R-:W1:Y:S01]  /*1b8f0*/  MUFU.TANH R5, R5 ;  /* 0x0000000500057308 */ /* 0x000e620000002400 */
[----:B----4-:R-:W-:Y:S09]  /*1b900*/  FFMA.FTZ R246, R8, UR5, R53 ;  /* 0x0000000508f67c23 */ /* 0x010ff20008010035 */
[----:B------:R-:W2:Y:S10]  /*1b910*/  MUFU.TANH R4, R4 ;  /* 0x0000000400047308 */ /* 0x000eb40000002400 */
[----:B------:R-:W4:Y:S01]  /*1b920*/  MUFU.TANH R42, R42 ;  /* 0x0000002a002a7308 */ /* 0x000f220000002400 */
[----:B-1----:R-:W-:Y:S09]  /*1b930*/  FFMA.FTZ R137, R2, UR5, R5 ;  /* 0x0000000502897c23 */ /* 0x002ff20008010005 */
[----:B------:R-:W1:Y:S01]  /*1b940*/  MUFU.TANH R36, R36 ;  /* 0x0000002400247308 */ /* 0x000e620000002400 */
[----:B--2---:R-:W-:Y:S09]  /*1b950*/  FFMA.FTZ R136, R0, UR5, R4 ;  /* 0x0000000500887c23 */ /* 0x004ff20008010004 */
[----:B------:R-:W2:Y:S10]  /*1b960*/  MUFU.TANH R30, R30 ;  /* 0x0000001e001e7308 */ /* 0x000eb40000002400 */
[----:B------:R-:W1:Y:S01]  /*1b970*/  MUFU.TANH R25, R25 ;  /* 0x0000001900197308 */ /* 0x000e620000002400 */
[----:B---34-:R-:W-:Y:S05]  /*1b980*/  BRA.U.ANY UP0, `(.L_x_545) ;  /* 0xffffffd900847547 */ /* 0x018fea000b93ffff */
.L_x_544:
[----:B------:R-:W-:Y:S01]  /*1b990*/  MOV R51, R50 ;  /* 0x0000003200337202 */ /* 0x000fe20000000f00 */
[----:B------:R-:W4:Y:S01]  /*1b9a0*/  SHFL.BFLY PT, R9, R135, 0x2, 0x1f ;  /* 0x0c401f0087097f89 */ /* 0x000f2200000e0000 */
[----:B------:R-:W-:Y:S01]  /*1b9b0*/  MOV R56, R49 ;  /* 0x0000003100387202 */ /* 0x000fe20000000f00 */
[----:B------:R-:W-:Y:S01]  /*1b9c0*/  FFMA.FTZ R213, R2, UR5, R42 ;  /* 0x0000000502d57c23 */ /* 0x000fe2000801002a */
[----:B------:R-:W-:Y:S01]  /*1b9d0*/  MOV R50, R48 ;  /* 0x0000003000327202 */ /* 0x000fe20000000f00 */
[----:B-1----:R-:W-:Y:S01]  /*1b9e0*/  FFMA.FTZ R212, R0, UR5, R36 ;  /* 0x0000000500d47c23 */ /* 0x002fe20008010024 */
[----:B------:R-:W-:Y:S01]  /*1b9f0*/  FMNMX3.FTZ R3, R3, R137, R136, !PT ;  /* 0x0000008903037276 */ /* 0x000fe20007810088 */
[----:B------:R-:W-:Y:S01]  /*1ba00*/  FFMA.FTZ R216, R8, UR5, R45 ;  /* 0x0000000508d87c23 */ /* 0x000fe2000801002d */
[----:B---3--:R-:W-:Y:S01]  /*1ba10*/  FMNMX3.FTZ R4, R23, R50, R56, !PT ;  /* 0x0000003217047276 */ /* 0x008fe20007810038 */
[----:B--2---:R-:W-:Y:S01]  /*1ba20*/  FFMA.FTZ R214, R2, UR5, R30 ;  /* 0x0000000502d67c23 */ /* 0x004fe2000801001e */
[----:B------:R-:W-:Y:S01]  /*1ba30*/  FMNMX3.FTZ R6, R24, R51, R55, !PT ;  /* 0x0000003318067276 */ /* 0x000fe20007810037 */
[----:B------:R-:W-:Y:S01]  /*1ba40*/  FFMA.FTZ R215, R0, UR5, R25 ;  /* 0x0000000500d77c23 */ /* 0x000fe20008010019 */
[----:B------:R-:W-:Y:S01]  /*1ba50*/  FMNMX3.FTZ R5, R4, R59, R246, !PT ;  /* 0x0000003b04057276 */ /* 0x000fe200078100f6 */
[----:B------:R-:W2:Y:S01]  /*1ba60*/  LDL R52, [R1+0x90] ;  /* 0x0000900001347983 */ /* 0x000ea20000100800 */
[----:B------:R-:W-:Y:S01]  /*1ba70*/  FMNMX3.FTZ R0, R6, R62, R216, !PT ;  /* 0x0000003e06007276 */ /* 0x000fe200078100d8 */
[----:B------:R-:W-:Y:S01]  /*1ba80*/  UISETP.NE.AND UP0, UPT, UR7, URZ, UPT ;  /* 0x000000ff0700728c */ /* 0x000fe2000bf05270 */
[----:B------:R-:W-:Y:S01]  /*1ba90*/  FMNMX3.FTZ R5, R5, R213, R212, !PT ;  /* 0x000000d505057276 */ /* 0x000fe200078100d4 */
[----:B------:R-:W1:Y:S01]  /*1baa0*/  SHFL.BFLY PT, R4, R3, 0x2, 0x1f ;  /* 0x0c401f0003047f89 */ /* 0x000e6200000e0000 */
[----:B------:R-:W-:Y:S01]  /*1bab0*/  FMNMX3.FTZ R0, R0, R214, R215, !PT ;  /* 0x000000d600007276 */ /* 0x000fe200078100d7 */
[----:B------:R-:W-:Y:S06]  /*1bac0*/  UIADD3 UR7, UPT, UPT, UR7, -0x1, URZ ;  /* 0xffffffff07077890 */ /* 0x000fec000fffe0ff */
[----:B------:R-:W3:Y:S08]  /*1bad0*/  SHFL.BFLY PT, R7, R5, 0x2, 0x1f ;  /* 0x0c401f0005077f89 */ /* 0x000ef000000e0000 */
[----:B------:R-:W3:Y:S08]  /*1bae0*/  SHFL.BFLY PT, R133, R0, 0x2, 0x1f ;  /* 0x0c401f0000857f89 */ /* 0x000ef000000e0000 */
[----:B------:R-:W-:Y:S04]  /*1baf0*/  STL [R1+0xa8], R239 ;  /* 0x0000a8ef01007387 */ /* 0x000fe80000100800 */
[----:B------:R-:W-:Y:S04]  /*1bb00*/  STL [R1+0xa4], R233 ;  /* 0x0000a4e901007387 */ /* 0x000fe80000100800 */
[----:B------:R-:W-:Y:S04]  /*1bb10*/  STL [R1+0xa0], R232 ;  /* 0x0000a0e801007387 */ /* 0x000fe80000100800 */
[----:B------:R-:W-:Y:S04]  /*1bb20*/  STL [R1+0x9c], R230 ;  /* 0x00009ce601007387 */ /* 0x000fe80000100800 */
[----:B------:R-:W-:Y:S01]  /*1bb30*/  LDSM.16.MT88.4 R20, [R228+0xc000] ;  /* 0x00c00000e414783b */ /* 0x000fe20000004200 */
[----:B----4-:R-:W-:Y:S02]  /*1bb40*/  FMNMX.FTZ R135, R135, R9, !PT ;  /* 0x0000000987877209 */ /* 0x010fe40007810000 */
[----:B-1----:R-:W-:Y:S02]  /*1bb50*/  FMNMX.FTZ R3, R3, R4, !PT ;  /* 0x0000000403037209 */ /* 0x002fe40007810000 */
[----:B---3--:R-:W-:Y:S02]  /*1bb60*/  FMNMX.FTZ R5, R5, R7, !PT ;  /* 0x0000000705057209 */ /* 0x008fe40007810000 */
[----:B------:R-:W-:Y:S01]  /*1bb70*/  FMNMX.FTZ R133, R0, R133, !PT ;  /* 0x0000008500857209 */ /* 0x000fe20007810000 */
[----:B------:R-:W1:Y:S08]  /*1bb80*/  SHFL.BFLY PT, R6, R135, 0x1, 0x1f ;  /* 0x0c201f0087067f89 */ /* 0x000e7000000e0000 */
[----:B------:R-:W3:Y:S08]  /*1bb90*/  SHFL.BFLY PT, R2, R3, 0x1, 0x1f ;  /* 0x0c201f0003027f89 */ /* 0x000ef000000e0000 */
[----:B------:R-:W4:Y:S08]  /*1bba0*/  SHFL.BFLY PT, R134, R5, 0x1, 0x1f ;  /* 0x0c201f0005867f89 */ /* 0x000f3000000e0000 */
[----:B------:R-:W4:Y:S01]  /*1bbb0*/  SHFL.BFLY PT, R4, R133, 0x1, 0x1f ;  /* 0x0c201f0085047f89 */ /* 0x000f2200000e0000 */
[----:B-1----:R-:W-:Y:S02]  /*1bbc0*/  FMNMX.FTZ R135, R135, R6, !PT ;  /* 0x0000000687877209 */ /* 0x002fe40007810000 */
[----:B---3--:R-:W-:Y:S03]  /*1bbd0*/  FMNMX.FTZ R143, R3, R2, !PT ;  /* 0x00000002038f7209 */ /* 0x008fe60007810000 */
[C---:B------:R-:W-:Y:S02]  /*1bbe0*/  FADD.FTZ R0, -R135.reuse, R132 ;  /* 0x0000008487007221 */ /* 0x040fe40000010100 */
[----:B------:R-:W-:Y:S01]  /*1bbf0*/  STL [R1+0xac], R135 ;  /* 0x0000ac8701007387 */ /* 0x000fe20000100800 */
[----:B------:R-:W-:Y:S01]  /*1bc00*/  FSETP.NEU.FTZ.AND P2, PT, R135, -INF , PT ;  /* 0xff8000008700780b */ /* 0x000fe20003f5d000 */
[----:B------:R-:W-:Y:S01]  /*1bc10*/  FMUL.FTZ R2, R0, UR4 ;  /* 0x0000000400027c20 */ /* 0x000fe20008410000 */
[----:B----4-:R-:W-:Y:S01]  /*1bc20*/  FMNMX.FTZ R134, R5, R134, !PT ;  /* 0x0000008605867209 */ /* 0x010fe20007810000 */
[----:B------:R1:W-:Y:S01]  /*1bc30*/  STL [R1+0xb0], R143 ;  /* 0x0000b08f01007387 */ /* 0x0003e20000100800 */
[----:B------:R-:W-:Y:S01]  /*1bc40*/  FADD.FTZ R0, -R143, R140 ;  /* 0x0000008c8f007221 */ /* 0x000fe20000010100 */
[----:B------:R3:W4:Y:S01]  /*1bc50*/  MUFU.EX2 R132, R2 ;  /* 0x0000000200847308 */ /* 0x0007220000000800 */
[----:B------:R-:W-:Y:S01]  /*1bc60*/  FMNMX.FTZ R133, R133, R4, !PT ;  /* 0x0000000485857209 */ /* 0x000fe20007810000 */
[----:B------:R-:W-:Y:S01]  /*1bc70*/  STL [R1+0xb4], R134 ;  /* 0x0000b48601007387 */ /* 0x000fe20000100800 */
[----:B------:R-:W-:Y:S01]  /*1bc80*/  FMUL.FTZ R4, R135, UR4 ;  /* 0x0000000487047c20 */ /* 0x000fe20008410000 */
[----:B------:R-:W-:Y:S01]  /*1bc90*/  FMUL.FTZ R210, R143, UR4 ;  /* 0x000000048fd27c20 */ /* 0x000fe20008410000 */
[----:B------:R-:W-:Y:S01]  /*1bca0*/  FMUL.FTZ R208, R134, UR4 ;  /* 0x0000000486d07c20 */ /* 0x000fe20008410000 */
[----:B------:R1:W-:Y:S01]  /*1bcb0*/  STL [R1+0xb8], R133 ;  /* 0x0000b88501007387 */ /* 0x0003e20000100800 */
[C---:B------:R-:W-:Y:S03]  /*1bcc0*/  FMUL.FTZ R209, R133.reuse, UR4 ;  /* 0x0000000485d17c20 */ /* 0x040fe60008410000 */
[----:B------:R1:W2:Y:S01]  /*1bcd0*/  LDL R140, [R1+0x8c] ;  /* 0x00008c00018c7983 */ /* 0x0002a20000100800 */
[----:B---3--:R-:W-:Y:S01]  /*1bce0*/  FMUL.FTZ R2, R0, UR4 ;  /* 0x0000000400027c20 */ /* 0x008fe20008410000 */
[----:B------:R-:W-:Y:S01]  /*1bcf0*/  FADD.FTZ R0, -R134, R141 ;  /* 0x0000008d86007221 */ /* 0x000fe20000010100 */
[C---:B----4-:R-:W-:Y:S01]  /*1bd00*/  FMUL.FTZ R8, R132.reuse, R144 ;  /* 0x0000009084087220 */ /* 0x050fe20000410000 */
[C---:B------:R-:W-:Y:S01]  /*1bd10*/  FMUL.FTZ R12, R132.reuse, R152 ;  /* 0x00000098840c7220 */ /* 0x040fe20000410000 */
[----:B------:R3:W4:Y:S01]  /*1bd20*/  MUFU.EX2 R3, R2 ;  /* 0x0000000200037308 */ /* 0x0007220000000800 */
[C---:B------:R-:W-:Y:S01]  /*1bd30*/  FMUL.FTZ R13, R132.reuse, R153 ;  /* 0x00000099840d7220 */ /* 0x040fe20000410000 */
[C---:B------:R-:W-:Y:S01]  /*1bd40*/  FMUL.FTZ R24, R132.reuse, R164 ;  /* 0x000000a484187220 */ /* 0x040fe20000410000 */
[----:B------:R-:W-:Y:S01]  /*1bd50*/  MOV R164, R55 ;  /* 0x0000003700a47202 */ /* 0x000fe20000000f00 */
        /* <DEDUP_REMOVED lines=13> */
[----:B---3--:R-:W-:Y:S01]  /*1be30*/  FMUL.FTZ R2, R0, UR4 ;  /* 0x0000000400027c20 */ /* 0x008fe20008410000 */
[----:B------:R-:W-:Y:S01]  /*1be40*/  FADD.FTZ R0, -R133, R142 ;  /* 0x0000008e85007221 */ /* 0x000fe20000010100 */
[----:B------:R-:W-:Y:S01]  /*1be50*/  FSEL R142, R4, RZ, P2 ;  /* 0x000000ff048e7208 */ /* 0x000fe20001000000 */
[----:B----4-:R-:W-:Y:S01]  /*1be60*/  FMUL.FTZ R10, R3, R146 ;  /* 0x00000092030a7220 */ /* 0x010fe20000410000 */
[----:B------:R-:W-:Y:S01]  /*1be70*/  FSETP.NEU.FTZ.AND P2, PT, R143, -INF , PT ;  /* 0xff8000008f00780b */ /* 0x000fe20003f5d000 */
[----:B------:R-:W-:Y:S01]  /*1be80*/  FMUL.FTZ R0, R0, UR4 ;  /* 0x0000000400007c20 */ /* 0x000fe20008410000 */
[----:B------:R-:W3:Y:S01]  /*1be90*/  MUFU.EX2 R2, R2 ;  /* 0x0000000200027308 */ /* 0x000ee20000000800 */
[--C-:B------:R-:W-:Y:S01]  /*1bea0*/  FFMA.FTZ R4, R29, UR4, -R142.reuse ;  /* 0x000000041d047c23 */ /* 0x100fe2000801088e */
[----:B------:R-:W-:Y:S01]  /*1beb0*/  FSEL R210, R210, RZ, P2 ;  /* 0x000000ffd2d27208 */ /* 0x000fe20001000000 */
[----:B------:R-:W-:Y:S01]  /*1bec0*/  FFMA.FTZ R5, R26, UR4, -R142 ;  /* 0x000000041a057c23 */ /* 0x000fe2000801088e */
[----:B------:R-:W-:Y:S01]  /*1bed0*/  FSETP.NEU.FTZ.AND P2, PT, R134, -INF , PT ;  /* 0xff8000008600780b */ /* 0x000fe20003f5d000 */
[C---:B------:R-:W-:Y:S01]  /*1bee0*/  FMUL.FTZ R11, R3.reuse, R147 ;  /* 0x00000093030b7220 */ /* 0x040fe20000410000 */
[C---:B------:R-:W-:Y:S01]  /*1bef0*/  FMUL.FTZ R14, R3.reuse, R154 ;  /* 0x0000009a030e7220 */ /* 0x040fe20000410000 */
[C---:B------:R-:W-:Y:S03]  /*1bf00*/  FMUL.FTZ R15, R3.reuse, R155 ;  /* 0x0000009b030f7220 */ /* 0x040fe60000410000 */
[----:B------:R4:W4:Y:S01]  /*1bf10*/  MUFU.EX2 R46, R4 ;  /* 0x00000004002e7308 */ /* 0x0009220000000800 */
[----:B------:R-:W-:Y:S01]  /*1bf20*/  FSEL R208, R208, RZ, P2 ;  /* 0x000000ffd0d07208 */ /* 0x000fe20001000000 */
[----:B------:R-:W-:Y:S01]  /*1bf30*/  FMUL.FTZ R26, R3, R166 ;  /* 0x000000a6031a7220 */ /* 0x000fe20000410000 */
[----:B------:R-:W-:Y:S01]  /*1bf40*/  FSETP.NEU.FTZ.AND P2, PT, R133, -INF , PT ;  /* 0xff8000008500780b */ /* 0x000fe20003f5d000 */
[----:B------:R-:W-:Y:S01]  /*1bf50*/  FMUL.FTZ R29, R132, R169 ;  /* 0x000000a9841d7220 */ /* 0x000fe20000410000 */
[----:B------:R-:W-:Y:S01]  /*1bf60*/  FMUL.FTZ R30, R3, R170 ;  /* 0x000000aa031e7220 */ /* 0x000fe20000410000 */
[----:B------:R-:W-:Y:S01]  /*1bf70*/  FFMA.FTZ R6, R40, UR4, -R208 ;  /* 0x0000000428067c23 */ /* 0x000fe200080108d0 */
[----:B------:R-:W-:Y:S03]  /*1bf80*/  FSEL R209, R209, RZ, P2 ;  /* 0x000000ffd1d17208 */ /* 0x000fe60001000000 */
[----:B-1----:R1:W1:Y:S01]  /*1bf90*/  MUFU.EX2 R143, R5 ;  /* 0x00000005008f7308 */ /* 0x0022620000000800 */
[C---:B---3--:R-:W-:Y:S01]  /*1bfa0*/  FMUL.FTZ R16, R2.reuse, R156 ;  /* 0x0000009c02107220 */ /* 0x048fe20000410000 */
[----:B------:R-:W-:Y:S01]  /*1bfb0*/  FMUL.FTZ R17, R2, R157 ;  /* 0x0000009d02117220 */ /* 0x000fe20000410000 */
[----:B------:R-:W-:Y:S01]  /*1bfc0*/  FMUL.FTZ R40, R132, R180 ;  /* 0x000000b484287220 */ /* 0x000fe20000410000 */
[--C-:B------:R-:W-:Y:S01]  /*1bfd0*/  FFMA.FTZ R9, R43, UR4, -R209.reuse ;  /* 0x000000042b097c23 */ /* 0x100fe200080108d1 */
[C---:B------:R-:W-:Y:S01]  /*1bfe0*/  FMUL.FTZ R42, R3.reuse, R182 ;  /* 0x000000b6032a7220 */ /* 0x040fe20000410000 */
[C---:B------:R-:W-:Y:S01]  /*1bff0*/  FMUL.FTZ R43, R3.reuse, R183 ;  /* 0x000000b7032b7220 */ /* 0x040fe20000410000 */
[----:B------:R-:W-:Y:S03]  /*1c000*/  MOV R170, R59 ;  /* 0x0000003b00aa7202 */ /* 0x000fe60000000f00 */
[----:B------:R-:W3:Y:S01]  /*1c010*/  MUFU.EX2 R0, R0 ;  /* 0x0000000000007308 */ /* 0x000ee20000000800 */
[----:B----4-:R-:W-:Y:S01]  /*1c020*/  FFMA.FTZ R4, R28, UR4, -R210 ;  /* 0x000000041c047c23 */ /* 0x010fe200080108d2 */
[----:B------:R-:W-:Y:S01]  /*1c030*/  FMUL.FTZ R28, R132, R168 ;  /* 0x000000a8841c7220 */ /* 0x000fe20000410000 */
[----:B------:R-:W-:Y:S01]  /*1c040*/  MOV R166, R46 ;  /* 0x0000002e00a67202 */ /* 0x000fe20000000f00 */
[C---:B------:R-:W-:Y:S01]  /*1c050*/  FMUL.FTZ R59, R3.reuse, R199 ;  /* 0x000000c7033b7220 */ /* 0x040fe20000410000 */
[----:B------:R-:W-:Y:S01]  /*1c060*/  MOV R168, R62 ;  /* 0x0000003e00a87202 */ /* 0x000fe20000000f00 */
[----:B------:R-:W-:Y:S01]  /*1c070*/  FMUL.FTZ R62, R3, R202 ;  /* 0x000000ca033e7220 */ /* 0x000fe20000410000 */
[C---:B------:R-:W-:Y:S03]  /*1c080*/  FMUL.FTZ R64, R2.reuse, R204 ;  /* 0x000000cc02407220 */ /* 0x040fe60000410000 */
[----:B------:R4:W-:Y:S01]  /*1c090*/  MUFU.EX2 R47, R4 ;  /* 0x00000004002f7308 */ /* 0x0009e20000000800 */
[----:B-1----:R-:W-:Y:S01]  /*1c0a0*/  FFMA.FTZ R5, R37, UR4, -R208 ;  /* 0x0000000425057c23 */ /* 0x002fe200080108d0 */
[----:B------:R-:W-:Y:S01]  /*1c0b0*/  F2FP.BF16.F32.PACK_AB R144, R143, R46 ;  /* 0x0000002e8f90723e */ /* 0x000fe200000010ff */
[C---:B------:R-:W-:Y:S01]  /*1c0c0*/  FMUL.FTZ R46, R3.reuse, R186 ;  /* 0x000000ba032e7220 */ /* 0x040fe20000410000 */
[C---:B------:R-:W-:Y:S01]  /*1c0d0*/  FMUL.FTZ R65, R2.reuse, R205 ;  /* 0x000000cd02417220 */ /* 0x040fe20000410000 */
[C---:B------:R-:W-:Y:S01]  /*1c0e0*/  FMUL.FTZ R68, R2.reuse, R68 ;  /* 0x0000004402447220 */ /* 0x040fe20000410000 */
[----:B------:R-:W-:Y:S01]  /*1c0f0*/  FMUL.FTZ R69, R2, R69 ;  /* 0x0000004502457220 */ /* 0x000fe20000410000 */
[----:B------:R-:W-:Y:S03]  /*1c100*/  FMUL.FTZ R74, R3, R74 ;  /* 0x0000004a034a7220 */ /* 0x000fe60000410000 */
[----:B------:R1:W-:Y:S01]  /*1c110*/  MUFU.EX2 R133, R5 ;  /* 0x0000000500857308 */ /* 0x0003e20000000800 */
[C---:B---3--:R-:W-:Y:S01]  /*1c120*/  FMUL.FTZ R7, R0.reuse, R151 ;  /* 0x0000009700077220 */ /* 0x048fe20000410000 */
[C---:B------:R-:W-:Y:S01]  /*1c130*/  FMUL.FTZ R18, R0.reuse, R158 ;  /* 0x0000009e00127220 */ /* 0x040fe20000410000 */
[C---:B------:R-:W-:Y:S01]  /*1c140*/  FMUL.FTZ R19, R0.reuse, R159 ;  /* 0x0000009f00137220 */ /* 0x040fe20000410000 */
[C---:B------:R-:W-:Y:S01]  /*1c150*/  FMUL.FTZ R66, R0.reuse, R206 ;  /* 0x000000ce00427220 */ /* 0x040fe20000410000 */
[----:B------:R-:W-:Y:S01]  /*1c160*/  LDSM.16.MT88.4 R156, [R228+0xe000] ;  /* 0x00e00000e49c783b */ /* 0x000fe20000004200 */
[C---:B------:R-:W-:Y:S01]  /*1c170*/  FMUL.FTZ R67, R0.reuse, R207 ;  /* 0x000000cf00437220 */ /* 0x040fe20000410000 */
[----:B------:R-:W-:Y:S03]  /*1c180*/  FMUL.FTZ R70, R0, R70 ;  /* 0x0000004600467220 */ /* 0x000fe60000410000 */
[----:B------:R3:W-:Y:S01]  /*1c190*/  MUFU.EX2 R49, R6 ;  /* 0x0000000600317308 */ /* 0x0007e20000000800 */
[----:B----4-:R-:W-:Y:S01]  /*1c1a0*/  FFMA.FTZ R4, R27, UR4, -R210 ;  /* 0x000000041b047c23 */ /* 0x010fe200080108d2 */
[C---:B------:R-:W-:Y:S01]  /*1c1b0*/  FMUL.FTZ R27, R3.reuse, R167 ;  /* 0x000000a7031b7220 */ /* 0x040fe20000410000 */
[----:B------:R-:W-:Y:S01]  /*1c1c0*/  MOV R167, R56 ;  /* 0x0000003800a77202 */ /* 0x000fe20000000f00 */
[----:B------:R-:W-:Y:S01]  /*1c1d0*/  FMUL.FTZ R56, R132, R196 ;  /* 0x000000c484387220 */ /* 0x000fe20000410000 */
[----:B------:R-:W-:Y:S01]  /*1c1e0*/  FMUL.FTZ R71, R0, R71 ;  /* 0x0000004700477220 */ /* 0x000fe20000410000 */
[C---:B------:R-:W-:Y:S01]  /*1c1f0*/  FMUL.FTZ R75, R3.reuse, R75 ;  /* 0x0000004b034b7220 */ /* 0x040fe20000410000 */
[C---:B------:R-:W-:Y:S03]  /*1c200*/  FMUL.FTZ R78, R3.reuse, R78 ;  /* 0x0000004e034e7220 */ /* 0x040fe60000410000 */
[----:B------:R4:W4:Y:S01]  /*1c210*/  MUFU.EX2 R135, R4 ;  /* 0x0000000400877308 */ /* 0x0009220000000800 */
[C---:B-1----:R-:W-:Y:S01]  /*1c220*/  FMUL.FTZ R5, R2.reuse, R149 ;  /* 0x0000009502057220 */ /* 0x042fe20000410000 */
[C---:B------:R-:W-:Y:S01]  /*1c230*/  FMUL.FTZ R79, R3.reuse, R79 ;  /* 0x0000004f034f7220 */ /* 0x040fe20000410000 */
[C---:B------:R-:W-:Y:S01]  /*1c240*/  FMUL.FTZ R80, R2.reuse, R80 ;  /* 0x0000005002507220 */ /* 0x040fe20000410000 */
[----:B------:R-:W-:Y:S01]  /*1c250*/  FMUL.FTZ R81, R2, R81 ;  /* 0x0000005102517220 */ /* 0x000fe20000410000 */
[C---:B------:R-:W-:Y:S01]  /*1c260*/  FMUL.FTZ R82, R0.reuse, R82 ;  /* 0x0000005200527220 */ /* 0x040fe20000410000 */
[----:B------:R-:W-:Y:S01]  /*1c270*/  FMUL.FTZ R83, R0, R83 ;  /* 0x0000005300537220 */ /* 0x000fe20000410000 */
[----:B------:R-:W-:Y:S03]  /*1c280*/  FMUL.FTZ R84, R2, R84 ;  /* 0x0000005402547220 */ /* 0x000fe60000410000 */
[----:B------:R1:W-:Y:S01]  /*1c290*/  MUFU.EX2 R236, R9 ;  /* 0x0000000900ec7308 */ /* 0x0003e20000000800 */
[----:B---3--:R-:W-:Y:S01]  /*1c2a0*/  FMUL.FTZ R6, R0, R150 ;  /* 0x0000009600067220 */ /* 0x008fe20000410000 */
[----:B------:R-:W-:Y:S01]  /*1c2b0*/  FMUL.FTZ R85, R2, R85 ;  /* 0x0000005502557220 */ /* 0x000fe20000410000 */
[C---:B------:R-:W-:Y:S01]  /*1c2c0*/  FMUL.FTZ R86, R0.reuse, R86 ;  /* 0x0000005600567220 */ /* 0x040fe20000410000 */
[----:B------:R-:W-:Y:S01]  /*1c2d0*/  FMUL.FTZ R87, R0, R87 ;  /* 0x0000005700577220 */ /* 0x000fe20000410000 */
[C---:B------:R-:W-:Y:S01]  /*1c2e0*/  FMUL.FTZ R90, R3.reuse, R90 ;  /* 0x0000005a035a7220 */ /* 0x040fe20000410000 */
[C---:B------:R-:W-:Y:S01]  /*1c2f0*/  FMUL.FTZ R91, R3.reuse, R91 ;  /* 0x0000005b035b7220 */ /* 0x040fe20000410000 */
[C---:B------:R-:W-:Y:S01]  /*1c300*/  FMUL.FTZ R94, R3.reuse, R94 ;  /* 0x0000005e035e7220 */ /* 0x040fe20000410000 */
[----:B------:R-:W-:Y:S01]  /*1c310*/  FMUL.FTZ R95, R3, R95 ;  /* 0x0000005f035f7220 */ /* 0x000fe20000410000 */
[--C-:B----4-:R-:W-:Y:S01]  /*1c320*/  FFMA.FTZ R4, R32, UR4, -R142.reuse ;  /* 0x0000000420047c23 */ /* 0x110fe2000801088e */
[----:B------:R-:W-:Y:S01]  /*1c330*/  FMUL.FTZ R32, R2, R172 ;  /* 0x000000ac02207220 */ /* 0x000fe20000410000 */
[----:B------:R-:W-:Y:S01]  /*1c340*/  MOV R172, R51 ;  /* 0x0000003300ac7202 */ /* 0x000fe20000000f00 */
[----:B------:R-:W-:Y:S01]  /*1c350*/  FMUL.FTZ R51, R0, R191 ;  /* 0x000000bf00337220 */ /* 0x000fe20000410000 */
[----:B------:R3:W-:Y:S01]  /*1c360*/  MUFU.EX2 R232, R4 ;  /* 0x0000000400e87308 */ /* 0x0007e20000000800 */
[C---:B------:R-:W-:Y:S01]  /*1c370*/  FMUL.FTZ R96, R2.reuse, R96 ;  /* 0x0000006002607220 */ /* 0x040fe20000410000 */
[----:B------:R-:W-:Y:S01]  /*1c380*/  FMUL.FTZ R97, R2, R97 ;  /* 0x0000006102617220 */ /* 0x000fe20000410000 */
[----:B------:R-:W-:Y:S01]  /*1c390*/  FMUL.FTZ R98, R0, R98 ;  /* 0x0000006200627220 */ /* 0x000fe20000410000 */
[----:B-1----:R-:W-:Y:S01]  /*1c3a0*/  FMUL.FTZ R9, R132, R145 ;  /* 0x0000009184097220 */ /* 0x002fe20000410000 */
[----:B------:R-:W-:Y:S01]  /*1c3b0*/  F2FP.BF16.F32.PACK_AB R145, R135, R47 ;  /* 0x0000002f8791723e */ /* 0x000fe200000010ff */
[----:B------:R-:W-:Y:S01]  /*1c3c0*/  FMUL.FTZ R99, R0, R99 ;  /* 0x0000006300637220 */ /* 0x000fe20000410000 */
[C---:B------:R-:W-:Y:S01]  /*1c3d0*/  FMUL.FTZ R100, R2.reuse, R100 ;  /* 0x0000006402647220 */ /* 0x040fe20000410000 */
[----:B------:R-:W-:Y:S01]  /*1c3e0*/  FMUL.FTZ R101, R2, R101 ;  /* 0x0000006502657220 */ /* 0x000fe20000410000 */
[C---:B------:R-:W-:Y:S01]  /*1c3f0*/  FMUL.FTZ R102, R0.reuse, R102 ;  /* 0x0000006600667220 */ /* 0x040fe20000410000 */
[----:B------:R-:W-:Y:S01]  /*1c400*/  FMUL.FTZ R103, R0, R103 ;  /* 0x0000006700677220 */ /* 0x000fe20000410000 */
[C---:B------:R-:W-:Y:S01]  /*1c410*/  FMUL.FTZ R104, R132.reuse, R104 ;  /* 0x0000006884687220 */ /* 0x040fe20000410000 */
[C---:B------:R-:W-:Y:S01]  /*1c420*/  FMUL.FTZ R105, R132.reuse, R105 ;  /* 0x0000006984697220 */ /* 0x040fe20000410000 */
[C---:B------:R-:W-:Y:S01]  /*1c430*/  FMUL.FTZ R106, R3.reuse, R106 ;  /* 0x0000006a036a7220 */ /* 0x040fe20000410000 */
[----:B------:R-:W-:Y:S01]  /*1c440*/  FMUL.FTZ R107, R3, R107 ;  /* 0x0000006b036b7220 */ /* 0x000fe20000410000 */
[C---:B------:R-:W-:Y:S01]  /*1c450*/  FMUL.FTZ R108, R132.reuse, R108 ;  /* 0x0000006c846c7220 */ /* 0x040fe20000410000 */
[----:B------:R-:W-:Y:S01]  /*1c460*/  FMUL.FTZ R109, R132, R109 ;  /* 0x0000006d846d7220 */ /* 0x000fe20000410000 */
[----:B---3--:R-:W-:Y:S01]  /*1c470*/  FFMA.FTZ R4, R31, UR4, -R142 ;  /* 0x000000041f047c23 */ /* 0x008fe2000801088e */
[C---:B------:R-:W-:Y:S01]  /*1c480*/  FMUL.FTZ R31, R3.reuse, R171 ;  /* 0x000000ab031f7220 */ /* 0x040fe20000410000 */
[----:B------:R-:W-:Y:S01]  /*1c490*/  MOV R171, R63 ;  /* 0x0000003f00ab7202 */ /* 0x000fe20000000f00 */
[C---:B------:R-:W-:Y:S01]  /*1c4a0*/  FMUL.FTZ R63, R3.reuse, R203 ;  /* 0x000000cb033f7220 */ /* 0x040fe20000410000 */
[----:B------:R1:W3:Y:S01]  /*1c4b0*/  MUFU.EX2 R235, R4 ;  /* 0x0000000400eb7308 */ /* 0x0002e20000000800 */
        /* <DEDUP_REMOVED lines=16> */
[----:B-1----:R-:W-:Y:S01]  /*1c5c0*/  FFMA.FTZ R4, R33, UR4, -R210 ;  /* 0x0000000421047c23 */ /* 0x002fe200080108d2 */
[----:B---3--:R-:W-:Y:S01]  /*1c5d0*/  F2FP.BF16.F32.PACK_AB R146, R235, R232 ;  /* 0x000000e8eb92723e */ /* 0x008fe200000010ff */
[----:B------:R-:W-:Y:S01]  /*1c5e0*/  FMUL.FTZ R33, R2, R173 ;  /* 0x000000ad02217220 */ /* 0x000fe20000410000 */
[----:B------:R-:W-:Y:S01]  /*1c5f0*/  MOV R173, R50 ;  /* 0x0000003200ad7202 */ /* 0x000fe20000000f00 */
[----:B------:R1:W-:Y:S01]  /*1c600*/  MUFU.EX2 R230, R4 ;  /* 0x0000000400e67308 */ /* 0x0003e20000000800 */
[----:B------:R-:W-:Y:S01]  /*1c610*/  FMUL.FTZ R50, R0, R190 ;  /* 0x000000be00327220 */ /* 0x000fe20000410000 */
[C---:B------:R-:W-:Y:S01]  /*1c620*/  FMUL.FTZ R126, R3.reuse, R126 ;  /* 0x0000007e037e7220 */ /* 0x040fe20000410000 */
[----:B------:R-:W-:Y:S01]  /*1c630*/  FMUL.FTZ R127, R3, R127 ;  /* 0x0000007f037f7220 */ /* 0x000fe20000410000 */
[C---:B------:R-:W-:Y:S01]  /*1c640*/  FMUL.FTZ R128, R2.reuse, R128 ;  /* 0x0000008002807220 */ /* 0x040fe20000410000 */
[----:B------:R-:W-:Y:S01]  /*1c650*/  FMUL.FTZ R129, R2, R129 ;  /* 0x0000008102817220 */ /* 0x000fe20000410000 */
[C---:B------:R-:W-:Y:S01]  /*1c660*/  FMUL.FTZ R130, R0.reuse, R130 ;  /* 0x0000008200827220 */ /* 0x040fe20000410000 */
[----:B------:R-:W-:Y:S01]  /*1c670*/  FMUL.FTZ R131, R0, R131 ;  /* 0x0000008300837220 */ /* 0x000fe20000410000 */
[----:B------:R-:W3:Y:S01]  /*1c680*/  LDL.LU R165, [R1+0x4] ;  /* 0x0000040001a57983 */ /* 0x000ee20000300800 */
[--C-:B------:R-:W-:Y:S01]  /*1c690*/  FFMA.FTZ R170, R170, UR4, -R208.reuse ;  /* 0x00000004aaaa7c23 */ /* 0x100fe200080108d0 */
[--C-:B------:R-:W-:Y:S01]  /*1c6a0*/  FFMA.FTZ R168, R168, UR4, -R209.reuse ;  /* 0x00000004a8a87c23 */ /* 0x100fe200080108d1 */
[--C-:B-1----:R-:W-:Y:S01]  /*1c6b0*/  FFMA.FTZ R4, R34, UR4, -R208.reuse ;  /* 0x0000000422047c23 */ /* 0x102fe200080108d0 */
[C---:B------:R-:W-:Y:S01]  /*1c6c0*/  FMUL.FTZ R34, R0.reuse, R174 ;  /* 0x000000ae00227220 */ /* 0x040fe20000410000 */
[----:B------:R-:W-:Y:S02]  /*1c6d0*/  MOV R174, R173 ;  /* 0x000000ad00ae7202 */ /* 0x000fe40000000f00 */
[----:B------:R1:W-:Y:S01]  /*1c6e0*/  MUFU.EX2 R239, R4 ;  /* 0x0000000400ef7308 */ /* 0x0003e20000000800 */
[----:B------:R-:W-:Y:S01]  /*1c6f0*/  MOV R173, R167 ;  /* 0x000000a700ad7202 */ /* 0x000fe20000000f00 */
[--C-:B-1----:R-:W-:Y:S08]  /*1c700*/  FFMA.FTZ R4, R39, UR4, -R209.reuse ;  /* 0x0000000427047c23 */ /* 0x102ff000080108d1 */
[----:B------:R1:W-:Y:S02]  /*1c710*/  MUFU.EX2 R134, R4 ;  /* 0x0000000400867308 */ /* 0x0003e40000000800 */
[--C-:B-1----:R-:W-:Y:S01]  /*1c720*/  FFMA.FTZ R4, R35, UR4, -R209.reuse ;  /* 0x0000000423047c23 */ /* 0x102fe200080108d1 */
[----:B------:R-:W-:Y:S07]  /*1c730*/  FMUL.FTZ R35, R0, R175 ;  /* 0x000000af00237220 */ /* 0x000fee0000410000 */
[----:B------:R1:W4:Y:S02]  /*1c740*/  MUFU.EX2 R233, R4 ;  /* 0x0000000400e97308 */ /* 0x0003240000000800 */
[----:B-1----:R-:W-:Y:S01]  /*1c750*/  FFMA.FTZ R4, R38, UR4, -R208 ;  /* 0x0000000426047c23 */ /* 0x002fe200080108d0 */
[----:B----4-:R-:W-:Y:S01]  /*1c760*/  F2FP.BF16.F32.PACK_AB R149, R233, R134 ;  /* 0x00000086e995723e */ /* 0x010fe200000010ff */
[----:B------:R-:W1:Y:S06]  /*1c770*/  LDSM.16.MT88.4 R36, [R229+0xc000] ;  /* 0x00c00000e524783b */ /* 0x000e6c0000004200 */
[----:B------:R4:W4:Y:S02]  /*1c780*/  MUFU.EX2 R237, R4 ;  /* 0x0000000400ed7308 */ /* 0x0009240000000800 */
[--C-:B----4-:R-:W-:Y:S01]  /*1c790*/  FFMA.FTZ R4, R41, UR4, -R209.reuse ;  /* 0x0000000429047c23 */ /* 0x110fe200080108d1 */
[----:B------:R-:W-:Y:S01]  /*1c7a0*/  F2FP.BF16.F32.PACK_AB R150, R49, R237 ;  /* 0x000000ed3196723e */ /* 0x000fe200000010ff */
[----:B------:R-:W-:Y:S06]  /*1c7b0*/  FMUL.FTZ R41, R132, R181 ;  /* 0x000000b584297220 */ /* 0x000fec0000410000 */
[----:B------:R4:W1:Y:S02]  /*1c7c0*/  MUFU.EX2 R48, R4 ;  /* 0x0000000400307308 */ /* 0x0008640000000800 */
[----:B----4-:R-:W-:Y:S01]  /*1c7d0*/  FFMA.FTZ R4, R44, UR4, -R210 ;  /* 0x000000042c047c23 */ /* 0x010fe200080108d2 */
[----:B-1----:R-:W-:Y:S01]  /*1c7e0*/  F2FP.BF16.F32.PACK_AB R151, R48, R236 ;  /* 0x000000ec3097723e */ /* 0x002fe200000010ff */
[----:B------:R-:W-:Y:S06]  /*1c7f0*/  FMUL.FTZ R44, R132, R184 ;  /* 0x000000b8842c7220 */ /* 0x000fec0000410000 */
[----:B------:R1:W4:Y:S02]  /*1c800*/  MUFU.EX2 R234, R4 ;  /* 0x0000000400ea7308 */ /* 0x0003240000000800 */
[----:B-1----:R-:W-:Y:S01]  /*1c810*/  FMUL.FTZ R4, R2, R148 ;  /* 0x0000009402047220 */ /* 0x002fe20000410000 */
[----:B------:R-:W-:Y:S02]  /*1c820*/  F2FP.BF16.F32.PACK_AB R148, R239, R133 ;  /* 0x00000085ef94723e */ /* 0x000fe400000010ff */
[----:B----4-:R-:W-:Y:S02]  /*1c830*/  F2FP.BF16.F32.PACK_AB R147, R234, R230 ;  /* 0x000000e6ea93723e */ /* 0x010fe400000010ff */
[----:B--2---:R-:W-:Y:S03]  /*1c840*/  @P0 IADD3 R140, PT, PT, R52, -0x40, RZ ;  /* 0xffffffc0348c0810 */ /* 0x004fe60007ffe0ff */
[-C--:B------:R-:W-:Y:S02]  /*1c850*/  HMMA.16816.F32.BF16 R4, R148, R20.reuse, R4 ;  /* 0x000000149404723c */ /* 0x080fe40000041804 */
[----:B------:R-:W1:Y:S03]  /*1c860*/  LDSM.16.MT88.4 R52, [R140] ;  /* 0x000000008c34783b */ /* 0x000e660000004200 */
[----:B------:R-:W-:Y:S03]  /*1c870*/  IADD3 R141, PT, PT, R231, R140, RZ ;  /* 0x0000008ce78d7210 */ /* 0x000fe60007ffe0ff */
[C---:B------:R-:W-:Y:S02]  /*1c880*/  HMMA.16816.F32.BF16 R8, R144.reuse, R20, R8 ;  /* 0x000000149008723c */ /* 0x040fe40000041808 */
[----:B------:R-:W2:Y:S02]  /*1c890*/  LDSM.16.MT88.4 R152, [R141] ;  /* 0x000000008d98783b */ /* 0x000ea40000004200 */
[C---:B------:R-:W-:Y:S01]  /*1c8a0*/  FMUL.FTZ R20, R2.reuse, R160 ;  /* 0x000000a002147220 */ /* 0x040fe20000410000 */
[----:B------:R-:W-:Y:S01]  /*1c8b0*/  MOV R160, R58 ;  /* 0x0000003a00a07202 */ /* 0x000fe20000000f00 */
[C---:B------:R-:W-:Y:S01]  /*1c8c0*/  FMUL.FTZ R21, R2.reuse, R161 ;  /* 0x000000a102157220 */ /* 0x040fe20000410000 */
[----:B------:R-:W-:Y:S01]  /*1c8d0*/  MOV R161, R49 ;  /* 0x0000003100a17202 */ /* 0x000fe20000000f00 */
[-C--:B------:R-:W-:Y:S02]  /*1c8e0*/  HMMA.16816.F32.BF16 R12, R144, R22.reuse, R12 ;  /* 0x00000016900c723c */ /* 0x080fe4000004180c */
[----:B------:R-:W-:Y:S01]  /*1c8f0*/  LDSM.16.MT88.4 R204, [R141+0x1800] ;  /* 0x001800008dcc783b */ /* 0x000fe20000004200 */
[----:B------:R-:W-:Y:S01]  /*1c900*/  FMUL.FTZ R49, R2, R189 ;  /* 0x000000bd02317220 */ /* 0x000fe20000410000 */
[----:B------:R-:W-:Y:S01]  /*1c910*/  MOV R181, R161 ;  /* 0x000000a100b57202 */ /* 0x000fe20000000f00 */
[C---:B------:R-:W-:Y:S03]  /*1c920*/  FMUL.FTZ R58, R3.reuse, R198 ;  /* 0x000000c6033a7220 */ /* 0x040fe60000410000 */
[C---:B------:R-:W-:Y:S04]  /*1c930*/  HMMA.16816.F32.BF16 R16, R148.reuse, R22, R16 ;  /* 0x000000169410723c */ /* 0x040fe80000041810 */
[C---:B------:R-:W-:Y:S01]  /*1c940*/  FMUL.FTZ R22, R0.reuse, R162 ;  /* 0x000000a200167220 */ /* 0x040fe20000410000 */
[----:B------:R-:W-:Y:S01]  /*1c950*/  FMUL.FTZ R23, R0, R163 ;  /* 0x000000a300177220 */ /* 0x000fe20000410000 */
[----:B------:R-:W-:Y:S01]  /*1c960*/  MOV R163, R47 ;  /* 0x0000002f00a37202 */ /* 0x000fe20000000f00 */
[----:B------:R-:W-:Y:S01]  /*1c970*/  FMUL.FTZ R47, R3, R187 ;  /* 0x000000bb032f7220 */ /* 0x000fe20000410000 */
[----:B------:R-:W-:Y:S01]  /*1c980*/  MOV R162, R48 ;  /* 0x0000003000a27202 */ /* 0x000fe20000000f00 */
[C---:B------:R-:W-:Y:S03]  /*1c990*/  FMUL.FTZ R48, R2.reuse, R188 ;  /* 0x000000bc02307220 */ /* 0x040fe60000410000 */
[-C--:B------:R-:W-:Y:S03]  /*1c9a0*/  HMMA.16816.F32.BF16 R20, R148, R36.reuse, R20 ;  /* 0x000000249414723c */ /* 0x080fe60000041814 */
[----:B------:R-:W-:Y:S05]  /*1c9b0*/  MOV R196, R162 ;  /* 0x000000a200c47202 */ /* 0x000fea0000000f00 */
        /* <DEDUP_REMOVED lines=8> */
[C---:B------:R-:W-:Y:S04]  /*1ca40*/  HMMA.16816.F32.BF16 R40, R144.reuse, R52, R40 ;  /* 0x000000349028723c */ /* 0x040fe80000041828 */
[C---:B------:R-:W-:Y:S01]  /*1ca50*/  FMUL.FTZ R52, R2.reuse, R192 ;  /* 0x000000c002347220 */ /* 0x040fe20000410000 */
[----:B------:R-:W-:Y:S03]  /*1ca60*/  FMUL.FTZ R53, R2, R193 ;  /* 0x000000c102357220 */ /* 0x000fe60000410000 */
[-C--:B------:R-:W-:Y:S08]  /*1ca70*/  HMMA.16816.F32.BF16 R44, R144, R54.reuse, R44 ;  /* 0x00000036902c723c */ /* 0x080ff0000004182c */
[C---:B------:R-:W-:Y:S04]  /*1ca80*/  HMMA.16816.F32.BF16 R48, R148.reuse, R54, R48 ;  /* 0x000000369430723c */ /* 0x040fe80000041830 */
[C---:B------:R-:W-:Y:S01]  /*1ca90*/  FMUL.FTZ R54, R0.reuse, R194 ;  /* 0x000000c200367220 */ /* 0x040fe20000410000 */
[----:B------:R-:W-:Y:S07]  /*1caa0*/  FMUL.FTZ R55, R0, R195 ;  /* 0x000000c300377220 */ /* 0x000fee0000410000 */
[-C--:B--2---:R-:W-:Y:S08]  /*1cab0*/  HMMA.16816.F32.BF16 R52, R148, R152.reuse, R52 ;  /* 0x000000989434723c */ /* 0x084ff00000041834 */
        /* <DEDUP_REMOVED lines=25> */
[--C-:B--2---:R-:W-:Y:S01]  /*1cc50*/  FFMA.FTZ R156, R225, UR4, -R210.reuse ;  /* 0x00000004e19c7c23 */ /* 0x104fe200080108d2 */
[--C-:B------:R-:W-:Y:S08]  /*1cc60*/  FFMA.FTZ R225, R214, UR4, -R209.reuse ;  /* 0x00000004d6e17c23 */ /* 0x100ff000080108d1 */
[----:B------:R2:W-:Y:S10]  /*1cc70*/  MUFU.EX2 R199, R156 ;  /* 0x0000009c00c77308 */ /* 0x0005f40000000800 */
[----:B------:R-:W-:Y:S01]  /*1cc80*/  MUFU.EX2 R225, R225 ;  /* 0x000000e100e17308 */ /* 0x000fe20000000800 */
[----:B-1----:R-:W-:Y:S09]  /*1cc90*/  FFMA.FTZ R152, R222, UR4, -R210 ;  /* 0x00000004de987c23 */ /* 0x002ff200080108d2 */
[----:B------:R1:W-:Y:S01]  /*1cca0*/  MUFU.EX2 R194, R152 ;  /* 0x0000009800c27308 */ /* 0x0003e20000000800 */
[----:B--2---:R-:W-:Y:S01]  /*1ccb0*/  FFMA.FTZ R156, R226, UR4, -R208 ;  /* 0x00000004e29c7c23 */ /* 0x004fe200080108d0 */
[--C-:B------:R-:W-:Y:S08]  /*1ccc0*/  FFMA.FTZ R226, R216, UR4, -R209.reuse ;  /* 0x00000004d8e27c23 */ /* 0x100ff000080108d1 */
[----:B------:R2:W-:Y:S10]  /*1ccd0*/  MUFU.EX2 R179, R156 ;  /* 0x0000009c00b37308 */ /* 0x0005f40000000800 */
[----:B------:R-:W-:Y:S01]  /*1cce0*/  MUFU.EX2 R226, R226 ;  /* 0x000000e200e27308 */ /* 0x000fe20000000800 */
[----:B-1----:R-:W-:Y:S09]  /*1ccf0*/  FFMA.FTZ R152, R223, UR4, -R142 ;  /* 0x00000004df987c23 */ /* 0x002ff2000801088e */
[----:B------:R1:W-:Y:S01]  /*1cd00*/  MUFU.EX2 R198, R152 ;  /* 0x0000009800c67308 */ /* 0x0003e20000000800 */
[--C-:B--2---:R-:W-:Y:S01]  /*1cd10*/  FFMA.FTZ R156, R227, UR4, -R208.reuse ;  /* 0x00000004e39c7c23 */ /* 0x104fe200080108d0 */
[--C-:B------:R-:W-:Y:S08]  /*1cd20*/  FFMA.FTZ R227, R213, UR4, -R208.reuse ;  /* 0x00000004d5e37c23 */ /* 0x100ff000080108d0 */
[----:B------:R2:W-:Y:S10]  /*1cd30*/  MUFU.EX2 R195, R156 ;  /* 0x0000009c00c37308 */ /* 0x0005f40000000800 */
[----:B------:R-:W-:Y:S01]  /*1cd40*/  MUFU.EX2 R227, R227 ;  /* 0x000000e300e37308 */ /* 0x000fe20000000800 */
[----:B-1----:R-:W1:Y:S01]  /*1cd50*/  LDSM.16.MT88.4 R152, [R141+0x2000] ;  /* 0x002000008d98783b */ /* 0x002e620000004200 */
[--C-:B--2---:R-:W-:Y:S08]  /*1cd60*/  FFMA.FTZ R156, R238, UR4, -R209.reuse ;  /* 0x00000004ee9c7c23 */ /* 0x104ff000080108d1 */
[----:B------:R2:W-:Y:S02]  /*1cd70*/  MUFU.EX2 R177, R156 ;  /* 0x0000009c00b17308 */ /* 0x0005e40000000800 */
[--C-:B--2---:R-:W-:Y:S08]  /*1cd80*/  FFMA.FTZ R156, R240, UR4, -R209.reuse ;  /* 0x00000004f09c7c23 */ /* 0x104ff000080108d1 */
[----:B------:R-:W-:Y:S10]  /*1cd90*/  MUFU.EX2 R240, R168 ;  /* 0x000000a800f07308 */ /* 0x000ff40000000800 */
[----:B------:R2:W4:Y:S01]  /*1cda0*/  MUFU.EX2 R197, R156 ;  /* 0x0000009c00c57308 */ /* 0x0005220000000800 */
[-C--:B-1----:R-:W-:Y:S08]  /*1cdb0*/  HMMA.16816.F32.BF16 R116, R148, R152.reuse, R116 ;  /* 0x000000989474723c */ /* 0x082ff00000041874 */
[C---:B------:R-:W-:Y:S04]  /*1cdc0*/  HMMA.16816.F32.BF16 R120, R144.reuse, R152, R120 ;  /* 0x000000989078723c */ /* 0x040fe80000041878 */
[--C-:B------:R-:W-:Y:S04]  /*1cdd0*/  FFMA.FTZ R152, R242, UR4, -R208.reuse ;  /* 0x00000004f2987c23 */ /* 0x100fe800080108d0 */
[-C--:B------:R-:W-:Y:S01]  /*1cde0*/  HMMA.16816.F32.BF16 R124, R144, R154.reuse, R124 ;  /* 0x0000009a907c723c */ /* 0x080fe2000004187c */
[----:B------:R1:W-:Y:S02]  /*1cdf0*/  MUFU.EX2 R211, R152 ;  /* 0x0000009800d37308 */ /* 0x0003e40000000800 */
[----:B--2---:R-:W-:Y:S01]  /*1ce00*/  FFMA.FTZ R156, R241, UR4, -R208 ;  /* 0x00000004f19c7c23 */ /* 0x004fe200080108d0 */
[----:B------:R-:W-:Y:S01]  /*1ce10*/  FFMA.FTZ R144, R245, UR4, -R210 ;  /* 0x00000004f5907c23 */ /* 0x000fe200080108d2 */
[----:B----4-:R-:W-:Y:S03]  /*1ce20*/  F2FP.BF16.F32.PACK_AB R145, R197, R177 ;  /* 0x000000b1c591723e */ /* 0x010fe600000010ff */
[----:B------:R-:W-:Y:S03]  /*1ce30*/  HMMA.16816.F32.BF16 R128, R148, R154, R128 ;  /* 0x0000009a9480723c */ /* 0x000fe60000041880 */
[----:B------:R2:W4:Y:S01]  /*1ce40*/  MUFU.EX2 R200, R156 ;  /* 0x0000009c00c87308 */ /* 0x0005220000000800 */
[----:B------:R-:W-:Y:S02]  /*1ce50*/  F2FP.BF16.F32.PACK_AB R149, R194, R182 ;  /* 0x000000b6c295723e */ /* 0x000fe400000010ff */
[----:B------:R-:W-:Y:S02]  /*1ce60*/  F2FP.BF16.F32.PACK_AB R150, R202, R198 ;  /* 0x000000c6ca96723e */ /* 0x000fe400000010ff */
[----:B------:R-:W-:Y:S05]  /*1ce70*/  F2FP.BF16.F32.PACK_AB R148, R193, R180 ;  /* 0x000000b4c194723e */ /* 0x000fea00000010ff */
[----:B------:R3:W3:Y:S01]  /*1ce80*/  MUFU.EX2 R203, R144 ;  /* 0x0000009000cb7308 */ /* 0x0006e20000000800 */
[--C-:B-1----:R-:W-:Y:S09]  /*1ce90*/  FFMA.FTZ R152, R243, UR4, -R209.reuse ;  /* 0x00000004f3987c23 */ /* 0x102ff200080108d1 */
[----:B------:R1:W-:Y:S01]  /*1cea0*/  MUFU.EX2 R201, R152 ;  /* 0x0000009800c97308 */ /* 0x0003e20000000800 */
[----:B--2---:R-:W2:Y:S01]  /*1ceb0*/  LDSM.16.MT88.4 R156, [R228+0xc800] ;  /* 0x00c80000e49c783b */ /* 0x004ea20000004200 */
[----:B----4-:R-:W-:Y:S08]  /*1cec0*/  F2FP.BF16.F32.PACK_AB R146, R211, R200 ;  /* 0x000000c8d392723e */ /* 0x010ff000000010ff */
[----:B------:R-:W-:Y:S01]  /*1ced0*/  MUFU.EX2 R241, R170 ;  /* 0x000000aa00f17308 */ /* 0x000fe20000000800 */
[----:B---3--:R-:W-:Y:S02]  /*1cee0*/  F2FP.BF16.F32.PACK_AB R144, R195, R179 ;  /* 0x000000b3c390723e */ /* 0x008fe400000010ff */
[----:B------:R-:W-:Y:S01]  /*1cef0*/  F2FP.BF16.F32.PACK_AB R151, R203, R199 ;  /* 0x000000c7cb97723e */ /* 0x000fe200000010ff */
[--C-:B-1----:R-:W-:Y:S06]  /*1cf00*/  FFMA.FTZ R152, R244, UR4, -R209.reuse ;  /* 0x00000004f4987c23 */ /* 0x102fec00080108d1 */
[----:B------:R1:W3:Y:S02]  /*1cf10*/  MUFU.EX2 R220, R152 ;  /* 0x0000009800dc7308 */ /* 0x0002e40000000800 */
[----:B-1----:R-:W1:Y:S01]  /*1cf20*/  LDSM.16.MT88.4 R152, [R229+0xc800] ;  /* 0x00c80000e598783b */ /* 0x002e620000004200 */
[----:B---3--:R-:W-:Y:S02]  /*1cf30*/  F2FP.BF16.F32.PACK_AB R147, R220, R201 ;  /* 0x000000c9dc93723e */ /* 0x008fe400000010ff */
[----:B------:R-:W-:Y:S05]  /*1cf40*/  MOV R170, R220 ;  /* 0x000000dc00aa7202 */ /* 0x000fea0000000f00 */
        /* <DEDUP_REMOVED lines=37> */
[----:B------:R-:W-:Y:S02]  /*1d1a0*/  MOV R165, R164 ;  /* 0x000000a400a57202 */ /* 0x000fe40000000f00 */
[-C--:B------:R-:W-:Y:S01]  /*1d1b0*/  HMMA.16816.F32.BF16 R108, R148, R158.reuse, R108 ;  /* 0x0000009e946c723c */ /* 0x080fe2000004186c */
[----:B------:R2:W-:Y:S07]  /*1d1c0*/  MUFU.EX2 R185, R156 ;  /* 0x0000009c00b97308 */ /* 0x0005ee0000000800 */
[C---:B------:R-:W-:Y:S03]  /*1d1d0*/  HMMA.16816.F32.BF16 R112, R144.reuse, R158, R112 ;  /* 0x0000009e9070723c */ /* 0x040fe60000041870 */
[----:B------:R-:W-:Y:S01]  /*1d1e0*/  MUFU.EX2 R187, R157 ;  /* 0x0000009d00bb7308 */ /* 0x000fe20000000800 */
[----:B-1----:R-:W-:Y:S02]  /*1d1f0*/  FFMA.FTZ R152, R160, UR4, -R210 ;  /* 0x00000004a0987c23 */ /* 0x002fe400080108d2 */
[----:B------:R-:W3:Y:S07]  /*1d200*/  LDL.LU R160, [R1+0x10] ;  /* 0x0000100001a07983 */ /* 0x000eee0000300800 */
[----:B------:R1:W-:Y:S01]  /*1d210*/  MUFU.EX2 R222, R152 ;  /* 0x0000009800de7308 */ /* 0x0003e20000000800 */
[----:B--2---:R-:W-:Y:S01]  /*1d220*/  FFMA.FTZ R156, R247, UR4, -R142 ;  /* 0x00000004f79c7c23 */ /* 0x004fe2000801088e */
[----:B------:R-:W2:Y:S04]  /*1d230*/  LDL.LU R175, [R1+0x8] ;  /* 0x0000080001af7983 */ /* 0x000ea80000300800 */
[----:B------:R-:W4:Y:S04]  /*1d240*/  LDL.LU R167, [R1] ;  /* 0x0000000001a77983 */ /* 0x000f280000300800 */
[----:B------:R1:W-:Y:S01]  /*1d250*/  MUFU.EX2 R178, R156 ;  /* 0x0000009c00b27308 */ /* 0x0003e20000000800 */
[----:B------:R-:W4:Y:S01]  /*1d260*/  LDL.LU R164, [R1+0xc] ;  /* 0x00000c0001a47983 */ /* 0x000f220000300800 */
[--C-:B-1----:R-:W-:Y:S08]  /*1d270*/  FFMA.FTZ R152, R251, UR4, -R210.reuse ;  /* 0x00000004fb987c23 */ /* 0x102ff000080108d2 */
[----:B------:R1:W1:Y:S01]  /*1d280*/  MUFU.EX2 R192, R152 ;  /* 0x0000009800c07308 */ /* 0x0002620000000800 */
[----:B------:R-:W-:Y:S09]  /*1d290*/  FFMA.FTZ R156, R250, UR4, -R210 ;  /* 0x00000004fa9c7c23 */ /* 0x000ff200080108d2 */
[----:B------:R1:W-:Y:S02]  /*1d2a0*/  MUFU.EX2 R184, R156 ;  /* 0x0000009c00b87308 */ /* 0x0003e40000000800 */
[----:B-1----:R-:W1:Y:S01]  /*1d2b0*/  LDSM.16.MT88.4 R152, [R141+0x2800] ;  /* 0x002800008d98783b */ /* 0x002e620000004200 */
[--C-:B------:R-:W-:Y:S07]  /*1d2c0*/  FFMA.FTZ R156, R171, UR4, -R208.reuse ;  /* 0x00000004ab9c7c23 */ /* 0x100fee00080108d0 */
[----:B------:R-:W-:Y:S01]  /*1d2d0*/  MUFU.EX2 R223, R156 ;  /* 0x0000009c00df7308 */ /* 0x000fe20000000800 */
[-C--:B-1----:R-:W-:Y:S08]  /*1d2e0*/  HMMA.16816.F32.BF16 R116, R144, R152.reuse, R116 ;  /* 0x000000989074723c */ /* 0x082ff00000041874 */
[C---:B------:R-:W-:Y:S04]  /*1d2f0*/  HMMA.16816.F32.BF16 R120, R148.reuse, R152, R120 ;  /* 0x000000989478723c */ /* 0x040fe80000041878 */
[----:B------:R-:W-:Y:S01]  /*1d300*/  FFMA.FTZ R152, R173, UR4, -R208 ;  /* 0x00000004ad987c23 */ /* 0x000fe200080108d0 */
[----:B------:R-:W-:Y:S01]  /*1d310*/  MOV R173, R166 ;  /* 0x000000a600ad7202 */ /* 0x000fe20000000f00 */
[----:B------:R-:W-:Y:S02]  /*1d320*/  FFMA.FTZ R166, R219, UR4, -R142 ;  /* 0x00000004dba67c23 */ /* 0x000fe4000801088e */
[-C--:B------:R-:W-:Y:S01]  /*1d330*/  HMMA.16816.F32.BF16 R124, R148, R154.reuse, R124 ;  /* 0x0000009a947c723c */ /* 0x080fe2000004187c */
[----:B------:R1:W-:Y:S07]  /*1d340*/  MUFU.EX2 R176, R152 ;  /* 0x0000009800b07308 */ /* 0x0003ee0000000800 */
[----:B------:R-:W-:Y:S03]  /*1d350*/  HMMA.16816.F32.BF16 R128, R144, R154, R128 ;  /* 0x0000009a9080723c */ /* 0x000fe60000041880 */
[----:B------:R1:W-:Y:S01]  /*1d360*/  MUFU.EX2 R249, R166 ;  /* 0x000000a600f97308 */ /* 0x0003e20000000800 */
[-C--:B------:R-:W-:Y:S02]  /*1d370*/  F2FP.BF16.F32.PACK_AB R145, R192, R222.reuse ;  /* 0x000000dec091723e */ /* 0x080fe400000010ff */
[----:B------:R-:W-:Y:S01]  /*1d380*/  F2FP.BF16.F32.PACK_AB R146, R178, R185 ;  /* 0x000000b9b292723e */ /* 0x000fe200000010ff */
[--C-:B-1----:R-:W-:Y:S01]  /*1d390*/  FFMA.FTZ R152, R172, UR4, -R209.reuse ;  /* 0x00000004ac987c23 */ /* 0x102fe200080108d1 */
[----:B------:R-:W-:Y:S05]  /*1d3a0*/  FFMA.FTZ R172, R246, UR4, -R208 ;  /* 0x00000004f6ac7c23 */ /* 0x000fea00080108d0 */
[----:B------:R1:W-:Y:S01]  /*1d3b0*/  MUFU.EX2 R252, R152 ;  /* 0x0000009800fc7308 */ /* 0x0003e20000000800 */
[----:B------:R-:W-:Y:S09]  /*1d3c0*/  MOV R166, R222 ;  /* 0x000000de00a67202 */ /* 0x000ff20000000f00 */
[----:B------:R-:W-:Y:S01]  /*1d3d0*/  MUFU.EX2 R242, R172 ;  /* 0x000000ac00f27308 */ /* 0x000fe20000000800 */
[--C-:B-1----:R-:W-:Y:S01]  /*1d3e0*/  FFMA.FTZ R152, R165, UR4, -R209.reuse ;  /* 0x00000004a5987c23 */ /* 0x102fe200080108d1 */
[----:B------:R-:W-:Y:S08]  /*1d3f0*/  FFMA.FTZ R165, R138, UR4, -R210 ;  /* 0x000000048aa57c23 */ /* 0x000ff000080108d2 */
[----:B------:R-:W1:Y:S10]  /*1d400*/  MUFU.EX2 R251, R152 ;  /* 0x0000009800fb7308 */ /* 0x000e740000000800 */
[----:B------:R-:W-:Y:S01]  /*1d410*/  MUFU.EX2 R247, R165 ;  /* 0x000000a500f77308 */ /* 0x000fe20000000800 */
[--C-:B---3--:R-:W-:Y:S09]  /*1d420*/  FFMA.FTZ R160, R160, UR4, -R209.reuse ;  /* 0x00000004a0a07c23 */ /* 0x108ff200080108d1 */
[----:B------:R3:W3:Y:S01]  /*1d430*/  MUFU.EX2 R171, R160 ;  /* 0x000000a000ab7308 */ /* 0x0006e20000000800 */
[--C-:B--2---:R-:W-:Y:S01]  /*1d440*/  FFMA.FTZ R156, R175, UR4, -R209.reuse ;  /* 0x00000004af9c7c23 */ /* 0x104fe200080108d1 */
[----:B------:R-:W-:Y:S01]  /*1d450*/  FFMA.FTZ R209, R215, UR4, -R209 ;  /* 0x00000004d7d17c23 */ /* 0x000fe200080108d1 */
[----:B----4-:R-:W-:Y:S07]  /*1d460*/  FFMA.FTZ R167, R167, UR4, -R142 ;  /* 0x00000004a7a77c23 */ /* 0x010fee000801088e */
[----:B------:R2:W4:Y:S01]  /*1d470*/  MUFU.EX2 R186, R156 ;  /* 0x0000009c00ba7308 */ /* 0x0005220000000800 */
[--C-:B------:R-:W-:Y:S01]  /*1d480*/  FFMA.FTZ R148, R164, UR4, -R210.reuse ;  /* 0x00000004a4947c23 */ /* 0x100fe200080108d2 */
[----:B------:R-:W-:Y:S01]  /*1d490*/  FFMA.FTZ R164, R139, UR4, -R210 ;  /* 0x000000048ba47c23 */ /* 0x000fe200080108d2 */
[----:B-1----:R-:W-:Y:S07]  /*1d4a0*/  F2FP.BF16.F32.PACK_AB R139, R251, R252 ;  /* 0x000000fcfb8b723e */ /* 0x002fee00000010ff */
[----:B------:R-:W1:Y:S01]  /*1d4b0*/  MUFU.EX2 R250, R148 ;  /* 0x0000009400fa7308 */ /* 0x000e620000000800 */
[----:B---3--:R-:W3:Y:S01]  /*1d4c0*/  LDL.LU R160, [R1+0x80] ;  /* 0x0000800001a07983 */ /* 0x008ee20000300800 */
[----:B------:R-:W-:Y:S01]  /*1d4d0*/  MOV R219, R171 ;  /* 0x000000ab00db7202 */ /* 0x000fe20000000f00 */
[----:B------:R-:W-:Y:S01]  /*1d4e0*/  FFMA.FTZ R171, R218, UR4, -R142 ;  /* 0x00000004daab7c23 */ /* 0x000fe2000801088e */
[----:B------:R-:W-:Y:S01]  /*1d4f0*/  MOV R218, R169 ;  /* 0x000000a900da7202 */ /* 0x000fe20000000f00 */
[----:B------:R-:W3:Y:S01]  /*1d500*/  LDL.LU R153, [R1+0x7c] ;  /* 0x00007c0001997983 */ /* 0x000ee20000300800 */
[--C-:B------:R-:W-:Y:S01]  /*1d510*/  FFMA.FTZ R169, R137, UR4, -R210.reuse ;  /* 0x0000000489a97c23 */ /* 0x100fe200080108d2 */
[----:B------:R-:W-:Y:S01]  /*1d520*/  FFMA.FTZ R210, R136, UR4, -R210 ;  /* 0x0000000488d27c23 */ /* 0x000fe200080108d2 */
[----:B------:R-:W-:Y:S01]  /*1d530*/  F2FP.BF16.F32.PACK_AB R136, R187, R223 ;  /* 0x000000dfbb88723e */ /* 0x000fe200000010ff */
[----:B--2---:R-:W-:Y:S01]  /*1d540*/  FFMA.FTZ R156, R174, UR4, -R208 ;  /* 0x00000004ae9c7c23 */ /* 0x004fe200080108d0 */
[----:B----4-:R-:W-:Y:S01]  /*1d550*/  F2FP.BF16.F32.PACK_AB R137, R186, R219 ;  /* 0x000000dbba89723e */ /* 0x010fe200000010ff */
[----:B------:R-:W-:Y:S01]  /*1d560*/  FFMA.FTZ R142, R217, UR4, -R142 ;  /* 0x00000004d98e7c23 */ /* 0x000fe2000801088e */
[----:B------:R-:W-:Y:S01]  /*1d570*/  F2FP.BF16.F32.PACK_AB R144, R218, R221 ;  /* 0x000000ddda90723e */ /* 0x000fe200000010ff */
[----:B------:R-:W2:Y:S01]  /*1d580*/  MUFU.EX2 R183, R156 ;  /* 0x0000009c00b77308 */ /* 0x000ea20000000800 */
[----:B------:R-:W-:Y:S01]  /*1d590*/  FFMA.FTZ R208, R212, UR4, -R208 ;  /* 0x00000004d4d07c23 */ /* 0x000fe200080108d0 */
[----:B------:R-:W-:Y:S01]  /*1d5a0*/  MOV R165, R219 ;  /* 0x000000db00a57202 */ /* 0x000fe20000000f00 */
[----:B------:R-:W-:Y:S01]  /*1d5b0*/  LDSM.16.MT88.4 R212, [R228+0xf800] ;  /* 0x00f80000e4d4783b */ /* 0x000fe20000004200 */
[----:B-1----:R-:W-:Y:S06]  /*1d5c0*/  F2FP.BF16.F32.PACK_AB R147, R250, R184 ;  /* 0x000000b8fa93723e */ /* 0x002fec00000010ff */
[----:B------:R-:W-:Y:S01]  /*1d5d0*/  MUFU.EX2 R246, R142 ;  /* 0x0000008e00f67308 */ /* 0x000fe20000000800 */
[----:B------:R-:W-:Y:S09]  /*1d5e0*/  LDSM.16.MT88.4 R148, [R229+0xd000] ;  /* 0x00d00000e594783b */ /* 0x000ff20000004200 */
[----:B------:R-:W-:Y:S01]  /*1d5f0*/  MUFU.EX2 R238, R208 ;  /* 0x000000d000ee7308 */ /* 0x000fe20000000800 */
[----:B--2---:R-:W-:Y:S01]  /*1d600*/  F2FP.BF16.F32.PACK_AB R138, R176, R183 ;  /* 0x000000b7b08a723e */ /* 0x004fe200000010ff */
[----:B------:R-:W1:Y:S08]  /*1d610*/  LDSM.16.MT88.4 R156, [R228+0xd000] ;  /* 0x00d00000e49c783b */ /* 0x000e700000004200 */
[----:B------:R-:W-:Y:S10]  /*1d620*/  MUFU.EX2 R224, R209 ;  /* 0x000000d100e07308 */ /* 0x000ff40000000800 */
[----:B------:R2:W4:Y:S10]  /*1d630*/  MUFU.EX2 R248, R167 ;  /* 0x000000a700f87308 */ /* 0x0005340000000800 */
[----:B------:R1:W1:Y:S10]  /*1d640*/  MUFU.EX2 R245, R164 ;  /* 0x000000a400f57308 */ /* 0x0002740000000800 */
[----:B------:R1:W3:Y:S01]  /*1d650*/  MUFU.EX2 R244, R171 ;  /* 0x000000ab00f47308 */ /* 0x0002e20000000800 */
[----:B--2---:R-:W-:Y:S02]  /*1d660*/  MOV R167, R221 ;  /* 0x000000dd00a77202 */ /* 0x004fe40000000f00 */
[----:B----4-:R-:W-:Y:S07]  /*1d670*/  F2FP.BF16.F32.PACK_AB R208, R249, R248 ;  /* 0x000000f8f9d0723e */ /* 0x010fee00000010ff */
[----:B------:R2:W-:Y:S01]  /*1d680*/  MUFU.EX2 R243, R169 ;  /* 0x000000a900f37308 */ /* 0x0005e20000000800 */
[----:B-1----:R-:W-:Y:S01]  /*1d690*/  MOV R164, R223 ;  /* 0x000000df00a47202 */ /* 0x002fe20000000f00 */
[-C--:B------:R-:W-:Y:S01]  /*1d6a0*/  HMMA.16816.F32.BF16 R4, R136, R156.reuse, R4 ;  /* 0x0000009c8804723c */ /* 0x080fe20000041804 */
[----:B------:R-:W-:Y:S04]  /*1d6b0*/  LDSM.16.MT88.4 R220, [R140+0x3800] ;  /* 0x003800008cdc783b */ /* 0x000fe80000004200 */
[----:B------:R-:W-:Y:S02]  /*1d6c0*/  F2FP.BF16.F32.PACK_AB R209, R247, R245 ;  /* 0x000000f5f7d1723e */ /* 0x000fe400000010ff */
[----:B------:R-:W-:Y:S01]  /*1d6d0*/  MOV R171, R218 ;  /* 0x000000da00ab7202 */ /* 0x000fe20000000f00 */
[C---:B------:R-:W-:Y:S01]  /*1d6e0*/  HMMA.16816.F32.BF16 R8, R144.reuse, R156, R8 ;  /* 0x0000009c9008723c */ /* 0x040fe20000041808 */
[----:B------:R-:W-:Y:S03]  /*1d6f0*/  LDSM.16.MT88.4 R216, [R229+0xf800] ;  /* 0x00f80000e5d8783b */ /* 0x000fe60000004200 */
[----:B--2---:R-:W-:Y:S04]  /*1d700*/  MOV R169, R211 ;  /* 0x000000d300a97202 */ /* 0x004fe80000000f00 */
        /* <DEDUP_REMOVED lines=8> */
[----:B---3--:R-:W-:Y:S05]  /*1d790*/  FFMA.FTZ R132, R132, R160, R173 ;  /* 0x000000a084847223 */ /* 0x008fea00000100ad */
[----:B------:R-:W2:Y:S01]  /*1d7a0*/  LDL.LU R173, [R1+0x84] ;  /* 0x0000840001ad7983 */ /* 0x000ea20000300800 */
[----:B------:R-:W-:Y:S01]  /*1d7b0*/  FFMA.FTZ R3, R3, R153, R163 ;  /* 0x0000009903037223 */ /* 0x000fe200000100a3 */
[----:B------:R-:W-:Y:S02]  /*1d7c0*/  FADD.FTZ R132, R143, R132 ;  /* 0x000000848f847221 */ /* 0x000fe40000010000 */
[----:B------:R-:W3:Y:S01]  /*1d7d0*/  LDL.LU R188, [R1+0x88] ;  /* 0x0000880001bc7983 */ /* 0x000ee20000300800 */
[----:B------:R-:W-:Y:S03]  /*1d7e0*/  FADD.FTZ R3, R135, R3 ;  /* 0x0000000387037221 */ /* 0x000fe60000010000 */
[----:B------:R-:W1:Y:S08]  /*1d7f0*/  LDSM.16.MT88.4 R152, [R140+0x1000] ;  /* 0x001000008c98783b */ /* 0x000e700000004200 */
[----:B------:R-:W4:Y:S01]  /*1d800*/  LDSM.16.MT88.4 R160, [R141+0x1000] ;  /* 0x001000008da0783b */ /* 0x000f220000004200 */
        /* <DEDUP_REMOVED lines=9> */
[----:B------:R-:W4:Y:S07]  /*1d8a0*/  LDSM.16.MT88.4 R160, [R141+0x3000] ;  /* 0x003000008da0783b */ /* 0x000f2e0000004200 */
[-C--:B------:R-:W-:Y:S08]  /*1d8b0*/  HMMA.16816.F32.BF16 R68, R136, R156.reuse, R68 ;  /* 0x0000009c8844723c */ /* 0x080ff00000041844 */
[C---:B------:R-:W-:Y:S08]  /*1d8c0*/  HMMA.16816.F32.BF16 R72, R144.reuse, R156, R72 ;  /* 0x0000009c9048723c */ /* 0x040ff00000041848 */
[-C--:B------:R-:W-:Y:S08]  /*1d8d0*/  HMMA.16816.F32.BF16 R76, R144, R158.reuse, R76 ;  /* 0x0000009e904c723c */ /* 0x080ff0000004184c */
[C---:B------:R-:W-:Y:S01]  /*1d8e0*/  HMMA.16816.F32.BF16 R80, R136.reuse, R158, R80 ;  /* 0x0000009e8850723c */ /* 0x040fe20000041850 */
[----:B------:R-:W3:Y:S07]  /*1d8f0*/  LDSM.16.MT88.4 R156, [R228+0xd800] ;  /* 0x00d80000e49c783b */ /* 0x000eee0000004200 */
        /* <DEDUP_REMOVED lines=8> */
[-C--:B----4-:R-:W-:Y:S08]  /*1d980*/  HMMA.16816.F32.BF16 R116, R136, R160.reuse, R116 ;  /* 0x000000a08874723c */ /* 0x090ff00000041874 */
[C---:B------:R-:W-:Y:S08]  /*1d990*/  HMMA.16816.F32.BF16 R120, R144.reuse, R160, R120 ;  /* 0x000000a09078723c */ /* 0x040ff00000041878 */
[-C--:B------:R-:W-:Y:S08]  /*1d9a0*/  HMMA.16816.F32.BF16 R124, R144, R162.reuse, R124 ;  /* 0x000000a2907c723c */ /* 0x080ff0000004187c */
[----:B------:R-:W-:Y:S04]  /*1d9b0*/  HMMA.16816.F32.BF16 R128, R136, R162, R128 ;  /* 0x000000a28880723c */ /* 0x000fe80000041880 */
[----:B------:R-:W-:Y:S02]  /*1d9c0*/  F2FP.BF16.F32.PACK_AB R136, R242, R241 ;  /* 0x000000f1f288723e */ /* 0x000fe400000010ff */
[----:B------:R-:W-:Y:S02]  /*1d9d0*/  F2FP.BF16.F32.PACK_AB R137, R226, R240 ;  /* 0x000000f0e289723e */ /* 0x000fe400000010ff */
[----:B------:R-:W-:Y:S02]  /*1d9e0*/  F2FP.BF16.F32.PACK_AB R138, R238, R227 ;  /* 0x000000e3ee8a723e */ /* 0x000fe400000010ff */
[----:B------:R-:W-:Y:S01]  /*1d9f0*/  F2FP.BF16.F32.PACK_AB R139, R224, R225 ;  /* 0x000000e1e08b723e */ /* 0x000fe200000010ff */
[----:B--2---:R-:W-:Y:S02]  /*1da00*/  FFMA.FTZ R2, R2, R173, R133 ;  /* 0x000000ad02027223 */ /* 0x004fe40000010085 */
[----:B------:R-:W2:Y:S01]  /*1da10*/  LDL.LU R133, [R1+0xb8] ;  /* 0x0000b80001857983 */ /* 0x000ea20000300800 */
[----:B---3--:R-:W-:Y:S01]  /*1da20*/  FFMA.FTZ R0, R0, R188, R134 ;  /* 0x000000bc00007223 */ /* 0x008fe20000010086 */
[----:B------:R-:W-:Y:S02]  /*1da30*/  FADD.FTZ R148, R239, R2 ;  /* 0x00000002ef947221 */ /* 0x000fe40000010000 */
[----:B------:R-:W3:Y:S01]  /*1da40*/  LDL.LU R134, [R1+0xb4] ;  /* 0x0000b40001867983 */ /* 0x000ee20000300800 */
[----:B------:R-:W-:Y:S01]  /*1da50*/  FADD.FTZ R2, R232, R132 ;  /* 0x00000084e8027221 */ /* 0x000fe20000010000 */
[----:B------:R-:W-:Y:S01]  /*1da60*/  FADD.FTZ R142, R233, R0 ;  /* 0x00000000e98e7221 */ /* 0x000fe20000010000 */
[----:B------:R-:W-:Y:S01]  /*1da70*/  FADD.FTZ R0, R230, R3 ;  /* 0x00000003e6007221 */ /* 0x000fe20000010000 */
[----:B------:R-:W4:Y:S01]  /*1da80*/  LDL.LU R143, [R1+0xb0] ;  /* 0x0000b000018f7983 */ /* 0x000f220000300800 */
[----:B------:R1:W1:Y:S01]  /*1da90*/  MUFU.EX2 R132, R210 ;  /* 0x000000d200847308 */ /* 0x0002620000000800 */
[----:B------:R-:W-:Y:S01]  /*1daa0*/  FADD.FTZ R3, R237, R148 ;  /* 0x00000094ed037221 */ /* 0x000fe20000010000 */
[----:B------:R-:W-:Y:S01]  /*1dab0*/  FADD.FTZ R142, R236, R142 ;  /* 0x0000008eec8e7221 */ /* 0x000fe20000010000 */
[-C--:B------:R-:W-:Y:S01]  /*1dac0*/  HMMA.16816.F32.BF16 R148, R136, R156.reuse, R4 ;  /* 0x0000009c8894723c */ /* 0x080fe20000041804 */
[----:B------:R-:W4:Y:S01]  /*1dad0*/  LDL.LU R135, [R1+0xac] ;  /* 0x0000ac0001877983 */ /* 0x000f220000300800 */
[----:B------:R-:W-:Y:S01]  /*1dae0*/  MOV R237, 0x40 ;  /* 0x0000004000ed7802 */ /* 0x000fe20000000f00 */
[----:B------:R-:W-:Y:S01]  /*1daf0*/  FADD.FTZ R2, R235, R2 ;  /* 0x00000002eb027221 */ /* 0x000fe20000010000 */
[----:B------:R-:W-:Y:S01]  /*1db00*/  FADD.FTZ R0, R234, R0 ;  /* 0x00000000ea007221 */ /* 0x000fe20000010000 */
[----:B------:R2:W5:Y:S04]  /*1db10*/  LDL.LU R239, [R1+0xa8] ;  /* 0x0000a80001ef7983 */ /* 0x0005680000300800 */
[----:B------:R2:W5:Y:S04]  /*1db20*/  LDL.LU R233, [R1+0xa4] ;  /* 0x0000a40001e97983 */ /* 0x0005680000300800 */
[----:B------:R2:W5:Y:S01]  /*1db30*/  LDL.LU R232, [R1+0xa0] ;  /* 0x0000a00001e87983 */ /* 0x0005620000300800 */
[----:B-1----:R-:W-:Y:S02]  /*1db40*/  F2FP.BF16.F32.PACK_AB R210, R246, R244 ;  /* 0x000000f4f6d2723e */ /* 0x002fe400000010ff */
[----:B------:R-:W-:Y:S01]  /*1db50*/  F2FP.BF16.F32.PACK_AB R211, R132, R243 ;  /* 0x000000f384d3723e */ /* 0x000fe200000010ff */
[----:B------:R1:W5:Y:S04]  /*1db60*/  LDL.LU R230, [R1+0x9c] ;  /* 0x00009c0001e67983 */ /* 0x0003680000300800 */
[----:B------:R-:W1:Y:S02]  /*1db70*/  LDSM.16.MT88.4 R172, [R229+0xd800] ;  /* 0x00d80000e5ac783b */ /* 0x000e640000004200 */
[C---:B------:R-:W-:Y:S04]  /*1db80*/  HMMA.16816.F32.BF16 R144, R208.reuse, R156, R8 ;  /* 0x0000009cd090723c */ /* 0x040fe80000041808 */
[----:B------:R-:W-:Y:S02]  /*1db90*/  MOV R9, R202 ;  /* 0x000000ca00097202 */ /* 0x000fe40000000f00 */
[----:B------:R1:W1:Y:S01]  /*1dba0*/  LDSM.16.MT88.4 R188, [R140+0x1800] ;  /* 0x001800008cbc783b */ /* 0x0002620000004200 */
[----:B------:R-:W-:Y:S01]  /*1dbb0*/  MOV R10, R201 ;  /* 0x000000c9000a7202 */ /* 0x000fe20000000f00 */
[-C--:B------:R-:W-:Y:S03]  /*1dbc0*/  HMMA.16816.F32.BF16 R152, R208, R158.reuse, R12 ;  /* 0x0000009ed098723c */ /* 0x080fe6000004180c */
[----:B------:R-:W-:Y:S02]  /*1dbd0*/  MOV R15, R178 ;  /* 0x000000b2000f7202 */ /* 0x000fe40000000f00 */
[----:B------:R-:W-:Y:S01]  /*1dbe0*/  MOV R14, R183 ;  /* 0x000000b7000e7202 */ /* 0x000fe20000000f00 */
[----:B------:R-:W1:Y:S01]  /*1dbf0*/  LDSM.16.MT88.4 R4, [R141+0x3800] ;  /* 0x003800008d04783b */ /* 0x000e620000004200 */
[----:B------:R-:W-:Y:S01]  /*1dc00*/  MOV R12, R185 ;  /* 0x000000b9000c7202 */ /* 0x000fe20000000f00 */
[C---:B------:R-:W-:Y:S04]  /*1dc10*/  HMMA.16816.F32.BF16 R156, R136.reuse, R158, R16 ;  /* 0x0000009e889c723c */ /* 0x040fe80000041810 */
[----:B------:R-:W-:Y:S02]  /*1dc20*/  MOV R16, R171 ;  /* 0x000000ab00107202 */ /* 0x000fe40000000f00 */
[----:B------:R-:W-:Y:S01]  /*1dc30*/  MOV R19, R186 ;  /* 0x000000ba00137202 */ /* 0x000fe20000000f00 */
[----:B------:R-:W1:Y:S01]  /*1dc40*/  S2R R236, SR_TID.X ;  /* 0x0000000000ec7919 */ /* 0x000e620000002100 */
[----:B------:R-:W-:Y:S02]  /*1dc50*/  MOV R18, R187 ;  /* 0x000000bb00127202 */ /* 0x000fe40000000f00 */
[----:B------:R-:W-:Y:S01]  /*1dc60*/  MOV R13, R184 ;  /* 0x000000b8000d7202 */ /* 0x000fe20000000f00 */
[----:B------:R-:W1:Y:S01]  /*1dc70*/  S2R R235, SR_TID.X ;  /* 0x0000000000eb7919 */ /* 0x000e620000002100 */
[----:B------:R-:W-:Y:S02]  /*1dc80*/  MOV R17, R192 ;  /* 0x000000c000117202 */ /* 0x000fe40000000f00 */
[----:B-1----:R-:W-:Y:S01]  /*1dc90*/  MOV R140, R176 ;  /* 0x000000b0008c7202 */ /* 0x002fe20000000f00 */
[----:B------:R-:W1:Y:S01]  /*1dca0*/  S2R R234, SR_TID.X ;  /* 0x0000000000ea7919 */ /* 0x000e620000002100 */
[----:B------:R-:W-:Y:S02]  /*1dcb0*/  MOV R11, R195 ;  /* 0x000000c3000b7202 */ /* 0x000fe40000000f00 */
[----:B------:R-:W-:Y:S01]  /*1dcc0*/  MOV R8, R196 ;  /* 0x000000c400087202 */ /* 0x000fe20000000f00 */
[-C--:B------:R-:W-:Y:S03]  /*1dcd0*/  HMMA.16816.F32.BF16 R160, R136, R172.reuse, R20 ;  /* 0x000000ac88a0723c */ /* 0x080fe60000041814 */
[----:B------:R-:W-:Y:S01]  /*1dce0*/  MOV R23, R165 ;  /* 0x000000a500177202 */ /* 0x000fe20000000f00 */
[----:B------:R-:W-:Y:S01]  /*1dcf0*/  FADD.FTZ R8, R8, R142 ;  /* 0x0000008e08087221 */ /* 0x000fe20000010000 */
[----:B------:R-:W-:Y:S02]  /*1dd00*/  MOV R21, R166 ;  /* 0x000000a600157202 */ /* 0x000fe40000000f00 */
[----:B------:R-:W-:Y:S02]  /*1dd10*/  MOV R20, R167 ;  /* 0x000000a700147202 */ /* 0x000fe40000000f00 */
[----:B------:R-:W-:Y:S02]  /*1dd20*/  MOV R22, R164 ;  /* 0x000000a400167202 */ /* 0x000fe40000000f00 */
        /* <DEDUP_REMOVED lines=13> */
[----:B------:R-:W-:Y:S02]  /*1de00*/  MOV R39, R180 ;  /* 0x000000b400277202 */ /* 0x000fe40000000f00 */
[----:B------:R-:W-:Y:S01]  /*1de10*/  MOV R38, R181 ;  /* 0x000000b500267202 */ /* 0x000fe20000000f00 */
[----:B------:R-:W-:Y:S01]  /*1de20*/  FADD.FTZ R0, R32, R0 ;  /* 0x0000000020007221 */ /* 0x000fe20000010000 */
        /* <DEDUP_REMOVED lines=8> */
[----:B------:R-:W-:Y:S01]  /*1deb0*/  MOV R29, R197 ;  /* 0x000000c5001d7202 */ /* 0x000fe20000000f00 */
        /* <DEDUP_REMOVED lines=23> */
[----:B------:R-:W-:Y:S01]  /*1e030*/  SHF.L.U32 R236, R236, 0x6, RZ ;  /* 0x00000006ecec7819 */ /* 0x000fe200000006ff */
[C---:B------:R-:W-:Y:S04]  /*1e040*/  HMMA.16816.F32.BF16 R204, R136.reuse, R206, R64 ;  /* 0x000000ce88cc723c */ /* 0x040fe80000041840 */
[----:B------:R-:W-:Y:S01]  /*1e050*/  FADD.FTZ R2, R19, R2 ;  /* 0x0000000213027221 */ /* 0x000fe20000010000 */
[----:B------:R-:W-:Y:S01]  /*1e060*/  FADD.FTZ R0, R250, R0 ;  /* 0x00000000fa007221 */ /* 0x000fe20000010000 */
[----:B------:R-:W-:Y:S01]  /*1e070*/  FADD.FTZ R3, R22, R3 ;  /* 0x0000000316037221 */ /* 0x000fe20000010000 */
[----:B------:R-:W-:Y:S01]  /*1e080*/  LOP3.LUT R236, R236, 0x400, RZ, 0xc0, !PT ;  /* 0x00000400ecec7812 */ /* 0x000fe200078ec0ff */
        /* <DEDUP_REMOVED lines=9> */
[----:B------:R-:W-:Y:S02]  /*1e120*/  FADD.FTZ R3, R14, R3 ;  /* 0x000000030e037221 */ /* 0x000fe40000010000 */
[-C--:B------:R-:W-:Y:S03]  /*1e130*/  HMMA.16816.F32.BF16 R76, R208, R214.reuse, R76 ;  /* 0x000000d6d04c723c */ /* 0x080fe6000004184c */
[----:B------:R-:W-:Y:S01]  /*1e140*/  FADD.FTZ R2, R249, R2 ;  /* 0x00000002f9027221 */ /* 0x000fe20000010000 */
[----:B------:R-:W-:Y:S04]  /*1e150*/  FADD.FTZ R3, R140, R3 ;  /* 0x000000038c037221 */ /* 0x000fe80000010000 */
[C---:B------:R-:W-:Y:S04]  /*1e160*/  HMMA.16816.F32.BF16 R80, R136.reuse, R214, R80 ;  /* 0x000000d68850723c */ /* 0x040fe80000041850 */
[----:B------:R-:W-:Y:S04]  /*1e170*/  FADD.FTZ R8, R241, R3 ;  /* 0x00000003f1087221 */ /* 0x000fe80000010000 */
[-C--:B------:R-:W-:Y:S03]  /*1e180*/  HMMA.16816.F32.BF16 R84, R136, R216.reuse, R84 ;  /* 0x000000d88854723c */ /* 0x080fe60000041854 */
[----:B------:R-:W-:Y:S05]  /*1e190*/  FADD.FTZ R8, R242, R8 ;  /* 0x00000008f2087221 */ /* 0x000fea0000010000 */
        /* <DEDUP_REMOVED lines=8> */
[C---:B------:R-:W-:Y:S04]  /*1e220*/  HMMA.16816.F32.BF16 R120, R208.reuse, R4, R120 ;  /* 0x00000004d078723c */ /* 0x040fe80000041878 */
[----:B------:R-:W-:Y:S04]  /*1e230*/  FADD.FTZ R4, R251, R9 ;  /* 0x00000009fb047221 */ /* 0x000fe80000010000 */
        /* <DEDUP_REMOVED lines=12> */
[----:B------:R-:W-:Y:S01]  /*1e300*/  FADD.FTZ R0, R224, R0 ;  /* 0x00000000e0007221 */ /* 0x000fe20000010000 */
[----:B--2---:R-:W-:Y:S02]  /*1e310*/  MOV R142, R133 ;  /* 0x00000085008e7202 */ /* 0x004fe40000000f00 */
[----:B---3--:R-:W-:Y:S01]  /*1e320*/  MOV R141, R134 ;  /* 0x00000086008d7202 */ /* 0x008fe20000000f00 */
[----:B------:R3:W-:Y:S01]  /*1e330*/  STL [R1+0x7c], R3 ;  /* 0x00007c0301007387 */ /* 0x0007e20000100800 */
[----:B----4-:R-:W-:Y:S03]  /*1e340*/  MOV R140, R143 ;  /* 0x0000008f008c7202 */ /* 0x010fe60000000f00 */
[----:B------:R3:W-:Y:S01]  /*1e350*/  STL [R1+0x84], R2 ;  /* 0x0000840201007387 */ /* 0x0007e20000100800 */
[----:B------:R-:W-:Y:S03]  /*1e360*/  MOV R132, R135 ;  /* 0x0000008700847202 */ /* 0x000fe60000000f00 */
[----:B------:R3:W-:Y:S01]  /*1e370*/  STL [R1+0x88], R0 ;  /* 0x0000880001007387 */ /* 0x0007e20000100800 */
[----:B------:R-:W-:Y:S05]  /*1e380*/  BRA.U UP0, `(.L_x_543) ;  /* 0xffffffb5004c7547 */ /* 0x000fea000b83ffff */
.L_x_542:
[----:B--23--:R-:W2:Y:S01]  /*1e390*/  LDL.LU R3, [R1+0x84] ;  /* 0x0000840001037983 */ /* 0x00cea20000300800 */
[----:B------:R-:W-:Y:S01]  /*1e3a0*/  MOV R67, 0x10 ;  /* 0x0000001000437802 */ /* 0x000fe20000000f00 */
[----:B------:R-:W-:Y:S02]  /*1e3b0*/  UISETP.NE.AND UP3, UPT, UR19, -0x1, UPT ;  /* 0xffffffff1300788c */ /* 0x000fe4000bf65270 */
[----:B------:R-:W3:Y:S01]  /*1e3c0*/  LDL.LU R8, [R1+0x88] ;  /* 0x0000880001087983 */ /* 0x000ee20000300800 */
[----:B------:R-:W4:Y:S01]  /*1e3d0*/  S2UR UR13, SR_CTAID.Y ;  /* 0x00000000000d79c3 */ /* 0x000f220000002600 */
[----:B------:R-:W4:Y:S02]  /*1e3e0*/  LDCU.U8 UR7, c[0x0][0x549] ;  /* 0x0000a920ff0777ac */ /* 0x000f240008000000 */
[----:B------:R-:W3:Y:S01]  /*1e3f0*/  LDL.LU R7, [R1+0x80] ;  /* 0x0000800001077983 */ /* 0x000ee20000300800 */
[----:B------:R-:W4:Y:S03]  /*1e400*/  LDCU UR11, c[0x0][0x434] ;  /* 0x00008680ff0b77ac */ /* 0x000f260008000800 */
[----:B------:R-:W3:Y:S01]  /*1e410*/  LDL.LU R6, [R1+0x7c] ;  /* 0x00007c0001067983 */ /* 0x000ee20000300800 */
[----:B------:R-:W-:Y:S01]  /*1e420*/  SEL R67, R67, 0xfffffff0, !P0 ;  /* 0xfffffff043437807 */ /* 0x000fe20004000000 */
[----:B------:R-:W4:Y:S02]  /*1e430*/  @!UP3 LDCU.64 UR8, c[0x0][0x400] ;  /* 0x00008000ff08b7ac */ /* 0x000f240008000a00 */
[----:B------:R-:W3:Y:S01]  /*1e440*/  LDL.LU R5, [R1+0x74] ;  /* 0x0000740001057983 */ /* 0x000ee20000300800 */
[----:B-1----:R-:W-:Y:S01]  /*1e450*/  LOP3.LUT P0, RZ, R234, 0x8, RZ, 0xc0, !PT ;  /* 0x00000008eaff7812 */ /* 0x002fe2000780c0ff */
[----:B------:R-:W1:Y:S01]  /*1e460*/  @UP3 LDCU.64 UR4, c[0x0][0x408] ;  /* 0x00008100ff0437ac */ /* 0x000e620008000a00 */
[----:B------:R-:W1:Y:S01]  /*1e470*/  LDCU.U8 UR12, c[0x0][0x548] ;  /* 0x0000a900ff0c77ac */ /* 0x000e620008000000 */
[----:B----4-:R-:W-:Y:S01]  /*1e480*/  UISETP.NE.AND UP1, UPT, UR7, URZ, UPT ;  /* 0x000000ff0700728c */ /* 0x010fe2000bf25270 */
[----:B------:R-:W4:Y:S01]  /*1e490*/  S2UR UR7, SR_CTAID.Z ;  /* 0x00000000000779c3 */ /* 0x000f220000002700 */
[----:B------:R-:W-:-:S02]  /*1e4a0*/  UISETP.NE.AND UP2, UPT, UR19, -0x1, UPT ;  /* 0xffffffff1300788c */ /* 0x000fc4000bf45270 */
[----:B------:R-:W-:-:S05]  /*1e4b0*/  @!UP3 UIMAD.WIDE.U32 UR14, UR13, UR8, URZ ;  /* 0x000000080d0eb2a5 */ /* 0x000fca000f8e00ff */
[----:B------:R-:W2:Y:S01]  /*1e4c0*/  S2UR UR8, SR_CTAID.X ;  /* 0x00000000000879c3 */ /* 0x000ea20000002500 */
[----:B-1----:R-:W-:Y:S01]  /*1e4d0*/  @UP3 UIMAD.WIDE.U32 UR16, UR19, UR4, URZ ;  /* 0x00000004131032a5 */ /* 0x002fe2000f8e00ff */
[----:B------:R-:W1:Y:S01]  /*1e4e0*/  @UP1 LDCU UR10, c[0x0][0x430] ;  /* 0x00008600ff0a17ac */ /* 0x000e620008000800 */
[----:B------:R-:W-:Y:S02]  /*1e4f0*/  @!UP3 UIMAD UR9, UR13, UR9, UR15 ;  /* 0x000000090d09b2a4 */ /* 0x000fe4000f8e020f */
[----:B------:R-:W-:Y:S02]  /*1e500*/  @UP3 UIMAD UR9, UR19, UR5, UR17 ;  /* 0x00000005130932a4 */ /* 0x000fe4000f8e0211 */
[----:B------:R-:W-:Y:S01]  /*1e510*/  @!UP2 UIMAD UR19, UR13, UR11, URZ ;  /* 0x0000000b0d13a2a4 */ /* 0x000fe2000f8e02ff */
[----:B------:R-:W1:Y:S01]  /*1e520*/  LDCU UR15, c[0x0][0x434] ;  /* 0x00008680ff0f77ac */ /* 0x000e620008000800 */
[----:B------:R-:W-:Y:S01]  /*1e530*/  UISETP.NE.AND UP0, UPT, UR12, URZ, !UP1 ;  /* 0x000000ff0c00728c */ /* 0x000fe2000cf05270 */
[----:B------:R-:W2:Y:S01]  /*1e540*/  @UP1 LDCU UR5, c[0x0][0x430] ;  /* 0x00008600ff0517ac */ /* 0x000ea20008000800 */
[----:B------:R-:W-:Y:S01]  /*1e550*/  @UP1 UMOV UR4, 0x1 ;  /* 0x0000000100041882 */ /* 0x000fe20000000000 */
[----:B-1----:R-:W-:Y:S01]  /*1e560*/  @UP1 UIMAD UR15, UR10, UR11, URZ ;  /* 0x0000000b0a0f12a4 */ /* 0x002fe2000f8e02ff */
[----:B------:R-:W-:Y:S01]  /*1e570*/  @UP3 UMOV UR14, UR16 ;  /* 0x00000010000e3c82 */ /* 0x000fe20008000000 */
[----:B--2---:R-:W1:Y:S04]  /*1e580*/  SHFL.BFLY PT, R2, R3, 0x2, 0x1f ;  /* 0x0c401f0003027f89 */ /* 0x004e6800000e0000 */
[----:B---3--:R-:W2:Y:S04]  /*1e590*/  SHFL.BFLY PT, R0, R8, 0x2, 0x1f ;  /* 0x0c401f0008007f89 */ /* 0x008ea800000e0000 */
[----:B------:R-:W3:Y:S01]  /*1e5a0*/  SHFL.BFLY PT, R4, R7, 0x2, 0x1f ;  /* 0x0c401f0007047f89 */ /* 0x000ee200000e0000 */
[----:B------:R-:W-:-:S02]  /*1e5b0*/  MOV R139, R5 ;  /* 0x00000005008b7202 */ /* 0x000fc40000000f00 */
[----:B------:R-:W-:-:S04]  /*1e5c0*/  SHF.L.U32 R5, R234, 0x1, RZ ;  /* 0x00000001ea057819 */ /* 0x000fc800000006ff */
[----:B-----5:R-:W-:Y:S01]  /*1e5d0*/  LOP3.LUT R233, R233, 0x6, R5, 0xf8, !PT ;  /* 0x00000006e9e97812 */ /* 0x020fe200078ef805 */
[----:B-1----:R-:W-:Y:S02]  /*1e5e0*/  FADD.FTZ R2, R2, R3 ;  /* 0x0000000302027221 */ /* 0x002fe40000010000 */
[----:B------:R-:W1:Y:S01]  /*1e5f0*/  SHFL.BFLY PT, R3, R6, 0x2, 0x1f ;  /* 0x0c401f0006037f89 */ /* 0x000e6200000e0000 */
[----:B--2---:R-:W-:-:S03]  /*1e600*/  FADD.FTZ R0, R0, R8 ;  /* 0x0000000800007221 */ /* 0x004fc60000010000 */
[----:B------:R-:W2:Y:S01]  /*1e610*/  SHFL.BFLY PT, R136, R2, 0x1, 0x1f ;  /* 0x0c201f0002887f89 */ /* 0x000ea200000e0000 */
[----:B---3--:R-:W-:-:S03]  /*1e620*/  FADD.FTZ R4, R4, R7 ;  /* 0x0000000704047221 */ /* 0x008fc60000010000 */
[----:B------:R-:W3:Y:S04]  /*1e630*/  SHFL.BFLY PT, R137, R0, 0x1, 0x1f ;  /* 0x0c201f0000897f89 */ /* 0x000ee800000e0000 */
[----:B------:R-:W4:Y:S01]  /*1e640*/  SHFL.BFLY PT, R132, R4, 0x1, 0x1f ;  /* 0x0c201f0004847f89 */ /* 0x000f2200000e0000 */
[----:B-1----:R-:W-:Y:S01]  /*1e650*/  FADD.FTZ R3, R3, R6 ;  /* 0x0000000603037221 */ /* 0x002fe20000010000 */
[----:B--2---:R-:W-:-:S04]  /*1e660*/  FADD.FTZ R136, R2, R136 ;  /* 0x0000008802887221 */ /* 0x004fc80000010000 */
[----:B------:R-:W1:Y:S01]  /*1e670*/  SHFL.BFLY PT, R138, R3, 0x1, 0x1f ;  /* 0x0c201f00038a7f89 */ /* 0x000e6200000e0000 */
[----:B------:R-:W2:Y:S01]  /*1e680*/  MUFU.RCP R2, R136 ;  /* 0x0000008800027308 */ /* 0x000ea20000001000 */
[----:B---3--:R-:W-:Y:S01]  /*1e690*/  FADD.FTZ R137, R0, R137 ;  /* 0x0000008900897221 */ /* 0x008fe20000010000 */
[----:B------:R-:W-:Y:S02]  /*1e6a0*/  SHF.L.U32 R0, R234, 0x4, RZ ;  /* 0x00000004ea007819 */ /* 0x000fe400000006ff */
[----:B------:R-:W-:Y:S01]  /*1e6b0*/  FSETP.NE.FTZ.AND P4, PT, R136, RZ, PT ;  /* 0x000000ff8800720b */ /* 0x000fe20003f95000 */
[----:B----4-:R-:W-:Y:S01]  /*1e6c0*/  FADD.FTZ R132, R4, R132 ;  /* 0x0000008404847221 */ /* 0x010fe20000010000 */
[----:B------:R-:W-:Y:S02]  /*1e6d0*/  LOP3.LUT R0, R0, 0x1c0, RZ, 0xc0, !PT ;  /* 0x000001c000007812 */ /* 0x000fe400078ec0ff */
[----:B------:R-:W3:Y:S01]  /*1e6e0*/  MUFU.RCP R6, R137 ;  /* 0x0000008900067308 */ /* 0x000ee20000001000 */
[----:B------:R-:W-:-:S02]  /*1e6f0*/  FSETP.NE.FTZ.AND P3, PT, R137, RZ, PT ;  /* 0x000000ff8900720b */ /* 0x000fc40003f75000 */
[----:B------:R-:W-:Y:S02]  /*1e700*/  LOP3.LUT R5, R0, 0x38, R5, 0xf8, !PT ;  /* 0x0000003800057812 */ /* 0x000fe400078ef805 */
[----:B------:R-:W-:Y:S02]  /*1e710*/  FSETP.NE.FTZ.AND P2, PT, R132, RZ, PT ;  /* 0x000000ff8400720b */ /* 0x000fe40003f55000 */
[----:B------:R-:W-:Y:S02]  /*1e720*/  LOP3.LUT R5, R233, R5, RZ, 0xfc, !PT ;  /* 0x00000005e9057212 */ /* 0x000fe400078efcff */
[----:B--2---:R-:W-:Y:S02]  /*1e730*/  FSEL R0, R2, 1, P4 ;  /* 0x3f80000002007808 */ /* 0x004fe40002000000 */
[----:B------:R-:W2:Y:S01]  /*1e740*/  MUFU.RCP R2, R132 ;  /* 0x0000008400027308 */ /* 0x000ea20000001000 */
[----:B------:R-:W-:Y:S01]  /*1e750*/  LEA R5, R5, UR6, 0x1 ;  /* 0x0000000605057c11 */ /* 0x000fe2000f8e08ff */
[----:B-1----:R-:W-:Y:S01]  /*1e760*/  FADD.FTZ R138, R3, R138 ;  /* 0x0000008a038a7221 */ /* 0x002fe20000010000 */
[C---:B------:R-:W-:Y:S01]  /*1e770*/  FMUL.FTZ R148, R0.reuse, R148 ;  /* 0x0000009400947220 */ /* 0x040fe20000410000 */
[C---:B------:R-:W-:Y:S01]  /*1e780*/  FMUL.FTZ R156, R0.reuse, R156 ;  /* 0x0000009c009c7220 */ /* 0x040fe20000410000 */
[----:B------:R-:W-:Y:S01]  /*1e790*/  FMUL.FTZ R157, R0, R157 ;  /* 0x0000009d009d7220 */ /* 0x000fe20000410000 */
        /* <DEDUP_REMOVED lines=286> */
.L_x_546:
        /* <DEDUP_REMOVED lines=70> */
.L_x_548:
[----:B------:R-:W-:Y:S05]  /*1fde0*/  BSYNC.RECONVERGENT B0 ;  /* 0x0000000000007941 */ /* 0x000fea0003800200 */
.L_x_547:
        /* <DEDUP_REMOVED lines=42> */
.L_x_550:
[----:B------:R-:W-:Y:S05]  /*20090*/  BSYNC.RECONVERGENT B0 ;  /* 0x0000000000007941 */ /* 0x000fea0003800200 */
.L_x_549:
        /* <DEDUP_REMOVED lines=23> */
.L_x_552:
[----:B------:R-:W-:Y:S05]  /*20210*/  BSYNC.RECONVERGENT B0 ;  /* 0x0000000000007941 */ /* 0x000fea0003800200 */
.L_x_551:
        /* <DEDUP_REMOVED lines=22> */
.L_x_554:
[----:B------:R-:W-:Y:S05]  /*20380*/  BSYNC.RECONVERGENT B0 ;  /* 0x0000000000007941 */ /* 0x000fea0003800200 */
.L_x_553:
        /* <DEDUP_REMOVED lines=21> */
.L_x_556:
[----:B------:R-:W-:Y:S05]  /*204e0*/  BSYNC.RECONVERGENT B0 ;  /* 0x0000000000007941 */ /* 0x000fea0003800200 */
.L_x_555:
        /* <DEDUP_REMOVED lines=21> */
.L_x_558:
[----:B------:R-:W-:Y:S05]  /*20640*/  BSYNC.RECONVERGENT B0 ;  /* 0x0000000000007941 */ /* 0x000fea0003800200 */
.L_x_557:
        /* <DEDUP_REMOVED lines=21> */
.L_x_560:
[----:B------:R-:W-:Y:S05]  /*207a0*/  BSYNC.RECONVERGENT B0 ;  /* 0x0000000000007941 */ /* 0x000fea0003800200 */
.L_x_559:
        /* <DEDUP_REMOVED lines=21> */
.L_x_562:
[----:B------:R-:W-:Y:S05]  /*20900*/  BSYNC.RECONVERGENT B0 ;  /* 0x0000000000007941 */ /* 0x000fea0003800200 */
.L_x_561:
        /* <DEDUP_REMOVED lines=21> */
.L_x_563:
        /* <DEDUP_REMOVED lines=10> */
.L_x_1661:


//--------------------- .text._ZN5flash16flash_fwd_kernelI23Flash_fwd_kernel_traitsILi128ELi64ELi64ELi4ELb0ELb0EN7cutlass10bfloat16_tE19Flash_kernel_traitsILi128ELi64ELi64ELi4ES3_EELb0ELb1ELb0ELb0ELb1ELb1ELb0ELb0EEEvNS_16Flash_fwd_paramsE --------------------------
	.section	.text._ZN5flash16flash_fwd_kernelI23Flash_fwd_kernel_traitsILi128ELi64ELi64ELi4ELb0ELb0EN7cutlass10bfloat16_tE19Flash_kernel_traitsILi128ELi64ELi64ELi4ES3_EELb0ELb1ELb0ELb0ELb1ELb1ELb0ELb0EEEvNS_16Flash_fwd_paramsE,"ax",@progbits
	.align	128
        .global         _ZN5flash16flash_fwd_kernelI23Flash_fwd_kernel_traitsILi128ELi64ELi64ELi4ELb0ELb0EN7cutlass10bfloat16_tE19Flash_kernel_traitsILi128ELi64ELi64ELi4ES3_EELb0ELb1ELb0ELb0ELb1ELb1ELb0ELb0EEEvNS_16Flash_fwd_paramsE
        .type           _ZN5flash16flash_fwd_kernelI23Flash_fwd_kernel_traitsILi128ELi64ELi64ELi4ELb0ELb0EN7cutlass10bfloat16_tE19Flash_kernel_traitsILi128ELi64ELi64ELi4ES3_EELb0ELb1ELb0ELb0ELb1ELb1ELb0ELb0EEEvNS_16Flash_fwd_paramsE,@function
        .size           _ZN5flash16flash_fwd_kernelI23Flash_fwd_kernel_traitsILi128ELi64ELi64ELi4ELb0ELb0EN7cutlass10bfloat16_tE19Flash_kernel_traitsILi128ELi64ELi64ELi4ES3_EELb0ELb1ELb0ELb0ELb1ELb1ELb0ELb0EEEvNS_16Flash_fwd_paramsE,(.L_x_1662 - _ZN5flash16flash_fwd_kernelI23Flash_fwd_kernel_traitsILi128ELi64ELi64ELi4ELb0ELb0EN7cutlass10bfloat16_tE19Flash_kernel_traitsILi128ELi64ELi64ELi4ES3_EELb0ELb1ELb0ELb0ELb1ELb1ELb0ELb0EEEvNS_16Flash_fwd_paramsE)
        .other          _ZN5flash16flash_fwd_kernelI23Flash_fwd_kernel_traitsILi128ELi64ELi64ELi4ELb0ELb0EN7cutlass10bfloat16_tE19Flash_kernel_traitsILi128ELi64ELi64ELi4ES3_EELb0ELb1ELb0ELb0ELb1ELb1ELb0ELb0EEEvNS_16Flash_fwd_paramsE,@"STO_CUDA_ENTRY STV_DEFAULT"
_ZN5flash16flash_fwd_kernelI23Flash_fwd_kernel_traitsILi128ELi64ELi64ELi4ELb0ELb0EN7cutlass10bfloat16_tE19Flash_kernel_traitsILi128ELi64ELi64ELi4ES3_EELb0ELb1ELb0ELb0ELb1ELb1ELb0ELb0EEEvNS_16Flash_fwd_paramsE:
.text._ZN5flash16flash_fwd_kernelI23Flash_fwd_kernel_traitsILi128ELi64ELi64ELi4ELb0ELb0EN7cutlass10bfloat16_tE19Flash_kernel_traitsILi128ELi64ELi64ELi4ES3_EELb0ELb1ELb0ELb0ELb1ELb1ELb0ELb0EEEvNS_16Flash_fwd_paramsE:
[----:B------:R-:W-:Y:S08]  /*0000*/  LDC R1, c[0x0][0x37c] ;  /* 0x0000df00ff017b82 */ /* 0x000ff00000000800 */
[----:B------:R-:W1:Y:S01]  /*0010*/  LDC.64 R2, c[0x0][0x478] ;  /* 0x00011e00ff027b82 */ /* 0x000e620000000a00 */
[----:B------:R-:W2:Y:S01]  /*0020*/  S2R R35, SR_CTAID.Y ;  /* 0x0000000000237919 */ /* 0x000ea20000002600 */
[----:B------:R-:W3:Y:S01]  /*0030*/  LDCU.64 UR30, c[0x0][0x358] ;  /* 0x00006b00ff1e77ac */ /* 0x000ee20008000a00 */
[----:B------:R-:W-:-:S05]  /*0040*/  IMAD.MOV.U32 R101, RZ, RZ, RZ ;  /* 0x000000ffff657224 */ /* 0x000fca00078e00ff */
[----:B------:R-:W4:Y:S01]  /*0050*/  LDC.64 R4, c[0x0][0x470] ;  /* 0x00011c00ff047b82 */ /* 0x000f220000000a00 */
[----:B------:R-:W3:Y:S07]  /*0060*/  S2R R158, SR_CTAID.X ;  /* 0x00000000009e7919 */ /* 0x000eee0000002500 */
[----:B------:R-:W3:Y:S01]  /*0070*/  LDC R93, c[0x0][0x434] ;  /* 0x00010d00ff5d7b82 */ /* 0x000ee20000000800 */
[----:B-1----:R-:W-:-:S04]  /*0080*/  ISETP.NE.U32.AND P2, PT, R2, RZ, PT ;  /* 0x000000ff0200720c */ /* 0x002fc80003f45070 */
[----:B------:R-:W-:Y:S02]  /*0090*/  ISETP.NE.AND.EX P2, PT, R3, RZ, PT, P2 ;  /* 0x000000ff0300720c */ /* 0x000fe40003f45320 */
[----:B----4-:R-:W-:-:S04]  /*00a0*/  ISETP.NE.U32.AND P0, PT, R4, RZ, PT ;  /* 0x000000ff0400720c */ /* 0x010fc80003f05070 */
[----:B------:R-:W-:-:S07]  /*00b0*/  ISETP.NE.AND.EX P0, PT, R5, RZ, PT, P0 ;  /* 0x000000ff0500720c */ /* 0x000fce0003f05300 */
[----:B------:R-:W2:Y:S08]  /*00c0*/  @P2 LDC.64 R2, c[0x0][0x478] ;  /* 0x00011e00ff022b82 */ /* 0x000eb00000000a00 */
[----:B------:R-:W1:Y:S01]  /*00d0*/  @P0 LDC.64 R4, c[0x0][0x470] ;  /* 0x00011c00ff040b82 */ /* 0x000e620000000a00 */
[----:B--2---:R-:W-:-:S07]  /*00e0*/  @P2 IMAD.WIDE.U32 R8, R35, 0x4, R2 ;  /* 0x0000000423082825 */ /* 0x004fce00078e0002 */
[----:B------:R-:W2:Y:S01]  /*00f0*/  @!P2 LDC.64 R2, c[0x0][0x438] ;  /* 0x00010e00ff02ab82 */ /* 0x000ea20000000a00 */
[----:B---3--:R3:W5:Y:S01]  /*0100*/  @P2 LDG.E R92, desc[UR30][R8.64] ;  /* 0x0000001e085c2981 */ /* 0x008762000c1e1900 */
[----:B-1----:R-:W-:-:S06]  /*0110*/  @P0 IMAD.WIDE.U32 R6, R35, 0x4, R4 ;  /* 0x0000000423060825 */ /* 0x002fcc00078e0004 */
[----:B------:R-:W1:Y:S01]  /*0120*/  @!P2 LDC.64 R4, c[0x0][0x488] ;  /* 0x00012200ff04ab82 */ /* 0x000e620000000a00 */
[----:B------:R-:W-:Y:S01]  /*0130*/  IMAD.SHL.U32 R160, R158, 0x40, RZ ;  /* 0x000000409ea07824 */ /* 0x000fe200078e00ff */
[----:B------:R3:W5:Y:S04]  /*0140*/  @P0 LDG.E R101, desc[UR30][R6.64] ;  /* 0x0000001e06650981 */ /* 0x000768000c1e1900 */
[----:B------:R-:W-:Y:S02]  /*0150*/  ISETP.GE.AND P1, PT, R160, R93, PT ;  /* 0x0000005da000720c */ /* 0x000fe40003f26270 */
[----:B-1----:R-:W-:-:S11]  /*0160*/  @!P2 ISETP.NE.U32.AND P0, PT, R4, RZ, PT ;  /* 0x000000ff0400a20c */ /* 0x002fd60003f05070 */
[----:B--23--:R-:W-:Y:S05]  /*0170*/  @P1 EXIT ;  /* 0x000000000000194d */ /* 0x00cfea0003800000 */
[----:B------:R-:W1:Y:S01]  /*0180*/  LDCU UR28, c[0x0][0x508] ;  /* 0x0000a100ff1c77ac */ /* 0x000e620008000800 */
[----:B------:R-:W-:Y:S01]  /*0190*/  @!P2 ISETP.NE.AND.EX P0, PT, R5, RZ, PT, P0 ;  /* 0x000000ff0500a20c */ /* 0x000fe20003f05300 */
[----:B-----5:R-:W-:Y:S01]  /*01a0*/  @P2 IMAD.IADD R92, R92, 0x1, -R101 ;  /* 0x000000015c5c2824 */ /* 0x020fe200078e0a65 */
[----:B------:R-:W2:Y:S01]  /*01b0*/  S2R R20, SR_CTAID.Z ;  /* 0x0000000000147919 */ /* 0x000ea20000002700 */
[----:B------:R-:W-:Y:S01]  /*01c0*/  VIADD R0, R158, 0x1 ;  /* 0x000000019e007836 */ /* 0x000fe20000000000 */
[----:B------:R-:W-:Y:S01]  /*01d0*/  @!P2 SEL R3, R3, RZ, P0 ;  /* 0x000000ff0303a207 */ /* 0x000fe20000000000 */
[----:B------:R-:W3:Y:S02]  /*01e0*/  S2R R6, SR_TID.X ;  /* 0x0000000000067919 */ /* 0x000ee40000002100 */
[----:B------:R-:W-:Y:S01]  /*01f0*/  IMAD R0, R0, 0x40, -R93 ;  /* 0x0000004000007824 */ /* 0x000fe200078e0a5d */
[----:B------:R-:W-:-:S05]  /*0200*/  @!P2 IADD3 R92, PT, PT, R3, R2, -R101 ;  /* 0x00000002035ca210 */ /* 0x000fca0007ffe865 */
[----:B------:R-:W-:-:S05]  /*0210*/  VIADD R5, R92, 0x3f ;  /* 0x0000003f5c057836 */ /* 0x000fca0000000000 */
[----:B-1----:R-:W-:Y:S02]  /*0220*/  IADD3 R3, PT, PT, R5, UR28, R0 ;  /* 0x0000001c05037c10 */ /* 0x002fe4000fffe000 */
[----:B------:R-:W-:Y:S02]  /*0230*/  SHF.R.S32.HI R2, RZ, 0x1f, R5 ;  /* 0x0000001fff027819 */ /* 0x000fe40000011405 */
[----:B------:R-:W-:Y:S02]  /*0240*/  SHF.R.S32.HI R0, RZ, 0x1f, R3 ;  /* 0x0000001fff007819 */ /* 0x000fe40000011403 */
[----:B------:R-:W-:Y:S02]  /*0250*/  LEA.HI R2, R2, R5, RZ, 0x6 ;  /* 0x0000000502027211 */ /* 0x000fe400078f30ff */
[----:B------:R-:W-:Y:S02]  /*0260*/  LEA.HI R0, R0, R3, RZ, 0x6 ;  /* 0x0000000300007211 */ /* 0x000fe400078f30ff */
[----:B------:R-:W-:-:S02]  /*0270*/  SHF.R.S32.HI R2, RZ, 0x6, R2 ;  /* 0x00000006ff027819 */ /* 0x000fc40000011402 */
[----:B------:R-:W-:-:S04]  /*0280*/  SHF.R.S32.HI R3, RZ, 0x6, R0 ;  /* 0x00000006ff037819 */ /* 0x000fc80000011400 */
[----:B------:R-:W-:-:S04]  /*0290*/  VIMNMX R32, PT, PT, R2, R3, PT ;  /* 0x0000000302207248 */ /* 0x000fc80003fe0100 */
[----:B------:R-:W-:-:S13]  /*02a0*/  ISETP.GT.AND P0, PT, R32, RZ, PT ;  /* 0x000000ff2000720c */ /* 0x000fda0003f04270 */
[----:B--23--:R-:W-:Y:S05]  /*02b0*/  @P0 BRA `(.L_x_564) ;  /* 0x0000000400e00947 */ /* 0x00cfea0003800000 */
[----:B------:R-:W1:Y:S01]  /*02c0*/  LDCU.U8 UR4, c[0x0][0x549] ;  /* 0x0000a920ff0477ac */ /* 0x000e620008000000 */
[----:B------:R-:W2:Y:S01]  /*02d0*/  LDC.64 R4, c[0x0][0x400] ;  /* 0x00010000ff047b82 */ /* 0x000ea20000000a00 */
[----:B------:R-:W-:Y:S01]  /*02e0*/  IMAD.SHL.U32 R10, R6, 0x8, RZ ;  /* 0x00000008060a7824 */ /* 0x000fe200078e00ff */
[----:B------:R-:W3:Y:S04]  /*02f0*/  LDCU.U8 UR6, c[0x0][0x548] ;  /* 0x0000a900ff0677ac */ /* 0x000ee80008000000 */
[----:B------:R-:W-:Y:S02]  /*0300*/  LOP3.LUT R10, R10, 0x38, RZ, 0xc0, !PT ;  /* 0x000000380a0a7812 */ /* 0x000fe400078ec0ff */
[----:B-1----:R-:W-:-:S13]  /*0310*/  ISETP.NE.AND P1, PT, RZ, UR4, PT ;  /* 0x00000004ff007c0c */ /* 0x002fda000bf25270 */
[----:B------:R-:W1:Y:S01]  /*0320*/  @P1 LDC R2, c[0x0][0x430] ;  /* 0x00010c00ff021b82 */ /* 0x000e620000000800 */
[----:B------:R-:W-:-:S07]  /*0330*/  @P1 MOV R0, 0x1 ;  /* 0x0000000100001802 */ /* 0x000fce0000000f00 */
[----:B------:R-:W4:Y:S01]  /*0340*/  @P1 LDC R7, c[0x0][0x430] ;  /* 0x00010c00ff071b82 */ /* 0x000f220000000800 */
[----:B-1----:R-:W-:Y:S01]  /*0350*/  @P1 IMAD R9, R93, R2, RZ ;  /* 0x000000025d091224 */ /* 0x002fe200078e02ff */
[----:B--23--:R-:W-:Y:S06]  /*0360*/  @P1 BRA `(.L_x_565) ;  /* 0x0000000000241947 */ /* 0x00cfec0003800000 */
[----:B------:R-:W-:Y:S01]  /*0370*/  ISETP.NE.AND P0, PT, RZ, UR6, PT ;  /* 0x00000006ff007c0c */ /* 0x000fe2000bf05270 */
[----:B------:R-:W1:-:S12]  /*0380*/  LDC R2, c[0x0][0x3e0] ;  /* 0x0000f800ff027b82 */ /* 0x000e580000000800 */
[----:B------:R-:W2:Y:S01]  /*0390*/  @P0 LDC R9, c[0x0][0x454] ;  /* 0x00011500ff090b82 */ /* 0x000ea20000000800 */
[----:B----4-:R-:W-:Y:S02]  /*03a0*/  @P0 MOV R7, 0x1 ;  /* 0x0000000100070802 */ /* 0x010fe40000000f00 */
[----:B------:R-:W-:-:S05]  /*03b0*/  @!P0 MOV R7, 0x1 ;  /* 0x0000000100078802 */ /* 0x000fca0000000f00 */
[----:B------:R-:W1:Y:S08]  /*03c0*/  @P0 LDC R3, c[0x0][0x454] ;  /* 0x00011500ff030b82 */ /* 0x000e700000000800 */
[----:B------:R-:W3:Y:S01]  /*03d0*/  @!P0 LDC R9, c[0x0][0x434] ;  /* 0x00010d00ff098b82 */ /* 0x000ee20000000800 */
[-C--:B-1----:R-:W-:Y:S02]  /*03e0*/  @P0 IMAD R0, R3, R2.reuse, RZ ;  /* 0x0000000203000224 */ /* 0x082fe400078e02ff */
[----:B--2---:R-:W-:-:S07]  /*03f0*/  @!P0 IMAD R0, R93, R2, RZ ;  /* 0x000000025d008224 */ /* 0x004fce00078e02ff */
.L_x_565:
[----:B------:R-:W1:Y:S01]  /*0400*/  LDCU.64 UR4, c[0x0][0x410] ;  /* 0x00008200ff0477ac */ /* 0x000e620008000a00 */
[----:B------:R-:W-:Y:S01]  /*0410*/  IMAD.MOV.U32 R11, RZ, RZ, RZ ;  /* 0x000000ffff0b7224 */ /* 0x000fe200078e00ff */
[----:B------:R-:W2:Y:S01]  /*0420*/  LDC.64 R2, c[0x0][0x408] ;  /* 0x00010200ff027b82 */ /* 0x000ea20000000a00 */
[----:B------:R-:W-:Y:S01]  /*0430*/  ISETP.NE.AND P0, PT, RZ, UR6, !P1 ;  /* 0x00000006ff007c0c */ /* 0x000fe2000cf05270 */
[----:B---3--:R-:W-:Y:S01]  /*0440*/  IMAD R8, R20, R9, RZ ;  /* 0x0000000914087224 */ /* 0x008fe200078e02ff */
[----:B------:R-:W-:Y:S01]  /*0450*/  BSSY.RECONVERGENT B0, `(.L_x_566) ;  /* 0x000003e000007945 */ /* 0x000fe20003800200 */
[----:B------:R-:W-:-:S04]  /*0460*/  IMAD.WIDE.U32 R10, R35, R4, R10 ;  /* 0x00000004230a7225 */ /* 0x000fc800078e000a */
[C---:B------:R-:W-:Y:S01]  /*0470*/  IMAD R11, R35.reuse, R5, R11 ;  /* 0x00000005230b7224 */ /* 0x040fe200078e020b */
[----:B------:R-:W-:Y:S01]  /*0480*/  SHF.R.U32.HI R5, RZ, 0x3, R6 ;  /* 0x00000003ff057819 */ /* 0x000fe20000011606 */
[----:B----4-:R-:W-:Y:S01]  /*0490*/  IMAD R15, R160, R7, RZ ;  /* 0x00000007a00f7224 */ /* 0x010fe200078e02ff */
[----:B------:R-:W-:Y:S02]  /*04a0*/  LOP3.LUT P6, R6, R6, 0x7, RZ, 0xc0, !PT ;  /* 0x0000000706067812 */ /* 0x000fe400078cc0ff */
[----:B------:R-:W-:Y:S01]  /*04b0*/  LEA R4, P1, R158, R5, 0x6 ;  /* 0x000000059e047211 */ /* 0x000fe200078230ff */
[----:B------:R-:W-:Y:S02]  /*04c0*/  @!P0 IMAD R8, R35, R0, R8 ;  /* 0x0000000023088224 */ /* 0x000fe400078e0208 */
[----:B-1----:R-:W-:Y:S01]  /*04d0*/  IMAD.WIDE.U32 R10, R20, UR4, R10 ;  /* 0x00000004140a7c25 */ /* 0x002fe2000f8e000a */
[----:B------:R-:W-:-:S03]  /*04e0*/  LEA.HI.X R9, R158, RZ, RZ, 0x6, P1 ;  /* 0x000000ff9e097211 */ /* 0x000fc600008f34ff */
[----:B------:R-:W-:Y:S01]  /*04f0*/  IMAD R11, R20, UR5, R11 ;  /* 0x00000005140b7c24 */ /* 0x000fe2000f8e020b */
[----:B------:R-:W1:Y:S01]  /*0500*/  LDCU.64 UR4, c[0x0][0x3f0] ;  /* 0x00007e00ff0477ac */ /* 0x000e620008000a00 */
[----:B------:R-:W-:Y:S02]  /*0510*/  IMAD R35, R35, R93, RZ ;  /* 0x0000005d23237224 */ /* 0x000fe400078e02ff */
[-C--:B--2---:R-:W-:Y:S02]  /*0520*/  IMAD R9, R9, R2.reuse, RZ ;  /* 0x0000000209097224 */ /* 0x084fe400078e02ff */
[----:B------:R-:W-:-:S04]  /*0530*/  IMAD.WIDE.U32 R12, R4, R2, R10 ;  /* 0x00000002040c7225 */ /* 0x000fc800078e000a */
[----:B------:R-:W-:Y:S01]  /*0540*/  IMAD R9, R4, R3, R9 ;  /* 0x0000000304097224 */ /* 0x000fe200078e0209 */
[----:B------:R-:W-:Y:S01]  /*0550*/  SHF.R.S32.HI R4, RZ, 0x1f, R35 ;  /* 0x0000001fff047819 */ /* 0x000fe20000011423 */
[----:B------:R-:W-:Y:S01]  /*0560*/  IMAD.IADD R0, R93, 0x1, -R160 ;  /* 0x000000015d007824 */ /* 0x000fe200078e0aa0 */
[----:B------:R-:W-:Y:S01]  /*0570*/  SEL R35, R35, RZ, P0 ;  /* 0x000000ff23237207 */ /* 0x000fe20000000000 */
[----:B------:R-:W-:Y:S01]  /*0580*/  IMAD.IADD R9, R13, 0x1, R9 ;  /* 0x000000010d097824 */ /* 0x000fe200078e0209 */
[----:B------:R-:W-:Y:S01]  /*0590*/  SEL R4, R4, RZ, P0 ;  /* 0x000000ff04047207 */ /* 0x000fe20000000000 */
[----:B------:R-:W-:Y:S01]  /*05a0*/  IMAD.SHL.U32 R13, R2, 0x20, RZ ;  /* 0x00000020020d7824 */ /* 0x000fe200078e00ff */
[--C-:B------:R-:W-:Y:S01]  /*05b0*/  IADD3 R35, P2, P1, R15, R35, R8.reuse ;  /* 0x000000230f237210 */ /* 0x100fe2000795e008 */
[C---:B------:R-:W-:Y:S01]  /*05c0*/  VIADD R11, R5.reuse, 0x10 ;  /* 0x00000010050b7836 */ /* 0x040fe20000000000 */
[----:B-1----:R-:W-:Y:S01]  /*05d0*/  LEA R16, P0, R12, UR4, 0x1 ;  /* 0x000000040c107c11 */ /* 0x002fe2000f8008ff */
[C---:B------:R-:W-:Y:S01]  /*05e0*/  VIADD R10, R5.reuse, 0x20 ;  /* 0x00000020050a7836 */ /* 0x040fe20000000000 */
[----:B------:R-:W-:Y:S01]  /*05f0*/  SHF.R.S32.HI R15, RZ, 0x1f, R15 ;  /* 0x0000001fff0f7819 */ /* 0x000fe2000001140f */
[----:B------:R-:W-:Y:S01]  /*0600*/  VIADD R14, R5, 0x30 ;  /* 0x00000030050e7836 */ /* 0x000fe20000000000 */
[----:B------:R-:W-:-:S02]  /*0610*/  SHF.R.S32.HI R8, RZ, 0x1f, R8 ;  /* 0x0000001fff087819 */ /* 0x000fc40000011408 */
[----:B------:R-:W-:Y:S02]  /*0620*/  LEA.HI.X R17, R12, UR5, R9, 0x1, P0 ;  /* 0x000000050c117c11 */ /* 0x000fe400080f0c09 */
[C---:B------:R-:W-:Y:S02]  /*0630*/  LEA R18, P0, R2.reuse, R16, 0x6 ;  /* 0x0000001002127211 */ /* 0x040fe400078030ff */
[----:B------:R-:W-:Y:S01]  /*0640*/  IADD3.X R4, PT, PT, R15, R4, R8, P2, P1 ;  /* 0x000000040f047210 */ /* 0x000fe200017e2408 */
[----:B------:R1:W-:Y:S01]  /*0650*/  STG.E.128 desc[UR30][R16.64], RZ ;  /* 0x000000ff10007986 */ /* 0x0003e2000c101d1e */
[C-C-:B------:R-:W-:Y:S02]  /*0660*/  SHF.L.U64.HI R9, R2.reuse, 0x5, R3.reuse ;  /* 0x0000000502097819 */ /* 0x140fe40000010203 */
[----:B------:R-:W-:Y:S01]  /*0670*/  IADD3 R20, P1, PT, R13, R16, RZ ;  /* 0x000000100d147210 */ /* 0x000fe20007f3e0ff */
[----:B------:R1:W-:Y:S01]  /*0680*/  STG.E.128 desc[UR30][R16.64+0x80], RZ ;  /* 0x000080ff10007986 */ /* 0x0003e2000c101d1e */
[----:B------:R-:W-:-:S02]  /*0690*/  LEA.HI.X R19, R2, R17, R3, 0x6, P0 ;  /* 0x0000001102137211 */ /* 0x000fc400000f3403 */
[----:B------:R-:W-:Y:S01]  /*06a0*/  IADD3 R2, P0, PT, R18, R13, RZ ;  /* 0x0000000d12027210 */ /* 0x000fe20007f1e0ff */
[----:B------:R-:W-:Y:S01]  /*06b0*/  IMAD.X R21, R9, 0x1, R17, P1 ;  /* 0x0000000109157824 */ /* 0x000fe200008e0611 */
[-C--:B------:R-:W-:Y:S02]  /*06c0*/  ISETP.GE.OR P6, PT, R5, R0.reuse, P6 ;  /* 0x000000000500720c */ /* 0x080fe400037c6670 */
[-C--:B------:R-:W-:Y:S01]  /*06d0*/  ISETP.GE.AND P5, PT, R11, R0.reuse, PT ;  /* 0x000000000b00720c */ /* 0x080fe20003fa6270 */
[----:B------:R-:W-:Y:S01]  /*06e0*/  IMAD.X R3, R19, 0x1, R9, P0 ;  /* 0x0000000113037824 */ /* 0x000fe200000e0609 */
[----:B------:R1:W-:Y:S01]  /*06f0*/  STG.E.128 desc[UR30][R20.64], RZ ;  /* 0x000000ff14007986 */ /* 0x0003e2000c101d1e */
[-C--:B------:R-:W-:Y:S02]  /*0700*/  ISETP.GE.AND P4, PT, R10, R0.reuse, PT ;  /* 0x000000000a00720c */ /* 0x080fe40003f86270 */
[----:B------:R-:W-:Y:S01]  /*0710*/  ISETP.GE.AND P3, PT, R14, R0, PT ;  /* 0x000000000e00720c */ /* 0x000fe20003f66270 */
[----:B------:R1:W-:Y:S01]  /*0720*/  STG.E.128 desc[UR30][R20.64+0x80], RZ ;  /* 0x000080ff14007986 */ /* 0x0003e2000c101d1e */
[----:B------:R-:W-:-:S02]  /*0730*/  ISETP.NE.OR P5, PT, R6, RZ, P5 ;  /* 0x000000ff0600720c */ /* 0x000fc40002fa5670 */
[C---:B------:R-:W-:Y:S01]  /*0740*/  ISETP.NE.OR P4, PT, R6.reuse, RZ, P4 ;  /* 0x000000ff0600720c */ /* 0x040fe20002785670 */
[----:B------:R1:W-:Y:S01]  /*0750*/  STG.E.128 desc[UR30][R18.64], RZ ;  /* 0x000000ff12007986 */ /* 0x0003e2000c101d1e */
[----:B------:R-:W-:-:S03]  /*0760*/  ISETP.NE.OR P3, PT, R6, RZ, P3 ;  /* 0x000000ff0600720c */ /* 0x000fc60001f65670 */
[----:B------:R1:W-:Y:S04]  /*0770*/  STG.E.128 desc[UR30][R18.64+0x80], RZ ;  /* 0x000080ff12007986 */ /* 0x0003e8000c101d1e */
[----:B------:R1:W-:Y:S04]  /*0780*/  STG.E.128 desc[UR30][R2.64], RZ ;  /* 0x000000ff02007986 */ /* 0x0003e8000c101d1e */
[----:B------:R1:W-:Y:S01]  /*0790*/  STG.E.128 desc[UR30][R2.64+0x80], RZ ;  /* 0x000080ff02007986 */ /* 0x0003e2000c101d1e */
[----:B------:R-:W-:Y:S05]  /*07a0*/  @P6 BRA `(.L_x_567) ;  /* 0x0000000000206947 */ /* 0x000fea0003800000 */
[----:B------:R-:W2:Y:S01]  /*07b0*/  LDCU.64 UR4, c[0x0][0x420] ;  /* 0x00008400ff0477ac */ /* 0x000ea20008000a00 */
[----:B------:R-:W-:Y:S02]  /*07c0*/  IMAD R0, R5, R7, RZ ;  /* 0x0000000705007224 */ /* 0x000fe400078e02ff */
[----:B------:R-:W-:-:S03]  /*07d0*/  IMAD.MOV.U32 R5, RZ, RZ, 0x7f800000 ;  /* 0x7f800000ff057424 */ /* 0x000fc600078e00ff */
[----:B-1----:R-:W-:-:S04]  /*07e0*/  IADD3 R3, P0, PT, R0, R35, RZ ;  /* 0x0000002300037210 */ /* 0x002fc80007f1e0ff */
[----:B------:R-:W-:Y:S02]  /*07f0*/  LEA.HI.X.SX32 R0, R0, R4, 0x1, P0 ;  /* 0x0000000400007211 */ /* 0x000fe400000f0eff */
[----:B--2---:R-:W-:-:S04]  /*0800*/  LEA R2, P0, R3, UR4, 0x2 ;  /* 0x0000000403027c11 */ /* 0x004fc8000f8010ff */
[----:B------:R-:W-:-:S05]  /*0810*/  LEA.HI.X R3, R3, UR5, R0, 0x2, P0 ;  /* 0x0000000503037c11 */ /* 0x000fca00080f1400 */
[----:B------:R2:W-:Y:S04]  /*0820*/  STG.E desc[UR30][R2.64], R5 ;  /* 0x0000000502007986 */ /* 0x0005e8000c10191e */
.L_x_567:
[----:B------:R-:W-:Y:S05]  /*0830*/  BSYNC.RECONVERGENT B0 ;  /* 0x0000000000007941 */ /* 0x000fea0003800200 */
.L_x_566:
[----:B------:R-:W-:Y:S04]  /*0840*/  BSSY.RECONVERGENT B0, `(.L_x_568) ;  /* 0x000000a000007945 */ /* 0x000fe80003800200 */
[----:B------:R-:W-:Y:S05]  /*0850*/  @P5 BRA `(.L_x_569) ;  /* 0x0000000000205947 */ /* 0x000fea0003800000 */
[----:B------:R-:W3:Y:S01]  /*0860*/  LDCU.64 UR4, c[0x0][0x420] ;  /* 0x00008400ff0477ac */ /* 0x000ee20008000a00 */
[----:B------:R-:W-:Y:S02]  /*0870*/  IMAD R0, R11, R7, RZ ;  /* 0x000000070b007224 */ /* 0x000fe400078e02ff */
[----:B--2---:R-:W-:-:S03]  /*0880*/  IMAD.MOV.U32 R5, RZ, RZ, 0x7f800000 ;  /* 0x7f800000ff057424 */ /* 0x004fc600078e00ff */
[----:B-1----:R-:W-:-:S04]  /*0890*/  IADD3 R3, P0, PT, R0, R35, RZ ;  /* 0x0000002300037210 */ /* 0x002fc80007f1e0ff */
[----:B------:R-:W-:Y:S02]  /*08a0*/  LEA.HI.X.SX32 R0, R0, R4, 0x1, P0 ;  /* 0x0000000400007211 */ /* 0x000fe400000f0eff */
[----:B---3--:R-:W-:-:S04]  /*08b0*/  LEA R2, P0, R3, UR4, 0x2 ;  /* 0x0000000403027c11 */ /* 0x008fc8000f8010ff */
[----:B------:R-:W-:-:S05]  /*08c0*/  LEA.HI.X R3, R3, UR5, R0, 0x2, P0 ;  /* 0x0000000503037c11 */ /* 0x000fca00080f1400 */
[----:B------:R3:W-:Y:S04]  /*08d0*/  STG.E desc[UR30][R2.64], R5 ;  /* 0x0000000502007986 */ /* 0x0007e8000c10191e */
.L_x_569:
[----:B------:R-:W-:Y:S05]  /*08e0*/  BSYNC.RECONVERGENT B0 ;  /* 0x0000000000007941 */ /* 0x000fea0003800200 */
.L_x_568:
[----:B------:R-:W-:Y:S04]  /*08f0*/  BSSY.RECONVERGENT B0, `(.L_x_570) ;  /* 0x000000a000007945 */ /* 0x000fe80003800200 */
[----:B------:R-:W-:Y:S05]  /*0900*/  @P4 BRA `(.L_x_571) ;  /* 0x0000000000204947 */ /* 0x000fea0003800000 */
[----:B------:R-:W4:Y:S01]  /*0910*/  LDCU.64 UR4, c[0x0][0x420] ;  /* 0x00008400ff0477ac */ /* 0x000f220008000a00 */
[----:B------:R-:W-:Y:S02]  /*0920*/  IMAD R0, R10, R7, RZ ;  /* 0x000000070a007224 */ /* 0x000fe400078e02ff */
[----:B--23--:R-:W-:-:S03]  /*0930*/  IMAD.MOV.U32 R5, RZ, RZ, 0x7f800000 ;  /* 0x7f800000ff057424 */ /* 0x00cfc600078e00ff */
[----:B-1----:R-:W-:-:S04]  /*0940*/  IADD3 R3, P0, PT, R0, R35, RZ ;  /* 0x0000002300037210 */ /* 0x002fc80007f1e0ff */
[----:B------:R-:W-:Y:S02]  /*0950*/  LEA.HI.X.SX32 R0, R0, R4, 0x1, P0 ;  /* 0x0000000400007211 */ /* 0x000fe400000f0eff */
[----:B----4-:R-:W-:-:S04]  /*0960*/  LEA R2, P0, R3, UR4, 0x2 ;  /* 0x0000000403027c11 */ /* 0x010fc8000f8010ff */
[----:B------:R-:W-:-:S05]  /*0970*/  LEA.HI.X R3, R3, UR5, R0, 0x2, P0 ;  /* 0x0000000503037c11 */ /* 0x000fca00080f1400 */
[----:B------:R4:W-:Y:S04]  /*0980*/  STG.E desc[UR30][R2.64], R5 ;  /* 0x0000000502007986 */ /* 0x0009e8000c10191e */
.L_x_571:
[----:B------:R-:W-:Y:S05]  /*0990*/  BSYNC.RECONVERGENT B0 ;  /* 0x0000000000007941 */ /* 0x000fea0003800200 */
.L_x_570:
[----:B------:R-:W-:Y:S05]  /*09a0*/  @P3 EXIT ;  /* 0x000000000000394d */ /* 0x000fea0003800000 */
[----:B------:R-:W1:Y:S01]  /*09b0*/  LDCU.64 UR4, c[0x0][0x420] ;  /* 0x00008400ff0477ac */ /* 0x000e620008000a00 */
[----:B------:R-:W-:Y:S02]  /*09c0*/  IMAD R7, R14, R7, RZ ;  /* 0x000000070e077224 */ /* 0x000fe400078e02ff */
[----:B--234-:R-:W-:-:S03]  /*09d0*/  IMAD.MOV.U32 R5, RZ, RZ, 0x7f800000 ;  /* 0x7f800000ff057424 */ /* 0x01cfc600078e00ff */
[----:B------:R-:W-:-:S04]  /*09e0*/  IADD3 R35, P0, PT, R7, R35, RZ ;  /* 0x0000002307237210 */ /* 0x000fc80007f1e0ff */
[----:B------:R-:W-:Y:S02]  /*09f0*/  LEA.HI.X.SX32 R4, R7, R4, 0x1, P0 ;  /* 0x0000000407047211 */ /* 0x000fe400000f0eff */
[----:B-1----:R-:W-:-:S04]  /*0a00*/  LEA R2, P0, R35, UR4, 0x2 ;  /* 0x0000000423027c11 */ /* 0x002fc8000f8010ff */
[----:B------:R-:W-:-:S05]  /*0a10*/  LEA.HI.X R3, R35, UR5, R4, 0x2, P0 ;  /* 0x0000000523037c11 */ /* 0x000fca00080f1404 */
[----:B------:R-:W-:Y:S01]  /*0a20*/  STG.E desc[UR30][R2.64], R5 ;  /* 0x0000000502007986 */ /* 0x000fe2000c10191e */
[----:B------:R-:W-:Y:S05]  /*0a30*/  EXIT ;  /* 0x000000000000794d */ /* 0x000fea0003800000 */
.L_x_564:
[----:B------:R-:W1:Y:S01]  /*0a40*/  LDC R5, c[0x0][0x3e8] ;  /* 0x0000fa00ff057b82 */ /* 0x000e620000000800 */
[----:B------:R-:W2:Y:S01]  /*0a50*/  LDCU.128 UR4, c[0x0][0x3b0] ;  /* 0x00007600ff0477ac */ /* 0x000ea20008000c00 */
[C---:B------:R-:W-:Y:S01]  /*0a60*/  IMAD.SHL.U32 R4, R6.reuse, 0x40, RZ ;  /* 0x0000004006047824 */ /* 0x040fe200078e00ff */
[----:B------:R-:W-:Y:S01]  /*0a70*/  SHF.R.S32.HI R12, RZ, 0x1f, R101 ;  /* 0x0000001fff0c7819 */ /* 0x000fe20000011465 */
[C---:B------:R-:W-:Y:S01]  /*0a80*/  IMAD.SHL.U32 R0, R6.reuse, 0x20, RZ ;  /* 0x0000002006007824 */ /* 0x040fe200078e00ff */
[----:B------:R-:W3:Y:S01]  /*0a90*/  LDCU.128 UR20, c[0x0][0x390] ;  /* 0x00007200ff1477ac */ /* 0x000ee20008000c00 */
[----:B------:R-:W-:Y:S01]  /*0aa0*/  IMAD.SHL.U32 R159, R6, 0x8, RZ ;  /* 0x00000008069f7824 */ /* 0x000fe200078e00ff */
[----:B------:R-:W-:Y:S01]  /*0ab0*/  LOP3.LUT R9, R4, 0x200, RZ, 0xc0, !PT ;  /* 0x0000020004097812 */ /* 0x000fe200078ec0ff */
[----:B------:R-:W-:Y:S01]  /*0ac0*/  IMAD.MOV.U32 R163, RZ, RZ, RZ ;  /* 0x000000ffffa37224 */ /* 0x000fe200078e00ff */
[----:B------:R-:W4:Y:S01]  /*0ad0*/  LDCU.128 UR12, c[0x0][0x3c0] ;  /* 0x00007800ff0c77ac */ /* 0x000f220008000c00 */
[----:B------:R-:W-:Y:S01]  /*0ae0*/  VIADD R34, R32, 0xffffffff ;  /* 0xffffffff20227836 */ /* 0x000fe20000000000 */
[----:B------:R-:W-:-:S02]  /*0af0*/  LOP3.LUT R0, R9, 0x7c00, R0, 0xf8, !PT ;  /* 0x00007c0009007812 */ /* 0x000fc400078ef800 */
[C---:B------:R-:W-:Y:S01]  /*0b00*/  LOP3.LUT R162, R159.reuse, 0x38, RZ, 0xc0, !PT ;  /* 0x000000389fa27812 */ /* 0x040fe200078ec0ff */
[----:B------:R-:W5:Y:S01]  /*0b10*/  LDCU.128 UR16, c[0x0][0x3a0] ;  /* 0x00007400ff1077ac */ /* 0x000f620008000c00 */
[----:B------:R-:W-:Y:S02]  /*0b20*/  LOP3.LUT R9, R159, 0x1f8, RZ, 0xc0, !PT ;  /* 0x000001f89f097812 */ /* 0x000fe400078ec0ff */
[----:B------:R-:W-:Y:S01]  /*0b30*/  LOP3.LUT R154, R4, 0x400, RZ, 0xc0, !PT ;  /* 0x00000400049a7812 */ /* 0x000fe200078ec0ff */
[----:B------:R-:W5:Y:S01]  /*0b40*/  LDCU.128 UR24, c[0x0][0x3d0] ;  /* 0x00007a00ff1877ac */ /* 0x000f620008000c00 */
[----:B--2---:R-:W-:Y:S02]  /*0b50*/  IMAD R28, R12, UR6, RZ ;  /* 0x000000060c1c7c24 */ /* 0x004fe4000f8e02ff */
[----:B------:R-:W-:Y:S01]  /*0b60*/  IMAD.WIDE.U32 R16, R101, UR6, R162 ;  /* 0x0000000665107c25 */ /* 0x000fe2000f8e00a2 */
[----:B------:R-:W-:Y:S01]  /*0b70*/  USHF.L.U32 UR9, UR4, 0x5, URZ ;  /* 0x0000000504097899 */ /* 0x000fe200080006ff */
[----:B-1----:R-:W-:-:S02]  /*0b80*/  IABS R7, R5 ;  /* 0x0000000500077213 */ /* 0x002fc40000000000 */
[C---:B---3--:R-:W-:Y:S01]  /*0b90*/  IMAD.WIDE.U32 R30, R35.reuse, UR22, R162 ;  /* 0x00000016231e7c25 */ /* 0x048fe2000f8e00a2 */
[----:B------:R-:W-:Y:S01]  /*0ba0*/  USHF.L.U64.HI UR8, UR4, 0x5, UR5 ;  /* 0x0000000504087899 */ /* 0x000fe20008010205 */
[----:B------:R-:W1:Y:S02]  /*0bb0*/  I2F.RP R8, R7 ;  /* 0x0000000700087306 */ /* 0x000e640000209400 */
[----:B------:R-:W-:Y:S01]  /*0bc0*/  IMAD R31, R35, UR23, R31 ;  /* 0x00000017231f7c24 */ /* 0x000fe2000f8e021f */
[----:B------:R-:W-:Y:S01]  /*0bd0*/  USHF.L.U64.HI UR22, UR4, 0x4, UR5 ;  /* 0x0000000404167899 */ /* 0x000fe20008010205 */
[----:B------:R-:W-:Y:S01]  /*0be0*/  IMAD R28, R101, UR7, R28 ;  /* 0x00000007651c7c24 */ /* 0x000fe2000f8e021c */
[----:B------:R-:W-:Y:S01]  /*0bf0*/  USHF.L.U32 UR23, UR4, 0x4, URZ ;  /* 0x0000000404177899 */ /* 0x000fe200080006ff */
[----:B----4-:R-:W-:Y:S02]  /*0c00*/  IMAD R12, R12, UR12, RZ ;  /* 0x0000000c0c0c7c24 */ /* 0x010fe4000f8e02ff */
[----:B------:R-:W-:-:S02]  /*0c10*/  IMAD.IADD R29, R17, 0x1, R28 ;  /* 0x00000001111d7824 */ /* 0x000fc400078e021c */
[----:B------:R-:W-:Y:S02]  /*0c20*/  IMAD.MOV.U32 R28, RZ, RZ, R16 ;  /* 0x000000ffff1c7224 */ /* 0x000fe400078e0010 */
[----:B------:R-:W-:Y:S02]  /*0c30*/  IMAD.U32 R18, RZ, RZ, UR9 ;  /* 0x00000009ff127e24 */ /* 0x000fe4000f8e00ff */
[----:B------:R-:W-:Y:S01]  /*0c40*/  IMAD.U32 R19, RZ, RZ, UR8 ;  /* 0x00000008ff137e24 */ /* 0x000fe2000f8e00ff */
[----:B------:R-:W2:Y:S01]  /*0c50*/  LDCU.128 UR8, c[0x0][0x380] ;  /* 0x00007000ff0877ac */ /* 0x000ea20008000c00 */
[----:B-1----:R-:W1:Y:S01]  /*0c60*/  MUFU.RCP R2, R8 ;  /* 0x0000000800027308 */ /* 0x002e620000001000 */
[----:B------:R-:W-:Y:S02]  /*0c70*/  IMAD.U32 R16, RZ, RZ, UR23 ;  /* 0x00000017ff107e24 */ /* 0x000fe4000f8e00ff */
[----:B------:R-:W-:Y:S02]  /*0c80*/  IMAD.U32 R17, RZ, RZ, UR22 ;  /* 0x00000016ff117e24 */ /* 0x000fe4000f8e00ff */
[----:B------:R-:W-:-:S02]  /*0c90*/  IMAD R12, R101, UR13, R12 ;  /* 0x0000000d650c7c24 */ /* 0x000fc4000f8e020c */
[----:B------:R-:W-:-:S04]  /*0ca0*/  IMAD.WIDE.U32 R14, R101, UR12, R162 ;  /* 0x0000000c650e7c25 */ /* 0x000fc8000f8e00a2 */
[----:B------:R-:W-:Y:S01]  /*0cb0*/  IMAD.WIDE.U32 R30, R20, UR14, R30 ;  /* 0x0000000e141e7c25 */ /* 0x000fe2000f8e001e */
[----:B------:R-:W-:-:S03]  /*0cc0*/  USHF.L.U64.HI UR14, UR6, 0x6, UR7 ;  /* 0x00000006060e7899 */ /* 0x000fc60008010207 */
[----:B------:R-:W-:Y:S02]  /*0cd0*/  IMAD.IADD R13, R15, 0x1, R12 ;  /* 0x000000010f0d7824 */ /* 0x000fe400078e020c */
[----:B-1----:R-:W-:Y:S01]  /*0ce0*/  VIADD R2, R2, 0xffffffe ;  /* 0x0ffffffe02027836 */ /* 0x002fe20000000000 */
[----:B------:R-:W-:Y:S01]  /*0cf0*/  LOP3.LUT R8, R4, 0x1c0, RZ, 0xc0, !PT ;  /* 0x000001c004087812 */ /* 0x000fe200078ec0ff */
[----:B------:R-:W-:Y:S02]  /*0d00*/  IMAD.MOV.U32 R12, RZ, RZ, R14 ;  /* 0x000000ffff0c7224 */ /* 0x000fe400078e000e */
[----:B------:R-:W1:Y:S01]  /*0d10*/  F2I.FTZ.U32.TRUNC.NTZ R3, R2 ;  /* 0x0000000200037305 */ /* 0x000e62000021f000 */
[----:B------:R-:W-:Y:S01]  /*0d20*/  LOP3.LUT R8, R8, 0x38, R159, 0xf8, !PT ;  /* 0x0000003808087812 */ /* 0x000fe200078ef89f */
[----:B------:R-:W-:Y:S01]  /*0d30*/  IMAD R31, R20, UR15, R31 ;  /* 0x0000000f141f7c24 */ /* 0x000fe2000f8e021f */
[----:B------:R-:W-:Y:S01]  /*0d40*/  USHF.L.U32 UR15, UR6, 0x6, URZ ;  /* 0x00000006060f7899 */ /* 0x000fe200080006ff */
[----:B-----5:R-:W-:Y:S01]  /*0d50*/  IMAD.WIDE.U32 R28, R35, UR16, R28 ;  /* 0x00000010231c7c25 */ /* 0x020fe2000f8e001c */
[----:B------:R-:W-:-:S03]  /*0d60*/  USHF.L.U64.HI UR16, UR6, 0x4, UR7 ;  /* 0x0000000406107899 */ /* 0x000fc60008010207 */
[C---:B------:R-:W-:Y:S01]  /*0d70*/  IMAD R29, R35.reuse, UR17, R29 ;  /* 0x00000011231d7c24 */ /* 0x040fe2000f8e021d */
[----:B------:R-:W-:Y:S01]  /*0d80*/  USHF.L.U32 UR17, UR6, 0x4, URZ ;  /* 0x0000000406117899 */ /* 0x000fe200080006ff */
[C---:B------:R-:W-:Y:S01]  /*0d90*/  IMAD R33, R35.reuse, UR19, RZ ;  /* 0x0000001323217c24 */ /* 0x040fe2000f8e02ff */
[----:B------:R-:W-:Y:S01]  /*0da0*/  USHF.L.U64.HI UR19, UR6, 0x5, UR7 ;  /* 0x0000000506137899 */ /* 0x000fe20008010207 */
[----:B------:R-:W-:-:S04]  /*0db0*/  IMAD.WIDE.U32 R12, R35, UR18, R12 ;  /* 0x00000012230c7c25 */ /* 0x000fc8000f8e000c */
[----:B-1----:R-:W-:Y:S02]  /*0dc0*/  IMAD.MOV R10, RZ, RZ, -R3 ;  /* 0x000000ffff0a7224 */ /* 0x002fe400078e0a03 */
[----:B------:R-:W-:Y:S02]  /*0dd0*/  IMAD.MOV.U32 R2, RZ, RZ, RZ ;  /* 0x000000ffff027224 */ /* 0x000fe400078e00ff */
[----:B------:R-:W-:Y:S02]  /*0de0*/  IMAD R10, R10, R7, RZ ;  /* 0x000000070a0a7224 */ /* 0x000fe400078e02ff */
[----:B------:R-:W-:Y:S02]  /*0df0*/  IMAD.IADD R13, R13, 0x1, R33 ;  /* 0x000000010d0d7824 */ /* 0x000fe400078e0221 */
[----:B------:R-:W-:Y:S01]  /*0e00*/  IMAD.HI.U32 R10, R3, R10, R2 ;  /* 0x0000000a030a7227 */ /* 0x000fe200078e0002 */
[----:B------:R-:W-:Y:S02]  /*0e10*/  IABS R3, R20 ;  /* 0x0000001400037213 */ /* 0x000fe40000000000 */
[----:B------:R-:W-:-:S02]  /*0e20*/  LOP3.LUT R2, R9, 0x38, R6, 0x78, !PT ;  /* 0x0000003809027812 */ /* 0x000fc400078e7806 */
[----:B------:R-:W-:Y:S01]  /*0e30*/  LOP3.LUT R20, R20, R5, RZ, 0x3c, !PT ;  /* 0x0000000514147212 */ /* 0x000fe200078e3cff */
[----:B------:R-:W-:Y:S01]  /*0e40*/  IMAD.HI.U32 R10, R10, R3, RZ ;  /* 0x000000030a0a7227 */ /* 0x000fe200078e00ff */
[----:B------:R-:W-:Y:S02]  /*0e50*/  LOP3.LUT R159, R2, 0x1e00, R159, 0xf8, !PT ;  /* 0x00001e00029f7812 */ /* 0x000fe400078ef89f */
[----:B------:R-:W-:Y:S01]  /*0e60*/  SHF.R.U32.HI R2, RZ, 0x3, R6 ;  /* 0x00000003ff027819 */ /* 0x000fe20000011606 */
[----:B------:R-:W-:-:S04]  /*0e70*/  IMAD.MOV R24, RZ, RZ, -R10 ;  /* 0x000000ffff187224 */ /* 0x000fc800078e0a0a */
[----:B------:R-:W-:Y:S02]  /*0e80*/  IMAD R24, R7, R24, R3 ;  /* 0x0000001807187224 */ /* 0x000fe400078e0203 */
[----:B------:R-:W-:-:S03]  /*0e90*/  IMAD.MOV.U32 R3, RZ, RZ, RZ ;  /* 0x000000ffff037224 */ /* 0x000fc600078e00ff */
[----:B------:R-:W-:Y:S01]  /*0ea0*/  ISETP.GT.U32.AND P4, PT, R7, R24, PT ;  /* 0x000000180700720c */ /* 0x000fe20003f84070 */
[----:B------:R-:W-:-:S04]  /*0eb0*/  IMAD.WIDE.U32 R22, R158, 0x40, R2 ;  /* 0x000000409e167825 */ /* 0x000fc800078e0002 */
[----:B------:R-:W-:Y:S02]  /*0ec0*/  IMAD R3, R23, UR4, RZ ;  /* 0x0000000417037c24 */ /* 0x000fe4000f8e02ff */
[----:B------:R-:W-:-:S04]  /*0ed0*/  IMAD.WIDE.U32 R16, R22, UR4, R16 ;  /* 0x0000000416107c25 */ /* 0x000fc8000f8e0010 */
[----:B------:R-:W-:Y:S01]  /*0ee0*/  IMAD.WIDE.U32 R18, R22, UR4, R18 ;  /* 0x0000000416127c25 */ /* 0x000fe2000f8e0012 */
[----:B------:R-:W-:-:S03]  /*0ef0*/  IADD3 R14, P3, PT, R30, R16, RZ ;  /* 0x000000101e0e7210 */ /* 0x000fc60007f7e0ff */
[----:B------:R-:W-:Y:S01]  /*0f00*/  IMAD R3, R22, UR5, R3 ;  /* 0x0000000516037c24 */ /* 0x000fe2000f8e0203 */
[----:B------:R-:W-:Y:S01]  /*0f10*/  IADD3 R16, P2, PT, R30, R18, RZ ;  /* 0x000000121e107210 */ /* 0x000fe20007f5e0ff */
[----:B------:R-:W-:Y:S01]  /*0f20*/  @!P4 IMAD.IADD R24, R24, 0x1, -R7 ;  /* 0x000000011818c824 */ /* 0x000fe200078e0a07 */
[----:B------:R-:W-:Y:S01]  /*0f30*/  IADD3 R18, P1, P0, R30, UR23, R18 ;  /* 0x000000171e127c10 */ /* 0x000fe2000f83e012 */
[----:B------:R-:W-:Y:S01]  /*0f40*/  IMAD.IADD R15, R3, 0x1, R19 ;  /* 0x00000001030f7824 */ /* 0x000fe200078e0213 */
[----:B------:R-:W-:Y:S01]  /*0f50*/  IADD3.X R9, PT, PT, R31, R3, R17, P3, !PT ;  /* 0x000000031f097210 */ /* 0x000fe20001ffe411 */
[----:B------:R-:W1:Y:S01]  /*0f60*/  S2UR UR5, SR_CgaCtaId ;  /* 0x00000000000579c3 */ /* 0x000e620000008800 */
[----:B--2---:R-:W-:Y:S01]  /*0f70*/  LEA R26, P3, R14, UR8, 0x1 ;  /* 0x000000080e1a7c11 */ /* 0x004fe2000f8608ff */
[----:B------:R-:W-:Y:S01]  /*0f80*/  IMAD.X R11, R15, 0x1, R31, P2 ;  /* 0x000000010f0b7824 */ /* 0x000fe200010e061f */
[----:B------:R-:W-:Y:S01]  /*0f90*/  IADD3.X R15, PT, PT, R31, UR22, R15, P1, P0 ;  /* 0x000000161f0f7c10 */ /* 0x000fe20008fe040f */
[----:B------:R-:W-:Y:S01]  /*0fa0*/  IMAD.WIDE.U32 R30, R22, UR4, R30 ;  /* 0x00000004161e7c25 */ /* 0x000fe2000f8e001e */
[----:B------:R-:W-:Y:S01]  /*0fb0*/  LEA R22, P0, R16, UR8, 0x1 ;  /* 0x0000000810167c11 */ /* 0x000fe2000f8008ff */
[----:B------:R-:W-:Y:S01]  /*0fc0*/  UMOV UR4, 0x400 ;  /* 0x0000040000047882 */ /* 0x000fe20000000000 */
[----:B------:R-:W-:Y:S01]  /*0fd0*/  LEA.HI.X R27, R14, UR9, R9, 0x1, P3 ;  /* 0x000000090e1b7c11 */ /* 0x000fe200098f0c09 */
[----:B------:R-:W-:Y:S01]  /*0fe0*/  IMAD.IADD R3, R31, 0x1, R3 ;  /* 0x000000011f037824 */ /* 0x000fe200078e0203 */
[----:B------:R-:W-:Y:S01]  /*0ff0*/  LEA.HI.X R23, R16, UR9, R11, 0x1, P0 ;  /* 0x0000000910177c11 */ /* 0x000fe200080f0c0b */
[----:B------:R-:W-:Y:S01]  /*1000*/  @!P4 VIADD R10, R10, 0x1 ;  /* 0x000000010a0ac836 */ /* 0x000fe20000000000 */
[----:B------:R-:W-:Y:S01]  /*1010*/  LEA R14, P0, R18, UR8, 0x1 ;  /* 0x00000008120e7c11 */ /* 0x000fe2000f8008ff */
[----:B------:R-:W-:Y:S01]  /*1020*/  IMAD.WIDE.U32 R16, R2, UR6, R28 ;  /* 0x0000000602107c25 */ /* 0x000fe2000f8e001c */
[----:B------:R-:W-:Y:S01]  /*1030*/  ISETP.GE.AND P1, PT, R20, RZ, PT ;  /* 0x000000ff1400720c */ /* 0x000fe20003f26270 */
[----:B------:R-:W-:Y:S01]  /*1040*/  USHF.L.U32 UR22, UR6, 0x5, URZ ;  /* 0x0000000506167899 */ /* 0x000fe200080006ff */
[----:B------:R-:W-:Y:S01]  /*1050*/  LEA.HI.X R15, R18, UR9, R15, 0x1, P0 ;  /* 0x00000009120f7c11 */ /* 0x000fe200080f0c0f */
[----:B------:R-:W-:Y:S01]  /*1060*/  IMAD R17, R2, UR7, R17 ;  /* 0x0000000702117c24 */ /* 0x000fe2000f8e0211 */
[----:B------:R-:W-:Y:S01]  /*1070*/  ISETP.GE.U32.AND P2, PT, R24, R7, PT ;  /* 0x000000071800720c */ /* 0x000fe20003f46070 */
[----:B------:R-:W-:Y:S01]  /*1080*/  IMAD R7, R34, UR14, RZ ;  /* 0x0000000e22077c24 */ /* 0x000fe2000f8e02ff */
[----:B------:R-:W-:Y:S01]  /*1090*/  LEA R20, P0, R30, UR8, 0x1 ;  /* 0x000000081e147c11 */ /* 0x000fe2000f8008ff */
[----:B------:R-:W-:Y:S01]  /*10a0*/  IMAD.WIDE.U32 R18, R34, UR15, RZ ;  /* 0x0000000f22127c25 */ /* 0x000fe2000f8e00ff */
[----:B------:R-:W-:-:S02]  /*10b0*/  USHF.L.U32 UR8, UR12, 0x4, URZ ;  /* 0x000000040c087899 */ /* 0x000fc400080006ff */
[----:B------:R-:W-:Y:S01]  /*10c0*/  LEA.HI.X R21, R30, UR9, R3, 0x1, P0 ;  /* 0x000000091e157c11 */ /* 0x000fe200080f0c03 */
[----:B-1----:R-:W-:Y:S01]  /*10d0*/  ULEA UR5, UR5, UR4, 0x18 ;  /* 0x0000000405057291 */ /* 0x002fe2000f8ec0ff */
[----:B------:R-:W-:Y:S01]  /*10e0*/  ISETP.NE.AND P0, PT, R5, RZ, PT ;  /* 0x000000ff0500720c */ /* 0x000fe20003f05270 */
[----:B------:R-:W-:Y:S01]  /*10f0*/  IMAD.IADD R7, R19, 0x1, R7 ;  /* 0x0000000113077824 */ /* 0x000fe200078e0207 */
[----:B------:R-:W-:Y:S02]  /*1100*/  USHF.L.U64.HI UR4, UR12, 0x4, UR13 ;  /* 0x000000040c047899 */ /* 0x000fe4000801020d */
[----:B------:R-:W-:Y:S01]  /*1110*/  USHF.L.U32 UR7, UR12, 0x5, URZ ;  /* 0x000000050c077899 */ /* 0x000fe200080006ff */
[----:B------:R-:W-:Y:S01]  /*1120*/  @P2 VIADD R10, R10, 0x1 ;  /* 0x000000010a0a2836 */ /* 0x000fe20000000000 */
[----:B------:R-:W-:Y:S01]  /*1130*/  LEA R159, R159, UR5, 0x1 ;  /* 0x000000059f9f7c11 */ /* 0x000fe2000f8e08ff */
[----:B------:R-:W-:Y:S02]  /*1140*/  USHF.L.U64.HI UR6, UR12, 0x5, UR13 ;  /* 0x000000050c067899 */ /* 0x000fe4000801020d */
[----:B------:R-:W-:-:S02]  /*1150*/  @!P1 IMAD.MOV R10, RZ, RZ, -R10 ;  /* 0x000000ffff0a9224 */ /* 0x000fc400078e0a0a */
[----:B------:R-:W-:Y:S01]  /*1160*/  @!PT LDS RZ, [RZ] ;  /* 0x00000000fffff984 */ /* 0x000fe20000000800 */
[----:B------:R-:W-:Y:S01]  /*1170*/  @!PT LDS RZ, [RZ] ;  /* 0x00000000fffff984 */ /* 0x000fe20000000800 */
[----:B------:R-:W-:Y:S01]  /*1180*/  @!PT LDS RZ, [RZ] ;  /* 0x00000000fffff984 */ /* 0x000fe20000000800 */
[----:B------:R-:W-:Y:S02]  /*1190*/  LDGSTS.E.BYPASS.LTC128B.128 [R159], desc[UR30][R20.64] ;  /* 0x00000000149f7fae */ /* 0x000fe4000b981a1e */
[----:B------:R-:W-:Y:S02]  /*11a0*/  @!P0 LOP3.LUT R10, RZ, R5, RZ, 0x33, !PT ;  /* 0x00000005ff0a8212 */ /* 0x000fe400078e33ff */
[----:B------:R1:W-:Y:S02]  /*11b0*/  LDGSTS.E.BYPASS.LTC128B.128 [R159+0x2000], desc[UR30][R20.64+0x80] ;  /* 0x02000080149f7fae */ /* 0x0003e4000b981a1e */
[----:B------:R-:W-:Y:S01]  /*11c0*/  SHF.R.S32.HI R105, RZ, 0x1f, R10 ;  /* 0x0000001fff697819 */ /* 0x000fe2000001140a */
[----:B------:R-:W-:Y:S01]  /*11d0*/  IMAD.WIDE.U32 R16, R10, UR24, R16 ;  /* 0x000000180a107c25 */ /* 0x000fe2000f8e0010 */
[----:B------:R-:W-:Y:S03]  /*11e0*/  LDGSTS.E.BYPASS.LTC128B.128 [R159+0x800], desc[UR30][R26.64] ;  /* 0x008000001a9f7fae */ /* 0x000fe6000b981a1e */
[----:B------:R-:W-:Y:S01]  /*11f0*/  IMAD R3, R105, UR24, RZ ;  /* 0x0000001869037c24 */ /* 0x000fe2000f8e02ff */
[----:B------:R-:W-:Y:S01]  /*1200*/  LEA R157, P1, R16, UR10, 0x1 ;  /* 0x0000000a109d7c11 */ /* 0x000fe2000f8208ff */
[----:B------:R-:W-:Y:S01]  /*1210*/  LDGSTS.E.BYPASS.LTC128B.128 [R159+0x2800], desc[UR30][R26.64+0x80] ;  /* 0x028000801a9f7fae */ /* 0x000fe2000b981a1e */
[----:B------:R-:W-:-:S02]  /*1220*/  IMAD.WIDE.U32 R102, R10, UR26, RZ ;  /* 0x0000001a0a667c25 */ /* 0x000fc4000f8e00ff */
[----:B------:R-:W-:Y:S01]  /*1230*/  LEA R24, P2, R18, R157, 0x1 ;  /* 0x0000009d12187211 */ /* 0x000fe200078408ff */
[----:B------:R-:W-:Y:S01]  /*1240*/  LDGSTS.E.BYPASS.LTC128B.128 [R159+0x1000], desc[UR30][R22.64] ;  /* 0x01000000169f7fae */ /* 0x000fe2000b981a1e */
[C---:B------:R-:W-:Y:S02]  /*1250*/  IMAD R156, R10.reuse, UR25, R3 ;  /* 0x000000190a9c7c24 */ /* 0x040fe4000f8e0203 */
[----:B------:R-:W-:Y:S01]  /*1260*/  IMAD R105, R105, UR26, RZ ;  /* 0x0000001a69697c24 */ /* 0x000fe2000f8e02ff */
[----:B------:R2:W-:Y:S01]  /*1270*/  LDGSTS.E.BYPASS.LTC128B.128 [R159+0x3000], desc[UR30][R22.64+0x80] ;  /* 0x03000080169f7fae */ /* 0x0005e2000b981a1e */
[----:B------:R-:W-:Y:S02]  /*1280*/  IMAD.IADD R156, R17, 0x1, R156 ;  /* 0x00000001119c7824 */ /* 0x000fe400078e029c */
[----:B------:R-:W-:Y:S01]  /*1290*/  IMAD R105, R10, UR27, R105 ;  /* 0x0000001b0a697c24 */ /* 0x000fe2000f8e0269 */
[----:B------:R-:W-:Y:S02]  /*12a0*/  LDGSTS.E.BYPASS.LTC128B.128 [R159+0x1800], desc[UR30][R14.64] ;  /* 0x018000000e9f7fae */ /* 0x000fe4000b981a1e */
[----:B------:R-:W-:Y:S01]  /*12b0*/  LEA.HI.X R156, R16, UR11, R156, 0x1, P1 ;  /* 0x0000000b109c7c11 */ /* 0x000fe200088f0c9c */
[----:B------:R-:W-:Y:S01]  /*12c0*/  IMAD.IADD R105, R103, 0x1, R105 ;  /* 0x0000000167697824 */ /* 0x000fe200078e0269 */
[----:B------:R3:W-:Y:S01]  /*12d0*/  LDGSTS.E.BYPASS.LTC128B.128 [R159+0x3800], desc[UR30][R14.64+0x80] ;  /* 0x038000800e9f7fae */ /* 0x0007e2000b981a1e */
[----:B-1----:R-:W-:Y:S01]  /*12e0*/  IMAD.WIDE.U32 R20, R2, UR12, R12 ;  /* 0x0000000c02147c25 */ /* 0x002fe2000f8e000c */
[----:B------:R-:W-:-:S02]  /*12f0*/  IADD3 R12, P0, PT, R18, UR17, RZ ;  /* 0x00000011120c7c10 */ /* 0x000fc4000ff1e0ff */
[----:B------:R-:W-:Y:S01]  /*1300*/  LEA.HI.X R25, R18, R156, R7, 0x1, P2 ;  /* 0x0000009c12197211 */ /* 0x000fe200010f0c07 */
[----:B------:R-:W-:Y:S01]  /*1310*/  IMAD R3, R2, UR13, R21 ;  /* 0x0000000d02037c24 */ /* 0x000fe2000f8e0215 */
[----:B------:R-:W-:Y:S02]  /*1320*/  IADD3.X R5, PT, PT, R7, UR16, RZ, P0, !PT ;  /* 0x0000001007057c10 */ /* 0x000fe400087fe4ff */
[----:B------:R-:W-:Y:S01]  /*1330*/  IADD3 R16, P0, PT, R12, UR22, RZ ;  /* 0x000000160c107c10 */ /* 0x000fe2000ff1e0ff */
[----:B------:R-:W-:Y:S01]  /*1340*/  LDGSTS.E.BYPASS.LTC128B.128 [R159+0x4000], desc[UR30][R24.64] ;  /* 0x04000000189f7fae */ /* 0x000fe2000b981a1e */
[----:B------:R-:W-:Y:S02]  /*1350*/  IADD3 R2, P4, PT, R102, R20, RZ ;  /* 0x0000001466027210 */ /* 0x000fe40007f9e0ff */
[----:B------:R-:W-:Y:S01]  /*1360*/  IADD3.X R9, PT, PT, R5, UR19, RZ, P0, !PT ;  /* 0x0000001305097c10 */ /* 0x000fe200087fe4ff */
[----:B------:R-:W-:Y:S01]  /*1370*/  LDGSTS.E.BYPASS.LTC128B.128 [R159+0x6000], desc[UR30][R24.64+0x80] ;  /* 0x06000080189f7fae */ /* 0x000fe2000b981a1e */
[----:B------:R-:W-:Y:S01]  /*1380*/  LEA R18, P0, R16, R157, 0x1 ;  /* 0x0000009d10127211 */ /* 0x000fe200078008ff */
[----:B------:R-:W-:Y:S01]  /*1390*/  IMAD.X R3, R3, 0x1, R105, P4 ;  /* 0x0000000103037824 */ /* 0x000fe200020e0669 */
[----:B------:R-:W-:-:S02]  /*13a0*/  LEA R10, P3, R2, UR20, 0x1 ;  /* 0x00000014020a7c11 */ /* 0x000fc4000f8608ff */
[----:B--2---:R-:W-:Y:S02]  /*13b0*/  LEA R22, P2, R12, R157, 0x1 ;  /* 0x0000009d0c167211 */ /* 0x004fe400078408ff */
[-C--:B------:R-:W-:Y:S02]  /*13c0*/  LEA.HI.X R19, R16, R156.reuse, R9, 0x1, P0 ;  /* 0x0000009c10137211 */ /* 0x080fe400000f0c09 */
[----:B------:R-:W-:Y:S02]  /*13d0*/  LEA.HI.X R23, R12, R156, R5, 0x1, P2 ;  /* 0x0000009c0c177211 */ /* 0x000fe400010f0c05 */
[----:B------:R-:W-:Y:S02]  /*13e0*/  LEA.HI.X R2, R2, UR21, R3, 0x1, P3 ;  /* 0x0000001502027c11 */ /* 0x000fe400098f0c03 */
[----:B---3--:R-:W-:Y:S01]  /*13f0*/  IADD3 R14, P1, PT, R12, UR17, RZ ;  /* 0x000000110c0e7c10 */ /* 0x008fe2000ff3e0ff */
[----:B------:R-:W-:Y:S01]  /*1400*/  LDGSTS.E.BYPASS.LTC128B.128 [R159+0x4800], desc[UR30][R22.64] ;  /* 0x04800000169f7fae */ /* 0x000fe2000b981a1e */
[----:B------:R-:W-:Y:S01]  /*1410*/  IMAD.WIDE.U32 R12, R34, UR12, RZ ;  /* 0x0000000c220c7c25 */ /* 0x000fe2000f8e00ff */
[----:B------:R-:W-:-:S02]  /*1420*/  LOP3.LUT R3, R8, 0x8, R6, 0x78, !PT ;  /* 0x0000000808037812 */ /* 0x000fc400078e7806 */
[----:B------:R-:W-:Y:S01]  /*1430*/  IADD3.X R7, PT, PT, R5, UR16, RZ, P1, !PT ;  /* 0x0000001005077c10 */ /* 0x000fe20008ffe4ff */
[----:B------:R-:W-:Y:S01]  /*1440*/  LDGSTS.E.BYPASS.LTC128B.128 [R159+0x6800], desc[UR30][R22.64+0x80] ;  /* 0x06800080169f7fae */ /* 0x000fe2000b981a1e */
[----:B------:R-:W-:Y:S01]  /*1450*/  LEA R20, P1, R14, R157, 0x1 ;  /* 0x0000009d0e147211 */ /* 0x000fe200078208ff */
[----:B------:R-:W-:Y:S02]  /*1460*/  IMAD R13, R34, UR13, R13 ;  /* 0x0000000d220d7c24 */ /* 0x000fe4000f8e020d */
[----:B------:R-:W-:Y:S01]  /*1470*/  IMAD R154, R3, 0x2, R154 ;  /* 0x00000002039a7824 */ /* 0x000fe200078e029a */
[----:B------:R-:W-:Y:S02]  /*1480*/  LEA.HI.X R21, R14, R156, R7, 0x1, P1 ;  /* 0x0000009c0e157211 */ /* 0x000fe400008f0c07 */
[C---:B------:R-:W-:Y:S02]  /*1490*/  LEA R7, P0, R12.reuse, UR8, 0x6 ;  /* 0x000000080c077c11 */ /* 0x040fe4000f8030ff */
[----:B------:R-:W-:Y:S01]  /*14a0*/  SHF.R.U32.HI R3, RZ, 0x1, R6 ;  /* 0x00000001ff037819 */ /* 0x000fe20000011606 */
[----:B------:R-:W-:Y:S01]  /*14b0*/  LDGSTS.E.BYPASS.LTC128B.128 [R159+0x5000], desc[UR30][R20.64] ;  /* 0x05000000149f7fae */ /* 0x000fe2000b981a1e */
[----:B------:R-:W-:-:S02]  /*14c0*/  LEA.HI.X R5, R12, UR4, R13, 0x6, P0 ;  /* 0x000000040c057c11 */ /* 0x000fc400080f340d */
[C---:B------:R-:W-:Y:S01]  /*14d0*/  IADD3 R9, P1, PT, R7.reuse, UR8, RZ ;  /* 0x0000000807097c10 */ /* 0x040fe2000ff3e0ff */
[----:B------:R1:W-:Y:S01]  /*14e0*/  LDGSTS.E.BYPASS.LTC128B.128 [R159+0x7000], desc[UR30][R20.64+0x80] ;  /* 0x07000080149f7fae */ /* 0x0003e2000b981a1e */
[----:B------:R-:W-:-:S03]  /*14f0*/  IADD3 R11, P0, PT, R7, UR7, RZ ;  /* 0x00000007070b7c10 */ /* 0x000fc6000ff1e0ff */
[----:B------:R-:W-:Y:S04]  /*1500*/  LDGSTS.E.BYPASS.LTC128B.128 [R159+0x5800], desc[UR30][R18.64] ;  /* 0x05800000129f7fae */ /* 0x000fe8000b981a1e */
[----:B------:R2:W-:Y:S04]  /*1510*/  LDGSTS.E.BYPASS.LTC128B.128 [R159+0x7800], desc[UR30][R18.64+0x80] ;  /* 0x07800080129f7fae */ /* 0x0005e8000b981a1e */
[----:B------:R-:W0:Y:S01]  /*1520*/  LDGDEPBAR ;  /* 0x00000000000079af */ /* 0x000e220000000000 */
[----:B-1----:R-:W-:-:S04]  /*1530*/  LEA R20, P2, R12, R10, 0x7 ;  /* 0x0000000a0c147211 */ /* 0x002fc800078438ff */
[----:B------:R-:W-:Y:S02]  /*1540*/  LEA.HI.X R21, R12, R2, R13, 0x7, P2 ;  /* 0x000000020c157211 */ /* 0x000fe400010f3c0d */
[----:B------:R-:W-:Y:S02]  /*1550*/  LEA R24, P2, R7, R10, 0x1 ;  /* 0x0000000a07187211 */ /* 0x000fe400078408ff */
[----:B------:R-:W-:Y:S01]  /*1560*/  IADD3.X R12, PT, PT, R5, UR4, RZ, P1, !PT ;  /* 0x00000004050c7c10 */ /* 0x000fe20008ffe4ff */
[----:B------:R-:W-:-:S04]  /*1570*/  DEPBAR.LE SB0, 0x0 ;  /* 0x000080000000791a */ /* 0x000fc80000000000 */
[----:B------:R-:W-:Y:S01]  /*1580*/  BAR.SYNC.DEFER_BLOCKING 0x0 ;  /* 0x0000000000007b1d */ /* 0x000fe20000010000 */
[----:B------:R-:W-:Y:S02]  /*1590*/  LEA.HI.X R25, R7, R2, R5, 0x1, P2 ;  /* 0x0000000207197211 */ /* 0x000fe400010f0c05 */
[-C--:B------:R-:W-:Y:S02]  /*15a0*/  LEA R14, P1, R9, R10.reuse, 0x1 ;  /* 0x0000000a090e7211 */ /* 0x080fe400078208ff */
[----:B------:R-:W-:Y:S02]  /*15b0*/  LOP3.LUT R7, R8, 0x8, R3, 0x78, !PT ;  /* 0x0000000808077812 */ /* 0x000fe400078e7803 */
[----:B------:R-:W-:Y:S01]  /*15c0*/  IADD3.X R13, PT, PT, R5, UR6, RZ, P0, !PT ;  /* 0x00000006050d7c10 */ /* 0x000fe200087fe4ff */
[----:B------:R-:W-:Y:S01]  /*15d0*/  IMAD.MOV.U32 R5, RZ, RZ, 0x20 ;  /* 0x00000020ff057424 */ /* 0x000fe200078e00ff */
[----:B------:R-:W-:Y:S02]  /*15e0*/  LEA R22, P0, R11, R10, 0x1 ;  /* 0x0000000a0b167211 */ /* 0x000fe400078008ff */
[----:B------:R-:W-:-:S02]  /*15f0*/  LEA.HI.X R15, R9, R2, R12, 0x1, P1 ;  /* 0x00000002090f7211 */ /* 0x000fc400008f0c0c */
[----:B------:R-:W-:Y:S01]  /*1600*/  LOP3.LUT R155, R0, R7, RZ, 0xfc, !PT ;  /* 0x00000007009b7212 */ /* 0x000fe200078efcff */
[----:B------:R-:W-:Y:S01]  /*1610*/  IMAD.MOV.U32 R0, RZ, RZ, 0x40 ;  /* 0x00000040ff007424 */ /* 0x000fe200078e00ff */
[----:B------:R-:W-:Y:S01]  /*1620*/  LEA.HI.X R23, R11, R2, R13, 0x1, P0 ;  /* 0x000000020b177211 */ /* 0x000fe200000f0c0d */
[----:B------:R-:W-:Y:S01]  /*1630*/  VIADD R2, R154, UR5 ;  /* 0x000000059a027c36 */ /* 0x000fe20008000000 */
[----:B------:R-:W-:Y:S02]  /*1640*/  LEA R155, R155, UR5, 0x1 ;  /* 0x000000059b9b7c11 */ /* 0x000fe4000f8e08ff */
[----:B------:R-:W-:Y:S02]  /*1650*/  R2P PR, R6, 0x6 ;  /* 0x0000000606007804 */ /* 0x000fe40000000000 */
[----:B------:R-:W-:Y:S01]  /*1660*/  LOP3.LUT R3, R3, 0x1f0, RZ, 0xc0, !PT ;  /* 0x000001f003037812 */ /* 0x000fe200078ec0ff */
[----:B------:R-:W-:Y:S01]  /*1670*/  @!PT LDS RZ, [RZ] ;  /* 0x00000000fffff984 */ /* 0x000fe20000000800 */
[----:B------:R-:W-:Y:S01]  /*1680*/  @!PT LDS RZ, [RZ] ;  /* 0x00000000fffff984 */ /* 0x000fe20000000800 */
[----:B------:R-:W-:Y:S01]  /*1690*/  @!PT LDS RZ, [RZ] ;  /* 0x00000000fffff984 */ /* 0x000fe20000000800 */
[----:B------:R-:W-:Y:S02]  /*16a0*/  LDGSTS.E.BYPASS.LTC128B.128 [R159+0x8000], desc[UR30][R20.64] ;  /* 0x08000000149f7fae */ /* 0x000fe4000b981a1e */
[----:B------:R-:W-:-:S02]  /*16b0*/  SEL R5, R5, 0xffffffe0, !P1 ;  /* 0xffffffe005057807 */ /* 0x000fc40004800000 */
[----:B------:R-:W-:Y:S01]  /*16c0*/  SEL R0, R0, 0xffffffc0, !P2 ;  /* 0xffffffc000007807 */ /* 0x000fe20005000000 */
[----:B------:R-:W-:Y:S01]  /*16d0*/  LDGSTS.E.BYPASS.LTC128B.128 [R159+0xa000], desc[UR30][R20.64+0x80] ;  /* 0x0a000080149f7fae */ /* 0x000fe2000b981a1e */
[----:B------:R-:W-:Y:S01]  /*16e0*/  IADD3 R3, PT, PT, R3, 0x1, R160 ;  /* 0x0000000103037810 */ /* 0x000fe20007ffe0a0 */
[C-C-:B------:R-:W-:Y:S02]  /*16f0*/  IMAD.IADD R153, R5.reuse, 0x1, R155.reuse ;  /* 0x0000000105997824 */ /* 0x140fe400078e029b */
[----:B------:R-:W-:Y:S01]  /*1700*/  LDGSTS.E.BYPASS.LTC128B.128 [R159+0x8800], desc[UR30][R24.64] ;  /* 0x08800000189f7fae */ /* 0x000fe2000b981a1e */
[C-C-:B------:R-:W-:Y:S02]  /*1710*/  IMAD.IADD R149, R5.reuse, 0x1, R2.reuse ;  /* 0x0000000105957824 */ /* 0x140fe400078e0202 */
[C---:B------:R-:W-:Y:S01]  /*1720*/  IMAD.IADD R152, R0.reuse, 0x1, R155 ;  /* 0x0000000100987824 */ /* 0x040fe200078e029b */
[----:B------:R1:W-:Y:S01]  /*1730*/  LDGSTS.E.BYPASS.LTC128B.128 [R159+0xa800], desc[UR30][R24.64+0x80] ;  /* 0x0a800080189f7fae */ /* 0x0003e2000b981a1e */
[----:B------:R-:W-:Y:S01]  /*1740*/  IMAD.IADD R148, R0, 0x1, R2 ;  /* 0x0000000100947824 */ /* 0x000fe200078e0202 */
[----:B------:R-:W-:Y:S01]  /*1750*/  SHF.R.U32.HI R2, RZ, 0x2, R6 ;  /* 0x00000002ff027819 */ /* 0x000fe20000011606 */
[C---:B------:R-:W-:Y:S01]  /*1760*/  IMAD.IADD R151, R5.reuse, 0x1, R152 ;  /* 0x0000000105977824 */ /* 0x040fe200078e0298 */
[----:B------:R-:W-:Y:S01]  /*1770*/  LDGSTS.E.BYPASS.LTC128B.128 [R159+0x9000], desc[UR30][R14.64] ;  /* 0x090000000e9f7fae */ /* 0x000fe2000b981a1e */
[----:B------:R-:W-:Y:S01]  /*1780*/  IMAD.IADD R147, R5, 0x1, R148 ;  /* 0x0000000105937824 */ /* 0x000fe200078e0294 */
[----:B------:R-:W-:Y:S01]  /*1790*/  LOP3.LUT R2, R2, 0x7, RZ, 0xc0, !PT ;  /* 0x0000000702027812 */ /* 0x000fe200078ec0ff */
[----:B------:R-:W-:Y:S01]  /*17a0*/  IMAD.SHL.U32 R6, R6, 0x2, RZ ;  /* 0x0000000206067824 */ /* 0x000fe200078e00ff */
[----:B------:R-:W-:Y:S02]  /*17b0*/  LDGSTS.E.BYPASS.LTC128B.128 [R159+0xb000], desc[UR30][R14.64+0x80] ;  /* 0x0b0000800e9f7fae */ /* 0x000fe4000b981a1e */
[----:B------:R-:W-:-:S02]  /*17c0*/  IADD3 R93, PT, PT, R3, -R93, R2 ;  /* 0x8000005d035d7210 */ /* 0x000fc40007ffe002 */
[----:B------:R-:W-:Y:S01]  /*17d0*/  LDGSTS.E.BYPASS.LTC128B.128 [R159+0x9800], desc[UR30][R22.64] ;  /* 0x09800000169f7fae */ /* 0x000fe2000b981a1e */
[----:B------:R-:W-:Y:S02]  /*17e0*/  LOP3.LUT R3, R6, 0x6, RZ, 0xc0, !PT ;  /* 0x0000000606037812 */ /* 0x000fe400078ec0ff */
[----:B------:R-:W-:Y:S01]  /*17f0*/  IADD3 R93, PT, PT, R93, UR28, R92 ;  /* 0x0000001c5d5d7c10 */ /* 0x000fe2000fffe05c */
[----:B------:R3:W-:Y:S02]  /*1800*/  LDGSTS.E.BYPASS.LTC128B.128 [R159+0xb800], desc[UR30][R22.64+0x80] ;  /* 0x0b800080169f7fae */ /* 0x0007e4000b981a1e */
[----:B------:R-:W-:Y:S02]  /*1810*/  IMAD R3, R34, 0x40, R3 ;  /* 0x0000004022037824 */ /* 0x000fe400078e0203 */
[----:B------:R-:W-:Y:S04]  /*1820*/  LDSM.16.M88.4 R28, [R155] ;  /* 0x000000009b1c783b */ /* 0x000fe80000000200 */
[----:B--2---:R-:W3:Y:S04]  /*1830*/  LDSM.16.M88.4 R16, [R154+UR5+0x4000] ;  /* 0x004000059a10783b */ /* 0x004ee80008000200 */
[----:B------:R-:W2:Y:S04]  /*1840*/  LDSM.16.M88.4 R64, [R154+UR5+0x4800] ;  /* 0x004800059a40783b */ /* 0x000ea80008000200 */
[----:B------:R-:W4:Y:S04]  /*1850*/  LDSM.16.M88.4 R56, [R154+UR5+0x5000] ;  /* 0x005000059a38783b */ /* 0x000f280008000200 */
[----:B------:R-:W5:Y:S04]  /*1860*/  LDSM.16.M88.4 R8, [R154+UR5+0x5800] ;  /* 0x005800059a08783b */ /* 0x000f680008000200 */
[----:B------:R-:W-:Y:S04]  /*1870*/  LDSM.16.M88.4 R48, [R153] ;  /* 0x000000009930783b */ /* 0x000fe80000000200 */
[----:B------:R-:W5:Y:S04]  /*1880*/  LDSM.16.M88.4 R72, [R149+0x4000] ;  /* 0x004000009548783b */ /* 0x000f680000000200 */
[----:B------:R-:W5:Y:S04]  /*1890*/  LDSM.16.M88.4 R44, [R149+0x4800] ;  /* 0x00480000952c783b */ /* 0x000f680000000200 */
[----:B------:R-:W5:Y:S04]  /*18a0*/  LDSM.16.M88.4 R40, [R149+0x5000] ;  /* 0x005000009528783b */ /* 0x000f680000000200 */
[----:B------:R-:W5:Y:S04]  /*18b0*/  LDSM.16.M88.4 R36, [R149+0x5800] ;  /* 0x005800009524783b */ /* 0x000f680000000200 */
[----:B-1----:R-:W-:Y:S01]  /*18c0*/  LDSM.16.M88.4 R24, [R152] ;  /* 0x000000009818783b */ /* 0x002fe20000000200 */
[C---:B---3--:R-:W-:Y:S03]  /*18d0*/  HMMA.16816.F32.BF16 R20, R28.reuse, R16, RZ ;  /* 0x000000101c14723c */ /* 0x048fe600000418ff */
[----:B------:R-:W1:Y:S04]  /*18e0*/  LDSM.16.M88.4 R12, [R148+0x4000] ;  /* 0x00400000940c783b */ /* 0x000e680000000200 */
[----:B------:R-:W-:Y:S01]  /*18f0*/  LDSM.16.M88.4 R80, [R148+0x5000] ;  /* 0x005000009450783b */ /* 0x000fe20000000200 */
[C---:B--2---:R-:W-:Y:S03]  /*1900*/  HMMA.16816.F32.BF16 R68, R28.reuse, R64, RZ ;  /* 0x000000401c44723c */ /* 0x044fe600000418ff */
[----:B------:R-:W-:Y:S04]  /*1910*/  LDSM.16.M88.4 R76, [R147+0x4000] ;  /* 0x00400000934c783b */ /* 0x000fe80000000200 */
[----:B------:R-:W-:Y:S01]  /*1920*/  LDSM.16.M88.4 R84, [R153+0x2000] ;  /* 0x002000009954783b */ /* 0x000fe20000000200 */
[C---:B----4-:R-:W-:Y:S03]  /*1930*/  HMMA.16816.F32.BF16 R60, R28.reuse, R56, RZ ;  /* 0x000000381c3c723c */ /* 0x050fe600000418ff */
[----:B------:R-:W-:Y:S04]  /*1940*/  LDSM.16.M88.4 R88, [R149+0x6000] ;  /* 0x006000009558783b */ /* 0x000fe80000000200 */
[----:B------:R-:W0:Y:S01]  /*1950*/  LDGDEPBAR ;  /* 0x00000000000079af */ /* 0x000e220000000000 */
[C---:B------:R-:W-:Y:S08]  /*1960*/  HMMA.16816.F32.BF16 R16, R28.reuse, R18, RZ ;  /* 0x000000121c10723c */ /* 0x040ff000000418ff */
[C---:B------:R-:W-:Y:S08]  /*1970*/  HMMA.16816.F32.BF16 R64, R28.reuse, R66, RZ ;  /* 0x000000421c40723c */ /* 0x040ff000000418ff */
[C---:B------:R-:W-:Y:S08]  /*1980*/  HMMA.16816.F32.BF16 R56, R28.reuse, R58, RZ ;  /* 0x0000003a1c38723c */ /* 0x040ff000000418ff */
[C---:B-----5:R-:W-:Y:S08]  /*1990*/  HMMA.16816.F32.BF16 R52, R28.reuse, R8, RZ ;  /* 0x000000081c34723c */ /* 0x060ff000000418ff */
[----:B------:R-:W-:Y:S01]  /*19a0*/  HMMA.16816.F32.BF16 R28, R28, R10, RZ ;  /* 0x0000000a1c1c723c */ /* 0x000fe200000418ff */
[----:B------:R-:W2:Y:S07]  /*19b0*/  LDSM.16.M88.4 R8, [R148+0x4800] ;  /* 0x004800009408783b */ /* 0x000eae0000000200 */
        /* <DEDUP_REMOVED lines=9> */
[C---:B------:R-:W-:Y:S08]  /*1a50*/  HMMA.16816.F32.BF16 R52, R48.reuse, R36, R52 ;  /* 0x000000243034723c */ /* 0x040ff00000041834 */
[----:B------:R-:W-:Y:S01]  /*1a60*/  HMMA.16816.F32.BF16 R48, R48, R38, R28 ;  /* 0x000000263030723c */ /* 0x000fe2000004181c */
[----:B------:R-:W3:Y:S04]  /*1a70*/  LDSM.16.M88.4 R28, [R148+0x5800] ;  /* 0x00580000941c783b */ /* 0x000ee80000000200 */
[----:B------:R-:W-:Y:S03]  /*1a80*/  LDSM.16.M88.4 R36, [R154+UR5+0x6000] ;  /* 0x006000059a24783b */ /* 0x000fe60008000200 */
[C---:B-1----:R-:W-:Y:S08]  /*1a90*/  HMMA.16816.F32.BF16 R20, R24.reuse, R12, R20 ;  /* 0x0000000c1814723c */ /* 0x042ff00000041814 */
[C---:B------:R-:W-:Y:S01]  /*1aa0*/  HMMA.16816.F32.BF16 R16, R24.reuse, R14, R16 ;  /* 0x0000000e1810723c */ /* 0x040fe20000041810 */
[----:B------:R-:W1:Y:S07]  /*1ab0*/  LDSM.16.M88.4 R12, [R151] ;  /* 0x00000000970c783b */ /* 0x000e6e0000000200 */
[C---:B--2---:R-:W-:Y:S08]  /*1ac0*/  HMMA.16816.F32.BF16 R68, R24.reuse, R8, R68 ;  /* 0x000000081844723c */ /* 0x044ff00000041844 */
[C---:B------:R-:W-:Y:S01]  /*1ad0*/  HMMA.16816.F32.BF16 R64, R24.reuse, R10, R64 ;  /* 0x0000000a1840723c */ /* 0x040fe20000041840 */
[----:B------:R-:W2:Y:S07]  /*1ae0*/  LDSM.16.M88.4 R8, [R155+0x2000] ;  /* 0x002000009b08783b */ /* 0x000eae0000000200 */
[C---:B------:R-:W-:Y:S08]  /*1af0*/  HMMA.16816.F32.BF16 R60, R24.reuse, R80, R60 ;  /* 0x00000050183c723c */ /* 0x040ff0000004183c */
[C---:B------:R-:W-:Y:S01]  /*1b00*/  HMMA.16816.F32.BF16 R56, R24.reuse, R82, R56 ;  /* 0x000000521838723c */ /* 0x040fe20000041838 */
[----:B------:R-:W-:Y:S07]  /*1b10*/  LDSM.16.M88.4 R80, [R149+0x6800] ;  /* 0x006800009550783b */ /* 0x000fee0000000200 */
[C---:B---3--:R-:W-:Y:S08]  /*1b20*/  HMMA.16816.F32.BF16 R52, R24.reuse, R28, R52 ;  /* 0x0000001c1834723c */ /* 0x048ff00000041834 */
[----:B------:R-:W-:Y:S01]  /*1b30*/  HMMA.16816.F32.BF16 R48, R24, R30, R48 ;  /* 0x0000001e1830723c */ /* 0x000fe20000041830 */
[----:B------:R-:W3:Y:S04]  /*1b40*/  LDSM.16.M88.4 R24, [R154+UR5+0x7000] ;  /* 0x007000059a18783b */ /* 0x000ee80008000200 */
[----:B------:R-:W4:Y:S03]  /*1b50*/  LDSM.16.M88.4 R28, [R154+UR5+0x6800] ;  /* 0x006800059a1c783b */ /* 0x000f260008000200 */
[C---:B-1----:R-:W-:Y:S08]  /*1b60*/  HMMA.16816.F32.BF16 R20, R12.reuse, R76, R20 ;  /* 0x0000004c0c14723c */ /* 0x042ff00000041814 */
        /* <DEDUP_REMOVED lines=10> */
[----:B------:R-:W1:Y:S04]  /*1c10*/  LDSM.16.M88.4 R12, [R154+UR5+0x7800] ;  /* 0x007800059a0c783b */ /* 0x000e680008000200 */
[----:B------:R-:W5:Y:S03]  /*1c20*/  LDSM.16.M88.4 R40, [R148+0x6000] ;  /* 0x006000009428783b */ /* 0x000f660000000200 */
[C---:B--2---:R-:W-:Y:S08]  /*1c30*/  HMMA.16816.F32.BF16 R20, R8.reuse, R36, R20 ;  /* 0x000000240814723c */ /* 0x044ff00000041814 */
[C---:B------:R-:W-:Y:S01]  /*1c40*/  HMMA.16816.F32.BF16 R16, R8.reuse, R38, R16 ;  /* 0x000000260810723c */ /* 0x040fe20000041810 */
[----:B------:R-:W-:Y:S07]  /*1c50*/  LDSM.16.M88.4 R36, [R148+0x6800] ;  /* 0x006800009424783b */ /* 0x000fee0000000200 */
[C---:B---3--:R-:W-:Y:S08]  /*1c60*/  HMMA.16816.F32.BF16 R60, R8.reuse, R24, R60 ;  /* 0x00000018083c723c */ /* 0x048ff0000004183c */
[C---:B------:R-:W-:Y:S01]  /*1c70*/  HMMA.16816.F32.BF16 R56, R8.reuse, R26, R56 ;  /* 0x0000001a0838723c */ /* 0x040fe20000041838 */
[----:B------:R-:W2:Y:S07]  /*1c80*/  LDSM.16.M88.4 R24, [R148+0x7800] ;  /* 0x007800009418783b */ /* 0x000eae0000000200 */
[C---:B----4-:R-:W-:Y:S08]  /*1c90*/  HMMA.16816.F32.BF16 R68, R8.reuse, R28, R68 ;  /* 0x0000001c0844723c */ /* 0x050ff00000041844 */
[C---:B-1----:R-:W-:Y:S08]  /*1ca0*/  HMMA.16816.F32.BF16 R52, R8.reuse, R12, R52 ;  /* 0x0000000c0834723c */ /* 0x042ff00000041834 */
[C---:B------:R-:W-:Y:S01]  /*1cb0*/  HMMA.16816.F32.BF16 R48, R8.reuse, R14, R48 ;  /* 0x0000000e0830723c */ /* 0x040fe20000041830 */
[----:B------:R-:W-:Y:S07]  /*1cc0*/  LDSM.16.M88.4 R12, [R151+0x2000] ;  /* 0x00200000970c783b */ /* 0x000fee0000000200 */
[----:B------:R-:W-:Y:S01]  /*1cd0*/  HMMA.16816.F32.BF16 R64, R8, R30, R64 ;  /* 0x0000001e0840723c */ /* 0x000fe20000041840 */
[----:B------:R-:W1:Y:S04]  /*1ce0*/  LDSM.16.M88.4 R8, [R147+0x6000] ;  /* 0x006000009308783b */ /* 0x000e680000000200 */
[----:B------:R-:W3:Y:S03]  /*1cf0*/  LDSM.16.M88.4 R28, [R148+0x7000] ;  /* 0x00700000941c783b */ /* 0x000ee60000000200 */
[C---:B------:R-:W-:Y:S08]  /*1d00*/  HMMA.16816.F32.BF16 R20, R84.reuse, R88, R20 ;  /* 0x000000585414723c */ /* 0x040ff00000041814 */
[C---:B------:R-:W-:Y:S08]  /*1d10*/  HMMA.16816.F32.BF16 R16, R84.reuse, R90, R16 ;  /* 0x0000005a5410723c */ /* 0x040ff00000041810 */
[C---:B------:R-:W-:Y:S08]  /*1d20*/  HMMA.16816.F32.BF16 R52, R84.reuse, R72, R52 ;  /* 0x000000485434723c */ /* 0x040ff00000041834 */
[----:B------:R-:W-:Y:S01]  /*1d30*/  HMMA.16816.F32.BF16 R72, R84, R74, R48 ;  /* 0x0000004a5448723c */ /* 0x000fe20000041830 */
[----:B------:R-:W4:Y:S07]  /*1d40*/  LDSM.16.M88.4 R48, [R147+0x6800] ;  /* 0x006800009330783b */ /* 0x000f2e0000000200 */
[C---:B-----5:R-:W-:Y:S08]  /*1d50*/  HMMA.16816.F32.BF16 R20, R44.reuse, R40, R20 ;  /* 0x000000282c14723c */ /* 0x060ff00000041814 */
[----:B------:R-:W-:Y:S08]  /*1d60*/  HMMA.16816.F32.BF16 R16, R44, R42, R16 ;  /* 0x0000002a2c10723c */ /* 0x000ff00000041810 */
[C---:B------:R-:W-:Y:S08]  /*1d70*/  HMMA.16816.F32.BF16 R68, R84.reuse, R80, R68 ;  /* 0x000000505444723c */ /* 0x040ff00000041844 */
[----:B------:R-:W-:Y:S08]  /*1d80*/  HMMA.16816.F32.BF16 R64, R84, R82, R64 ;  /* 0x000000525440723c */ /* 0x000ff00000041840 */
[C---:B--2---:R-:W-:Y:S08]  /*1d90*/  HMMA.16816.F32.BF16 R52, R44.reuse, R24, R52 ;  /* 0x000000182c34723c */ /* 0x044ff00000041834 */
[----:B------:R-:W-:Y:S01]  /*1da0*/  HMMA.16816.F32.BF16 R72, R44, R26, R72 ;  /* 0x0000001a2c48723c */ /* 0x000fe20000041848 */
[----:B------:R-:W2:Y:S07]  /*1db0*/  LDSM.16.M88.4 R24, [R147+0x7000] ;  /* 0x007000009318783b */ /* 0x000eae0000000200 */
[C---:B------:R-:W-:Y:S08]  /*1dc0*/  HMMA.16816.F32.BF16 R56, R84.reuse, R78, R56 ;  /* 0x0000004e5438723c */ /* 0x040ff00000041838 */
[----:B------:R-:W-:Y:S08]  /*1dd0*/  HMMA.16816.F32.BF16 R60, R84, R76, R60 ;  /* 0x0000004c543c723c */ /* 0x000ff0000004183c */
[C---:B-1----:R-:W-:Y:S08]  /*1de0*/  HMMA.16816.F32.BF16 R20, R12.reuse, R8, R20 ;  /* 0x000000080c14723c */ /* 0x042ff00000041814 */
[----:B------:R-:W-:Y:S01]  /*1df0*/  HMMA.16816.F32.BF16 R16, R12, R10, R16 ;  /* 0x0000000a0c10723c */ /* 0x000fe20000041810 */
[----:B------:R-:W1:Y:S01]  /*1e00*/  LDSM.16.M88.4 R8, [R147+0x7800] ;  /* 0x007800009308783b */ /* 0x000e620000000200 */
[----:B------:R-:W-:-:S06]  /*1e10*/  DEPBAR.LE SB0, 0x0 ;  /* 0x000080000000791a */ /* 0x000fcc0000000000 */
[----:B------:R-:W-:Y:S01]  /*1e20*/  HMMA.16816.F32.BF16 R68, R44, R36, R68 ;  /* 0x000000242c44723c */ /* 0x000fe20000041844 */
[----:B------:R-:W-:-:S07]  /*1e30*/  VIADD R37, R3, 0x8 ;  /* 0x0000000803257836 */ /* 0x000fce0000000000 */
[C---:B------:R-:W-:Y:S08]  /*1e40*/  HMMA.16816.F32.BF16 R64, R44.reuse, R38, R64 ;  /* 0x000000262c40723c */ /* 0x040ff00000041840 */
[----:B---3--:R-:W-:Y:S01]  /*1e50*/  HMMA.16816.F32.BF16 R56, R44, R30, R56 ;  /* 0x0000001e2c38723c */ /* 0x008fe20000041838 */
[----:B------:R-:W-:-:S07]  /*1e60*/  VIADD R31, R3, 0x9 ;  /* 0x00000009031f7836 */ /* 0x000fce0000000000 */
[----:B------:R-:W-:Y:S01]  /*1e70*/  HMMA.16816.F32.BF16 R60, R44, R28, R60 ;  /* 0x0000001c2c3c723c */ /* 0x000fe2000004183c */
[----:B------:R-:W-:Y:S01]  /*1e80*/  VIMNMX R28, PT, PT, R93, R92, PT ;  /* 0x0000005c5d1c7248 */ /* 0x000fe20003fe0100 */
[----:B------:R-:W-:Y:S01]  /*1e90*/  VIADD R29, R3, 0x1 ;  /* 0x00000001031d7836 */ /* 0x000fe20000000000 */
[----:B------:R-:W-:Y:S02]  /*1ea0*/  VIADDMNMX R92, R93, 0x8, R92, PT ;  /* 0x000000085d5c7846 */ /* 0x000fe4000380015c */
[C---:B------:R-:W-:Y:S02]  /*1eb0*/  ISETP.GE.AND P3, PT, R31.reuse, R28, PT ;  /* 0x0000001c1f00720c */ /* 0x040fe40003f66270 */
[-C--:B------:R-:W-:Y:S01]  /*1ec0*/  ISETP.GE.AND P1, PT, R31, R92.reuse, PT ;  /* 0x0000005c1f00720c */ /* 0x080fe20003f26270 */
[----:B----4-:R-:W-:Y:S01]  /*1ed0*/  HMMA.16816.F32.BF16 R68, R12, R48, R68 ;  /* 0x000000300c44723c */ /* 0x010fe20000041844 */
[----:B------:R-:W-:Y:S01]  /*1ee0*/  ISETP.GE.AND P0, PT, R37, R92, PT ;  /* 0x0000005c2500720c */ /* 0x000fe20003f06270 */
[----:B------:R-:W-:Y:S01]  /*1ef0*/  VIADD R31, R3, 0x11 ;  /* 0x00000011031f7836 */ /* 0x000fe20000000000 */
[----:B------:R-:W-:-:S02]  /*1f00*/  ISETP.GE.AND P5, PT, R29, R28, PT ;  /* 0x0000001c1d00720c */ /* 0x000fc40003fa6270 */
[----:B------:R-:W-:Y:S01]  /*1f10*/  ISETP.GE.AND P4, PT, R29, R92, PT ;  /* 0x0000005c1d00720c */ /* 0x000fe20003f86270 */
[----:B------:R-:W-:Y:S01]  /*1f20*/  VIADD R29, R3, 0x10 ;  /* 0x00000010031d7836 */ /* 0x000fe20000000000 */
[----:B------:R-:W-:Y:S01]  /*1f30*/  FSEL R2, R18, -INF , !P0 ;  /* 0xff80000012027808 */ /* 0x000fe20004000000 */
[C---:B------:R-:W-:Y:S01]  /*1f40*/  HMMA.16816.F32.BF16 R64, R12.reuse, R50, R64 ;  /* 0x000000320c40723c */ /* 0x040fe20000041840 */
[-C--:B------:R-:W-:Y:S02]  /*1f50*/  ISETP.GE.AND P0, PT, R31, R28.reuse, PT ;  /* 0x0000001c1f00720c */ /* 0x080fe40003f06270 */
[-C--:B------:R-:W-:Y:S02]  /*1f60*/  ISETP.GE.AND P2, PT, R29, R28.reuse, PT ;  /* 0x0000001c1d00720c */ /* 0x080fe40003f46270 */
[----:B------:R-:W-:Y:S02]  /*1f70*/  ISETP.GE.AND P6, PT, R37, R28, PT ;  /* 0x0000001c2500720c */ /* 0x000fe40003fc6270 */
[----:B------:R-:W-:Y:S01]  /*1f80*/  FSEL R39, R17, -INF , !P3 ;  /* 0xff80000011277808 */ /* 0x000fe20005800000 */
[----:B--2---:R-:W-:Y:S01]  /*1f90*/  HMMA.16816.F32.BF16 R56, R12, R26, R56 ;  /* 0x0000001a0c38723c */ /* 0x004fe20000041838 */
[----:B------:R-:W-:Y:S01]  /*1fa0*/  VIADD R17, R3, 0x18 ;  /* 0x0000001803117836 */ /* 0x000fe20000000000 */
[----:B------:R-:W-:Y:S01]  /*1fb0*/  FSEL R6, R19, -INF , !P1 ;  /* 0xff80000013067808 */ /* 0x000fe20004800000 */
[----:B------:R-:W-:Y:S01]  /*1fc0*/  VIADD R27, R3, 0x21 ;  /* 0x00000021031b7836 */ /* 0x000fe20000000000 */
[----:B------:R-:W-:-:S02]  /*1fd0*/  FSEL R69, R69, -INF , !P0 ;  /* 0xff80000045457808 */ /* 0x000fc40004000000 */
[----:B------:R-:W-:Y:S02]  /*1fe0*/  FSEL R19, R68, -INF , !P2 ;  /* 0xff80000044137808 */ /* 0x000fe40005000000 */
[C---:B------:R-:W-:Y:S01]  /*1ff0*/  HMMA.16816.F32.BF16 R60, R12.reuse, R24, R60 ;  /* 0x000000180c3c723c */ /* 0x040fe2000004183c */
[----:B------:R-:W-:Y:S01]  /*2000*/  VIADD R25, R3, 0x19 ;  /* 0x0000001903197836 */ /* 0x000fe20000000000 */
[----:B------:R-:W-:Y:S02]  /*2010*/  FSEL R37, R16, -INF , !P6 ;  /* 0xff80000010257808 */ /* 0x000fe40007000000 */
[----:B------:R-:W-:Y:S01]  /*2020*/  FSEL R21, R21, -INF , !P5 ;  /* 0xff80000015157808 */ /* 0x000fe20006800000 */
[----:B------:R-:W-:Y:S01]  /*2030*/  BAR.SYNC.DEFER_BLOCKING 0x0 ;  /* 0x0000000000007b1d */ /* 0x000fe20000010000 */
[----:B------:R-:W-:Y:S02]  /*2040*/  ISETP.GE.AND P0, PT, R25, R92, PT ;  /* 0x0000005c1900720c */ /* 0x000fe40003f06270 */
[----:B-1----:R-:W-:Y:S01]  /*2050*/  HMMA.16816.F32.BF16 R52, R12, R8, R52 ;  /* 0x000000080c34723c */ /* 0x002fe20000041834 */
[----:B------:R-:W-:Y:S01]  /*2060*/  VIADD R9, R3, 0x28 ;  /* 0x0000002803097836 */ /* 0x000fe20000000000 */
[----:B------:R-:W-:Y:S01]  /*2070*/  FSEL R8, R23, -INF , !P4 ;  /* 0xff80000017087808 */ /* 0x000fe20006000000 */
[C---:B------:R-:W-:Y:S01]  /*2080*/  VIADD R23, R3.reuse, 0x30 ;  /* 0x0000003003177836 */ /* 0x040fe20000000000 */
[----:B------:R-:W-:-:S02]  /*2090*/  ISETP.GE.AND P4, PT, R3, R28, PT ;  /* 0x0000001c0300720c */ /* 0x000fc40003f86270 */
[----:B------:R-:W-:Y:S02]  /*20a0*/  FSEL R68, R67, -INF , !P0 ;  /* 0xff80000043447808 */ /* 0x000fe40004000000 */
[----:B------:R-:W-:Y:S01]  /*20b0*/  ISETP.GE.AND P6, PT, R29, R92, PT ;  /* 0x0000005c1d00720c */ /* 0x000fe20003fc6270 */
[----:B------:R-:W-:Y:S01]  /*20c0*/  HMMA.16816.F32.BF16 R72, R12, R10, R72 ;  /* 0x0000000a0c48723c */ /* 0x000fe20000041848 */
[----:B------:R-:W-:Y:S01]  /*20d0*/  ISETP.GE.AND P0, PT, R9, R28, PT ;  /* 0x0000001c0900720c */ /* 0x000fe20003f06270 */
[----:B------:R-:W-:Y:S01]  /*20e0*/  VIADD R15, R3, 0x31 ;  /* 0x00000031030f7836 */ /* 0x000fe20000000000 */
[----:B------:R-:W-:Y:S01]  /*20f0*/  ISETP.GE.AND P5, PT, R9, R92, PT ;  /* 0x0000005c0900720c */ /* 0x000fe20003fa6270 */
[C---:B------:R-:W-:Y:S01]  /*2100*/  VIADD R13, R3.reuse, 0x38 ;  /* 0x00000038030d7836 */ /* 0x040fe20000000000 */
[----:B------:R-:W-:Y:S01]  /*2110*/  FSEL R9, R20, -INF , !P4 ;  /* 0xff80000014097808 */ /* 0x000fe20006000000 */
[----:B------:R-:W-:Y:S01]  /*2120*/  VIADD R11, R3, 0x39 ;  /* 0x00000039030b7836 */ /* 0x000fe20000000000 */
[----:B------:R-:W-:-:S02]  /*2130*/  ISETP.GE.AND P1, PT, R17, R28, PT ;  /* 0x0000001c1100720c */ /* 0x000fc40003f26270 */
[-C--:B------:R-:W-:Y:S01]  /*2140*/  ISETP.GE.AND P2, PT, R17, R92.reuse, PT ;  /* 0x0000005c1100720c */ /* 0x080fe20003f46270 */
[----:B------:R-:W-:Y:S01]  /*2150*/  VIADD R17, R3, 0x20 ;  /* 0x0000002003117836 */ /* 0x000fe20000000000 */
[----:B------:R-:W-:Y:S02]  /*2160*/  ISETP.GE.AND P3, PT, R31, R92, PT ;  /* 0x0000005c1f00720c */ /* 0x000fe40003f66270 */
[----:B------:R-:W-:Y:S02]  /*2170*/  FSEL R70, R70, -INF , !P6 ;  /* 0xff80000046467808 */ /* 0x000fe40007000000 */
[----:B------:R-:W-:Y:S02]  /*2180*/  ISETP.GE.AND P6, PT, R25, R28, PT ;  /* 0x0000001c1900720c */ /* 0x000fe40003fc6270 */
[----:B------:R-:W-:Y:S02]  /*2190*/  FMNMX3.FTZ R10, R9, R21, R37, !PT ;  /* 0x00000015090a7276 */ /* 0x000fe40007810025 */
[----:B------:R-:W-:-:S02]  /*21a0*/  FSEL R18, R71, -INF , !P3 ;  /* 0xff80000047127808 */ /* 0x000fc40005800000 */
[----:B------:R-:W-:Y:S02]  /*21b0*/  FSEL R25, R64, -INF , !P1 ;  /* 0xff80000040197808 */ /* 0x000fe40004800000 */
[----:B------:R-:W-:Y:S02]  /*21c0*/  FSEL R129, R56, -INF , !P0 ;  /* 0xff80000038817808 */ /* 0x000fe40004000000 */
[C---:B------:R-:W-:Y:S02]  /*21d0*/  ISETP.GE.AND P3, PT, R17.reuse, R28, PT ;  /* 0x0000001c1100720c */ /* 0x040fe40003f66270 */
[----:B------:R-:W-:Y:S02]  /*21e0*/  ISETP.GE.AND P1, PT, R17, R92, PT ;  /* 0x0000005c1100720c */ /* 0x000fe40003f26270 */
[----:B------:R-:W-:Y:S02]  /*21f0*/  ISETP.GE.AND P0, PT, R15, R28, PT ;  /* 0x0000001c0f00720c */ /* 0x000fe40003f06270 */
[----:B------:R-:W-:-:S02]  /*2200*/  FSEL R16, R66, -INF , !P2 ;  /* 0xff80000042107808 */ /* 0x000fc40005000000 */
[----:B------:R-:W-:Y:S02]  /*2210*/  FSEL R17, R65, -INF , !P6 ;  /* 0xff80000041117808 */ /* 0x000fe40007000000 */
[----:B------:R-:W-:Y:S02]  /*2220*/  FMNMX3.FTZ R10, R10, R39, R19, !PT ;  /* 0x000000270a0a7276 */ /* 0x000fe40007810013 */
[C---:B------:R-:W-:Y:S02]  /*2230*/  ISETP.GE.AND P2, PT, R27.reuse, R28, PT ;  /* 0x0000001c1b00720c */ /* 0x040fe40003f46270 */
[----:B------:R-:W-:Y:S01]  /*2240*/  ISETP.GE.AND P6, PT, R27, R92, PT ;  /* 0x0000005c1b00720c */ /* 0x000fe20003fc6270 */
[----:B------:R-:W-:Y:S01]  /*2250*/  VIADD R27, R3, 0x29 ;  /* 0x00000029031b7836 */ /* 0x000fe20000000000 */
[----:B------:R-:W-:Y:S02]  /*2260*/  FSEL R133, R53, -INF , !P0 ;  /* 0xff80000035857808 */ /* 0x000fe40004000000 */
[----:B------:R-:W-:-:S02]  /*2270*/  FSEL R123, R60, -INF , !P3 ;  /* 0xff8000003c7b7808 */ /* 0x000fc40005800000 */
[----:B------:R-:W-:Y:S02]  /*2280*/  FMNMX3.FTZ R10, R10, R69, R25, !PT ;  /* 0x000000450a0a7276 */ /* 0x000fe40007810019 */
[----:B------:R-:W-:Y:S02]  /*2290*/  ISETP.GE.AND P0, PT, R3, R92, PT ;  /* 0x0000005c0300720c */ /* 0x000fe40003f06270 */
[-C--:B------:R-:W-:Y:S02]  /*22a0*/  ISETP.GE.AND P3, PT, R27, R28.reuse, PT ;  /* 0x0000001c1b00720c */ /* 0x080fe40003f66270 */
[----:B------:R-:W-:Y:S02]  /*22b0*/  FSEL R131, R61, -INF , !P2 ;  /* 0xff8000003d837808 */ /* 0x000fe40005000000 */
[----:B------:R-:W-:Y:S02]  /*22c0*/  ISETP.GE.AND P2, PT, R23, R28, PT ;  /* 0x0000001c1700720c */ /* 0x000fe40003f46270 */
[----:B------:R-:W-:-:S02]  /*22d0*/  FMNMX3.FTZ R10, R10, R17, R123, !PT ;  /* 0x000000110a0a7276 */ /* 0x000fc4000781007b */
[----:B------:R-:W-:Y:S02]  /*22e0*/  FSEL R22, R22, -INF , !P0 ;  /* 0xff80000016167808 */ /* 0x000fe40004000000 */
[----:B------:R-:W-:Y:S02]  /*22f0*/  ISETP.NE.AND P0, PT, R32, 0x1, PT ;  /* 0x000000012000780c */ /* 0x000fe40003f05270 */
[----:B------:R-:W-:Y:S02]  /*2300*/  FSEL R125, R57, -INF , !P3 ;  /* 0xff800000397d7808 */ /* 0x000fe40005800000 */
[----:B------:R-:W-:Y:S02]  /*2310*/  ISETP.GE.AND P3, PT, R13, R28, PT ;  /* 0x0000001c0d00720c */ /* 0x000fe40003f66270 */
[----:B------:R-:W-:Y:S02]  /*2320*/  FSEL R135, R52, -INF , !P2 ;  /* 0xff80000034877808 */ /* 0x000fe40005000000 */
[----:B------:R-:W-:-:S02]  /*2330*/  FMNMX3.FTZ R10, R10, R131, R129, !PT ;  /* 0x000000830a0a7276 */ /* 0x000fc40007810081 */
[----:B------:R-:W-:Y:S02]  /*2340*/  ISETP.GE.AND P2, PT, R11, R28, PT ;  /* 0x0000001c0b00720c */ /* 0x000fe40003f46270 */
[----:B------:R-:W-:Y:S02]  /*2350*/  FSEL R31, R72, -INF , !P3 ;  /* 0xff800000481f7808 */ /* 0x000fe40005800000 */
[----:B------:R-:W-:Y:S02]  /*2360*/  FMNMX3.FTZ R10, R10, R125, R135, !PT ;  /* 0x0000007d0a0a7276 */ /* 0x000fe40007810087 */
[----:B------:R-:W-:Y:S02]  /*2370*/  ISETP.GE.AND P4, PT, R27, R92, PT ;  /* 0x0000005c1b00720c */ /* 0x000fe40003f86270 */
[----:B------:R-:W-:Y:S02]  /*2380*/  FSEL R29, R73, -INF , !P2 ;  /* 0xff800000491d7808 */ /* 0x000fe40005000000 */
[----:B------:R-:W-:-:S02]  /*2390*/  FMNMX3.FTZ R27, R22, R8, R2, !PT ;  /* 0x00000008161b7276 */ /* 0x000fc40007810002 */
[----:B------:R-:W-:Y:S02]  /*23a0*/  FMNMX3.FTZ R10, R10, R133, R31, !PT ;  /* 0x000000850a0a7276 */ /* 0x000fe4000781001f */
[----:B------:R-:W-:Y:S02]  /*23b0*/  ISETP.GE.AND P3, PT, R23, R92, PT ;  /* 0x0000005c1700720c */ /* 0x000fe40003f66270 */
[----:B------:R-:W-:Y:S02]  /*23c0*/  FSEL R124, R62, -INF , !P1 ;  /* 0xff8000003e7c7808 */ /* 0x000fe40004800000 */
[----:B------:R-:W-:Y:S02]  /*23d0*/  FMNMX3.FTZ R27, R27, R6, R70, !PT ;  /* 0x000000061b1b7276 */ /* 0x000fe40007810046 */
[----:B------:R-:W-:Y:S01]  /*23e0*/  FMNMX.FTZ R10, R29, R10, !PT ;  /* 0x0000000a1d0a7209 */ /* 0x000fe20007810000 */
[----:B------:R-:W-:Y:S06]  /*23f0*/  @!P0 BRA `(.L_x_572) ;  /* 0x0000000000788947 */ /* 0x000fec0003800000 */
[----:B------:R-:W-:-:S04]  /*2400*/  VIADD R40, R32, 0xfffffffe ;  /* 0xfffffffe20287836 */ /* 0x000fc80000000000 */
[C---:B------:R-:W-:Y:S02]  /*2410*/  IMAD R3, R40.reuse, UR14, RZ ;  /* 0x0000000e28037c24 */ /* 0x040fe4000f8e02ff */
[----:B------:R-:W-:-:S04]  /*2420*/  IMAD.WIDE.U32 R40, R40, UR15, RZ ;  /* 0x0000000f28287c25 */ /* 0x000fc8000f8e00ff */
[----:B------:R-:W-:Y:S01]  /*2430*/  IMAD.IADD R3, R41, 0x1, R3 ;  /* 0x0000000129037824 */ /* 0x000fe200078e0203 */
[CC--:B------:R-:W-:Y:S02]  /*2440*/  LEA R42, P2, R40.reuse, R157.reuse, 0x1 ;  /* 0x0000009d282a7211 */ /* 0x0c0fe400078408ff */
[C---:B------:R-:W-:Y:S02]  /*2450*/  IADD3 R14, P1, PT, R40.reuse, UR17, RZ ;  /* 0x00000011280e7c10 */ /* 0x040fe4000ff3e0ff */
[----:B------:R-:W-:Y:S02]  /*2460*/  LEA.HI.X R43, R40, R156, R3, 0x1, P2 ;  /* 0x0000009c282b7211 */ /* 0x000fe400010f0c03 */
[----:B------:R-:W-:Y:S02]  /*2470*/  IADD3.X R3, PT, PT, R3, UR16, RZ, P1, !PT ;  /* 0x0000001003037c10 */ /* 0x000fe40008ffe4ff */
[C---:B------:R-:W-:Y:S01]  /*2480*/  LEA R40, P1, R14.reuse, R157, 0x1 ;  /* 0x0000009d0e287211 */ /* 0x040fe200078208ff */
[----:B------:R-:W-:Y:S01]  /*2490*/  @!PT LDS RZ, [RZ] ;  /* 0x00000000fffff984 */ /* 0x000fe20000000800 */
[----:B------:R-:W-:Y:S01]  /*24a0*/  @!PT LDS RZ, [RZ] ;  /* 0x00000000fffff984 */ /* 0x000fe20000000800 */
[----:B------:R-:W-:Y:S01]  /*24b0*/  @!PT LDS RZ, [RZ] ;  /* 0x00000000fffff984 */ /* 0x000fe20000000800 */
[----:B------:R1:W-:Y:S01]  /*24c0*/  LDGSTS.E.BYPASS.LTC128B.128 [R159+0x4000], desc[UR30][R42.64] ;  /* 0x040000002a9f7fae */ /* 0x0003e2000b981a1e */
[----:B------:R-:W-:-:S02]  /*24d0*/  IADD3 R12, P2, PT, R14, UR17, RZ ;  /* 0x000000110e0c7c10 */ /* 0x000fc4000ff5e0ff */
[C---:B------:R-:W-:Y:S01]  /*24e0*/  LEA.HI.X R41, R14.reuse, R156, R3, 0x1, P1 ;  /* 0x0000009c0e297211 */ /* 0x040fe200008f0c03 */
[----:B------:R1:W-:Y:S01]  /*24f0*/  LDGSTS.E.BYPASS.LTC128B.128 [R159+0x6000], desc[UR30][R42.64+0x80] ;  /* 0x060000802a9f7fae */ /* 0x0003e2000b981a1e */
[----:B------:R-:W-:Y:S02]  /*2500*/  IADD3 R14, P1, PT, R14, UR22, RZ ;  /* 0x000000160e0e7c10 */ /* 0x000fe4000ff3e0ff */
[C---:B------:R-:W-:Y:S01]  /*2510*/  IADD3.X R23, PT, PT, R3.reuse, UR16, RZ, P2, !PT ;  /* 0x0000001003177c10 */ /* 0x040fe200097fe4ff */
[----:B------:R1:W-:Y:S01]  /*2520*/  LDGSTS.E.BYPASS.LTC128B.128 [R159+0x4800], desc[UR30][R40.64] ;  /* 0x04800000289f7fae */ /* 0x0003e2000b981a1e */
[-C--:B------:R-:W-:Y:S02]  /*2530*/  LEA R46, P2, R12, R157.reuse, 0x1 ;  /* 0x0000009d0c2e7211 */ /* 0x080fe400078408ff */
[----:B------:R-:W-:Y:S01]  /*2540*/  IADD3.X R3, PT, PT, R3, UR19, RZ, P1, !PT ;  /* 0x0000001303037c10 */ /* 0x000fe20008ffe4ff */
[----:B------:R1:W-:Y:S01]  /*2550*/  LDGSTS.E.BYPASS.LTC128B.128 [R159+0x6800], desc[UR30][R40.64+0x80] ;  /* 0x06800080289f7fae */ /* 0x0003e2000b981a1e */
[----:B------:R-:W-:-:S02]  /*2560*/  LEA R44, P1, R14, R157, 0x1 ;  /* 0x0000009d0e2c7211 */ /* 0x000fc400078208ff */
[-C--:B------:R-:W-:Y:S02]  /*2570*/  LEA.HI.X R47, R12, R156.reuse, R23, 0x1, P2 ;  /* 0x0000009c0c2f7211 */ /* 0x080fe400010f0c17 */
[----:B------:R-:W-:-:S03]  /*2580*/  LEA.HI.X R45, R14, R156, R3, 0x1, P1 ;  /* 0x0000009c0e2d7211 */ /* 0x000fc600008f0c03 */
[----:B------:R1:W-:Y:S04]  /*2590*/  LDGSTS.E.BYPASS.LTC128B.128 [R159+0x5000], desc[UR30][R46.64] ;  /* 0x050000002e9f7fae */ /* 0x0003e8000b981a1e */
[----:B------:R1:W-:Y:S04]  /*25a0*/  LDGSTS.E.BYPASS.LTC128B.128 [R159+0x7000], desc[UR30][R46.64+0x80] ;  /* 0x070000802e9f7fae */ /* 0x0003e8000b981a1e */
[----:B------:R1:W-:Y:S04]  /*25b0*/  LDGSTS.E.BYPASS.LTC128B.128 [R159+0x5800], desc[UR30][R44.64] ;  /* 0x058000002c9f7fae */ /* 0x0003e8000b981a1e */
[----:B------:R1:W-:Y:S04]  /*25c0*/  LDGSTS.E.BYPASS.LTC128B.128 [R159+0x7800], desc[UR30][R44.64+0x80] ;  /* 0x078000802c9f7fae */ /* 0x0003e8000b981a1e */
[----:B------:R-:W0:Y:S02]  /*25d0*/  LDGDEPBAR ;  /* 0x00000000000079af */ /* 0x000e240000000000 */
.L_x_572:
[----:B------:R-:W-:Y:S01]  /*25e0*/  FMNMX3.FTZ R27, R27, R18, R16, !PT ;  /* 0x000000121b1b7276 */ /* 0x000fe20007810010 */
[----:B------:R-:W2:Y:S01]  /*25f0*/  SHFL.BFLY PT, R3, R10, 0x2, 0x1f ;  /* 0x0c401f000a037f89 */ /* 0x000ea200000e0000 */
[----:B------:R-:W-:Y:S01]  /*2600*/  FSEL R132, R63, -INF , !P6 ;  /* 0xff8000003f847808 */ /* 0x000fe20007000000 */
[----:B------:R-:W3:Y:S01]  /*2610*/  LDCU UR4, c[0x0][0x45c] ;  /* 0x00008b80ff0477ac */ /* 0x000ee20008000800 */
[----:B------:R-:W-:Y:S02]  /*2620*/  FSEL R126, R58, -INF , !P5 ;  /* 0xff8000003a7e7808 */ /* 0x000fe40006800000 */
[----:B------:R-:W-:Y:S02]  /*2630*/  FMNMX3.FTZ R27, R27, R68, R124, !PT ;  /* 0x000000441b1b7276 */ /* 0x000fe4000781007c */
[-C--:B------:R-:W-:Y:S02]  /*2640*/  ISETP.GE.AND P1, PT, R15, R92.reuse, PT ;  /* 0x0000005c0f00720c */ /* 0x080fe40003f26270 */
[----:B------:R-:W-:-:S02]  /*2650*/  ISETP.GE.AND P2, PT, R13, R92, PT ;  /* 0x0000005c0d00720c */ /* 0x000fc40003f46270 */
[----:B------:R-:W-:Y:S02]  /*2660*/  FSEL R130, R59, -INF , !P4 ;  /* 0xff8000003b827808 */ /* 0x000fe40006000000 */
[----:B------:R-:W-:Y:S02]  /*2670*/  FSEL R30, R54, -INF , !P3 ;  /* 0xff800000361e7808 */ /* 0x000fe40005800000 */
[----:B------:R-:W-:Y:S02]  /*2680*/  FMNMX3.FTZ R27, R27, R132, R126, !PT ;  /* 0x000000841b1b7276 */ /* 0x000fe4000781007e */
[----:B------:R-:W-:Y:S02]  /*2690*/  ISETP.GE.AND P3, PT, R11, R92, PT ;  /* 0x0000005c0b00720c */ /* 0x000fe40003f66270 */
[----:B------:R-:W-:Y:S02]  /*26a0*/  FSEL R28, R55, -INF , !P1 ;  /* 0xff800000371c7808 */ /* 0x000fe40004800000 */
[----:B------:R-:W-:-:S02]  /*26b0*/  FSEL R122, R74, -INF , !P2 ;  /* 0xff8000004a7a7808 */ /* 0x000fc40005000000 */
[----:B------:R-:W-:Y:S02]  /*26c0*/  FMNMX3.FTZ R27, R27, R130, R30, !PT ;  /* 0x000000821b1b7276 */ /* 0x000fe4000781001e */
[----:B------:R-:W-:Y:S02]  /*26d0*/  FSEL R120, R75, -INF , !P3 ;  /* 0xff8000004b787808 */ /* 0x000fe40005800000 */
[----:B------:R-:W-:Y:S02]  /*26e0*/  FMNMX3.FTZ R11, R27, R28, R122, !PT ;  /* 0x0000001c1b0b7276 */ /* 0x000fe4000781007a */
[----:B--2---:R-:W-:Y:S02]  /*26f0*/  FMNMX.FTZ R13, R10, R3, !PT ;  /* 0x000000030a0d7209 */ /* 0x004fe40007810000 */
[----:B------:R-:W-:Y:S02]  /*2700*/  FMNMX.FTZ R11, R120, R11, !PT ;  /* 0x0000000b780b7209 */ /* 0x000fe40007810000 */
[----:B------:R-:W-:Y:S01]  /*2710*/  LOP3.LUT R150, R7, 0x200, R4, 0xf8, !PT ;  /* 0x0000020007967812 */ /* 0x000fe200078ef804 */
[----:B------:R-:W2:Y:S03]  /*2720*/  SHFL.BFLY PT, R100, R13, 0x1, 0x1f ;  /* 0x0c201f000d647f89 */ /* 0x000ea600000e0000 */
[----:B------:R-:W-:Y:S01]  /*2730*/  LEA R150, R150, UR5, 0x1 ;  /* 0x0000000596967c11 */ /* 0x000fe2000f8e08ff */
[----:B------:R-:W4:Y:S03]  /*2740*/  SHFL.BFLY PT, R10, R11, 0x2, 0x1f ;  /* 0x0c401f000b0a7f89 */ /* 0x000f2600000e0000 */
[-C--:B------:R-:W-:Y:S01]  /*2750*/  IADD3 R145, PT, PT, R0, R150.reuse, RZ ;  /* 0x0000009600917210 */ /* 0x080fe20007ffe0ff */
[----:B------:R-:W-:Y:S01]  /*2760*/  LDSM.16.MT88.4 R92, [R150+0x8000] ;  /* 0x00800000965c783b */ /* 0x000fe20000004200 */
[----:B------:R-:W-:-:S02]  /*2770*/  IADD3 R146, PT, PT, R5, R150, RZ ;  /* 0x0000009605927210 */ /* 0x000fc40007ffe0ff */
[----:B------:R-:W-:Y:S01]  /*2780*/  IADD3 R144, PT, PT, R5, R145, RZ ;  /* 0x0000009105907210 */ /* 0x000fe20007ffe0ff */
[----:B------:R-:W-:Y:S04]  /*2790*/  LDSM.16.MT88.4 R48, [R145+0x8000] ;  /* 0x008000009130783b */ /* 0x000fe80000004200 */
[----:B------:R-:W-:Y:S04]  /*27a0*/  LDSM.16.MT88.4 R56, [R144+0x8000] ;  /* 0x008000009038783b */ /* 0x000fe80000004200 */
[----:B-1----:R-:W-:Y:S01]  /*27b0*/  LDSM.16.MT88.4 R40, [R146+0x8000] ;  /* 0x008000009228783b */ /* 0x002fe20000004200 */
[----:B--2---:R-:W-:-:S03]  /*27c0*/  FMNMX.FTZ R100, R13, R100, !PT ;  /* 0x000000640d647209 */ /* 0x004fc60007810000 */
[----:B------:R-:W-:Y:S01]  /*27d0*/  LDSM.16.MT88.4 R64, [R150+0xa000] ;  /* 0x00a000009640783b */ /* 0x000fe20000004200 */
[----:B----4-:R-:W-:Y:S01]  /*27e0*/  FMNMX.FTZ R10, R11, R10, !PT ;  /* 0x0000000a0b0a7209 */ /* 0x010fe20007810000 */
[C---:B---3--:R-:W-:Y:S01]  /*27f0*/  FMUL.FTZ R128, R100.reuse, UR4 ;  /* 0x0000000464807c20 */ /* 0x048fe20008410000 */
[----:B------:R-:W-:Y:S01]  /*2800*/  FSETP.NEU.FTZ.AND P1, PT, R100, -INF , PT ;  /* 0xff8000006400780b */ /* 0x000fe20003f3d000 */
[----:B------:R-:W-:Y:S03]  /*2810*/  LDSM.16.MT88.4 R72, [R146+0xa000] ;  /* 0x00a000009248783b */ /* 0x000fe60000004200 */
[----:B------:R-:W-:Y:S01]  /*2820*/  FSEL R128, R128, RZ, P1 ;  /* 0x000000ff80807208 */ /* 0x000fe20000800000 */
[----:B------:R-:W1:Y:S04]  /*2830*/  SHFL.BFLY PT, R3, R10, 0x1, 0x1f ;  /* 0x0c201f000a037f89 */ /* 0x000e6800000e0000 */
[--C-:B------:R-:W-:Y:S01]  /*2840*/  FFMA.FTZ R119, R9, UR4, -R128.reuse ;  /* 0x0000000409777c23 */ /* 0x100fe20008010880 */
[--C-:B------:R-:W-:Y:S01]  /*2850*/  FFMA.FTZ R112, R21, UR4, -R128.reuse ;  /* 0x0000000415707c23 */ /* 0x100fe20008010880 */
[--C-:B------:R-:W-:Y:S01]  /*2860*/  FFMA.FTZ R115, R37, UR4, -R128.reuse ;  /* 0x0000000425737c23 */ /* 0x100fe20008010880 */
[--C-:B------:R-:W-:Y:S01]  /*2870*/  FFMA.FTZ R108, R39, UR4, -R128.reuse ;  /* 0x00000004276c7c23 */ /* 0x100fe20008010880 */
[----:B------:R-:W2:Y:S01]  /*2880*/  LDSM.16.MT88.4 R88, [R145+0xa000] ;  /* 0x00a000009158783b */ /* 0x000ea20000004200 */
[--C-:B------:R-:W-:Y:S01]  /*2890*/  FFMA.FTZ R113, R19, UR4, -R128.reuse ;  /* 0x0000000413717c23 */ /* 0x100fe20008010880 */
[----:B------:R-:W-:Y:S01]  /*28a0*/  MUFU.EX2 R119, R119 ;  /* 0x0000007700777308 */ /* 0x000fe20000000800 */
[--C-:B------:R-:W-:Y:S01]  /*28b0*/  FFMA.FTZ R106, R69, UR4, -R128.reuse ;  /* 0x00000004456a7c23 */ /* 0x100fe20008010880 */
[--C-:B------:R-:W-:Y:S01]  /*28c0*/  FFMA.FTZ R109, R25, UR4, -R128.reuse ;  /* 0x00000004196d7c23 */ /* 0x100fe20008010880 */
[----:B------:R-:W-:Y:S01]  /*28d0*/  LDSM.16.MT88.4 R12, [R150+0xa800] ;  /* 0x00a80000960c783b */ /* 0x000fe20000004200 */
[--C-:B------:R-:W-:Y:S01]  /*28e0*/  FFMA.FTZ R116, R123, UR4, -R128.reuse ;  /* 0x000000047b747c23 */ /* 0x100fe20008010880 */
[--C-:B------:R-:W-:Y:S01]  /*28f0*/  FFMA.FTZ R123, R131, UR4, -R128.reuse ;  /* 0x00000004837b7c23 */ /* 0x100fe20008010880 */
[--C-:B------:R-:W-:Y:S01]  /*2900*/  FFMA.FTZ R118, R129, UR4, -R128.reuse ;  /* 0x0000000481767c23 */ /* 0x100fe20008010880 */
[----:B------:R-:W-:Y:S01]  /*2910*/  LDSM.16.MT88.4 R24, [R146+0x8800] ;  /* 0x008800009218783b */ /* 0x000fe20000004200 */
[----:B------:R-:W3:Y:S01]  /*2920*/  MUFU.EX2 R112, R112 ;  /* 0x0000007000707308 */ /* 0x000ee20000000800 */
[--C-:B------:R-:W-:Y:S01]  /*2930*/  FFMA.FTZ R125, R125, UR4, -R128.reuse ;  /* 0x000000047d7d7c23 */ /* 0x100fe20008010880 */
[--C-:B------:R-:W-:Y:S01]  /*2940*/  FFMA.FTZ R133, R133, UR4, -R128.reuse ;  /* 0x0000000485857c23 */ /* 0x100fe20008010880 */
[----:B------:R-:W-:Y:S01]  /*2950*/  FFMA.FTZ R169, R29, UR4, -R128 ;  /* 0x000000041da97c23 */ /* 0x000fe20008010880 */
[----:B-1----:R-:W-:-:S04]  /*2960*/  FMNMX.FTZ R3, R10, R3, !PT ;  /* 0x000000030a037209 */ /* 0x002fc80007810000 */
[----:B------:R-:W-:Y:S01]  /*2970*/  MUFU.EX2 R115, R115 ;  /* 0x0000007300737308 */ /* 0x000fe20000000800 */
[C---:B------:R-:W-:Y:S01]  /*2980*/  FSETP.NEU.FTZ.AND P1, PT, R3.reuse, -INF , PT ;  /* 0xff8000000300780b */ /* 0x040fe20003f3d000 */
[----:B------:R-:W-:-:S05]  /*2990*/  FMUL.FTZ R127, R3, UR4 ;  /* 0x00000004037f7c20 */ /* 0x000fca0008410000 */
[----:B------:R-:W-:Y:S01]  /*29a0*/  FSEL R127, R127, RZ, P1 ;  /* 0x000000ff7f7f7208 */ /* 0x000fe20000800000 */
[----:B------:R-:W1:Y:S01]  /*29b0*/  MUFU.EX2 R108, R108 ;  /* 0x0000006c006c7308 */ /* 0x000e620000000800 */
[----:B---3--:R-:W-:Y:S01]  /*29c0*/  F2FP.BF16.F32.PACK_AB R84, R112, R119 ;  /* 0x000000777054723e */ /* 0x008fe200000010ff */
[----:B------:R-:W-:Y:S02]  /*29d0*/  FADD.FTZ R112, R119, R112 ;  /* 0x0000007077707221 */ /* 0x000fe40000010000 */
[--C-:B------:R-:W-:Y:S01]  /*29e0*/  FFMA.FTZ R121, R22, UR4, -R127.reuse ;  /* 0x0000000416797c23 */ /* 0x100fe2000801087f */
[--C-:B------:R-:W-:Y:S01]  /*29f0*/  FFMA.FTZ R114, R8, UR4, -R127.reuse ;  /* 0x0000000408727c23 */ /* 0x100fe2000801087f */
[--C-:B------:R-:W-:Y:S01]  /*2a00*/  FFMA.FTZ R110, R2, UR4, -R127.reuse ;  /* 0x00000004026e7c23 */ /* 0x100fe2000801087f */
[--C-:B------:R-:W-:Y:S01]  /*2a10*/  FFMA.FTZ R117, R6, UR4, -R127.reuse ;  /* 0x0000000406757c23 */ /* 0x100fe2000801087f */
[--C-:B------:R-:W-:Y:S01]  /*2a20*/  FFMA.FTZ R2, R17, UR4, -R128.reuse ;  /* 0x0000000411027c23 */ /* 0x100fe20008010880 */
[----:B------:R-:W3:Y:S01]  /*2a30*/  LDSM.16.MT88.4 R4, [R144+0xa000] ;  /* 0x00a000009004783b */ /* 0x000ee20000004200 */
[----:B------:R-:W-:Y:S01]  /*2a40*/  MUFU.EX2 R121, R121 ;  /* 0x0000007900797308 */ /* 0x000fe20000000800 */
[--C-:B------:R-:W-:Y:S01]  /*2a50*/  FFMA.FTZ R34, R18, UR4, -R127.reuse ;  /* 0x0000000412227c23 */ /* 0x100fe2000801087f */
[--C-:B------:R-:W-:Y:S01]  /*2a60*/  FFMA.FTZ R107, R16, UR4, -R127.reuse ;  /* 0x00000004106b7c23 */ /* 0x100fe2000801087f */
[----:B------:R-:W-:Y:S01]  /*2a70*/  LDSM.16.MT88.4 R8, [R150+0x8800] ;  /* 0x008800009608783b */ /* 0x000fe20000004200 */
[--C-:B------:R-:W-:Y:S01]  /*2a80*/  FFMA.FTZ R111, R70, UR4, -R127.reuse ;  /* 0x00000004466f7c23 */ /* 0x100fe2000801087f */
[--C-:B------:R-:W-:Y:S01]  /*2a90*/  FFMA.FTZ R0, R68, UR4, -R127.reuse ;  /* 0x0000000444007c23 */ /* 0x100fe2000801087f */
[--C-:B------:R-:W-:Y:S01]  /*2aa0*/  FFMA.FTZ R124, R124, UR4, -R127.reuse ;  /* 0x000000047c7c7c23 */ /* 0x100fe2000801087f */
[----:B------:R-:W4:Y:S01]  /*2ab0*/  LDSM.16.MT88.4 R16, [R145+0x8800] ;  /* 0x008800009110783b */ /* 0x000f220000004200 */
[----:B------:R-:W5:Y:S01]  /*2ac0*/  MUFU.EX2 R114, R114 ;  /* 0x0000007200727308 */ /* 0x000f620000000800 */
[----:B-1----:R-:W-:Y:S01]  /*2ad0*/  F2FP.BF16.F32.PACK_AB R86, R108, R115 ;  /* 0x000000736c56723e */ /* 0x002fe200000010ff */
[--C-:B------:R-:W-:Y:S01]  /*2ae0*/  FFMA.FTZ R129, R132, UR4, -R127.reuse ;  /* 0x0000000484817c23 */ /* 0x100fe2000801087f */
[----:B------:R-:W1:Y:S01]  /*2af0*/  LDSM.16.MT88.4 R20, [R144+0x8800] ;  /* 0x008800009014783b */ /* 0x000e620000004200 */
[--C-:B------:R-:W-:Y:S01]  /*2b00*/  FFMA.FTZ R126, R126, UR4, -R127.reuse ;  /* 0x000000047e7e7c23 */ /* 0x100fe2000801087f */
[--C-:B------:R-:W-:Y:S01]  /*2b10*/  FFMA.FTZ R131, R130, UR4, -R127.reuse ;  /* 0x0000000482837c23 */ /* 0x100fe2000801087f */
[--C-:B------:R-:W-:Y:S01]  /*2b20*/  FFMA.FTZ R130, R135, UR4, -R128.reuse ;  /* 0x0000000487827c23 */ /* 0x100fe20008010880 */
[----:B------:R-:W-:Y:S01]  /*2b30*/  FFMA.FTZ R132, R31, UR4, -R128 ;  /* 0x000000041f847c23 */ /* 0x000fe20008010880 */
[----:B------:R-:W-:Y:S01]  /*2b40*/  MUFU.EX2 R110, R110 ;  /* 0x0000006e006e7308 */ /* 0x000fe20000000800 */
[--C-:B------:R-:W-:Y:S01]  /*2b50*/  FFMA.FTZ R128, R30, UR4, -R127.reuse ;  /* 0x000000041e807c23 */ /* 0x100fe2000801087f */
[--C-:B------:R-:W-:Y:S01]  /*2b60*/  FFMA.FTZ R135, R28, UR4, -R127.reuse ;  /* 0x000000041c877c23 */ /* 0x100fe2000801087f */
[--C-:B------:R-:W-:Y:S01]  /*2b70*/  FFMA.FTZ R122, R122, UR4, -R127.reuse ;  /* 0x000000047a7a7c23 */ /* 0x100fe2000801087f */
[----:B------:R-:W-:Y:S01]  /*2b80*/  FFMA.FTZ R167, R120, UR4, -R127 ;  /* 0x0000000478a77c23 */ /* 0x000fe2000801087f */
[----:B------:R-:W-:Y:S01]  /*2b90*/  FADD.FTZ R115, R115, R112 ;  /* 0x0000007073737221 */ /* 0x000fe20000010000 */
[----:B------:R-:W-:Y:S02]  /*2ba0*/  LDSM.16.MT88.4 R28, [R146+0x9800] ;  /* 0x00980000921c783b */ /* 0x000fe40000004200 */
[----:B------:R-:W2:Y:S01]  /*2bb0*/  MUFU.EX2 R117, R117 ;  /* 0x0000007500757308 */ /* 0x000ea20000000800 */
[----:B-----5:R-:W-:Y:S01]  /*2bc0*/  F2FP.BF16.F32.PACK_AB R85, R114, R121 ;  /* 0x000000797255723e */ /* 0x020fe200000010ff */
[----:B------:R-:W-:Y:S01]  /*2bd0*/  FADD.FTZ R121, R121, R114 ;  /* 0x0000007279797221 */ /* 0x000fe20000010000 */
[----:B------:R-:W-:-:S05]  /*2be0*/  FADD.FTZ R108, R108, R115 ;  /* 0x000000736c6c7221 */ /* 0x000fca0000010000 */
[----:B------:R-:W-:Y:S08]  /*2bf0*/  MUFU.EX2 R113, R113 ;  /* 0x0000007100717308 */ /* 0x000ff00000000800 */
[----:B------:R-:W5:Y:S01]  /*2c00*/  MUFU.EX2 R106, R106 ;  /* 0x0000006a006a7308 */ /* 0x000f620000000800 */
[----:B--2---:R-:W-:-:S07]  /*2c10*/  F2FP.BF16.F32.PACK_AB R87, R117, R110 ;  /* 0x0000006e7557723e */ /* 0x004fce00000010ff */
[----:B------:R-:W-:Y:S01]  /*2c20*/  MUFU.EX2 R109, R109 ;  /* 0x0000006d006d7308 */ /* 0x000fe20000000800 */
[C---:B------:R-:W-:Y:S07]  /*2c30*/  HMMA.16816.F32.BF16 R44, R84.reuse, R48, RZ ;  /* 0x00000030542c723c */ /* 0x040fee00000418ff */
[----:B------:R-:W-:Y:S01]  /*2c40*/  MUFU.EX2 R2, R2 ;  /* 0x0000000200027308 */ /* 0x000fe20000000800 */
[C---:B------:R-:W-:Y:S07]  /*2c50*/  HMMA.16816.F32.BF16 R48, R84.reuse, R50, RZ ;  /* 0x000000325430723c */ /* 0x040fee00000418ff */
[----:B------:R-:W-:Y:S01]  /*2c60*/  MUFU.EX2 R111, R111 ;  /* 0x0000006f006f7308 */ /* 0x000fe20000000800 */
[C---:B------:R-:W-:Y:S07]  /*2c70*/  HMMA.16816.F32.BF16 R96, R84.reuse, R92, RZ ;  /* 0x0000005c5460723c */ /* 0x040fee00000418ff */
[----:B------:R-:W2:Y:S01]  /*2c80*/  MUFU.EX2 R34, R34 ;  /* 0x0000002200227308 */ /* 0x000ea20000000800 */
[C---:B------:R-:W-:Y:S07]  /*2c90*/  HMMA.16816.F32.BF16 R52, R84.reuse, R56, RZ ;  /* 0x000000385434723c */ /* 0x040fee00000418ff */
[----:B------:R-:W-:Y:S01]  /*2ca0*/  MUFU.EX2 R107, R107 ;  /* 0x0000006b006b7308 */ /* 0x000fe20000000800 */
[C---:B------:R-:W-:Y:S07]  /*2cb0*/  HMMA.16816.F32.BF16 R92, R84.reuse, R94, RZ ;  /* 0x0000005e545c723c */ /* 0x040fee00000418ff */
[----:B------:R-:W4:Y:S01]  /*2cc0*/  MUFU.EX2 R0, R0 ;  /* 0x0000000000007308 */ /* 0x000f220000000800 */
[C---:B------:R-:W-:Y:S07]  /*2cd0*/  HMMA.16816.F32.BF16 R56, R84.reuse, R58, RZ ;  /* 0x0000003a5438723c */ /* 0x040fee00000418ff */
[----:B------:R-:W-:Y:S01]  /*2ce0*/  MUFU.EX2 R116, R116 ;  /* 0x0000007400747308 */ /* 0x000fe20000000800 */
[C---:B------:R-:W-:Y:S07]  /*2cf0*/  HMMA.16816.F32.BF16 R36, R84.reuse, R40, RZ ;  /* 0x000000285424723c */ /* 0x040fee00000418ff */
[----:B------:R-:W1:Y:S01]  /*2d00*/  MUFU.EX2 R123, R123 ;  /* 0x0000007b007b7308 */ /* 0x000e620000000800 */
[C---:B------:R-:W-:Y:S07]  /*2d10*/  HMMA.16816.F32.BF16 R60, R84.reuse, R64, RZ ;  /* 0x00000040543c723c */ /* 0x040fee00000418ff */
[----:B------:R-:W-:Y:S01]  /*2d20*/  MUFU.EX2 R118, R118 ;  /* 0x0000007600767308 */ /* 0x000fe20000000800 */
[C---:B------:R-:W-:Y:S07]  /*2d30*/  HMMA.16816.F32.BF16 R68, R84.reuse, R72, RZ ;  /* 0x000000485444723c */ /* 0x040fee00000418ff */
[----:B------:R-:W-:Y:S01]  /*2d40*/  MUFU.EX2 R125, R125 ;  /* 0x0000007d007d7308 */ /* 0x000fe20000000800 */
[C---:B------:R-:W-:Y:S07]  /*2d50*/  HMMA.16816.F32.BF16 R76, R84.reuse, R88, RZ ;  /* 0x00000058544c723c */ /* 0x040fee00000418ff */
[----:B------:R-:W-:Y:S01]  /*2d60*/  MUFU.EX2 R124, R124 ;  /* 0x0000007c007c7308 */ /* 0x000fe20000000800 */
[C---:B------:R-:W-:Y:S07]  /*2d70*/  HMMA.16816.F32.BF16 R40, R84.reuse, R42, RZ ;  /* 0x0000002a5428723c */ /* 0x040fee00000418ff */
[----:B------:R-:W1:Y:S01]  /*2d80*/  MUFU.EX2 R129, R129 ;  /* 0x0000008100817308 */ /* 0x000e620000000800 */
[C---:B------:R-:W-:Y:S07]  /*2d90*/  HMMA.16816.F32.BF16 R64, R84.reuse, R66, RZ ;  /* 0x000000425440723c */ /* 0x040fee00000418ff */
[----:B------:R-:W-:Y:S01]  /*2da0*/  MUFU.EX2 R126, R126 ;  /* 0x0000007e007e7308 */ /* 0x000fe20000000800 */
[C---:B------:R-:W-:Y:S07]  /*2db0*/  HMMA.16816.F32.BF16 R72, R84.reuse, R74, RZ ;  /* 0x0000004a5448723c */ /* 0x040fee00000418ff */
[----:B------:R-:W1:Y:S01]  /*2dc0*/  MUFU.EX2 R131, R131 ;  /* 0x0000008300837308 */ /* 0x000e620000000800 */
[C---:B------:R-:W-:Y:S07]  /*2dd0*/  HMMA.16816.F32.BF16 R88, R84.reuse, R90, RZ ;  /* 0x0000005a5458723c */ /* 0x040fee00000418ff */
[----:B------:R-:W-:Y:S01]  /*2de0*/  MUFU.EX2 R130, R130 ;  /* 0x0000008200827308 */ /* 0x000fe20000000800 */
[----:B---3--:R-:W-:Y:S01]  /*2df0*/  HMMA.16816.F32.BF16 R80, R84, R4, RZ ;  /* 0x000000045450723c */ /* 0x008fe200000418ff */
[----:B-----5:R-:W-:Y:S01]  /*2e00*/  F2FP.BF16.F32.PACK_AB R4, R106, R113 ;  /* 0x000000716a04723e */ /* 0x020fe200000010ff */
[----:B------:R-:W-:Y:S01]  /*2e10*/  FADD.FTZ R113, R113, R108 ;  /* 0x0000006c71717221 */ /* 0x000fe20000010000 */
[----:B--2---:R-:W-:-:S03]  /*2e20*/  F2FP.BF16.F32.PACK_AB R5, R34, R111 ;  /* 0x0000006f2205723e */ /* 0x004fc600000010ff */
[----:B------:R-:W-:Y:S01]  /*2e30*/  FADD.FTZ R106, R106, R113 ;  /* 0x000000716a6a7221 */ /* 0x000fe20000010000 */
[----:B------:R-:W2:Y:S01]  /*2e40*/  MUFU.EX2 R133, R133 ;  /* 0x0000008500857308 */ /* 0x000ea20000000800 */
[----:B------:R-:W-:Y:S01]  /*2e50*/  HMMA.16816.F32.BF16 R84, R84, R6, RZ ;  /* 0x000000065454723c */ /* 0x000fe200000418ff */
[----:B------:R-:W-:Y:S02]  /*2e60*/  F2FP.BF16.F32.PACK_AB R6, R2, R109 ;  /* 0x0000006d0206723e */ /* 0x000fe400000010ff */
[----:B----4-:R-:W-:-:S04]  /*2e70*/  F2FP.BF16.F32.PACK_AB R7, R0, R107 ;  /* 0x0000006b0007723e */ /* 0x010fc800000010ff */
[----:B------:R-:W-:Y:S03]  /*2e80*/  MUFU.EX2 R132, R132 ;  /* 0x0000008400847308 */ /* 0x000fe60000000800 */
[C---:B------:R-:W-:Y:S05]  /*2e90*/  HMMA.16816.F32.BF16 R44, R4.reuse, R16, R44 ;  /* 0x00000010042c723c */ /* 0x040fea000004182c */
[----:B------:R-:W-:Y:S03]  /*2ea0*/  MUFU.EX2 R169, R169 ;  /* 0x000000a900a97308 */ /* 0x000fe60000000800 */
[C---:B------:R-:W-:Y:S01]  /*2eb0*/  HMMA.16816.F32.BF16 R48, R4.reuse, R18, R48 ;  /* 0x000000120430723c */ /* 0x040fe20000041830 */
[----:B------:R-:W3:Y:S04]  /*2ec0*/  LDSM.16.MT88.4 R16, [R145+0xa800] ;  /* 0x00a800009110783b */ /* 0x000ee80000004200 */
[----:B------:R-:W-:Y:S03]  /*2ed0*/  MUFU.EX2 R128, R128 ;  /* 0x0000008000807308 */ /* 0x000fe60000000800 */
[C---:B------:R-:W-:Y:S05]  /*2ee0*/  HMMA.16816.F32.BF16 R96, R4.reuse, R8, R96 ;  /* 0x000000080460723c */ /* 0x040fea0000041860 */
[----:B------:R-:W4:Y:S03]  /*2ef0*/  MUFU.EX2 R135, R135 ;  /* 0x0000008700877308 */ /* 0x000f260000000800 */
[C---:B------:R-:W-:Y:S01]  /*2f00*/  HMMA.16816.F32.BF16 R92, R4.reuse, R10, R92 ;  /* 0x0000000a045c723c */ /* 0x040fe2000004185c */
[----:B------:R-:W5:Y:S04]  /*2f10*/  LDSM.16.MT88.4 R8, [R146+0xa800] ;  /* 0x00a800009208783b */ /* 0x000f680000004200 */
[----:B------:R-:W-:Y:S03]  /*2f20*/  MUFU.EX2 R122, R122 ;  /* 0x0000007a007a7308 */ /* 0x000fe60000000800 */
[C---:B-1----:R-:W-:Y:S05]  /*2f30*/  HMMA.16816.F32.BF16 R52, R4.reuse, R20, R52 ;  /* 0x000000140434723c */ /* 0x042fea0000041834 */
[----:B------:R-:W1:Y:S03]  /*2f40*/  MUFU.EX2 R167, R167 ;  /* 0x000000a700a77308 */ /* 0x000e660000000800 */
[C---:B------:R-:W-:Y:S01]  /*2f50*/  HMMA.16816.F32.BF16 R56, R4.reuse, R22, R56 ;  /* 0x000000160438723c */ /* 0x040fe20000041838 */
[----:B------:R-:W2:Y:S07]  /*2f60*/  LDSM.16.MT88.4 R20, [R144+0xa800] ;  /* 0x00a800009014783b */ /* 0x000eae0000004200 */
[C---:B------:R-:W-:Y:S08]  /*2f70*/  HMMA.16816.F32.BF16 R60, R4.reuse, R12, R60 ;  /* 0x0000000c043c723c */ /* 0x040ff0000004183c */
[C---:B------:R-:W-:Y:S01]  /*2f80*/  HMMA.16816.F32.BF16 R64, R4.reuse, R14, R64 ;  /* 0x0000000e0440723c */ /* 0x040fe20000041840 */
[----:B------:R-:W4:Y:S07]  /*2f90*/  LDSM.16.MT88.4 R12, [R150+0x9000] ;  /* 0x00900000960c783b */ /* 0x000f2e0000004200 */
[C---:B---3--:R-:W-:Y:S08]  /*2fa0*/  HMMA.16816.F32.BF16 R76, R4.reuse, R16, R76 ;  /* 0x00000010044c723c */ /* 0x048ff0000004184c */
[C---:B------:R-:W-:Y:S01]  /*2fb0*/  HMMA.16816.F32.BF16 R88, R4.reuse, R18, R88 ;  /* 0x000000120458723c */ /* 0x040fe20000041858 */
[----:B------:R-:W3:Y:S07]  /*2fc0*/  LDSM.16.MT88.4 R16, [R144+0x9000] ;  /* 0x009000009010783b */ /* 0x000eee0000004200 */
[C---:B------:R-:W-:Y:S08]  /*2fd0*/  HMMA.16816.F32.BF16 R36, R4.reuse, R24, R36 ;  /* 0x000000180424723c */ /* 0x040ff00000041824 */
[C---:B------:R-:W-:Y:S01]  /*2fe0*/  HMMA.16816.F32.BF16 R40, R4.reuse, R26, R40 ;  /* 0x0000001a0428723c */ /* 0x040fe20000041828 */
[----:B------:R-:W-:Y:S07]  /*2ff0*/  LDSM.16.MT88.4 R24, [R146+0x9000] ;  /* 0x009000009218783b */ /* 0x000fee0000004200 */
[C---:B-----5:R-:W-:Y:S08]  /*3000*/  HMMA.16816.F32.BF16 R68, R4.reuse, R8, R68 ;  /* 0x000000080444723c */ /* 0x060ff00000041844 */
[C---:B------:R-:W-:Y:S01]  /*3010*/  HMMA.16816.F32.BF16 R72, R4.reuse, R10, R72 ;  /* 0x0000000a0448723c */ /* 0x040fe20000041848 */
[----:B------:R-:W5:Y:S07]  /*3020*/  LDSM.16.MT88.4 R8, [R145+0x9000] ;  /* 0x009000009108783b */ /* 0x000f6e0000004200 */
[C---:B--2---:R-:W-:Y:S08]  /*3030*/  HMMA.16816.F32.BF16 R80, R4.reuse, R20, R80 ;  /* 0x000000140450723c */ /* 0x044ff00000041850 */
[----:B------:R-:W-:Y:S01]  /*3040*/  HMMA.16816.F32.BF16 R84, R4, R22, R84 ;  /* 0x000000160454723c */ /* 0x000fe20000041854 */
[----:B------:R-:W-:Y:S01]  /*3050*/  F2FP.BF16.F32.PACK_AB R4, R123, R116 ;  /* 0x000000747b04723e */ /* 0x000fe200000010ff */
[----:B------:R-:W-:Y:S01]  /*3060*/  LDSM.16.MT88.4 R20, [R150+0xb000] ;  /* 0x00b000009614783b */ /* 0x000fe20000004200 */
[----:B------:R-:W-:-:S02]  /*3070*/  F2FP.BF16.F32.PACK_AB R5, R129, R124 ;  /* 0x0000007c8105723e */ /* 0x000fc400000010ff */
[----:B------:R-:W-:Y:S02]  /*3080*/  F2FP.BF16.F32.PACK_AB R6, R125, R118 ;  /* 0x000000767d06723e */ /* 0x000fe400000010ff */
[----:B------:R-:W-:-:S07]  /*3090*/  F2FP.BF16.F32.PACK_AB R7, R131, R126 ;  /* 0x0000007e8307723e */ /* 0x000fce00000010ff */
[C---:B----4-:R-:W-:Y:S08]  /*30a0*/  HMMA.16816.F32.BF16 R96, R4.reuse, R12, R96 ;  /* 0x0000000c0460723c */ /* 0x050ff00000041860 */
[C---:B------:R-:W-:Y:S01]  /*30b0*/  HMMA.16816.F32.BF16 R92, R4.reuse, R14, R92 ;  /* 0x0000000e045c723c */ /* 0x040fe2000004185c */
[----:B------:R-:W2:Y:S07]  /*30c0*/  LDSM.16.MT88.4 R12, [R146+0xb000] ;  /* 0x00b00000920c783b */ /* 0x000eae0000004200 */
[C---:B---3--:R-:W-:Y:S08]  /*30d0*/  HMMA.16816.F32.BF16 R52, R4.reuse, R16, R52 ;  /* 0x000000100434723c */ /* 0x048ff00000041834 */
[C---:B------:R-:W-:Y:S01]  /*30e0*/  HMMA.16816.F32.BF16 R56, R4.reuse, R18, R56 ;  /* 0x000000120438723c */ /* 0x040fe20000041838 */
[----:B------:R-:W3:Y:S07]  /*30f0*/  LDSM.16.MT88.4 R16, [R144+0xb000] ;  /* 0x00b000009010783b */ /* 0x000eee0000004200 */
[C---:B-----5:R-:W-:Y:S08]  /*3100*/  HMMA.16816.F32.BF16 R44, R4.reuse, R8, R44 ;  /* 0x00000008042c723c */ /* 0x060ff0000004182c */
[C---:B------:R-:W-:Y:S01]  /*3110*/  HMMA.16816.F32.BF16 R48, R4.reuse, R10, R48 ;  /* 0x0000000a0430723c */ /* 0x040fe20000041830 */
[----:B------:R-:W4:Y:S07]  /*3120*/  LDSM.16.MT88.4 R8, [R145+0xb000] ;  /* 0x00b000009108783b */ /* 0x000f2e0000004200 */
[C---:B------:R-:W-:Y:S08]  /*3130*/  HMMA.16816.F32.BF16 R36, R4.reuse, R24, R36 ;  /* 0x000000180424723c */ /* 0x040ff00000041824 */
[C---:B--2---:R-:W-:Y:S08]  /*3140*/  HMMA.16816.F32.BF16 R68, R4.reuse, R12, R68 ;  /* 0x0000000c0444723c */ /* 0x044ff00000041844 */
[C---:B------:R-:W-:Y:S01]  /*3150*/  HMMA.16816.F32.BF16 R72, R4.reuse, R14, R72 ;  /* 0x0000000e0448723c */ /* 0x040fe20000041848 */
[----:B------:R-:W2:Y:S07]  /*3160*/  LDSM.16.MT88.4 R12, [R150+0x9800] ;  /* 0x00980000960c783b */ /* 0x000eae0000004200 */
[C---:B---3--:R-:W-:Y:S08]  /*3170*/  HMMA.16816.F32.BF16 R80, R4.reuse, R16, R80 ;  /* 0x000000100450723c */ /* 0x048ff00000041850 */
[C---:B------:R-:W-:Y:S01]  /*3180*/  HMMA.16816.F32.BF16 R84, R4.reuse, R18, R84 ;  /* 0x000000120454723c */ /* 0x040fe20000041854 */
[----:B------:R-:W3:Y:S07]  /*3190*/  LDSM.16.MT88.4 R16, [R146+0xb800] ;  /* 0x00b800009210783b */ /* 0x000eee0000004200 */
[C---:B------:R-:W-:Y:S01]  /*31a0*/  HMMA.16816.F32.BF16 R40, R4.reuse, R26, R40 ;  /* 0x0000001a0428723c */ /* 0x040fe20000041828 */
[----:B------:R-:W-:Y:S07]  /*31b0*/  LDSM.16.MT88.4 R24, [R145+0x9800] ;  /* 0x009800009118783b */ /* 0x000fee0000004200 */
[C---:B------:R-:W-:Y:S08]  /*31c0*/  HMMA.16816.F32.BF16 R60, R4.reuse, R20, R60 ;  /* 0x00000014043c723c */ /* 0x040ff0000004183c */
[C---:B------:R-:W-:Y:S01]  /*31d0*/  HMMA.16816.F32.BF16 R64, R4.reuse, R22, R64 ;  /* 0x000000160440723c */ /* 0x040fe20000041840 */
[----:B------:R-:W-:Y:S07]  /*31e0*/  LDSM.16.MT88.4 R20, [R144+0x9800] ;  /* 0x009800009014783b */ /* 0x000fee0000004200 */
[C---:B----4-:R-:W-:Y:S08]  /*31f0*/  HMMA.16816.F32.BF16 R76, R4.reuse, R8, R76 ;  /* 0x00000008044c723c */ /* 0x050ff0000004184c */
[----:B------:R-:W-:Y:S01]  /*3200*/  HMMA.16816.F32.BF16 R88, R4, R10, R88 ;  /* 0x0000000a0458723c */ /* 0x000fe20000041858 */
[----:B------:R-:W-:Y:S01]  /*3210*/  F2FP.BF16.F32.PACK_AB R4, R133, R130 ;  /* 0x000000828504723e */ /* 0x000fe200000010ff */
[----:B------:R-:W4:Y:S01]  /*3220*/  LDSM.16.MT88.4 R8, [R150+0xb800] ;  /* 0x00b800009608783b */ /* 0x000f220000004200 */
[----:B------:R-:W-:-:S02]  /*3230*/  F2FP.BF16.F32.PACK_AB R5, R135, R128 ;  /* 0x000000808705723e */ /* 0x000fc400000010ff */
[----:B------:R-:W-:Y:S02]  /*3240*/  F2FP.BF16.F32.PACK_AB R6, R169, R132 ;  /* 0x00000084a906723e */ /* 0x000fe400000010ff */
[----:B-1----:R-:W-:-:S07]  /*3250*/  F2FP.BF16.F32.PACK_AB R7, R167, R122 ;  /* 0x0000007aa707723e */ /* 0x002fce00000010ff */
[C---:B--2---:R-:W-:Y:S08]  /*3260*/  HMMA.16816.F32.BF16 R96, R4.reuse, R12, R96 ;  /* 0x0000000c0460723c */ /* 0x044ff00000041860 */
[C---:B------:R-:W-:Y:S01]  /*3270*/  HMMA.16816.F32.BF16 R92, R4.reuse, R14, R92 ;  /* 0x0000000e045c723c */ /* 0x040fe2000004185c */
[----:B------:R-:W1:Y:S07]  /*3280*/  LDSM.16.MT88.4 R12, [R145+0xb800] ;  /* 0x00b80000910c783b */ /* 0x000e6e0000004200 */
[----:B---3--:R-:W-:Y:S01]  /*3290*/  HMMA.16816.F32.BF16 R68, R4, R16, R68 ;  /* 0x000000100444723c */ /* 0x008fe20000041844 */
[----:B------:R-:W-:-:S04]  /*32a0*/  FADD.FTZ R16, R110, R121 ;  /* 0x000000796e107221 */ /* 0x000fc80000010000 */
[----:B------:R-:W-:-:S03]  /*32b0*/  FADD.FTZ R16, R117, R16 ;  /* 0x0000001075107221 */ /* 0x000fc60000010000 */
[----:B------:R-:W-:Y:S01]  /*32c0*/  HMMA.16816.F32.BF16 R36, R4, R28, R36 ;  /* 0x0000001c0424723c */ /* 0x000fe20000041824 */
[----:B------:R-:W-:-:S04]  /*32d0*/  FADD.FTZ R111, R111, R16 ;  /* 0x000000106f6f7221 */ /* 0x000fc80000010000 */
[----:B------:R-:W-:-:S03]  /*32e0*/  FADD.FTZ R34, R34, R111 ;  /* 0x0000006f22227221 */ /* 0x000fc60000010000 */
[----:B----4-:R-:W-:Y:S01]  /*32f0*/  HMMA.16816.F32.BF16 R60, R4, R8, R60 ;  /* 0x00000008043c723c */ /* 0x010fe2000004183c */
[----:B------:R-:W-:-:S04]  /*3300*/  FADD.FTZ R17, R107, R34 ;  /* 0x000000226b117221 */ /* 0x000fc80000010000 */
[----:B------:R-:W-:-:S03]  /*3310*/  FADD.FTZ R17, R0, R17 ;  /* 0x0000001100117221 */ /* 0x000fc60000010000 */
[----:B------:R-:W-:Y:S01]  /*3320*/  HMMA.16816.F32.BF16 R64, R4, R10, R64 ;  /* 0x0000000a0440723c */ /* 0x000fe20000041840 */
[----:B------:R-:W2:Y:S01]  /*3330*/  LDSM.16.MT88.4 R8, [R144+0xb800] ;  /* 0x00b800009008783b */ /* 0x000ea20000004200 */
[----:B------:R-:W-:-:S04]  /*3340*/  FADD.FTZ R124, R124, R17 ;  /* 0x000000117c7c7221 */ /* 0x000fc80000010000 */
[----:B------:R-:W-:Y:S02]  /*3350*/  FADD.FTZ R129, R129, R124 ;  /* 0x0000007c81817221 */ /* 0x000fe40000010000 */
[----:B------:R-:W-:Y:S02]  /*3360*/  HMMA.16816.F32.BF16 R40, R4, R30, R40 ;  /* 0x0000001e0428723c */ /* 0x000fe40000041828 */
[----:B------:R-:W-:-:S04]  /*3370*/  FADD.FTZ R126, R126, R129 ;  /* 0x000000817e7e7221 */ /* 0x000fc80000010000 */
[----:B------:R-:W-:Y:S02]  /*3380*/  FADD.FTZ R131, R131, R126 ;  /* 0x0000007e83837221 */ /* 0x000fe40000010000 */
[----:B-1----:R-:W-:Y:S01]  /*3390*/  HMMA.16816.F32.BF16 R76, R4, R12, R76 ;  /* 0x0000000c044c723c */ /* 0x002fe2000004184c */
[----:B------:R-:W-:Y:S01]  /*33a0*/  FADD.FTZ R13, R109, R106 ;  /* 0x0000006a6d0d7221 */ /* 0x000fe20000010000 */
[----:B------:R-:W-:-:S03]  /*33b0*/  FADD.FTZ R128, R128, R131 ;  /* 0x0000008380807221 */ /* 0x000fc60000010000 */
[----:B------:R-:W-:Y:S01]  /*33c0*/  FADD.FTZ R13, R2, R13 ;  /* 0x0000000d020d7221 */ /* 0x000fe20000010000 */
[----:B------:R-:W-:Y:S02]  /*33d0*/  FADD.FTZ R135, R135, R128 ;  /* 0x0000008087877221 */ /* 0x000fe40000010000 */
[----:B------:R-:W-:Y:S01]  /*33e0*/  HMMA.16816.F32.BF16 R44, R4, R24, R44 ;  /* 0x00000018042c723c */ /* 0x000fe2000004182c */
[----:B------:R-:W-:Y:S01]  /*33f0*/  FADD.FTZ R116, R116, R13 ;  /* 0x0000000d74747221 */ /* 0x000fe20000010000 */
[----:B------:R-:W-:-:S03]  /*3400*/  FADD.FTZ R122, R122, R135 ;  /* 0x000000877a7a7221 */ /* 0x000fc60000010000 */
[----:B------:R-:W-:Y:S01]  /*3410*/  FADD.FTZ R123, R123, R116 ;  /* 0x000000747b7b7221 */ /* 0x000fe20000010000 */
[----:B------:R-:W-:Y:S02]  /*3420*/  FADD.FTZ R167, R167, R122 ;  /* 0x0000007aa7a77221 */ /* 0x000fe40000010000 */
[----:B------:R-:W-:Y:S01]  /*3430*/  HMMA.16816.F32.BF16 R48, R4, R26, R48 ;  /* 0x0000001a0430723c */ /* 0x000fe20000041830 */
[----:B------:R-:W-:-:S04]  /*3440*/  FADD.FTZ R118, R118, R123 ;  /* 0x0000007b76767221 */ /* 0x000fc80000010000 */
[----:B------:R-:W-:-:S03]  /*3450*/  FADD.FTZ R125, R125, R118 ;  /* 0x000000767d7d7221 */ /* 0x000fc60000010000 */
[----:B------:R-:W-:Y:S01]  /*3460*/  HMMA.16816.F32.BF16 R52, R4, R20, R52 ;  /* 0x000000140434723c */ /* 0x000fe20000041834 */
[----:B------:R-:W-:-:S04]  /*3470*/  FADD.FTZ R130, R130, R125 ;  /* 0x0000007d82827221 */ /* 0x000fc80000010000 */
[----:B------:R-:W-:-:S03]  /*3480*/  FADD.FTZ R133, R133, R130 ;  /* 0x0000008285857221 */ /* 0x000fc60000010000 */
[----:B------:R-:W-:Y:S01]  /*3490*/  HMMA.16816.F32.BF16 R56, R4, R22, R56 ;  /* 0x000000160438723c */ /* 0x000fe20000041838 */
[----:B------:R-:W-:-:S04]  /*34a0*/  FADD.FTZ R132, R132, R133 ;  /* 0x0000008584847221 */ /* 0x000fc80000010000 */
[----:B------:R-:W-:-:S03]  /*34b0*/  FADD.FTZ R169, R169, R132 ;  /* 0x00000084a9a97221 */ /* 0x000fc60000010000 */
[C---:B------:R-:W-:Y:S08]  /*34c0*/  HMMA.16816.F32.BF16 R72, R4.reuse, R18, R72 ;  /* 0x000000120448723c */ /* 0x040ff00000041848 */
[C---:B------:R-:W-:Y:S08]  /*34d0*/  HMMA.16816.F32.BF16 R88, R4.reuse, R14, R88 ;  /* 0x0000000e0458723c */ /* 0x040ff00000041858 */
[C---:B--2---:R-:W-:Y:S08]  /*34e0*/  HMMA.16816.F32.BF16 R80, R4.reuse, R8, R80 ;  /* 0x000000080450723c */ /* 0x044ff00000041850 */
[----:B------:R-:W-:Y:S01]  /*34f0*/  HMMA.16816.F32.BF16 R84, R4, R10, R84 ;  /* 0x0000000a0454723c */ /* 0x000fe20000041854 */
[----:B------:R-:W-:-:S04]  /*3500*/  NOP ;  /* 0x0000000000007918 */ /* 0x000fc80000000000 */
[----:B------:R-:W-:-:S15]  /*3510*/  @!P0 BRA `(.L_x_573) ;  /* 0x0000001c00e88947 */ /* 0x000fde0003800000 */
[----:B------:R-:W1:Y:S01]  /*3520*/  S2R R0, SR_TID.X ;  /* 0x0000000000007919 */ /* 0x000e620000002100 */
[----:B------:R-:W-:Y:S01]  /*3530*/  SHF.R.S32.HI R2, RZ, 0x1f, R101 ;  /* 0x0000001fff027819 */ /* 0x000fe20000011465 */
[----:B------:R-:W-:Y:S01]  /*3540*/  IMAD.MOV.U32 R104, RZ, RZ, R102 ;  /* 0x000000ffff687224 */ /* 0x000fe200078e0066 */
[----:B------:R-:W-:Y:S01]  /*3550*/  UIADD3 UR8, UP0, UPT, UR7, -0x80, URZ ;  /* 0xffffff8007087890 */ /* 0x000fe2000ff1e0ff */
[----:B------:R-:W-:Y:S01]  /*3560*/  IADD3 R166, PT, PT, R32, -0x3, RZ ;  /* 0xfffffffd20a67810 */ /* 0x000fe20007ffe0ff */
[----:B------:R-:W2:Y:S02]  /*3570*/  LDCU UR4, c[0x0][0x45c] ;  /* 0x00008b80ff0477ac */ /* 0x000ea40008000800 */
[----:B------:R-:W-:Y:S01]  /*3580*/  UIADD3.X UR9, UPT, UPT, UR6, -0x1, URZ, UP0, !UPT ;  /* 0xffffffff06097890 */ /* 0x000fe200087fe4ff */
[----:B-1----:R-:W-:-:S04]  /*3590*/  SHF.R.U32.HI R0, RZ, 0x3, R0 ;  /* 0x00000003ff007819 */ /* 0x002fc80000011600 */
[----:B------:R-:W-:-:S05]  /*35a0*/  IADD3 R101, P0, PT, R0, R101, RZ ;  /* 0x0000006500657210 */ /* 0x000fca0007f1e0ff */
[----:B------:R-:W-:Y:S02]  /*35b0*/  IMAD.X R0, RZ, RZ, R2, P0 ;  /* 0x000000ffff007224 */ /* 0x000fe400000e0602 */
[----:B------:R-:W-:-:S04]  /*35c0*/  IMAD.WIDE.U32 R104, R101, UR12, R104 ;  /* 0x0000000c65687c25 */ /* 0x000fc8000f8e0068 */
[----:B------:R-:W-:-:S04]  /*35d0*/  IMAD R0, R0, UR12, RZ ;  /* 0x0000000c00007c24 */ /* 0x000fc8000f8e02ff */
[----:B------:R-:W-:Y:S01]  /*35e0*/  IMAD R0, R101, UR13, R0 ;  /* 0x0000000d65007c24 */ /* 0x000fe2000f8e0200 */
[----:B------:R-:W-:-:S04]  /*35f0*/  MOV R101, R100 ;  /* 0x0000006400657202 */ /* 0x000fc80000000f00 */
[----:B------:R-:W-:Y:S01]  /*3600*/  IADD3 R105, PT, PT, R105, R0, RZ ;  /* 0x0000000069697210 */ /* 0x000fe20007ffe0ff */
[----:B------:R-:W-:Y:S02]  /*3610*/  VIADD R0, R32, 0xfffffffe ;  /* 0xfffffffe20007836 */ /* 0x000fe40000000000 */
[----:B------:R-:W-:-:S04]  /*3620*/  IMAD.WIDE.U32 R4, R35, UR18, R104 ;  /* 0x0000001223047c25 */ /* 0x000fc8000f8e0068 */
[----:B------:R-:W-:Y:S01]  /*3630*/  IMAD.WIDE.U32 R6, R0, UR12, RZ ;  /* 0x0000000c00067c25 */ /* 0x000fe2000f8e00ff */
[----:B------:R-:W-:-:S04]  /*3640*/  IADD3 R2, P0, PT, R162, R4, RZ ;  /* 0x00000004a2027210 */ /* 0x000fc80007f1e0ff */
[----:B------:R-:W-:Y:S01]  /*3650*/  IADD3.X R33, PT, PT, R33, R5, RZ, P0, !PT ;  /* 0x0000000521217210 */ /* 0x000fe200007fe4ff */
[----:B------:R-:W-:Y:S02]  /*3660*/  IMAD.SHL.U32 R4, R2, 0x2, RZ ;  /* 0x0000000202047824 */ /* 0x000fe400078e00ff */
[----:B------:R-:W-:Y:S01]  /*3670*/  IMAD R5, R0, UR13, R7 ;  /* 0x0000000d00057c24 */ /* 0x000fe2000f8e0207 */
[----:B------:R-:W-:Y:S01]  /*3680*/  SHF.L.U64.HI R33, R2, 0x1, R33 ;  /* 0x0000000102217819 */ /* 0x000fe20000010221 */
[----:B------:R-:W-:Y:S01]  /*3690*/  IMAD.MOV.U32 R0, RZ, RZ, R3 ;  /* 0x000000ffff007224 */ /* 0x000fe200078e0003 */
[----:B------:R-:W-:-:S04]  /*36a0*/  LEA R4, P0, R6, R4, 0x7 ;  /* 0x0000000406047211 */ /* 0x000fc800078038ff */
[----:B------:R-:W-:Y:S02]  /*36b0*/  LEA.HI.X R5, R6, R33, R5, 0x7, P0 ;  /* 0x0000002106057211 */ /* 0x000fe400000f3c05 */
[----:B------:R-:W-:-:S04]  /*36c0*/  IADD3 R164, P0, PT, R4, UR20, RZ ;  /* 0x0000001404a47c10 */ /* 0x000fc8000ff1e0ff */
[----:B------:R-:W-:Y:S01]  /*36d0*/  IADD3.X R161, PT, PT, R5, UR21, RZ, P0, !PT ;  /* 0x0000001505a17c10 */ /* 0x000fe200087fe4ff */
[----:B--2---:R-:W-:Y:S08]  /*36e0*/  BRA `(.L_x_574) ;  /* 0x0000000000787947 */ /* 0x004ff00003800000 */
.L_x_576:
[C---:B------:R-:W-:Y:S04]  /*36f0*/  IMAD.WIDE.U32 R104, R166.reuse, UR15, RZ ;  /* 0x0000000fa6687c25 */ /* 0x040fe8000f8e00ff */
[----:B------:R-:W-:Y:S01]  /*3700*/  IMAD R3, R166, UR14, RZ ;  /* 0x0000000ea6037c24 */ /* 0x000fe2000f8e02ff */
[CC--:B------:R-:W-:Y:S02]  /*3710*/  LEA R112, P0, R104.reuse, R157.reuse, 0x1 ;  /* 0x0000009d68707211 */ /* 0x0c0fe400078008ff */
[----:B------:R-:W-:Y:S01]  /*3720*/  IADD3 R2, P1, PT, R104, UR17, RZ ;  /* 0x0000001168027c10 */ /* 0x000fe2000ff3e0ff */
[----:B------:R-:W-:Y:S03]  /*3730*/  IMAD.IADD R105, R105, 0x1, R3 ;  /* 0x0000000169697824 */ /* 0x000fe600078e0203 */
[-C--:B------:R-:W-:Y:S02]  /*3740*/  LEA R110, P2, R2, R157.reuse, 0x1 ;  /* 0x0000009d026e7211 */ /* 0x080fe400078408ff */
[-C--:B------:R-:W-:Y:S02]  /*3750*/  LEA.HI.X R113, R104, R156.reuse, R105, 0x1, P0 ;  /* 0x0000009c68717211 */ /* 0x080fe400000f0c69 */
[----:B------:R-:W-:Y:S02]  /*3760*/  IADD3.X R3, PT, PT, R105, UR16, RZ, P1, !PT ;  /* 0x0000001069037c10 */ /* 0x000fe40008ffe4ff */
[C---:B------:R-:W-:Y:S01]  /*3770*/  IADD3 R100, P1, PT, R2.reuse, UR17, RZ ;  /* 0x0000001102647c10 */ /* 0x040fe2000ff3e0ff */
[----:B------:R-:W-:Y:S01]  /*3780*/  @!PT LDS RZ, [RZ] ;  /* 0x00000000fffff984 */ /* 0x000fe20000000800 */
[----:B------:R-:W-:Y:S01]  /*3790*/  @!PT LDS RZ, [RZ] ;  /* 0x00000000fffff984 */ /* 0x000fe20000000800 */
[----:B------:R-:W-:Y:S01]  /*37a0*/  @!PT LDS RZ, [RZ] ;  /* 0x00000000fffff984 */ /* 0x000fe20000000800 */
[----:B------:R1:W-:Y:S01]  /*37b0*/  LDGSTS.E.BYPASS.LTC128B.128 [R159+0x4000], desc[UR30][R112.64] ;  /* 0x04000000709f7fae */ /* 0x0003e2000b981a1e */
[-C--:B------:R-:W-:Y:S02]  /*37c0*/  LEA.HI.X R111, R2, R156.reuse, R3, 0x1, P2 ;  /* 0x0000009c026f7211 */ /* 0x080fe400010f0c03 */
[C---:B------:R-:W-:Y:S01]  /*37d0*/  IADD3.X R105, PT, PT, R3.reuse, UR16, RZ, P1, !PT ;  /* 0x0000001003697c10 */ /* 0x040fe20008ffe4ff */
[----:B------:R1:W-:Y:S01]  /*37e0*/  LDGSTS.E.BYPASS.LTC128B.128 [R159+0x6000], desc[UR30][R112.64+0x80] ;  /* 0x06000080709f7fae */ /* 0x0003e2000b981a1e */
[-C--:B------:R-:W-:Y:S02]  /*37f0*/  LEA R108, P1, R100, R157.reuse, 0x1 ;  /* 0x0000009d646c7211 */ /* 0x080fe400078208ff */
[----:B------:R-:W-:Y:S01]  /*3800*/  IADD3 R102, P0, PT, R2, UR22, RZ ;  /* 0x0000001602667c10 */ /* 0x000fe2000ff1e0ff */
[----:B------:R1:W-:Y:S01]  /*3810*/  LDGSTS.E.BYPASS.LTC128B.128 [R159+0x4800], desc[UR30][R110.64] ;  /* 0x048000006e9f7fae */ /* 0x0003e2000b981a1e */
[-C--:B------:R-:W-:Y:S02]  /*3820*/  LEA.HI.X R109, R100, R156.reuse, R105, 0x1, P1 ;  /* 0x0000009c646d7211 */ /* 0x080fe400008f0c69 */
[----:B------:R-:W-:Y:S01]  /*3830*/  IADD3.X R107, PT, PT, R3, UR19, RZ, P0, !PT ;  /* 0x00000013036b7c10 */ /* 0x000fe200087fe4ff */
[----:B------:R1:W-:Y:S01]  /*3840*/  LDGSTS.E.BYPASS.LTC128B.128 [R159+0x6800], desc[UR30][R110.64+0x80] ;  /* 0x068000806e9f7fae */ /* 0x0003e2000b981a1e */
[C---:B------:R-:W-:Y:S03]  /*3850*/  LEA R104, P0, R102.reuse, R157, 0x1 ;  /* 0x0000009d66687211 */ /* 0x040fe600078008ff */
[----:B------:R1:W-:Y:S01]  /*3860*/  LDGSTS.E.BYPASS.LTC128B.128 [R159+0x5000], desc[UR30][R108.64] ;  /* 0x050000006c9f7fae */ /* 0x0003e2000b981a1e */
[----:B------:R-:W-:Y:S03]  /*3870*/  LEA.HI.X R105, R102, R156, R107, 0x1, P0 ;  /* 0x0000009c66697211 */ /* 0x000fe600000f0c6b */
[----:B------:R1:W-:Y:S04]  /*3880*/  LDGSTS.E.BYPASS.LTC128B.128 [R159+0x7000], desc[UR30][R108.64+0x80] ;  /* 0x070000806c9f7fae */ /* 0x0003e8000b981a1e */
[----:B------:R1:W-:Y:S04]  /*3890*/  LDGSTS.E.BYPASS.LTC128B.128 [R159+0x5800], desc[UR30][R104.64] ;  /* 0x05800000689f7fae */ /* 0x0003e8000b981a1e */
[----:B------:R1:W-:Y:S04]  /*38a0*/  LDGSTS.E.BYPASS.LTC128B.128 [R159+0x7800], desc[UR30][R104.64+0x80] ;  /* 0x07800080689f7fae */ /* 0x0003e8000b981a1e */
[----:B------:R-:W0:Y:S01]  /*38b0*/  LDGDEPBAR ;  /* 0x00000000000079af */ /* 0x000e220000000000 */
[----:B------:R-:W-:Y:S05]  /*38c0*/  BRA `(.L_x_575) ;  /* 0x0000000800407947 */ /* 0x000fea0003800000 */
.L_x_574:
[----:B------:R-:W-:Y:S04]  /*38d0*/  DEPBAR.LE SB0, 0x0 ;  /* 0x000080000000791a */ /* 0x000fe80000000000 */
[----:B------:R-:W-:Y:S01]  /*38e0*/  BAR.SYNC.DEFER_BLOCKING 0x0 ;  /* 0x0000000000007b1d */ /* 0x000fe20000010000 */
[----:B------:R-:W-:Y:S01]  /*38f0*/  IMAD.MOV.U32 R165, RZ, RZ, R161 ;  /* 0x000000ffffa57224 */ /* 0x000fe200078e00a1 */
[----:B------:R-:W-:Y:S04]  /*3900*/  IADD3 R102, P0, PT, R164, UR7, RZ ;  /* 0x00000007a4667c10 */ /* 0x000fe8000ff1e0ff */
[----:B------:R-:W-:Y:S02]  /*3910*/  IADD3.X R103, PT, PT, R161, UR6, RZ, P0, !PT ;  /* 0x00000006a1677c10 */ /* 0x000fe400087fe4ff */
[----:B------:R-:W-:Y:S04]  /*3920*/  IADD3 R2, P0, PT, R102, UR8, RZ ;  /* 0x0000000866027c10 */ /* 0x000fe8000ff1e0ff */
[----:B------:R-:W-:Y:S02]  /*3930*/  IADD3.X R3, PT, PT, R103, UR9, RZ, P0, !PT ;  /* 0x0000000967037c10 */ /* 0x000fe400087fe4ff */
[----:B------:R-:W-:Y:S04]  /*3940*/  IADD3 R170, P0, PT, R2, UR8, RZ ;  /* 0x0000000802aa7c10 */ /* 0x000fe8000ff1e0ff */
[----:B------:R-:W-:Y:S02]  /*3950*/  IADD3.X R171, PT, PT, R3, UR9, RZ, P0, !PT ;  /* 0x0000000903ab7c10 */ /* 0x000fe400087fe4ff */
[----:B------:R-:W-:Y:S01]  /*3960*/  ISETP.NE.AND P0, PT, R166, -0x1, PT ;  /* 0xffffffffa600780c */ /* 0x000fe20003f05270 */
        /* <DEDUP_REMOVED lines=8> */
[----:B------:R1:W-:Y:S04]  /*39f0*/  LDGSTS.E.BYPASS.LTC128B.128 [R159+0xb000], desc[UR30][R2.64+0x100] ;  /* 0x0b000100029f7fae */ /* 0x0003e8000b981a1e */
[----:B------:R2:W-:Y:S04]  /*3a00*/  LDGSTS.E.BYPASS.LTC128B.128 [R159+0x9800], desc[UR30][R170.64+0x100] ;  /* 0x09800100aa9f7fae */ /* 0x0005e8000b981a1e */
[----:B------:R2:W-:Y:S04]  /*3a10*/  LDGSTS.E.BYPASS.LTC128B.128 [R159+0xb800], desc[UR30][R170.64+0x180] ;  /* 0x0b800180aa9f7fae */ /* 0x0005e8000b981a1e */
[----:B------:R-:W-:Y:S04]  /*3a20*/  LDSM.16.M88.4 R104, [R155] ;  /* 0x000000009b68783b */ /* 0x000fe80000000200 */
[----:B------:R-:W3:Y:S04]  /*3a30*/  LDSM.16.M88.4 R108, [R154+UR5+0x4000] ;  /* 0x004000059a6c783b */ /* 0x000ee80008000200 */
[----:B------:R-:W4:Y:S04]  /*3a40*/  LDSM.16.M88.4 R112, [R154+UR5+0x4800] ;  /* 0x004800059a70783b */ /* 0x000f280008000200 */
[----:B------:R-:W5:Y:S04]  /*3a50*/  LDSM.16.M88.4 R116, [R154+UR5+0x5000] ;  /* 0x005000059a74783b */ /* 0x000f680008000200 */
[----:B------:R-:W0:Y:S04]  /*3a60*/  LDGDEPBAR ;  /* 0x00000000000079af */ /* 0x000e280000000000 */
[----:B------:R-:W1:Y:S04]  /*3a70*/  LDSM.16.M88.4 R120, [R154+UR5+0x5800] ;  /* 0x005800059a78783b */ /* 0x000e680008000200 */
[----:B------:R-:W-:Y:S04]  /*3a80*/  LDSM.16.M88.4 R124, [R153] ;  /* 0x00000000997c783b */ /* 0x000fe80000000200 */
[----:B------:R-:W2:Y:S04]  /*3a90*/  LDSM.16.M88.4 R128, [R149+0x4000] ;  /* 0x004000009580783b */ /* 0x000ea80000000200 */
[----:B------:R-:W2:Y:S04]  /*3aa0*/  LDSM.16.M88.4 R132, [R149+0x4800] ;  /* 0x004800009584783b */ /* 0x000ea80000000200 */
[----:B------:R-:W-:Y:S04]  /*3ab0*/  LDSM.16.M88.4 R136, [R147+0x4000] ;  /* 0x004000009388783b */ /* 0x000fe80000000200 */
[----:B------:R-:W-:Y:S01]  /*3ac0*/  LDSM.16.M88.4 R140, [R149+0x6800] ;  /* 0x00680000958c783b */ /* 0x000fe20000000200 */
[C---:B---3--:R-:W-:Y:S08]  /*3ad0*/  HMMA.16816.F32.BF16 R4, R104.reuse, R108, RZ ;  /* 0x0000006c6804723c */ /* 0x048ff000000418ff */
[C---:B------:R-:W-:Y:S01]  /*3ae0*/  HMMA.16816.F32.BF16 R8, R104.reuse, R110, RZ ;  /* 0x0000006e6808723c */ /* 0x040fe200000418ff */
[----:B------:R-:W3:Y:S07]  /*3af0*/  LDSM.16.M88.4 R108, [R149+0x5000] ;  /* 0x00500000956c783b */ /* 0x000eee0000000200 */
[C---:B----4-:R-:W-:Y:S08]  /*3b00*/  HMMA.16816.F32.BF16 R12, R104.reuse, R112, RZ ;  /* 0x00000070680c723c */ /* 0x050ff000000418ff */
[C---:B------:R-:W-:Y:S01]  /*3b10*/  HMMA.16816.F32.BF16 R16, R104.reuse, R114, RZ ;  /* 0x000000726810723c */ /* 0x040fe200000418ff */
[----:B------:R-:W4:Y:S07]  /*3b20*/  LDSM.16.M88.4 R112, [R149+0x5800] ;  /* 0x005800009570783b */ /* 0x000f2e0000000200 */
[C---:B-----5:R-:W-:Y:S08]  /*3b30*/  HMMA.16816.F32.BF16 R20, R104.reuse, R116, RZ ;  /* 0x000000746814723c */ /* 0x060ff000000418ff */
[C---:B------:R-:W-:Y:S01]  /*3b40*/  HMMA.16816.F32.BF16 R24, R104.reuse, R118, RZ ;  /* 0x000000766818723c */ /* 0x040fe200000418ff */
[----:B------:R-:W-:Y:S07]  /*3b50*/  LDSM.16.M88.4 R116, [R148+0x4000] ;  /* 0x004000009474783b */ /* 0x000fee0000000200 */
[C---:B-1----:R-:W-:Y:S08]  /*3b60*/  HMMA.16816.F32.BF16 R28, R104.reuse, R120, RZ ;  /* 0x00000078681c723c */ /* 0x042ff000000418ff */
[----:B------:R-:W-:Y:S01]  /*3b70*/  HMMA.16816.F32.BF16 R32, R104, R122, RZ ;  /* 0x0000007a6820723c */ /* 0x000fe200000418ff */
[----:B------:R-:W1:Y:S04]  /*3b80*/  LDSM.16.M88.4 R104, [R152] ;  /* 0x000000009868783b */ /* 0x000e680000000200 */
[----:B------:R-:W5:Y:S03]  /*3b90*/  LDSM.16.M88.4 R120, [R148+0x4800] ;  /* 0x004800009478783b */ /* 0x000f660000000200 */
[C---:B--2---:R-:W-:Y:S08]  /*3ba0*/  HMMA.16816.F32.BF16 R4, R124.reuse, R128, R4 ;  /* 0x000000807c04723c */ /* 0x044ff00000041804 */
[C---:B------:R-:W-:Y:S01]  /*3bb0*/  HMMA.16816.F32.BF16 R8, R124.reuse, R130, R8 ;  /* 0x000000827c08723c */ /* 0x040fe20000041808 */
[----:B------:R-:W2:Y:S07]  /*3bc0*/  LDSM.16.M88.4 R128, [R148+0x5000] ;  /* 0x005000009480783b */ /* 0x000eae0000000200 */
[C---:B------:R-:W-:Y:S08]  /*3bd0*/  HMMA.16816.F32.BF16 R12, R124.reuse, R132, R12 ;  /* 0x000000847c0c723c */ /* 0x040ff0000004180c */
[C---:B------:R-:W-:Y:S01]  /*3be0*/  HMMA.16816.F32.BF16 R16, R124.reuse, R134, R16 ;  /* 0x000000867c10723c */ /* 0x040fe20000041810 */
[----:B------:R-:W-:Y:S07]  /*3bf0*/  LDSM.16.M88.4 R132, [R151] ;  /* 0x000000009784783b */ /* 0x000fee0000000200 */
[C---:B---3--:R-:W-:Y:S08]  /*3c00*/  HMMA.16816.F32.BF16 R20, R124.reuse, R108, R20 ;  /* 0x0000006c7c14723c */ /* 0x048ff00000041814 */
[C---:B------:R-:W-:Y:S01]  /*3c10*/  HMMA.16816.F32.BF16 R24, R124.reuse, R110, R24 ;  /* 0x0000006e7c18723c */ /* 0x040fe20000041818 */
[----:B------:R-:W3:Y:S07]  /*3c20*/  LDSM.16.M88.4 R108, [R148+0x5800] ;  /* 0x00580000946c783b */ /* 0x000eee0000000200 */
[C---:B----4-:R-:W-:Y:S08]  /*3c30*/  HMMA.16816.F32.BF16 R28, R124.reuse, R112, R28 ;  /* 0x000000707c1c723c */ /* 0x050ff0000004181c */
[----:B------:R-:W-:Y:S01]  /*3c40*/  HMMA.16816.F32.BF16 R32, R124, R114, R32 ;  /* 0x000000727c20723c */ /* 0x000fe20000041820 */
[----:B------:R-:W4:Y:S04]  /*3c50*/  LDSM.16.M88.4 R112, [R147+0x4800] ;  /* 0x004800009370783b */ /* 0x000f280000000200 */
[----:B------:R-:W-:Y:S03]  /*3c60*/  LDSM.16.M88.4 R124, [R154+UR5+0x7000] ;  /* 0x007000059a7c783b */ /* 0x000fe60008000200 */
[C---:B-1----:R-:W-:Y:S08]  /*3c70*/  HMMA.16816.F32.BF16 R4, R104.reuse, R116, R4 ;  /* 0x000000746804723c */ /* 0x042ff00000041804 */
[C---:B------:R-:W-:Y:S01]  /*3c80*/  HMMA.16816.F32.BF16 R8, R104.reuse, R118, R8 ;  /* 0x000000766808723c */ /* 0x040fe20000041808 */
[----:B------:R-:W1:Y:S07]  /*3c90*/  LDSM.16.M88.4 R116, [R147+0x5000] ;  /* 0x005000009374783b */ /* 0x000e6e0000000200 */
[C---:B-----5:R-:W-:Y:S08]  /*3ca0*/  HMMA.16816.F32.BF16 R12, R104.reuse, R120, R12 ;  /* 0x00000078680c723c */ /* 0x060ff0000004180c */
[C---:B------:R-:W-:Y:S01]  /*3cb0*/  HMMA.16816.F32.BF16 R16, R104.reuse, R122, R16 ;  /* 0x0000007a6810723c */ /* 0x040fe20000041810 */
[----:B------:R-:W5:Y:S07]  /*3cc0*/  LDSM.16.M88.4 R120, [R147+0x5800] ;  /* 0x005800009378783b */ /* 0x000f6e0000000200 */
[C---:B--2---:R-:W-:Y:S08]  /*3cd0*/  HMMA.16816.F32.BF16 R20, R104.reuse, R128, R20 ;  /* 0x000000806814723c */ /* 0x044ff00000041814 */
[C---:B------:R-:W-:Y:S01]  /*3ce0*/  HMMA.16816.F32.BF16 R24, R104.reuse, R130, R24 ;  /* 0x000000826818723c */ /* 0x040fe20000041818 */
[----:B------:R-:W-:Y:S07]  /*3cf0*/  LDSM.16.M88.4 R128, [R154+UR5+0x7800] ;  /* 0x007800059a80783b */ /* 0x000fee0008000200 */
[C---:B---3--:R-:W-:Y:S08]  /*3d00*/  HMMA.16816.F32.BF16 R28, R104.reuse, R108, R28 ;  /* 0x0000006c681c723c */ /* 0x048ff0000004181c */
[----:B------:R-:W-:Y:S01]  /*3d10*/  HMMA.16816.F32.BF16 R32, R104, R110, R32 ;  /* 0x0000006e6820723c */ /* 0x000fe20000041820 */
[----:B------:R-:W-:Y:S04]  /*3d20*/  LDSM.16.M88.4 R104, [R155+0x2000] ;  /* 0x002000009b68783b */ /* 0x000fe80000000200 */
[----:B------:R-:W2:Y:S03]  /*3d30*/  LDSM.16.M88.4 R108, [R154+UR5+0x6000] ;  /* 0x006000059a6c783b */ /* 0x000ea60008000200 */
[C---:B------:R-:W-:Y:S08]  /*3d40*/  HMMA.16816.F32.BF16 R4, R132.reuse, R136, R4 ;  /* 0x000000888404723c */ /* 0x040ff00000041804 */
[C---:B------:R-:W-:Y:S01]  /*3d50*/  HMMA.16816.F32.BF16 R8, R132.reuse, R138, R8 ;  /* 0x0000008a8408723c */ /* 0x040fe20000041808 */
[----:B------:R-:W-:Y:S07]  /*3d60*/  LDSM.16.M88.4 R136, [R149+0x6000] ;  /* 0x006000009588783b */ /* 0x000fee0000000200 */
[C---:B----4-:R-:W-:Y:S08]  /*3d70*/  HMMA.16816.F32.BF16 R12, R132.reuse, R112, R12 ;  /* 0x00000070840c723c */ /* 0x050ff0000004180c */
[C---:B------:R-:W-:Y:S01]  /*3d80*/  HMMA.16816.F32.BF16 R16, R132.reuse, R114, R16 ;  /* 0x000000728410723c */ /* 0x040fe20000041810 */
[----:B------:R-:W3:Y:S07]  /*3d90*/  LDSM.16.M88.4 R112, [R154+UR5+0x6800] ;  /* 0x006800059a70783b */ /* 0x000eee0008000200 */
[C---:B-1----:R-:W-:Y:S08]  /*3da0*/  HMMA.16816.F32.BF16 R20, R132.reuse, R116, R20 ;  /* 0x000000748414723c */ /* 0x042ff00000041814 */
[C---:B------:R-:W-:Y:S01]  /*3db0*/  HMMA.16816.F32.BF16 R24, R132.reuse, R118, R24 ;  /* 0x000000768418723c */ /* 0x040fe20000041818 */
[----:B------:R-:W1:Y:S07]  /*3dc0*/  LDSM.16.M88.4 R116, [R153+0x2000] ;  /* 0x002000009974783b */ /* 0x000e6e0000000200 */
[C---:B-----5:R-:W-:Y:S08]  /*3dd0*/  HMMA.16816.F32.BF16 R28, R132.reuse, R120, R28 ;  /* 0x00000078841c723c */ /* 0x060ff0000004181c */
[----:B------:R-:W-:Y:S01]  /*3de0*/  HMMA.16816.F32.BF16 R32, R132, R122, R32 ;  /* 0x0000007a8420723c */ /* 0x000fe20000041820 */
[----:B------:R-:W4:Y:S04]  /*3df0*/  LDSM.16.M88.4 R120, [R149+0x7000] ;  /* 0x007000009578783b */ /* 0x000f280000000200 */
[----:B------:R-:W-:Y:S03]  /*3e00*/  LDSM.16.M88.4 R132, [R151+0x2000] ;  /* 0x002000009784783b */ /* 0x000fe60000000200 */
[C---:B--2---:R-:W-:Y:S08]  /*3e10*/  HMMA.16816.F32.BF16 R4, R104.reuse, R108, R4 ;  /* 0x0000006c6804723c */ /* 0x044ff00000041804 */
[C---:B------:R-:W-:Y:S01]  /*3e20*/  HMMA.16816.F32.BF16 R8, R104.reuse, R110, R8 ;  /* 0x0000006e6808723c */ /* 0x040fe20000041808 */
[----:B------:R-:W2:Y:S07]  /*3e30*/  LDSM.16.M88.4 R108, [R149+0x7800] ;  /* 0x00780000956c783b */ /* 0x000eae0000000200 */
[C---:B---3--:R-:W-:Y:S08]  /*3e40*/  HMMA.16816.F32.BF16 R12, R104.reuse, R112, R12 ;  /* 0x00000070680c723c */ /* 0x048ff0000004180c */
        /* <DEDUP_REMOVED lines=8> */
[----:B------:R-:W-:Y:S03]  /*3ed0*/  LDSM.16.M88.4 R128, [R148+0x7800] ;  /* 0x007800009480783b */ /* 0x000fe60000000200 */
[C---:B-1----:R-:W-:Y:S08]  /*3ee0*/  HMMA.16816.F32.BF16 R4, R116.reuse, R136, R4 ;  /* 0x000000887404723c */ /* 0x042ff00000041804 */
[C---:B------:R-:W-:Y:S01]  /*3ef0*/  HMMA.16816.F32.BF16 R8, R116.reuse, R138, R8 ;  /* 0x0000008a7408723c */ /* 0x040fe20000041808 */
[----:B------:R-:W-:Y:S07]  /*3f00*/  LDSM.16.M88.4 R136, [R147+0x6000] ;  /* 0x006000009388783b */ /* 0x000fee0000000200 */
[C---:B------:R-:W-:Y:S08]  /*3f10*/  HMMA.16816.F32.BF16 R12, R116.reuse, R140, R12 ;  /* 0x0000008c740c723c */ /* 0x040ff0000004180c */
[C---:B------:R-:W-:Y:S08]  /*3f20*/  HMMA.16816.F32.BF16 R16, R116.reuse, R142, R16 ;  /* 0x0000008e7410723c */ /* 0x040ff00000041810 */
[C---:B----4-:R-:W-:Y:S08]  /*3f30*/  HMMA.16816.F32.BF16 R20, R116.reuse, R120, R20 ;  /* 0x000000787414723c */ /* 0x050ff00000041814 */
[C---:B------:R-:W-:Y:S01]  /*3f40*/  HMMA.16816.F32.BF16 R24, R116.reuse, R122, R24 ;  /* 0x0000007a7418723c */ /* 0x040fe20000041818 */
[----:B------:R-:W1:Y:S07]  /*3f50*/  LDSM.16.M88.4 R120, [R148+0x7000] ;  /* 0x007000009478783b */ /* 0x000e6e0000000200 */
[C---:B--2---:R-:W-:Y:S08]  /*3f60*/  HMMA.16816.F32.BF16 R28, R116.reuse, R108, R28 ;  /* 0x0000006c741c723c */ /* 0x044ff0000004181c */
[----:B------:R-:W-:Y:S01]  /*3f70*/  HMMA.16816.F32.BF16 R32, R116, R110, R32 ;  /* 0x0000006e7420723c */ /* 0x000fe20000041820 */
[----:B------:R-:W2:Y:S04]  /*3f80*/  LDSM.16.M88.4 R108, [R147+0x6800] ;  /* 0x00680000936c783b */ /* 0x000ea80000000200 */
[----:B------:R-:W4:Y:S03]  /*3f90*/  LDSM.16.M88.4 R116, [R147+0x7000] ;  /* 0x007000009374783b */ /* 0x000f260000000200 */
[C---:B---3--:R-:W-:Y:S08]  /*3fa0*/  HMMA.16816.F32.BF16 R4, R104.reuse, R112, R4 ;  /* 0x000000706804723c */ /* 0x048ff00000041804 */
[C---:B------:R-:W-:Y:S01]  /*3fb0*/  HMMA.16816.F32.BF16 R8, R104.reuse, R114, R8 ;  /* 0x000000726808723c */ /* 0x040fe20000041808 */
[----:B------:R-:W3:Y:S01]  /*3fc0*/  LDSM.16.M88.4 R112, [R147+0x7800] ;  /* 0x007800009370783b */ /* 0x000ee20000000200 */
[----:B------:R-:W-:Y:S04]  /*3fd0*/  DEPBAR.LE SB0, 0x0 ;  /* 0x000080000000791a */ /* 0x000fe80000000000 */
[----:B------:R-:W-:Y:S02]  /*3fe0*/  BAR.SYNC.DEFER_BLOCKING 0x0 ;  /* 0x0000000000007b1d */ /* 0x000fe40000010000 */
[C---:B------:R-:W-:Y:S08]  /*3ff0*/  HMMA.16816.F32.BF16 R12, R104.reuse, R124, R12 ;  /* 0x0000007c680c723c */ /* 0x040ff0000004180c */
[C---:B------:R-:W-:Y:S08]  /*4000*/  HMMA.16816.F32.BF16 R16, R104.reuse, R126, R16 ;  /* 0x0000007e6810723c */ /* 0x040ff00000041810 */
[C---:B-1----:R-:W-:Y:S08]  /*4010*/  HMMA.16816.F32.BF16 R20, R104.reuse, R120, R20 ;  /* 0x000000786814723c */ /* 0x042ff00000041814 */
[C---:B------:R-:W-:Y:S08]  /*4020*/  HMMA.16816.F32.BF16 R24, R104.reuse, R122, R24 ;  /* 0x0000007a6818723c */ /* 0x040ff00000041818 */
[C---:B------:R-:W-:Y:S08]  /*4030*/  HMMA.16816.F32.BF16 R28, R104.reuse, R128, R28 ;  /* 0x00000080681c723c */ /* 0x040ff0000004181c */
[----:B------:R-:W-:Y:S08]  /*4040*/  HMMA.16816.F32.BF16 R32, R104, R130, R32 ;  /* 0x000000826820723c */ /* 0x000ff00000041820 */
[C---:B------:R-:W-:Y:S08]  /*4050*/  HMMA.16816.F32.BF16 R4, R132.reuse, R136, R4 ;  /* 0x000000888404723c */ /* 0x040ff00000041804 */
[C---:B------:R-:W-:Y:S08]  /*4060*/  HMMA.16816.F32.BF16 R8, R132.reuse, R138, R8 ;  /* 0x0000008a8408723c */ /* 0x040ff00000041808 */
[C---:B--2---:R-:W-:Y:S03]  /*4070*/  HMMA.16816.F32.BF16 R12, R132.reuse, R108, R12 ;  /* 0x0000006c840c723c */ /* 0x044fe6000004180c */
[----:B------:R-:W-:Y:S02]  /*4080*/  FMNMX3.FTZ R2, R101, R4, R5, !PT ;  /* 0x0000000465027276 */ /* 0x000fe40007810005 */
[----:B------:R-:W-:Y:S03]  /*4090*/  FMNMX3.FTZ R3, R0, R6, R7, !PT ;  /* 0x0000000600037276 */ /* 0x000fe60007810007 */
[C---:B------:R-:W-:Y:S03]  /*40a0*/  HMMA.16816.F32.BF16 R16, R132.reuse, R110, R16 ;  /* 0x0000006e8410723c */ /* 0x040fe60000041810 */
[----:B------:R-:W-:Y:S02]  /*40b0*/  FMNMX3.FTZ R100, R2, R8, R9, !PT ;  /* 0x0000000802647276 */ /* 0x000fe40007810009 */
[----:B------:R-:W-:Y:S03]  /*40c0*/  FMNMX3.FTZ R2, R3, R10, R11, !PT ;  /* 0x0000000a03027276 */ /* 0x000fe6000781000b */
[C---:B----4-:R-:W-:Y:S03]  /*40d0*/  HMMA.16816.F32.BF16 R20, R132.reuse, R116, R20 ;  /* 0x000000748414723c */ /* 0x050fe60000041814 */
[----:B------:R-:W-:Y:S02]  /*40e0*/  FMNMX3.FTZ R3, R100, R12, R13, !PT ;  /* 0x0000000c64037276 */ /* 0x000fe4000781000d */
[----:B------:R-:W-:Y:S03]  /*40f0*/  FMNMX3.FTZ R2, R2, R14, R15, !PT ;  /* 0x0000000e02027276 */ /* 0x000fe6000781000f */
[C---:B------:R-:W-:Y:S03]  /*4100*/  HMMA.16816.F32.BF16 R24, R132.reuse, R118, R24 ;  /* 0x000000768418723c */ /* 0x040fe60000041818 */
[----:B------:R-:W-:Y:S02]  /*4110*/  FMNMX3.FTZ R3, R3, R16, R17, !PT ;  /* 0x0000001003037276 */ /* 0x000fe40007810011 */
[----:B------:R-:W-:Y:S03]  /*4120*/  FMNMX3.FTZ R103, R2, R18, R19, !PT ;  /* 0x0000001202677276 */ /* 0x000fe60007810013 */
[C---:B---3--:R-:W-:Y:S03]  /*4130*/  HMMA.16816.F32.BF16 R28, R132.reuse, R112, R28 ;  /* 0x00000070841c723c */ /* 0x048fe6000004181c */
[----:B------:R-:W-:Y:S02]  /*4140*/  FMNMX3.FTZ R165, R3, R20, R21, !PT ;  /* 0x0000001403a57276 */ /* 0x000fe40007810015 */
[----:B------:R-:W-:Y:S03]  /*4150*/  FMNMX3.FTZ R103, R103, R22, R23, !PT ;  /* 0x0000001667677276 */ /* 0x000fe60007810017 */
[----:B------:R-:W-:Y:S03]  /*4160*/  HMMA.16816.F32.BF16 R32, R132, R114, R32 ;  /* 0x000000728420723c */ /* 0x000fe60000041820 */
[----:B------:R-:W-:Y:S02]  /*4170*/  FMNMX3.FTZ R165, R165, R24, R25, !PT ;  /* 0x00000018a5a57276 */ /* 0x000fe40007810019 */
[----:B------:R-:W-:Y:S06]  /*4180*/  FMNMX3.FTZ R103, R103, R26, R27, !PT ;  /* 0x0000001a67677276 */ /* 0x000fec000781001b */
[----:B------:R-:W-:Y:S02]  /*4190*/  FMNMX3.FTZ R165, R165, R28, R29, !PT ;  /* 0x0000001ca5a57276 */ /* 0x000fe4000781001d */
[----:B------:R-:W-:Y:S06]  /*41a0*/  FMNMX3.FTZ R103, R103, R30, R31, !PT ;  /* 0x0000001e67677276 */ /* 0x000fec000781001f */
[----:B------:R-:W-:Y:S01]  /*41b0*/  FMNMX3.FTZ R165, R165, R32, R33, !PT ;  /* 0x00000020a5a57276 */ /* 0x000fe20007810021 */
[----:B------:R-:W-:Y:S06]  /*41c0*/  @P0 BRA `(.L_x_576) ;  /* 0xfffffff400480947 */ /* 0x000fec000383ffff */
.L_x_575:
[----:B------:R-:W-:Y:S01]  /*41d0*/  FMNMX3.FTZ R103, R103, R34, R35, !PT ;  /* 0x0000002267677276 */ /* 0x000fe20007810023 */
[----:B------:R-:W2:Y:S01]  /*41e0*/  SHFL.BFLY PT, R100, R165, 0x2, 0x1f ;  /* 0x0c401f00a5647f89 */ /* 0x000ea200000e0000 */
[----:B------:R-:W-:Y:S07]  /*41f0*/  IADD3 R166, PT, PT, R166, -0x1, RZ ;  /* 0xffffffffa6a67810 */ /* 0x000fee0007ffe0ff */
[----:B------:R-:W3:Y:S01]  /*4200*/  SHFL.BFLY PT, R2, R103, 0x2, 0x1f ;  /* 0x0c401f0067027f89 */ /* 0x000ee200000e0000 */
[----:B------:R-:W-:Y:S07]  /*4210*/  ISETP.NE.AND P1, PT, R166, -0x2, PT ;  /* 0xfffffffea600780c */ /* 0x000fee0003f25270 */
[----:B-1----:R-:W-:Y:S08]  /*4220*/  LDSM.16.MT88.4 R108, [R146+0x8000] ;  /* 0x00800000926c783b */ /* 0x002ff00000004200 */
[----:B------:R-:W-:Y:S01]  /*4230*/  LDSM.16.MT88.4 R112, [R145+0x8000] ;  /* 0x008000009170783b */ /* 0x000fe20000004200 */
[----:B--2---:R-:W-:Y:S02]  /*4240*/  FMNMX.FTZ R105, R165, R100, !PT ;  /* 0x00000064a5697209 */ /* 0x004fe40007810000 */
[----:B---3--:R-:W-:Y:S05]  /*4250*/  FMNMX.FTZ R102, R103, R2, !PT ;  /* 0x0000000267667209 */ /* 0x008fea0007810000 */
[----:B------:R-:W1:Y:S08]  /*4260*/  SHFL.BFLY PT, R100, R105, 0x1, 0x1f ;  /* 0x0c201f0069647f89 */ /* 0x000e7000000e0000 */
[----:B------:R-:W2:Y:S01]  /*4270*/  SHFL.BFLY PT, R3, R102, 0x1, 0x1f ;  /* 0x0c201f0066037f89 */ /* 0x000ea200000e0000 */
[----:B-1----:R-:W-:Y:S07]  /*4280*/  FMNMX.FTZ R100, R105, R100, !PT ;  /* 0x0000006469647209 */ /* 0x002fee0007810000 */
[----:B------:R-:W1:Y:S01]  /*4290*/  LDSM.16.MT88.4 R104, [R150+0x8000] ;  /* 0x008000009668783b */ /* 0x000e620000004200 */
[----:B--2---:R-:W-:Y:S01]  /*42a0*/  FMNMX.FTZ R3, R102, R3, !PT ;  /* 0x0000000366037209 */ /* 0x004fe20007810000 */
[C---:B------:R-:W-:Y:S01]  /*42b0*/  FADD.FTZ R2, -R100.reuse, R101 ;  /* 0x0000006564027221 */ /* 0x040fe20000010100 */
[C---:B------:R-:W-:Y:S01]  /*42c0*/  FMUL.FTZ R122, R100.reuse, UR4 ;  /* 0x00000004647a7c20 */ /* 0x040fe20008410000 */
[----:B------:R-:W-:Y:S02]  /*42d0*/  FSETP.NEU.FTZ.AND P0, PT, R100, -INF , PT ;  /* 0xff8000006400780b */ /* 0x000fe40003f1d000 */
[C---:B------:R-:W-:Y:S01]  /*42e0*/  FADD.FTZ R0, -R3.reuse, R0 ;  /* 0x0000000003007221 */ /* 0x040fe20000010100 */
[----:B------:R-:W-:Y:S01]  /*42f0*/  FMUL.FTZ R101, R2, UR4 ;  /* 0x0000000402657c20 */ /* 0x000fe20008410000 */
[----:B------:R-:W-:Y:S01]  /*4300*/  FSEL R122, R122, RZ, P0 ;  /* 0x000000ff7a7a7208 */ /* 0x000fe20000000000 */
[C---:B------:R-:W-:Y:S01]  /*4310*/  FMUL.FTZ R121, R3.reuse, UR4 ;  /* 0x0000000403797c20 */ /* 0x040fe20008410000 */
[----:B------:R-:W-:Y:S01]  /*4320*/  FMUL.FTZ R103, R0, UR4 ;  /* 0x0000000400677c20 */ /* 0x000fe20008410000 */
[----:B------:R2:W3:Y:S01]  /*4330*/  MUFU.EX2 R2, R101 ;  /* 0x0000006500027308 */ /* 0x0004e20000000800 */
[----:B------:R-:W-:Y:S01]  /*4340*/  FSETP.NEU.FTZ.AND P0, PT, R3, -INF , PT ;  /* 0xff8000000300780b */ /* 0x000fe20003f1d000 */
[--C-:B------:R-:W-:Y:S01]  /*4350*/  FFMA.FTZ R117, R4, UR4, -R122.reuse ;  /* 0x0000000404757c23 */ /* 0x100fe2000801087a */
[--C-:B------:R-:W-:Y:S01]  /*4360*/  FFMA.FTZ R116, R5, UR4, -R122.reuse ;  /* 0x0000000405747c23 */ /* 0x100fe2000801087a */
[--C-:B------:R-:W-:Y:S01]  /*4370*/  FFMA.FTZ R102, R9, UR4, -R122.reuse ;  /* 0x0000000409667c23 */ /* 0x100fe2000801087a */
[----:B------:R-:W-:Y:S01]  /*4380*/  FSEL R121, R121, RZ, P0 ;  /* 0x000000ff79797208 */ /* 0x000fe20000000000 */
[--C-:B------:R-:W-:Y:S01]  /*4390*/  FFMA.FTZ R135, R24, UR4, -R122.reuse ;  /* 0x0000000418877c23 */ /* 0x100fe2000801087a */
[--C-:B------:R-:W-:Y:S03]  /*43a0*/  FFMA.FTZ R136, R25, UR4, -R122.reuse ;  /* 0x0000000419887c23 */ /* 0x100fe6000801087a */
[----:B------:R4:W5:Y:S01]  /*43b0*/  MUFU.EX2 R0, R103 ;  /* 0x0000006700007308 */ /* 0x0009620000000800 */
[--C-:B------:R-:W-:Y:S01]  /*43c0*/  FFMA.FTZ R139, R28, UR4, -R122.reuse ;  /* 0x000000041c8b7c23 */ /* 0x100fe2000801087a */
[--C-:B------:R-:W-:Y:S01]  /*43d0*/  FFMA.FTZ R119, R6, UR4, -R121.reuse ;  /* 0x0000000406777c23 */ /* 0x100fe20008010879 */
[--C-:B------:R-:W-:Y:S01]  /*43e0*/  FFMA.FTZ R120, R7, UR4, -R121.reuse ;  /* 0x0000000407787c23 */ /* 0x100fe20008010879 */
[--C-:B------:R-:W-:Y:S01]  /*43f0*/  FFMA.FTZ R118, R11, UR4, -R121.reuse ;  /* 0x000000040b767c23 */ /* 0x100fe20008010879 */
[--C-:B------:R-:W-:Y:S01]  /*4400*/  FFMA.FTZ R137, R26, UR4, -R121.reuse ;  /* 0x000000041a897c23 */ /* 0x100fe20008010879 */
[--C-:B------:R-:W-:Y:S01]  /*4410*/  FFMA.FTZ R138, R27, UR4, -R121.reuse ;  /* 0x000000041b8a7c23 */ /* 0x100fe20008010879 */
[--C-:B------:R-:W-:Y:S03]  /*4420*/  FFMA.FTZ R140, R29, UR4, -R122.reuse ;  /* 0x000000041d8c7c23 */ /* 0x100fe6000801087a */
[----:B------:R-:W-:Y:S01]  /*4430*/  MUFU.EX2 R117, R117 ;  /* 0x0000007500757308 */ /* 0x000fe20000000800 */
[--C-:B--2---:R-:W-:Y:S01]  /*4440*/  FFMA.FTZ R101, R8, UR4, -R122.reuse ;  /* 0x0000000408657c23 */ /* 0x104fe2000801087a */
[C---:B---3--:R-:W-:Y:S01]  /*4450*/  FMUL.FTZ R4, R2.reuse, R96 ;  /* 0x0000006002047220 */ /* 0x048fe20000410000 */
[C---:B------:R-:W-:Y:S01]  /*4460*/  FMUL.FTZ R5, R2.reuse, R97 ;  /* 0x0000006102057220 */ /* 0x040fe20000410000 */
[C---:B------:R-:W-:Y:S01]  /*4470*/  FMUL.FTZ R8, R2.reuse, R92 ;  /* 0x0000005c02087220 */ /* 0x040fe20000410000 */
[C---:B------:R-:W-:Y:S01]  /*4480*/  FMUL.FTZ R9, R2.reuse, R93 ;  /* 0x0000005d02097220 */ /* 0x040fe20000410000 */
[C---:B------:R-:W-:Y:S01]  /*4490*/  FMUL.FTZ R36, R2.reuse, R36 ;  /* 0x0000002402247220 */ /* 0x040fe20000410000 */
[----:B------:R-:W-:Y:S03]  /*44a0*/  FMUL.FTZ R37, R2, R37 ;  /* 0x0000002502257220 */ /* 0x000fe60000410000 */
[----:B------:R-:W2:Y:S01]  /*44b0*/  MUFU.EX2 R116, R116 ;  /* 0x0000007400747308 */ /* 0x000ea20000000800 */
[--C-:B----4-:R-:W-:Y:S01]  /*44c0*/  FFMA.FTZ R103, R10, UR4, -R121.reuse ;  /* 0x000000040a677c23 */ /* 0x110fe20008010879 */
[C---:B-----5:R-:W-:Y:S01]  /*44d0*/  FMUL.FTZ R6, R0.reuse, R98 ;  /* 0x0000006200067220 */ /* 0x060fe20000410000 */
[C---:B------:R-:W-:Y:S01]  /*44e0*/  FMUL.FTZ R7, R0.reuse, R99 ;  /* 0x0000006300077220 */ /* 0x040fe20000410000 */
[C---:B------:R-:W-:Y:S01]  /*44f0*/  FMUL.FTZ R10, R0.reuse, R94 ;  /* 0x0000005e000a7220 */ /* 0x040fe20000410000 */
[C---:B------:R-:W-:Y:S01]  /*4500*/  FMUL.FTZ R11, R0.reuse, R95 ;  /* 0x0000005f000b7220 */ /* 0x040fe20000410000 */
[C---:B------:R-:W-:Y:S01]  /*4510*/  FMUL.FTZ R38, R0.reuse, R38 ;  /* 0x0000002600267220 */ /* 0x040fe20000410000 */
[----:B------:R-:W3:Y:S03]  /*4520*/  LDSM.16.MT88.4 R92, [R144+0x8000] ;  /* 0x00800000905c783b */ /* 0x000ee60000004200 */
[----:B------:R-:W-:Y:S01]  /*4530*/  MUFU.EX2 R119, R119 ;  /* 0x0000007700777308 */ /* 0x000fe20000000800 */
[----:B------:R-:W-:Y:S01]  /*4540*/  FMUL.FTZ R39, R0, R39 ;  /* 0x0000002700277220 */ /* 0x000fe20000410000 */
[--C-:B------:R-:W-:Y:S01]  /*4550*/  FFMA.FTZ R141, R30, UR4, -R121.reuse ;  /* 0x000000041e8d7c23 */ /* 0x100fe20008010879 */
[--C-:B------:R-:W-:Y:S01]  /*4560*/  FFMA.FTZ R142, R31, UR4, -R121.reuse ;  /* 0x000000041f8e7c23 */ /* 0x100fe20008010879 */
[--C-:B------:R-:W-:Y:S01]  /*4570*/  FFMA.FTZ R143, R32, UR4, -R122.reuse ;  /* 0x00000004208f7c23 */ /* 0x100fe2000801087a */
[--C-:B------:R-:W-:Y:S01]  /*4580*/  FFMA.FTZ R165, R34, UR4, -R121.reuse ;  /* 0x0000000422a57c23 */ /* 0x100fe20008010879 */
[----:B------:R-:W-:Y:S01]  /*4590*/  FMUL.FTZ R40, R2, R40 ;  /* 0x0000002802287220 */ /* 0x000fe20000410000 */
[----:B------:R-:W-:Y:S03]  /*45a0*/  LDSM.16.MT88.4 R24, [R145+0x9000] ;  /* 0x009000009118783b */ /* 0x000fe60000004200 */
[----:B------:R-:W4:Y:S01]  /*45b0*/  MUFU.EX2 R120, R120 ;  /* 0x0000007800787308 */ /* 0x000f220000000800 */
[----:B--2---:R-:W-:Y:S01]  /*45c0*/  F2FP.BF16.F32.PACK_AB R96, R116, R117 ;  /* 0x000000757460723e */ /* 0x004fe200000010ff */
[----:B------:R-:W-:Y:S01]  /*45d0*/  FMUL.FTZ R41, R2, R41 ;  /* 0x0000002902297220 */ /* 0x000fe20000410000 */
[C---:B------:R-:W-:Y:S01]  /*45e0*/  FMUL.FTZ R42, R0.reuse, R42 ;  /* 0x0000002a002a7220 */ /* 0x040fe20000410000 */
[----:B------:R-:W-:Y:S01]  /*45f0*/  FMUL.FTZ R43, R0, R43 ;  /* 0x0000002b002b7220 */ /* 0x000fe20000410000 */
[C---:B------:R-:W-:Y:S01]  /*4600*/  FMUL.FTZ R44, R2.reuse, R44 ;  /* 0x0000002c022c7220 */ /* 0x040fe20000410000 */
[----:B------:R-:W-:Y:S01]  /*4610*/  FMUL.FTZ R45, R2, R45 ;  /* 0x0000002d022d7220 */ /* 0x000fe20000410000 */
[----:B------:R-:W-:Y:S03]  /*4620*/  LDSM.16.MT88.4 R28, [R144+0xb000] ;  /* 0x00b00000901c783b */ /* 0x000fe60000004200 */
[----:B------:R-:W-:Y:S01]  /*4630*/  MUFU.EX2 R101, R101 ;  /* 0x0000006500657308 */ /* 0x000fe20000000800 */
[C---:B------:R-:W-:Y:S01]  /*4640*/  FMUL.FTZ R46, R0.reuse, R46 ;  /* 0x0000002e002e7220 */ /* 0x040fe20000410000 */
[----:B------:R-:W-:Y:S01]  /*4650*/  FMUL.FTZ R47, R0, R47 ;  /* 0x0000002f002f7220 */ /* 0x000fe20000410000 */
[C---:B------:R-:W-:Y:S01]  /*4660*/  FMUL.FTZ R48, R2.reuse, R48 ;  /* 0x0000003002307220 */ /* 0x040fe20000410000 */
[----:B------:R-:W-:Y:S01]  /*4670*/  FMUL.FTZ R49, R2, R49 ;  /* 0x0000003102317220 */ /* 0x000fe20000410000 */
[C---:B------:R-:W-:Y:S01]  /*4680*/  FMUL.FTZ R50, R0.reuse, R50 ;  /* 0x0000003200327220 */ /* 0x040fe20000410000 */
[----:B------:R-:W-:Y:S01]  /*4690*/  FMUL.FTZ R51, R0, R51 ;  /* 0x0000003300337220 */ /* 0x000fe20000410000 */
[----:B------:R-:W-:Y:S03]  /*46a0*/  FMUL.FTZ R52, R2, R52 ;  /* 0x0000003402347220 */ /* 0x000fe60000410000 */
[----:B------:R-:W2:Y:S01]  /*46b0*/  MUFU.EX2 R102, R102 ;  /* 0x0000006600667308 */ /* 0x000ea20000000800 */
[----:B----4-:R-:W-:Y:S01]  /*46c0*/  F2FP.BF16.F32.PACK_AB R97, R120, R119 ;  /* 0x000000777861723e */ /* 0x010fe200000010ff */
[----:B------:R-:W-:Y:S01]  /*46d0*/  FMUL.FTZ R53, R2, R53 ;  /* 0x0000003502357220 */ /* 0x000fe20000410000 */
[C---:B------:R-:W-:Y:S01]  /*46e0*/  FMUL.FTZ R54, R0.reuse, R54 ;  /* 0x0000003600367220 */ /* 0x040fe20000410000 */
[----:B------:R-:W-:Y:S01]  /*46f0*/  FMUL.FTZ R55, R0, R55 ;  /* 0x0000003700377220 */ /* 0x000fe20000410000 */
[C---:B------:R-:W-:Y:S01]  /*4700*/  FMUL.FTZ R56, R2.reuse, R56 ;  /* 0x0000003802387220 */ /* 0x040fe20000410000 */
[----:B------:R-:W-:Y:S01]  /*4710*/  FMUL.FTZ R57, R2, R57 ;  /* 0x0000003902397220 */ /* 0x000fe20000410000 */
[C---:B------:R-:W-:Y:S03]  /*4720*/  FMUL.FTZ R58, R0.reuse, R58 ;  /* 0x0000003a003a7220 */ /* 0x040fe60000410000 */
[----:B------:R-:W-:Y:S01]  /*4730*/  MUFU.EX2 R103, R103 ;  /* 0x0000006700677308 */ /* 0x000fe20000000800 */
[----:B------:R-:W-:Y:S01]  /*4740*/  FMUL.FTZ R59, R0, R59 ;  /* 0x0000003b003b7220 */ /* 0x000fe20000410000 */
[C---:B------:R-:W-:Y:S01]  /*4750*/  FMUL.FTZ R60, R2.reuse, R60 ;  /* 0x0000003c023c7220 */ /* 0x040fe20000410000 */
[----:B------:R-:W-:Y:S01]  /*4760*/  FMUL.FTZ R61, R2, R61 ;  /* 0x0000003d023d7220 */ /* 0x000fe20000410000 */
[C---:B------:R-:W-:Y:S01]  /*4770*/  FMUL.FTZ R62, R0.reuse, R62 ;  /* 0x0000003e003e7220 */ /* 0x040fe20000410000 */
[----:B------:R-:W-:Y:S01]  /*4780*/  FMUL.FTZ R63, R0, R63 ;  /* 0x0000003f003f7220 */ /* 0x000fe20000410000 */
[C---:B------:R-:W-:Y:S01]  /*4790*/  FMUL.FTZ R64, R2.reuse, R64 ;  /* 0x0000004002407220 */ /* 0x040fe20000410000 */
[----:B------:R-:W-:Y:S03]  /*47a0*/  FMUL.FTZ R65, R2, R65 ;  /* 0x0000004102417220 */ /* 0x000fe60000410000 */
[----:B------:R-:W4:Y:S01]  /*47b0*/  MUFU.EX2 R118, R118 ;  /* 0x0000007600767308 */ /* 0x000f220000000800 */
[----:B--2---:R-:W-:Y:S01]  /*47c0*/  F2FP.BF16.F32.PACK_AB R98, R102, R101 ;  /* 0x000000656662723e */ /* 0x004fe200000010ff */
        /* <DEDUP_REMOVED lines=10> */
[--C-:B------:R-:W-:Y:S01]  /*4870*/  FFMA.FTZ R123, R12, UR4, -R122.reuse ;  /* 0x000000040c7b7c23 */ /* 0x100fe2000801087a */
[C---:B------:R-:W-:Y:S01]  /*4880*/  FMUL.FTZ R12, R2.reuse, R88 ;  /* 0x00000058020c7220 */ /* 0x040fe20000410000 */
[--C-:B------:R-:W-:Y:S01]  /*4890*/  FFMA.FTZ R124, R13, UR4, -R122.reuse ;  /* 0x000000040d7c7c23 */ /* 0x100fe2000801087a */
[----:B------:R-:W-:Y:S01]  /*48a0*/  FMUL.FTZ R13, R2, R89 ;  /* 0x00000059020d7220 */ /* 0x000fe20000410000 */
[--C-:B------:R-:W-:Y:S01]  /*48b0*/  FFMA.FTZ R125, R14, UR4, -R121.reuse ;  /* 0x000000040e7d7c23 */ /* 0x100fe20008010879 */
[----:B----4-:R-:W-:Y:S01]  /*48c0*/  F2FP.BF16.F32.PACK_AB R99, R118, R103 ;  /* 0x000000677663723e */ /* 0x010fe200000010ff */
[C---:B------:R-:W-:Y:S01]  /*48d0*/  FMUL.FTZ R14, R0.reuse, R90 ;  /* 0x0000005a000e7220 */ /* 0x040fe20000410000 */
[--C-:B------:R-:W-:Y:S01]  /*48e0*/  FFMA.FTZ R126, R15, UR4, -R121.reuse ;  /* 0x000000040f7e7c23 */ /* 0x100fe20008010879 */
[----:B------:R-:W-:Y:S01]  /*48f0*/  FMUL.FTZ R15, R0, R91 ;  /* 0x0000005b000f7220 */ /* 0x000fe20000410000 */
[C---:B------:R-:W-:Y:S01]  /*4900*/  FMUL.FTZ R76, R2.reuse, R76 ;  /* 0x0000004c024c7220 */ /* 0x040fe20000410000 */
[----:B------:R-:W-:Y:S01]  /*4910*/  LDSM.16.MT88.4 R88, [R150+0x8800] ;  /* 0x008800009658783b */ /* 0x000fe20000004200 */
[----:B------:R-:W-:Y:S01]  /*4920*/  FMUL.FTZ R77, R2, R77 ;  /* 0x0000004d024d7220 */ /* 0x000fe20000410000 */
[C---:B-1----:R-:W-:Y:S01]  /*4930*/  HMMA.16816.F32.BF16 R4, R96.reuse, R104, R4 ;  /* 0x000000686004723c */ /* 0x042fe20000041804 */
[----:B------:R-:W-:Y:S04]  /*4940*/  MUFU.EX2 R123, R123 ;  /* 0x0000007b007b7308 */ /* 0x000fe80000000800 */
[C---:B------:R-:W-:Y:S01]  /*4950*/  FMUL.FTZ R78, R0.reuse, R78 ;  /* 0x0000004e004e7220 */ /* 0x040fe20000410000 */
[----:B------:R-:W-:Y:S01]  /*4960*/  FMUL.FTZ R79, R0, R79 ;  /* 0x0000004f004f7220 */ /* 0x000fe20000410000 */
[--C-:B------:R-:W-:Y:S01]  /*4970*/  FFMA.FTZ R127, R16, UR4, -R122.reuse ;  /* 0x00000004107f7c23 */ /* 0x100fe2000801087a */
[C---:B------:R-:W-:Y:S01]  /*4980*/  HMMA.16816.F32.BF16 R8, R96.reuse, R106, R8 ;  /* 0x0000006a6008723c */ /* 0x040fe20000041808 */
[----:B------:R-:W1:Y:S02]  /*4990*/  LDSM.16.MT88.4 R104, [R150+0xa000] ;  /* 0x00a000009668783b */ /* 0x000e640000004200 */
[----:B------:R-:W2:Y:S01]  /*49a0*/  MUFU.EX2 R124, R124 ;  /* 0x0000007c007c7308 */ /* 0x000ea20000000800 */
[--C-:B------:R-:W-:Y:S01]  /*49b0*/  FFMA.FTZ R128, R17, UR4, -R122.reuse ;  /* 0x0000000411807c23 */ /* 0x100fe2000801087a */
[--C-:B------:R-:W-:Y:S01]  /*49c0*/  FFMA.FTZ R129, R18, UR4, -R121.reuse ;  /* 0x0000000412817c23 */ /* 0x100fe20008010879 */
[--C-:B------:R-:W-:Y:S01]  /*49d0*/  FFMA.FTZ R130, R19, UR4, -R121.reuse ;  /* 0x0000000413827c23 */ /* 0x100fe20008010879 */
[C---:B------:R-:W-:Y:S01]  /*49e0*/  FMUL.FTZ R80, R2.reuse, R80 ;  /* 0x0000005002507220 */ /* 0x040fe20000410000 */
[----:B------:R-:W-:Y:S01]  /*49f0*/  FMUL.FTZ R81, R2, R81 ;  /* 0x0000005102517220 */ /* 0x000fe20000410000 */
[C---:B------:R-:W-:Y:S04]  /*4a00*/  HMMA.16816.F32.BF16 R36, R96.reuse, R108, R36 ;  /* 0x0000006c6024723c */ /* 0x040fe80000041824 */
[----:B------:R-:W-:Y:S01]  /*4a10*/  MUFU.EX2 R125, R125 ;  /* 0x0000007d007d7308 */ /* 0x000fe20000000800 */
[C---:B------:R-:W-:Y:S01]  /*4a20*/  FMUL.FTZ R82, R0.reuse, R82 ;  /* 0x0000005200527220 */ /* 0x040fe20000410000 */
[----:B------:R-:W-:Y:S01]  /*4a30*/  FMUL.FTZ R83, R0, R83 ;  /* 0x0000005300537220 */ /* 0x000fe20000410000 */
[C---:B------:R-:W-:Y:S01]  /*4a40*/  FMUL.FTZ R16, R2.reuse, R84 ;  /* 0x0000005402107220 */ /* 0x040fe20000410000 */
[----:B------:R-:W-:Y:S01]  /*4a50*/  FMUL.FTZ R17, R2, R85 ;  /* 0x0000005502117220 */ /* 0x000fe20000410000 */
[----:B------:R-:W-:Y:S01]  /*4a60*/  FMUL.FTZ R18, R0, R86 ;  /* 0x0000005600127220 */ /* 0x000fe20000410000 */
[C---:B------:R-:W-:Y:S01]  /*4a70*/  HMMA.16816.F32.BF16 R40, R96.reuse, R110, R40 ;  /* 0x0000006e6028723c */ /* 0x040fe20000041828 */
[----:B------:R-:W4:Y:S03]  /*4a80*/  LDSM.16.MT88.4 R108, [R146+0xa000] ;  /* 0x00a00000926c783b */ /* 0x000f260000004200 */
[----:B------:R-:W5:Y:S01]  /*4a90*/  MUFU.EX2 R126, R126 ;  /* 0x0000007e007e7308 */ /* 0x000f620000000800 */
[----:B--2---:R-:W-:Y:S01]  /*4aa0*/  F2FP.BF16.F32.PACK_AB R84, R124, R123 ;  /* 0x0000007b7c54723e */ /* 0x004fe200000010ff */
[----:B------:R-:W-:Y:S01]  /*4ab0*/  FMUL.FTZ R19, R0, R87 ;  /* 0x0000005700137220 */ /* 0x000fe20000410000 */
[--C-:B------:R-:W-:Y:S01]  /*4ac0*/  FFMA.FTZ R131, R20, UR4, -R122.reuse ;  /* 0x0000000414837c23 */ /* 0x100fe2000801087a */
[--C-:B------:R-:W-:Y:S01]  /*4ad0*/  FFMA.FTZ R132, R21, UR4, -R122.reuse ;  /* 0x0000000415847c23 */ /* 0x100fe2000801087a */
[----:B------:R-:W-:Y:S01]  /*4ae0*/  FFMA.FTZ R122, R33, UR4, -R122 ;  /* 0x00000004217a7c23 */ /* 0x000fe2000801087a */
[C---:B------:R-:W-:Y:S04]  /*4af0*/  HMMA.16816.F32.BF16 R44, R96.reuse, R112, R44 ;  /* 0x00000070602c723c */ /* 0x040fe8000004182c */
[----:B------:R-:W-:Y:S01]  /*4b00*/  MUFU.EX2 R127, R127 ;  /* 0x0000007f007f7308 */ /* 0x000fe20000000800 */
[--C-:B------:R-:W-:Y:S01]  /*4b10*/  FFMA.FTZ R133, R22, UR4, -R121.reuse ;  /* 0x0000000416857c23 */ /* 0x100fe20008010879 */
[--C-:B------:R-:W-:Y:S01]  /*4b20*/  FFMA.FTZ R134, R23, UR4, -R121.reuse ;  /* 0x0000000417867c23 */ /* 0x100fe20008010879 */
[----:B------:R-:W-:Y:S01]  /*4b30*/  FFMA.FTZ R121, R35, UR4, -R121 ;  /* 0x0000000423797c23 */ /* 0x000fe20008010879 */
[----:B------:R-:W-:Y:S01]  /*4b40*/  FFMA.FTZ R117, R2, R169, R117 ;  /* 0x000000a902757223 */ /* 0x000fe20000010075 */
[----:B------:R-:W-:Y:S01]  /*4b50*/  LDSM.16.MT88.4 R32, [R150+0xb800] ;  /* 0x00b800009620783b */ /* 0x000fe20000004200 */
[C---:B------:R-:W-:Y:S04]  /*4b60*/  HMMA.16816.F32.BF16 R48, R96.reuse, R114, R48 ;  /* 0x000000726030723c */ /* 0x040fe80000041830 */
[----:B------:R-:W2:Y:S01]  /*4b70*/  MUFU.EX2 R128, R128 ;  /* 0x0000008000807308 */ /* 0x000ea20000000800 */
[----:B-----5:R-:W-:Y:S01]  /*4b80*/  F2FP.BF16.F32.PACK_AB R85, R126, R125 ;  /* 0x0000007d7e55723e */ /* 0x020fe200000010ff */
[----:B------:R-:W-:Y:S01]  /*4b90*/  FFMA.FTZ R119, R0, R167, R119 ;  /* 0x000000a700777223 */ /* 0x000fe20000010077 */
[----:B------:R-:W-:Y:S01]  /*4ba0*/  FADD.FTZ R116, R116, R117 ;  /* 0x0000007574747221 */ /* 0x000fe20000010000 */
[----:B------:R-:W-:Y:S01]  /*4bb0*/  LDSM.16.MT88.4 R112, [R144+0x8800] ;  /* 0x008800009070783b */ /* 0x000fe20000004200 */
[C---:B---3--:R-:W-:Y:S05]  /*4bc0*/  HMMA.16816.F32.BF16 R52, R96.reuse, R92, R52 ;  /* 0x0000005c6034723c */ /* 0x048fea0000041834 */
[----:B------:R-:W-:Y:S01]  /*4bd0*/  MUFU.EX2 R129, R129 ;  /* 0x0000008100817308 */ /* 0x000fe20000000800 */
[----:B------:R-:W-:Y:S01]  /*4be0*/  FADD.FTZ R120, R120, R119 ;  /* 0x0000007778787221 */ /* 0x000fe20000010000 */
[----:B------:R-:W-:Y:S03]  /*4bf0*/  FADD.FTZ R101, R101, R116 ;  /* 0x0000007465657221 */ /* 0x000fe60000010000 */
[----:B------:R-:W-:Y:S01]  /*4c00*/  FADD.FTZ R103, R103, R120 ;  /* 0x0000007867677221 */ /* 0x000fe20000010000 */
[C---:B------:R-:W-:Y:S01]  /*4c10*/  HMMA.16816.F32.BF16 R56, R96.reuse, R94, R56 ;  /* 0x0000005e6038723c */ /* 0x040fe20000041838 */
[----:B------:R-:W3:Y:S03]  /*4c20*/  LDSM.16.MT88.4 R92, [R145+0xa000] ;  /* 0x00a00000915c783b */ /* 0x000ee60000004200 */
[----:B------:R-:W5:Y:S01]  /*4c30*/  MUFU.EX2 R130, R130 ;  /* 0x0000008200827308 */ /* 0x000f620000000800 */
[----:B--2---:R-:W-:Y:S01]  /*4c40*/  F2FP.BF16.F32.PACK_AB R86, R128, R127 ;  /* 0x0000007f8056723e */ /* 0x004fe200000010ff */
[----:B------:R-:W-:Y:S01]  /*4c50*/  FADD.FTZ R102, R102, R101 ;  /* 0x0000006566667221 */ /* 0x000fe20000010000 */
[----:B------:R-:W-:Y:S01]  /*4c60*/  MOV R101, R100 ;  /* 0x0000006400657202 */ /* 0x000fe20000000f00 */
[----:B------:R-:W-:Y:S01]  /*4c70*/  FADD.FTZ R118, R118, R103 ;  /* 0x0000006776767221 */ /* 0x000fe20000010000 */
[C---:B-1----:R-:W-:Y:S05]  /*4c80*/  HMMA.16816.F32.BF16 R60, R96.reuse, R104, R60 ;  /* 0x00000068603c723c */ /* 0x042fea000004183c */
[----:B------:R-:W-:Y:S01]  /*4c90*/  MUFU.EX2 R131, R131 ;  /* 0x0000008300837308 */ /* 0x000fe20000000800 */
[----:B------:R-:W-:Y:S01]  /*4ca0*/  FADD.FTZ R123, R123, R102 ;  /* 0x000000667b7b7221 */ /* 0x000fe20000010000 */
[----:B------:R-:W-:Y:S03]  /*4cb0*/  FADD.FTZ R125, R125, R118 ;  /* 0x000000767d7d7221 */ /* 0x000fe60000010000 */
[----:B------:R-:W-:Y:S01]  /*4cc0*/  FADD.FTZ R124, R124, R123 ;  /* 0x0000007b7c7c7221 */ /* 0x000fe20000010000 */
[C---:B------:R-:W-:Y:S01]  /*4cd0*/  HMMA.16816.F32.BF16 R64, R96.reuse, R106, R64 ;  /* 0x0000006a6040723c */ /* 0x040fe20000041840 */
[----:B------:R-:W1:Y:S03]  /*4ce0*/  LDSM.16.MT88.4 R104, [R144+0xa000] ;  /* 0x00a000009068783b */ /* 0x000e660000004200 */
[----:B------:R-:W2:Y:S01]  /*4cf0*/  MUFU.EX2 R132, R132 ;  /* 0x0000008400847308 */ /* 0x000ea20000000800 */
[----:B-----5:R-:W-:Y:S01]  /*4d00*/  F2FP.BF16.F32.PACK_AB R87, R130, R129 ;  /* 0x000000818257723e */ /* 0x020fe200000010ff */
[----:B------:R-:W-:Y:S01]  /*4d10*/  FADD.FTZ R126, R126, R125 ;  /* 0x0000007d7e7e7221 */ /* 0x000fe20000010000 */
[----:B------:R-:W-:Y:S01]  /*4d20*/  FADD.FTZ R127, R127, R124 ;  /* 0x0000007c7f7f7221 */ /* 0x000fe20000010000 */
[C---:B----4-:R-:W-:Y:S06]  /*4d30*/  HMMA.16816.F32.BF16 R68, R96.reuse, R108, R68 ;  /* 0x0000006c6044723c */ /* 0x050fec0000041844 */
[----:B------:R-:W-:Y:S01]  /*4d40*/  MUFU.EX2 R133, R133 ;  /* 0x0000008500857308 */ /* 0x000fe20000000800 */
[----:B------:R-:W-:Y:S01]  /*4d50*/  FADD.FTZ R129, R129, R126 ;  /* 0x0000007e81817221 */ /* 0x000fe20000010000 */
[----:B------:R-:W-:Y:S03]  /*4d60*/  FADD.FTZ R128, R128, R127 ;  /* 0x0000007f80807221 */ /* 0x000fe60000010000 */
[----:B------:R-:W-:Y:S01]  /*4d70*/  FADD.FTZ R130, R130, R129 ;  /* 0x0000008182827221 */ /* 0x000fe20000010000 */
[C---:B------:R-:W-:Y:S01]  /*4d80*/  HMMA.16816.F32.BF16 R72, R96.reuse, R110, R72 ;  /* 0x0000006e6048723c */ /* 0x040fe20000041848 */
[----:B------:R-:W-:Y:S03]  /*4d90*/  LDSM.16.MT88.4 R108, [R145+0x8800] ;  /* 0x00880000916c783b */ /* 0x000fe60000004200 */
[----:B------:R-:W4:Y:S01]  /*4da0*/  MUFU.EX2 R134, R134 ;  /* 0x0000008600867308 */ /* 0x000f220000000800 */
[C---:B--2---:R-:W-:Y:S01]  /*4db0*/  F2FP.BF16.F32.PACK_AB R20, R132.reuse, R131 ;  /* 0x000000838414723e */ /* 0x044fe200000010ff */
[----:B------:R-:W-:Y:S04]  /*4dc0*/  FADD.FTZ R131, R131, R128 ;  /* 0x0000008083837221 */ /* 0x000fe80000010000 */
[----:B------:R-:W-:Y:S01]  /*4dd0*/  FADD.FTZ R132, R132, R131 ;  /* 0x0000008384847221 */ /* 0x000fe20000010000 */
[C---:B---3--:R-:W-:Y:S03]  /*4de0*/  HMMA.16816.F32.BF16 R76, R96.reuse, R92, R76 ;  /* 0x0000005c604c723c */ /* 0x048fe6000004184c */
[----:B------:R-:W-:Y:S05]  /*4df0*/  MUFU.EX2 R135, R135 ;  /* 0x0000008700877308 */ /* 0x000fea0000000800 */
[C---:B------:R-:W-:Y:S01]  /*4e00*/  HMMA.16816.F32.BF16 R12, R96.reuse, R94, R12 ;  /* 0x0000005e600c723c */ /* 0x040fe2000004180c */
[----:B------:R-:W2:Y:S04]  /*4e10*/  LDSM.16.MT88.4 R92, [R146+0x8800] ;  /* 0x00880000925c783b */ /* 0x000ea80000004200 */
[----:B------:R-:W3:Y:S01]  /*4e20*/  MUFU.EX2 R136, R136 ;  /* 0x0000008800887308 */ /* 0x000ee20000000800 */
[C---:B----4-:R-:W-:Y:S01]  /*4e30*/  F2FP.BF16.F32.PACK_AB R21, R134.reuse, R133 ;  /* 0x000000858615723e */ /* 0x050fe200000010ff */
[----:B------:R-:W-:Y:S01]  /*4e40*/  FADD.FTZ R133, R133, R130 ;  /* 0x0000008285857221 */ /* 0x000fe20000010000 */
[C---:B-1----:R-:W-:Y:S07]  /*4e50*/  HMMA.16816.F32.BF16 R80, R96.reuse, R104, R80 ;  /* 0x000000686050723c */ /* 0x042fee0000041850 */
[----:B------:R-:W-:Y:S01]  /*4e60*/  MUFU.EX2 R137, R137 ;  /* 0x0000008900897308 */ /* 0x000fe20000000800 */
[----:B------:R-:W-:Y:S01]  /*4e70*/  FADD.FTZ R134, R134, R133 ;  /* 0x0000008586867221 */ /* 0x000fe20000010000 */
[----:B------:R-:W-:Y:S01]  /*4e80*/  HMMA.16816.F32.BF16 R16, R96, R106, R16 ;  /* 0x0000006a6010723c */ /* 0x000fe20000041810 */
[----:B------:R-:W1:Y:S07]  /*4e90*/  LDSM.16.MT88.4 R96, [R150+0xa800] ;  /* 0x00a800009660783b */ /* 0x000e6e0000004200 */
[----:B------:R-:W4:Y:S01]  /*4ea0*/  MUFU.EX2 R138, R138 ;  /* 0x0000008a008a7308 */ /* 0x000f220000000800 */
[C---:B---3--:R-:W-:Y:S01]  /*4eb0*/  F2FP.BF16.F32.PACK_AB R22, R136.reuse, R135 ;  /* 0x000000878816723e */ /* 0x048fe200000010ff */
[----:B------:R-:W-:Y:S01]  /*4ec0*/  FADD.FTZ R135, R135, R132 ;  /* 0x0000008487877221 */ /* 0x000fe20000010000 */
[C---:B------:R-:W-:Y:S01]  /*4ed0*/  HMMA.16816.F32.BF16 R4, R84.reuse, R88, R4 ;  /* 0x000000585404723c */ /* 0x040fe20000041804 */
[----:B------:R-:W-:Y:S06]  /*4ee0*/  LDSM.16.MT88.4 R104, [R144+0xa800] ;  /* 0x00a800009068783b */ /* 0x000fec0000004200 */
[----:B------:R-:W-:Y:S01]  /*4ef0*/  MUFU.EX2 R139, R139 ;  /* 0x0000008b008b7308 */ /* 0x000fe20000000800 */
[----:B------:R-:W-:Y:S01]  /*4f00*/  FADD.FTZ R136, R136, R135 ;  /* 0x0000008788887221 */ /* 0x000fe20000010000 */
[C---:B------:R-:W-:Y:S01]  /*4f10*/  HMMA.16816.F32.BF16 R8, R84.reuse, R90, R8 ;  /* 0x0000005a5408723c */ /* 0x040fe20000041808 */
[----:B------:R-:W3:Y:S07]  /*4f20*/  LDSM.16.MT88.4 R88, [R146+0xa800] ;  /* 0x00a800009258783b */ /* 0x000eee0000004200 */
[----:B------:R-:W5:Y:S01]  /*4f30*/  MUFU.EX2 R140, R140 ;  /* 0x0000008c008c7308 */ /* 0x000f620000000800 */
[C---:B----4-:R-:W-:Y:S01]  /*4f40*/  F2FP.BF16.F32.PACK_AB R23, R138.reuse, R137 ;  /* 0x000000898a17723e */ /* 0x050fe200000010ff */
[----:B------:R-:W-:Y:S04]  /*4f50*/  FADD.FTZ R137, R137, R134 ;  /* 0x0000008689897221 */ /* 0x000fe80000010000 */
[----:B------:R-:W-:Y:S01]  /*4f60*/  FADD.FTZ R138, R138, R137 ;  /* 0x000000898a8a7221 */ /* 0x000fe20000010000 */
[C---:B--2---:R-:W-:Y:S03]  /*4f70*/  HMMA.16816.F32.BF16 R36, R84.reuse, R92, R36 ;  /* 0x0000005c5424723c */ /* 0x044fe60000041824 */
[----:B------:R-:W-:Y:S05]  /*4f80*/  MUFU.EX2 R141, R141 ;  /* 0x0000008d008d7308 */ /* 0x000fea0000000800 */
[C---:B------:R-:W-:Y:S01]  /*4f90*/  HMMA.16816.F32.BF16 R40, R84.reuse, R94, R40 ;  /* 0x0000005e5428723c */ /* 0x040fe20000041828 */
[----:B------:R-:W2:Y:S04]  /*4fa0*/  LDSM.16.MT88.4 R92, [R145+0xa800] ;  /* 0x00a80000915c783b */ /* 0x000ea80000004200 */
[----:B------:R-:W4:Y:S03]  /*4fb0*/  MUFU.EX2 R142, R142 ;  /* 0x0000008e008e7308 */ /* 0x000f260000000800 */
[C---:B------:R-:W-:Y:S07]  /*4fc0*/  HMMA.16816.F32.BF16 R44, R84.reuse, R108, R44 ;  /* 0x0000006c542c723c */ /* 0x040fee000004182c */
[----:B------:R-:W-:Y:S01]  /*4fd0*/  MUFU.EX2 R143, R143 ;  /* 0x0000008f008f7308 */ /* 0x000fe20000000800 */
[C---:B------:R-:W-:Y:S01]  /*4fe0*/  HMMA.16816.F32.BF16 R48, R84.reuse, R110, R48 ;  /* 0x0000006e5430723c */ /* 0x040fe20000041830 */
[----:B------:R-:W-:Y:S08]  /*4ff0*/  LDSM.16.MT88.4 R108, [R146+0x9000] ;  /* 0x00900000926c783b */ /* 0x000ff00000004200 */
[----:B------:R-:W4:Y:S01]  /*5000*/  MUFU.EX2 R122, R122 ;  /* 0x0000007a007a7308 */ /* 0x000f220000000800 */
[C---:B------:R-:W-:Y:S09]  /*5010*/  HMMA.16816.F32.BF16 R52, R84.reuse, R112, R52 ;  /* 0x000000705434723c */ /* 0x040ff20000041834 */
[----:B------:R-:W-:Y:S01]  /*5020*/  MUFU.EX2 R165, R165 ;  /* 0x000000a500a57308 */ /* 0x000fe20000000800 */
[C---:B------:R-:W-:Y:S01]  /*5030*/  HMMA.16816.F32.BF16 R56, R84.reuse, R114, R56 ;  /* 0x000000725438723c */ /* 0x040fe20000041838 */
[----:B------:R-:W-:Y:S08]  /*5040*/  LDSM.16.MT88.4 R112, [R145+0x9800] ;  /* 0x009800009170783b */ /* 0x000ff00000004200 */
[----:B------:R-:W4:Y:S01]  /*5050*/  MUFU.EX2 R168, R121 ;  /* 0x0000007900a87308 */ /* 0x000f220000000800 */
[C---:B-1----:R-:W-:Y:S08]  /*5060*/  HMMA.16816.F32.BF16 R60, R84.reuse, R96, R60 ;  /* 0x00000060543c723c */ /* 0x042ff0000004183c */
[C---:B------:R-:W-:Y:S01]  /*5070*/  HMMA.16816.F32.BF16 R64, R84.reuse, R98, R64 ;  /* 0x000000625440723c */ /* 0x040fe20000041840 */
[----:B------:R-:W1:Y:S07]  /*5080*/  LDSM.16.MT88.4 R96, [R150+0x9000] ;  /* 0x009000009660783b */ /* 0x000e6e0000004200 */
[C---:B---3--:R-:W-:Y:S08]  /*5090*/  HMMA.16816.F32.BF16 R68, R84.reuse, R88, R68 ;  /* 0x000000585444723c */ /* 0x048ff00000041844 */
[C---:B------:R-:W-:Y:S01]  /*50a0*/  HMMA.16816.F32.BF16 R72, R84.reuse, R90, R72 ;  /* 0x0000005a5448723c */ /* 0x040fe20000041848 */
[----:B------:R-:W-:Y:S07]  /*50b0*/  LDSM.16.MT88.4 R88, [R150+0xb000] ;  /* 0x00b000009658783b */ /* 0x000fee0000004200 */
[C---:B--2---:R-:W-:Y:S08]  /*50c0*/  HMMA.16816.F32.BF16 R76, R84.reuse, R92, R76 ;  /* 0x0000005c544c723c */ /* 0x044ff0000004184c */
[C---:B------:R-:W-:Y:S01]  /*50d0*/  HMMA.16816.F32.BF16 R12, R84.reuse, R94, R12 ;  /* 0x0000005e540c723c */ /* 0x040fe2000004180c */
[----:B------:R-:W-:Y:S07]  /*50e0*/  LDSM.16.MT88.4 R92, [R146+0xb000] ;  /* 0x00b00000925c783b */ /* 0x000fee0000004200 */
[C---:B------:R-:W-:Y:S08]  /*50f0*/  HMMA.16816.F32.BF16 R80, R84.reuse, R104, R80 ;  /* 0x000000685450723c */ /* 0x040ff00000041850 */
[----:B------:R-:W-:Y:S01]  /*5100*/  HMMA.16816.F32.BF16 R16, R84, R106, R16 ;  /* 0x0000006a5410723c */ /* 0x000fe20000041810 */
[----:B------:R-:W2:Y:S07]  /*5110*/  LDSM.16.MT88.4 R84, [R144+0x9000] ;  /* 0x009000009054783b */ /* 0x000eae0000004200 */
[C---:B-1----:R-:W-:Y:S01]  /*5120*/  HMMA.16816.F32.BF16 R4, R20.reuse, R96, R4 ;  /* 0x000000601404723c */ /* 0x042fe20000041804 */
[----:B------:R-:W-:Y:S07]  /*5130*/  LDSM.16.MT88.4 R104, [R150+0x9800] ;  /* 0x009800009668783b */ /* 0x000fee0000004200 */
[C---:B------:R-:W-:Y:S08]  /*5140*/  HMMA.16816.F32.BF16 R8, R20.reuse, R98, R8 ;  /* 0x000000621408723c */ /* 0x040ff00000041808 */
[C---:B------:R-:W-:Y:S08]  /*5150*/  HMMA.16816.F32.BF16 R36, R20.reuse, R108, R36 ;  /* 0x0000006c1424723c */ /* 0x040ff00000041824 */
[C---:B------:R-:W-:Y:S01]  /*5160*/  HMMA.16816.F32.BF16 R40, R20.reuse, R110, R40 ;  /* 0x0000006e1428723c */ /* 0x040fe20000041828 */
[----:B------:R-:W-:Y:S07]  /*5170*/  LDSM.16.MT88.4 R108, [R146+0x9800] ;  /* 0x00980000926c783b */ /* 0x000fee0000004200 */
[C---:B------:R-:W-:Y:S08]  /*5180*/  HMMA.16816.F32.BF16 R44, R20.reuse, R24, R44 ;  /* 0x00000018142c723c */ /* 0x040ff0000004182c */
[C---:B------:R-:W-:Y:S01]  /*5190*/  HMMA.16816.F32.BF16 R48, R20.reuse, R26, R48 ;  /* 0x0000001a1430723c */ /* 0x040fe20000041830 */
[----:B------:R-:W1:Y:S07]  /*51a0*/  LDSM.16.MT88.4 R24, [R145+0xb000] ;  /* 0x00b000009118783b */ /* 0x000e6e0000004200 */
[C---:B--2---:R-:W-:Y:S03]  /*51b0*/  HMMA.16816.F32.BF16 R52, R20.reuse, R84, R52 ;  /* 0x000000541434723c */ /* 0x044fe60000041834 */
[----:B-----5:R-:W-:Y:S01]  /*51c0*/  F2FP.BF16.F32.PACK_AB R84, R140, R139 ;  /* 0x0000008b8c54723e */ /* 0x020fe200000010ff */
[----:B------:R-:W-:Y:S01]  /*51d0*/  FADD.FTZ R139, R139, R136 ;  /* 0x000000888b8b7221 */ /* 0x000fe20000010000 */
[----:B----4-:R-:W-:Y:S01]  /*51e0*/  F2FP.BF16.F32.PACK_AB R85, R142, R141 ;  /* 0x0000008d8e55723e */ /* 0x010fe200000010ff */
[----:B------:R-:W-:Y:S02]  /*51f0*/  FADD.FTZ R141, R141, R138 ;  /* 0x0000008a8d8d7221 */ /* 0x000fe40000010000 */
[C---:B------:R-:W-:Y:S03]  /*5200*/  HMMA.16816.F32.BF16 R56, R20.reuse, R86, R56 ;  /* 0x000000561438723c */ /* 0x040fe60000041838 */
[----:B------:R-:W-:Y:S01]  /*5210*/  F2FP.BF16.F32.PACK_AB R86, R122, R143 ;  /* 0x0000008f7a56723e */ /* 0x000fe200000010ff */
[----:B------:R-:W-:Y:S01]  /*5220*/  FADD.FTZ R140, R140, R139 ;  /* 0x0000008b8c8c7221 */ /* 0x000fe20000010000 */
[----:B------:R-:W-:Y:S01]  /*5230*/  F2FP.BF16.F32.PACK_AB R87, R168, R165 ;  /* 0x000000a5a857723e */ /* 0x000fe200000010ff */
[----:B------:R-:W-:Y:S02]  /*5240*/  FADD.FTZ R142, R142, R141 ;  /* 0x0000008d8e8e7221 */ /* 0x000fe40000010000 */
[C---:B------:R-:W-:Y:S03]  /*5250*/  HMMA.16816.F32.BF16 R60, R20.reuse, R88, R60 ;  /* 0x00000058143c723c */ /* 0x040fe6000004183c */
[----:B------:R-:W-:Y:S01]  /*5260*/  FADD.FTZ R143, R143, R140 ;  /* 0x0000008c8f8f7221 */ /* 0x000fe20000010000 */
[----:B------:R-:W-:Y:S03]  /*5270*/  FADD.FTZ R165, R165, R142 ;  /* 0x0000008ea5a57221 */ /* 0x000fe60000010000 */
[----:B------:R-:W-:Y:S01]  /*5280*/  FADD.FTZ R169, R122, R143 ;  /* 0x0000008f7aa97221 */ /* 0x000fe20000010000 */
[C---:B------:R-:W-:Y:S01]  /*5290*/  HMMA.16816.F32.BF16 R64, R20.reuse, R90, R64 ;  /* 0x0000005a1440723c */ /* 0x040fe20000041840 */
[----:B------:R-:W2:Y:S02]  /*52a0*/  LDSM.16.MT88.4 R88, [R144+0x9800] ;  /* 0x009800009058783b */ /* 0x000ea40000004200 */
[----:B------:R-:W-:Y:S05]  /*52b0*/  FADD.FTZ R167, R168, R165 ;  /* 0x000000a5a8a77221 */ /* 0x000fea0000010000 */
[C---:B------:R-:W-:Y:S08]  /*52c0*/  HMMA.16816.F32.BF16 R68, R20.reuse, R92, R68 ;  /* 0x0000005c1444723c */ /* 0x040ff00000041844 */
[C---:B------:R-:W-:Y:S08]  /*52d0*/  HMMA.16816.F32.BF16 R72, R20.reuse, R94, R72 ;  /* 0x0000005e1448723c */ /* 0x040ff00000041848 */
[C---:B-1----:R-:W-:Y:S08]  /*52e0*/  HMMA.16816.F32.BF16 R76, R20.reuse, R24, R76 ;  /* 0x00000018144c723c */ /* 0x042ff0000004184c */
[C---:B------:R-:W-:Y:S08]  /*52f0*/  HMMA.16816.F32.BF16 R12, R20.reuse, R26, R12 ;  /* 0x0000001a140c723c */ /* 0x040ff0000004180c */
[C---:B------:R-:W-:Y:S08]  /*5300*/  HMMA.16816.F32.BF16 R80, R20.reuse, R28, R80 ;  /* 0x0000001c1450723c */ /* 0x040ff00000041850 */
[----:B------:R-:W-:Y:S01]  /*5310*/  HMMA.16816.F32.BF16 R16, R20, R30, R16 ;  /* 0x0000001e1410723c */ /* 0x000fe20000041810 */
[----:B------:R-:W1:Y:S07]  /*5320*/  LDSM.16.MT88.4 R20, [R146+0xb800] ;  /* 0x00b800009214783b */ /* 0x000e6e0000004200 */
[C---:B------:R-:W-:Y:S01]  /*5330*/  HMMA.16816.F32.BF16 R96, R84.reuse, R104, R4 ;  /* 0x000000685460723c */ /* 0x040fe20000041804 */
[----:B------:R-:W-:Y:S07]  /*5340*/  LDSM.16.MT88.4 R4, [R144+0xb800] ;  /* 0x00b800009004783b */ /* 0x000fee0000004200 */
[C---:B------:R-:W-:Y:S01]  /*5350*/  HMMA.16816.F32.BF16 R92, R84.reuse, R106, R8 ;  /* 0x0000006a545c723c */ /* 0x040fe20000041808 */
[----:B------:R-:W3:Y:S07]  /*5360*/  LDC.64 R8, c[0x0][0x3c0] ;  /* 0x0000f000ff087b82 */ /* 0x000eee0000000a00 */
[C---:B------:R-:W-:Y:S08]  /*5370*/  HMMA.16816.F32.BF16 R36, R84.reuse, R108, R36 ;  /* 0x0000006c5424723c */ /* 0x040ff00000041824 */
[C---:B------:R-:W-:Y:S08]  /*5380*/  HMMA.16816.F32.BF16 R40, R84.reuse, R110, R40 ;  /* 0x0000006e5428723c */ /* 0x040ff00000041828 */
[C---:B------:R-:W-:Y:S03]  /*5390*/  HMMA.16816.F32.BF16 R44, R84.reuse, R112, R44 ;  /* 0x00000070542c723c */ /* 0x040fe6000004182c */
[C---:B---3--:R-:W-:Y:S02]  /*53a0*/  SHF.L.U64.HI R0, R8.reuse, 0x7, R9 ;  /* 0x0000000708007819 */ /* 0x048fe40000010209 */
[----:B------:R-:W-:Y:S03]  /*53b0*/  LEA R164, P0, -R8, R164, 0x7 ;  /* 0x000000a408a47211 */ /* 0x000fe600078039ff */
[C---:B------:R-:W-:Y:S03]  /*53c0*/  HMMA.16816.F32.BF16 R48, R84.reuse, R114, R48 ;  /* 0x000000725430723c */ /* 0x040fe60000041830 */
[----:B------:R-:W-:Y:S02]  /*53d0*/  IADD3.X R161, PT, PT, R161, ~R0, RZ, P0, !PT ;  /* 0x80000000a1a17210 */ /* 0x000fe400007fe4ff */
[----:B------:R-:W-:Y:S03]  /*53e0*/  MOV R0, R3 ;  /* 0x0000000300007202 */ /* 0x000fe60000000f00 */
[C---:B--2---:R-:W-:Y:S08]  /*53f0*/  HMMA.16816.F32.BF16 R52, R84.reuse, R88, R52 ;  /* 0x000000585434723c */ /* 0x044ff00000041834 */
[C---:B------:R-:W-:Y:S01]  /*5400*/  HMMA.16816.F32.BF16 R56, R84.reuse, R90, R56 ;  /* 0x0000005a5438723c */ /* 0x040fe20000041838 */
[----:B------:R-:W2:Y:S07]  /*5410*/  LDSM.16.MT88.4 R88, [R145+0xb800] ;  /* 0x00b800009158783b */ /* 0x000eae0000004200 */
[C---:B------:R-:W-:Y:S08]  /*5420*/  HMMA.16816.F32.BF16 R60, R84.reuse, R32, R60 ;  /* 0x00000020543c723c */ /* 0x040ff0000004183c */
[C---:B------:R-:W-:Y:S08]  /*5430*/  HMMA.16816.F32.BF16 R64, R84.reuse, R34, R64 ;  /* 0x000000225440723c */ /* 0x040ff00000041840 */
[C---:B-1----:R-:W-:Y:S08]  /*5440*/  HMMA.16816.F32.BF16 R68, R84.reuse, R20, R68 ;  /* 0x000000145444723c */ /* 0x042ff00000041844 */
[C---:B------:R-:W-:Y:S08]  /*5450*/  HMMA.16816.F32.BF16 R72, R84.reuse, R22, R72 ;  /* 0x000000165448723c */ /* 0x040ff00000041848 */
[C---:B--2---:R-:W-:Y:S08]  /*5460*/  HMMA.16816.F32.BF16 R76, R84.reuse, R88, R76 ;  /* 0x00000058544c723c */ /* 0x044ff0000004184c */
[C---:B------:R-:W-:Y:S08]  /*5470*/  HMMA.16816.F32.BF16 R88, R84.reuse, R90, R12 ;  /* 0x0000005a5458723c */ /* 0x040ff0000004180c */
[C---:B------:R-:W-:Y:S08]  /*5480*/  HMMA.16816.F32.BF16 R80, R84.reuse, R4, R80 ;  /* 0x000000045450723c */ /* 0x040ff00000041850 */
[----:B------:R-:W-:Y:S01]  /*5490*/  HMMA.16816.F32.BF16 R84, R84, R6, R16 ;  /* 0x000000065454723c */ /* 0x000fe20000041810 */
[----:B------:R-:W-:Y:S08]  /*54a0*/  @!UPT UIADD3 URZ, UPT, UPT, URZ, URZ, URZ ;  /* 0x000000fffffff290 */ /* 0x000ff0000fffe0ff */
[----:B------:R-:W-:Y:S11]  /*54b0*/  @P1 BRA `(.L_x_574) ;  /* 0xffffffe400041947 */ /* 0x000ff6000383ffff */
.L_x_573:
[----:B------:R-:W1:Y:S01]  /*54c0*/  SHFL.BFLY PT, R12, R169, 0x2, 0x1f ;  /* 0x0c401f00a90c7f89 */ /* 0x000e6200000e0000 */
[----:B------:R-:W2:Y:S01]  /*54d0*/  S2UR UR4, SR_CgaCtaId ;  /* 0x00000000000479c3 */ /* 0x000ea20000008800 */
[----:B------:R-:W-:Y:S02]  /*54e0*/  UMOV UR5, 0x400 ;  /* 0x0000040000057882 */ /* 0x000fe40000000000 */
[----:B------:R-:W3:Y:S01]  /*54f0*/  SHFL.BFLY PT, R0, R167, 0x2, 0x1f ;  /* 0x0c401f00a7007f89 */ /* 0x000ee200000e0000 */
[----:B------:R-:W4:Y:S04]  /*5500*/  S2R R4, SR_TID.X ;  /* 0x0000000000047919 */ /* 0x000f280000002100 */
[----:B------:R-:W4:Y:S08]  /*5510*/  LDC R25, c[0x0][0x434] ;  /* 0x00010d00ff197b82 */ /* 0x000f300000000800 */
[----:B------:R-:W4:Y:S01]  /*5520*/  S2UR UR6, SR_CTAID.Z ;  /* 0x00000000000679c3 */ /* 0x000f220000002700 */
[----:B-1----:R-:W-:Y:S01]  /*5530*/  FADD.FTZ R12, R12, R169 ;  /* 0x000000a90c0c7221 */ /* 0x002fe20000010000 */
[----:B--2---:R-:W-:-:S06]  /*5540*/  ULEA UR4, UR4, UR5, 0x18 ;  /* 0x0000000504047291 */ /* 0x004fcc000f8ec0ff */
[----:B------:R-:W1:Y:S01]  /*5550*/  S2UR UR7, SR_CTAID.Y ;  /* 0x00000000000779c3 */ /* 0x000e620000002600 */
[----:B---3--:R-:W-:Y:S01]  /*5560*/  FADD.FTZ R11, R0, R167 ;  /* 0x000000a7000b7221 */ /* 0x008fe20000010000 */
[----:B------:R-:W2:Y:S04]  /*5570*/  SHFL.BFLY PT, R7, R12, 0x1, 0x1f ;  /* 0x0c201f000c077f89 */ /* 0x000ea800000e0000 */
[----:B------:R-:W3:Y:S01]  /*5580*/  SHFL.BFLY PT, R6, R11, 0x1, 0x1f ;  /* 0x0c201f000b067f89 */ /* 0x000ee200000e0000 */
[C---:B----4-:R-:W-:Y:S02]  /*5590*/  SHF.L.U32 R2, R4.reuse, 0x1, RZ ;  /* 0x0000000104027819 */ /* 0x050fe400000006ff */
[C---:B------:R-:W-:Y:S02]  /*55a0*/  SHF.L.U32 R9, R4.reuse, 0x4, RZ ;  /* 0x0000000404097819 */ /* 0x040fe400000006ff */
[----:B------:R-:W-:-:S02]  /*55b0*/  SHF.L.U32 R0, R4, 0x5, RZ ;  /* 0x0000000504007819 */ /* 0x000fc400000006ff */
[----:B------:R-:W-:Y:S02]  /*55c0*/  LOP3.LUT R5, R2, 0x6, RZ, 0xc0, !PT ;  /* 0x0000000602057812 */ /* 0x000fe400078ec0ff */
[----:B------:R-:W-:Y:S02]  /*55d0*/  LOP3.LUT R9, R9, 0x1c0, RZ, 0xc0, !PT ;  /* 0x000001c009097812 */ /* 0x000fe400078ec0ff */
[----:B------:R-:W-:Y:S02]  /*55e0*/  LOP3.LUT R0, R5, 0x7c00, R0, 0xf8, !PT ;  /* 0x00007c0005007812 */ /* 0x000fe400078ef800 */
[----:B------:R-:W-:Y:S01]  /*55f0*/  LOP3.LUT R9, R9, 0x38, R2, 0xf8, !PT ;  /* 0x0000003809097812 */ /* 0x000fe200078ef802 */
[----:B--2---:R-:W-:Y:S01]  /*5600*/  FADD.FTZ R7, R12, R7 ;  /* 0x000000070c077221 */ /* 0x004fe20000010000 */
[----:B------:R-:W-:Y:S02]  /*5610*/  MOV R2, 0x20 ;  /* 0x0000002000027802 */ /* 0x000fe40000000f00 */
[----:B------:R-:W-:Y:S01]  /*5620*/  LOP3.LUT R0, R0, R9, RZ, 0xfc, !PT ;  /* 0x0000000900007212 */ /* 0x000fe200078efcff */
[----:B---3--:R-:W-:Y:S01]  /*5630*/  FADD.FTZ R6, R11, R6 ;  /* 0x000000060b067221 */ /* 0x008fe20000010000 */
[----:B------:R-:W-:Y:S01]  /*5640*/  FSETP.NE.FTZ.AND P1, PT, R7, RZ, PT ;  /* 0x000000ff0700720b */ /* 0x000fe20003f35000 */
[----:B------:R-:W2:Y:S01]  /*5650*/  MUFU.RCP R10, R7 ;  /* 0x00000007000a7308 */ /* 0x000ea20000001000 */
[----:B------:R-:W-:Y:S01]  /*5660*/  LEA R9, R0, UR4, 0x1 ;  /* 0x0000000400097c11 */ /* 0x000fe2000f8e08ff */
[----:B------:R-:W3:Y:S01]  /*5670*/  LDCU.U8 UR4, c[0x0][0x549] ;  /* 0x0000a920ff0477ac */ /* 0x000ee20008000000 */
[----:B------:R-:W-:-:S02]  /*5680*/  FSETP.NE.FTZ.AND P0, PT, R6, RZ, PT ;  /* 0x000000ff0600720b */ /* 0x000fc40003f15000 */
[----:B------:R-:W-:Y:S02]  /*5690*/  MOV R5, 0x10 ;  /* 0x0000001000057802 */ /* 0x000fe40000000f00 */
[----:B------:R-:W-:Y:S01]  /*56a0*/  R2P PR, R4, 0x1c ;  /* 0x0000001c04007804 */ /* 0x000fe20000000000 */
[----:B------:R-:W4:Y:S01]  /*56b0*/  MUFU.RCP R8, R6 ;  /* 0x0000000600087308 */ /* 0x000f220000001000 */
[----:B------:R-:W-:-:S03]  /*56c0*/  IADD3 R11, PT, PT, R9, 0x40, RZ ;  /* 0x00000040090b7810 */ /* 0x000fc60007ffe0ff */
[----:B------:R-:W-:Y:S02]  /*56d0*/  SEL R2, R2, 0xffffffe0, !P3 ;  /* 0xffffffe002027807 */ /* 0x000fe40005800000 */
[----:B------:R-:W-:Y:S02]  /*56e0*/  SEL R0, R5, 0xfffffff0, !P2 ;  /* 0xfffffff005007807 */ /* 0x000fe40005000000 */
[----:B------:R-:W-:Y:S01]  /*56f0*/  IADD3 R13, PT, PT, R2, R9, RZ ;  /* 0x00000009020d7210 */ /* 0x000fe20007ffe0ff */
[----:B------:R-:W1:Y:S01]  /*5700*/  @P1 MUFU.LG2 R7, R7 ;  /* 0x0000000700071308 */ /* 0x000e620000000c00 */
[----:B--2---:R-:W-:Y:S02]  /*5710*/  FSEL R10, R10, 1, P1 ;  /* 0x3f8000000a0a7808 */ /* 0x004fe40000800000 */
[----:B---3--:R-:W-:Y:S01]  /*5720*/  ISETP.NE.AND P3, PT, RZ, UR4, PT ;  /* 0x00000004ff007c0c */ /* 0x008fe2000bf65270 */
[----:B------:R-:W2:Y:S01]  /*5730*/  LDCU.U8 UR4, c[0x0][0x548] ;  /* 0x0000a900ff0477ac */ /* 0x000ea20008000000 */
[----:B------:R-:W-:Y:S01]  /*5740*/  @P4 IADD3 R11, PT, PT, R9, -0x40, RZ ;  /* 0xffffffc0090b4810 */ /* 0x000fe20007ffe0ff */
[C---:B------:R-:W-:Y:S01]  /*5750*/  FMUL.FTZ R96, R10.reuse, R96 ;  /* 0x000000600a607220 */ /* 0x040fe20000410000 */
[----:B------:R-:W-:Y:S01]  /*5760*/  FMUL.FTZ R97, R10, R97 ;  /* 0x000000610a617220 */ /* 0x000fe20000410000 */
[----:B----4-:R-:W-:Y:S01]  /*5770*/  FSEL R8, R8, 1, P0 ;  /* 0x3f80000008087808 */ /* 0x010fe20000000000 */
[C---:B------:R-:W-:Y:S01]  /*5780*/  FMUL.FTZ R92, R10.reuse, R92 ;  /* 0x0000005c0a5c7220 */ /* 0x040fe20000410000 */
[C---:B------:R-:W-:Y:S01]  /*5790*/  FMUL.FTZ R93, R10.reuse, R93 ;  /* 0x0000005d0a5d7220 */ /* 0x040fe20000410000 */
[C---:B------:R-:W-:Y:S01]  /*57a0*/  FMUL.FTZ R36, R10.reuse, R36 ;  /* 0x000000240a247220 */ /* 0x040fe20000410000 */
[----:B------:R-:W-:Y:S01]  /*57b0*/  FMUL.FTZ R37, R10, R37 ;  /* 0x000000250a257220 */ /* 0x000fe20000410000 */
[C---:B------:R-:W-:Y:S01]  /*57c0*/  FMUL.FTZ R98, R8.reuse, R98 ;  /* 0x0000006208627220 */ /* 0x040fe20000410000 */
[C---:B------:R-:W-:Y:S01]  /*57d0*/  FMUL.FTZ R99, R8.reuse, R99 ;  /* 0x0000006308637220 */ /* 0x040fe20000410000 */
[C---:B------:R-:W-:Y:S01]  /*57e0*/  FMUL.FTZ R94, R8.reuse, R94 ;  /* 0x0000005e085e7220 */ /* 0x040fe20000410000 */
[----:B------:R-:W3:Y:S01]  /*57f0*/  @P3 LDC.64 R20, c[0x0][0x430] ;  /* 0x00010c00ff143b82 */ /* 0x000ee20000000a00 */
        /* <DEDUP_REMOVED lines=15> */
[----:B------:R-:W-:Y:S01]  /*58f0*/  F2FP.BF16.F32.PACK_AB R96, R97, R96 ;  /* 0x000000606160723e */ /* 0x000fe200000010ff */
[C---:B------:R-:W-:Y:S01]  /*5900*/  FMUL.FTZ R52, R10.reuse, R52 ;  /* 0x000000340a347220 */ /* 0x040fe20000410000 */
[----:B------:R-:W-:Y:S01]  /*5910*/  F2FP.BF16.F32.PACK_AB R98, R99, R98 ;  /* 0x000000626362723e */ /* 0x000fe200000010ff */
[----:B------:R-:W-:Y:S01]  /*5920*/  FMUL.FTZ R53, R10, R53 ;  /* 0x000000350a357220 */ /* 0x000fe20000410000 */
[C---:B------:R-:W-:Y:S01]  /*5930*/  FMUL.FTZ R54, R8.reuse, R54 ;  /* 0x0000003608367220 */ /* 0x040fe20000410000 */
[----:B------:R-:W-:Y:S01]  /*5940*/  FMUL.FTZ R55, R8, R55 ;  /* 0x0000003708377220 */ /* 0x000fe20000410000 */
[----:B------:R-:W-:Y:S01]  /*5950*/  F2FP.BF16.F32.PACK_AB R92, R93, R92 ;  /* 0x0000005c5d5c723e */ /* 0x000fe200000010ff */
[C---:B------:R-:W-:Y:S01]  /*5960*/  FMUL.FTZ R56, R10.reuse, R56 ;  /* 0x000000380a387220 */ /* 0x040fe20000410000 */
[----:B------:R-:W-:Y:S01]  /*5970*/  F2FP.BF16.F32.PACK_AB R94, R95, R94 ;  /* 0x0000005e5f5e723e */ /* 0x000fe200000010ff */
[----:B------:R-:W-:Y:S01]  /*5980*/  FMUL.FTZ R57, R10, R57 ;  /* 0x000000390a397220 */ /* 0x000fe20000410000 */
[----:B------:R-:W-:Y:S01]  /*5990*/  IADD3 R5, PT, PT, R0, R9, RZ ;  /* 0x0000000900057210 */ /* 0x000fe20007ffe0ff */
        /* <DEDUP_REMOVED lines=13> */
[----:B------:R-:W-:Y:S01]  /*5a70*/  FMUL.FTZ R66, R8, R66 ;  /* 0x0000004208427220 */ /* 0x000fe20000410000 */
[----:B------:R-:W-:Y:S01]  /*5a80*/  IADD3 R19, PT, PT, R2, R11, RZ ;  /* 0x0000000b02137210 */ /* 0x000fe20007ffe0ff */
        /* <DEDUP_REMOVED lines=8> */
[----:B------:R-:W-:Y:S01]  /*5b10*/  STS [R9], R96 ;  /* 0x0000006009007388 */ /* 0x000fe20000000800 */
[----:B------:R-:W-:Y:S01]  /*5b20*/  F2FP.BF16.F32.PACK_AB R50, R51, R50 ;  /* 0x000000323332723e */ /* 0x000fe200000010ff */
[----:B------:R-:W-:Y:S01]  /*5b30*/  FMUL.FTZ R72, R10, R72 ;  /* 0x000000480a487220 */ /* 0x000fe20000410000 */
[----:B------:R-:W-:Y:S01]  /*5b40*/  IADD3 R17, PT, PT, R0, R11, RZ ;  /* 0x0000000b00117210 */ /* 0x000fe20007ffe0ff */
[----:B------:R-:W-:Y:S01]  /*5b50*/  STS [R9+0x400], R98 ;  /* 0x0004006209007388 */ /* 0x000fe20000000800 */
[----:B------:R-:W-:Y:S01]  /*5b60*/  FMUL.FTZ R73, R10, R73 ;  /* 0x000000490a497220 */ /* 0x000fe20000410000 */
[C---:B------:R-:W-:Y:S01]  /*5b70*/  FMUL.FTZ R74, R8.reuse, R74 ;  /* 0x0000004a084a7220 */ /* 0x040fe20000410000 */
[----:B------:R-:W-:Y:S01]  /*5b80*/  FMUL.FTZ R75, R8, R75 ;  /* 0x0000004b084b7220 */ /* 0x000fe20000410000 */
[----:B------:R-:W-:Y:S01]  /*5b90*/  F2FP.BF16.F32.PACK_AB R52, R53, R52 ;  /* 0x000000343534723e */ /* 0x000fe200000010ff */
[----:B------:R-:W-:Y:S01]  /*5ba0*/  STS [R5], R92 ;  /* 0x0000005c05007388 */ /* 0x000fe20000000800 */
[----:B------:R-:W-:Y:S01]  /*5bb0*/  F2FP.BF16.F32.PACK_AB R54, R55, R54 ;  /* 0x000000363736723e */ /* 0x000fe200000010ff */
[C---:B------:R-:W-:Y:S01]  /*5bc0*/  FMUL.FTZ R76, R10.reuse, R76 ;  /* 0x0000004c0a4c7220 */ /* 0x040fe20000410000 */
[----:B------:R-:W-:Y:S01]  /*5bd0*/  FMUL.FTZ R77, R10, R77 ;  /* 0x0000004d0a4d7220 */ /* 0x000fe20000410000 */
[----:B------:R-:W-:Y:S01]  /*5be0*/  STS [R5+0x400], R94 ;  /* 0x0004005e05007388 */ /* 0x000fe20000000800 */
        /* <DEDUP_REMOVED lines=30> */
[----:B---3--:R-:W-:Y:S01]  /*5dd0*/  @P3 IMAD R20, R21, R20, RZ ;  /* 0x0000001415143224 */ /* 0x008fe200078e02ff */
[----:B------:R-:W-:Y:S01]  /*5de0*/  F2FP.BF16.F32.PACK_AB R72, R73, R72 ;  /* 0x000000484948723e */ /* 0x000fe200000010ff */
[----:B------:R-:W-:Y:S01]  /*5df0*/  STS [R17+0x400], R50 ;  /* 0x0004003211007388 */ /* 0x000fe20000000800 */
[----:B------:R-:W-:Y:S01]  /*5e00*/  F2FP.BF16.F32.PACK_AB R74, R75, R74 ;  /* 0x0000004a4b4a723e */ /* 0x000fe200000010ff */
[----:B------:R-:W3:Y:S01]  /*5e10*/  @P3 LDC R21, c[0x0][0x430] ;  /* 0x00010c00ff153b82 */ /* 0x000ee20000000800 */
        /* <DEDUP_REMOVED lines=11> */
[----:B------:R-:W-:-:S03]  /*5ed0*/  F2FP.BF16.F32.PACK_AB R86, R87, R86 ;  /* 0x000000565756723e */ /* 0x000fc600000010ff */
[----:B------:R-:W-:Y:S04]  /*5ee0*/  STS [R9+0x2000], R60 ;  /* 0x0020003c09007388 */ /* 0x000fe80000000800 */
[----:B------:R4:W-:Y:S04]  /*5ef0*/  STS [R9+0x2400], R62 ;  /* 0x0024003e09007388 */ /* 0x0009e80000000800 */
[----:B------:R-:W-:Y:S04]  /*5f00*/  STS [R5+0x2000], R64 ;  /* 0x0020004005007388 */ /* 0x000fe80000000800 */
[----:B------:R5:W-:Y:S04]  /*5f10*/  STS [R5+0x2400], R66 ;  /* 0x0024004205007388 */ /* 0x000be80000000800 */
[----:B------:R1:W-:Y:S04]  /*5f20*/  STS [R13+0x2000], R68 ;  /* 0x002000440d007388 */ /* 0x0003e80000000800 */
[----:B------:R1:W-:Y:S04]  /*5f30*/  STS [R13+0x2400], R70 ;  /* 0x002400460d007388 */ /* 0x0003e80000000800 */
[----:B------:R1:W-:Y:S04]  /*5f40*/  STS [R15+0x2000], R72 ;  /* 0x002000480f007388 */ /* 0x0003e80000000800 */
[----:B------:R1:W-:Y:S01]  /*5f50*/  STS [R15+0x2400], R74 ;  /* 0x0024004a0f007388 */ /* 0x0003e20000000800 */
[----:B----4-:R-:W4:Y:S03]  /*5f60*/  LDC.64 R8, c[0x0][0x400] ;  /* 0x00010000ff087b82 */ /* 0x010f260000000a00 */
[----:B------:R1:W-:Y:S04]  /*5f70*/  STS [R11+0x2000], R76 ;  /* 0x0020004c0b007388 */ /* 0x0003e80000000800 */
[----:B------:R1:W-:Y:S01]  /*5f80*/  STS [R11+0x2400], R78 ;  /* 0x0024004e0b007388 */ /* 0x0003e20000000800 */
[----:B-----5:R-:W-:-:S03]  /*5f90*/  @P3 MOV R5, 0x1 ;  /* 0x0000000100053802 */ /* 0x020fc60000000f00 */
[----:B------:R1:W-:Y:S04]  /*5fa0*/  STS [R17+0x2000], R88 ;  /* 0x0020005811007388 */ /* 0x0003e80000000800 */
[----:B------:R1:W-:Y:S04]  /*5fb0*/  STS [R17+0x2400], R90 ;  /* 0x0024005a11007388 */ /* 0x0003e80000000800 */
[----:B------:R1:W-:Y:S04]  /*5fc0*/  STS [R19+0x2000], R80 ;  /* 0x0020005013007388 */ /* 0x0003e80000000800 */
[----:B------:R1:W-:Y:S01]  /*5fd0*/  STS [R19+0x2400], R82 ;  /* 0x0024005213007388 */ /* 0x0003e20000000800 */
[----:B------:R-:W1:Y:S03]  /*5fe0*/  S2R R0, SR_TID.X ;  /* 0x0000000000007919 */ /* 0x000e660000002100 */
[----:B------:R1:W-:Y:S04]  /*5ff0*/  STS [R23+0x2000], R84 ;  /* 0x0020005417007388 */ /* 0x0003e80000000800 */
[----:B------:R1:W-:Y:S01]  /*6000*/  STS [R23+0x2400], R86 ;  /* 0x0024005617007388 */ /* 0x0003e20000000800 */
[----:B--23--:R-:W-:Y:S05]  /*6010*/  @P3 BRA `(.L_x_577) ;  /* 0x0000000000283947 */ /* 0x00cfea0003800000 */
[----:B------:R-:W-:Y:S01]  /*6020*/  ISETP.NE.AND P2, PT, RZ, UR4, PT ;  /* 0x00000004ff007c0c */ /* 0x000fe2000bf45270 */
[----:B-1----:R-:W1:-:S12]  /*6030*/  LDC R11, c[0x0][0x3e0] ;  /* 0x0000f800ff0b7b82 */ /* 0x002e580000000800 */
[----:B------:R-:W2:Y:S01]  /*6040*/  @P2 LDC R20, c[0x0][0x454] ;  /* 0x00011500ff142b82 */ /* 0x000ea20000000800 */
[----:B------:R-:W-:Y:S02]  /*6050*/  @P2 MOV R21, 0x1 ;  /* 0x0000000100152802 */ /* 0x000fe40000000f00 */
[----:B------:R-:W-:-:S05]  /*6060*/  @!P2 MOV R21, 0x1 ;  /* 0x000000010015a802 */ /* 0x000fca0000000f00 */
[----:B------:R-:W1:Y:S08]  /*6070*/  @P2 LDC R10, c[0x0][0x454] ;  /* 0x00011500ff0a2b82 */ /* 0x000e700000000800 */
[----:B------:R-:W3:Y:S08]  /*6080*/  @!P2 LDC R2, c[0x0][0x434] ;  /* 0x00010d00ff02ab82 */ /* 0x000ef00000000800 */
[----:B------:R-:W2:Y:S01]  /*6090*/  @!P2 LDC R20, c[0x0][0x434] ;  /* 0x00010d00ff14ab82 */ /* 0x000ea20000000800 */
[----:B-1----:R-:W-:-:S02]  /*60a0*/  @P2 IMAD R5, R10, R11, RZ ;  /* 0x0000000b0a052224 */ /* 0x002fc400078e02ff */
[----:B---3--:R-:W-:-:S07]  /*60b0*/  @!P2 IMAD R5, R2, R11, RZ ;  /* 0x0000000b0205a224 */ /* 0x008fce00078e02ff */
.L_x_577:
[----:B------:R-:W-:Y:S01]  /*60c0*/  BAR.SYNC.DEFER_BLOCKING 0x0 ;  /* 0x0000000000007b1d */ /* 0x000fe20000010000 */
[----:B------:R-:W-:Y:S01]  /*60d0*/  ISETP.NE.AND P2, PT, RZ, UR4, !P3 ;  /* 0x00000004ff007c0c */ /* 0x000fe2000df45270 */
[----:B--2---:R-:W-:Y:S01]  /*60e0*/  IMAD R20, R20, UR6, RZ ;  /* 0x0000000614147c24 */ /* 0x004fe2000f8e02ff */
[----:B-1----:R-:W-:Y:S01]  /*60f0*/  SHF.R.U32.HI R11, RZ, 0x1, R4 ;  /* 0x00000001ff0b7819 */ /* 0x002fe20000011604 */
[----:B------:R-:W-:Y:S01]  /*6100*/  IMAD R28, R25, UR7, RZ ;  /* 0x00000007191c7c24 */ /* 0x000fe2000f8e02ff */
[----:B------:R-:W-:-:S03]  /*6110*/  LOP3.LUT P5, RZ, R4, 0x3, RZ, 0xc0, !PT ;  /* 0x0000000304ff7812 */ /* 0x000fc600078ac0ff */
[----:B------:R-:W1:Y:S01]  /*6120*/  @P1 LDC R23, c[0x0][0x458] ;  /* 0x00011600ff171b82 */ /* 0x000e620000000800 */
[----:B------:R-:W-:Y:S01]  /*6130*/  SHF.R.U32.HI R4, RZ, 0x2, R4 ;  /* 0x00000002ff047819 */ /* 0x000fe20000011604 */
[----:B------:R-:W2:Y:S01]  /*6140*/  @P0 MUFU.LG2 R6, R6 ;  /* 0x0000000600060308 */ /* 0x000ea20000000c00 */
[----:B------:R-:W-:Y:S01]  /*6150*/  LOP3.LUT R11, R11, 0x30, RZ, 0xc0, !PT ;  /* 0x000000300b0b7812 */ /* 0x000fe200078ec0ff */
[----:B------:R-:W-:Y:S01]  /*6160*/  IMAD R29, R160, R21, RZ ;  /* 0x00000015a01d7224 */ /* 0x000fe200078e02ff */
[----:B------:R-:W-:Y:S01]  /*6170*/  SHF.R.U32.HI R44, RZ, 0x3, R0 ;  /* 0x00000003ff2c7819 */ /* 0x000fe20000011600 */
[----:B------:R-:W-:Y:S01]  /*6180*/  IMAD.MOV.U32 R26, RZ, RZ, R162 ;  /* 0x000000ffff1a7224 */ /* 0x000fe200078e00a2 */
[----:B------:R-:W-:Y:S01]  /*6190*/  LOP3.LUT R0, R11, 0x7, R4, 0xf8, !PT ;  /* 0x000000070b007812 */ /* 0x000fe200078ef804 */
[----:B------:R-:W3:Y:S01]  /*61a0*/  @P0 LDC R2, c[0x0][0x458] ;  /* 0x00011600ff020b82 */ /* 0x000ee20000000800 */
[----:B------:R-:W-:Y:S01]  /*61b0*/  @!P2 IMAD R20, R5, UR7, R20 ;  /* 0x000000070514ac24 */ /* 0x000fe2000f8e0214 */
[----:B------:R-:W-:Y:S01]  /*61c0*/  MOV R27, RZ ;  /* 0x000000ff001b7202 */ /* 0x000fe20000000f00 */
[----:B------:R-:W-:Y:S01]  /*61d0*/  IMAD.MOV.U32 R45, RZ, RZ, RZ ;  /* 0x000000ffff2d7224 */ /* 0x000fe200078e00ff */
[----:B------:R-:W-:Y:S01]  /*61e0*/  SEL R24, R28, RZ, P2 ;  /* 0x000000ff1c187207 */ /* 0x000fe20001000000 */
[----:B------:R-:W-:Y:S01]  /*61f0*/  @P1 FMUL.FTZ R7, R7, 0.69314718246459960938 ;  /* 0x3f31721807071820 */ /* 0x000fe20000410000 */
[----:B------:R-:W-:Y:S01]  /*6200*/  SHF.R.S32.HI R28, RZ, 0x1f, R28 ;  /* 0x0000001fff1c7819 */ /* 0x000fe2000001141c */
[----:B----4-:R-:W-:Y:S01]  /*6210*/  IMAD.WIDE.U32 R26, R8, UR7, R26 ;  /* 0x00000007081a7c25 */ /* 0x010fe2000f8e001a */
[----:B------:R-:W4:Y:S01]  /*6220*/  LDC.64 R10, c[0x0][0x410] ;  /* 0x00010400ff0a7b82 */ /* 0x000f220000000a00 */
[--C-:B------:R-:W-:Y:S01]  /*6230*/  IADD3 R24, P4, P3, R29, R24, R20.reuse ;  /* 0x000000181d187210 */ /* 0x100fe20007b9e014 */
[----:B------:R1:W4:Y:S01]  /*6240*/  LDS.128 R16, [R159] ;  /* 0x000000009f107984 */ /* 0x0003220000000c00 */
[----:B--2---:R-:W-:Y:S01]  /*6250*/  @P0 FMUL.FTZ R6, R6, 0.69314718246459960938 ;  /* 0x3f31721806060820 */ /* 0x004fe20000410000 */
[----:B------:R-:W-:Y:S01]  /*6260*/  SHF.R.S32.HI R29, RZ, 0x1f, R29 ;  /* 0x0000001fff1d7819 */ /* 0x000fe2000001141d */
[----:B------:R-:W-:Y:S01]  /*6270*/  BSSY.RECONVERGENT B0, `(.L_x_578) ;  /* 0x000001f000007945 */ /* 0x000fe20003800200 */
[----:B------:R2:W2:Y:S01]  /*6280*/  LDS.128 R12, [R159+0x2000] ;  /* 0x002000009f0c7984 */ /* 0x0004a20000000c00 */
[----:B------:R-:W-:Y:S01]  /*6290*/  SEL R28, R28, RZ, P2 ;  /* 0x000000ff1c1c7207 */ /* 0x000fe20001000000 */
[----:B------:R-:W2:Y:S01]  /*62a0*/  LDC.64 R4, c[0x0][0x408] ;  /* 0x00010200ff047b82 */ /* 0x000ea20000000a00 */
[----:B------:R-:W-:Y:S01]  /*62b0*/  SHF.R.S32.HI R20, RZ, 0x1f, R20 ;  /* 0x0000001fff147819 */ /* 0x000fe20000011414 */
[----:B------:R-:W-:Y:S01]  /*62c0*/  IMAD.MOV.U32 R22, RZ, RZ, 0x7f800000 ;  /* 0x7f800000ff167424 */ /* 0x000fe200078e00ff */
[----:B------:R-:W-:Y:S01]  /*62d0*/  MOV R8, 0x7f800000 ;  /* 0x7f80000000087802 */ /* 0x000fe20000000f00 */
[----:B------:R-:W-:-:S04]  /*62e0*/  IMAD.WIDE.U32 R44, R158, 0x40, R44 ;  /* 0x000000409e2c7825 */ /* 0x000fc800078e002c */
[----:B-1----:R-:W-:Y:S01]  /*62f0*/  @P1 FFMA.FTZ R22, R100, R23, R7 ;  /* 0x0000001764161223 */ /* 0x002fe20000010007 */
[----:B------:R-:W-:Y:S01]  /*6300*/  IADD3.X R20, PT, PT, R29, R28, R20, P4, P3 ;  /* 0x0000001c1d147210 */ /* 0x000fe200027e6414 */
[----:B---3--:R-:W-:Y:S01]  /*6310*/  @P0 FFMA.FTZ R8, R3, R2, R6 ;  /* 0x0000000203080223 */ /* 0x008fe20000010006 */
[----:B------:R-:W-:Y:S01]  /*6320*/  IMAD R9, R9, UR7, R27 ;  /* 0x0000000709097c24 */ /* 0x000fe2000f8e021b */
[----:B------:R-:W-:Y:S06]  /*6330*/  @P5 BRA `(.L_x_579) ;  /* 0x0000000000485947 */ /* 0x000fec0003800000 */
[----:B------:R-:W-:Y:S02]  /*6340*/  IMAD.IADD R25, R25, 0x1, -R160 ;  /* 0x0000000119197824 */ /* 0x000fe400078e0aa0 */
[----:B------:R-:W-:-:S03]  /*6350*/  VIADD R28, R0, 0x8 ;  /* 0x00000008001c7836 */ /* 0x000fc60000000000 */
[-C--:B------:R-:W-:Y:S02]  /*6360*/  ISETP.GE.AND P3, PT, R0, R25.reuse, PT ;  /* 0x000000190000720c */ /* 0x080fe40003f66270 */
[----:B------:R-:W-:-:S11]  /*6370*/  ISETP.GE.AND P2, PT, R28, R25, PT ;  /* 0x000000191c00720c */ /* 0x000fd60003f46270 */
[----:B------:R-:W1:Y:S01]  /*6380*/  @!P3 LDC.64 R6, c[0x0][0x420] ;  /* 0x00010800ff06bb82 */ /* 0x000e620000000a00 */
[-C--:B------:R-:W-:Y:S02]  /*6390*/  @!P3 IMAD R23, R0, R21.reuse, RZ ;  /* 0x000000150017b224 */ /* 0x080fe400078e02ff */
[----:B------:R-:W-:-:S03]  /*63a0*/  @!P2 IMAD R21, R28, R21, RZ ;  /* 0x000000151c15a224 */ /* 0x000fc600078e02ff */
[-C--:B------:R-:W-:Y:S02]  /*63b0*/  @!P3 IADD3 R0, P1, PT, R23, R24.reuse, RZ ;  /* 0x000000181700b210 */ /* 0x080fe40007f3e0ff */
[----:B------:R-:W3:Y:S01]  /*63c0*/  @!P2 LDC.64 R2, c[0x0][0x420] ;  /* 0x00010800ff02ab82 */ /* 0x000ee20000000a00 */
[----:B------:R-:W-:Y:S02]  /*63d0*/  @!P2 IADD3 R24, P0, PT, R21, R24, RZ ;  /* 0x000000181518a210 */ /* 0x000fe40007f1e0ff */
[-C--:B------:R-:W-:Y:S02]  /*63e0*/  @!P3 LEA.HI.X.SX32 R23, R23, R20.reuse, 0x1, P1 ;  /* 0x000000141717b211 */ /* 0x080fe400008f0eff */
[----:B------:R-:W-:Y:S02]  /*63f0*/  @!P2 LEA.HI.X.SX32 R20, R21, R20, 0x1, P0 ;  /* 0x000000141514a211 */ /* 0x000fe400000f0eff */
[----:B-1----:R-:W-:-:S04]  /*6400*/  @!P3 LEA R6, P1, R0, R6, 0x2 ;  /* 0x000000060006b211 */ /* 0x002fc800078210ff */
[----:B------:R-:W-:Y:S02]  /*6410*/  @!P3 LEA.HI.X R7, R0, R7, R23, 0x2, P1 ;  /* 0x000000070007b211 */ /* 0x000fe400008f1417 */
[----:B---3--:R-:W-:-:S03]  /*6420*/  @!P2 LEA R2, P0, R24, R2, 0x2 ;  /* 0x000000021802a211 */ /* 0x008fc600078010ff */
[----:B------:R1:W-:Y:S01]  /*6430*/  @!P3 STG.E desc[UR30][R6.64], R22 ;  /* 0x000000160600b986 */ /* 0x0003e2000c10191e */
[----:B------:R-:W-:-:S05]  /*6440*/  @!P2 LEA.HI.X R3, R24, R3, R20, 0x2, P0 ;  /* 0x000000031803a211 */ /* 0x000fca00000f1414 */
[----:B------:R1:W-:Y:S04]  /*6450*/  @!P2 STG.E desc[UR30][R2.64], R8 ;  /* 0x000000080200a986 */ /* 0x0003e8000c10191e */
.L_x_579:
[----:B------:R-:W-:Y:S05]  /*6460*/  BSYNC.RECONVERGENT B0 ;  /* 0x0000000000007941 */ /* 0x000fea0003800200 */
.L_x_578:
[----:B-1----:R-:W-:Y:S01]  /*6470*/  IMAD.MOV.U32 R8, RZ, RZ, R26 ;  /* 0x000000ffff087224 */ /* 0x002fe200078e001a */
[----:B------:R-:W1:Y:S01]  /*6480*/  LDS.128 R32, [R159+0x800] ;  /* 0x000800009f207984 */ /* 0x000e620000000c00 */
[----:B------:R-:W3:Y:S01]  /*6490*/  LDCU.64 UR4, c[0x0][0x3f0] ;  /* 0x00007e00ff0477ac */ /* 0x000ee20008000a00 */
[----:B--2---:R-:W-:Y:S02]  /*64a0*/  IMAD R2, R45, R4, RZ ;  /* 0x000000042d027224 */ /* 0x004fe400078e02ff */
[----:B------:R-:W2:Y:S01]  /*64b0*/  LDS.128 R24, [R159+0x2800] ;  /* 0x002800009f187984 */ /* 0x000ea20000000c00 */
[----:B----4-:R-:W-:-:S03]  /*64c0*/  IMAD.WIDE.U32 R8, R10, UR6, R8 ;  /* 0x000000060a087c25 */ /* 0x010fc6000f8e0008 */
[----:B------:R-:W4:Y:S01]  /*64d0*/  LDS.128 R28, [R159+0x1000] ;  /* 0x001000009f1c7984 */ /* 0x000f220000000c00 */
[----:B------:R-:W-:Y:S02]  /*64e0*/  IMAD R9, R11, UR6, R9 ;  /* 0x000000060b097c24 */ /* 0x000fe4000f8e0209 */
[C---:B------:R-:W-:Y:S01]  /*64f0*/  IMAD R2, R44.reuse, R5, R2 ;  /* 0x000000052c027224 */ /* 0x040fe200078e0202 */
[----:B------:R-:W5:Y:S01]  /*6500*/  LDS.128 R20, [R159+0x3000] ;  /* 0x003000009f147984 */ /* 0x000f620000000c00 */
[----:B------:R-:W-:-:S03]  /*6510*/  IMAD.WIDE.U32 R44, R44, R4, R8 ;  /* 0x000000042c2c7225 */ /* 0x000fc600078e0008 */
[----:B------:R-:W5:Y:S01]  /*6520*/  LDS.128 R36, [R159+0x1800] ;  /* 0x001800009f247984 */ /* 0x000f620000000c00 */
[----:B------:R-:W-:Y:S01]  /*6530*/  IMAD.SHL.U32 R0, R4, 0x20, RZ ;  /* 0x0000002004007824 */ /* 0x000fe200078e00ff */
[----:B------:R-:W-:Y:S02]  /*6540*/  IADD3 R2, PT, PT, R45, R2, RZ ;  /* 0x000000022d027210 */ /* 0x000fe40007ffe0ff */
[----:B------:R-:W5:Y:S01]  /*6550*/  LDS.128 R40, [R159+0x3800] ;  /* 0x003800009f287984 */ /* 0x000f620000000c00 */
[----:B---3--:R-:W-:-:S04]  /*6560*/  LEA R6, P0, R44, UR4, 0x1 ;  /* 0x000000042c067c11 */ /* 0x008fc8000f8008ff */
[----:B------:R-:W-:Y:S02]  /*6570*/  LEA.HI.X R7, R44, UR5, R2, 0x1, P0 ;  /* 0x000000052c077c11 */ /* 0x000fe400080f0c02 */
[C---:B------:R-:W-:Y:S02]  /*6580*/  LEA R8, P0, R4.reuse, R6, 0x6 ;  /* 0x0000000604087211 */ /* 0x040fe400078030ff */
[--C-:B------:R-:W-:Y:S01]  /*6590*/  SHF.L.U64.HI R2, R4, 0x5, R5.reuse ;  /* 0x0000000504027819 */ /* 0x100fe20000010205 */
[----:B------:R-:W-:Y:S01]  /*65a0*/  STG.E.128 desc[UR30][R6.64], R16 ;  /* 0x0000001006007986 */ /* 0x000fe2000c101d1e */
[-C--:B------:R-:W-:Y:S02]  /*65b0*/  IADD3 R10, P1, PT, R6, R0.reuse, RZ ;  /* 0x00000000060a7210 */ /* 0x080fe40007f3e0ff */
[----:B------:R-:W-:Y:S01]  /*65c0*/  LEA.HI.X R9, R4, R7, R5, 0x6, P0 ;  /* 0x0000000704097211 */ /* 0x000fe200000f3405 */
[----:B------:R-:W-:Y:S01]  /*65d0*/  STG.E.128 desc[UR30][R6.64+0x80], R12 ;  /* 0x0000800c06007986 */ /* 0x000fe2000c101d1e */
[----:B------:R-:W-:-:S02]  /*65e0*/  IADD3 R4, P0, PT, R8, R0, RZ ;  /* 0x0000000008047210 */ /* 0x000fc40007f1e0ff */
[----:B------:R-:W-:-:S03]  /*65f0*/  IADD3.X R11, PT, PT, R7, R2, RZ, P1, !PT ;  /* 0x00000002070b7210 */ /* 0x000fc60000ffe4ff */
[----:B------:R-:W-:Y:S02]  /*6600*/  IMAD.X R5, R9, 0x1, R2, P0 ;  /* 0x0000000109057824 */ /* 0x000fe400000e0602 */
[----:B-1----:R-:W-:Y:S04]  /*6610*/  STG.E.128 desc[UR30][R10.64], R32 ;  /* 0x000000200a007986 */ /* 0x002fe8000c101d1e */
[----:B--2---:R-:W-:Y:S04]  /*6620*/  STG.E.128 desc[UR30][R10.64+0x80], R24 ;  /* 0x000080180a007986 */ /* 0x004fe8000c101d1e */
[----:B----4-:R-:W-:Y:S04]  /*6630*/  STG.E.128 desc[UR30][R8.64], R28 ;  /* 0x0000001c08007986 */ /* 0x010fe8000c101d1e */
[----:B-----5:R-:W-:Y:S04]  /*6640*/  STG.E.128 desc[UR30][R8.64+0x80], R20 ;  /* 0x0000801408007986 */ /* 0x020fe8000c101d1e */
[----:B------:R-:W-:Y:S04]  /*6650*/  STG.E.128 desc[UR30][R4.64], R36 ;  /* 0x0000002404007986 */ /* 0x000fe8000c101d1e */
[----:B------:R-:W-:Y:S01]  /*6660*/  STG.E.128 desc[UR30][R4.64+0x80], R40 ;  /* 0x0000802804007986 */ /* 0x000fe2000c101d1e */
[----:B------:R-:W-:Y:S05]  /*6670*/  EXIT ;  /* 0x000000000000794d */ /* 0x000fea0003800000 */
.L_x_580:
        /* <DEDUP_REMOVED lines=16> */
.L_x_1662:


//--------------------- .text._ZN5flash16flash_fwd_kernelI23Flash_fwd_kernel_traitsILi128ELi64ELi64ELi4ELb0ELb0EN7cutlass10bfloat16_tE19Flash_kernel_traitsILi128ELi64ELi64ELi4ES3_EELb0ELb1ELb0ELb0ELb1ELb1ELb1ELb0EEEvNS_16Flash_fwd_paramsE --------------------------
	.section	.text._ZN5flash16flash_fwd_kernelI23Flash_fwd_kernel_traitsILi128ELi64ELi64ELi4ELb0ELb0EN7cutlass10bfloat16_tE19Flash_kernel_traitsILi128ELi64ELi64ELi4ES3_EELb0ELb1ELb0ELb0ELb1ELb1ELb1ELb0EEEvNS_16Flash_fwd_paramsE,"ax",@progbits
	.align	128
        .global         _ZN5flash16flash_fwd_kernelI23Flash_fwd_kernel_traitsILi128ELi64ELi64ELi4ELb0ELb0EN7cutlass10bfloat16_tE19Flash_kernel_traitsILi128ELi64ELi64ELi4ES3_EELb0ELb1ELb0ELb0ELb1ELb1ELb1ELb0EEEvNS_16Flash_fwd_paramsE
        .type           _ZN5flash16flash_fwd_kernelI23Flash_fwd_kernel_traitsILi128ELi64ELi64ELi4ELb0ELb0EN7cutlass10bfloat16_tE19Flash_kernel_traitsILi128ELi64ELi64ELi4ES3_EELb0ELb1ELb0ELb0ELb1ELb1ELb1ELb0EEEvNS_16Flash_fwd_paramsE,@function
        .size           _ZN5flash16flash_fwd_kernelI23Flash_fwd_kernel_traitsILi128ELi64ELi64ELi4ELb0ELb0EN7cutlass10bfloat16_tE19Flash_kernel_traitsILi128ELi64ELi64ELi4ES3_EELb0ELb1ELb0ELb0ELb1ELb1ELb1ELb0EEEvNS_16Flash_fwd_paramsE,(.L_x_1663 - _ZN5flash16flash_fwd_kernelI23Flash_fwd_kernel_traitsILi128ELi64ELi64ELi4ELb0ELb0EN7cutlass10bfloat16_tE19Flash_kernel_traitsILi128ELi64ELi64ELi4ES3_EELb0ELb1ELb0ELb0ELb1ELb1ELb1ELb0EEEvNS_16Flash_fwd_paramsE)
        .other          _ZN5flash16flash_fwd_kernelI23Flash_fwd_kernel_traitsILi128ELi64ELi64ELi4ELb0ELb0EN7cutlass10bfloat16_tE19Flash_kernel_traitsILi128ELi64ELi64ELi4ES3_EELb0ELb1ELb0ELb0ELb1ELb1ELb1ELb0EEEvNS_16Flash_fwd_paramsE,@"STO_CUDA_ENTRY STV_DEFAULT"
_ZN5flash16flash_fwd_kernelI23Flash_fwd_kernel_traitsILi128ELi64ELi64ELi4ELb0ELb0EN7cutlass10bfloat16_tE19Flash_kernel_traitsILi128ELi64ELi64ELi4ES3_EELb0ELb1ELb0ELb0ELb1ELb1ELb1ELb0EEEvNS_16Flash_fwd_paramsE:
.text._ZN5flash16flash_fwd_kernelI23Flash_fwd_kernel_traitsILi128ELi64ELi64ELi4ELb0ELb0EN7cutlass10bfloat16_tE19Flash_kernel_traitsILi128ELi64ELi64ELi4ES3_EELb0ELb1ELb0ELb0ELb1ELb1ELb1ELb0EEEvNS_16Flash_fwd_paramsE:
        /* <DEDUP_REMOVED lines=64> */
.L_x_582:
        /* <DEDUP_REMOVED lines=67> */
.L_x_584:
[----:B------:R-:W-:Y:S05]  /*0830*/  BSYNC.RECONVERGENT B0 ;  /* 0x0000000000007941 */ /* 0x000fea0003800200 */
.L_x_583:
        /* <DEDUP_REMOVED lines=10> */
.L_x_586:
[----:B------:R-:W-:Y:S05]  /*08e0*/  BSYNC.RECONVERGENT B0 ;  /* 0x0000000000007941 */ /* 0x000fea0003800200 */
.L_x_585:
        /* <DEDUP_REMOVED lines=10> */
.L_x_588:
[----:B------:R-:W-:Y:S05]  /*0990*/  BSYNC.RECONVERGENT B0 ;  /* 0x0000000000007941 */ /* 0x000fea0003800200 */
.L_x_587:
        /* <DEDUP_REMOVED lines=10> */
.L_x_581:
        /* <DEDUP_REMOVED lines=165> */
[C---:B------:R-:W-:Y:S02]  /*1490*/  LEA R14, P2, R12.reuse, R10, 0x7 ;  /* 0x0000000a0c0e7211 */ /* 0x040fe400078438ff */
[C---:B------:R-:W-:Y:S01]  /*14a0*/  LEA R7, P0, R12.reuse, UR8, 0x6 ;  /* 0x000000080c077c11 */ /* 0x040fe2000f8030ff */
[----:B------:R-:W-:Y:S01]  /*14b0*/  LDGSTS.E.BYPASS.LTC128B.128 [R163+0x5000], desc[UR30][R20.64] ;  /* 0x0500000014a37fae */ /* 0x000fe2000b981a1e */
[----:B------:R-:W-:-:S02]  /*14c0*/  LEA.HI.X R15, R12, R2, R13, 0x7, P2 ;  /* 0x000000020c0f7211 */ /* 0x000fc400010f3c0d */
[----:B------:R-:W-:Y:S01]  /*14d0*/  LEA.HI.X R5, R12, UR4, R13, 0x6, P0 ;  /* 0x000000040c057c11 */ /* 0x000fe200080f340d */
[----:B------:R-:W-:Y:S01]  /*14e0*/  LDGSTS.E.BYPASS.LTC128B.128 [R163+0x7000], desc[UR30][R20.64+0x80] ;  /* 0x0700008014a37fae */ /* 0x000fe2000b981a1e */
[C---:B------:R-:W-:Y:S02]  /*14f0*/  IADD3 R9, P1, PT, R7.reuse, UR8, RZ ;  /* 0x0000000807097c10 */ /* 0x040fe4000ff3e0ff */
[----:B------:R-:W-:Y:S01]  /*1500*/  SHF.R.U32.HI R3, RZ, 0x1, R6 ;  /* 0x00000001ff037819 */ /* 0x000fe20000011606 */
[----:B------:R-:W-:Y:S01]  /*1510*/  LDGSTS.E.BYPASS.LTC128B.128 [R163+0x5800], desc[UR30][R18.64] ;  /* 0x0580000012a37fae */ /* 0x000fe2000b981a1e */
[----:B------:R-:W-:Y:S02]  /*1520*/  IADD3 R11, P0, PT, R7, UR7, RZ ;  /* 0x00000007070b7c10 */ /* 0x000fe4000ff1e0ff */
[----:B------:R-:W-:Y:S01]  /*1530*/  IADD3.X R12, PT, PT, R5, UR4, RZ, P1, !PT ;  /* 0x00000004050c7c10 */ /* 0x000fe20008ffe4ff */
[----:B------:R1:W-:Y:S01]  /*1540*/  LDGSTS.E.BYPASS.LTC128B.128 [R163+0x7800], desc[UR30][R18.64+0x80] ;  /* 0x0780008012a37fae */ /* 0x0003e2000b981a1e */
[----:B------:R-:W-:Y:S01]  /*1550*/  LEA R16, P1, R9, R10, 0x1 ;  /* 0x0000000a09107211 */ /* 0x000fe200078208ff */
[----:B------:R-:W2:Y:S01]  /*1560*/  LDCU UR4, c[0x0][0x50c] ;  /* 0x0000a180ff0477ac */ /* 0x000ea20008000800 */
[----:B------:R-:W-:Y:S01]  /*1570*/  IADD3.X R13, PT, PT, R5, UR6, RZ, P0, !PT ;  /* 0x00000006050d7c10 */ /* 0x000fe200087fe4ff */
[----:B------:R-:W0:Y:S01]  /*1580*/  LDGDEPBAR ;  /* 0x00000000000079af */ /* 0x000e220000000000 */
[----:B------:R-:W-:-:S02]  /*1590*/  LEA.HI.X R17, R9, R2, R12, 0x1, P1 ;  /* 0x0000000209117211 */ /* 0x000fc400008f0c0c */
[----:B-1----:R-:W-:Y:S01]  /*15a0*/  LEA R18, P2, R7, R10, 0x1 ;  /* 0x0000000a07127211 */ /* 0x002fe200078408ff */
[----:B------:R-:W-:-:S04]  /*15b0*/  DEPBAR.LE SB0, 0x0 ;  /* 0x000080000000791a */ /* 0x000fc80000000000 */
[----:B------:R-:W-:Y:S01]  /*15c0*/  BAR.SYNC.DEFER_BLOCKING 0x0 ;  /* 0x0000000000007b1d */ /* 0x000fe20000010000 */
[----:B------:R-:W-:Y:S01]  /*15d0*/  LEA.HI.X R19, R7, R2, R5, 0x1, P2 ;  /* 0x0000000207137211 */ /* 0x000fe200010f0c05 */
[----:B------:R-:W-:Y:S01]  /*15e0*/  IMAD.MOV.U32 R5, RZ, RZ, 0x20 ;  /* 0x00000020ff057424 */ /* 0x000fe200078e00ff */
[----:B------:R-:W-:Y:S02]  /*15f0*/  LOP3.LUT R7, R8, 0x8, R3, 0x78, !PT ;  /* 0x0000000808077812 */ /* 0x000fe400078e7803 */
[C---:B------:R-:W-:Y:S02]  /*1600*/  LEA R10, P0, R11.reuse, R10, 0x1 ;  /* 0x0000000a0b0a7211 */ /* 0x040fe400078008ff */
[----:B------:R-:W-:Y:S01]  /*1610*/  LOP3.LUT R159, R0, R7, RZ, 0xfc, !PT ;  /* 0x00000007009f7212 */ /* 0x000fe200078efcff */
[----:B------:R-:W-:Y:S01]  /*1620*/  IMAD.MOV.U32 R0, RZ, RZ, 0x40 ;  /* 0x00000040ff007424 */ /* 0x000fe200078e00ff */
[----:B------:R-:W-:Y:S01]  /*1630*/  LEA.HI.X R11, R11, R2, R13, 0x1, P0 ;  /* 0x000000020b0b7211 */ /* 0x000fe200000f0c0d */
[----:B------:R-:W-:Y:S01]  /*1640*/  VIADD R2, R158, UR5 ;  /* 0x000000059e027c36 */ /* 0x000fe20008000000 */
[----:B------:R-:W-:-:S02]  /*1650*/  LEA R159, R159, UR5, 0x1 ;  /* 0x000000059f9f7c11 */ /* 0x000fc4000f8e08ff */
[----:B------:R-:W-:Y:S02]  /*1660*/  R2P PR, R6, 0x6 ;  /* 0x0000000606007804 */ /* 0x000fe40000000000 */
[----:B------:R-:W-:-:S03]  /*1670*/  LOP3.LUT R3, R3, 0x1f0, RZ, 0xc0, !PT ;  /* 0x000001f003037812 */ /* 0x000fc600078ec0ff */
[----:B------:R-:W-:Y:S02]  /*1680*/  SEL R5, R5, 0xffffffe0, !P1 ;  /* 0xffffffe005057807 */ /* 0x000fe40004800000 */
[----:B------:R-:W-:Y:S02]  /*1690*/  SEL R0, R0, 0xffffffc0, !P2 ;  /* 0xffffffc000007807 */ /* 0x000fe40005000000 */
[----:B------:R-:W-:Y:S01]  /*16a0*/  IADD3 R3, PT, PT, R3, 0x1, R164 ;  /* 0x0000000103037810 */ /* 0x000fe20007ffe0a4 */
[C-C-:B------:R-:W-:Y:S01]  /*16b0*/  IMAD.IADD R157, R5.reuse, 0x1, R159.reuse ;  /* 0x00000001059d7824 */ /* 0x140fe200078e029f */
[----:B------:R-:W-:Y:S01]  /*16c0*/  @!PT LDS RZ, [RZ] ;  /* 0x00000000fffff984 */ /* 0x000fe20000000800 */
[----:B------:R-:W-:Y:S01]  /*16d0*/  @!PT LDS RZ, [RZ] ;  /* 0x00000000fffff984 */ /* 0x000fe20000000800 */
[----:B------:R-:W-:Y:S01]  /*16e0*/  @!PT LDS RZ, [RZ] ;  /* 0x00000000fffff984 */ /* 0x000fe20000000800 */
[----:B------:R-:W-:Y:S01]  /*16f0*/  LDGSTS.E.BYPASS.LTC128B.128 [R163+0x8000], desc[UR30][R14.64] ;  /* 0x080000000ea37fae */ /* 0x000fe2000b981a1e */
[--C-:B------:R-:W-:Y:S02]  /*1700*/  IMAD.IADD R153, R5, 0x1, R2.reuse ;  /* 0x0000000105997824 */ /* 0x100fe400078e0202 */
[C---:B------:R-:W-:Y:S01]  /*1710*/  IMAD.IADD R156, R0.reuse, 0x1, R159 ;  /* 0x00000001009c7824 */ /* 0x040fe200078e029f */
[----:B------:R1:W-:Y:S01]  /*1720*/  LDGSTS.E.BYPASS.LTC128B.128 [R163+0xa000], desc[UR30][R14.64+0x80] ;  /* 0x0a0000800ea37fae */ /* 0x0003e2000b981a1e */
[----:B------:R-:W-:-:S02]  /*1730*/  IMAD.IADD R152, R0, 0x1, R2 ;  /* 0x0000000100987824 */ /* 0x000fc400078e0202 */
[C---:B------:R-:W-:Y:S01]  /*1740*/  IMAD.IADD R155, R5.reuse, 0x1, R156 ;  /* 0x00000001059b7824 */ /* 0x040fe200078e029c */
[----:B------:R-:W-:Y:S01]  /*1750*/  LDGSTS.E.BYPASS.LTC128B.128 [R163+0x8800], desc[UR30][R18.64] ;  /* 0x0880000012a37fae */ /* 0x000fe2000b981a1e */
[----:B------:R-:W-:-:S03]  /*1760*/  IMAD.IADD R151, R5, 0x1, R152 ;  /* 0x0000000105977824 */ /* 0x000fc600078e0298 */
[----:B------:R-:W-:Y:S04]  /*1770*/  LDGSTS.E.BYPASS.LTC128B.128 [R163+0xa800], desc[UR30][R18.64+0x80] ;  /* 0x0a80008012a37fae */ /* 0x000fe8000b981a1e */
[----:B------:R-:W-:Y:S04]  /*1780*/  LDGSTS.E.BYPASS.LTC128B.128 [R163+0x9000], desc[UR30][R16.64] ;  /* 0x0900000010a37fae */ /* 0x000fe8000b981a1e */
[----:B------:R-:W-:Y:S04]  /*1790*/  LDGSTS.E.BYPASS.LTC128B.128 [R163+0xb000], desc[UR30][R16.64+0x80] ;  /* 0x0b00008010a37fae */ /* 0x000fe8000b981a1e */
[----:B------:R-:W-:Y:S04]  /*17a0*/  LDGSTS.E.BYPASS.LTC128B.128 [R163+0x9800], desc[UR30][R10.64] ;  /* 0x098000000aa37fae */ /* 0x000fe8000b981a1e */
[----:B------:R3:W-:Y:S04]  /*17b0*/  LDGSTS.E.BYPASS.LTC128B.128 [R163+0xb800], desc[UR30][R10.64+0x80] ;  /* 0x0b8000800aa37fae */ /* 0x0007e8000b981a1e */
[----:B------:R-:W-:Y:S04]  /*17c0*/  LDSM.16.M88.4 R24, [R159] ;  /* 0x000000009f18783b */ /* 0x000fe80000000200 */
[----:B------:R-:W4:Y:S04]  /*17d0*/  LDSM.16.M88.4 R48, [R158+UR5+0x5000] ;  /* 0x005000059e30783b */ /* 0x000f280008000200 */
[----:B------:R-:W5:Y:S04]  /*17e0*/  LDSM.16.M88.4 R28, [R158+UR5+0x4000] ;  /* 0x004000059e1c783b */ /* 0x000f680008000200 */
[----:B------:R-:W2:Y:S04]  /*17f0*/  LDSM.16.M88.4 R56, [R158+UR5+0x4800] ;  /* 0x004800059e38783b */ /* 0x000ea80008000200 */
[----:B-1----:R-:W1:Y:S04]  /*1800*/  LDSM.16.M88.4 R12, [R158+UR5+0x5800] ;  /* 0x005800059e0c783b */ /* 0x002e680008000200 */
[----:B------:R-:W-:Y:S04]  /*1810*/  LDSM.16.M88.4 R72, [R157] ;  /* 0x000000009d48783b */ /* 0x000fe80000000200 */
[----:B---3--:R-:W3:Y:S04]  /*1820*/  LDSM.16.M88.4 R8, [R153+0x5000] ;  /* 0x005000009908783b */ /* 0x008ee80000000200 */
[----:B------:R-:W3:Y:S04]  /*1830*/  LDSM.16.M88.4 R40, [R153+0x4000] ;  /* 0x004000009928783b */ /* 0x000ee80000000200 */
[----:B------:R-:W3:Y:S04]  /*1840*/  LDSM.16.M88.4 R64, [R153+0x4800] ;  /* 0x004800009940783b */ /* 0x000ee80000000200 */
[----:B------:R-:W3:Y:S04]  /*1850*/  LDSM.16.M88.4 R36, [R153+0x5800] ;  /* 0x005800009924783b */ /* 0x000ee80000000200 */
[----:B------:R-:W-:Y:S01]  /*1860*/  LDSM.16.M88.4 R20, [R156] ;  /* 0x000000009c14783b */ /* 0x000fe20000000200 */
[C---:B----4-:R-:W-:Y:S03]  /*1870*/  HMMA.16816.F32.BF16 R52, R24.reuse, R48, RZ ;  /* 0x000000301834723c */ /* 0x050fe600000418ff */
[----:B------:R-:W-:Y:S04]  /*1880*/  LDSM.16.M88.4 R76, [R155] ;  /* 0x000000009b4c783b */ /* 0x000fe80000000200 */
[----:B------:R-:W-:Y:S01]  /*1890*/  LDSM.16.M88.4 R68, [R159+0x2000] ;  /* 0x002000009f44783b */ /* 0x000fe20000000200 */
[C---:B-----5:R-:W-:Y:S03]  /*18a0*/  HMMA.16816.F32.BF16 R16, R24.reuse, R28, RZ ;  /* 0x0000001c1810723c */ /* 0x060fe600000418ff */
[----:B------:R-:W-:Y:S04]  /*18b0*/  LDSM.16.M88.4 R84, [R153+0x6000] ;  /* 0x006000009954783b */ /* 0x000fe80000000200 */
[----:B------:R-:W-:Y:S01]  /*18c0*/  LDSM.16.M88.4 R80, [R151+0x5800] ;  /* 0x005800009750783b */ /* 0x000fe20000000200 */
[C---:B--2---:R-:W-:Y:S03]  /*18d0*/  HMMA.16816.F32.BF16 R60, R24.reuse, R56, RZ ;  /* 0x00000038183c723c */ /* 0x044fe600000418ff */
[----:B------:R-:W0:Y:S05]  /*18e0*/  LDGDEPBAR ;  /* 0x00000000000079af */ /* 0x000e2a0000000000 */
[C---:B------:R-:W-:Y:S08]  /*18f0*/  HMMA.16816.F32.BF16 R48, R24.reuse, R50, RZ ;  /* 0x000000321830723c */ /* 0x040ff000000418ff */
[C---:B------:R-:W-:Y:S08]  /*1900*/  HMMA.16816.F32.BF16 R28, R24.reuse, R30, RZ ;  /* 0x0000001e181c723c */ /* 0x040ff000000418ff */
[C---:B------:R-:W-:Y:S08]  /*1910*/  HMMA.16816.F32.BF16 R56, R24.reuse, R58, RZ ;  /* 0x0000003a1838723c */ /* 0x040ff000000418ff */
[C---:B-1----:R-:W-:Y:S08]  /*1920*/  HMMA.16816.F32.BF16 R44, R24.reuse, R12, RZ ;  /* 0x0000000c182c723c */ /* 0x042ff000000418ff */
[----:B------:R-:W-:Y:S01]  /*1930*/  HMMA.16816.F32.BF16 R24, R24, R14, RZ ;  /* 0x0000000e1818723c */ /* 0x000fe200000418ff */
[----:B------:R-:W1:Y:S07]  /*1940*/  LDSM.16.M88.4 R12, [R152+0x4000] ;  /* 0x00400000980c783b */ /* 0x000e6e0000000200 */
[C---:B---3--:R-:W-:Y:S08]  /*1950*/  HMMA.16816.F32.BF16 R52, R72.reuse, R8, R52 ;  /* 0x000000084834723c */ /* 0x048ff00000041834 */
[C---:B------:R-:W-:Y:S01]  /*1960*/  HMMA.16816.F32.BF16 R48, R72.reuse, R10, R48 ;  /* 0x0000000a4830723c */ /* 0x040fe20000041830 */
[----:B------:R-:W2:Y:S07]  /*1970*/  LDSM.16.M88.4 R8, [R152+0x5000] ;  /* 0x005000009808783b */ /* 0x000eae0000000200 */
[C---:B------:R-:W-:Y:S08]  /*1980*/  HMMA.16816.F32.BF16 R16, R72.reuse, R40, R16 ;  /* 0x000000284810723c */ /* 0x040ff00000041810 */
[C---:B------:R-:W-:Y:S01]  /*1990*/  HMMA.16816.F32.BF16 R28, R72.reuse, R42, R28 ;  /* 0x0000002a481c723c */ /* 0x040fe2000004181c */
[----:B------:R-:W3:Y:S07]  /*19a0*/  LDSM.16.M88.4 R40, [R152+0x4800] ;  /* 0x004800009828783b */ /* 0x000eee0000000200 */
[C---:B------:R-:W-:Y:S08]  /*19b0*/  HMMA.16816.F32.BF16 R60, R72.reuse, R64, R60 ;  /* 0x00000040483c723c */ /* 0x040ff0000004183c */
[C---:B------:R-:W-:Y:S01]  /*19c0*/  HMMA.16816.F32.BF16 R56, R72.reuse, R66, R56 ;  /* 0x000000424838723c */ /* 0x040fe20000041838 */
[----:B------:R-:W4:Y:S07]  /*19d0*/  LDSM.16.M88.4 R64, [R151+0x4000] ;  /* 0x004000009740783b */ /* 0x000f2e0000000200 */
[C---:B------:R-:W-:Y:S08]  /*19e0*/  HMMA.16816.F32.BF16 R44, R72.reuse, R36, R44 ;  /* 0x00000024482c723c */ /* 0x040ff0000004182c */
[----:B------:R-:W-:Y:S01]  /*19f0*/  HMMA.16816.F32.BF16 R72, R72, R38, R24 ;  /* 0x000000264848723c */ /* 0x000fe20000041818 */
[----:B------:R-:W5:Y:S04]  /*1a00*/  LDSM.16.M88.4 R24, [R152+0x5800] ;  /* 0x005800009818783b */ /* 0x000f680000000200 */
[----:B------:R-:W5:Y:S03]  /*1a10*/  LDSM.16.M88.4 R36, [R158+UR5+0x6000] ;  /* 0x006000059e24783b */ /* 0x000f660008000200 */
[C---:B-1----:R-:W-:Y:S08]  /*1a20*/  HMMA.16816.F32.BF16 R16, R20.reuse, R12, R16 ;  /* 0x0000000c1410723c */ /* 0x042ff00000041810 */
[C---:B------:R-:W-:Y:S01]  /*1a30*/  HMMA.16816.F32.BF16 R28, R20.reuse, R14, R28 ;  /* 0x0000000e141c723c */ /* 0x040fe2000004181c */
[----:B------:R-:W1:Y:S07]  /*1a40*/  LDSM.16.M88.4 R12, [R151+0x4800] ;  /* 0x00480000970c783b */ /* 0x000e6e0000000200 */
[C---:B--2---:R-:W-:Y:S08]  /*1a50*/  HMMA.16816.F32.BF16 R52, R20.reuse, R8, R52 ;  /* 0x000000081434723c */ /* 0x044ff00000041834 */
[C---:B------:R-:W-:Y:S01]  /*1a60*/  HMMA.16816.F32.BF16 R48, R20.reuse, R10, R48 ;  /* 0x0000000a1430723c */ /* 0x040fe20000041830 */
[----:B------:R-:W2:Y:S07]  /*1a70*/  LDSM.16.M88.4 R8, [R151+0x5000] ;  /* 0x005000009708783b */ /* 0x000eae0000000200 */
[C---:B---3--:R-:W-:Y:S08]  /*1a80*/  HMMA.16816.F32.BF16 R60, R20.reuse, R40, R60 ;  /* 0x00000028143c723c */ /* 0x048ff0000004183c */
[----:B------:R-:W-:Y:S01]  /*1a90*/  HMMA.16816.F32.BF16 R56, R20, R42, R56 ;  /* 0x0000002a1438723c */ /* 0x000fe20000041838 */
[----:B------:R-:W3:Y:S07]  /*1aa0*/  LDSM.16.M88.4 R40, [R157+0x2000] ;  /* 0x002000009d28783b */ /* 0x000eee0000000200 */
[C---:B----4-:R-:W-:Y:S08]  /*1ab0*/  HMMA.16816.F32.BF16 R16, R76.reuse, R64, R16 ;  /* 0x000000404c10723c */ /* 0x050ff00000041810 */
[----:B------:R-:W-:Y:S01]  /*1ac0*/  HMMA.16816.F32.BF16 R28, R76, R66, R28 ;  /* 0x000000424c1c723c */ /* 0x000fe2000004181c */
[----:B------:R-:W-:Y:S07]  /*1ad0*/  LDSM.16.M88.4 R64, [R158+UR5+0x6800] ;  /* 0x006800059e40783b */ /* 0x000fee0008000200 */
[C---:B-----5:R-:W-:Y:S08]  /*1ae0*/  HMMA.16816.F32.BF16 R44, R20.reuse, R24, R44 ;  /* 0x00000018142c723c */ /* 0x060ff0000004182c */
[----:B------:R-:W-:Y:S01]  /*1af0*/  HMMA.16816.F32.BF16 R72, R20, R26, R72 ;  /* 0x0000001a1448723c */ /* 0x000fe20000041848 */
[----:B------:R-:W-:Y:S04]  /*1b00*/  LDSM.16.M88.4 R24, [R156+0x2000] ;  /* 0x002000009c18783b */ /* 0x000fe80000000200 */
[----:B------:R-:W4:Y:S03]  /*1b10*/  LDSM.16.M88.4 R20, [R152+0x6000] ;  /* 0x006000009814783b */ /* 0x000f260000000200 */
[C---:B------:R-:W-:Y:S08]  /*1b20*/  HMMA.16816.F32.BF16 R16, R68.reuse, R36, R16 ;  /* 0x000000244410723c */ /* 0x040ff00000041810 */
[----:B------:R-:W-:Y:S01]  /*1b30*/  HMMA.16816.F32.BF16 R28, R68, R38, R28 ;  /* 0x00000026441c723c */ /* 0x000fe2000004181c */
[----:B------:R-:W-:Y:S07]  /*1b40*/  LDSM.16.M88.4 R36, [R153+0x6800] ;  /* 0x006800009924783b */ /* 0x000fee0000000200 */
[C---:B-1----:R-:W-:Y:S08]  /*1b50*/  HMMA.16816.F32.BF16 R60, R76.reuse, R12, R60 ;  /* 0x0000000c4c3c723c */ /* 0x042ff0000004183c */
[C---:B------:R-:W-:Y:S01]  /*1b60*/  HMMA.16816.F32.BF16 R56, R76.reuse, R14, R56 ;  /* 0x0000000e4c38723c */ /* 0x040fe20000041838 */
[----:B------:R-:W-:Y:S07]  /*1b70*/  LDSM.16.M88.4 R12, [R155+0x2000] ;  /* 0x002000009b0c783b */ /* 0x000fee0000000200 */
[C---:B--2---:R-:W-:Y:S08]  /*1b80*/  HMMA.16816.F32.BF16 R52, R76.reuse, R8, R52 ;  /* 0x000000084c34723c */ /* 0x044ff00000041834 */
[----:B------:R-:W-:Y:S01]  /*1b90*/  HMMA.16816.F32.BF16 R48, R76, R10, R48 ;  /* 0x0000000a4c30723c */ /* 0x000fe20000041830 */
[----:B------:R-:W1:Y:S07]  /*1ba0*/  LDSM.16.M88.4 R8, [R151+0x6000] ;  /* 0x006000009708783b */ /* 0x000e6e0000000200 */
[C---:B---3--:R-:W-:Y:S08]  /*1bb0*/  HMMA.16816.F32.BF16 R16, R40.reuse, R84, R16 ;  /* 0x000000542810723c */ /* 0x048ff00000041810 */
[----:B------:R-:W-:Y:S08]  /*1bc0*/  HMMA.16816.F32.BF16 R28, R40, R86, R28 ;  /* 0x00000056281c723c */ /* 0x000ff0000004181c */
[C---:B------:R-:W-:Y:S08]  /*1bd0*/  HMMA.16816.F32.BF16 R44, R76.reuse, R80, R44 ;  /* 0x000000504c2c723c */ /* 0x040ff0000004182c */
[----:B------:R-:W-:Y:S08]  /*1be0*/  HMMA.16816.F32.BF16 R72, R76, R82, R72 ;  /* 0x000000524c48723c */ /* 0x000ff00000041848 */
[C---:B----4-:R-:W-:Y:S08]  /*1bf0*/  HMMA.16816.F32.BF16 R16, R24.reuse, R20, R16 ;  /* 0x000000141810723c */ /* 0x050ff00000041810 */
[----:B------:R-:W-:Y:S01]  /*1c00*/  HMMA.16816.F32.BF16 R28, R24, R22, R28 ;  /* 0x00000016181c723c */ /* 0x000fe2000004181c */
[----:B------:R-:W2:Y:S07]  /*1c10*/  LDSM.16.M88.4 R20, [R158+UR5+0x7000] ;  /* 0x007000059e14783b */ /* 0x000eae0008000200 */
[C---:B------:R-:W-:Y:S01]  /*1c20*/  HMMA.16816.F32.BF16 R76, R68.reuse, R64, R60 ;  /* 0x00000040444c723c */ /* 0x040fe2000004183c */
[----:B------:R-:W3:Y:S07]  /*1c30*/  LDSM.16.M88.4 R60, [R152+0x6800] ;  /* 0x00680000983c783b */ /* 0x000eee0000000200 */
[----:B------:R-:W-:Y:S08]  /*1c40*/  HMMA.16816.F32.BF16 R56, R68, R66, R56 ;  /* 0x000000424438723c */ /* 0x000ff00000041838 */
[C---:B-1----:R-:W-:Y:S08]  /*1c50*/  HMMA.16816.F32.BF16 R16, R12.reuse, R8, R16 ;  /* 0x000000080c10723c */ /* 0x042ff00000041810 */
[----:B------:R-:W-:Y:S01]  /*1c60*/  HMMA.16816.F32.BF16 R28, R12, R10, R28 ;  /* 0x0000000a0c1c723c */ /* 0x000fe2000004181c */
[----:B------:R-:W1:Y:S07]  /*1c70*/  LDSM.16.M88.4 R8, [R153+0x7000] ;  /* 0x007000009908783b */ /* 0x000e6e0000000200 */
[----:B------:R-:W-:Y:S01]  /*1c80*/  HMMA.16816.F32.BF16 R80, R40, R36, R76 ;  /* 0x000000242850723c */ /* 0x000fe2000004184c */
[----:B------:R-:W-:Y:S02]  /*1c90*/  LDSM.16.M88.4 R76, [R151+0x6800] ;  /* 0x00680000974c783b */ /* 0x000fe40000000200 */
[----:B------:R-:W-:Y:S01]  /*1ca0*/  FMUL.FTZ R2, R16, UR4 ;  /* 0x0000000410027c20 */ /* 0x000fe20008410000 */
[----:B------:R-:W-:Y:S01]  /*1cb0*/  FMUL.FTZ R65, R17, UR4 ;  /* 0x0000000411417c20 */ /* 0x000fe20008410000 */
[----:B------:R-:W-:Y:S01]  /*1cc0*/  FMUL.FTZ R64, R18, UR4 ;  /* 0x0000000412407c20 */ /* 0x000fe20008410000 */
[----:B------:R-:W-:-:S02]  /*1cd0*/  FMUL.FTZ R66, R19, UR4 ;  /* 0x0000000413427c20 */ /* 0x000fc40008410000 */
[----:B------:R-:W-:Y:S01]  /*1ce0*/  HMMA.16816.F32.BF16 R56, R40, R38, R56 ;  /* 0x000000262838723c */ /* 0x000fe20000041838 */
[----:B------:R-:W4:Y:S01]  /*1cf0*/  LDSM.16.M88.4 R36, [R158+UR5+0x7800] ;  /* 0x007800059e24783b */ /* 0x000f220008000200 */
[----:B------:R-:W5:Y:S01]  /*1d00*/  MUFU.TANH R65, R65 ;  /* 0x0000004100417308 */ /* 0x000f620000002400 */
[----:B------:R-:W-:Y:S01]  /*1d10*/  FMUL.FTZ R28, R28, UR4 ;  /* 0x000000041c1c7c20 */ /* 0x000fe20008410000 */
[----:B------:R-:W-:Y:S01]  /*1d20*/  FMUL.FTZ R29, R29, UR4 ;  /* 0x000000041d1d7c20 */ /* 0x000fe20008410000 */
[----:B------:R-:W5:Y:S01]  /*1d30*/  LDSM.16.M88.4 R16, [R152+0x7000] ;  /* 0x007000009810783b */ /* 0x000f620000000200 */
[----:B------:R-:W-:Y:S01]  /*1d40*/  FMUL.FTZ R30, R30, UR4 ;  /* 0x000000041e1e7c20 */ /* 0x000fe20008410000 */
[----:B------:R-:W-:Y:S01]  /*1d50*/  FMUL.FTZ R31, R31, UR4 ;  /* 0x000000041f1f7c20 */ /* 0x000fe20008410000 */
[C---:B--2---:R-:W-:Y:S02]  /*1d60*/  HMMA.16816.F32.BF16 R52, R68.reuse, R20, R52 ;  /* 0x000000144434723c */ /* 0x044fe40000041834 */
[----:B------:R-:W2:Y:S06]  /*1d70*/  MUFU.TANH R66, R66 ;  /* 0x0000004200427308 */ /* 0x000eac0000002400 */
[----:B------:R-:W-:Y:S01]  /*1d80*/  HMMA.16816.F32.BF16 R48, R68, R22, R48 ;  /* 0x000000164430723c */ /* 0x000fe20000041830 */
[----:B------:R-:W2:Y:S01]  /*1d90*/  LDSM.16.M88.4 R20, [R153+0x7800] ;  /* 0x007800009914783b */ /* 0x000ea20000000200 */
[----:B------:R-:W-:Y:S06]  /*1da0*/  MUFU.TANH R28, R28 ;  /* 0x0000001c001c7308 */ /* 0x000fec0000002400 */
[C---:B---3--:R-:W-:Y:S02]  /*1db0*/  HMMA.16816.F32.BF16 R80, R24.reuse, R60, R80 ;  /* 0x0000003c1850723c */ /* 0x048fe40000041850 */
[----:B------:R-:W-:Y:S06]  /*1dc0*/  MUFU.TANH R29, R29 ;  /* 0x0000001d001d7308 */ /* 0x000fec0000002400 */
[----:B------:R-:W-:Y:S02]  /*1dd0*/  HMMA.16816.F32.BF16 R56, R24, R62, R56 ;  /* 0x0000003e1838723c */ /* 0x000fe40000041838 */
[----:B------:R-:W3:Y:S06]  /*1de0*/  MUFU.TANH R30, R30 ;  /* 0x0000001e001e7308 */ /* 0x000eec0000002400 */
[C---:B-1----:R-:W-:Y:S01]  /*1df0*/  HMMA.16816.F32.BF16 R60, R40.reuse, R8, R52 ;  /* 0x00000008283c723c */ /* 0x042fe20000041834 */
[----:B------:R-:W-:Y:S01]  /*1e00*/  LDSM.16.M88.4 R52, [R151+0x7000] ;  /* 0x007000009734783b */ /* 0x000fe20000000200 */
[----:B------:R-:W1:Y:S06]  /*1e10*/  MUFU.TANH R31, R31 ;  /* 0x0000001f001f7308 */ /* 0x000e6c0000002400 */
[----:B------:R-:W-:Y:S01]  /*1e20*/  HMMA.16816.F32.BF16 R48, R40, R10, R48 ;  /* 0x0000000a2830723c */ /* 0x000fe20000041830 */
[----:B------:R-:W3:Y:S01]  /*1e30*/  LDSM.16.M88.4 R8, [R152+0x7800] ;  /* 0x007800009808783b */ /* 0x000ee20000000200 */
[----:B------:R-:W-:Y:S06]  /*1e40*/  MUFU.TANH R2, R2 ;  /* 0x0000000200027308 */ /* 0x000fec0000002400 */
[C---:B----4-:R-:W-:Y:S02]  /*1e50*/  HMMA.16816.F32.BF16 R44, R68.reuse, R36, R44 ;  /* 0x00000024442c723c */ /* 0x050fe4000004182c */
[----:B------:R-:W-:Y:S06]  /*1e60*/  MUFU.TANH R64, R64 ;  /* 0x0000004000407308 */ /* 0x000fec0000002400 */
[----:B------:R-:W-:Y:S08]  /*1e70*/  HMMA.16816.F32.BF16 R72, R68, R38, R72 ;  /* 0x000000264448723c */ /* 0x000ff00000041848 */
[C---:B-----5:R-:W-:Y:S08]  /*1e80*/  HMMA.16816.F32.BF16 R60, R24.reuse, R16, R60 ;  /* 0x00000010183c723c */ /* 0x060ff0000004183c */
[----:B------:R-:W-:Y:S01]  /*1e90*/  HMMA.16816.F32.BF16 R48, R24, R18, R48 ;  /* 0x000000121830723c */ /* 0x000fe20000041830 */
[----:B------:R-:W4:Y:S01]  /*1ea0*/  LDSM.16.M88.4 R16, [R151+0x7800] ;  /* 0x007800009710783b */ /* 0x000f220000000200 */
[----:B------:R-:W-:-:S06]  /*1eb0*/  DEPBAR.LE SB0, 0x0 ;  /* 0x000080000000791a */ /* 0x000fcc0000000000 */
[----:B--2---:R-:W-:Y:S01]  /*1ec0*/  HMMA.16816.F32.BF16 R44, R40, R20, R44 ;  /* 0x00000014282c723c */ /* 0x004fe2000004182c */
[----:B------:R-:W-:Y:S01]  /*1ed0*/  SHF.R.U32.HI R20, RZ, 0x2, R6 ;  /* 0x00000002ff147819 */ /* 0x000fe20000011606 */
[----:B------:R-:W-:-:S03]  /*1ee0*/  IMAD.SHL.U32 R6, R6, 0x2, RZ ;  /* 0x0000000206067824 */ /* 0x000fc600078e00ff */
[----:B------:R-:W-:Y:S02]  /*1ef0*/  LOP3.LUT R20, R20, 0x7, RZ, 0xc0, !PT ;  /* 0x0000000714147812 */ /* 0x000fe400078ec0ff */
[----:B------:R-:W-:Y:S01]  /*1f00*/  LOP3.LUT R21, R6, 0x6, RZ, 0xc0, !PT ;  /* 0x0000000606157812 */ /* 0x000fe200078ec0ff */
[----:B------:R-:W-:Y:S01]  /*1f10*/  HMMA.16816.F32.BF16 R72, R40, R22, R72 ;  /* 0x000000162848723c */ /* 0x000fe20000041848 */
[----:B------:R-:W-:-:S03]  /*1f20*/  IADD3 R3, PT, PT, R3, -R89, R20 ;  /* 0x8000005903037210 */ /* 0x000fc60007ffe014 */
[----:B------:R-:W-:Y:S01]  /*1f30*/  IMAD R34, R34, 0x40, R21 ;  /* 0x0000004022227824 */ /* 0x000fe200078e0215 */
[----:B------:R-:W-:-:S03]  /*1f40*/  IADD3 R3, PT, PT, R3, UR28, R88 ;  /* 0x0000001c03037c10 */ /* 0x000fc6000fffe058 */
[C---:B------:R-:W-:Y:S01]  /*1f50*/  HMMA.16816.F32.BF16 R80, R12.reuse, R76, R80 ;  /* 0x0000004c0c50723c */ /* 0x040fe20000041850 */
[C---:B------:R-:W-:Y:S01]  /*1f60*/  VIADD R6, R34.reuse, 0x1 ;  /* 0x0000000122067836 */ /* 0x040fe20000000000 */
[C---:B------:R-:W-:Y:S01]  /*1f70*/  VIMNMX R21, PT, PT, R3.reuse, R88, PT ;  /* 0x0000005803157248 */ /* 0x040fe20003fe0100 */
[----:B------:R-:W-:Y:S01]  /*1f80*/  VIADD R20, R34, 0x21 ;  /* 0x0000002122147836 */ /* 0x000fe20000000000 */
[----:B------:R-:W-:Y:S02]  /*1f90*/  VIADDMNMX R3, R3, 0x8, R88, PT ;  /* 0x0000000803037846 */ /* 0x000fe40003800158 */
[C---:B------:R-:W-:Y:S02]  /*1fa0*/  ISETP.GE.AND P4, PT, R6.reuse, R21, PT ;  /* 0x000000150600720c */ /* 0x040fe40003f86270 */
[----:B------:R-:W-:Y:S01]  /*1fb0*/  HMMA.16816.F32.BF16 R56, R12, R78, R56 ;  /* 0x0000004e0c38723c */ /* 0x000fe20000041838 */
[----:B------:R-:W-:Y:S01]  /*1fc0*/  ISETP.GE.AND P1, PT, R6, R3, PT ;  /* 0x000000030600720c */ /* 0x000fe20003f26270 */
[----:B------:R-:W-:Y:S01]  /*1fd0*/  VIADD R6, R34, 0x8 ;  /* 0x0000000822067836 */ /* 0x000fe20000000000 */
[----:B------:R-:W-:-:S02]  /*1fe0*/  FSEL R65, R65, -INF , !P4 ;  /* 0xff80000041417808 */ /* 0x000fc40006000000 */
[----:B------:R-:W-:Y:S02]  /*1ff0*/  FSEL R66, R66, -INF , !P1 ;  /* 0xff80000042427808 */ /* 0x000fe40004800000 */
[----:B------:R-:W-:Y:S01]  /*2000*/  ISETP.GE.AND P3, PT, R6, R21, PT ;  /* 0x000000150600720c */ /* 0x000fe20003f66270 */
[----:B---3--:R-:W-:Y:S01]  /*2010*/  HMMA.16816.F32.BF16 R44, R24, R8, R44 ;  /* 0x00000008182c723c */ /* 0x008fe2000004182c */
[----:B------:R-:W-:Y:S01]  /*2020*/  VIADD R8, R34, 0x9 ;  /* 0x0000000922087836 */ /* 0x000fe20000000000 */
[----:B------:R-:W-:Y:S01]  /*2030*/  ISETP.GE.AND P6, PT, R6, R3, PT ;  /* 0x000000030600720c */ /* 0x000fe20003fc6270 */
[----:B------:R-:W-:Y:S01]  /*2040*/  FMUL.FTZ R67, R80, UR4 ;  /* 0x0000000450437c20 */ /* 0x000fe20008410000 */
[----:B------:R-:W-:Y:S01]  /*2050*/  FMUL.FTZ R76, R81, UR4 ;  /* 0x00000004514c7c20 */ /* 0x000fe20008410000 */
[----:B------:R-:W-:Y:S01]  /*2060*/  FMUL.FTZ R77, R82, UR4 ;  /* 0x00000004524d7c20 */ /* 0x000fe20008410000 */
[----:B------:R-:W-:Y:S01]  /*2070*/  FMUL.FTZ R78, R83, UR4 ;  /* 0x00000004534e7c20 */ /* 0x000fe20008410000 */
[C---:B------:R-:W-:Y:S01]  /*2080*/  ISETP.GE.AND P0, PT, R8.reuse, R21, PT ;  /* 0x000000150800720c */ /* 0x040fe20003f06270 */
[----:B------:R-:W-:Y:S01]  /*2090*/  HMMA.16816.F32.BF16 R60, R12, R52, R60 ;  /* 0x000000340c3c723c */ /* 0x000fe2000004183c */
[----:B------:R-:W2:Y:S01]  /*20a0*/  MUFU.TANH R67, R67 ;  /* 0x0000004300437308 */ /* 0x000ea20000002400 */
[----:B------:R-:W-:Y:S01]  /*20b0*/  ISETP.GE.AND P5, PT, R8, R3, PT ;  /* 0x000000030800720c */ /* 0x000fe20003fa6270 */
[----:B------:R-:W-:Y:S01]  /*20c0*/  FMUL.FTZ R37, R57, UR4 ;  /* 0x0000000439257c20 */ /* 0x000fe20008410000 */
[----:B------:R-:W-:Y:S01]  /*20d0*/  FMUL.FTZ R52, R58, UR4 ;  /* 0x000000043a347c20 */ /* 0x000fe20008410000 */
[----:B------:R-:W-:-:S02]  /*20e0*/  VIADD R8, R34, 0x11 ;  /* 0x0000001122087836 */ /* 0x000fc40000000000 */
[----:B------:R-:W-:Y:S01]  /*20f0*/  FMUL.FTZ R38, R59, UR4 ;  /* 0x000000043b267c20 */ /* 0x000fe20008410000 */
[----:B------:R-:W-:Y:S01]  /*2100*/  VIADD R6, R34, 0x10 ;  /* 0x0000001022067836 */ /* 0x000fe20000000000 */
[----:B------:R-:W-:Y:S01]  /*2110*/  HMMA.16816.F32.BF16 R72, R24, R10, R72 ;  /* 0x0000000a1848723c */ /* 0x000fe20000041848 */
[----:B------:R-:W3:Y:S01]  /*2120*/  MUFU.TANH R76, R76 ;  /* 0x0000004c004c7308 */ /* 0x000ee20000002400 */
[-C--:B------:R-:W-:Y:S01]  /*2130*/  ISETP.GE.AND P1, PT, R8, R21.reuse, PT ;  /* 0x000000150800720c */ /* 0x080fe20003f26270 */
[----:B------:R-:W-:Y:S01]  /*2140*/  FMUL.FTZ R36, R56, UR4 ;  /* 0x0000000438247c20 */ /* 0x000fe20008410000 */
[C---:B------:R-:W-:Y:S02]  /*2150*/  ISETP.GE.AND P2, PT, R6.reuse, R21, PT ;  /* 0x000000150600720c */ /* 0x040fe40003f46270 */
[-C--:B------:R-:W-:Y:S02]  /*2160*/  ISETP.GE.AND P4, PT, R6, R3.reuse, PT ;  /* 0x000000030600720c */ /* 0x080fe40003f86270 */
[C---:B------:R-:W-:Y:S01]  /*2170*/  HMMA.16816.F32.BF16 R48, R12.reuse, R54, R48 ;  /* 0x000000360c30723c */ /* 0x040fe20000041830 */
[----:B------:R-:W5:Y:S01]  /*2180*/  MUFU.TANH R77, R77 ;  /* 0x0000004d004d7308 */ /* 0x000f620000002400 */
[----:B------:R-:W-:Y:S01]  /*2190*/  FSEL R6, R30, -INF , !P6 ;  /* 0xff8000001e067808 */ /* 0x000fe20007000000 */
[----:B------:R-:W-:Y:S01]  /*21a0*/  FMUL.FTZ R60, R60, UR4 ;  /* 0x000000043c3c7c20 */ /* 0x000fe20008410000 */
[----:B------:R-:W-:Y:S01]  /*21b0*/  FMUL.FTZ R61, R61, UR4 ;  /* 0x000000043d3d7c20 */ /* 0x000fe20008410000 */
[----:B------:R-:W-:Y:S01]  /*21c0*/  FSEL R23, R29, -INF , !P0 ;  /* 0xff8000001d177808 */ /* 0x000fe20004000000 */
[----:B------:R-:W-:Y:S01]  /*21d0*/  FMUL.FTZ R62, R62, UR4 ;  /* 0x000000043e3e7c20 */ /* 0x000fe20008410000 */
[----:B-1----:R-:W-:Y:S01]  /*21e0*/  FSEL R10, R31, -INF , !P5 ;  /* 0xff8000001f0a7808 */ /* 0x002fe20006800000 */
[C---:B----4-:R-:W-:Y:S01]  /*21f0*/  HMMA.16816.F32.BF16 R44, R12.reuse, R16, R44 ;  /* 0x000000100c2c723c */ /* 0x050fe2000004182c */
[----:B------:R-:W1:Y:S01]  /*2200*/  MUFU.TANH R78, R78 ;  /* 0x0000004e004e7308 */ /* 0x000e620000002400 */
[----:B------:R-:W-:Y:S01]  /*2210*/  FSEL R17, R28, -INF , !P3 ;  /* 0xff8000001c117808 */ /* 0x000fe20005800000 */
[----:B------:R-:W-:Y:S01]  /*2220*/  VIADD R16, R34, 0x20 ;  /* 0x0000002022107836 */ /* 0x000fe20000000000 */
[----:B------:R-:W-:Y:S01]  /*2230*/  ISETP.GE.AND P3, PT, R8, R3, PT ;  /* 0x000000030800720c */ /* 0x000fe20003f66270 */
[----:B------:R-:W-:Y:S01]  /*2240*/  VIADD R8, R34, 0x18 ;  /* 0x0000001822087836 */ /* 0x000fe20000000000 */
[----:B--2---:R-:W-:Y:S01]  /*2250*/  FSEL R11, R67, -INF , !P2 ;  /* 0xff800000430b7808 */ /* 0x004fe20005000000 */
[----:B------:R-:W-:Y:S01]  /*2260*/  FMUL.FTZ R63, R63, UR4 ;  /* 0x000000043f3f7c20 */ /* 0x000fe20008410000 */
[----:B------:R-:W-:Y:S01]  /*2270*/  HMMA.16816.F32.BF16 R72, R12, R18, R72 ;  /* 0x000000120c48723c */ /* 0x000fe20000041848 */
[----:B------:R-:W2:Y:S01]  /*2280*/  MUFU.TANH R37, R37 ;  /* 0x0000002500257308 */ /* 0x000ea20000002400 */
[----:B------:R-:W-:Y:S01]  /*2290*/  ISETP.GE.AND P6, PT, R8, R21, PT ;  /* 0x000000150800720c */ /* 0x000fe20003fc6270 */
[----:B------:R-:W-:Y:S01]  /*22a0*/  FMUL.FTZ R48, R48, UR4 ;  /* 0x0000000430307c20 */ /* 0x000fe20008410000 */
[----:B------:R-:W-:Y:S01]  /*22b0*/  ISETP.GE.AND P0, PT, R8, R3, PT ;  /* 0x000000030800720c */ /* 0x000fe20003f06270 */
[----:B------:R-:W-:-:S02]  /*22c0*/  VIADD R8, R34, 0x19 ;  /* 0x0000001922087836 */ /* 0x000fc40000000000 */
[----:B------:R-:W-:Y:S01]  /*22d0*/  FMUL.FTZ R49, R49, UR4 ;  /* 0x0000000431317c20 */ /* 0x000fe20008410000 */
[----:B---3--:R-:W-:Y:S01]  /*22e0*/  FSEL R9, R76, -INF , !P1 ;  /* 0xff8000004c097808 */ /* 0x008fe20004800000 */
[----:B------:R-:W-:Y:S01]  /*22f0*/  VIADD R12, R34, 0x28 ;  /* 0x00000028220c7836 */ /* 0x000fe20000000000 */
[----:B------:R-:W3:Y:S01]  /*2300*/  MUFU.TANH R52, R52 ;  /* 0x0000003400347308 */ /* 0x000ee20000002400 */
[C---:B------:R-:W-:Y:S01]  /*2310*/  ISETP.GE.AND P5, PT, R8.reuse, R21, PT ;  /* 0x000000150800720c */ /* 0x040fe20003fa6270 */
[----:B------:R-:W-:Y:S01]  /*2320*/  FMUL.FTZ R45, R45, UR4 ;  /* 0x000000042d2d7c20 */ /* 0x000fe20008410000 */
[----:B------:R-:W-:Y:S01]  /*2330*/  ISETP.GE.AND P2, PT, R8, R3, PT ;  /* 0x000000030800720c */ /* 0x000fe20003f46270 */
[----:B------:R-:W-:Y:S01]  /*2340*/  VIADD R18, R34, 0x29 ;  /* 0x0000002922127836 */ /* 0x000fe20000000000 */
[----:B-----5:R-:W-:Y:S01]  /*2350*/  FSEL R8, R77, -INF , !P4 ;  /* 0xff8000004d087808 */ /* 0x020fe20006000000 */
[----:B------:R-:W-:Y:S01]  /*2360*/  FMUL.FTZ R44, R44, UR4 ;  /* 0x000000042c2c7c20 */ /* 0x000fe20008410000 */
[C---:B------:R-:W-:Y:S01]  /*2370*/  ISETP.GE.AND P4, PT, R16.reuse, R21, PT ;  /* 0x000000151000720c */ /* 0x040fe20003f86270 */
[----:B------:R-:W4:Y:S01]  /*2380*/  MUFU.TANH R38, R38 ;  /* 0x0000002600267308 */ /* 0x000f220000002400 */
[----:B------:R-:W-:Y:S01]  /*2390*/  ISETP.GE.AND P1, PT, R16, R3, PT ;  /* 0x000000031000720c */ /* 0x000fe20003f26270 */
[----:B------:R-:W-:Y:S01]  /*23a0*/  FMUL.FTZ R31, R72, UR4 ;  /* 0x00000004481f7c20 */ /* 0x000fe20008410000 */
[----:B-1----:R-:W-:Y:S01]  /*23b0*/  FSEL R16, R78, -INF , !P3 ;  /* 0xff8000004e107808 */ /* 0x002fe20005800000 */
[----:B------:R-:W-:Y:S01]  /*23c0*/  FMUL.FTZ R29, R73, UR4 ;  /* 0x00000004491d7c20 */ /* 0x000fe20008410000 */
[-C--:B------:R-:W-:Y:S01]  /*23d0*/  ISETP.GE.AND P3, PT, R20, R21.reuse, PT ;  /* 0x000000151400720c */ /* 0x080fe20003f66270 */
[----:B------:R-:W-:Y:S01]  /*23e0*/  FMUL.FTZ R30, R46, UR4 ;  /* 0x000000042e1e7c20 */ /* 0x000fe20008410000 */
[----:B--2---:R-:W-:Y:S01]  /*23f0*/  FSEL R37, R37, -INF , !P5 ;  /* 0xff80000025257808 */ /* 0x004fe20006800000 */
[----:B------:R-:W1:Y:S01]  /*2400*/  MUFU.TANH R131, R60 ;  /* 0x0000003c00837308 */ /* 0x000e620000002400 */
[----:B---3--:R-:W-:Y:S01]  /*2410*/  FSEL R14, R52, -INF , !P0 ;  /* 0xff800000340e7808 */ /* 0x008fe20004000000 */
[----:B------:R-:W-:Y:S01]  /*2420*/  FMUL.FTZ R28, R47, UR4 ;  /* 0x000000042f1c7c20 */ /* 0x000fe20008410000 */
[----:B------:R-:W-:Y:S01]  /*2430*/  ISETP.GE.AND P0, PT, R12, R21, PT ;  /* 0x000000150c00720c */ /* 0x000fe20003f06270 */
[----:B------:R-:W-:Y:S01]  /*2440*/  FMUL.FTZ R50, R50, UR4 ;  /* 0x0000000432327c20 */ /* 0x000fe20008410000 */
[----:B------:R-:W-:Y:S01]  /*2450*/  ISETP.GE.AND P5, PT, R12, R3, PT ;  /* 0x000000030c00720c */ /* 0x000fe20003fa6270 */
[----:B------:R-:W-:Y:S01]  /*2460*/  FMUL.FTZ R51, R51, UR4 ;  /* 0x0000000433337c20 */ /* 0x000fe20008410000 */
[----:B------:R-:W-:Y:S01]  /*2470*/  FMUL.FTZ R74, R74, UR4 ;  /* 0x000000044a4a7c20 */ /* 0x000fe20008410000 */
[----:B------:R-:W2:Y:S01]  /*2480*/  MUFU.TANH R123, R61 ;  /* 0x0000003d007b7308 */ /* 0x000ea20000002400 */
[----:B----4-:R-:W-:Y:S01]  /*2490*/  FSEL R12, R38, -INF , !P2 ;  /* 0xff800000260c7808 */ /* 0x010fe20005000000 */
[----:B------:R-:W-:Y:S01]  /*24a0*/  FMUL.FTZ R75, R75, UR4 ;  /* 0x000000044b4b7c20 */ /* 0x000fe20008410000 */
[----:B------:R-:W-:-:S05]  /*24b0*/  ISETP.GE.AND P2, PT, R18, R21, PT ;  /* 0x000000151200720c */ /* 0x000fca0003f46270 */
[----:B------:R-:W3:Y:S01]  /*24c0*/  MUFU.TANH R129, R48 ;  /* 0x0000003000817308 */ /* 0x000ee20000002400 */
[----:B-1----:R-:W-:Y:S02]  /*24d0*/  FSEL R131, R131, -INF , !P4 ;  /* 0xff80000083837808 */ /* 0x002fe40006000000 */
[----:B------:R-:W-:Y:S01]  /*24e0*/  ISETP.GE.AND P4, PT, R18, R3, PT ;  /* 0x000000031200720c */ /* 0x000fe20003f86270 */
[----:B------:R-:W-:-:S04]  /*24f0*/  VIADD R18, R34, 0x30 ;  /* 0x0000003022127836 */ /* 0x000fc80000000000 */
[----:B------:R-:W1:Y:S01]  /*2500*/  MUFU.TANH R125, R49 ;  /* 0x00000031007d7308 */ /* 0x000e620000002400 */
[----:B--2---:R-:W-:Y:S02]  /*2510*/  FSEL R123, R123, -INF , !P3 ;  /* 0xff8000007b7b7808 */ /* 0x004fe40005800000 */
[----:B------:R-:W-:-:S04]  /*2520*/  ISETP.GE.AND P3, PT, R34, R21, PT ;  /* 0x000000152200720c */ /* 0x000fc80003f66270 */
[----:B------:R-:W-:Y:S01]  /*2530*/  FSEL R15, R2, -INF , !P3 ;  /* 0xff800000020f7808 */ /* 0x000fe20005800000 */
[----:B------:R-:W2:Y:S01]  /*2540*/  MUFU.TANH R36, R36 ;  /* 0x0000002400247308 */ /* 0x000ea20000002400 */
[----:B---3--:R-:W-:Y:S01]  /*2550*/  FSEL R129, R129, -INF , !P0 ;  /* 0xff80000081817808 */ /* 0x008fe20004000000 */
[----:B------:R-:W-:Y:S01]  /*2560*/  VIADD R2, R34, 0x38 ;  /* 0x0000003822027836 */ /* 0x000fe20000000000 */
[C---:B------:R-:W-:Y:S02]  /*2570*/  ISETP.GE.AND P0, PT, R18.reuse, R21, PT ;  /* 0x000000151200720c */ /* 0x040fe40003f06270 */
[----:B------:R-:W-:Y:S01]  /*2580*/  ISETP.GE.AND P3, PT, R18, R3, PT ;  /* 0x000000031200720c */ /* 0x000fe20003f66270 */
[----:B------:R-:W-:Y:S02]  /*2590*/  VIADD R18, R34, 0x31 ;  /* 0x0000003122127836 */ /* 0x000fe40000000000 */
[----:B------:R-:W3:Y:S01]  /*25a0*/  MUFU.TANH R133, R45 ;  /* 0x0000002d00857308 */ /* 0x000ee20000002400 */
[----:B-1----:R-:W-:-:S02]  /*25b0*/  FSEL R125, R125, -INF , !P2 ;  /* 0xff8000007d7d7808 */ /* 0x002fc40005000000 */
[----:B------:R-:W-:-:S05]  /*25c0*/  ISETP.GE.AND P2, PT, R18, R21, PT ;  /* 0x000000151200720c */ /* 0x000fca0003f46270 */
[----:B------:R-:W1:Y:S01]  /*25d0*/  MUFU.TANH R135, R44 ;  /* 0x0000002c00877308 */ /* 0x000e620000002400 */
[----:B--2---:R-:W-:Y:S02]  /*25e0*/  FSEL R13, R36, -INF , !P6 ;  /* 0xff800000240d7808 */ /* 0x004fe40007000000 */
[----:B------:R-:W-:Y:S02]  /*25f0*/  ISETP.GE.AND P6, PT, R20, R3, PT ;  /* 0x000000031400720c */ /* 0x000fe40003fc6270 */
[----:B------:R-:W-:-:S03]  /*2600*/  FMNMX3.FTZ R20, R15, R65, R17, !PT ;  /* 0x000000410f147276 */ /* 0x000fc60007810011 */
[----:B------:R-:W2:Y:S01]  /*2610*/  MUFU.TANH R31, R31 ;  /* 0x0000001f001f7308 */ /* 0x000ea20000002400 */
[----:B---3--:R-:W-:Y:S02]  /*2620*/  FSEL R133, R133, -INF , !P2 ;  /* 0xff80000085857808 */ /* 0x008fe40005000000 */
[C---:B------:R-:W-:Y:S01]  /*2630*/  ISETP.GE.AND P2, PT, R34.reuse, R3, PT ;  /* 0x000000032200720c */ /* 0x040fe20003f46270 */
[----:B------:R-:W-:Y:S01]  /*2640*/  VIADD R34, R34, 0x39 ;  /* 0x0000003922227836 */ /* 0x000fe20000000000 */
[----:B------:R-:W-:Y:S02]  /*2650*/  FMNMX3.FTZ R20, R20, R23, R11, !PT ;  /* 0x0000001714147276 */ /* 0x000fe4000781000b */
[----:B------:R-:W-:Y:S01]  /*2660*/  FSEL R64, R64, -INF , !P2 ;  /* 0xff80000040407808 */ /* 0x000fe20005000000 */
[----:B------:R-:W3:Y:S01]  /*2670*/  MUFU.TANH R29, R29 ;  /* 0x0000001d001d7308 */ /* 0x000ee20000002400 */
[----:B-1----:R-:W-:Y:S02]  /*2680*/  FSEL R135, R135, -INF , !P0 ;  /* 0xff80000087877808 */ /* 0x002fe40004000000 */
[----:B------:R-:W-:-:S02]  /*2690*/  ISETP.GE.AND P0, PT, R2, R21, PT ;  /* 0x000000150200720c */ /* 0x000fc40003f06270 */
[----:B------:R-:W-:Y:S02]  /*26a0*/  FMNMX3.FTZ R20, R20, R9, R13, !PT ;  /* 0x0000000914147276 */ /* 0x000fe4000781000d */
[----:B------:R-:W-:Y:S01]  /*26b0*/  FMNMX3.FTZ R25, R64, R66, R6, !PT ;  /* 0x0000004240197276 */ /* 0x000fe20007810006 */
[----:B------:R-:W1:Y:S01]  /*26c0*/  MUFU.TANH R124, R62 ;  /* 0x0000003e007c7308 */ /* 0x000e620000002400 */
[----:B--2---:R-:W-:Y:S02]  /*26d0*/  FSEL R31, R31, -INF , !P0 ;  /* 0xff8000001f1f7808 */ /* 0x004fe40004000000 */
[----:B------:R-:W-:Y:S02]  /*26e0*/  ISETP.GE.AND P0, PT, R34, R21, PT ;  /* 0x000000152200720c */ /* 0x000fe40003f06270 */
[----:B------:R-:W-:Y:S02]  /*26f0*/  FMNMX3.FTZ R20, R20, R37, R131, !PT ;  /* 0x0000002514147276 */ /* 0x000fe40007810083 */
[----:B------:R-:W-:Y:S01]  /*2700*/  FMNMX3.FTZ R25, R25, R10, R8, !PT ;  /* 0x0000000a19197276 */ /* 0x000fe20007810008 */
[----:B------:R2:W4:Y:S01]  /*2710*/  MUFU.TANH R132, R63 ;  /* 0x0000003f00847308 */ /* 0x0005220000002400 */
[----:B---3--:R-:W-:-:S02]  /*2720*/  FSEL R29, R29, -INF , !P0 ;  /* 0xff8000001d1d7808 */ /* 0x008fc40004000000 */
[----:B------:R-:W-:Y:S02]  /*2730*/  ISETP.NE.AND P0, PT, R32, 0x1, PT ;  /* 0x000000012000780c */ /* 0x000fe40003f05270 */
[----:B------:R-:W-:-:S03]  /*2740*/  FMNMX3.FTZ R20, R20, R123, R129, !PT ;  /* 0x0000007b14147276 */ /* 0x000fc60007810081 */
[----:B------:R2:W3:Y:S01]  /*2750*/  MUFU.TANH R126, R50 ;  /* 0x00000032007e7308 */ /* 0x0004e20000002400 */
[----:B------:R-:W-:Y:S02]  /*2760*/  FMNMX3.FTZ R20, R20, R125, R135, !PT ;  /* 0x0000007d14147276 */ /* 0x000fe40007810087 */
[----:B-1----:R-:W-:Y:S02]  /*2770*/  FSEL R124, R124, -INF , !P1 ;  /* 0xff8000007c7c7808 */ /* 0x002fe40004800000 */
[----:B------:R-:W-:-:S03]  /*2780*/  FMNMX3.FTZ R20, R20, R133, R31, !PT ;  /* 0x0000008514147276 */ /* 0x000fc6000781001f */
[----:B------:R2:W1:Y:S01]  /*2790*/  MUFU.TANH R130, R51 ;  /* 0x0000003300827308 */ /* 0x0004620000002400 */
[----:B------:R-:W-:-:S07]  /*27a0*/  FMNMX.FTZ R20, R29, R20, !PT ;  /* 0x000000141d147209 */ /* 0x000fce0007810000 */
[----:B------:R-:W1:Y:S08]  /*27b0*/  MUFU.TANH R30, R30 ;  /* 0x0000001e001e7308 */ /* 0x000e700000002400 */
[----:B------:R-:W1:Y:S08]  /*27c0*/  MUFU.TANH R28, R28 ;  /* 0x0000001c001c7308 */ /* 0x000e700000002400 */
[----:B------:R2:W1:Y:S08]  /*27d0*/  MUFU.TANH R122, R74 ;  /* 0x0000004a007a7308 */ /* 0x0004700000002400 */
[----:B------:R2:W1:Y:S01]  /*27e0*/  MUFU.TANH R120, R75 ;  /* 0x0000004b00787308 */ /* 0x0004620000002400 */
[----:B------:R-:W-:Y:S06]  /*27f0*/  BAR.SYNC.DEFER_BLOCKING 0x0 ;  /* 0x0000000000007b1d */ /* 0x000fec0000010000 */
[----:B---34-:R-:W-:Y:S05]  /*2800*/  @!P0 BRA `(.L_x_589) ;  /* 0x0000000000788947 */ /* 0x018fea0003800000 */
        /* <DEDUP_REMOVED lines=30> */
.L_x_589:
[----:B------:R-:W-:Y:S01]  /*29f0*/  FMNMX3.FTZ R25, R25, R16, R14, !PT ;  /* 0x0000001019197276 */ /* 0x000fe2000781000e */
[----:B------:R-:W4:Y:S01]  /*2a00*/  SHFL.BFLY PT, R19, R20, 0x2, 0x1f ;  /* 0x0c401f0014137f89 */ /* 0x000f2200000e0000 */
[----:B------:R-:W-:Y:S01]  /*2a10*/  FSEL R132, R132, -INF , !P6 ;  /* 0xff80000084847808 */ /* 0x000fe20007000000 */
[----:B------:R-:W5:Y:S01]  /*2a20*/  LDCU UR4, c[0x0][0x45c] ;  /* 0x00008b80ff0477ac */ /* 0x000f620008000800 */
[----:B------:R-:W-:Y:S02]  /*2a30*/  FSEL R126, R126, -INF , !P5 ;  /* 0xff8000007e7e7808 */ /* 0x000fe40006800000 */
[----:B------:R-:W-:Y:S02]  /*2a40*/  FMNMX3.FTZ R25, R25, R12, R124, !PT ;  /* 0x0000000c19197276 */ /* 0x000fe4000781007c */
[-C--:B------:R-:W-:Y:S02]  /*2a50*/  ISETP.GE.AND P1, PT, R18, R3.reuse, PT ;  /* 0x000000031200720c */ /* 0x080fe40003f26270 */
[----:B------:R-:W-:-:S02]  /*2a60*/  ISETP.GE.AND P2, PT, R2, R3, PT ;  /* 0x000000030200720c */ /* 0x000fc40003f46270 */
[----:B-1----:R-:W-:Y:S02]  /*2a70*/  FSEL R130, R130, -INF , !P4 ;  /* 0xff80000082827808 */ /* 0x002fe40006000000 */
        /* <DEDUP_REMOVED lines=8> */
[----:B----4-:R-:W-:Y:S02]  /*2b00*/  FMNMX.FTZ R19, R20, R19, !PT ;  /* 0x0000001314137209 */ /* 0x010fe40007810000 */
[----:B------:R-:W-:Y:S02]  /*2b10*/  FMNMX.FTZ R18, R120, R25, !PT ;  /* 0x0000001978127209 */ /* 0x000fe40007810000 */
[----:B------:R-:W-:Y:S01]  /*2b20*/  LOP3.LUT R154, R7, 0x200, R4, 0xf8, !PT ;  /* 0x00000200079a7812 */ /* 0x000fe200078ef804 */
[----:B------:R-:W1:Y:S03]  /*2b30*/  SHFL.BFLY PT, R100, R19, 0x1, 0x1f ;  /* 0x0c201f0013647f89 */ /* 0x000e6600000e0000 */
        /* <DEDUP_REMOVED lines=8> */
[----:B------:R-:W-:Y:S01]  /*2bc0*/  LDSM.16.MT88.4 R84, [R150+0x8000] ;  /* 0x008000009654783b */ /* 0x000fe20000004200 */
[----:B-1----:R-:W-:-:S03]  /*2bd0*/  FMNMX.FTZ R100, R19, R100, !PT ;  /* 0x0000006413647209 */ /* 0x002fc60007810000 */
[----:B---3--:R-:W-:Y:S01]  /*2be0*/  LDSM.16.MT88.4 R40, [R154+0xa000] ;  /* 0x00a000009a28783b */ /* 0x008fe20000004200 */
[----:B----4-:R-:W-:Y:S01]  /*2bf0*/  FMNMX.FTZ R2, R18, R3, !PT ;  /* 0x0000000312027209 */ /* 0x010fe20007810000 */
[C---:B-----5:R-:W-:Y:S01]  /*2c00*/  FMUL.FTZ R128, R100.reuse, UR4 ;  /* 0x0000000464807c20 */ /* 0x060fe20008410000 */
[----:B------:R-:W-:Y:S01]  /*2c10*/  FSETP.NEU.FTZ.AND P1, PT, R100, -INF , PT ;  /* 0xff8000006400780b */ /* 0x000fe20003f3d000 */
[----:B--2---:R-:W-:Y:S03]  /*2c20*/  LDSM.16.MT88.4 R48, [R150+0xa000] ;  /* 0x00a000009630783b */ /* 0x004fe60000004200 */
        /* <DEDUP_REMOVED lines=10> */
[----:B------:R-:W-:Y:S01]  /*2cd0*/  LDSM.16.MT88.4 R20, [R148+0x8800] ;  /* 0x008800009414783b */ /* 0x000fe20000004200 */
[--C-:B------:R-:W-:Y:S01]  /*2ce0*/  FFMA.FTZ R109, R13, UR4, -R128.reuse ;  /* 0x000000040d6d7c23 */ /* 0x100fe20008010880 */
[--C-:B------:R-:W-:Y:S01]  /*2cf0*/  FFMA.FTZ R116, R131, UR4, -R128.reuse ;  /* 0x0000000483747c23 */ /* 0x100fe20008010880 */
[--C-:B------:R-:W-:Y:S01]  /*2d00*/  FFMA.FTZ R118, R129, UR4, -R128.reuse ;  /* 0x0000000481767c23 */ /* 0x100fe20008010880 */
[----:B------:R-:W-:Y:S01]  /*2d10*/  LDSM.16.MT88.4 R24, [R150+0x8800] ;  /* 0x008800009618783b */ /* 0x000fe20000004200 */
[--C-:B------:R-:W-:Y:S01]  /*2d20*/  FFMA.FTZ R123, R123, UR4, -R128.reuse ;  /* 0x000000047b7b7c23 */ /* 0x100fe20008010880 */
[----:B------:R-:W3:Y:S01]  /*2d30*/  MUFU.EX2 R112, R112 ;  /* 0x0000007000707308 */ /* 0x000ee20000000800 */
[--C-:B------:R-:W-:Y:S01]  /*2d40*/  FFMA.FTZ R125, R125, UR4, -R128.reuse ;  /* 0x000000047d7d7c23 */ /* 0x100fe20008010880 */
[--C-:B------:R-:W-:Y:S01]  /*2d50*/  FFMA.FTZ R133, R133, UR4, -R128.reuse ;  /* 0x0000000485857c23 */ /* 0x100fe20008010880 */
[--C-:B------:R-:W-:Y:S01]  /*2d60*/  FFMA.FTZ R173, R29, UR4, -R128.reuse ;  /* 0x000000041dad7c23 */ /* 0x100fe20008010880 */
[----:B-1----:R-:W-:Y:S01]  /*2d70*/  FMNMX.FTZ R3, R2, R3, !PT ;  /* 0x0000000302037209 */ /* 0x002fe20007810000 */
[----:B------:R-:W-:-:S03]  /*2d80*/  FFMA.FTZ R2, R37, UR4, -R128 ;  /* 0x0000000425027c23 */ /* 0x000fc60008010880 */
[----:B------:R-:W-:Y:S01]  /*2d90*/  MUFU.EX2 R115, R115 ;  /* 0x0000007300737308 */ /* 0x000fe20000000800 */
[C---:B------:R-:W-:Y:S01]  /*2da0*/  FSETP.NEU.FTZ.AND P1, PT, R3.reuse, -INF , PT ;  /* 0xff8000000300780b */ /* 0x040fe20003f3d000 */
[----:B------:R-:W-:-:S05]  /*2db0*/  FMUL.FTZ R127, R3, UR4 ;  /* 0x00000004037f7c20 */ /* 0x000fca0008410000 */
[----:B------:R-:W-:Y:S01]  /*2dc0*/  FSEL R127, R127, RZ, P1 ;  /* 0x000000ff7f7f7208 */ /* 0x000fe20000800000 */
[----:B------:R-:W1:Y:S04]  /*2dd0*/  MUFU.EX2 R108, R108 ;  /* 0x0000006c006c7308 */ /* 0x000e680000000800 */
[--C-:B------:R-:W-:Y:S01]  /*2de0*/  FFMA.FTZ R121, R64, UR4, -R127.reuse ;  /* 0x0000000440797c23 */ /* 0x100fe2000801087f */
[--C-:B------:R-:W-:Y:S01]  /*2df0*/  FFMA.FTZ R114, R66, UR4, -R127.reuse ;  /* 0x0000000442727c23 */ /* 0x100fe2000801087f */
[--C-:B------:R-:W-:Y:S01]  /*2e00*/  FFMA.FTZ R110, R6, UR4, -R127.reuse ;  /* 0x00000004066e7c23 */ /* 0x100fe2000801087f */
[--C-:B------:R-:W-:Y:S01]  /*2e10*/  FFMA.FTZ R117, R10, UR4, -R127.reuse ;  /* 0x000000040a757c23 */ /* 0x100fe2000801087f */
[----:B------:R-:W4:Y:S01]  /*2e20*/  LDSM.16.MT88.4 R4, [R148+0xa000] ;  /* 0x00a000009404783b */ /* 0x000f220000004200 */
[--C-:B------:R-:W-:Y:S01]  /*2e30*/  FFMA.FTZ R34, R16, UR4, -R127.reuse ;  /* 0x0000000410227c23 */ /* 0x100fe2000801087f */
[----:B------:R-:W-:Y:S01]  /*2e40*/  MUFU.EX2 R121, R121 ;  /* 0x0000007900797308 */ /* 0x000fe20000000800 */
[--C-:B------:R-:W-:Y:S01]  /*2e50*/  FFMA.FTZ R111, R8, UR4, -R127.reuse ;  /* 0x00000004086f7c23 */ /* 0x100fe2000801087f */
[----:B------:R-:W5:Y:S01]  /*2e60*/  LDSM.16.MT88.4 R16, [R149+0x8800] ;  /* 0x008800009510783b */ /* 0x000f620000004200 */
[--C-:B------:R-:W-:Y:S01]  /*2e70*/  FFMA.FTZ R107, R14, UR4, -R127.reuse ;  /* 0x000000040e6b7c23 */ /* 0x100fe2000801087f */
[--C-:B------:R-:W-:Y:S01]  /*2e80*/  FFMA.FTZ R0, R12, UR4, -R127.reuse ;  /* 0x000000040c007c23 */ /* 0x100fe2000801087f */
[----:B---3--:R-:W-:Y:S01]  /*2e90*/  F2FP.BF16.F32.PACK_AB R64, R112, R119 ;  /* 0x000000777040723e */ /* 0x008fe200000010ff */
[----:B------:R-:W3:Y:S01]  /*2ea0*/  LDSM.16.MT88.4 R8, [R154+0x8800] ;  /* 0x008800009a08783b */ /* 0x000ee20000004200 */
[----:B-1----:R-:W-:Y:S01]  /*2eb0*/  F2FP.BF16.F32.PACK_AB R66, R108, R115 ;  /* 0x000000736c42723e */ /* 0x002fe200000010ff */
[----:B------:R-:W1:Y:S01]  /*2ec0*/  MUFU.EX2 R114, R114 ;  /* 0x0000007200727308 */ /* 0x000e620000000800 */
[--C-:B------:R-:W-:Y:S01]  /*2ed0*/  FFMA.FTZ R124, R124, UR4, -R127.reuse ;  /* 0x000000047c7c7c23 */ /* 0x100fe2000801087f */
[----:B------:R-:W3:Y:S01]  /*2ee0*/  LDSM.16.MT88.4 R12, [R154+0xa800] ;  /* 0x00a800009a0c783b */ /* 0x000ee20000004200 */
[--C-:B------:R-:W-:Y:S01]  /*2ef0*/  FFMA.FTZ R129, R132, UR4, -R127.reuse ;  /* 0x0000000484817c23 */ /* 0x100fe2000801087f */
        /* <DEDUP_REMOVED lines=12> */
[----:B-1----:R-:W-:Y:S01]  /*2fc0*/  F2FP.BF16.F32.PACK_AB R65, R114, R121 ;  /* 0x000000797241723e */ /* 0x002fe200000010ff */
[----:B------:R-:W-:Y:S01]  /*2fd0*/  FADD.FTZ R121, R121, R114 ;  /* 0x0000007279797221 */ /* 0x000fe20000010000 */
[----:B------:R-:W-:-:S04]  /*2fe0*/  FADD.FTZ R115, R115, R112 ;  /* 0x0000007073737221 */ /* 0x000fc80000010000 */
[----:B------:R-:W-:Y:S01]  /*2ff0*/  FADD.FTZ R108, R108, R115 ;  /* 0x000000736c6c7221 */ /* 0x000fe20000010000 */
[----:B------:R-:W-:Y:S08]  /*3000*/  MUFU.EX2 R113, R113 ;  /* 0x0000007100717308 */ /* 0x000ff00000000800 */
[----:B------:R-:W1:Y:S01]  /*3010*/  MUFU.EX2 R106, R106 ;  /* 0x0000006a006a7308 */ /* 0x000e620000000800 */
        /* <DEDUP_REMOVED lines=11> */
[----:B------:R-:W5:Y:S01]  /*30d0*/  MUFU.EX2 R0, R0 ;  /* 0x0000000000007308 */ /* 0x000f620000000800 */
[C---:B------:R-:W-:Y:S07]  /*30e0*/  HMMA.16816.F32.BF16 R68, R64.reuse, R70, RZ ;  /* 0x000000464044723c */ /* 0x040fee00000418ff */
[----:B------:R-:W-:Y:S01]  /*30f0*/  MUFU.EX2 R116, R116 ;  /* 0x0000007400747308 */ /* 0x000fe20000000800 */
[C---:B------:R-:W-:Y:S07]  /*3100*/  HMMA.16816.F32.BF16 R88, R64.reuse, R84, RZ ;  /* 0x000000544058723c */ /* 0x040fee00000418ff */
[----:B------:R-:W3:Y:S01]  /*3110*/  MUFU.EX2 R123, R123 ;  /* 0x0000007b007b7308 */ /* 0x000ee20000000800 */
[C---:B------:R-:W-:Y:S07]  /*3120*/  HMMA.16816.F32.BF16 R36, R64.reuse, R40, RZ ;  /* 0x000000284024723c */ /* 0x040fee00000418ff */
[----:B------:R-:W-:Y:S01]  /*3130*/  MUFU.EX2 R118, R118 ;  /* 0x0000007600767308 */ /* 0x000fe20000000800 */
[C---:B------:R-:W-:Y:S07]  /*3140*/  HMMA.16816.F32.BF16 R44, R64.reuse, R48, RZ ;  /* 0x00000030402c723c */ /* 0x040fee00000418ff */
[----:B------:R-:W-:Y:S01]  /*3150*/  MUFU.EX2 R125, R125 ;  /* 0x0000007d007d7308 */ /* 0x000fe20000000800 */
[C---:B------:R-:W-:Y:S07]  /*3160*/  HMMA.16816.F32.BF16 R52, R64.reuse, R56, RZ ;  /* 0x000000384034723c */ /* 0x040fee00000418ff */
[----:B------:R-:W-:Y:S01]  /*3170*/  MUFU.EX2 R124, R124 ;  /* 0x0000007c007c7308 */ /* 0x000fe20000000800 */
[C---:B------:R-:W-:Y:S07]  /*3180*/  HMMA.16816.F32.BF16 R84, R64.reuse, R86, RZ ;  /* 0x000000564054723c */ /* 0x040fee00000418ff */
[----:B------:R-:W3:Y:S01]  /*3190*/  MUFU.EX2 R129, R129 ;  /* 0x0000008100817308 */ /* 0x000ee20000000800 */
[C---:B------:R-:W-:Y:S07]  /*31a0*/  HMMA.16816.F32.BF16 R40, R64.reuse, R42, RZ ;  /* 0x0000002a4028723c */ /* 0x040fee00000418ff */
[----:B------:R-:W-:Y:S01]  /*31b0*/  MUFU.EX2 R126, R126 ;  /* 0x0000007e007e7308 */ /* 0x000fe20000000800 */
[C---:B------:R-:W-:Y:S07]  /*31c0*/  HMMA.16816.F32.BF16 R48, R64.reuse, R50, RZ ;  /* 0x000000324030723c */ /* 0x040fee00000418ff */
[----:B------:R-:W3:Y:S01]  /*31d0*/  MUFU.EX2 R131, R131 ;  /* 0x0000008300837308 */ /* 0x000ee20000000800 */
[C---:B------:R-:W-:Y:S07]  /*31e0*/  HMMA.16816.F32.BF16 R56, R64.reuse, R58, RZ ;  /* 0x0000003a4038723c */ /* 0x040fee00000418ff */
[----:B------:R-:W-:Y:S01]  /*31f0*/  MUFU.EX2 R130, R130 ;  /* 0x0000008200827308 */ /* 0x000fe20000000800 */
[----:B----4-:R-:W-:Y:S01]  /*3200*/  HMMA.16816.F32.BF16 R60, R64, R4, RZ ;  /* 0x00000004403c723c */ /* 0x010fe200000418ff */
[----:B-1----:R-:W-:Y:S01]  /*3210*/  F2FP.BF16.F32.PACK_AB R4, R106, R113 ;  /* 0x000000716a04723e */ /* 0x002fe200000010ff */
[----:B------:R-:W-:Y:S01]  /*3220*/  FADD.FTZ R113, R113, R108 ;  /* 0x0000006c71717221 */ /* 0x000fe20000010000 */
[----:B--2---:R-:W-:-:S03]  /*3230*/  F2FP.BF16.F32.PACK_AB R5, R34, R111 ;  /* 0x0000006f2205723e */ /* 0x004fc600000010ff */
[----:B------:R-:W-:Y:S01]  /*3240*/  FADD.FTZ R106, R106, R113 ;  /* 0x000000716a6a7221 */ /* 0x000fe20000010000 */
[----:B------:R-:W1:Y:S01]  /*3250*/  MUFU.EX2 R133, R133 ;  /* 0x0000008500857308 */ /* 0x000e620000000800 */
[----:B------:R-:W-:Y:S01]  /*3260*/  HMMA.16816.F32.BF16 R64, R64, R6, RZ ;  /* 0x000000064040723c */ /* 0x000fe200000418ff */
[----:B------:R-:W-:Y:S02]  /*3270*/  F2FP.BF16.F32.PACK_AB R6, R2, R109 ;  /* 0x0000006d0206723e */ /* 0x000fe400000010ff */
[----:B-----5:R-:W-:-:S04]  /*3280*/  F2FP.BF16.F32.PACK_AB R7, R0, R107 ;  /* 0x0000006b0007723e */ /* 0x020fc800000010ff */
[----:B------:R-:W-:Y:S03]  /*3290*/  MUFU.EX2 R132, R132 ;  /* 0x0000008400847308 */ /* 0x000fe60000000800 */
[C---:B------:R-:W-:Y:S05]  /*32a0*/  HMMA.16816.F32.BF16 R80, R4.reuse, R16, R80 ;  /* 0x000000100450723c */ /* 0x040fea0000041850 */
[----:B------:R-:W-:Y:S03]  /*32b0*/  MUFU.EX2 R173, R173 ;  /* 0x000000ad00ad7308 */ /* 0x000fe60000000800 */
[C---:B------:R-:W-:Y:S01]  /*32c0*/  HMMA.16816.F32.BF16 R76, R4.reuse, R18, R76 ;  /* 0x00000012044c723c */ /* 0x040fe2000004184c */
[----:B------:R-:W2:Y:S04]  /*32d0*/  LDSM.16.MT88.4 R16, [R149+0xa800] ;  /* 0x00a800009510783b */ /* 0x000ea80000004200 */
[----:B------:R-:W-:Y:S03]  /*32e0*/  MUFU.EX2 R128, R128 ;  /* 0x0000008000807308 */ /* 0x000fe60000000800 */
[C---:B---3--:R-:W-:Y:S05]  /*32f0*/  HMMA.16816.F32.BF16 R96, R4.reuse, R8, R96 ;  /* 0x000000080460723c */ /* 0x048fea0000041860 */
[----:B------:R-:W3:Y:S03]  /*3300*/  MUFU.EX2 R135, R135 ;  /* 0x0000008700877308 */ /* 0x000ee60000000800 */
[C---:B------:R-:W-:Y:S01]  /*3310*/  HMMA.16816.F32.BF16 R92, R4.reuse, R10, R92 ;  /* 0x0000000a045c723c */ /* 0x040fe2000004185c */
[----:B------:R-:W4:Y:S04]  /*3320*/  LDSM.16.MT88.4 R8, [R150+0xa800] ;  /* 0x00a800009608783b */ /* 0x000f280000004200 */
[----:B------:R-:W-:Y:S03]  /*3330*/  MUFU.EX2 R122, R122 ;  /* 0x0000007a007a7308 */ /* 0x000fe60000000800 */
[C---:B------:R-:W-:Y:S05]  /*3340*/  HMMA.16816.F32.BF16 R72, R4.reuse, R20, R72 ;  /* 0x000000140448723c */ /* 0x040fea0000041848 */
[----:B------:R-:W5:Y:S03]  /*3350*/  MUFU.EX2 R171, R171 ;  /* 0x000000ab00ab7308 */ /* 0x000f660000000800 */
[C---:B------:R-:W-:Y:S01]  /*3360*/  HMMA.16816.F32.BF16 R68, R4.reuse, R22, R68 ;  /* 0x000000160444723c */ /* 0x040fe20000041844 */
[----:B------:R-:W1:Y:S07]  /*3370*/  LDSM.16.MT88.4 R20, [R148+0xa800] ;  /* 0x00a800009414783b */ /* 0x000e6e0000004200 */
[C---:B------:R-:W-:Y:S08]  /*3380*/  HMMA.16816.F32.BF16 R36, R4.reuse, R12, R36 ;  /* 0x0000000c0424723c */ /* 0x040ff00000041824 */
[C---:B------:R-:W-:Y:S01]  /*3390*/  HMMA.16816.F32.BF16 R40, R4.reuse, R14, R40 ;  /* 0x0000000e0428723c */ /* 0x040fe20000041828 */
[----:B------:R-:W3:Y:S07]  /*33a0*/  LDSM.16.MT88.4 R12, [R154+0x9000] ;  /* 0x009000009a0c783b */ /* 0x000eee0000004200 */
[C---:B--2---:R-:W-:Y:S08]  /*33b0*/  HMMA.16816.F32.BF16 R52, R4.reuse, R16, R52 ;  /* 0x000000100434723c */ /* 0x044ff00000041834 */
[C---:B------:R-:W-:Y:S01]  /*33c0*/  HMMA.16816.F32.BF16 R56, R4.reuse, R18, R56 ;  /* 0x000000120438723c */ /* 0x040fe20000041838 */
[----:B------:R-:W2:Y:S07]  /*33d0*/  LDSM.16.MT88.4 R16, [R148+0x9000] ;  /* 0x009000009410783b */ /* 0x000eae0000004200 */
[C---:B------:R-:W-:Y:S08]  /*33e0*/  HMMA.16816.F32.BF16 R88, R4.reuse, R24, R88 ;  /* 0x000000180458723c */ /* 0x040ff00000041858 */
[C---:B------:R-:W-:Y:S01]  /*33f0*/  HMMA.16816.F32.BF16 R84, R4.reuse, R26, R84 ;  /* 0x0000001a0454723c */ /* 0x040fe20000041854 */
[----:B------:R-:W-:Y:S07]  /*3400*/  LDSM.16.MT88.4 R24, [R150+0x9000] ;  /* 0x009000009618783b */ /* 0x000fee0000004200 */
[C---:B----4-:R-:W-:Y:S08]  /*3410*/  HMMA.16816.F32.BF16 R44, R4.reuse, R8, R44 ;  /* 0x00000008042c723c */ /* 0x050ff0000004182c */
[C---:B------:R-:W-:Y:S01]  /*3420*/  HMMA.16816.F32.BF16 R48, R4.reuse, R10, R48 ;  /* 0x0000000a0430723c */ /* 0x040fe20000041830 */
[----:B------:R-:W4:Y:S07]  /*3430*/  LDSM.16.MT88.4 R8, [R149+0x9000] ;  /* 0x009000009508783b */ /* 0x000f2e0000004200 */
[C---:B-1----:R-:W-:Y:S08]  /*3440*/  HMMA.16816.F32.BF16 R60, R4.reuse, R20, R60 ;  /* 0x00000014043c723c */ /* 0x042ff0000004183c */
[----:B------:R-:W-:Y:S01]  /*3450*/  HMMA.16816.F32.BF16 R64, R4, R22, R64 ;  /* 0x000000160440723c */ /* 0x000fe20000041840 */
[----:B------:R-:W-:Y:S01]  /*3460*/  F2FP.BF16.F32.PACK_AB R4, R123, R116 ;  /* 0x000000747b04723e */ /* 0x000fe200000010ff */
[----:B------:R-:W-:Y:S01]  /*3470*/  LDSM.16.MT88.4 R20, [R154+0xb000] ;  /* 0x00b000009a14783b */ /* 0x000fe20000004200 */
[----:B------:R-:W-:-:S02]  /*3480*/  F2FP.BF16.F32.PACK_AB R5, R129, R124 ;  /* 0x0000007c8105723e */ /* 0x000fc400000010ff */
[----:B------:R-:W-:Y:S02]  /*3490*/  F2FP.BF16.F32.PACK_AB R6, R125, R118 ;  /* 0x000000767d06723e */ /* 0x000fe400000010ff */
[----:B------:R-:W-:-:S07]  /*34a0*/  F2FP.BF16.F32.PACK_AB R7, R131, R126 ;  /* 0x0000007e8307723e */ /* 0x000fce00000010ff */
[C---:B---3--:R-:W-:Y:S08]  /*34b0*/  HMMA.16816.F32.BF16 R96, R4.reuse, R12, R96 ;  /* 0x0000000c0460723c */ /* 0x048ff00000041860 */
[C---:B------:R-:W-:Y:S01]  /*34c0*/  HMMA.16816.F32.BF16 R92, R4.reuse, R14, R92 ;  /* 0x0000000e045c723c */ /* 0x040fe2000004185c */
[----:B------:R-:W1:Y:S07]  /*34d0*/  LDSM.16.MT88.4 R12, [R150+0xb000] ;  /* 0x00b00000960c783b */ /* 0x000e6e0000004200 */
[C---:B--2---:R-:W-:Y:S08]  /*34e0*/  HMMA.16816.F32.BF16 R72, R4.reuse, R16, R72 ;  /* 0x000000100448723c */ /* 0x044ff00000041848 */
[C---:B------:R-:W-:Y:S01]  /*34f0*/  HMMA.16816.F32.BF16 R68, R4.reuse, R18, R68 ;  /* 0x000000120444723c */ /* 0x040fe20000041844 */
[----:B------:R-:W2:Y:S07]  /*3500*/  LDSM.16.MT88.4 R16, [R148+0xb000] ;  /* 0x00b000009410783b */ /* 0x000eae0000004200 */
[C---:B----4-:R-:W-:Y:S08]  /*3510*/  HMMA.16816.F32.BF16 R80, R4.reuse, R8, R80 ;  /* 0x000000080450723c */ /* 0x050ff00000041850 */
[C---:B------:R-:W-:Y:S01]  /*3520*/  HMMA.16816.F32.BF16 R76, R4.reuse, R10, R76 ;  /* 0x0000000a044c723c */ /* 0x040fe2000004184c */
[----:B------:R-:W3:Y:S07]  /*3530*/  LDSM.16.MT88.4 R8, [R149+0xb000] ;  /* 0x00b000009508783b */ /* 0x000eee0000004200 */
[C---:B------:R-:W-:Y:S08]  /*3540*/  HMMA.16816.F32.BF16 R88, R4.reuse, R24, R88 ;  /* 0x000000180458723c */ /* 0x040ff00000041858 */
[C---:B-1----:R-:W-:Y:S08]  /*3550*/  HMMA.16816.F32.BF16 R44, R4.reuse, R12, R44 ;  /* 0x0000000c042c723c */ /* 0x042ff0000004182c */
[C---:B------:R-:W-:Y:S01]  /*3560*/  HMMA.16816.F32.BF16 R48, R4.reuse, R14, R48 ;  /* 0x0000000e0430723c */ /* 0x040fe20000041830 */
[----:B------:R-:W1:Y:S07]  /*3570*/  LDSM.16.MT88.4 R12, [R154+0x9800] ;  /* 0x009800009a0c783b */ /* 0x000e6e0000004200 */
[C---:B--2---:R-:W-:Y:S08]  /*3580*/  HMMA.16816.F32.BF16 R60, R4.reuse, R16, R60 ;  /* 0x00000010043c723c */ /* 0x044ff0000004183c */
[C---:B------:R-:W-:Y:S01]  /*3590*/  HMMA.16816.F32.BF16 R64, R4.reuse, R18, R64 ;  /* 0x000000120440723c */ /* 0x040fe20000041840 */
[----:B------:R-:W2:Y:S07]  /*35a0*/  LDSM.16.MT88.4 R16, [R150+0xb800] ;  /* 0x00b800009610783b */ /* 0x000eae0000004200 */
[C---:B------:R-:W-:Y:S01]  /*35b0*/  HMMA.16816.F32.BF16 R84, R4.reuse, R26, R84 ;  /* 0x0000001a0454723c */ /* 0x040fe20000041854 */
[----:B------:R-:W-:Y:S07]  /*35c0*/  LDSM.16.MT88.4 R24, [R149+0x9800] ;  /* 0x009800009518783b */ /* 0x000fee0000004200 */
[C---:B------:R-:W-:Y:S08]  /*35d0*/  HMMA.16816.F32.BF16 R36, R4.reuse, R20, R36 ;  /* 0x000000140424723c */ /* 0x040ff00000041824 */
[C---:B------:R-:W-:Y:S01]  /*35e0*/  HMMA.16816.F32.BF16 R40, R4.reuse, R22, R40 ;  /* 0x000000160428723c */ /* 0x040fe20000041828 */
[----:B------:R-:W-:Y:S07]  /*35f0*/  LDSM.16.MT88.4 R20, [R148+0x9800] ;  /* 0x009800009414783b */ /* 0x000fee0000004200 */
[C---:B---3--:R-:W-:Y:S08]  /*3600*/  HMMA.16816.F32.BF16 R52, R4.reuse, R8, R52 ;  /* 0x000000080434723c */ /* 0x048ff00000041834 */
[----:B------:R-:W-:Y:S01]  /*3610*/  HMMA.16816.F32.BF16 R56, R4, R10, R56 ;  /* 0x0000000a0438723c */ /* 0x000fe20000041838 */
[----:B------:R-:W-:Y:S01]  /*3620*/  F2FP.BF16.F32.PACK_AB R4, R133, R130 ;  /* 0x000000828504723e */ /* 0x000fe200000010ff */
[----:B------:R-:W3:Y:S01]  /*3630*/  LDSM.16.MT88.4 R8, [R154+0xb800] ;  /* 0x00b800009a08783b */ /* 0x000ee20000004200 */
[----:B------:R-:W-:-:S02]  /*3640*/  F2FP.BF16.F32.PACK_AB R5, R135, R128 ;  /* 0x000000808705723e */ /* 0x000fc400000010ff */
[----:B------:R-:W-:Y:S02]  /*3650*/  F2FP.BF16.F32.PACK_AB R6, R173, R132 ;  /* 0x00000084ad06723e */ /* 0x000fe400000010ff */
[----:B-----5:R-:W-:-:S07]  /*3660*/  F2FP.BF16.F32.PACK_AB R7, R171, R122 ;  /* 0x0000007aab07723e */ /* 0x020fce00000010ff */
[C---:B-1----:R-:W-:Y:S08]  /*3670*/  HMMA.16816.F32.BF16 R96, R4.reuse, R12, R96 ;  /* 0x0000000c0460723c */ /* 0x042ff00000041860 */
[C---:B------:R-:W-:Y:S01]  /*3680*/  HMMA.16816.F32.BF16 R92, R4.reuse, R14, R92 ;  /* 0x0000000e045c723c */ /* 0x040fe2000004185c */
[----:B------:R-:W1:Y:S07]  /*3690*/  LDSM.16.MT88.4 R12, [R149+0xb800] ;  /* 0x00b80000950c783b */ /* 0x000e6e0000004200 */
[----:B--2---:R-:W-:Y:S01]  /*36a0*/  HMMA.16816.F32.BF16 R44, R4, R16, R44 ;  /* 0x00000010042c723c */ /* 0x004fe2000004182c */
[----:B------:R-:W-:-:S04]  /*36b0*/  FADD.FTZ R16, R110, R121 ;  /* 0x000000796e107221 */ /* 0x000fc80000010000 */
[----:B------:R-:W-:-:S03]  /*36c0*/  FADD.FTZ R16, R117, R16 ;  /* 0x0000001075107221 */ /* 0x000fc60000010000 */
[----:B------:R-:W-:Y:S01]  /*36d0*/  HMMA.16816.F32.BF16 R88, R4, R28, R88 ;  /* 0x0000001c0458723c */ /* 0x000fe20000041858 */
[----:B------:R-:W-:-:S04]  /*36e0*/  FADD.FTZ R111, R111, R16 ;  /* 0x000000106f6f7221 */ /* 0x000fc80000010000 */
[----:B------:R-:W-:-:S03]  /*36f0*/  FADD.FTZ R34, R34, R111 ;  /* 0x0000006f22227221 */ /* 0x000fc60000010000 */
[----:B---3--:R-:W-:Y:S01]  /*3700*/  HMMA.16816.F32.BF16 R36, R4, R8, R36 ;  /* 0x000000080424723c */ /* 0x008fe20000041824 */
        /* <DEDUP_REMOVED lines=39> */
[----:B------:R-:W2:Y:S01]  /*3980*/  LDCU UR8, c[0x0][0x50c] ;  /* 0x0000a180ff0877ac */ /* 0x000ea20008000800 */
[----:B------:R-:W-:Y:S01]  /*3990*/  MOV R103, R100 ;  /* 0x0000006400677202 */ /* 0x000fe20000000f00 */
[----:B------:R-:W3:Y:S01]  /*39a0*/  LDCU UR4, c[0x0][0x45c] ;  /* 0x00008b80ff0477ac */ /* 0x000ee20008000800 */
[----:B------:R-:W-:Y:S01]  /*39b0*/  UIADD3.X UR10, UPT, UPT, UR6, -0x1, URZ, UP0, !UPT ;  /* 0xffffffff060a7890 */ /* 0x000fe200087fe4ff */
[----:B-1----:R-:W-:-:S04]  /*39c0*/  SHF.R.U32.HI R0, RZ, 0x3, R0 ;  /* 0x00000003ff007819 */ /* 0x002fc80000011600 */
[----:B------:R-:W-:-:S05]  /*39d0*/  IADD3 R101, P0, PT, R0, R101, RZ ;  /* 0x0000006500657210 */ /* 0x000fca0007f1e0ff */
[----:B------:R-:W-:Y:S02]  /*39e0*/  IMAD.X R0, RZ, RZ, R2, P0 ;  /* 0x000000ffff007224 */ /* 0x000fe400000e0602 */
[----:B------:R-:W-:-:S04]  /*39f0*/  IMAD.WIDE.U32 R104, R101, UR12, R104 ;  /* 0x0000000c65687c25 */ /* 0x000fc8000f8e0068 */
[----:B------:R-:W-:-:S04]  /*3a00*/  IMAD R0, R0, UR12, RZ ;  /* 0x0000000c00007c24 */ /* 0x000fc8000f8e02ff */
[----:B------:R-:W-:-:S05]  /*3a10*/  IMAD R0, R101, UR13, R0 ;  /* 0x0000000d65007c24 */ /* 0x000fca000f8e0200 */
        /* <DEDUP_REMOVED lines=14> */
[----:B--23--:R-:W-:Y:S08]  /*3b00*/  BRA `(.L_x_591) ;  /* 0x0000000000787947 */ /* 0x00cff00003800000 */
.L_x_593:
        /* <DEDUP_REMOVED lines=30> */
.L_x_591:
[----:B------:R-:W-:Y:S04]  /*3cf0*/  DEPBAR.LE SB0, 0x0 ;  /* 0x000080000000791a */ /* 0x000fe80000000000 */
[----:B------:R-:W-:Y:S01]  /*3d00*/  BAR.SYNC.DEFER_BLOCKING 0x0 ;  /* 0x0000000000007b1d */ /* 0x000fe20000010000 */
[----:B------:R-:W-:Y:S02]  /*3d10*/  MOV R169, R165 ;  /* 0x000000a500a97202 */ /* 0x000fe40000000f00 */
        /* <DEDUP_REMOVED lines=10> */
[----:B------:R-:W-:Y:S06]  /*3dc0*/  LDGSTS.E.BYPASS.LTC128B.128 [R163+0x8000], desc[UR30][R168.64] ;  /* 0x08000000a8a37fae */ /* 0x000fec000b981a1e */
[----:B------:R-:W-:Y:S06]  /*3dd0*/  LDGSTS.E.BYPASS.LTC128B.128 [R163+0xa000], desc[UR30][R168.64+0x80] ;  /* 0x0a000080a8a37fae */ /* 0x000fec000b981a1e */
[----:B------:R-:W-:Y:S06]  /*3de0*/  LDGSTS.E.BYPASS.LTC128B.128 [R163+0x8800], desc[UR30][R100.64] ;  /* 0x0880000064a37fae */ /* 0x000fec000b981a1e */
[----:B------:R-:W-:Y:S06]  /*3df0*/  LDGSTS.E.BYPASS.LTC128B.128 [R163+0xa800], desc[UR30][R100.64+0x80] ;  /* 0x0a80008064a37fae */ /* 0x000fec000b981a1e */
[----:B------:R-:W-:Y:S06]  /*3e00*/  LDGSTS.E.BYPASS.LTC128B.128 [R163+0x9000], desc[UR30][R2.64+0x80] ;  /* 0x0900008002a37fae */ /* 0x000fec000b981a1e */
[----:B------:R-:W-:Y:S06]  /*3e10*/  LDGSTS.E.BYPASS.LTC128B.128 [R163+0xb000], desc[UR30][R2.64+0x100] ;  /* 0x0b00010002a37fae */ /* 0x000fec000b981a1e */
[----:B------:R-:W-:Y:S06]  /*3e20*/  LDGSTS.E.BYPASS.LTC128B.128 [R163+0x9800], desc[UR30][R104.64+0x100] ;  /* 0x0980010068a37fae */ /* 0x000fec000b981a1e */
[----:B------:R1:W-:Y:S06]  /*3e30*/  LDGSTS.E.BYPASS.LTC128B.128 [R163+0xb800], desc[UR30][R104.64+0x180] ;  /* 0x0b80018068a37fae */ /* 0x0003ec000b981a1e */
[----:B------:R-:W-:Y:S06]  /*3e40*/  LDSM.16.M88.4 R108, [R159] ;  /* 0x000000009f6c783b */ /* 0x000fec0000000200 */
[----:B------:R-:W2:Y:S06]  /*3e50*/  LDSM.16.M88.4 R112, [R158+UR5+0x4000] ;  /* 0x004000059e70783b */ /* 0x000eac0008000200 */
[----:B------:R-:W3:Y:S06]  /*3e60*/  LDSM.16.M88.4 R116, [R158+UR5+0x4800] ;  /* 0x004800059e74783b */ /* 0x000eec0008000200 */
[----:B------:R-:W4:Y:S06]  /*3e70*/  LDSM.16.M88.4 R120, [R158+UR5+0x5000] ;  /* 0x005000059e78783b */ /* 0x000f2c0008000200 */
[----:B------:R-:W0:Y:S06]  /*3e80*/  LDGDEPBAR ;  /* 0x00000000000079af */ /* 0x000e2c0000000000 */
[----:B------:R-:W5:Y:S06]  /*3e90*/  LDSM.16.M88.4 R124, [R158+UR5+0x5800] ;  /* 0x005800059e7c783b */ /* 0x000f6c0008000200 */
[----:B------:R-:W-:Y:S06]  /*3ea0*/  LDSM.16.M88.4 R128, [R157] ;  /* 0x000000009d80783b */ /* 0x000fec0000000200 */
[----:B------:R-:W5:Y:S01]  /*3eb0*/  LDSM.16.M88.4 R132, [R153+0x4000] ;  /* 0x004000009984783b */ /* 0x000f620000000200 */
[C---:B--2---:R-:W-:Y:S05]  /*3ec0*/  HMMA.16816.F32.BF16 R4, R108.reuse, R112, RZ ;  /* 0x000000706c04723c */ /* 0x044fea00000418ff */
[----:B------:R-:W2:Y:S06]  /*3ed0*/  LDSM.16.M88.4 R136, [R153+0x4800] ;  /* 0x004800009988783b */ /* 0x000eac0000000200 */
[----:B------:R-:W-:Y:S01]  /*3ee0*/  LDSM.16.M88.4 R140, [R151+0x4000] ;  /* 0x00400000978c783b */ /* 0x000fe20000000200 */
[C---:B------:R-:W-:Y:S05]  /*3ef0*/  HMMA.16816.F32.BF16 R8, R108.reuse, R114, RZ ;  /* 0x000000726c08723c */ /* 0x040fea00000418ff */
[----:B------:R-:W2:Y:S03]  /*3f00*/  LDSM.16.M88.4 R112, [R153+0x5000] ;  /* 0x005000009970783b */ /* 0x000ea60000000200 */
[C---:B---3--:R-:W-:Y:S03]  /*3f10*/  HMMA.16816.F32.BF16 R12, R108.reuse, R116, RZ ;  /* 0x000000746c0c723c */ /* 0x048fe600000418ff */
[----:B------:R-:W-:Y:S05]  /*3f20*/  LDSM.16.M88.4 R144, [R151+0x4800] ;  /* 0x004800009790783b */ /* 0x000fea0000000200 */
[C---:B------:R-:W-:Y:S01]  /*3f30*/  HMMA.16816.F32.BF16 R16, R108.reuse, R118, RZ ;  /* 0x000000766c10723c */ /* 0x040fe200000418ff */
[----:B------:R-:W-:Y:S06]  /*3f40*/  LDSM.16.M88.4 R116, [R156] ;  /* 0x000000009c74783b */ /* 0x000fec0000000200 */
[----:B-1----:R-:W-:Y:S01]  /*3f50*/  LDSM.16.M88.4 R104, [R159+0x2000] ;  /* 0x002000009f68783b */ /* 0x002fe20000000200 */
[C---:B----4-:R-:W-:Y:S08]  /*3f60*/  HMMA.16816.F32.BF16 R20, R108.reuse, R120, RZ ;  /* 0x000000786c14723c */ /* 0x050ff000000418ff */
[C---:B------:R-:W-:Y:S01]  /*3f70*/  HMMA.16816.F32.BF16 R24, R108.reuse, R122, RZ ;  /* 0x0000007a6c18723c */ /* 0x040fe200000418ff */
[----:B------:R-:W-:Y:S07]  /*3f80*/  LDSM.16.M88.4 R120, [R152+0x4000] ;  /* 0x004000009878783b */ /* 0x000fee0000000200 */
[C---:B-----5:R-:W-:Y:S08]  /*3f90*/  HMMA.16816.F32.BF16 R28, R108.reuse, R124, RZ ;  /* 0x0000007c6c1c723c */ /* 0x060ff000000418ff */
[----:B------:R-:W-:Y:S01]  /*3fa0*/  HMMA.16816.F32.BF16 R32, R108, R126, RZ ;  /* 0x0000007e6c20723c */ /* 0x000fe200000418ff */
[----:B------:R-:W1:Y:S06]  /*3fb0*/  LDSM.16.M88.4 R108, [R153+0x5800] ;  /* 0x00580000996c783b */ /* 0x000e6c0000000200 */
[----:B------:R-:W3:Y:S01]  /*3fc0*/  LDSM.16.M88.4 R124, [R152+0x4800] ;  /* 0x00480000987c783b */ /* 0x000ee20000000200 */
[C---:B------:R-:W-:Y:S08]  /*3fd0*/  HMMA.16816.F32.BF16 R4, R128.reuse, R132, R4 ;  /* 0x000000848004723c */ /* 0x040ff00000041804 */
[C---:B------:R-:W-:Y:S01]  /*3fe0*/  HMMA.16816.F32.BF16 R8, R128.reuse, R134, R8 ;  /* 0x000000868008723c */ /* 0x040fe20000041808 */
[----:B------:R-:W4:Y:S07]  /*3ff0*/  LDSM.16.M88.4 R132, [R152+0x5000] ;  /* 0x005000009884783b */ /* 0x000f2e0000000200 */
[C---:B--2---:R-:W-:Y:S08]  /*4000*/  HMMA.16816.F32.BF16 R12, R128.reuse, R136, R12 ;  /* 0x00000088800c723c */ /* 0x044ff0000004180c */
[C---:B------:R-:W-:Y:S01]  /*4010*/  HMMA.16816.F32.BF16 R16, R128.reuse, R138, R16 ;  /* 0x0000008a8010723c */ /* 0x040fe20000041810 */
[----:B------:R-:W-:Y:S07]  /*4020*/  LDSM.16.M88.4 R136, [R155] ;  /* 0x000000009b88783b */ /* 0x000fee0000000200 */
[C---:B------:R-:W-:Y:S08]  /*4030*/  HMMA.16816.F32.BF16 R20, R128.reuse, R112, R20 ;  /* 0x000000708014723c */ /* 0x040ff00000041814 */
[C---:B------:R-:W-:Y:S01]  /*4040*/  HMMA.16816.F32.BF16 R24, R128.reuse, R114, R24 ;  /* 0x000000728018723c */ /* 0x040fe20000041818 */
[----:B------:R-:W2:Y:S07]  /*4050*/  LDSM.16.M88.4 R112, [R152+0x5800] ;  /* 0x005800009870783b */ /* 0x000eae0000000200 */
[C---:B-1----:R-:W-:Y:S08]  /*4060*/  HMMA.16816.F32.BF16 R28, R128.reuse, R108, R28 ;  /* 0x0000006c801c723c */ /* 0x042ff0000004181c */
[----:B------:R-:W-:Y:S01]  /*4070*/  HMMA.16816.F32.BF16 R32, R128, R110, R32 ;  /* 0x0000006e8020723c */ /* 0x000fe20000041820 */
[----:B------:R-:W1:Y:S06]  /*4080*/  LDSM.16.M88.4 R108, [R151+0x5000] ;  /* 0x00500000976c783b */ /* 0x000e6c0000000200 */
[----:B------:R-:W-:Y:S01]  /*4090*/  LDSM.16.M88.4 R128, [R157+0x2000] ;  /* 0x002000009d80783b */ /* 0x000fe20000000200 */
[C---:B------:R-:W-:Y:S08]  /*40a0*/  HMMA.16816.F32.BF16 R4, R116.reuse, R120, R4 ;  /* 0x000000787404723c */ /* 0x040ff00000041804 */
[C---:B------:R-:W-:Y:S01]  /*40b0*/  HMMA.16816.F32.BF16 R8, R116.reuse, R122, R8 ;  /* 0x0000007a7408723c */ /* 0x040fe20000041808 */
[----:B------:R-:W5:Y:S07]  /*40c0*/  LDSM.16.M88.4 R120, [R151+0x5800] ;  /* 0x005800009778783b */ /* 0x000f6e0000000200 */
[C---:B---3--:R-:W-:Y:S08]  /*40d0*/  HMMA.16816.F32.BF16 R12, R116.reuse, R124, R12 ;  /* 0x0000007c740c723c */ /* 0x048ff0000004180c */
[C---:B------:R-:W-:Y:S01]  /*40e0*/  HMMA.16816.F32.BF16 R16, R116.reuse, R126, R16 ;  /* 0x0000007e7410723c */ /* 0x040fe20000041810 */
[----:B------:R-:W-:Y:S07]  /*40f0*/  LDSM.16.M88.4 R124, [R158+UR5+0x7000] ;  /* 0x007000059e7c783b */ /* 0x000fee0008000200 */
[C---:B----4-:R-:W-:Y:S08]  /*4100*/  HMMA.16816.F32.BF16 R20, R116.reuse, R132, R20 ;  /* 0x000000847414723c */ /* 0x050ff00000041814 */
[C---:B------:R-:W-:Y:S01]  /*4110*/  HMMA.16816.F32.BF16 R24, R116.reuse, R134, R24 ;  /* 0x000000867418723c */ /* 0x040fe20000041818 */
[----:B------:R-:W-:Y:S07]  /*4120*/  LDSM.16.M88.4 R132, [R153+0x6000] ;  /* 0x006000009984783b */ /* 0x000fee0000000200 */
[C---:B--2---:R-:W-:Y:S08]  /*4130*/  HMMA.16816.F32.BF16 R28, R116.reuse, R112, R28 ;  /* 0x00000070741c723c */ /* 0x044ff0000004181c */
[----:B------:R-:W-:Y:S01]  /*4140*/  HMMA.16816.F32.BF16 R32, R116, R114, R32 ;  /* 0x000000727420723c */ /* 0x000fe20000041820 */
[----:B------:R-:W2:Y:S06]  /*4150*/  LDSM.16.M88.4 R112, [R158+UR5+0x6000] ;  /* 0x006000059e70783b */ /* 0x000eac0008000200 */
[----:B------:R-:W3:Y:S01]  /*4160*/  LDSM.16.M88.4 R116, [R158+UR5+0x6800] ;  /* 0x006800059e74783b */ /* 0x000ee20008000200 */
[C---:B------:R-:W-:Y:S08]  /*4170*/  HMMA.16816.F32.BF16 R4, R136.reuse, R140, R4 ;  /* 0x0000008c8804723c */ /* 0x040ff00000041804 */
[C---:B------:R-:W-:Y:S01]  /*4180*/  HMMA.16816.F32.BF16 R8, R136.reuse, R142, R8 ;  /* 0x0000008e8808723c */ /* 0x040fe20000041808 */
[----:B------:R-:W-:Y:S07]  /*4190*/  LDSM.16.M88.4 R140, [R153+0x6800] ;  /* 0x00680000998c783b */ /* 0x000fee0000000200 */
[C---:B------:R-:W-:Y:S08]  /*41a0*/  HMMA.16816.F32.BF16 R12, R136.reuse, R144, R12 ;  /* 0x00000090880c723c */ /* 0x040ff0000004180c */
[C---:B------:R-:W-:Y:S08]  /*41b0*/  HMMA.16816.F32.BF16 R16, R136.reuse, R146, R16 ;  /* 0x000000928810723c */ /* 0x040ff00000041810 */
[C---:B-1----:R-:W-:Y:S08]  /*41c0*/  HMMA.16816.F32.BF16 R20, R136.reuse, R108, R20 ;  /* 0x0000006c8814723c */ /* 0x042ff00000041814 */
[C---:B------:R-:W-:Y:S01]  /*41d0*/  HMMA.16816.F32.BF16 R24, R136.reuse, R110, R24 ;  /* 0x0000006e8818723c */ /* 0x040fe20000041818 */
[----:B------:R-:W1:Y:S07]  /*41e0*/  LDSM.16.M88.4 R108, [R158+UR5+0x7800] ;  /* 0x007800059e6c783b */ /* 0x000e6e0008000200 */
[C---:B-----5:R-:W-:Y:S08]  /*41f0*/  HMMA.16816.F32.BF16 R28, R136.reuse, R120, R28 ;  /* 0x00000078881c723c */ /* 0x060ff0000004181c */
[----:B------:R-:W-:Y:S01]  /*4200*/  HMMA.16816.F32.BF16 R32, R136, R122, R32 ;  /* 0x0000007a8820723c */ /* 0x000fe20000041820 */
[----:B------:R-:W4:Y:S06]  /*4210*/  LDSM.16.M88.4 R120, [R153+0x7000] ;  /* 0x007000009978783b */ /* 0x000f2c0000000200 */
[----:B------:R-:W-:Y:S01]  /*4220*/  LDSM.16.M88.4 R136, [R155+0x2000] ;  /* 0x002000009b88783b */ /* 0x000fe20000000200 */
        /* <DEDUP_REMOVED lines=8> */
[----:B------:R-:W3:Y:S07]  /*42b0*/  LDSM.16.M88.4 R124, [R152+0x6000] ;  /* 0x00600000987c783b */ /* 0x000eee0000000200 */
[C---:B-1----:R-:W-:Y:S08]  /*42c0*/  HMMA.16816.F32.BF16 R28, R104.reuse, R108, R28 ;  /* 0x0000006c681c723c */ /* 0x042ff0000004181c */
[----:B------:R-:W-:Y:S01]  /*42d0*/  HMMA.16816.F32.BF16 R32, R104, R110, R32 ;  /* 0x0000006e6820723c */ /* 0x000fe20000041820 */
[----:B------:R-:W1:Y:S06]  /*42e0*/  LDSM.16.M88.4 R104, [R152+0x6800] ;  /* 0x006800009868783b */ /* 0x000e6c0000000200 */
[----:B------:R-:W5:Y:S01]  /*42f0*/  LDSM.16.M88.4 R108, [R152+0x7000] ;  /* 0x00700000986c783b */ /* 0x000f620000000200 */
[C---:B------:R-:W-:Y:S08]  /*4300*/  HMMA.16816.F32.BF16 R4, R128.reuse, R132, R4 ;  /* 0x000000848004723c */ /* 0x040ff00000041804 */
[C---:B------:R-:W-:Y:S01]  /*4310*/  HMMA.16816.F32.BF16 R8, R128.reuse, R134, R8 ;  /* 0x000000868008723c */ /* 0x040fe20000041808 */
[----:B------:R-:W5:Y:S07]  /*4320*/  LDSM.16.M88.4 R132, [R152+0x7800] ;  /* 0x007800009884783b */ /* 0x000f6e0000000200 */
[C---:B------:R-:W-:Y:S08]  /*4330*/  HMMA.16816.F32.BF16 R12, R128.reuse, R140, R12 ;  /* 0x0000008c800c723c */ /* 0x040ff0000004180c */
[C---:B------:R-:W-:Y:S01]  /*4340*/  HMMA.16816.F32.BF16 R16, R128.reuse, R142, R16 ;  /* 0x0000008e8010723c */ /* 0x040fe20000041810 */
[----:B------:R-:W5:Y:S07]  /*4350*/  LDSM.16.M88.4 R140, [R151+0x6000] ;  /* 0x00600000978c783b */ /* 0x000f6e0000000200 */
[C---:B----4-:R-:W-:Y:S08]  /*4360*/  HMMA.16816.F32.BF16 R20, R128.reuse, R120, R20 ;  /* 0x000000788014723c */ /* 0x050ff00000041814 */
[C---:B------:R-:W-:Y:S08]  /*4370*/  HMMA.16816.F32.BF16 R24, R128.reuse, R122, R24 ;  /* 0x0000007a8018723c */ /* 0x040ff00000041818 */
[C---:B--2---:R-:W-:Y:S08]  /*4380*/  HMMA.16816.F32.BF16 R28, R128.reuse, R112, R28 ;  /* 0x00000070801c723c */ /* 0x044ff0000004181c */
[----:B------:R-:W-:Y:S08]  /*4390*/  HMMA.16816.F32.BF16 R32, R128, R114, R32 ;  /* 0x000000728020723c */ /* 0x000ff00000041820 */
[C---:B---3--:R-:W-:Y:S08]  /*43a0*/  HMMA.16816.F32.BF16 R4, R116.reuse, R124, R4 ;  /* 0x0000007c7404723c */ /* 0x048ff00000041804 */
[C---:B------:R-:W-:Y:S08]  /*43b0*/  HMMA.16816.F32.BF16 R8, R116.reuse, R126, R8 ;  /* 0x0000007e7408723c */ /* 0x040ff00000041808 */
[C---:B-1----:R-:W-:Y:S08]  /*43c0*/  HMMA.16816.F32.BF16 R12, R116.reuse, R104, R12 ;  /* 0x00000068740c723c */ /* 0x042ff0000004180c */
[C---:B------:R-:W-:Y:S01]  /*43d0*/  HMMA.16816.F32.BF16 R16, R116.reuse, R106, R16 ;  /* 0x0000006a7410723c */ /* 0x040fe20000041810 */
[----:B------:R-:W1:Y:S07]  /*43e0*/  LDSM.16.M88.4 R104, [R151+0x6800] ;  /* 0x006800009768783b */ /* 0x000e6e0000000200 */
[C---:B-----5:R-:W-:Y:S08]  /*43f0*/  HMMA.16816.F32.BF16 R20, R116.reuse, R108, R20 ;  /* 0x0000006c7414723c */ /* 0x060ff00000041814 */
[C---:B------:R-:W-:Y:S01]  /*4400*/  HMMA.16816.F32.BF16 R24, R116.reuse, R110, R24 ;  /* 0x0000006e7418723c */ /* 0x040fe20000041818 */
[----:B------:R-:W2:Y:S07]  /*4410*/  LDSM.16.M88.4 R108, [R151+0x7000] ;  /* 0x00700000976c783b */ /* 0x000eae0000000200 */
[C---:B------:R-:W-:Y:S08]  /*4420*/  HMMA.16816.F32.BF16 R28, R116.reuse, R132, R28 ;  /* 0x00000084741c723c */ /* 0x040ff0000004181c */
[----:B------:R-:W-:Y:S08]  /*4430*/  HMMA.16816.F32.BF16 R32, R116, R134, R32 ;  /* 0x000000867420723c */ /* 0x000ff00000041820 */
[C---:B------:R-:W-:Y:S08]  /*4440*/  HMMA.16816.F32.BF16 R4, R136.reuse, R140, R4 ;  /* 0x0000008c8804723c */ /* 0x040ff00000041804 */
[C---:B------:R-:W-:Y:S08]  /*4450*/  HMMA.16816.F32.BF16 R8, R136.reuse, R142, R8 ;  /* 0x0000008e8808723c */ /* 0x040ff00000041808 */
[C---:B-1----:R-:W-:Y:S03]  /*4460*/  HMMA.16816.F32.BF16 R12, R136.reuse, R104, R12 ;  /* 0x00000068880c723c */ /* 0x042fe6000004180c */
[----:B------:R-:W-:Y:S01]  /*4470*/  FMUL.FTZ R215, R4, UR8 ;  /* 0x0000000804d77c20 */ /* 0x000fe20008410000 */
[----:B------:R-:W-:Y:S01]  /*4480*/  FMUL.FTZ R213, R5, UR8 ;  /* 0x0000000805d57c20 */ /* 0x000fe20008410000 */
[----:B------:R-:W-:Y:S01]  /*4490*/  FMUL.FTZ R211, R6, UR8 ;  /* 0x0000000806d37c20 */ /* 0x000fe20008410000 */
[----:B------:R-:W-:Y:S02]  /*44a0*/  FMUL.FTZ R209, R7, UR8 ;  /* 0x0000000807d17c20 */ /* 0x000fe40008410000 */
[C---:B------:R-:W-:Y:S01]  /*44b0*/  HMMA.16816.F32.BF16 R16, R136.reuse, R106, R16 ;  /* 0x0000006a8810723c */ /* 0x040fe20000041810 */
[----:B------:R-:W-:Y:S01]  /*44c0*/  MUFU.TANH R215, R215 ;  /* 0x000000d700d77308 */ /* 0x000fe20000002400 */
[----:B------:R-:W1:Y:S01]  /*44d0*/  LDSM.16.M88.4 R104, [R151+0x7800] ;  /* 0x007800009768783b */ /* 0x000e620000000200 */
[----:B------:R-:W-:Y:S04]  /*44e0*/  DEPBAR.LE SB0, 0x0 ;  /* 0x000080000000791a */ /* 0x000fe80000000000 */
[----:B------:R-:W-:Y:S01]  /*44f0*/  FMUL.FTZ R223, R8, UR8 ;  /* 0x0000000808df7c20 */ /* 0x000fe20008410000 */
[C---:B--2---:R-:W-:Y:S03]  /*4500*/  HMMA.16816.F32.BF16 R20, R136.reuse, R108, R20 ;  /* 0x0000006c8814723c */ /* 0x044fe60000041814 */
[----:B------:R-:W2:Y:S01]  /*4510*/  MUFU.TANH R213, R213 ;  /* 0x000000d500d57308 */ /* 0x000ea20000002400 */
[----:B------:R-:W-:Y:S01]  /*4520*/  BAR.SYNC.DEFER_BLOCKING 0x0 ;  /* 0x0000000000007b1d */ /* 0x000fe20000010000 */
[----:B------:R-:W-:Y:S01]  /*4530*/  FMUL.FTZ R221, R9, UR8 ;  /* 0x0000000809dd7c20 */ /* 0x000fe20008410000 */
[----:B------:R-:W-:Y:S01]  /*4540*/  FMUL.FTZ R219, R10, UR8 ;  /* 0x000000080adb7c20 */ /* 0x000fe20008410000 */
[----:B------:R-:W-:Y:S01]  /*4550*/  FMUL.FTZ R217, R11, UR8 ;  /* 0x000000080bd97c20 */ /* 0x000fe20008410000 */
[C---:B------:R-:W-:Y:S05]  /*4560*/  HMMA.16816.F32.BF16 R24, R136.reuse, R110, R24 ;  /* 0x0000006e8818723c */ /* 0x040fea0000041818 */
[----:B------:R-:W-:Y:S01]  /*4570*/  MUFU.TANH R211, R211 ;  /* 0x000000d300d37308 */ /* 0x000fe20000002400 */
[----:B------:R-:W-:Y:S01]  /*4580*/  FMUL.FTZ R205, R12, UR8 ;  /* 0x000000080ccd7c20 */ /* 0x000fe20008410000 */
[----:B------:R-:W-:Y:S01]  /*4590*/  FMUL.FTZ R207, R13, UR8 ;  /* 0x000000080dcf7c20 */ /* 0x000fe20008410000 */
[----:B------:R-:W-:Y:S01]  /*45a0*/  FMUL.FTZ R203, R14, UR8 ;  /* 0x000000080ecb7c20 */ /* 0x000fe20008410000 */
[----:B------:R-:W-:Y:S01]  /*45b0*/  FMUL.FTZ R199, R15, UR8 ;  /* 0x000000080fc77c20 */ /* 0x000fe20008410000 */
[----:B------:R-:W-:Y:S01]  /*45c0*/  FMUL.FTZ R201, R16, UR8 ;  /* 0x0000000810c97c20 */ /* 0x000fe20008410000 */
[----:B------:R-:W-:Y:S04]  /*45d0*/  FMUL.FTZ R197, R17, UR8 ;  /* 0x0000000811c57c20 */ /* 0x000fe80008410000 */
[----:B------:R-:W3:Y:S01]  /*45e0*/  MUFU.TANH R209, R209 ;  /* 0x000000d100d17308 */ /* 0x000ee20000002400 */
[----:B------:R-:W-:Y:S01]  /*45f0*/  FMUL.FTZ R195, R18, UR8 ;  /* 0x0000000812c37c20 */ /* 0x000fe20008410000 */
[----:B------:R-:W-:Y:S01]  /*4600*/  FMUL.FTZ R193, R19, UR8 ;  /* 0x0000000813c17c20 */ /* 0x000fe20008410000 */
[----:B------:R-:W-:Y:S01]  /*4610*/  FMUL.FTZ R191, R20, UR8 ;  /* 0x0000000814bf7c20 */ /* 0x000fe20008410000 */
[----:B------:R-:W-:Y:S01]  /*4620*/  FMUL.FTZ R187, R21, UR8 ;  /* 0x0000000815bb7c20 */ /* 0x000fe20008410000 */
[----:B------:R-:W-:Y:S01]  /*4630*/  FMUL.FTZ R189, R22, UR8 ;  /* 0x0000000816bd7c20 */ /* 0x000fe20008410000 */
[----:B------:R-:W-:Y:S01]  /*4640*/  FMUL.FTZ R183, R23, UR8 ;  /* 0x0000000817b77c20 */ /* 0x000fe20008410000 */
[----:B--2---:R-:W-:Y:S03]  /*4650*/  FMNMX3.FTZ R2, R103, R215, R213, !PT ;  /* 0x000000d767027276 */ /* 0x004fe600078100d5 */
[----:B------:R-:W-:Y:S01]  /*4660*/  MUFU.TANH R223, R223 ;  /* 0x000000df00df7308 */ /* 0x000fe20000002400 */
[----:B------:R-:W-:Y:S01]  /*4670*/  FMUL.FTZ R185, R24, UR8 ;  /* 0x0000000818b97c20 */ /* 0x000fe20008410000 */
[----:B------:R-:W-:Y:S01]  /*4680*/  FMUL.FTZ R181, R25, UR8 ;  /* 0x0000000819b57c20 */ /* 0x000fe20008410000 */
[----:B------:R-:W-:Y:S01]  /*4690*/  FMUL.FTZ R177, R26, UR8 ;  /* 0x000000081ab17c20 */ /* 0x000fe20008410000 */
[----:B------:R-:W-:Y:S06]  /*46a0*/  FMUL.FTZ R179, R27, UR8 ;  /* 0x000000081bb37c20 */ /* 0x000fec0008410000 */
[----:B------:R-:W2:Y:S01]  /*46b0*/  MUFU.TANH R221, R221 ;  /* 0x000000dd00dd7308 */ /* 0x000ea20000002400 */
[C---:B-1----:R-:W-:Y:S03]  /*46c0*/  HMMA.16816.F32.BF16 R28, R136.reuse, R104, R28 ;  /* 0x00000068881c723c */ /* 0x042fe6000004181c */
[----:B---3--:R-:W-:Y:S06]  /*46d0*/  FMNMX3.FTZ R100, R0, R211, R209, !PT ;  /* 0x000000d300647276 */ /* 0x008fec00078100d1 */
[----:B------:R-:W-:Y:S01]  /*46e0*/  MUFU.TANH R219, R219 ;  /* 0x000000db00db7308 */ /* 0x000fe20000002400 */
[----:B------:R-:W-:Y:S09]  /*46f0*/  HMMA.16816.F32.BF16 R32, R136, R106, R32 ;  /* 0x0000006a8820723c */ /* 0x000ff20000041820 */
[----:B------:R-:W1:Y:S01]  /*4700*/  MUFU.TANH R217, R217 ;  /* 0x000000d900d97308 */ /* 0x000e620000002400 */
[----:B--2---:R-:W-:Y:S01]  /*4710*/  FMNMX3.FTZ R2, R2, R223, R221, !PT ;  /* 0x000000df02027276 */ /* 0x004fe200078100dd */
        /* <DEDUP_REMOVED lines=9> */
[----:B------:R-:W2:Y:S01]  /*47b0*/  MUFU.TANH R207, R207 ;  /* 0x000000cf00cf7308 */ /* 0x000ea20000002400 */
[----:B-1----:R-:W-:Y:S09]  /*47c0*/  FMNMX3.FTZ R100, R100, R219, R217, !PT ;  /* 0x000000db64647276 */ /* 0x002ff200078100d9 */
[----:B------:R-:W-:Y:S10]  /*47d0*/  MUFU.TANH R203, R203 ;  /* 0x000000cb00cb7308 */ /* 0x000ff40000002400 */
[----:B------:R-:W1:Y:S01]  /*47e0*/  MUFU.TANH R199, R199 ;  /* 0x000000c700c77308 */ /* 0x000e620000002400 */
[----:B--2---:R-:W-:Y:S09]  /*47f0*/  FMNMX3.FTZ R2, R2, R205, R207, !PT ;  /* 0x000000cd02027276 */ /* 0x004ff200078100cf */
[----:B------:R-:W-:Y:S10]  /*4800*/  MUFU.TANH R201, R201 ;  /* 0x000000c900c97308 */ /* 0x000ff40000002400 */
        /* <DEDUP_REMOVED lines=26> */
[----:B------:R1:W3:Y:S10]  /*49b0*/  MUFU.TANH R102, R34 ;  /* 0x0000002200667308 */ /* 0x0002f40000002400 */
[----:B------:R1:W4:Y:S01]  /*49c0*/  MUFU.TANH R101, R35 ;  /* 0x0000002300657308 */ /* 0x0003220000002400 */
[----:B--2---:R-:W-:Y:S01]  /*49d0*/  FMNMX3.FTZ R106, R2, R172, R107, !PT ;  /* 0x000000ac026a7276 */ /* 0x004fe2000781006b */
[----:B------:R-:W-:Y:S06]  /*49e0*/  @P0 BRA `(.L_x_593) ;  /* 0xfffffff000480947 */ /* 0x000fec000383ffff */
.L_x_592:
[----:B------:R-:W5:Y:S01]  /*49f0*/  SHFL.BFLY PT, R3, R106, 0x2, 0x1f ;  /* 0x0c401f006a037f89 */ /* 0x000f6200000e0000 */
[----:B---34-:R-:W-:Y:S02]  /*4a00*/  FMNMX3.FTZ R7, R7, R102, R101, !PT ;  /* 0x0000006607077276 */ /* 0x018fe40007810065 */
[----:B------:R-:W-:Y:S05]  /*4a10*/  IADD3 R170, PT, PT, R170, -0x1, RZ ;  /* 0xffffffffaaaa7810 */ /* 0x000fea0007ffe0ff */
[----:B--2---:R-:W-:Y:S01]  /*4a20*/  LDSM.16.MT88.4 R12, [R154+0x8000] ;  /* 0x008000009a0c783b */ /* 0x004fe20000004200 */
[----:B------:R-:W-:Y:S07]  /*4a30*/  ISETP.NE.AND P1, PT, R170, -0x2, PT ;  /* 0xfffffffeaa00780c */ /* 0x000fee0003f25270 */
[----:B------:R-:W2:Y:S08]  /*4a40*/  SHFL.BFLY PT, R2, R7, 0x2, 0x1f ;  /* 0x0c401f0007027f89 */ /* 0x000eb000000e0000 */
[----:B------:R-:W-:Y:S08]  /*4a50*/  LDSM.16.MT88.4 R20, [R150+0x8000] ;  /* 0x008000009614783b */ /* 0x000ff00000004200 */
[----:B------:R-:W-:Y:S08]  /*4a60*/  LDSM.16.MT88.4 R28, [R149+0x8000] ;  /* 0x00800000951c783b */ /* 0x000ff00000004200 */
[----:B------:R-:W-:Y:S08]  /*4a70*/  LDSM.16.MT88.4 R112, [R148+0x9800] ;  /* 0x009800009470783b */ /* 0x000ff00000004200 */
[----:B------:R-:W-:Y:S08]  /*4a80*/  LDSM.16.MT88.4 R116, [R154+0xb800] ;  /* 0x00b800009a74783b */ /* 0x000ff00000004200 */
[----:B------:R-:W-:Y:S01]  /*4a90*/  LDSM.16.MT88.4 R120, [R150+0xb800] ;  /* 0x00b800009678783b */ /* 0x000fe20000004200 */
[----:B-----5:R-:W-:Y:S02]  /*4aa0*/  FMNMX.FTZ R9, R106, R3, !PT ;  /* 0x000000036a097209 */ /* 0x020fe40007810000 */
[----:B--2---:R-:W-:Y:S05]  /*4ab0*/  FMNMX.FTZ R4, R7, R2, !PT ;  /* 0x0000000207047209 */ /* 0x004fea0007810000 */
[----:B------:R-:W2:Y:S08]  /*4ac0*/  SHFL.BFLY PT, R100, R9, 0x1, 0x1f ;  /* 0x0c201f0009647f89 */ /* 0x000eb000000e0000 */
[----:B------:R-:W3:Y:S01]  /*4ad0*/  SHFL.BFLY PT, R3, R4, 0x1, 0x1f ;  /* 0x0c201f0004037f89 */ /* 0x000ee200000e0000 */
[----:B--2---:R-:W-:Y:S02]  /*4ae0*/  FMNMX.FTZ R100, R9, R100, !PT ;  /* 0x0000006409647209 */ /* 0x004fe40007810000 */
[----:B---3--:R-:W-:Y:S03]  /*4af0*/  FMNMX.FTZ R3, R4, R3, !PT ;  /* 0x0000000304037209 */ /* 0x008fe60007810000 */
[C---:B------:R-:W-:Y:S01]  /*4b00*/  FMUL.FTZ R108, R100.reuse, UR4 ;  /* 0x00000004646c7c20 */ /* 0x040fe20008410000 */
[C---:B------:R-:W-:Y:S01]  /*4b10*/  FSETP.NEU.FTZ.AND P0, PT, R100.reuse, -INF , PT ;  /* 0xff8000006400780b */ /* 0x040fe20003f1d000 */
[----:B------:R-:W-:Y:S01]  /*4b20*/  FADD.FTZ R2, -R100, R103 ;  /* 0x0000006764027221 */ /* 0x000fe20000010100 */
[C---:B------:R-:W-:Y:S02]  /*4b30*/  FMUL.FTZ R106, R3.reuse, UR4 ;  /* 0x00000004036a7c20 */ /* 0x040fe40008410000 */
[----:B------:R-:W-:Y:S01]  /*4b40*/  FSEL R108, R108, RZ, P0 ;  /* 0x000000ff6c6c7208 */ /* 0x000fe20000000000 */
[C---:B------:R-:W-:Y:S01]  /*4b50*/  FADD.FTZ R0, -R3.reuse, R0 ;  /* 0x0000000003007221 */ /* 0x040fe20000010100 */
[----:B------:R-:W-:Y:S01]  /*4b60*/  FSETP.NEU.FTZ.AND P0, PT, R3, -INF , PT ;  /* 0xff8000000300780b */ /* 0x000fe20003f1d000 */
[----:B------:R-:W-:Y:S02]  /*4b70*/  FMUL.FTZ R5, R2, UR4 ;  /* 0x0000000402057c20 */ /* 0x000fe40008410000 */
[--C-:B------:R-:W-:Y:S01]  /*4b80*/  FFMA.FTZ R131, R215, UR4, -R108.reuse ;  /* 0x00000004d7837c23 */ /* 0x100fe2000801086c */
[----:B------:R-:W-:Y:S01]  /*4b90*/  FSEL R106, R106, RZ, P0 ;  /* 0x000000ff6a6a7208 */ /* 0x000fe20000000000 */
[--C-:B------:R-:W-:Y:S01]  /*4ba0*/  FFMA.FTZ R128, R213, UR4, -R108.reuse ;  /* 0x00000004d5807c23 */ /* 0x100fe2000801086c */
[--C-:B------:R-:W-:Y:S01]  /*4bb0*/  FFMA.FTZ R126, R223, UR4, -R108.reuse ;  /* 0x00000004df7e7c23 */ /* 0x100fe2000801086c */
[----:B------:R-:W-:Y:S01]  /*4bc0*/  FFMA.FTZ R125, R221, UR4, -R108 ;  /* 0x00000004dd7d7c23 */ /* 0x000fe2000801086c */
[----:B------:R-:W-:Y:S01]  /*4bd0*/  FMUL.FTZ R6, R0, UR4 ;  /* 0x0000000400067c20 */ /* 0x000fe20008410000 */
[--C-:B------:R-:W-:Y:S01]  /*4be0*/  FFMA.FTZ R129, R211, UR4, -R106.reuse ;  /* 0x00000004d3817c23 */ /* 0x100fe2000801086a */
[--C-:B------:R-:W-:Y:S01]  /*4bf0*/  FFMA.FTZ R127, R209, UR4, -R106.reuse ;  /* 0x00000004d17f7c23 */ /* 0x100fe2000801086a */
[--C-:B------:R-:W-:Y:S01]  /*4c00*/  FFMA.FTZ R124, R219, UR4, -R106.reuse ;  /* 0x00000004db7c7c23 */ /* 0x100fe2000801086a */
[----:B------:R-:W-:Y:S01]  /*4c10*/  FFMA.FTZ R103, R217, UR4, -R106 ;  /* 0x00000004d9677c23 */ /* 0x000fe2000801086a */
[----:B------:R-:W2:Y:S01]  /*4c20*/  MUFU.EX2 R2, R5 ;  /* 0x0000000500027308 */ /* 0x000ea20000000800 */
[--C-:B------:R-:W-:Y:S01]  /*4c30*/  FFMA.FTZ R130, R205, UR4, -R108.reuse ;  /* 0x00000004cd827c23 */ /* 0x100fe2000801086c */
[--C-:B------:R-:W-:Y:S01]  /*4c40*/  FFMA.FTZ R133, R207, UR4, -R108.reuse ;  /* 0x00000004cf857c23 */ /* 0x100fe2000801086c */
[--C-:B------:R-:W-:Y:S01]  /*4c50*/  FFMA.FTZ R134, R201, UR4, -R108.reuse ;  /* 0x00000004c9867c23 */ /* 0x100fe2000801086c */
[--C-:B------:R-:W-:Y:S01]  /*4c60*/  FFMA.FTZ R137, R197, UR4, -R108.reuse ;  /* 0x00000004c5897c23 */ /* 0x100fe2000801086c */
[--C-:B------:R-:W-:Y:S01]  /*4c70*/  FFMA.FTZ R138, R191, UR4, -R108.reuse ;  /* 0x00000004bf8a7c23 */ /* 0x100fe2000801086c */
[--C-:B------:R-:W-:Y:S01]  /*4c80*/  FFMA.FTZ R141, R187, UR4, -R108.reuse ;  /* 0x00000004bb8d7c23 */ /* 0x100fe2000801086c */
[--C-:B------:R-:W-:Y:S03]  /*4c90*/  FFMA.FTZ R142, R185, UR4, -R108.reuse ;  /* 0x00000004b98e7c23 */ /* 0x100fe6000801086c */
[----:B------:R-:W3:Y:S01]  /*4ca0*/  MUFU.EX2 R0, R6 ;  /* 0x0000000600007308 */ /* 0x000ee20000000800 */
[----:B------:R-:W-:Y:S01]  /*4cb0*/  FFMA.FTZ R145, R181, UR4, -R108 ;  /* 0x00000004b5917c23 */ /* 0x000fe2000801086c */
[----:B------:R-:W-:Y:S01]  /*4cc0*/  FFMA.FTZ R144, R177, UR4, -R106 ;  /* 0x00000004b1907c23 */ /* 0x000fe2000801086a */
[--C-:B------:R-:W-:Y:S01]  /*4cd0*/  FFMA.FTZ R146, R175, UR4, -R108.reuse ;  /* 0x00000004af927c23 */ /* 0x100fe2000801086c */
[--C-:B------:R-:W-:Y:S01]  /*4ce0*/  FFMA.FTZ R169, R169, UR4, -R108.reuse ;  /* 0x00000004a9a97c23 */ /* 0x100fe2000801086c */
[--C-:B------:R-:W-:Y:S01]  /*4cf0*/  FFMA.FTZ R172, R172, UR4, -R108.reuse ;  /* 0x00000004acac7c23 */ /* 0x100fe2000801086c */
[----:B------:R-:W-:Y:S01]  /*4d00*/  FFMA.FTZ R108, R107, UR4, -R108 ;  /* 0x000000046b6c7c23 */ /* 0x000fe2000801086c */
[--C-:B------:R-:W-:Y:S03]  /*4d10*/  FFMA.FTZ R174, R105, UR4, -R106.reuse ;  /* 0x0000000469ae7c23 */ /* 0x100fe6000801086a */
[----:B------:R-:W-:Y:S01]  /*4d20*/  MUFU.EX2 R131, R131 ;  /* 0x0000008300837308 */ /* 0x000fe20000000800 */
[C---:B--2---:R-:W-:Y:S01]  /*4d30*/  FMUL.FTZ R4, R2.reuse, R96 ;  /* 0x0000006002047220 */ /* 0x044fe20000410000 */
[C---:B------:R-:W-:Y:S01]  /*4d40*/  FMUL.FTZ R5, R2.reuse, R97 ;  /* 0x0000006102057220 */ /* 0x040fe20000410000 */
[C---:B------:R-:W-:Y:S01]  /*4d50*/  FMUL.FTZ R8, R2.reuse, R92 ;  /* 0x0000005c02087220 */ /* 0x040fe20000410000 */
[C---:B------:R-:W-:Y:S01]  /*4d60*/  FMUL.FTZ R9, R2.reuse, R93 ;  /* 0x0000005d02097220 */ /* 0x040fe20000410000 */
[C---:B------:R-:W-:Y:S01]  /*4d70*/  FMUL.FTZ R16, R2.reuse, R84 ;  /* 0x0000005402107220 */ /* 0x040fe20000410000 */
[C---:B------:R-:W-:Y:S01]  /*4d80*/  FMUL.FTZ R17, R2.reuse, R85 ;  /* 0x0000005502117220 */ /* 0x040fe20000410000 */
[----:B------:R-:W-:Y:S03]  /*4d90*/  FMUL.FTZ R24, R2, R76 ;  /* 0x0000004c02187220 */ /* 0x000fe60000410000 */
[----:B------:R-:W2:Y:S01]  /*4da0*/  MUFU.EX2 R128, R128 ;  /* 0x0000008000807308 */ /* 0x000ea20000000800 */
[C---:B---3--:R-:W-:Y:S01]  /*4db0*/  FMUL.FTZ R6, R0.reuse, R98 ;  /* 0x0000006200067220 */ /* 0x048fe20000410000 */
[C---:B------:R-:W-:Y:S01]  /*4dc0*/  FMUL.FTZ R7, R0.reuse, R99 ;  /* 0x0000006300077220 */ /* 0x040fe20000410000 */
[C---:B------:R-:W-:Y:S01]  /*4dd0*/  FMUL.FTZ R10, R0.reuse, R94 ;  /* 0x0000005e000a7220 */ /* 0x040fe20000410000 */
[C---:B------:R-:W-:Y:S01]  /*4de0*/  FMUL.FTZ R11, R0.reuse, R95 ;  /* 0x0000005f000b7220 */ /* 0x040fe20000410000 */
[C---:B------:R-:W-:Y:S01]  /*4df0*/  FMUL.FTZ R18, R0.reuse, R86 ;  /* 0x0000005600127220 */ /* 0x040fe20000410000 */
[----:B------:R-:W-:Y:S01]  /*4e00*/  FMUL.FTZ R19, R0, R87 ;  /* 0x0000005700137220 */ /* 0x000fe20000410000 */
[----:B------:R-:W-:Y:S03]  /*4e10*/  LDSM.16.MT88.4 R92, [R154+0x9800] ;  /* 0x009800009a5c783b */ /* 0x000fe60000004200 */
[----:B------:R-:W-:Y:S01]  /*4e20*/  MUFU.EX2 R129, R129 ;  /* 0x0000008100817308 */ /* 0x000fe20000000800 */
[----:B------:R-:W-:Y:S01]  /*4e30*/  FMUL.FTZ R25, R2, R77 ;  /* 0x0000004d02197220 */ /* 0x000fe20000410000 */
[C---:B------:R-:W-:Y:S01]  /*4e40*/  FMUL.FTZ R26, R0.reuse, R78 ;  /* 0x0000004e001a7220 */ /* 0x040fe20000410000 */
[----:B------:R-:W-:Y:S01]  /*4e50*/  FMUL.FTZ R27, R0, R79 ;  /* 0x0000004f001b7220 */ /* 0x000fe20000410000 */
[C---:B------:R-:W-:Y:S01]  /*4e60*/  FMUL.FTZ R32, R2.reuse, R68 ;  /* 0x0000004402207220 */ /* 0x040fe20000410000 */
[----:B------:R-:W-:Y:S01]  /*4e70*/  FMUL.FTZ R33, R2, R69 ;  /* 0x0000004502217220 */ /* 0x000fe20000410000 */
[----:B-1----:R-:W-:Y:S01]  /*4e80*/  FMUL.FTZ R34, R0, R70 ;  /* 0x0000004600227220 */ /* 0x002fe20000410000 */
[----:B------:R-:W-:Y:S03]  /*4e90*/  LDSM.16.MT88.4 R76, [R148+0xa000] ;  /* 0x00a00000944c783b */ /* 0x000fe60000004200 */
[----:B------:R-:W1:Y:S01]  /*4ea0*/  MUFU.EX2 R127, R127 ;  /* 0x0000007f007f7308 */ /* 0x000e620000000800 */
        /* <DEDUP_REMOVED lines=14> */
[----:B------:R-:W-:Y:S03]  /*4f90*/  LDSM.16.MT88.4 R84, [R149+0x8800] ;  /* 0x008800009554783b */ /* 0x000fe60000004200 */
[----:B------:R-:W2:Y:S01]  /*4fa0*/  MUFU.EX2 R125, R125 ;  /* 0x0000007d007d7308 */ /* 0x000ea20000000800 */
[----:B-1----:R-:W-:Y:S01]  /*4fb0*/  F2FP.BF16.F32.PACK_AB R97, R127, R129 ;  /* 0x000000817f61723e */ /* 0x002fe200000010ff */
[C---:B------:R-:W-:Y:S01]  /*4fc0*/  FMUL.FTZ R46, R0.reuse, R46 ;  /* 0x0000002e002e7220 */ /* 0x040fe20000410000 */
[----:B------:R-:W-:Y:S01]  /*4fd0*/  FMUL.FTZ R47, R0, R47 ;  /* 0x0000002f002f7220 */ /* 0x000fe20000410000 */
[C---:B------:R-:W-:Y:S01]  /*4fe0*/  FMUL.FTZ R48, R2.reuse, R48 ;  /* 0x0000003002307220 */ /* 0x040fe20000410000 */
[----:B------:R-:W-:Y:S01]  /*4ff0*/  FMUL.FTZ R49, R2, R49 ;  /* 0x0000003102317220 */ /* 0x000fe20000410000 */
[C---:B------:R-:W-:Y:S01]  /*5000*/  FMUL.FTZ R50, R0.reuse, R50 ;  /* 0x0000003200327220 */ /* 0x040fe20000410000 */
[----:B------:R-:W-:Y:S03]  /*5010*/  FMUL.FTZ R51, R0, R51 ;  /* 0x0000003300337220 */ /* 0x000fe60000410000 */
[----:B------:R-:W-:Y:S01]  /*5020*/  MUFU.EX2 R124, R124 ;  /* 0x0000007c007c7308 */ /* 0x000fe20000000800 */
[C---:B------:R-:W-:Y:S01]  /*5030*/  FMUL.FTZ R60, R2.reuse, R60 ;  /* 0x0000003c023c7220 */ /* 0x040fe20000410000 */
[----:B------:R-:W-:Y:S01]  /*5040*/  FMUL.FTZ R61, R2, R61 ;  /* 0x0000003d023d7220 */ /* 0x000fe20000410000 */
[C---:B------:R-:W-:Y:S01]  /*5050*/  FMUL.FTZ R62, R0.reuse, R62 ;  /* 0x0000003e003e7220 */ /* 0x040fe20000410000 */
[----:B------:R-:W-:Y:S01]  /*5060*/  FMUL.FTZ R63, R0, R63 ;  /* 0x0000003f003f7220 */ /* 0x000fe20000410000 */
[C---:B------:R-:W-:Y:S01]  /*5070*/  FMUL.FTZ R64, R2.reuse, R64 ;  /* 0x0000004002407220 */ /* 0x040fe20000410000 */
[----:B------:R-:W-:Y:S01]  /*5080*/  FMUL.FTZ R65, R2, R65 ;  /* 0x0000004102417220 */ /* 0x000fe20000410000 */
[C---:B------:R-:W-:Y:S03]  /*5090*/  FMUL.FTZ R66, R0.reuse, R66 ;  /* 0x0000004200427220 */ /* 0x040fe60000410000 */
[----:B------:R-:W1:Y:S01]  /*50a0*/  MUFU.EX2 R103, R103 ;  /* 0x0000006700677308 */ /* 0x000e620000000800 */
[----:B--2---:R-:W-:Y:S01]  /*50b0*/  F2FP.BF16.F32.PACK_AB R98, R125, R126 ;  /* 0x0000007e7d62723e */ /* 0x004fe200000010ff */
[----:B------:R-:W-:Y:S01]  /*50c0*/  FMUL.FTZ R67, R0, R67 ;  /* 0x0000004300437220 */ /* 0x000fe20000410000 */
[C---:B------:R-:W-:Y:S01]  /*50d0*/  FMUL.FTZ R52, R2.reuse, R52 ;  /* 0x0000003402347220 */ /* 0x040fe20000410000 */
[----:B------:R-:W-:Y:S01]  /*50e0*/  FMUL.FTZ R53, R2, R53 ;  /* 0x0000003502357220 */ /* 0x000fe20000410000 */
[C---:B------:R-:W-:Y:S01]  /*50f0*/  FMUL.FTZ R54, R0.reuse, R54 ;  /* 0x0000003600367220 */ /* 0x040fe20000410000 */
[----:B------:R-:W-:Y:S01]  /*5100*/  FMUL.FTZ R55, R0, R55 ;  /* 0x0000003700377220 */ /* 0x000fe20000410000 */
[C---:B------:R-:W-:Y:S03]  /*5110*/  FMUL.FTZ R56, R2.reuse, R56 ;  /* 0x0000003802387220 */ /* 0x040fe60000410000 */
[----:B------:R2:W-:Y:S01]  /*5120*/  MUFU.EX2 R177, R108 ;  /* 0x0000006c00b17308 */ /* 0x0005e20000000800 */
[----:B------:R-:W-:Y:S01]  /*5130*/  FMUL.FTZ R57, R2, R57 ;  /* 0x0000003902397220 */ /* 0x000fe20000410000 */
[C---:B------:R-:W-:Y:S01]  /*5140*/  FMUL.FTZ R58, R0.reuse, R58 ;  /* 0x0000003a003a7220 */ /* 0x040fe20000410000 */
[----:B------:R-:W-:Y:S01]  /*5150*/  FMUL.FTZ R59, R0, R59 ;  /* 0x0000003b003b7220 */ /* 0x000fe20000410000 */
[--C-:B------:R-:W-:Y:S01]  /*5160*/  FFMA.FTZ R175, R104, UR4, -R106.reuse ;  /* 0x0000000468af7c23 */ /* 0x100fe2000801086a */
[--C-:B------:R-:W-:Y:S01]  /*5170*/  FFMA.FTZ R132, R203, UR4, -R106.reuse ;  /* 0x00000004cb847c23 */ /* 0x100fe2000801086a */
[--C-:B------:R-:W-:Y:S01]  /*5180*/  FFMA.FTZ R135, R199, UR4, -R106.reuse ;  /* 0x00000004c7877c23 */ /* 0x100fe2000801086a */
[--C-:B------:R-:W-:Y:S03]  /*5190*/  FFMA.FTZ R136, R195, UR4, -R106.reuse ;  /* 0x00000004c3887c23 */ /* 0x100fe6000801086a */
[----:B------:R-:W-:Y:S01]  /*51a0*/  MUFU.EX2 R130, R130 ;  /* 0x0000008200827308 */ /* 0x000fe20000000800 */
[----:B-1----:R-:W-:Y:S01]  /*51b0*/  F2FP.BF16.F32.PACK_AB R99, R103, R124 ;  /* 0x0000007c6763723e */ /* 0x002fe200000010ff */
[--C-:B------:R-:W-:Y:S01]  /*51c0*/  FFMA.FTZ R139, R193, UR4, -R106.reuse ;  /* 0x00000004c18b7c23 */ /* 0x100fe2000801086a */
[--C-:B------:R-:W-:Y:S01]  /*51d0*/  FFMA.FTZ R140, R189, UR4, -R106.reuse ;  /* 0x00000004bd8c7c23 */ /* 0x100fe2000801086a */
[--C-:B------:R-:W-:Y:S01]  /*51e0*/  FFMA.FTZ R143, R183, UR4, -R106.reuse ;  /* 0x00000004b78f7c23 */ /* 0x100fe2000801086a */
[--C-:B------:R-:W-:Y:S01]  /*51f0*/  FFMA.FTZ R147, R179, UR4, -R106.reuse ;  /* 0x00000004b3937c23 */ /* 0x100fe2000801086a */
[--C-:B------:R-:W-:Y:S01]  /*5200*/  FFMA.FTZ R102, R102, UR4, -R106.reuse ;  /* 0x0000000466667c23 */ /* 0x100fe2000801086a */
[----:B------:R-:W-:Y:S01]  /*5210*/  FFMA.FTZ R106, R101, UR4, -R106 ;  /* 0x00000004656a7c23 */ /* 0x000fe2000801086a */
[C---:B------:R-:W-:Y:S01]  /*5220*/  HMMA.16816.F32.BF16 R4, R96.reuse, R12, R4 ;  /* 0x0000000c6004723c */ /* 0x040fe20000041804 */
[----:B--2---:R-:W-:Y:S01]  /*5230*/  LDSM.16.MT88.4 R108, [R149+0x9800] ;  /* 0x00980000956c783b */ /* 0x004fe20000004200 */
[----:B------:R-:W1:Y:S03]  /*5240*/  MUFU.EX2 R133, R133 ;  /* 0x0000008500857308 */ /* 0x000e660000000800 */
[C---:B------:R-:W-:Y:S01]  /*5250*/  FMUL.FTZ R12, R2.reuse, R88 ;  /* 0x00000058020c7220 */ /* 0x040fe20000410000 */
[C---:B------:R-:W-:Y:S01]  /*5260*/  FMUL.FTZ R13, R2.reuse, R89 ;  /* 0x00000059020d7220 */ /* 0x040fe20000410000 */
[----:B------:R-:W-:Y:S01]  /*5270*/  FFMA.FTZ R131, R2, R173, R131 ;  /* 0x000000ad02837223 */ /* 0x000fe20000010083 */
[C---:B------:R-:W-:Y:S04]  /*5280*/  HMMA.16816.F32.BF16 R8, R96.reuse, R14, R8 ;  /* 0x0000000e6008723c */ /* 0x040fe80000041808 */
[----:B------:R-:W-:Y:S01]  /*5290*/  MUFU.EX2 R132, R132 ;  /* 0x0000008400847308 */ /* 0x000fe20000000800 */
[C---:B------:R-:W-:Y:S01]  /*52a0*/  FMUL.FTZ R14, R0.reuse, R90 ;  /* 0x0000005a000e7220 */ /* 0x040fe20000410000 */
[C---:B------:R-:W-:Y:S01]  /*52b0*/  FMUL.FTZ R15, R0.reuse, R91 ;  /* 0x0000005b000f7220 */ /* 0x040fe20000410000 */
[----:B------:R-:W-:Y:S01]  /*52c0*/  FFMA.FTZ R129, R0, R171, R129 ;  /* 0x000000ab00817223 */ /* 0x000fe20000010081 */
[----:B------:R-:W2:Y:S01]  /*52d0*/  LDSM.16.MT88.4 R88, [R148+0x8000] ;  /* 0x008000009458783b */ /* 0x000ea20000004200 */
[----:B------:R-:W-:Y:S02]  /*52e0*/  FADD.FTZ R131, R128, R131 ;  /* 0x0000008380837221 */ /* 0x000fe40000010000 */
[----:B------:R-:W-:Y:S03]  /*52f0*/  FADD.FTZ R129, R127, R129 ;  /* 0x000000817f817221 */ /* 0x000fe60000010000 */
[----:B------:R-:W3:Y:S01]  /*5300*/  MUFU.EX2 R135, R135 ;  /* 0x0000008700877308 */ /* 0x000ee20000000800 */
[C---:B------:R-:W-:Y:S03]  /*5310*/  HMMA.16816.F32.BF16 R12, R96.reuse, R20, R12 ;  /* 0x00000014600c723c */ /* 0x040fe6000004180c */
[C---:B------:R-:W-:Y:S01]  /*5320*/  FMUL.FTZ R20, R2.reuse, R80 ;  /* 0x0000005002147220 */ /* 0x040fe20000410000 */
[----:B------:R-:W-:Y:S01]  /*5330*/  FMUL.FTZ R21, R2, R81 ;  /* 0x0000005102157220 */ /* 0x000fe20000410000 */
[----:B------:R-:W-:Y:S01]  /*5340*/  FADD.FTZ R126, R126, R131 ;  /* 0x000000837e7e7221 */ /* 0x000fe20000010000 */
[----:B------:R-:W-:Y:S03]  /*5350*/  FADD.FTZ R124, R124, R129 ;  /* 0x000000817c7c7221 */ /* 0x000fe60000010000 */
[----:B------:R-:W-:Y:S01]  /*5360*/  MUFU.EX2 R134, R134 ;  /* 0x0000008600867308 */ /* 0x000fe20000000800 */
[C---:B------:R-:W-:Y:S03]  /*5370*/  HMMA.16816.F32.BF16 R16, R96.reuse, R22, R16 ;  /* 0x000000166010723c */ /* 0x040fe60000041810 */
[C---:B------:R-:W-:Y:S01]  /*5380*/  FMUL.FTZ R22, R0.reuse, R82 ;  /* 0x0000005200167220 */ /* 0x040fe20000410000 */
[----:B------:R-:W-:Y:S01]  /*5390*/  FMUL.FTZ R23, R0, R83 ;  /* 0x0000005300177220 */ /* 0x000fe20000410000 */
[----:B------:R-:W-:Y:S01]  /*53a0*/  FADD.FTZ R125, R125, R126 ;  /* 0x0000007e7d7d7221 */ /* 0x000fe20000010000 */
[----:B------:R-:W4:Y:S03]  /*53b0*/  LDSM.16.MT88.4 R80, [R154+0xa000] ;  /* 0x00a000009a50783b */ /* 0x000f260000004200 */
[----:B------:R-:W5:Y:S01]  /*53c0*/  MUFU.EX2 R137, R137 ;  /* 0x0000008900897308 */ /* 0x000f620000000800 */
[----:B------:R-:W-:Y:S01]  /*53d0*/  FADD.FTZ R103, R103, R124 ;  /* 0x0000007c67677221 */ /* 0x000fe20000010000 */
[C---:B------:R-:W-:Y:S03]  /*53e0*/  HMMA.16816.F32.BF16 R20, R96.reuse, R28, R20 ;  /* 0x0000001c6014723c */ /* 0x040fe60000041814 */
[C---:B------:R-:W-:Y:S01]  /*53f0*/  FMUL.FTZ R28, R2.reuse, R72 ;  /* 0x00000048021c7220 */ /* 0x040fe20000410000 */
[----:B------:R-:W-:Y:S04]  /*5400*/  FMUL.FTZ R29, R2, R73 ;  /* 0x00000049021d7220 */ /* 0x000fe80000410000 */
[----:B------:R-:W-:Y:S01]  /*5410*/  MUFU.EX2 R136, R136 ;  /* 0x0000008800887308 */ /* 0x000fe20000000800 */
[C---:B------:R-:W-:Y:S03]  /*5420*/  HMMA.16816.F32.BF16 R24, R96.reuse, R30, R24 ;  /* 0x0000001e6018723c */ /* 0x040fe60000041818 */
[C---:B------:R-:W-:Y:S01]  /*5430*/  FMUL.FTZ R30, R0.reuse, R74 ;  /* 0x0000004a001e7220 */ /* 0x040fe20000410000 */
[----:B------:R-:W-:Y:S05]  /*5440*/  FMUL.FTZ R31, R0, R75 ;  /* 0x0000004b001f7220 */ /* 0x000fea0000410000 */
[----:B------:R-:W5:Y:S01]  /*5450*/  MUFU.EX2 R139, R139 ;  /* 0x0000008b008b7308 */ /* 0x000f620000000800 */
[----:B------:R-:W1:Y:S01]  /*5460*/  LDSM.16.MT88.4 R72, [R150+0xa000] ;  /* 0x00a000009648783b */ /* 0x000e620000004200 */
[C---:B--2---:R-:W-:Y:S08]  /*5470*/  HMMA.16816.F32.BF16 R28, R96.reuse, R88, R28 ;  /* 0x00000058601c723c */ /* 0x044ff0000004181c */
[----:B------:R-:W-:Y:S01]  /*5480*/  MUFU.EX2 R138, R138 ;  /* 0x0000008a008a7308 */ /* 0x000fe20000000800 */
[C---:B------:R-:W-:Y:S01]  /*5490*/  HMMA.16816.F32.BF16 R32, R96.reuse, R90, R32 ;  /* 0x0000005a6020723c */ /* 0x040fe20000041820 */
[----:B------:R-:W-:Y:S08]  /*54a0*/  LDSM.16.MT88.4 R88, [R148+0x8800] ;  /* 0x008800009458783b */ /* 0x000ff00000004200 */
[----:B------:R-:W-:Y:S01]  /*54b0*/  MUFU.EX2 R141, R141 ;  /* 0x0000008d008d7308 */ /* 0x000fe20000000800 */
[C---:B----4-:R-:W-:Y:S09]  /*54c0*/  HMMA.16816.F32.BF16 R36, R96.reuse, R80, R36 ;  /* 0x000000506024723c */ /* 0x050ff20000041824 */
[----:B------:R-:W-:Y:S01]  /*54d0*/  MUFU.EX2 R140, R140 ;  /* 0x0000008c008c7308 */ /* 0x000fe20000000800 */
[C---:B------:R-:W-:Y:S01]  /*54e0*/  HMMA.16816.F32.BF16 R40, R96.reuse, R82, R40 ;  /* 0x000000526028723c */ /* 0x040fe20000041828 */
[----:B------:R-:W-:Y:S08]  /*54f0*/  LDSM.16.MT88.4 R80, [R150+0x8800] ;  /* 0x008800009650783b */ /* 0x000ff00000004200 */
[----:B------:R-:W-:Y:S10]  /*5500*/  MUFU.EX2 R143, R143 ;  /* 0x0000008f008f7308 */ /* 0x000ff40000000800 */
[----:B------:R-:W-:Y:S01]  /*5510*/  MUFU.EX2 R142, R142 ;  /* 0x0000008e008e7308 */ /* 0x000fe20000000800 */
[C---:B-1----:R-:W-:Y:S09]  /*5520*/  HMMA.16816.F32.BF16 R44, R96.reuse, R72, R44 ;  /* 0x00000048602c723c */ /* 0x042ff2000004182c */
[----:B------:R-:W-:Y:S01]  /*5530*/  MUFU.EX2 R145, R145 ;  /* 0x0000009100917308 */ /* 0x000fe20000000800 */
[C---:B------:R-:W-:Y:S01]  /*5540*/  HMMA.16816.F32.BF16 R48, R96.reuse, R74, R48 ;  /* 0x0000004a6030723c */ /* 0x040fe20000041830 */
[----:B------:R-:W1:Y:S08]  /*5550*/  LDSM.16.MT88.4 R72, [R154+0x8800] ;  /* 0x008800009a48783b */ /* 0x000e700000004200 */
[----:B------:R-:W-:Y:S01]  /*5560*/  MUFU.EX2 R144, R144 ;  /* 0x0000009000907308 */ /* 0x000fe20000000800 */
[C---:B------:R-:W-:Y:S03]  /*5570*/  HMMA.16816.F32.BF16 R52, R96.reuse, R68, R52 ;  /* 0x000000446034723c */ /* 0x040fe60000041834 */
[----:B------:R-:W-:Y:S01]  /*5580*/  F2FP.BF16.F32.PACK_AB R68, R133, R130 ;  /* 0x000000828544723e */ /* 0x000fe200000010ff */
[----:B------:R-:W-:Y:S01]  /*5590*/  FADD.FTZ R130, R130, R125 ;  /* 0x0000007d82827221 */ /* 0x000fe20000010000 */
[----:B---3--:R-:W-:Y:S01]  /*55a0*/  F2FP.BF16.F32.PACK_AB R69, R135, R132 ;  /* 0x000000848745723e */ /* 0x008fe200000010ff */
[----:B------:R-:W-:Y:S03]  /*55b0*/  FADD.FTZ R132, R132, R103 ;  /* 0x0000006784847221 */ /* 0x000fe60000010000 */
[----:B------:R-:W-:Y:S01]  /*55c0*/  MUFU.EX2 R147, R147 ;  /* 0x0000009300937308 */ /* 0x000fe20000000800 */
[C---:B------:R-:W-:Y:S03]  /*55d0*/  HMMA.16816.F32.BF16 R56, R96.reuse, R70, R56 ;  /* 0x000000466038723c */ /* 0x040fe60000041838 */
[----:B-----5:R-:W-:Y:S01]  /*55e0*/  F2FP.BF16.F32.PACK_AB R70, R137, R134 ;  /* 0x000000868946723e */ /* 0x020fe200000010ff */
[----:B------:R-:W-:Y:S01]  /*55f0*/  FADD.FTZ R133, R133, R130 ;  /* 0x0000008285857221 */ /* 0x000fe20000010000 */
[----:B------:R-:W-:Y:S01]  /*5600*/  F2FP.BF16.F32.PACK_AB R71, R139, R136 ;  /* 0x000000888b47723e */ /* 0x000fe200000010ff */
[----:B------:R-:W-:Y:S03]  /*5610*/  FADD.FTZ R135, R135, R132 ;  /* 0x0000008487877221 */ /* 0x000fe60000010000 */
[----:B------:R-:W-:Y:S01]  /*5620*/  MUFU.EX2 R146, R146 ;  /* 0x0000009200927308 */ /* 0x000fe20000000800 */
[C---:B------:R-:W-:Y:S03]  /*5630*/  HMMA.16816.F32.BF16 R60, R96.reuse, R76, R60 ;  /* 0x0000004c603c723c */ /* 0x040fe6000004183c */
[----:B------:R-:W-:Y:S01]  /*5640*/  MOV R103, R100 ;  /* 0x0000006400677202 */ /* 0x000fe20000000f00 */
[----:B------:R-:W-:Y:S01]  /*5650*/  FADD.FTZ R134, R134, R133 ;  /* 0x0000008586867221 */ /* 0x000fe20000010000 */
[----:B------:R-:W-:Y:S04]  /*5660*/  FADD.FTZ R136, R136, R135 ;  /* 0x0000008788887221 */ /* 0x000fe80000010000 */
[----:B------:R-:W2:Y:S01]  /*5670*/  MUFU.EX2 R169, R169 ;  /* 0x000000a900a97308 */ /* 0x000ea20000000800 */
[----:B------:R-:W-:Y:S01]  /*5680*/  HMMA.16816.F32.BF16 R64, R96, R78, R64 ;  /* 0x0000004e6040723c */ /* 0x000fe20000041840 */
[----:B------:R-:W3:Y:S02]  /*5690*/  LDSM.16.MT88.4 R76, [R154+0xa800] ;  /* 0x00a800009a4c783b */ /* 0x000ee40000004200 */
[----:B------:R-:W-:Y:S01]  /*56a0*/  FADD.FTZ R137, R137, R134 ;  /* 0x0000008689897221 */ /* 0x000fe20000010000 */
[----:B------:R-:W-:Y:S05]  /*56b0*/  FADD.FTZ R139, R139, R136 ;  /* 0x000000888b8b7221 */ /* 0x000fea0000010000 */
[----:B------:R-:W-:Y:S01]  /*56c0*/  MUFU.EX2 R174, R174 ;  /* 0x000000ae00ae7308 */ /* 0x000fe20000000800 */
[C---:B-1----:R-:W-:Y:S09]  /*56d0*/  HMMA.16816.F32.BF16 R4, R68.reuse, R72, R4 ;  /* 0x000000484404723c */ /* 0x042ff20000041804 */
[----:B------:R-:W1:Y:S01]  /*56e0*/  MUFU.EX2 R175, R175 ;  /* 0x000000af00af7308 */ /* 0x000e620000000800 */
[----:B--2---:R-:W-:Y:S01]  /*56f0*/  F2FP.BF16.F32.PACK_AB R104, R169, R146 ;  /* 0x00000092a968723e */ /* 0x004fe200000010ff */
[C---:B------:R-:W-:Y:S01]  /*5700*/  HMMA.16816.F32.BF16 R8, R68.reuse, R74, R8 ;  /* 0x0000004a4408723c */ /* 0x040fe20000041808 */
[----:B------:R-:W2:Y:S07]  /*5710*/  LDSM.16.MT88.4 R72, [R150+0xa800] ;  /* 0x00a800009648783b */ /* 0x000eae0000004200 */
[----:B------:R-:W4:Y:S01]  /*5720*/  MUFU.EX2 R172, R172 ;  /* 0x000000ac00ac7308 */ /* 0x000f220000000800 */
[C---:B------:R-:W-:Y:S09]  /*5730*/  HMMA.16816.F32.BF16 R12, R68.reuse, R80, R12 ;  /* 0x00000050440c723c */ /* 0x040ff2000004180c */
[----:B------:R-:W-:Y:S01]  /*5740*/  MUFU.EX2 R102, R102 ;  /* 0x0000006600667308 */ /* 0x000fe20000000800 */
[----:B-1----:R-:W-:Y:S01]  /*5750*/  F2FP.BF16.F32.PACK_AB R105, R175, R174 ;  /* 0x000000aeaf69723e */ /* 0x002fe200000010ff */
[C---:B------:R-:W-:Y:S01]  /*5760*/  HMMA.16816.F32.BF16 R16, R68.reuse, R82, R16 ;  /* 0x000000524410723c */ /* 0x040fe20000041810 */
[----:B------:R-:W1:Y:S07]  /*5770*/  LDSM.16.MT88.4 R80, [R149+0xa800] ;  /* 0x00a800009550783b */ /* 0x000e6e0000004200 */
[----:B------:R4:W5:Y:S01]  /*5780*/  MUFU.EX2 R101, R106 ;  /* 0x0000006a00657308 */ /* 0x0009620000000800 */
[C---:B------:R-:W-:Y:S08]  /*5790*/  HMMA.16816.F32.BF16 R20, R68.reuse, R84, R20 ;  /* 0x000000544414723c */ /* 0x040ff00000041814 */
[C---:B------:R-:W-:Y:S01]  /*57a0*/  HMMA.16816.F32.BF16 R24, R68.reuse, R86, R24 ;  /* 0x000000564418723c */ /* 0x040fe20000041818 */
[----:B------:R-:W1:Y:S02]  /*57b0*/  LDSM.16.MT88.4 R84, [R148+0xa800] ;  /* 0x00a800009454783b */ /* 0x000e640000004200 */
[----:B----4-:R-:W-:Y:S05]  /*57c0*/  F2FP.BF16.F32.PACK_AB R106, R177, R172 ;  /* 0x000000acb16a723e */ /* 0x010fea00000010ff */
[C---:B------:R-:W-:Y:S03]  /*57d0*/  HMMA.16816.F32.BF16 R28, R68.reuse, R88, R28 ;  /* 0x00000058441c723c */ /* 0x040fe6000004181c */
[----:B-----5:R-:W-:Y:S05]  /*57e0*/  F2FP.BF16.F32.PACK_AB R107, R101, R102 ;  /* 0x00000066656b723e */ /* 0x020fea00000010ff */
[C---:B------:R-:W-:Y:S01]  /*57f0*/  HMMA.16816.F32.BF16 R32, R68.reuse, R90, R32 ;  /* 0x0000005a4420723c */ /* 0x040fe20000041820 */
[----:B------:R-:W-:Y:S07]  /*5800*/  LDSM.16.MT88.4 R88, [R150+0x9000] ;  /* 0x009000009658783b */ /* 0x000fee0000004200 */
[C---:B---3--:R-:W-:Y:S08]  /*5810*/  HMMA.16816.F32.BF16 R36, R68.reuse, R76, R36 ;  /* 0x0000004c4424723c */ /* 0x048ff00000041824 */
[C---:B------:R-:W-:Y:S01]  /*5820*/  HMMA.16816.F32.BF16 R40, R68.reuse, R78, R40 ;  /* 0x0000004e4428723c */ /* 0x040fe20000041828 */
[----:B------:R-:W3:Y:S07]  /*5830*/  LDSM.16.MT88.4 R76, [R154+0x9000] ;  /* 0x009000009a4c783b */ /* 0x000eee0000004200 */
[C---:B--2---:R-:W-:Y:S08]  /*5840*/  HMMA.16816.F32.BF16 R44, R68.reuse, R72, R44 ;  /* 0x00000048442c723c */ /* 0x044ff0000004182c */
[C---:B------:R-:W-:Y:S01]  /*5850*/  HMMA.16816.F32.BF16 R48, R68.reuse, R74, R48 ;  /* 0x0000004a4430723c */ /* 0x040fe20000041830 */
[----:B------:R-:W2:Y:S07]  /*5860*/  LDSM.16.MT88.4 R72, [R149+0x9000] ;  /* 0x009000009548783b */ /* 0x000eae0000004200 */
[C---:B-1----:R-:W-:Y:S08]  /*5870*/  HMMA.16816.F32.BF16 R52, R68.reuse, R80, R52 ;  /* 0x000000504434723c */ /* 0x042ff00000041834 */
[C---:B------:R-:W-:Y:S01]  /*5880*/  HMMA.16816.F32.BF16 R56, R68.reuse, R82, R56 ;  /* 0x000000524438723c */ /* 0x040fe20000041838 */
[----:B------:R-:W1:Y:S07]  /*5890*/  LDSM.16.MT88.4 R80, [R148+0x9000] ;  /* 0x009000009450783b */ /* 0x000e6e0000004200 */
[C---:B------:R-:W-:Y:S08]  /*58a0*/  HMMA.16816.F32.BF16 R60, R68.reuse, R84, R60 ;  /* 0x00000054443c723c */ /* 0x040ff0000004183c */
[----:B------:R-:W-:Y:S01]  /*58b0*/  HMMA.16816.F32.BF16 R64, R68, R86, R64 ;  /* 0x000000564440723c */ /* 0x000fe20000041840 */
[----:B------:R-:W-:Y:S02]  /*58c0*/  LDSM.16.MT88.4 R84, [R150+0xb000] ;  /* 0x00b000009654783b */ /* 0x000fe40000004200 */
[----:B------:R-:W-:Y:S01]  /*58d0*/  F2FP.BF16.F32.PACK_AB R68, R141, R138 ;  /* 0x0000008a8d44723e */ /* 0x000fe200000010ff */
[----:B------:R-:W-:Y:S01]  /*58e0*/  FADD.FTZ R138, R138, R137 ;  /* 0x000000898a8a7221 */ /* 0x000fe20000010000 */
[----:B------:R-:W-:Y:S01]  /*58f0*/  F2FP.BF16.F32.PACK_AB R69, R143, R140 ;  /* 0x0000008c8f45723e */ /* 0x000fe200000010ff */
[----:B------:R-:W-:Y:S01]  /*5900*/  FADD.FTZ R140, R140, R139 ;  /* 0x0000008b8c8c7221 */ /* 0x000fe20000010000 */
[----:B------:R-:W-:Y:S01]  /*5910*/  F2FP.BF16.F32.PACK_AB R70, R145, R142 ;  /* 0x0000008e9146723e */ /* 0x000fe200000010ff */
[----:B------:R-:W-:Y:S01]  /*5920*/  FADD.FTZ R141, R141, R138 ;  /* 0x0000008a8d8d7221 */ /* 0x000fe20000010000 */
[----:B------:R-:W-:Y:S01]  /*5930*/  F2FP.BF16.F32.PACK_AB R71, R147, R144 ;  /* 0x000000909347723e */ /* 0x000fe200000010ff */
[----:B------:R-:W-:Y:S02]  /*5940*/  FADD.FTZ R143, R143, R140 ;  /* 0x0000008c8f8f7221 */ /* 0x000fe40000010000 */
[----:B------:R-:W-:Y:S02]  /*5950*/  FADD.FTZ R142, R142, R141 ;  /* 0x0000008d8e8e7221 */ /* 0x000fe40000010000 */
[----:B------:R-:W-:Y:S02]  /*5960*/  FADD.FTZ R144, R144, R143 ;  /* 0x0000008f90907221 */ /* 0x000fe40000010000 */
[C---:B---3--:R-:W-:Y:S03]  /*5970*/  HMMA.16816.F32.BF16 R4, R68.reuse, R76, R4 ;  /* 0x0000004c4404723c */ /* 0x048fe60000041804 */
[----:B------:R-:W-:Y:S01]  /*5980*/  FADD.FTZ R145, R145, R142 ;  /* 0x0000008e91917221 */ /* 0x000fe20000010000 */
[----:B------:R-:W-:Y:S03]  /*5990*/  FADD.FTZ R147, R147, R144 ;  /* 0x0000009093937221 */ /* 0x000fe60000010000 */
[----:B------:R-:W-:Y:S01]  /*59a0*/  FADD.FTZ R146, R146, R145 ;  /* 0x0000009192927221 */ /* 0x000fe20000010000 */
[C---:B------:R-:W-:Y:S01]  /*59b0*/  HMMA.16816.F32.BF16 R8, R68.reuse, R78, R8 ;  /* 0x0000004e4408723c */ /* 0x040fe20000041808 */
[----:B------:R-:W3:Y:S02]  /*59c0*/  LDSM.16.MT88.4 R76, [R154+0xb000] ;  /* 0x00b000009a4c783b */ /* 0x000ee40000004200 */
[----:B------:R-:W-:Y:S01]  /*59d0*/  FADD.FTZ R174, R174, R147 ;  /* 0x00000093aeae7221 */ /* 0x000fe20000010000 */
[----:B------:R-:W-:Y:S03]  /*59e0*/  FADD.FTZ R169, R169, R146 ;  /* 0x00000092a9a97221 */ /* 0x000fe60000010000 */
[----:B------:R-:W-:Y:S01]  /*59f0*/  FADD.FTZ R175, R175, R174 ;  /* 0x000000aeafaf7221 */ /* 0x000fe20000010000 */
[C---:B------:R-:W-:Y:S03]  /*5a00*/  HMMA.16816.F32.BF16 R12, R68.reuse, R88, R12 ;  /* 0x00000058440c723c */ /* 0x040fe6000004180c */
[----:B------:R-:W-:Y:S01]  /*5a10*/  FADD.FTZ R172, R172, R169 ;  /* 0x000000a9acac7221 */ /* 0x000fe20000010000 */
[----:B------:R-:W-:Y:S03]  /*5a20*/  FADD.FTZ R102, R102, R175 ;  /* 0x000000af66667221 */ /* 0x000fe60000010000 */
[----:B------:R-:W-:Y:S01]  /*5a30*/  FADD.FTZ R173, R177, R172 ;  /* 0x000000acb1ad7221 */ /* 0x000fe20000010000 */
[C---:B------:R-:W-:Y:S01]  /*5a40*/  HMMA.16816.F32.BF16 R16, R68.reuse, R90, R16 ;  /* 0x0000005a4410723c */ /* 0x040fe20000041810 */
[----:B------:R-:W-:Y:S02]  /*5a50*/  LDSM.16.MT88.4 R88, [R148+0xb000] ;  /* 0x00b000009458783b */ /* 0x000fe40000004200 */
[----:B------:R-:W-:Y:S05]  /*5a60*/  FADD.FTZ R171, R101, R102 ;  /* 0x0000006665ab7221 */ /* 0x000fea0000010000 */
[C---:B--2---:R-:W-:Y:S08]  /*5a70*/  HMMA.16816.F32.BF16 R20, R68.reuse, R72, R20 ;  /* 0x000000484414723c */ /* 0x044ff00000041814 */
[C---:B------:R-:W-:Y:S01]  /*5a80*/  HMMA.16816.F32.BF16 R24, R68.reuse, R74, R24 ;  /* 0x0000004a4418723c */ /* 0x040fe20000041818 */
[----:B------:R-:W2:Y:S07]  /*5a90*/  LDSM.16.MT88.4 R72, [R149+0xb000] ;  /* 0x00b000009548783b */ /* 0x000eae0000004200 */
[C---:B-1----:R-:W-:Y:S08]  /*5aa0*/  HMMA.16816.F32.BF16 R28, R68.reuse, R80, R28 ;  /* 0x00000050441c723c */ /* 0x042ff0000004181c */
[C---:B------:R-:W-:Y:S01]  /*5ab0*/  HMMA.16816.F32.BF16 R32, R68.reuse, R82, R32 ;  /* 0x000000524420723c */ /* 0x040fe20000041820 */
[----:B------:R-:W1:Y:S07]  /*5ac0*/  LDSM.16.MT88.4 R80, [R150+0x9800] ;  /* 0x009800009650783b */ /* 0x000e6e0000004200 */
[C---:B---3--:R-:W-:Y:S08]  /*5ad0*/  HMMA.16816.F32.BF16 R36, R68.reuse, R76, R36 ;  /* 0x0000004c4424723c */ /* 0x048ff00000041824 */
[C---:B------:R-:W-:Y:S08]  /*5ae0*/  HMMA.16816.F32.BF16 R40, R68.reuse, R78, R40 ;  /* 0x0000004e4428723c */ /* 0x040ff00000041828 */
[C---:B------:R-:W-:Y:S08]  /*5af0*/  HMMA.16816.F32.BF16 R44, R68.reuse, R84, R44 ;  /* 0x00000054442c723c */ /* 0x040ff0000004182c */
[C---:B------:R-:W-:Y:S08]  /*5b00*/  HMMA.16816.F32.BF16 R48, R68.reuse, R86, R48 ;  /* 0x000000564430723c */ /* 0x040ff00000041830 */
[C---:B--2---:R-:W-:Y:S08]  /*5b10*/  HMMA.16816.F32.BF16 R52, R68.reuse, R72, R52 ;  /* 0x000000484434723c */ /* 0x044ff00000041834 */
[C---:B------:R-:W-:Y:S08]  /*5b20*/  HMMA.16816.F32.BF16 R56, R68.reuse, R74, R56 ;  /* 0x0000004a4438723c */ /* 0x040ff00000041838 */
[C---:B------:R-:W-:Y:S08]  /*5b30*/  HMMA.16816.F32.BF16 R60, R68.reuse, R88, R60 ;  /* 0x00000058443c723c */ /* 0x040ff0000004183c */
[----:B------:R-:W-:Y:S08]  /*5b40*/  HMMA.16816.F32.BF16 R64, R68, R90, R64 ;  /* 0x0000005a4440723c */ /* 0x000ff00000041840 */
[C---:B------:R-:W-:Y:S01]  /*5b50*/  HMMA.16816.F32.BF16 R96, R104.reuse, R92, R4 ;  /* 0x0000005c6860723c */ /* 0x040fe20000041804 */
[----:B------:R-:W2:Y:S07]  /*5b60*/  LDSM.16.MT88.4 R4, [R149+0xb800] ;  /* 0x00b800009504783b */ /* 0x000eae0000004200 */
[C---:B------:R-:W-:Y:S01]  /*5b70*/  HMMA.16816.F32.BF16 R92, R104.reuse, R94, R8 ;  /* 0x0000005e685c723c */ /* 0x040fe20000041808 */
[----:B------:R-:W3:Y:S07]  /*5b80*/  LDSM.16.MT88.4 R8, [R148+0xb800] ;  /* 0x00b800009408783b */ /* 0x000eee0000004200 */
        /* <DEDUP_REMOVED lines=10> */
[C---:B--2---:R-:W-:Y:S01]  /*5c30*/  HMMA.16816.F32.BF16 R52, R104.reuse, R4, R52 ;  /* 0x000000046834723c */ /* 0x044fe20000041834 */
[----:B------:R-:W1:Y:S07]  /*5c40*/  LDC.64 R4, c[0x0][0x3c0] ;  /* 0x0000f000ff047b82 */ /* 0x000e6e0000000a00 */
[C---:B------:R-:W-:Y:S08]  /*5c50*/  HMMA.16816.F32.BF16 R56, R104.reuse, R6, R56 ;  /* 0x000000066838723c */ /* 0x040ff00000041838 */
[C---:B---3--:R-:W-:Y:S08]  /*5c60*/  HMMA.16816.F32.BF16 R60, R104.reuse, R8, R60 ;  /* 0x00000008683c723c */ /* 0x048ff0000004183c */
[----:B------:R-:W-:Y:S03]  /*5c70*/  HMMA.16816.F32.BF16 R64, R104, R10, R64 ;  /* 0x0000000a6840723c */ /* 0x000fe60000041840 */
[C---:B-1----:R-:W-:Y:S02]  /*5c80*/  SHF.L.U64.HI R0, R4.reuse, 0x7, R5 ;  /* 0x0000000704007819 */ /* 0x042fe40000010205 */
[----:B------:R-:W-:Y:S04]  /*5c90*/  LEA R168, P0, -R4, R168, 0x7 ;  /* 0x000000a804a87211 */ /* 0x000fe800078039ff */
[----:B------:R-:W-:Y:S02]  /*5ca0*/  IADD3.X R165, PT, PT, R165, ~R0, RZ, P0, !PT ;  /* 0x80000000a5a57210 */ /* 0x000fe400007fe4ff */
[----:B------:R-:W-:Y:S01]  /*5cb0*/  MOV R0, R3 ;  /* 0x0000000300007202 */ /* 0x000fe20000000f00 */
[----:B------:R-:W-:Y:S08]  /*5cc0*/  @P1 BRA `(.L_x_591) ;  /* 0xffffffe000081947 */ /* 0x000ff0000383ffff */
.L_x_590:
        /* <DEDUP_REMOVED lines=192> */
.L_x_594:
        /* <DEDUP_REMOVED lines=58> */
.L_x_596:
[----:B------:R-:W-:Y:S05]  /*6c70*/  BSYNC.RECONVERGENT B0 ;  /* 0x0000000000007941 */ /* 0x000fea0003800200 */
.L_x_595:
        /* <DEDUP_REMOVED lines=33> */
.L_x_597:
        /* <DEDUP_REMOVED lines=15> */
.L_x_1663:


//--------------------- .text._ZN5flash16flash_fwd_kernelI23Flash_fwd_kernel_traitsILi128ELi64ELi64ELi4ELb0ELb0EN7cutlass10bfloat16_tE19Flash_kernel_traitsILi128ELi64ELi64ELi4ES3_EELb0ELb1ELb0ELb0ELb0ELb1ELb0ELb0EEEvNS_16Flash_fwd_paramsE --------------------------
	.section	.text._ZN5flash16flash_fwd_kernelI23Flash_fwd_kernel_traitsILi128ELi64ELi64ELi4ELb0ELb0EN7cutlass10bfloat16_tE19Flash_kernel_traitsILi128ELi64ELi64ELi4ES3_EELb0ELb1ELb0ELb0ELb0ELb1ELb0ELb0EEEvNS_16Flash_fwd_paramsE,"ax",@progbits
	.align	128
        .global         _ZN5flash16flash_fwd_kernelI23Flash_fwd_kernel_traitsILi128ELi64ELi64ELi4ELb0ELb0EN7cutlass10bfloat16_tE19Flash_kernel_traitsILi128ELi64ELi64ELi4ES3_EELb0ELb1ELb0ELb0ELb0ELb1ELb0ELb0EEEvNS_16Flash_fwd_paramsE
        .type           _ZN5flash16flash_fwd_kernelI23Flash_fwd_kernel_traitsILi128ELi64ELi64ELi4ELb0ELb0EN7cutlass10bfloat16_tE19Flash_kernel_traitsILi128ELi64ELi64ELi4ES3_EELb0ELb1ELb0ELb0ELb0ELb1ELb0ELb0EEEvNS_16Flash_fwd_paramsE,@function
        .size           _ZN5flash16flash_fwd_kernelI23Flash_fwd_kernel_traitsILi128ELi64ELi64ELi4ELb0ELb0EN7cutlass10bfloat16_tE19Flash_kernel_traitsILi128ELi64ELi64ELi4ES3_EELb0ELb1ELb0ELb0ELb0ELb1ELb0ELb0EEEvNS_16Flash_fwd_paramsE,(.L_x_1664 - _ZN5flash16flash_fwd_kernelI23Flash_fwd_kernel_traitsILi128ELi64ELi64ELi4ELb0ELb0EN7cutlass10bfloat16_tE19Flash_kernel_traitsILi128ELi64ELi64ELi4ES3_EELb0ELb1ELb0ELb0ELb0ELb1ELb0ELb0EEEvNS_16Flash_fwd_paramsE)
        .other          _ZN5flash16flash_fwd_kernelI23Flash_fwd_kernel_traitsILi128ELi64ELi64ELi4ELb0ELb0EN7cutlass10bfloat16_tE19Flash_kernel_traitsILi128ELi64ELi64ELi4ES3_EELb0ELb1ELb0ELb0ELb0ELb1ELb0ELb0EEEvNS_16Flash_fwd_paramsE,@"STO_CUDA_ENTRY STV_DEFAULT"
_ZN5flash16flash_fwd_kernelI23Flash_fwd_kernel_traitsILi128ELi64ELi64ELi4ELb0ELb0EN7cutlass10bfloat16_tE19Flash_kernel_traitsILi128ELi64ELi64ELi4ES3_EELb0ELb1ELb0ELb0ELb0ELb1ELb0ELb0EEEvNS_16Flash_fwd_paramsE:
.text._ZN5flash16flash_fwd_kernelI23Flash_fwd_kernel_traitsILi128ELi64ELi64ELi4ELb0ELb0EN7cutlass10bfloat16_tE19Flash_kernel_traitsILi128ELi64ELi64ELi4ES3_EELb0ELb1ELb0ELb0ELb0ELb1ELb0ELb0EEEvNS_16Flash_fwd_paramsE:
[----:B------:R-:W-:Y:S08]  /*0000*/  LDC R1, c[0x0][0x37c] ;  /* 0x0000df00ff017b82 */ /* 0x000ff00000000800 */
[----:B------:R-:W1:Y:S01]  /*0010*/  LDC.64 R2, c[0x0][0x460] ;  /* 0x00011800ff027b82 */ /* 0x000e620000000a00 */
[----:B------:R-:W2:Y:S01]  /*0020*/  S2R R157, SR_CTAID.Y ;  /* 0x00000000009d7919 */ /* 0x000ea20000002600 */
[----:B------:R-:W3:Y:S01]  /*0030*/  LDCU.64 UR4, c[0x0][0x478] ;  /* 0x00008f00ff0477ac */ /* 0x000ee20008000a00 */
[----:B------:R-:W-:Y:S01]  /*0040*/  IMAD.MOV.U32 R156, RZ, RZ, -0x1 ;  /* 0xffffffffff9c7424 */ /* 0x000fe200078e00ff */
[----:B------:R-:W4:Y:S04]  /*0050*/  LDCU.64 UR10, c[0x0][0x358] ;  /* 0x00006b00ff0a77ac */ /* 0x000f280008000a00 */
[----:B------:R-:W2:Y:S01]  /*0060*/  LDC.64 R4, c[0x0][0x460] ;  /* 0x00011800ff047b82 */ /* 0x000ea20000000a00 */
[----:B------:R-:W4:Y:S01]  /*0070*/  LDCU.64 UR6, c[0x0][0x470] ;  /* 0x00008e00ff0677ac */ /* 0x000f220008000a00 */
[----:B---3--:R-:W-:-:S02]  /*0080*/  ISETP.NE.U32.AND P2, PT, RZ, UR4, PT ;  /* 0x00000004ff007c0c */ /* 0x008fc4000bf45070 */
[C---:B-1----:R-:W-:Y:S02]  /*0090*/  ISETP.NE.U32.AND P0, PT, R2.reuse, RZ, PT ;  /* 0x000000ff0200720c */ /* 0x042fe40003f05070 */
[----:B------:R-:W-:Y:S02]  /*00a0*/  ISETP.NE.U32.AND P4, PT, R2, RZ, PT ;  /* 0x000000ff0200720c */ /* 0x000fe40003f85070 */
[C---:B------:R-:W-:Y:S02]  /*00b0*/  ISETP.NE.AND.EX P0, PT, R3.reuse, RZ, PT, P0 ;  /* 0x000000ff0300720c */ /* 0x040fe40003f05300 */
[----:B------:R-:W-:Y:S02]  /*00c0*/  ISETP.NE.AND.EX P2, PT, RZ, UR5, PT, P2 ;  /* 0x00000005ff007c0c */ /* 0x000fe4000bf45320 */
[----:B------:R-:W-:Y:S01]  /*00d0*/  ISETP.NE.AND.EX P4, PT, R3, RZ, PT, P4 ;  /* 0x000000ff0300720c */ /* 0x000fe20003f85340 */
[----:B--2---:R-:W-:-:S04]  /*00e0*/  IMAD.WIDE.U32 R6, R157, 0x4, R4 ;  /* 0x000000049d067825 */ /* 0x004fc800078e0004 */
[----:B------:R-:W-:Y:S01]  /*00f0*/  IMAD.SHL.U32 R11, R157, 0x4, RZ ;  /* 0x000000049d0b7824 */ /* 0x000fe200078e00ff */
[----:B------:R-:W-:Y:S01]  /*0100*/  SHF.R.U32.HI R2, RZ, 0x1e, R157 ;  /* 0x0000001eff027819 */ /* 0x000fe2000001169d */
[----:B------:R-:W1:Y:S01]  /*0110*/  LDC.64 R4, c[0x0][0x468] ;  /* 0x00011a00ff047b82 */ /* 0x000e620000000a00 */
[----:B----4-:R-:W-:Y:S01]  /*0120*/  ISETP.NE.U32.AND P3, PT, RZ, UR6, PT ;  /* 0x00000006ff007c0c */ /* 0x010fe2000bf65070 */
[----:B------:R-:W2:Y:S02]  /*0130*/  @P0 LDG.E R156, desc[UR10][R6.64] ;  /* 0x0000000a069c0981 */ /* 0x000ea4000c1e1900 */
[----:B------:R-:W-:Y:S02]  /*0140*/  @P2 IADD3 R8, P0, PT, R11, UR4, RZ ;  /* 0x000000040b082c10 */ /* 0x000fe4000ff1e0ff */
[----:B------:R3:W2:Y:S01]  /*0150*/  @P4 LDG.E R13, desc[UR10][R6.64+0x4] ;  /* 0x0000040a060d4981 */ /* 0x0006a2000c1e1900 */
[----:B------:R-:W-:Y:S02]  /*0160*/  ISETP.NE.AND.EX P3, PT, RZ, UR7, PT, P3 ;  /* 0x00000007ff007c0c */ /* 0x000fe4000bf65330 */
[----:B------:R-:W-:-:S06]  /*0170*/  @P2 IADD3.X R9, PT, PT, R2, UR5, RZ, P0, !PT ;  /* 0x0000000502092c10 */ /* 0x000fcc00087fe4ff */
[----:B------:R4:W5:Y:S01]  /*0180*/  @P2 LDG.E R9, desc[UR10][R8.64] ;  /* 0x0000000a08092981 */ /* 0x000962000c1e1900 */
[----:B------:R-:W3:Y:S04]  /*0190*/  LDCU.U8 UR4, c[0x0][0x532] ;  /* 0x0000a640ff0477ac */ /* 0x000ee80008000000 */
[C---:B------:R-:W-:Y:S02]  /*01a0*/  @P3 IADD3 R14, P1, PT, R11.reuse, UR6, RZ ;  /* 0x000000060b0e3c10 */ /* 0x040fe4000ff3e0ff */
[----:B-1----:R-:W-:Y:S01]  /*01b0*/  IADD3 R10, P0, PT, R11, R4, RZ ;  /* 0x000000040b0a7210 */ /* 0x002fe20007f1e0ff */
[----:B------:R-:W1:Y:S04]  /*01c0*/  S2R R158, SR_CTAID.X ;  /* 0x00000000009e7919 */ /* 0x000e680000002500 */
[----:B------:R-:W-:Y:S01]  /*01d0*/  IMAD.X R11, R2, 0x1, R5, P0 ;  /* 0x00000001020b7824 */ /* 0x000fe200000e0605 */
[----:B------:R-:W-:Y:S01]  /*01e0*/  ISETP.NE.U32.AND P0, PT, R4, RZ, PT ;  /* 0x000000ff0400720c */ /* 0x000fe20003f05070 */
[----:B------:R-:W-:Y:S01]  /*01f0*/  IMAD.MOV.U32 R0, RZ, RZ, RZ ;  /* 0x000000ffff007224 */ /* 0x000fe200078e00ff */
[----:B------:R-:W-:Y:S01]  /*0200*/  @P3 IADD3.X R15, PT, PT, R2, UR7, RZ, P1, !PT ;  /* 0x00000007020f3c10 */ /* 0x000fe20008ffe4ff */
[----:B------:R-:W4:Y:S01]  /*0210*/  @!P4 LDC R95, c[0x0][0x434] ;  /* 0x00010d00ff5fcb82 */ /* 0x000f220000000800 */
[----:B------:R-:W-:-:S02]  /*0220*/  ISETP.NE.AND.EX P0, PT, R5, RZ, PT, P0 ;  /* 0x000000ff0500720c */ /* 0x000fc40003f05300 */
[----:B---3--:R-:W-:Y:S01]  /*0230*/  ISETP.NE.AND P1, PT, RZ, UR4, PT ;  /* 0x00000004ff007c0c */ /* 0x008fe2000bf25270 */
[----:B------:R3:W5:Y:S01]  /*0240*/  @P3 LDG.E R0, desc[UR10][R14.64] ;  /* 0x0000000a0e003981 */ /* 0x000762000c1e1900 */
[----:B------:R-:W-:-:S03]  /*0250*/  ISETP.EQ.U32.AND P3, PT, R4, RZ, PT ;  /* 0x000000ff0400720c */ /* 0x000fc60003f62070 */
[----:B------:R-:W2:Y:S01]  /*0260*/  @!P2 LDC R6, c[0x0][0x43c] ;  /* 0x00010f00ff06ab82 */ /* 0x000ea20000000800 */
[----:B------:R-:W-:-:S07]  /*0270*/  ISETP.EQ.OR.EX P3, PT, R5, RZ, !P1, P3 ;  /* 0x000000ff0500720c */ /* 0x000fce0004f62730 */
[----:B------:R-:W2:Y:S08]  /*0280*/  @!P2 LDC.64 R2, c[0x0][0x488] ;  /* 0x00012200ff02ab82 */ /* 0x000eb00000000a00 */
[----:B------:R-:W2:Y:S01]  /*0290*/  @!P0 LDC R5, c[0x0][0x438] ;  /* 0x00010e00ff058b82 */ /* 0x000ea20000000800 */
[----:B------:R-:W-:Y:S02]  /*02a0*/  IMAD.MOV.U32 R7, RZ, RZ, -0x1 ;  /* 0xffffffffff077424 */ /* 0x000fe400078e00ff */
[----:B-1----:R-:W-:-:S04]  /*02b0*/  IMAD.SHL.U32 R160, R158, 0x40, RZ ;  /* 0x000000409ea07824 */ /* 0x002fc800078e00ff */
[----:B------:R3:W5:Y:S01]  /*02c0*/  @!P3 LDG.E R7, desc[UR10][R10.64] ;  /* 0x0000000a0a07b981 */ /* 0x000762000c1e1900 */
[----:B--2---:R-:W-:-:S05]  /*02d0*/  @P4 IMAD.IADD R95, R13, 0x1, -R156 ;  /* 0x000000010d5f4824 */ /* 0x004fca00078e0a9c */
[----:B----4-:R-:W-:Y:S01]  /*02e0*/  ISETP.GT.AND P3, PT, R95, R160, PT ;  /* 0x000000a05f00720c */ /* 0x010fe20003f64270 */
[----:B---3--:R-:W-:-:S12]  /*02f0*/  @!P0 BRA `(.L_x_598) ;  /* 0x00000000000c8947 */ /* 0x008fd80003800000 */
[----:B------:R-:W2:Y:S02]  /*0300*/  @P1 LDG.E R4, desc[UR10][R10.64+0x4] ;  /* 0x0000040a0a041981 */ /* 0x000ea4000c1e1900 */
[----:B--2--5:R-:W-:-:S06]  /*0310*/  @P1 IADD3 R5, PT, PT, R4, -R7, RZ ;  /* 0x8000000704051210 */ /* 0x024fcc0007ffe0ff */
[----:B------:R1:W5:Y:S02]  /*0320*/  @!P1 LDG.E R5, desc[UR10][R10.64] ;  /* 0x0000000a0a059981 */ /* 0x000364000c1e1900 */
.L_x_598:
[----:B------:R-:W-:Y:S05]  /*0330*/  @!P3 EXIT ;  /* 0x000000000000b94d */ /* 0x000fea0003800000 */
[----:B------:R-:W2:Y:S01]  /*0340*/  LDC R93, c[0x0][0x508] ;  /* 0x00014200ff5d7b82 */ /* 0x000ea20000000800 */
[----:B------:R-:W-:Y:S01]  /*0350*/  @!P2 ISETP.NE.U32.AND P0, PT, R2, RZ, PT ;  /* 0x000000ff0200a20c */ /* 0x000fe20003f05070 */
[----:B-----5:R-:W-:Y:S01]  /*0360*/  @P2 IMAD.IADD R92, R9, 0x1, -R0 ;  /* 0x00000001095c2824 */ /* 0x020fe200078e0a00 */
[----:B------:R-:W3:Y:S01]  /*0370*/  S2R R25, SR_CTAID.Z ;  /* 0x0000000000197919 */ /* 0x000ee20000002700 */
[----:B------:R-:W-:Y:S01]  /*0380*/  VIADD R2, R158, 0x1 ;  /* 0x000000019e027836 */ /* 0x000fe20000000000 */
[----:B------:R-:W-:Y:S01]  /*0390*/  @!P2 ISETP.NE.AND.EX P0, PT, R3, RZ, PT, P0 ;  /* 0x000000ff0300a20c */ /* 0x000fe20003f05300 */
[----:B------:R-:W4:Y:S02]  /*03a0*/  S2R R94, SR_TID.X ;  /* 0x00000000005e7919 */ /* 0x000f240000002100 */
[----:B------:R-:W-:Y:S01]  /*03b0*/  IMAD R2, R2, 0x40, -R95 ;  /* 0x0000004002027824 */ /* 0x000fe200078e0a5f */
[----:B------:R-:W-:-:S04]  /*03c0*/  @!P2 SEL R6, R6, RZ, P0 ;  /* 0x000000ff0606a207 */ /* 0x000fc80000000000 */
[----:B------:R-:W-:-:S05]  /*03d0*/  @!P2 IADD3 R92, PT, PT, R6, R5, -R0 ;  /* 0x00000005065ca210 */ /* 0x000fca0007ffe800 */
[----:B------:R-:W-:-:S05]  /*03e0*/  VIADD R5, R92, 0x3f ;  /* 0x0000003f5c057836 */ /* 0x000fca0000000000 */
[----:B------:R-:W-:Y:S02]  /*03f0*/  SHF.R.S32.HI R4, RZ, 0x1f, R5 ;  /* 0x0000001fff047819 */ /* 0x000fe40000011405 */
[----:B--2---:R-:W-:Y:S02]  /*0400*/  IADD3 R3, PT, PT, R5, R93, R2 ;  /* 0x0000005d05037210 */ /* 0x004fe40007ffe002 */
[----:B------:R-:W-:Y:S02]  /*0410*/  LEA.HI R4, R4, R5, RZ, 0x6 ;  /* 0x0000000504047211 */ /* 0x000fe400078f30ff */
[----:B------:R-:W-:Y:S02]  /*0420*/  SHF.R.S32.HI R2, RZ, 0x1f, R3 ;  /* 0x0000001fff027819 */ /* 0x000fe40000011403 */
[----:B------:R-:W-:Y:S02]  /*0430*/  SHF.R.S32.HI R4, RZ, 0x6, R4 ;  /* 0x00000006ff047819 */ /* 0x000fe40000011404 */
[----:B------:R-:W-:-:S04]  /*0440*/  LEA.HI R2, R2, R3, RZ, 0x6 ;  /* 0x0000000302027211 */ /* 0x000fc800078f30ff */
[----:B------:R-:W-:-:S04]  /*0450*/  SHF.R.S32.HI R103, RZ, 0x6, R2 ;  /* 0x00000006ff677819 */ /* 0x000fc80000011402 */
[----:B------:R-:W-:-:S04]  /*0460*/  VIMNMX R103, PT, PT, R4, R103, PT ;  /* 0x0000006704677248 */ /* 0x000fc80003fe0100 */
[----:B------:R-:W-:-:S13]  /*0470*/  ISETP.GT.AND P0, PT, R103, RZ, PT ;  /* 0x000000ff6700720c */ /* 0x000fda0003f04270 */
[----:B---34-:R-:W-:Y:S05]  /*0480*/  @P0 BRA `(.L_x_599) ;  /* 0x0000000800b00947 */ /* 0x018fea0003800000 */
[----:B------:R-:W2:Y:S01]  /*0490*/  LDC.U8 R0, c[0x0][0x549] ;  /* 0x00015240ff007b82 */ /* 0x000ea20000000000 */
[----:B------:R-:W-:-:S07]  /*04a0*/  ISETP.NE.AND P1, PT, R156, -0x1, PT ;  /* 0xffffffff9c00780c */ /* 0x000fce0003f25270 */
[----:B------:R-:W3:Y:S08]  /*04b0*/  LDC.U8 R8, c[0x0][0x548] ;  /* 0x00015200ff087b82 */ /* 0x000ef00000000000 */
[----:B------:R-:W1:Y:S01]  /*04c0*/  @!P1 LDC.64 R6, c[0x0][0x400] ;  /* 0x00010000ff069b82 */ /* 0x000e620000000a00 */
[----:B--2---:R-:W-:-:S07]  /*04d0*/  ISETP.NE.AND P0, PT, R0, RZ, PT ;  /* 0x000000ff0000720c */ /* 0x004fce0003f05270 */
[----:B------:R-:W2:Y:S01]  /*04e0*/  @P1 LDC.64 R4, c[0x0][0x408] ;  /* 0x00010200ff041b82 */ /* 0x000ea20000000a00 */
[----:B---3--:R-:W-:-:S07]  /*04f0*/  ISETP.NE.AND P5, PT, R8, RZ, !P0 ;  /* 0x000000ff0800720c */ /* 0x008fce00047a5270 */
[----:B------:R-:W3:Y:S01]  /*0500*/  LDC R0, c[0x0][0x434] ;  /* 0x00010d00ff007b82 */ /* 0x000ee20000000800 */
[----:B-1----:R-:W-:-:S07]  /*0510*/  @!P1 IMAD.WIDE.U32 R10, R157, R6, RZ ;  /* 0x000000069d0a9225 */ /* 0x002fce00078e00ff */
[----:B------:R-:W1:Y:S01]  /*0520*/  @P0 LDC.64 R2, c[0x0][0x430] ;  /* 0x00010c00ff020b82 */ /* 0x000e620000000a00 */
[----:B------:R-:W-:Y:S01]  /*0530*/  @!P1 IMAD R7, R157, R7, R11 ;  /* 0x000000079d079224 */ /* 0x000fe200078e020b */
[----:B------:R-:W-:Y:S01]  /*0540*/  @!P1 MOV R6, R10 ;  /* 0x0000000a00069202 */ /* 0x000fe20000000f00 */
[----:B--2---:R-:W-:-:S04]  /*0550*/  @P1 IMAD.WIDE.U32 R10, R156, R4, RZ ;  /* 0x000000049c0a1225 */ /* 0x004fc800078e00ff */
[----:B------:R-:W-:Y:S01]  /*0560*/  @P1 IMAD R7, R156, R5, R11 ;  /* 0x000000059c071224 */ /* 0x000fe200078e020b */
[----:B------:R-:W-:Y:S01]  /*0570*/  @P1 MOV R6, R10 ;  /* 0x0000000a00061202 */ /* 0x000fe20000000f00 */
[----:B-1----:R-:W-:Y:S01]  /*0580*/  @P0 IMAD R4, R2, R3, RZ ;  /* 0x0000000302040224 */ /* 0x002fe200078e02ff */
[----:B------:R-:W-:Y:S01]  /*0590*/  @P0 MOV R2, 0x1 ;  /* 0x0000000100020802 */ /* 0x000fe20000000f00 */
[----:B------:R-:W1:Y:S01]  /*05a0*/  @P0 LDC R3, c[0x0][0x430] ;  /* 0x00010c00ff030b82 */ /* 0x000e620000000800 */
[----:B---3--:R-:W-:Y:S05]  /*05b0*/  @P0 BRA `(.L_x_600) ;  /* 0x0000000000280947 */ /* 0x008fea0003800000 */
[----:B------:R-:W-:Y:S02]  /*05c0*/  ISETP.NE.AND P0, PT, R8, RZ, PT ;  /* 0x000000ff0800720c */ /* 0x000fe40003f05270 */
[----:B------:R-:W2:Y:S11]  /*05d0*/  LDC R8, c[0x0][0x3e0] ;  /* 0x0000f800ff087b82 */ /* 0x000eb60000000800 */
[----:B------:R-:W3:Y:S01]  /*05e0*/  @P0 LDC R4, c[0x0][0x454] ;  /* 0x00011500ff040b82 */ /* 0x000ee20000000800 */
[----:B-1----:R-:W-:-:S02]  /*05f0*/  @P0 MOV R3, 0x1 ;  /* 0x0000000100030802 */ /* 0x002fc40000000f00 */
[----:B------:R-:W-:-:S05]  /*0600*/  @!P0 MOV R3, 0x1 ;  /* 0x0000000100038802 */ /* 0x000fca0000000f00 */
[----:B------:R-:W2:Y:S08]  /*0610*/  @P0 LDC R9, c[0x0][0x454] ;  /* 0x00011500ff090b82 */ /* 0x000eb00000000800 */
[----:B------:R-:W1:Y:S08]  /*0620*/  @!P0 LDC R5, c[0x0][0x434] ;  /* 0x00010d00ff058b82 */ /* 0x000e700000000800 */
[----:B------:R-:W4:Y:S01]  /*0630*/  @!P0 LDC R4, c[0x0][0x434] ;  /* 0x00010d00ff048b82 */ /* 0x000f220000000800 */
[----:B--2---:R-:W-:-:S02]  /*0640*/  @P0 IMAD R2, R9, R8, RZ ;  /* 0x0000000809020224 */ /* 0x004fc400078e02ff */
[----:B-1-3--:R-:W-:-:S07]  /*0650*/  @!P0 IMAD R2, R5, R8, RZ ;  /* 0x0000000805028224 */ /* 0x00afce00078e02ff */
.L_x_600:
[----:B------:R-:W-:Y:S01]  /*0660*/  IMAD.SHL.U32 R5, R94, 0x8, RZ ;  /* 0x000000085e057824 */ /* 0x000fe200078e00ff */
[----:B------:R-:W2:Y:S01]  /*0670*/  LDCU.64 UR4, c[0x0][0x410] ;  /* 0x00008200ff0477ac */ /* 0x000ea20008000a00 */
[----:B------:R-:W-:Y:S01]  /*0680*/  IMAD.IADD R95, R95, 0x1, -R160 ;  /* 0x000000015f5f7824 */ /* 0x000fe200078e0aa0 */
[----:B------:R-:W-:Y:S01]  /*0690*/  SHF.R.U32.HI R8, RZ, 0x3, R94 ;  /* 0x00000003ff087819 */ /* 0x000fe2000001165e */
[----:B------:R-:W-:Y:S01]  /*06a0*/  IMAD R9, R157, R0, RZ ;  /* 0x000000009d097224 */ /* 0x000fe200078e02ff */
[----:B------:R-:W-:Y:S01]  /*06b0*/  LOP3.LUT R5, R5, 0x38, RZ, 0xc0, !PT ;  /* 0x0000003805057812 */ /* 0x000fe200078ec0ff */
[----:B----4-:R-:W-:Y:S01]  /*06c0*/  IMAD R4, R25, R4, RZ ;  /* 0x0000000419047224 */ /* 0x010fe200078e02ff */
[CC--:B------:R-:W-:Y:S01]  /*06d0*/  ISETP.GE.AND P3, PT, R8.reuse, R95.reuse, PT ;  /* 0x0000005f0800720c */ /* 0x0c0fe20003f66270 */
[C---:B------:R-:W-:Y:S01]  /*06e0*/  VIADD R12, R8.reuse, 0x10 ;  /* 0x00000010080c7836 */ /* 0x040fe20000000000 */
[----:B------:R-:W-:Y:S01]  /*06f0*/  IADD3 R6, P4, PT, R5, R6, RZ ;  /* 0x0000000605067210 */ /* 0x000fe20007f9e0ff */
[----:B------:R-:W-:Y:S01]  /*0700*/  VIADD R10, R8, 0x20 ;  /* 0x00000020080a7836 */ /* 0x000fe20000000000 */
[----:B------:R-:W-:Y:S01]  /*0710*/  ISETP.NE.AND P0, PT, R156, -0x1, PT ;  /* 0xffffffff9c00780c */ /* 0x000fe20003f05270 */
[----:B------:R-:W-:Y:S01]  /*0720*/  VIADD R0, R8, 0x30 ;  /* 0x0000003008007836 */ /* 0x000fe20000000000 */
[----:B------:R-:W-:Y:S01]  /*0730*/  LOP3.LUT P6, R94, R94, 0x7, RZ, 0xc0, !PT ;  /* 0x000000075e5e7812 */ /* 0x000fe200078cc0ff */
[----:B------:R-:W-:Y:S01]  /*0740*/  IMAD.X R7, RZ, RZ, R7, P4 ;  /* 0x000000ffff077224 */ /* 0x000fe200020e0607 */
[----:B------:R-:W-:Y:S01]  /*0750*/  SEL R156, R9, R156, !P0 ;  /* 0x0000009c099c7207 */ /* 0x000fe20004000000 */
[----:B------:R-:W-:Y:S01]  /*0760*/  IMAD.MOV.U32 R9, RZ, RZ, RZ ;  /* 0x000000ffff097224 */ /* 0x000fe200078e00ff */
[----:B------:R-:W-:Y:S01]  /*0770*/  ISETP.GE.AND P1, PT, R12, R95, PT ;  /* 0x0000005f0c00720c */ /* 0x000fe20003f26270 */
[----:B------:R-:W-:Y:S01]  /*0780*/  BSSY.RECONVERGENT B0, `(.L_x_601) ;  /* 0x0000019000007945 */ /* 0x000fe20003800200 */
[----:B--2---:R-:W-:Y:S01]  /*0790*/  IMAD.WIDE.U32 R6, R25, UR4, R6 ;  /* 0x0000000419067c25 */ /* 0x004fe2000f8e0006 */
[----:B------:R-:W-:-:S02]  /*07a0*/  SHF.R.S32.HI R5, RZ, 0x1f, R156 ;  /* 0x0000001fff057819 */ /* 0x000fc4000001149c */
[-C--:B------:R-:W-:Y:S01]  /*07b0*/  ISETP.GE.AND P2, PT, R10, R95.reuse, PT ;  /* 0x0000005f0a00720c */ /* 0x080fe20003f46270 */
[----:B------:R-:W-:Y:S01]  /*07c0*/  IMAD R15, R25, UR5, R7 ;  /* 0x00000005190f7c24 */ /* 0x000fe2000f8e0207 */
[----:B------:R-:W-:Y:S01]  /*07d0*/  SEL R11, R156, RZ, P5 ;  /* 0x000000ff9c0b7207 */ /* 0x000fe20002800000 */
[----:B------:R-:W-:Y:S01]  /*07e0*/  @!P5 IMAD R4, R157, R2, R4 ;  /* 0x000000029d04d224 */ /* 0x000fe200078e0204 */
[----:B------:R-:W-:Y:S01]  /*07f0*/  SEL R5, R5, RZ, P5 ;  /* 0x000000ff05057207 */ /* 0x000fe20002800000 */
[----:B------:R-:W-:Y:S01]  /*0800*/  IMAD.WIDE.U32 R158, R158, 0x40, R8 ;  /* 0x000000409e9e7825 */ /* 0x000fe200078e0008 */
[-C--:B------:R-:W-:Y:S02]  /*0810*/  ISETP.GE.OR P6, PT, R8, R95.reuse, P6 ;  /* 0x0000005f0800720c */ /* 0x080fe400037c6670 */
[----:B------:R-:W-:Y:S02]  /*0820*/  ISETP.GE.AND P0, PT, R0, R95, PT ;  /* 0x0000005f0000720c */ /* 0x000fe40003f06270 */
[----:B------:R-:W-:-:S02]  /*0830*/  ISETP.NE.OR P5, PT, R94, RZ, P1 ;  /* 0x000000ff5e00720c */ /* 0x000fc40000fa5670 */
[----:B------:R-:W-:Y:S01]  /*0840*/  ISETP.NE.OR P4, PT, R94, RZ, P2 ;  /* 0x000000ff5e00720c */ /* 0x000fe20001785670 */
[----:B------:R-:W-:-:S12]  /*0850*/  @P3 BRA `(.L_x_602) ;  /* 0x00000000002c3947 */ /* 0x000fd80003800000 */
[----:B------:R-:W2:Y:S01]  /*0860*/  LDCU.64 UR4, c[0x0][0x408] ;  /* 0x00008100ff0477ac */ /* 0x000ea20008000a00 */
[----:B------:R-:W-:Y:S01]  /*0870*/  MOV R14, R6 ;  /* 0x00000006000e7202 */ /* 0x000fe20000000f00 */
[----:B------:R-:W3:Y:S01]  /*0880*/  LDCU.64 UR6, c[0x0][0x3f0] ;  /* 0x00007e00ff0677ac */ /* 0x000ee20008000a00 */
[----:B--2---:R-:W-:-:S03]  /*0890*/  IMAD R2, R159, UR4, RZ ;  /* 0x000000049f027c24 */ /* 0x004fc6000f8e02ff */
[----:B------:R-:W-:-:S04]  /*08a0*/  IMAD.WIDE.U32 R16, R158, UR4, R14 ;  /* 0x000000049e107c25 */ /* 0x000fc8000f8e000e */
[----:B------:R-:W-:Y:S01]  /*08b0*/  IMAD R2, R158, UR5, R2 ;  /* 0x000000059e027c24 */ /* 0x000fe2000f8e0202 */
[----:B---3--:R-:W-:-:S04]  /*08c0*/  LEA R18, P3, R16, UR6, 0x1 ;  /* 0x0000000610127c11 */ /* 0x008fc8000f8608ff */
[----:B------:R-:W-:-:S04]  /*08d0*/  IADD3 R2, PT, PT, R17, R2, RZ ;  /* 0x0000000211027210 */ /* 0x000fc80007ffe0ff */
[----:B------:R-:W-:-:S05]  /*08e0*/  LEA.HI.X R19, R16, UR7, R2, 0x1, P3 ;  /* 0x0000000710137c11 */ /* 0x000fca00098f0c02 */
[----:B------:R2:W-:Y:S04]  /*08f0*/  STG.E.128 desc[UR10][R18.64], RZ ;  /* 0x000000ff12007986 */ /* 0x0005e8000c101d0a */
[----:B------:R2:W-:Y:S02]  /*0900*/  STG.E.128 desc[UR10][R18.64+0x80], RZ ;  /* 0x000080ff12007986 */ /* 0x0005e4000c101d0a */
.L_x_602:
[----:B------:R-:W-:Y:S05]  /*0910*/  BSYNC.RECONVERGENT B0 ;  /* 0x0000000000007941 */ /* 0x000fea0003800200 */
.L_x_601:
[----:B------:R-:W-:Y:S01]  /*0920*/  BSSY.RECONVERGENT B0, `(.L_x_603) ;  /* 0x0000012000007945 */ /* 0x000fe20003800200 */
[----:B------:R-:W-:Y:S01]  /*0930*/  ISETP.NE.OR P3, PT, R94, RZ, P0 ;  /* 0x000000ff5e00720c */ /* 0x000fe20000765670 */
[----:B-1----:R-:W-:Y:S02]  /*0940*/  IMAD R160, R160, R3, RZ ;  /* 0x00000003a0a07224 */ /* 0x002fe400078e02ff */
[----:B------:R-:W-:Y:S10]  /*0950*/  @P1 BRA `(.L_x_604) ;  /* 0x0000000000381947 */ /* 0x000ff40003800000 */
[----:B------:R-:W1:Y:S01]  /*0960*/  LDCU.64 UR6, c[0x0][0x408] ;  /* 0x00008100ff0677ac */ /* 0x000e620008000a00 */
[----:B------:R-:W-:Y:S01]  /*0970*/  IADD3 R13, P1, PT, R158, 0x10, RZ ;  /* 0x000000109e0d7810 */ /* 0x000fe20007f3e0ff */
[----:B------:R-:W-:Y:S01]  /*0980*/  IMAD.MOV.U32 R16, RZ, RZ, R6 ;  /* 0x000000ffff107224 */ /* 0x000fe200078e0006 */
[----:B------:R-:W-:Y:S01]  /*0990*/  MOV R17, R15 ;  /* 0x0000000f00117202 */ /* 0x000fe20000000f00 */
[----:B------:R-:W2:Y:S02]  /*09a0*/  LDCU.64 UR4, c[0x0][0x3f0] ;  /* 0x00007e00ff0477ac */ /* 0x000ea40008000a00 */
[----:B------:R-:W-:-:S04]  /*09b0*/  IMAD.X R2, RZ, RZ, R159, P1 ;  /* 0x000000ffff027224 */ /* 0x000fc800008e069f */
[----:B-1----:R-:W-:Y:S02]  /*09c0*/  IMAD R2, R2, UR6, RZ ;  /* 0x0000000602027c24 */ /* 0x002fe4000f8e02ff */
[----:B------:R-:W-:-:S04]  /*09d0*/  IMAD.WIDE.U32 R16, R13, UR6, R16 ;  /* 0x000000060d107c25 */ /* 0x000fc8000f8e0010 */
[----:B------:R-:W-:Y:S01]  /*09e0*/  IMAD R2, R13, UR7, R2 ;  /* 0x000000070d027c24 */ /* 0x000fe2000f8e0202 */
[----:B--2---:R-:W-:-:S04]  /*09f0*/  LEA R18, P1, R16, UR4, 0x1 ;  /* 0x0000000410127c11 */ /* 0x004fc8000f8208ff */
[----:B------:R-:W-:-:S04]  /*0a00*/  IADD3 R2, PT, PT, R17, R2, RZ ;  /* 0x0000000211027210 */ /* 0x000fc80007ffe0ff */
[----:B------:R-:W-:-:S05]  /*0a10*/  LEA.HI.X R19, R16, UR5, R2, 0x1, P1 ;  /* 0x0000000510137c11 */ /* 0x000fca00088f0c02 */
[----:B------:R1:W-:Y:S04]  /*0a20*/  STG.E.128 desc[UR10][R18.64], RZ ;  /* 0x000000ff12007986 */ /* 0x0003e8000c101d0a */
[----:B------:R1:W-:Y:S02]  /*0a30*/  STG.E.128 desc[UR10][R18.64+0x80], RZ ;  /* 0x000080ff12007986 */ /* 0x0003e4000c101d0a */
.L_x_604:
[----:B------:R-:W-:Y:S05]  /*0a40*/  BSYNC.RECONVERGENT B0 ;  /* 0x0000000000007941 */ /* 0x000fea0003800200 */
.L_x_603:
[----:B------:R-:W-:Y:S04]  /*0a50*/  BSSY.RECONVERGENT B0, `(.L_x_605) ;  /* 0x0000010000007945 */ /* 0x000fe80003800200 */
[----:B------:R-:W-:Y:S05]  /*0a60*/  @P2 BRA `(.L_x_606) ;  /* 0x0000000000382947 */ /* 0x000fea0003800000 */
[----:B------:R-:W3:Y:S01]  /*0a70*/  LDCU.64 UR6, c[0x0][0x408] ;  /* 0x00008100ff0677ac */ /* 0x000ee20008000a00 */
[----:B------:R-:W-:Y:S01]  /*0a80*/  IADD3 R13, P1, PT, R158, 0x20, RZ ;  /* 0x000000209e0d7810 */ /* 0x000fe20007f3e0ff */
[----:B------:R-:W-:Y:S01]  /*0a90*/  IMAD.MOV.U32 R16, RZ, RZ, R6 ;  /* 0x000000ffff107224 */ /* 0x000fe200078e0006 */
[----:B------:R-:W-:Y:S01]  /*0aa0*/  MOV R17, R15 ;  /* 0x0000000f00117202 */ /* 0x000fe20000000f00 */
[----:B------:R-:W1:Y:S02]  /*0ab0*/  LDCU.64 UR4, c[0x0][0x3f0] ;  /* 0x00007e00ff0477ac */ /* 0x000e640008000a00 */
[----:B------:R-:W-:-:S04]  /*0ac0*/  IMAD.X R2, RZ, RZ, R159, P1 ;  /* 0x000000ffff027224 */ /* 0x000fc800008e069f */
[----:B---3--:R-:W-:Y:S02]  /*0ad0*/  IMAD R2, R2, UR6, RZ ;  /* 0x0000000602027c24 */ /* 0x008fe4000f8e02ff */
[----:B------:R-:W-:-:S04]  /*0ae0*/  IMAD.WIDE.U32 R16, R13, UR6, R16 ;  /* 0x000000060d107c25 */ /* 0x000fc8000f8e0010 */
[----:B------:R-:W-:Y:S01]  /*0af0*/  IMAD R2, R13, UR7, R2 ;  /* 0x000000070d027c24 */ /* 0x000fe2000f8e0202 */
[----:B-12---:R-:W-:-:S04]  /*0b00*/  LEA R18, P1, R16, UR4, 0x1 ;  /* 0x0000000410127c11 */ /* 0x006fc8000f8208ff */
[----:B------:R-:W-:-:S04]  /*0b10*/  IADD3 R2, PT, PT, R17, R2, RZ ;  /* 0x0000000211027210 */ /* 0x000fc80007ffe0ff */
[----:B------:R-:W-:-:S05]  /*0b20*/  LEA.HI.X R19, R16, UR5, R2, 0x1, P1 ;  /* 0x0000000510137c11 */ /* 0x000fca00088f0c02 */
[----:B------:R3:W-:Y:S04]  /*0b30*/  STG.E.128 desc[UR10][R18.64], RZ ;  /* 0x000000ff12007986 */ /* 0x0007e8000c101d0a */
[----:B------:R3:W-:Y:S02]  /*0b40*/  STG.E.128 desc[UR10][R18.64+0x80], RZ ;  /* 0x000080ff12007986 */ /* 0x0007e4000c101d0a */
.L_x_606:
[----:B------:R-:W-:Y:S05]  /*0b50*/  BSYNC.RECONVERGENT B0 ;  /* 0x0000000000007941 */ /* 0x000fea0003800200 */
.L_x_605:
[----:B------:R-:W-:Y:S01]  /*0b60*/  BSSY.RECONVERGENT B0, `(.L_x_607) ;  /* 0x0000012000007945 */ /* 0x000fe20003800200 */
[----:B------:R-:W-:Y:S02]  /*0b70*/  IADD3 R11, P2, P1, R160, R11, R4 ;  /* 0x0000000ba00b7210 */ /* 0x000fe4000795e004 */
[----:B------:R-:W-:Y:S02]  /*0b80*/  SHF.R.S32.HI R160, RZ, 0x1f, R160 ;  /* 0x0000001fffa07819 */ /* 0x000fe400000114a0 */
[----:B------:R-:W-:Y:S01]  /*0b90*/  SHF.R.S32.HI R4, RZ, 0x1f, R4 ;  /* 0x0000001fff047819 */ /* 0x000fe20000011404 */
[----:B------:R-:W-:Y:S05]  /*0ba0*/  @P0 BRA `(.L_x_608) ;  /* 0x0000000000340947 */ /* 0x000fea0003800000 */
[----:B------:R-:W4:Y:S01]  /*0bb0*/  LDCU.64 UR6, c[0x0][0x408] ;  /* 0x00008100ff0677ac */ /* 0x000f220008000a00 */
[----:B------:R-:W-:Y:S02]  /*0bc0*/  IADD3 R2, P0, PT, R158, 0x30, RZ ;  /* 0x000000309e027810 */ /* 0x000fe40007f1e0ff */
[----:B------:R-:W-:Y:S01]  /*0bd0*/  MOV R14, R6 ;  /* 0x00000006000e7202 */ /* 0x000fe20000000f00 */
[----:B------:R-:W5:Y:S01]  /*0be0*/  LDCU.64 UR4, c[0x0][0x3f0] ;  /* 0x00007e00ff0477ac */ /* 0x000f620008000a00 */
[----:B------:R-:W-:-:S05]  /*0bf0*/  IADD3.X R7, PT, PT, RZ, R159, RZ, P0, !PT ;  /* 0x0000009fff077210 */ /* 0x000fca00007fe4ff */
[----:B----4-:R-:W-:Y:S02]  /*0c00*/  IMAD R7, R7, UR6, RZ ;  /* 0x0000000607077c24 */ /* 0x010fe4000f8e02ff */
[----:B------:R-:W-:-:S04]  /*0c10*/  IMAD.WIDE.U32 R14, R2, UR6, R14 ;  /* 0x00000006020e7c25 */ /* 0x000fc8000f8e000e */
[----:B------:R-:W-:Y:S01]  /*0c20*/  IMAD R7, R2, UR7, R7 ;  /* 0x0000000702077c24 */ /* 0x000fe2000f8e0207 */
[----:B-----5:R-:W-:-:S04]  /*0c30*/  LEA R6, P0, R14, UR4, 0x1 ;  /* 0x000000040e067c11 */ /* 0x020fc8000f8008ff */
[----:B------:R-:W-:-:S04]  /*0c40*/  IADD3 R7, PT, PT, R15, R7, RZ ;  /* 0x000000070f077210 */ /* 0x000fc80007ffe0ff */
[----:B------:R-:W-:-:S05]  /*0c50*/  LEA.HI.X R7, R14, UR5, R7, 0x1, P0 ;  /* 0x000000050e077c11 */ /* 0x000fca00080f0c07 */
[----:B------:R4:W-:Y:S04]  /*0c60*/  STG.E.128 desc[UR10][R6.64], RZ ;  /* 0x000000ff06007986 */ /* 0x0009e8000c101d0a */
[----:B------:R4:W-:Y:S02]  /*0c70*/  STG.E.128 desc[UR10][R6.64+0x80], RZ ;  /* 0x000080ff06007986 */ /* 0x0009e4000c101d0a */
.L_x_608:
[----:B------:R-:W-:Y:S05]  /*0c80*/  BSYNC.RECONVERGENT B0 ;  /* 0x0000000000007941 */ /* 0x000fea0003800200 */
.L_x_607:
[----:B------:R-:W-:Y:S01]  /*0c90*/  BSSY.RECONVERGENT B0, `(.L_x_609) ;  /* 0x000000b000007945 */ /* 0x000fe20003800200 */
[----:B------:R-:W-:-:S03]  /*0ca0*/  IADD3.X R4, PT, PT, R160, R5, R4, P2, P1 ;  /* 0x00000005a0047210 */ /* 0x000fc600017e2404 */
[----:B------:R-:W-:Y:S05]  /*0cb0*/  @P6 BRA `(.L_x_610) ;  /* 0x0000000000206947 */ /* 0x000fea0003800000 */
[----:B------:R-:W4:Y:S01]  /*0cc0*/  LDCU.64 UR4, c[0x0][0x420] ;  /* 0x00008400ff0477ac */ /* 0x000f220008000a00 */
[----:B------:R-:W-:-:S05]  /*0cd0*/  IMAD R2, R8, R3, RZ ;  /* 0x0000000308027224 */ /* 0x000fca00078e02ff */
[----:B------:R-:W-:-:S04]  /*0ce0*/  IADD3 R5, P0, PT, R2, R11, RZ ;  /* 0x0000000b02057210 */ /* 0x000fc80007f1e0ff */
[----:B------:R-:W-:Y:S02]  /*0cf0*/  LEA.HI.X.SX32 R2, R2, R4, 0x1, P0 ;  /* 0x0000000402027211 */ /* 0x000fe400000f0eff */
[----:B----4-:R-:W-:-:S04]  /*0d00*/  LEA R6, P0, R5, UR4, 0x2 ;  /* 0x0000000405067c11 */ /* 0x010fc8000f8010ff */
[----:B------:R-:W-:Y:S01]  /*0d10*/  LEA.HI.X R7, R5, UR5, R2, 0x2, P0 ;  /* 0x0000000505077c11 */ /* 0x000fe200080f1402 */
[----:B------:R-:W-:-:S05]  /*0d20*/  IMAD.MOV.U32 R5, RZ, RZ, 0x7f800000 ;  /* 0x7f800000ff057424 */ /* 0x000fca00078e00ff */
[----:B------:R4:W-:Y:S03]  /*0d30*/  STG.E desc[UR10][R6.64], R5 ;  /* 0x0000000506007986 */ /* 0x0009e6000c10190a */
.L_x_610:
[----:B------:R-:W-:Y:S05]  /*0d40*/  BSYNC.RECONVERGENT B0 ;  /* 0x0000000000007941 */ /* 0x000fea0003800200 */
.L_x_609:
[----:B------:R-:W-:Y:S04]  /*0d50*/  BSSY.RECONVERGENT B0, `(.L_x_611) ;  /* 0x000000a000007945 */ /* 0x000fe80003800200 */
[----:B------:R-:W-:Y:S05]  /*0d60*/  @P5 BRA `(.L_x_612) ;  /* 0x0000000000205947 */ /* 0x000fea0003800000 */
[----:B------:R-:W5:Y:S01]  /*0d70*/  LDCU.64 UR4, c[0x0][0x420] ;  /* 0x00008400ff0477ac */ /* 0x000f620008000a00 */
[----:B------:R-:W-:-:S05]  /*0d80*/  IMAD R2, R12, R3, RZ ;  /* 0x000000030c027224 */ /* 0x000fca00078e02ff */
[----:B----4-:R-:W-:-:S04]  /*0d90*/  IADD3 R5, P0, PT, R2, R11, RZ ;  /* 0x0000000b02057210 */ /* 0x010fc80007f1e0ff */
[----:B------:R-:W-:Y:S02]  /*0da0*/  LEA.HI.X.SX32 R2, R2, R4, 0x1, P0 ;  /* 0x0000000402027211 */ /* 0x000fe400000f0eff */
[----:B-----5:R-:W-:-:S04]  /*0db0*/  LEA R6, P0, R5, UR4, 0x2 ;  /* 0x0000000405067c11 */ /* 0x020fc8000f8010ff */
[----:B------:R-:W-:Y:S01]  /*0dc0*/  LEA.HI.X R7, R5, UR5, R2, 0x2, P0 ;  /* 0x0000000505077c11 */ /* 0x000fe200080f1402 */
[----:B------:R-:W-:-:S05]  /*0dd0*/  IMAD.MOV.U32 R5, RZ, RZ, 0x7f800000 ;  /* 0x7f800000ff057424 */ /* 0x000fca00078e00ff */
[----:B------:R4:W-:Y:S03]  /*0de0*/  STG.E desc[UR10][R6.64], R5 ;  /* 0x0000000506007986 */ /* 0x0009e6000c10190a */
.L_x_612:
[----:B------:R-:W-:Y:S05]  /*0df0*/  BSYNC.RECONVERGENT B0 ;  /* 0x0000000000007941 */ /* 0x000fea0003800200 */
.L_x_611:
        /* <DEDUP_REMOVED lines=10> */
.L_x_614:
[----:B------:R-:W-:Y:S05]  /*0ea0*/  BSYNC.RECONVERGENT B0 ;  /* 0x0000000000007941 */ /* 0x000fea0003800200 */
.L_x_613:
[----:B------:R-:W-:Y:S05]  /*0eb0*/  @P3 EXIT ;  /* 0x000000000000394d */ /* 0x000fea0003800000 */
[----:B------:R-:W5:Y:S01]  /*0ec0*/  LDCU.64 UR4, c[0x0][0x420] ;  /* 0x00008400ff0477ac */ /* 0x000f620008000a00 */
[----:B------:R-:W-:Y:S02]  /*0ed0*/  IMAD R0, R0, R3, RZ ;  /* 0x0000000300007224 */ /* 0x000fe400078e02ff */
[----:B----4-:R-:W-:-:S03]  /*0ee0*/  IMAD.MOV.U32 R5, RZ, RZ, 0x7f800000 ;  /* 0x7f800000ff057424 */ /* 0x010fc600078e00ff */
[----:B------:R-:W-:-:S04]  /*0ef0*/  IADD3 R11, P0, PT, R0, R11, RZ ;  /* 0x0000000b000b7210 */ /* 0x000fc80007f1e0ff */
[----:B------:R-:W-:Y:S02]  /*0f00*/  LEA.HI.X.SX32 R0, R0, R4, 0x1, P0 ;  /* 0x0000000400007211 */ /* 0x000fe400000f0eff */
[----:B-----5:R-:W-:-:S04]  /*0f10*/  LEA R2, P0, R11, UR4, 0x2 ;  /* 0x000000040b027c11 */ /* 0x020fc8000f8010ff */
[----:B------:R-:W-:-:S05]  /*0f20*/  LEA.HI.X R3, R11, UR5, R0, 0x2, P0 ;  /* 0x000000050b037c11 */ /* 0x000fca00080f1400 */
[----:B------:R-:W-:Y:S01]  /*0f30*/  STG.E desc[UR10][R2.64], R5 ;  /* 0x0000000502007986 */ /* 0x000fe2000c10190a */
[----:B------:R-:W-:Y:S05]  /*0f40*/  EXIT ;  /* 0x000000000000794d */ /* 0x000fea0003800000 */
.L_x_599:
[----:B------:R-:W-:Y:S02]  /*0f50*/  ISETP.NE.AND P0, PT, R156, -0x1, PT ;  /* 0xffffffff9c00780c */ /* 0x000fe40003f05270 */
[----:B------:R-:W-:-:S11]  /*0f60*/  ISETP.NE.AND P2, PT, R7, -0x1, PT ;  /* 0xffffffff0700780c */ /* 0x000fd60003f45270 */
[----:B------:R-:W2:Y:S08]  /*0f70*/  @!P0 LDC.64 R4, c[0x0][0x398] ;  /* 0x0000e600ff048b82 */ /* 0x000eb00000000a00 */
[----:B------:R-:W3:Y:S01]  /*0f80*/  @P0 LDC.64 R2, c[0x0][0x3b0] ;  /* 0x0000ec00ff020b82 */ /* 0x000ee20000000a00 */
[----:B--2---:R-:W-:-:S04]  /*0f90*/  @!P0 IMAD.WIDE.U32 R20, R157, R4, RZ ;  /* 0x000000049d148225 */ /* 0x004fc800078e00ff */
[----:B---3--:R-:W-:-:S04]  /*0fa0*/  @P0 IMAD.WIDE.U32 R8, R156, R2, RZ ;  /* 0x000000029c080225 */ /* 0x008fc800078e00ff */
[----:B------:R-:W-:Y:S01]  /*0fb0*/  @!P0 IMAD R2, R157, R5, R21 ;  /* 0x000000059d028224 */ /* 0x000fe200078e0215 */
[----:B------:R-:W-:Y:S01]  /*0fc0*/  @P0 MOV R20, R8 ;  /* 0x0000000800140202 */ /* 0x000fe20000000f00 */
[----:B------:R-:W-:Y:S01]  /*0fd0*/  @P0 IMAD R2, R156, R3, R9 ;  /* 0x000000039c020224 */ /* 0x000fe200078e0209 */
[----:B------:R-:W-:Y:S06]  /*0fe0*/  @P2 BRA `(.L_x_615) ;  /* 0x0000000000302947 */ /* 0x000fec0003800000 */
[----:B------:R-:W1:Y:S01]  /*0ff0*/  LDCU.64 UR4, c[0x0][0x3b8] ;  /* 0x00007700ff0477ac */ /* 0x000e620008000a00 */
[----:B------:R-:W-:Y:S01]  /*1000*/  SHF.R.S32.HI R3, RZ, 0x1f, R0 ;  /* 0x0000001fff037819 */ /* 0x000fe20000011400 */
[----:B------:R-:W2:Y:S01]  /*1010*/  LDCU.64 UR6, c[0x0][0x3a0] ;  /* 0x00007400ff0677ac */ /* 0x000ea20008000a00 */
[----:B-1----:R-:W-:Y:S02]  /*1020*/  MOV R10, UR4 ;  /* 0x00000004000a7c02 */ /* 0x002fe40008000f00 */
[----:B------:R-:W-:-:S03]  /*1030*/  MOV R11, UR5 ;  /* 0x00000005000b7c02 */ /* 0x000fc60008000f00 */
[-C--:B------:R-:W-:Y:S02]  /*1040*/  IMAD R3, R3, R10.reuse, RZ ;  /* 0x0000000a03037224 */ /* 0x080fe400078e02ff */
[----:B------:R-:W-:-:S04]  /*1050*/  IMAD.WIDE.U32 R4, R0, R10, RZ ;  /* 0x0000000a00047225 */ /* 0x000fc800078e00ff */
[----:B------:R-:W-:-:S05]  /*1060*/  IMAD R3, R0, R11, R3 ;  /* 0x0000000b00037224 */ /* 0x000fca00078e0203 */
[----:B------:R-:W-:-:S03]  /*1070*/  IADD3 R5, PT, PT, R5, R3, RZ ;  /* 0x0000000305057210 */ /* 0x000fc60007ffe0ff */
[----:B--2---:R-:W-:-:S04]  /*1080*/  IMAD.WIDE.U32 R30, R157, UR6, R4 ;  /* 0x000000069d1e7c25 */ /* 0x004fc8000f8e0004 */
[----:B------:R-:W-:Y:S01]  /*1090*/  IMAD R3, R157, UR7, R31 ;  /* 0x000000079d037c24 */ /* 0x000fe2000f8e021f */
[----:B------:R-:W-:Y:S06]  /*10a0*/  BRA `(.L_x_616) ;  /* 0x0000000000147947 */ /* 0x000fec0003800000 */
.L_x_615:
[----:B-1----:R-:W1:Y:S01]  /*10b0*/  LDC.64 R10, c[0x0][0x3b8] ;  /* 0x0000ee00ff0a7b82 */ /* 0x002e620000000a00 */
[----:B------:R-:W-:-:S05]  /*10c0*/  IADD3 R30, PT, PT, R0, R7, RZ ;  /* 0x00000007001e7210 */ /* 0x000fca0007ffe0ff */
[C---:B-1----:R-:W-:Y:S02]  /*10d0*/  IMAD R3, R30.reuse, R11, RZ ;  /* 0x0000000b1e037224 */ /* 0x042fe400078e02ff */
[----:B------:R-:W-:-:S05]  /*10e0*/  IMAD.WIDE.U32 R30, R30, R10, RZ ;  /* 0x0000000a1e1e7225 */ /* 0x000fca00078e00ff */
[----:B------:R-:W-:Y:S02]  /*10f0*/  IADD3 R3, PT, PT, R31, R3, RZ ;  /* 0x000000031f037210 */ /* 0x000fe40007ffe0ff */
.L_x_616:
[----:B------:R-:W1:Y:S02]  /*1100*/  LDC R4, c[0x0][0x3e8] ;  /* 0x0000fa00ff047b82 */ /* 0x000e640000000800 */
[----:B-1----:R-:W-:-:S04]  /*1110*/  IABS R8, R4 ;  /* 0x0000000400087213 */ /* 0x002fc80000000000 */
[----:B------:R-:W1:Y:S08]  /*1120*/  I2F.RP R9, R8 ;  /* 0x0000000800097306 */ /* 0x000e700000209400 */
[----:B-1----:R-:W1:Y:S02]  /*1130*/  MUFU.RCP R12, R9 ;  /* 0x00000009000c7308 */ /* 0x002e640000001000 */
[----:B-1----:R-:W-:-:S06]  /*1140*/  VIADD R12, R12, 0xffffffe ;  /* 0x0ffffffe0c0c7836 */ /* 0x002fcc0000000000 */
[----:B------:R-:W1:Y:S02]  /*1150*/  F2I.FTZ.U32.TRUNC.NTZ R13, R12 ;  /* 0x0000000c000d7305 */ /* 0x000e64000021f000 */
[----:B-1----:R-:W-:Y:S01]  /*1160*/  IMAD.MOV R5, RZ, RZ, -R13 ;  /* 0x000000ffff057224 */ /* 0x002fe200078e0a0d */
[----:B------:R-:W-:-:S03]  /*1170*/  MOV R12, RZ ;  /* 0x000000ff000c7202 */ /* 0x000fc60000000f00 */
[----:B------:R-:W-:Y:S01]  /*1180*/  IMAD R6, R5, R8, RZ ;  /* 0x0000000805067224 */ /* 0x000fe200078e02ff */
[----:B------:R-:W-:-:S03]  /*1190*/  IABS R5, R25 ;  /* 0x0000001900057213 */ /* 0x000fc60000000000 */
        /* <DEDUP_REMOVED lines=8> */
[----:B------:R-:W-:Y:S02]  /*1220*/  ISETP.NE.AND P1, PT, R4, RZ, PT ;  /* 0x000000ff0400720c */ /* 0x000fe40003f25270 */
[----:B------:R-:W-:Y:S02]  /*1230*/  ISETP.GE.U32.AND P3, PT, R5, R8, PT ;  /* 0x000000080500720c */ /* 0x000fe40003f66070 */
[----:B------:R-:W-:-:S04]  /*1240*/  LOP3.LUT R5, R25, R4, RZ, 0x3c, !PT ;  /* 0x0000000419057212 */ /* 0x000fc800078e3cff */
[----:B------:R-:W-:-:S07]  /*1250*/  ISETP.GE.AND P0, PT, R5, RZ, PT ;  /* 0x000000ff0500720c */ /* 0x000fce0003f06270 */
[----:B------:R-:W-:-:S06]  /*1260*/  @P3 VIADD R101, R101, 0x1 ;  /* 0x0000000165653836 */ /* 0x000fcc0000000000 */
[----:B------:R-:W-:Y:S02]  /*1270*/  @!P0 IADD3 R101, PT, PT, -R101, RZ, RZ ;  /* 0x000000ff65658210 */ /* 0x000fe40007ffe1ff */
[----:B------:R-:W-:Y:S01]  /*1280*/  @!P1 LOP3.LUT R101, RZ, R4, RZ, 0x33, !PT ;  /* 0x00000004ff659212 */ /* 0x000fe200078e33ff */
        /* <DEDUP_REMOVED lines=13> */
.L_x_617:
[----:B------:R-:W1:Y:S01]  /*1360*/  LDC.64 R8, c[0x0][0x3c0] ;  /* 0x0000f000ff087b82 */ /* 0x000e620000000a00 */
[----:B------:R-:W-:-:S05]  /*1370*/  IADD3 R0, PT, PT, R0, R7, RZ ;  /* 0x0000000700007210 */ /* 0x000fca0007ffe0ff */
[C---:B-1----:R-:W-:Y:S02]  /*1380*/  IMAD R129, R0.reuse, R9, RZ ;  /* 0x0000000900817224 */ /* 0x042fe400078e02ff */
[----:B------:R-:W-:-:S05]  /*1390*/  IMAD.WIDE.U32 R130, R0, R8, RZ ;  /* 0x0000000800827225 */ /* 0x000fca00078e00ff */
[----:B------:R-:W-:-:S07]  /*13a0*/  IADD3 R129, PT, PT, R131, R129, RZ ;  /* 0x0000008183817210 */ /* 0x000fce0007ffe0ff */
.L_x_618:
[----:B------:R-:W-:Y:S01]  /*13b0*/  IMAD.IADD R152, R95, 0x1, -R160 ;  /* 0x000000015f987824 */ /* 0x000fe200078e0aa0 */
[----:B------:R-:W-:Y:S01]  /*13c0*/  SHF.R.U32.HI R162, RZ, 0x3, R94 ;  /* 0x00000003ffa27819 */ /* 0x000fe2000001165e */
[----:B------:R-:W-:Y:S01]  /*13d0*/  IMAD.SHL.U32 R0, R94, 0x8, RZ ;  /* 0x000000085e007824 */ /* 0x000fe200078e00ff */
[----:B------:R-:W1:Y:S01]  /*13e0*/  LDCU.64 UR4, c[0x0][0x3c8] ;  /* 0x00007900ff0477ac */ /* 0x000e620008000a00 */
[----:B------:R-:W-:Y:S01]  /*13f0*/  IMAD.MOV.U32 R163, RZ, RZ, RZ ;  /* 0x000000ffffa37224 */ /* 0x000fe200078e00ff */
[CC--:B------:R-:W-:Y:S01]  /*1400*/  ISETP.GE.AND P6, PT, R162.reuse, R152.reuse, PT ;  /* 0x00000098a200720c */ /* 0x0c0fe20003fc6270 */
[----:B------:R-:W-:Y:S01]  /*1410*/  VIADD R19, R162, 0x10 ;  /* 0x00000010a2137836 */ /* 0x000fe20000000000 */
[----:B------:R-:W-:Y:S01]  /*1420*/  LOP3.LUT R153, R0, 0x38, RZ, 0xc0, !PT ;  /* 0x0000003800997812 */ /* 0x000fe200078ec0ff */
[----:B------:R-:W2:Y:S01]  /*1430*/  LDCU.64 UR8, c[0x0][0x3d0] ;  /* 0x00007a00ff0877ac */ /* 0x000ea20008000a00 */
[C---:B------:R-:W-:Y:S01]  /*1440*/  VIADD R17, R162.reuse, 0x20 ;  /* 0x00000020a2117836 */ /* 0x040fe20000000000 */
[----:B------:R-:W-:Y:S01]  /*1450*/  SHF.R.S32.HI R14, RZ, 0x1f, R101 ;  /* 0x0000001fff0e7819 */ /* 0x000fe20000011465 */
[----:B------:R-:W-:Y:S01]  /*1460*/  VIADD R15, R162, 0x30 ;  /* 0x00000030a20f7836 */ /* 0x000fe20000000000 */
[----:B------:R-:W-:Y:S01]  /*1470*/  ISETP.GE.AND P5, PT, R19, R152, PT ;  /* 0x000000981300720c */ /* 0x000fe20003fa6270 */
[----:B------:R-:W-:Y:S01]  /*1480*/  IMAD.WIDE.U32 R32, R158, 0x40, R162 ;  /* 0x000000409e207825 */ /* 0x000fe200078e00a2 */
[----:B------:R-:W-:Y:S01]  /*1490*/  IADD3 R30, P0, PT, R153, R30, RZ ;  /* 0x0000001e991e7210 */ /* 0x000fe20007f1e0ff */
[----:B------:R-:W3:Y:S01]  /*14a0*/  LDCU.64 UR6, c[0x0][0x388] ;  /* 0x00007100ff0677ac */ /* 0x000ee20008000a00 */
[----:B------:R-:W-:Y:S01]  /*14b0*/  ISETP.GE.AND P4, PT, R17, R152, PT ;  /* 0x000000981100720c */ /* 0x000fe20003f86270 */
[----:B------:R-:W-:Y:S01]  /*14c0*/  IMAD.SHL.U32 R134, R10, 0x10, RZ ;  /* 0x000000100a867824 */ /* 0x000fe200078e00ff */
[----:B------:R-:W4:Y:S01]  /*14d0*/  @!P6 LDC.64 R12, c[0x0][0x3b0] ;  /* 0x0000ec00ff0ceb82 */ /* 0x000f220000000a00 */
[----:B------:R-:W-:Y:S01]  /*14e0*/  IMAD.X R31, RZ, RZ, R3, P0 ;  /* 0x000000ffff1f7224 */ /* 0x000fe200000e0603 */
[----:B------:R-:W-:Y:S01]  /*14f0*/  IADD3 R20, P0, PT, R153, R20, RZ ;  /* 0x0000001499147210 */ /* 0x000fe20007f1e0ff */
[C---:B------:R-:W-:Y:S01]  /*1500*/  IMAD R128, R162.reuse, R9, RZ ;  /* 0x00000009a2807224 */ /* 0x040fe200078e02ff */
[----:B------:R-:W-:Y:S01]  /*1510*/  ISETP.GE.AND P3, PT, R15, R152, PT ;  /* 0x000000980f00720c */ /* 0x000fe20003f66270 */
[----:B------:R-:W-:Y:S01]  /*1520*/  IMAD.WIDE.U32 R30, R162, R10, R30 ;  /* 0x0000000aa21e7225 */ /* 0x000fe200078e001e */
[----:B------:R-:W-:-:S02]  /*1530*/  SHF.L.U64.HI R131, R10, 0x4, R11 ;  /* 0x000000040a837819 */ /* 0x000fc4000001020b */
[----:B------:R-:W5:Y:S01]  /*1540*/  @!P6 LDC.64 R6, c[0x0][0x380] ;  /* 0x0000e000ff06eb82 */ /* 0x000f620000000a00 */
[----:B------:R-:W-:Y:S01]  /*1550*/  IMAD.X R21, RZ, RZ, R2, P0 ;  /* 0x000000ffff157224 */ /* 0x000fe200000e0602 */
[----:B------:R-:W-:Y:S01]  /*1560*/  @!P5 IADD3 R34, P2, PT, R32, 0x10, RZ ;  /* 0x000000102022d810 */ /* 0x000fe20007f5e0ff */
[----:B--2---:R-:W-:Y:S01]  /*1570*/  IMAD R16, R14, UR8, RZ ;  /* 0x000000080e107c24 */ /* 0x004fe2000f8e02ff */
[----:B------:R-:W-:Y:S01]  /*1580*/  @!P4 IADD3 R36, P1, PT, R32, 0x20, RZ ;  /* 0x000000202024c810 */ /* 0x000fe20007f3e0ff */
[C---:B-1----:R-:W-:Y:S01]  /*1590*/  IMAD.WIDE.U32 R20, R25.reuse, UR4, R20 ;  /* 0x0000000419147c25 */ /* 0x042fe2000f8e0014 */
[----:B------:R-:W-:Y:S01]  /*15a0*/  LOP3.LUT R159, R0, 0x1f8, RZ, 0xc0, !PT ;  /* 0x000001f8009f7812 */ /* 0x000fe200078ec0ff */
[----:B------:R-:W-:Y:S01]  /*15b0*/  UMOV UR4, 0x400 ;  /* 0x0000040000047882 */ /* 0x000fe20000000000 */
[----:B------:R-:W1:Y:S01]  /*15c0*/  @!P5 LDC.64 R4, c[0x0][0x3b0] ;  /* 0x0000ec00ff04db82 */ /* 0x000e620000000a00 */
[----:B------:R-:W-:Y:S01]  /*15d0*/  IMAD R25, R25, UR5, R21 ;  /* 0x0000000519197c24 */ /* 0x000fe2000f8e0215 */
[----:B------:R-:W-:Y:S01]  /*15e0*/  LOP3.LUT R159, R159, 0x38, R94, 0x78, !PT ;  /* 0x000000389f9f7812 */ /* 0x000fe200078e785e */
[----:B------:R-:W-:-:S02]  /*15f0*/  @!P6 IMAD.MOV.U32 R24, RZ, RZ, R20 ;  /* 0x000000ffff18e224 */ /* 0x000fc400078e0014 */
[----:B------:R-:W-:Y:S01]  /*1600*/  IMAD R31, R162, R11, R31 ;  /* 0x0000000ba21f7224 */ /* 0x000fe200078e021f */
[----:B------:R-:W-:Y:S01]  /*1610*/  LOP3.LUT R159, R159, 0x1e00, R0, 0xf8, !PT ;  /* 0x00001e009f9f7812 */ /* 0x000fe200078ef800 */
[----:B------:R-:W-:Y:S01]  /*1620*/  IMAD R23, R101, UR9, R16 ;  /* 0x0000000965177c24 */ /* 0x000fe2000f8e0210 */
[----:B------:R-:W2:Y:S01]  /*1630*/  @!P4 LDC.64 R2, c[0x0][0x3b0] ;  /* 0x0000ec00ff02cb82 */ /* 0x000ea20000000a00 */
[-C--:B----4-:R-:W-:Y:S01]  /*1640*/  @!P6 IMAD R18, R33, R12.reuse, RZ ;  /* 0x0000000c2112e224 */ /* 0x090fe200078e02ff */
[C---:B------:R-:W-:Y:S01]  /*1650*/  @!P3 IADD3 R16, P0, PT, R32.reuse, 0x30, RZ ;  /* 0x000000302010b810 */ /* 0x040fe20007f1e0ff */
[----:B------:R-:W-:-:S04]  /*1660*/  @!P6 IMAD.WIDE.U32 R28, R32, R12, R24 ;  /* 0x0000000c201ce225 */ /* 0x000fc800078e0018 */
[----:B------:R-:W-:Y:S01]  /*1670*/  @!P6 IMAD R18, R32, R13, R18 ;  /* 0x0000000d2012e224 */ /* 0x000fe200078e0212 */
[----:B------:R-:W4:Y:S01]  /*1680*/  S2UR UR5, SR_CgaCtaId ;  /* 0x00000000000579c3 */ /* 0x000f220000008800 */
[----:B------:R-:W-:Y:S01]  /*1690*/  IMAD.WIDE.U32 R30, R101, UR8, R30 ;  /* 0x00000008651e7c25 */ /* 0x000fe2000f8e001e */
[----:B------:R-:W2:Y:S03]  /*16a0*/  LDCU.64 UR8, c[0x0][0x3d8] ;  /* 0x00007b00ff0877ac */ /* 0x000ea60008000a00 */
[--C-:B------:R-:W-:Y:S02]  /*16b0*/  @!P5 IMAD.X R27, RZ, RZ, R33.reuse, P2 ;  /* 0x000000ffff1bd224 */ /* 0x100fe400010e0621 */
[----:B------:R-:W-:Y:S01]  /*16c0*/  @!P3 IMAD.X R21, RZ, RZ, R33, P0 ;  /* 0x000000ffff15b224 */ /* 0x000fe200000e0621 */
[----:B-----5:R-:W-:Y:S01]  /*16d0*/  @!P6 LEA R26, P0, R28, R6, 0x1 ;  /* 0x000000061c1ae211 */ /* 0x020fe200078008ff */
[----:B------:R-:W-:-:S02]  /*16e0*/  @!P6 IMAD.IADD R12, R29, 0x1, R18 ;  /* 0x000000011d0ce824 */ /* 0x000fc400078e0212 */
[----:B------:R-:W-:Y:S02]  /*16f0*/  IMAD.IADD R154, R31, 0x1, R23 ;  /* 0x000000011f9a7824 */ /* 0x000fe400078e0217 */
[----:B------:R-:W-:Y:S02]  /*1700*/  VIADD R23, R103, 0xffffffff ;  /* 0xffffffff67177836 */ /* 0x000fe40000000000 */
[----:B-1----:R-:W-:Y:S01]  /*1710*/  @!P5 IMAD R22, R27, R4, RZ ;  /* 0x000000041b16d224 */ /* 0x002fe200078e02ff */
[----:B------:R-:W-:Y:S01]  /*1720*/  @!P6 LEA.HI.X R27, R28, R7, R12, 0x1, P0 ;  /* 0x000000071c1be211 */ /* 0x000fe200000f0c0c */
[----:B------:R-:W-:Y:S02]  /*1730*/  IMAD R18, R23, -0x40, R92 ;  /* 0xffffffc017127824 */ /* 0x000fe400078e025c */
[----:B------:R-:W-:Y:S02]  /*1740*/  @!P5 IMAD.MOV.U32 R6, RZ, RZ, R20 ;  /* 0x000000ffff06d224 */ /* 0x000fe400078e0014 */
[----:B------:R-:W-:Y:S01]  /*1750*/  @!P5 IMAD.MOV.U32 R7, RZ, RZ, R25 ;  /* 0x000000ffff07d224 */ /* 0x000fe200078e0019 */
[----:B------:R-:W-:Y:S01]  /*1760*/  ISETP.GE.AND P0, PT, R19, R18, PT ;  /* 0x000000121300720c */ /* 0x000fe20003f06270 */
[C---:B------:R-:W-:Y:S01]  /*1770*/  @!P5 IMAD R22, R34.reuse, R5, R22 ;  /* 0x000000052216d224 */ /* 0x040fe200078e0216 */
[----:B----4-:R-:W-:Y:S01]  /*1780*/  ULEA UR5, UR5, UR4, 0x18 ;  /* 0x0000000405057291 */ /* 0x010fe2000f8ec0ff */
[----:B------:R-:W-:Y:S01]  /*1790*/  @!P5 IMAD.WIDE.U32 R34, R34, R4, R6 ;  /* 0x000000042222d225 */ /* 0x000fe200078e0006 */
[----:B------:R-:W-:Y:S01]  /*17a0*/  SHF.L.U64.HI R6, R10, 0x6, R11 ;  /* 0x000000060a067819 */ /* 0x000fe2000001020b */
[----:B------:R-:W1:Y:S02]  /*17b0*/  @!P4 LDC.64 R4, c[0x0][0x380] ;  /* 0x0000e000ff04cb82 */ /* 0x000e640000000a00 */
[----:B------:R-:W-:Y:S01]  /*17c0*/  @!P4 IMAD.X R13, RZ, RZ, R33, P1 ;  /* 0x000000ffff0dc224 */ /* 0x000fe200008e0621 */
[----:B---3--:R-:W-:Y:S01]  /*17d0*/  LEA R155, P1, R30, UR6, 0x1 ;  /* 0x000000061e9b7c11 */ /* 0x008fe2000f8208ff */
[----:B------:R-:W-:Y:S01]  /*17e0*/  IMAD.SHL.U32 R7, R10, 0x40, RZ ;  /* 0x000000400a077824 */ /* 0x000fe200078e00ff */
[----:B------:R-:W-:Y:S01]  /*17f0*/  LEA R159, R159, UR5, 0x1 ;  /* 0x000000059f9f7c11 */ /* 0x000fe2000f8e08ff */
[----:B--2---:R-:W-:Y:S01]  /*1800*/  @!P4 IMAD R24, R13, R2, RZ ;  /* 0x000000020d18c224 */ /* 0x004fe200078e02ff */
[----:B------:R-:W-:Y:S01]  /*1810*/  LEA.HI.X R154, R30, UR7, R154, 0x1, P1 ;  /* 0x000000071e9a7c11 */ /* 0x000fe200088f0c9a */
[----:B------:R-:W2:Y:S01]  /*1820*/  @!P5 LDC.64 R12, c[0x0][0x380] ;  /* 0x0000e000ff0cdb82 */ /* 0x000ea20000000a00 */
[----:B------:R-:W-:Y:S01]  /*1830*/  @!P4 IMAD.MOV.U32 R28, RZ, RZ, R20 ;  /* 0x000000ffff1cc224 */ /* 0x000fe200078e0014 */
[----:B------:R-:W-:Y:S01]  /*1840*/  @!PT LDS RZ, [RZ] ;  /* 0x00000000fffff984 */ /* 0x000fe20000000800 */
[----:B------:R-:W-:Y:S01]  /*1850*/  @!PT LDS RZ, [RZ] ;  /* 0x00000000fffff984 */ /* 0x000fe20000000800 */
[----:B------:R-:W-:Y:S01]  /*1860*/  @!PT LDS RZ, [RZ] ;  /* 0x00000000fffff984 */ /* 0x000fe20000000800 */
[----:B------:R-:W-:Y:S01]  /*1870*/  @!P6 LDGSTS.E.BYPASS.LTC128B.128 [R159], desc[UR10][R26.64] ;  /* 0x000000001a9fefae */ /* 0x000fe2000b981a0a */
[----:B------:R-:W-:Y:S01]  /*1880*/  @!P4 IMAD.MOV.U32 R29, RZ, RZ, R25 ;  /* 0x000000ffff1dc224 */ /* 0x000fe200078e0019 */
[----:B------:R-:W3:Y:S01]  /*1890*/  LDCU.64 UR6, c[0x0][0x390] ;  /* 0x00007200ff0677ac */ /* 0x000ee20008000a00 */
[----:B------:R-:W-:Y:S01]  /*18a0*/  IMAD.WIDE.U32 R30, R7, R23, RZ ;  /* 0x00000017071e7225 */ /* 0x000fe200078e00ff */
[----:B------:R4:W-:Y:S03]  /*18b0*/  @!P6 LDGSTS.E.BYPASS.LTC128B.128 [R159+0x2000], desc[UR10][R26.64+0x80] ;  /* 0x020000801a9fefae */ /* 0x0009e6000b981a0a */
[----:B------:R-:W-:-:S02]  /*18c0*/  @!P4 IMAD R24, R36, R3, R24 ;  /* 0x000000032418c224 */ /* 0x000fc400078e0218 */
[----:B------:R-:W-:Y:S02]  /*18d0*/  IMAD R3, R6, R23, RZ ;  /* 0x0000001706037224 */ /* 0x000fe400078e02ff */
[----:B------:R-:W-:Y:S01]  /*18e0*/  @!P4 IMAD.WIDE.U32 R36, R36, R2, R28 ;  /* 0x000000022424c225 */ /* 0x000fe200078e001c */
[----:B------:R-:W-:-:S03]  /*18f0*/  @!P0 IADD3 R28, P1, PT, R134, R30, RZ ;  /* 0x0000001e861c8210 */ /* 0x000fc60007f3e0ff */
[----:B------:R-:W-:Y:S02]  /*1900*/  IMAD.IADD R31, R31, 0x1, R3 ;  /* 0x000000011f1f7824 */ /* 0x000fe400078e0203 */
[----:B------:R-:W5:Y:S01]  /*1910*/  @!P3 LDC.64 R2, c[0x0][0x3b0] ;  /* 0x0000ec00ff02bb82 */ /* 0x000f620000000a00 */
[----:B------:R-:W-:Y:S02]  /*1920*/  @!P4 IMAD.IADD R24, R37, 0x1, R24 ;  /* 0x000000012518c824 */ /* 0x000fe400078e0218 */
[----:B------:R-:W-:Y:S01]  /*1930*/  @!P0 IMAD.X R29, R131, 0x1, R31, P1 ;  /* 0x00000001831d8824 */ /* 0x000fe200008e061f */
[----:B------:R-:W-:Y:S01]  /*1940*/  @!P0 LEA R32, P1, R28, R155, 0x1 ;  /* 0x0000009b1c208211 */ /* 0x000fe200078208ff */
[----:B------:R-:W-:Y:S01]  /*1950*/  @!P5 IMAD.IADD R22, R35, 0x1, R22 ;  /* 0x000000012316d824 */ /* 0x000fe200078e0216 */
[----:B--2---:R-:W-:Y:S01]  /*1960*/  @!P5 LEA R12, P2, R34, R12, 0x1 ;  /* 0x0000000c220cd211 */ /* 0x004fe200078408ff */
[----:B------:R-:W-:Y:S01]  /*1970*/  @!P3 IMAD.MOV.U32 R38, RZ, RZ, R20 ;  /* 0x000000ffff26b224 */ /* 0x000fe200078e0014 */
[----:B------:R-:W-:Y:S01]  /*1980*/  @!P0 LEA.HI.X R33, R28, R154, R29, 0x1, P1 ;  /* 0x0000009a1c218211 */ /* 0x000fe200008f0c1d */
[----:B------:R-:W-:Y:S01]  /*1990*/  @!P3 IMAD.MOV.U32 R39, RZ, RZ, R25 ;  /* 0x000000ffff27b224 */ /* 0x000fe200078e0019 */
[----:B-1----:R-:W-:Y:S01]  /*19a0*/  @!P4 LEA R28, P1, R36, R4, 0x1 ;  /* 0x00000004241cc211 */ /* 0x002fe200078208ff */
[----:B------:R-:W-:Y:S01]  /*19b0*/  IMAD R14, R14, UR8, RZ ;  /* 0x000000080e0e7c24 */ /* 0x000fe2000f8e02ff */
[----:B------:R-:W-:Y:S01]  /*19c0*/  @!P5 LEA.HI.X R13, R34, R13, R22, 0x1, P2 ;  /* 0x0000000d220dd211 */ /* 0x000fe200010f0c16 */
[----:B------:R-:W-:Y:S01]  /*19d0*/  IMAD.SHL.U32 R22, R8, 0x40, RZ ;  /* 0x0000004008167824 */ /* 0x000fe200078e00ff */
[----:B------:R-:W-:Y:S01]  /*19e0*/  @!P4 LEA.HI.X R29, R36, R5, R24, 0x1, P1 ;  /* 0x00000005241dc211 */ /* 0x000fe200008f0c18 */
[----:B------:R-:W-:Y:S01]  /*19f0*/  IMAD.WIDE.U32 R24, R10, 0x20, RZ ;  /* 0x000000200a187825 */ /* 0x000fe200078e00ff */
[----:B------:R-:W1:Y:S01]  /*1a00*/  @!P3 LDC.64 R4, c[0x0][0x380] ;  /* 0x0000e000ff04bb82 */ /* 0x000e620000000a00 */
[-C--:B------:R-:W-:Y:S01]  /*1a10*/  ISETP.GE.AND P1, PT, R162, R18.reuse, PT ;  /* 0x00000012a200720c */ /* 0x080fe20003f26270 */
[----:B------:R-:W-:Y:S01]  /*1a20*/  @!P5 LDGSTS.E.BYPASS.LTC128B.128 [R159+0x800], desc[UR10][R12.64] ;  /* 0x008000000c9fdfae */ /* 0x000fe2000b981a0a */
[----:B------:R-:W-:Y:S01]  /*1a30*/  ISETP.GE.AND P2, PT, R15, R18, PT ;  /* 0x000000120f00720c */ /* 0x000fe20003f46270 */
[----:B------:R-:W-:-:S02]  /*1a40*/  IMAD.SHL.U32 R150, R94, 0x40, RZ ;  /* 0x000000405e967824 */ /* 0x000fc400078e00ff */
[----:B------:R2:W-:Y:S01]  /*1a50*/  @!P5 LDGSTS.E.BYPASS.LTC128B.128 [R159+0x2800], desc[UR10][R12.64+0x80] ;  /* 0x028000800c9fdfae */ /* 0x0005e2000b981a0a */
[----:B------:R-:W-:Y:S01]  /*1a60*/  ISETP.GE.AND P5, PT, R17, R18, PT ;  /* 0x000000121100720c */ /* 0x000fe20003fa6270 */
[-C--:B-----5:R-:W-:Y:S02]  /*1a70*/  @!P3 IMAD R21, R21, R2.reuse, RZ ;  /* 0x000000021515b224 */ /* 0x0a0fe400078e02ff */
[----:B------:R-:W-:Y:S01]  /*1a80*/  @!P4 LDGSTS.E.BYPASS.LTC128B.128 [R159+0x1000], desc[UR10][R28.64] ;  /* 0x010000001c9fcfae */ /* 0x000fe2000b981a0a */
[----:B------:R-:W-:-:S03]  /*1a90*/  @!P3 IMAD.WIDE.U32 R38, R16, R2, R38 ;  /* 0x000000021026b225 */ /* 0x000fc600078e0026 */
[----:B------:R5:W-:Y:S01]  /*1aa0*/  @!P4 LDGSTS.E.BYPASS.LTC128B.128 [R159+0x3000], desc[UR10][R28.64+0x80] ;  /* 0x030000801c9fcfae */ /* 0x000be2000b981a0a */
[----:B------:R-:W-:Y:S01]  /*1ab0*/  IADD3 R34, P4, PT, R153, R130, RZ ;  /* 0x0000008299227210 */ /* 0x000fe20007f9e0ff */
[----:B------:R-:W-:Y:S01]  /*1ac0*/  @!P3 IMAD R3, R16, R3, R21 ;  /* 0x000000031003b224 */ /* 0x000fe200078e0215 */
[C---:B----4-:R-:W-:Y:S01]  /*1ad0*/  @!P1 LEA R26, P6, R30.reuse, R155, 0x1 ;  /* 0x0000009b1e1a9211 */ /* 0x050fe200078c08ff */
[----:B------:R-:W-:Y:S02]  /*1ae0*/  IMAD.SHL.U32 R21, R11, 0x20, RZ ;  /* 0x000000200b157824 */ /* 0x000fe400078e00ff */
[----:B------:R-:W-:Y:S01]  /*1af0*/  IMAD.X R35, RZ, RZ, R129, P4 ;  /* 0x000000ffff237224 */ /* 0x000fe200020e0681 */
[C---:B------:R-:W-:Y:S01]  /*1b00*/  @!P1 LEA.HI.X R27, R30.reuse, R154, R31, 0x1, P6 ;  /* 0x0000009a1e1b9211 */ /* 0x040fe200030f0c1f */
[----:B------:R-:W-:Y:S01]  /*1b10*/  @!P3 IMAD.IADD R16, R39, 0x1, R3 ;  /* 0x000000012710b824 */ /* 0x000fe200078e0203 */
[----:B------:R-:W-:Y:S01]  /*1b20*/  @!P5 IADD3 R2, P4, PT, R30, R24, RZ ;  /* 0x000000181e02d210 */ /* 0x000fe20007f9e0ff */
[----:B------:R-:W-:Y:S01]  /*1b30*/  IMAD.WIDE.U32 R132, R8, 0x20, RZ ;  /* 0x0000002008847825 */ /* 0x000fe200078e00ff */
[----:B-1----:R-:W-:-:S02]  /*1b40*/  @!P3 LEA R4, P6, R38, R4, 0x1 ;  /* 0x000000042604b211 */ /* 0x002fc400078c08ff */
[----:B------:R-:W-:Y:S01]  /*1b50*/  @!P5 IADD3.X R21, PT, PT, R31, R25, R21, P4, !PT ;  /* 0x000000191f15d210 */ /* 0x000fe200027fe415 */
[----:B------:R-:W-:Y:S01]  /*1b60*/  IMAD.SHL.U32 R151, R94, 0x20, RZ ;  /* 0x000000205e977824 */ /* 0x000fe200078e00ff */
[----:B------:R-:W-:Y:S02]  /*1b70*/  @!P3 LEA.HI.X R5, R38, R5, R16, 0x1, P6 ;  /* 0x000000052605b211 */ /* 0x000fe400030f0c10 */
[C---:B------:R-:W-:Y:S01]  /*1b80*/  @!P5 LEA R24, P4, R2.reuse, R155, 0x1 ;  /* 0x0000009b0218d211 */ /* 0x040fe200078808ff */
[----:B--2---:R-:W-:Y:S02]  /*1b90*/  @!P2 IMAD R12, R11, 0x30, RZ ;  /* 0x000000300b0ca824 */ /* 0x004fe400078e02ff */
[----:B------:R-:W-:Y:S01]  /*1ba0*/  @!P3 LDGSTS.E.BYPASS.LTC128B.128 [R159+0x1800], desc[UR10][R4.64] ;  /* 0x01800000049fbfae */ /* 0x000fe2000b981a0a */
[----:B------:R-:W-:Y:S01]  /*1bb0*/  @!P5 LEA.HI.X R25, R2, R154, R21, 0x1, P4 ;  /* 0x0000009a0219d211 */ /* 0x000fe200020f0c15 */
[----:B------:R-:W-:Y:S01]  /*1bc0*/  IMAD R13, R101, UR9, R14 ;  /* 0x00000009650d7c24 */ /* 0x000fe2000f8e020e */
[----:B------:R-:W-:Y:S01]  /*1bd0*/  ISETP.GE.AND P4, PT, R19, R18, PT ;  /* 0x000000121300720c */ /* 0x000fe20003f86270 */
[----:B------:R1:W-:Y:S01]  /*1be0*/  @!P3 LDGSTS.E.BYPASS.LTC128B.128 [R159+0x3800], desc[UR10][R4.64+0x80] ;  /* 0x03800080049fbfae */ /* 0x0003e2000b981a0a */
[----:B------:R-:W-:Y:S01]  /*1bf0*/  SHF.L.U64.HI R2, R8, 0x6, R9 ;  /* 0x0000000608027819 */ /* 0x000fe20000010209 */
[----:B-----5:R-:W-:-:S02]  /*1c00*/  IMAD.WIDE.U32 R28, R162, R8, R34 ;  /* 0x00000008a21c7225 */ /* 0x020fc400078e0022 */
[----:B------:R-:W-:Y:S02]  /*1c10*/  @!P1 LDGSTS.E.BYPASS.LTC128B.128 [R159+0x4000], desc[UR10][R26.64] ;  /* 0x040000001a9f9fae */ /* 0x000fe4000b981a0a */
[----:B------:R-:W-:Y:S02]  /*1c20*/  @!P2 IMAD.WIDE.U32 R34, R10, 0x30, R30 ;  /* 0x000000300a22a825 */ /* 0x000fe400078e001e */
[----:B------:R-:W-:Y:S02]  /*1c30*/  @!P1 LDGSTS.E.BYPASS.LTC128B.128 [R159+0x6000], desc[UR10][R26.64+0x80] ;  /* 0x060000801a9f9fae */ /* 0x000fe4000b981a0a */
[----:B------:R-:W-:Y:S01]  /*1c40*/  @!P2 IMAD.IADD R3, R35, 0x1, R12 ;  /* 0x000000012303a824 */ /* 0x000fe200078e020c */
[C---:B------:R-:W-:Y:S01]  /*1c50*/  @!P2 LEA R20, P6, R34.reuse, R155, 0x1 ;  /* 0x0000009b2214a211 */ /* 0x040fe200078c08ff */
[----:B------:R-:W-:Y:S01]  /*1c60*/  @!P0 LDGSTS.E.BYPASS.LTC128B.128 [R159+0x4800], desc[UR10][R32.64] ;  /* 0x04800000209f8fae */ /* 0x000fe2000b981a0a */
[----:B------:R-:W-:Y:S02]  /*1c70*/  IMAD.IADD R29, R29, 0x1, R128 ;  /* 0x000000011d1d7824 */ /* 0x000fe400078e0280 */
[----:B------:R-:W-:Y:S01]  /*1c80*/  @!P2 LEA.HI.X R21, R34, R154, R3, 0x1, P6 ;  /* 0x0000009a2215a211 */ /* 0x000fe200030f0c03 */
[----:B------:R-:W-:Y:S01]  /*1c90*/  @!P0 LDGSTS.E.BYPASS.LTC128B.128 [R159+0x6800], desc[UR10][R32.64+0x80] ;  /* 0x06800080209f8fae */ /* 0x000fe2000b981a0a */
[----:B------:R-:W-:-:S02]  /*1ca0*/  IMAD R3, R2, R23, RZ ;  /* 0x0000001702037224 */ /* 0x000fc400078e02ff */
[----:B------:R-:W-:Y:S01]  /*1cb0*/  IMAD.WIDE.U32 R22, R22, R23, RZ ;  /* 0x0000001716167225 */ /* 0x000fe200078e00ff */
[----:B------:R-:W-:Y:S03]  /*1cc0*/  @!P5 LDGSTS.E.BYPASS.LTC128B.128 [R159+0x5000], desc[UR10][R24.64] ;  /* 0x05000000189fdfae */ /* 0x000fe6000b981a0a */
[----:B------:R-:W-:Y:S01]  /*1cd0*/  IMAD.WIDE.U32 R106, R101, UR8, R28 ;  /* 0x00000008656a7c25 */ /* 0x000fe2000f8e001c */
[----:B------:R-:W-:Y:S01]  /*1ce0*/  @!P5 LDGSTS.E.BYPASS.LTC128B.128 [R159+0x7000], desc[UR10][R24.64+0x80] ;  /* 0x07000080189fdfae */ /* 0x000fe2000b981a0a */
[----:B------:R-:W-:Y:S02]  /*1cf0*/  ISETP.GE.AND P5, PT, R17, R18, PT ;  /* 0x000000121100720c */ /* 0x000fe40003fa6270 */
[----:B-1----:R-:W-:Y:S01]  /*1d00*/  IMAD.IADD R5, R23, 0x1, R3 ;  /* 0x0000000117057824 */ /* 0x002fe200078e0203 */
[----:B------:R-:W-:Y:S01]  /*1d10*/  @!P2 LDGSTS.E.BYPASS.LTC128B.128 [R159+0x5800], desc[UR10][R20.64] ;  /* 0x05800000149fafae */ /* 0x000fe2000b981a0a */
[----:B------:R-:W-:Y:S01]  /*1d20*/  @!P4 LEA R3, P3, R8, R22, 0x4 ;  /* 0x000000160803c211 */ /* 0x000fe200078620ff */
[----:B------:R-:W-:Y:S01]  /*1d30*/  IMAD.IADD R19, R107, 0x1, R13 ;  /* 0x000000016b137824 */ /* 0x000fe200078e020d */
[----:B---3--:R-:W-:Y:S01]  /*1d40*/  LEA R104, P0, R106, UR6, 0x1 ;  /* 0x000000066a687c11 */ /* 0x008fe2000f8008ff */
[----:B------:R1:W-:Y:S01]  /*1d50*/  @!P2 LDGSTS.E.BYPASS.LTC128B.128 [R159+0x7800], desc[UR10][R20.64+0x80] ;  /* 0x07800080149fafae */ /* 0x0003e2000b981a0a */
[----:B------:R-:W-:-:S02]  /*1d60*/  @!P4 LEA.HI.X R4, R8, R5, R9, 0x4, P3 ;  /* 0x000000050804c211 */ /* 0x000fc400018f2409 */
[----:B------:R-:W-:Y:S01]  /*1d70*/  ISETP.GE.AND P3, PT, R15, R18, PT ;  /* 0x000000120f00720c */ /* 0x000fe20003f66270 */
[----:B------:R-:W0:Y:S01]  /*1d80*/  LDGDEPBAR ;  /* 0x00000000000079af */ /* 0x000e220000000000 */
[----:B------:R-:W-:Y:S02]  /*1d90*/  LOP3.LUT R13, R150, 0x1c0, RZ, 0xc0, !PT ;  /* 0x000001c0960d7812 */ /* 0x000fe400078ec0ff */
[----:B------:R-:W-:Y:S02]  /*1da0*/  LEA.HI.X R2, R106, UR7, R19, 0x1, P0 ;  /* 0x000000076a027c11 */ /* 0x000fe400080f0c13 */
[-C--:B------:R-:W-:Y:S02]  /*1db0*/  @!P4 LEA R12, P6, R3, R104.reuse, 0x1 ;  /* 0x00000068030cc211 */ /* 0x080fe400078c08ff */
[----:B------:R-:W-:Y:S02]  /*1dc0*/  LOP3.LUT R0, R13, 0x38, R0, 0xf8, !PT ;  /* 0x000000380d007812 */ /* 0x000fe400078ef800 */
[----:B------:R-:W-:-:S02]  /*1dd0*/  @!P1 LEA R18, P2, R22, R104, 0x1 ;  /* 0x0000006816129211 */ /* 0x000fc400078408ff */
[-C--:B------:R-:W-:Y:S01]  /*1de0*/  @!P4 LEA.HI.X R13, R3, R2.reuse, R4, 0x1, P6 ;  /* 0x00000002030dc211 */ /* 0x080fe200030f0c04 */
[----:B------:R-:W-:Y:S01]  /*1df0*/  @!P3 IMAD.MOV.U32 R4, RZ, RZ, R22 ;  /* 0x000000ffff04b224 */ /* 0x000fe200078e0016 */
[C-C-:B------:R-:W-:Y:S01]  /*1e00*/  @!P1 LEA.HI.X R19, R22.reuse, R2, R5.reuse, 0x1, P2 ;  /* 0x0000000216139211 */ /* 0x140fe200010f0c05 */
[----:B------:R-:W-:Y:S01]  /*1e10*/  IMAD.SHL.U32 R3, R9, 0x20, RZ ;  /* 0x0000002009037824 */ /* 0x000fe200078e00ff */
[----:B------:R-:W-:Y:S01]  /*1e20*/  @!P5 IADD3 R15, P2, PT, R22, R132, RZ ;  /* 0x00000084160fd210 */ /* 0x000fe20007f5e0ff */
[----:B------:R-:W-:Y:S01]  /*1e30*/  @!P3 IMAD.WIDE.U32 R22, R8, 0x30, R4 ;  /* 0x000000300816b825 */ /* 0x000fe200078e0004 */
[C---:B------:R-:W-:Y:S02]  /*1e40*/  LOP3.LUT R4, R150.reuse, 0x200, RZ, 0xc0, !PT ;  /* 0x0000020096047812 */ /* 0x040fe400078ec0ff */
[----:B------:R-:W-:Y:S01]  /*1e50*/  LOP3.LUT R150, R150, 0x400, RZ, 0xc0, !PT ;  /* 0x0000040096967812 */ /* 0x000fe200078ec0ff */
[----:B------:R-:W-:Y:S01]  /*1e60*/  IMAD.IADD R102, R133, 0x1, R3 ;  /* 0x0000000185667824 */ /* 0x000fe200078e0203 */
[----:B------:R-:W-:Y:S01]  /*1e70*/  LOP3.LUT R3, R0, 0x8, R94, 0x78, !PT ;  /* 0x0000000800037812 */ /* 0x000fe200078e785e */
[----:B------:R-:W-:Y:S01]  /*1e80*/  @!P3 IMAD R17, R9, 0x30, RZ ;  /* 0x000000300911b824 */ /* 0x000fe200078e02ff */
[----:B------:R-:W-:Y:S01]  /*1e90*/  LOP3.LUT R151, R4, 0x7c00, R151, 0xf8, !PT ;  /* 0x00007c0004977812 */ /* 0x000fe200078ef897 */
[----:B------:R-:W-:-:S04]  /*1ea0*/  DEPBAR.LE SB0, 0x0 ;  /* 0x000080000000791a */ /* 0x000fc80000000000 */
[----:B------:R-:W-:Y:S01]  /*1eb0*/  BAR.SYNC.DEFER_BLOCKING 0x0 ;  /* 0x0000000000007b1d */ /* 0x000fe20000010000 */
[----:B------:R-:W-:Y:S01]  /*1ec0*/  IMAD R150, R3, 0x2, R150 ;  /* 0x0000000203967824 */ /* 0x000fe200078e0296 */
[----:B------:R-:W-:Y:S01]  /*1ed0*/  SHF.R.U32.HI R3, RZ, 0x1, R94 ;  /* 0x00000001ff037819 */ /* 0x000fe2000001165e */
[----:B------:R-:W-:Y:S01]  /*1ee0*/  @!P5 IMAD.X R5, R102, 0x1, R5, P2 ;  /* 0x000000016605d824 */ /* 0x000fe200010e0605 */
[-C--:B------:R-:W-:Y:S01]  /*1ef0*/  @!P5 LEA R14, P6, R15, R104.reuse, 0x1 ;  /* 0x000000680f0ed211 */ /* 0x080fe200078c08ff */
[----:B------:R-:W-:Y:S01]  /*1f00*/  @!P3 IMAD.IADD R17, R23, 0x1, R17 ;  /* 0x000000011711b824 */ /* 0x000fe200078e0211 */
[----:B------:R-:W-:Y:S01]  /*1f10*/  LOP3.LUT R4, R0, 0x8, R3, 0x78, !PT ;  /* 0x0000000800047812 */ /* 0x000fe200078e7803 */
[----:B------:R-:W-:Y:S01]  /*1f20*/  IMAD.MOV.U32 R0, RZ, RZ, 0x40 ;  /* 0x00000040ff007424 */ /* 0x000fe200078e00ff */
[----:B-1----:R-:W-:Y:S02]  /*1f30*/  @!P3 LEA R20, P2, R22, R104, 0x1 ;  /* 0x000000681614b211 */ /* 0x002fe400078408ff */
[-C--:B------:R-:W-:Y:S01]  /*1f40*/  @!P5 LEA.HI.X R15, R15, R2.reuse, R5, 0x1, P6 ;  /* 0x000000020f0fd211 */ /* 0x080fe200030f0c05 */
[----:B------:R-:W-:Y:S01]  /*1f50*/  IMAD.IADD R151, R4, 0x1, R151 ;  /* 0x0000000104977824 */ /* 0x000fe200078e0297 */
[----:B------:R-:W-:Y:S01]  /*1f60*/  @!P3 LEA.HI.X R21, R22, R2, R17, 0x1, P2 ;  /* 0x000000021615b211 */ /* 0x000fe200010f0c11 */
[----:B------:R-:W-:-:S02]  /*1f70*/  IMAD.MOV.U32 R5, RZ, RZ, 0x20 ;  /* 0x00000020ff057424 */ /* 0x000fc400078e00ff */
[----:B------:R-:W-:Y:S01]  /*1f80*/  VIADD R2, R150, UR5 ;  /* 0x0000000596027c36 */ /* 0x000fe20008000000 */
[----:B------:R-:W-:Y:S01]  /*1f90*/  LEA R151, R151, UR5, 0x1 ;  /* 0x0000000597977c11 */ /* 0x000fe2000f8e08ff */
[----:B------:R-:W-:Y:S01]  /*1fa0*/  @!PT LDS RZ, [RZ] ;  /* 0x00000000fffff984 */ /* 0x000fe20000000800 */
[----:B------:R-:W-:Y:S01]  /*1fb0*/  @!PT LDS RZ, [RZ] ;  /* 0x00000000fffff984 */ /* 0x000fe20000000800 */
[----:B------:R-:W-:Y:S01]  /*1fc0*/  @!PT LDS RZ, [RZ] ;  /* 0x00000000fffff984 */ /* 0x000fe20000000800 */
[----:B------:R-:W-:Y:S04]  /*1fd0*/  @!P1 LDGSTS.E.BYPASS.LTC128B.128 [R159+0x8000], desc[UR10][R18.64] ;  /* 0x08000000129f9fae */ /* 0x000fe8000b981a0a */
[----:B------:R1:W-:Y:S04]  /*1fe0*/  @!P1 LDGSTS.E.BYPASS.LTC128B.128 [R159+0xa000], desc[UR10][R18.64+0x80] ;  /* 0x0a000080129f9fae */ /* 0x0003e8000b981a0a */
[----:B------:R-:W-:Y:S04]  /*1ff0*/  @P1 STS.128 [R159+0x8000], RZ ;  /* 0x008000ff9f001388 */ /* 0x000fe80000000c00 */
[----:B------:R-:W-:Y:S01]  /*2000*/  @P1 STS.128 [R159+0xa000], RZ ;  /* 0x00a000ff9f001388 */ /* 0x000fe20000000c00 */
[----:B------:R-:W-:-:S03]  /*2010*/  R2P PR, R94, 0x6 ;  /* 0x000000065e007804 */ /* 0x000fc60000000000 */
[----:B------:R-:W-:Y:S02]  /*2020*/  @P4 STS.128 [R159+0x8800], RZ ;  /* 0x008800ff9f004388 */ /* 0x000fe40000000c00 */
[----:B------:R-:W-:Y:S02]  /*2030*/  SEL R5, R5, 0xffffffe0, !P1 ;  /* 0xffffffe005057807 */ /* 0x000fe40004800000 */
[----:B------:R-:W-:Y:S01]  /*2040*/  @P4 STS.128 [R159+0xa800], RZ ;  /* 0x00a800ff9f004388 */ /* 0x000fe20000000c00 */
[----:B------:R-:W-:Y:S02]  /*2050*/  SEL R0, R0, 0xffffffc0, !P2 ;  /* 0xffffffc000007807 */ /* 0x000fe40005000000 */
[C-C-:B------:R-:W-:Y:S01]  /*2060*/  IMAD.IADD R149, R151.reuse, 0x1, R5.reuse ;  /* 0x0000000197957824 */ /* 0x140fe200078e0205 */
[----:B------:R-:W-:Y:S01]  /*2070*/  @!PT LDS RZ, [RZ] ;  /* 0x00000000fffff984 */ /* 0x000fe20000000800 */
[----:B------:R-:W-:Y:S01]  /*2080*/  @!PT LDS RZ, [RZ] ;  /* 0x00000000fffff984 */ /* 0x000fe20000000800 */
[----:B------:R-:W-:Y:S01]  /*2090*/  @!PT LDS RZ, [RZ] ;  /* 0x00000000fffff984 */ /* 0x000fe20000000800 */
[----:B------:R-:W-:Y:S01]  /*20a0*/  @!P4 LDGSTS.E.BYPASS.LTC128B.128 [R159+0x8800], desc[UR10][R12.64] ;  /* 0x088000000c9fcfae */ /* 0x000fe2000b981a0a */
[C---:B------:R-:W-:Y:S02]  /*20b0*/  IMAD.IADD R145, R2.reuse, 0x1, R5 ;  /* 0x0000000102917824 */ /* 0x040fe400078e0205 */
[--C-:B------:R-:W-:Y:S01]  /*20c0*/  IMAD.IADD R148, R151, 0x1, R0.reuse ;  /* 0x0000000197947824 */ /* 0x100fe200078e0200 */
[----:B------:R-:W-:Y:S01]  /*20d0*/  @!P4 LDGSTS.E.BYPASS.LTC128B.128 [R159+0xa800], desc[UR10][R12.64+0x80] ;  /* 0x0a8000800c9fcfae */ /* 0x000fe2000b981a0a */
[----:B------:R-:W-:Y:S01]  /*20e0*/  IMAD.IADD R144, R2, 0x1, R0 ;  /* 0x0000000102907824 */ /* 0x000fe200078e0200 */
[----:B------:R-:W-:Y:S01]  /*20f0*/  SHF.R.U32.HI R2, RZ, 0x2, R94 ;  /* 0x00000002ff027819 */ /* 0x000fe2000001165e */
[C---:B------:R-:W-:Y:S01]  /*2100*/  IMAD.IADD R147, R5.reuse, 0x1, R148 ;  /* 0x0000000105937824 */ /* 0x040fe200078e0294 */
[----:B------:R-:W-:Y:S01]  /*2110*/  @P5 STS.128 [R159+0x9000], RZ ;  /* 0x009000ff9f005388 */ /* 0x000fe20000000c00 */
[----:B------:R-:W-:-:S02]  /*2120*/  IMAD.IADD R143, R5, 0x1, R144 ;  /* 0x00000001058f7824 */ /* 0x000fc400078e0290 */
[----:B------:R-:W-:Y:S01]  /*2130*/  IMAD.SHL.U32 R94, R94, 0x2, RZ ;  /* 0x000000025e5e7824 */ /* 0x000fe200078e00ff */
[----:B------:R-:W-:Y:S04]  /*2140*/  @P5 STS.128 [R159+0xb000], RZ ;  /* 0x00b000ff9f005388 */ /* 0x000fe80000000c00 */
[----:B------:R-:W-:Y:S01]  /*2150*/  @!PT LDS RZ, [RZ] ;  /* 0x00000000fffff984 */ /* 0x000fe20000000800 */
[----:B------:R-:W-:Y:S01]  /*2160*/  @!PT LDS RZ, [RZ] ;  /* 0x00000000fffff984 */ /* 0x000fe20000000800 */
[----:B------:R-:W-:Y:S01]  /*2170*/  @!PT LDS RZ, [RZ] ;  /* 0x00000000fffff984 */ /* 0x000fe20000000800 */
[----:B------:R-:W-:Y:S01]  /*2180*/  @!P5 LDGSTS.E.BYPASS.LTC128B.128 [R159+0x9000], desc[UR10][R14.64] ;  /* 0x090000000e9fdfae */ /* 0x000fe2000b981a0a */
[----:B------:R-:W-:-:S03]  /*2190*/  LOP3.LUT R94, R94, 0x6, RZ, 0xc0, !PT ;  /* 0x000000065e5e7812 */ /* 0x000fc600078ec0ff */
[----:B------:R2:W-:Y:S02]  /*21a0*/  @!P5 LDGSTS.E.BYPASS.LTC128B.128 [R159+0xb000], desc[UR10][R14.64+0x80] ;  /* 0x0b0000800e9fdfae */ /* 0x0005e4000b981a0a */
[----:B------:R-:W-:Y:S02]  /*21b0*/  IMAD R136, R103, 0x40, R94 ;  /* 0x0000004067887824 */ /* 0x000fe400078e025e */
[----:B------:R-:W-:Y:S04]  /*21c0*/  @P3 STS.128 [R159+0x9800], RZ ;  /* 0x009800ff9f003388 */ /* 0x000fe80000000c00 */
[----:B------:R-:W-:Y:S04]  /*21d0*/  @P3 STS.128 [R159+0xb800], RZ ;  /* 0x00b800ff9f003388 */ /* 0x000fe80000000c00 */
[----:B------:R-:W-:Y:S01]  /*21e0*/  @!PT LDS RZ, [RZ] ;  /* 0x00000000fffff984 */ /* 0x000fe20000000800 */
[----:B------:R-:W-:Y:S01]  /*21f0*/  @!PT LDS RZ, [RZ] ;  /* 0x00000000fffff984 */ /* 0x000fe20000000800 */
[----:B------:R-:W-:Y:S01]  /*2200*/  @!PT LDS RZ, [RZ] ;  /* 0x00000000fffff984 */ /* 0x000fe20000000800 */
[----:B------:R-:W-:Y:S04]  /*2210*/  @!P3 LDGSTS.E.BYPASS.LTC128B.128 [R159+0x9800], desc[UR10][R20.64] ;  /* 0x09800000149fbfae */ /* 0x000fe8000b981a0a */
[----:B------:R3:W-:Y:S04]  /*2220*/  @!P3 LDGSTS.E.BYPASS.LTC128B.128 [R159+0xb800], desc[UR10][R20.64+0x80] ;  /* 0x0b800080149fbfae */ /* 0x0007e8000b981a0a */
[----:B-1----:R-:W-:Y:S04]  /*2230*/  LDSM.16.M88.4 R16, [R151] ;  /* 0x000000009710783b */ /* 0x002fe80000000200 */
[----:B------:R-:W1:Y:S04]  /*2240*/  LDSM.16.M88.4 R44, [R150+UR5+0x4000] ;  /* 0x00400005962c783b */ /* 0x000e680008000200 */
[----:B------:R-:W4:Y:S04]  /*2250*/  LDSM.16.M88.4 R36, [R150+UR5+0x4800] ;  /* 0x004800059624783b */ /* 0x000f280008000200 */
[----:B------:R-:W5:Y:S04]  /*2260*/  LDSM.16.M88.4 R28, [R150+UR5+0x5000] ;  /* 0x00500005961c783b */ /* 0x000f680008000200 */
[----:B--2---:R-:W2:Y:S04]  /*2270*/  LDSM.16.M88.4 R12, [R150+UR5+0x5800] ;  /* 0x00580005960c783b */ /* 0x004ea80008000200 */
[----:B------:R-:W-:Y:S04]  /*2280*/  LDSM.16.M88.4 R72, [R149] ;  /* 0x000000009548783b */ /* 0x000fe80000000200 */
[----:B------:R-:W2:Y:S04]  /*2290*/  LDSM.16.M88.4 R64, [R145+0x4000] ;  /* 0x004000009140783b */ /* 0x000ea80000000200 */
[----:B------:R-:W2:Y:S04]  /*22a0*/  LDSM.16.M88.4 R60, [R145+0x4800] ;  /* 0x00480000913c783b */ /* 0x000ea80000000200 */
[----:B------:R-:W2:Y:S04]  /*22b0*/  LDSM.16.M88.4 R24, [R145+0x5000] ;  /* 0x005000009118783b */ /* 0x000ea80000000200 */
[----:B---3--:R-:W3:Y:S04]  /*22c0*/  LDSM.16.M88.4 R20, [R145+0x5800] ;  /* 0x005800009114783b */ /* 0x008ee80000000200 */
[----:B------:R-:W-:Y:S01]  /*22d0*/  LDSM.16.M88.4 R52, [R148] ;  /* 0x000000009434783b */ /* 0x000fe20000000200 */
[C---:B-1----:R-:W-:Y:S03]  /*22e0*/  HMMA.16816.F32.BF16 R48, R16.reuse, R44, RZ ;  /* 0x0000002c1030723c */ /* 0x042fe600000418ff */
[----:B------:R-:W1:Y:S04]  /*22f0*/  LDSM.16.M88.4 R88, [R144+0x4000] ;  /* 0x004000009058783b */ /* 0x000e680000000200 */
[----:B------:R-:W1:Y:S01]  /*2300*/  LDSM.16.M88.4 R84, [R144+0x4800] ;  /* 0x004800009054783b */ /* 0x000e620000000200 */
[C---:B----4-:R-:W-:Y:S03]  /*2310*/  HMMA.16816.F32.BF16 R40, R16.reuse, R36, RZ ;  /* 0x000000241028723c */ /* 0x050fe600000418ff */
[----:B------:R-:W4:Y:S04]  /*2320*/  LDSM.16.M88.4 R80, [R144+0x5000] ;  /* 0x005000009050783b */ /* 0x000f280000000200 */
[----:B------:R-:W4:Y:S01]  /*2330*/  LDSM.16.M88.4 R56, [R144+0x5800] ;  /* 0x005800009038783b */ /* 0x000f220000000200 */
[C---:B-----5:R-:W-:Y:S03]  /*2340*/  HMMA.16816.F32.BF16 R32, R16.reuse, R28, RZ ;  /* 0x0000001c1020723c */ /* 0x060fe600000418ff */
[----:B------:R-:W-:Y:S04]  /*2350*/  LDSM.16.M88.4 R68, [R143+0x4000] ;  /* 0x004000008f44783b */ /* 0x000fe80000000200 */
[----:B------:R-:W0:Y:S01]  /*2360*/  LDGDEPBAR ;  /* 0x00000000000079af */ /* 0x000e220000000000 */
[C---:B------:R-:W-:Y:S08]  /*2370*/  HMMA.16816.F32.BF16 R44, R16.reuse, R46, RZ ;  /* 0x0000002e102c723c */ /* 0x040ff000000418ff */
[C---:B------:R-:W-:Y:S08]  /*2380*/  HMMA.16816.F32.BF16 R36, R16.reuse, R38, RZ ;  /* 0x000000261024723c */ /* 0x040ff000000418ff */
[C---:B------:R-:W-:Y:S08]  /*2390*/  HMMA.16816.F32.BF16 R28, R16.reuse, R30, RZ ;  /* 0x0000001e101c723c */ /* 0x040ff000000418ff */
[C---:B--2---:R-:W-:Y:S08]  /*23a0*/  HMMA.16816.F32.BF16 R76, R16.reuse, R12, RZ ;  /* 0x0000000c104c723c */ /* 0x044ff000000418ff */
[----:B------:R-:W-:Y:S01]  /*23b0*/  HMMA.16816.F32.BF16 R16, R16, R14, RZ ;  /* 0x0000000e1010723c */ /* 0x000fe200000418ff */
[----:B------:R-:W2:Y:S07]  /*23c0*/  LDSM.16.M88.4 R12, [R147] ;  /* 0x00000000930c783b */ /* 0x000eae0000000200 */
[C---:B------:R-:W-:Y:S08]  /*23d0*/  HMMA.16816.F32.BF16 R48, R72.reuse, R64, R48 ;  /* 0x000000404830723c */ /* 0x040ff00000041830 */
[C---:B------:R-:W-:Y:S01]  /*23e0*/  HMMA.16816.F32.BF16 R44, R72.reuse, R66, R44 ;  /* 0x00000042482c723c */ /* 0x040fe2000004182c */
[----:B------:R-:W5:Y:S07]  /*23f0*/  LDSM.16.M88.4 R64, [R143+0x4800] ;  /* 0x004800008f40783b */ /* 0x000f6e0000000200 */
[C---:B------:R-:W-:Y:S08]  /*2400*/  HMMA.16816.F32.BF16 R40, R72.reuse, R60, R40 ;  /* 0x0000003c4828723c */ /* 0x040ff00000041828 */
[C---:B------:R-:W-:Y:S01]  /*2410*/  HMMA.16816.F32.BF16 R36, R72.reuse, R62, R36 ;  /* 0x0000003e4824723c */ /* 0x040fe20000041824 */
[----:B------:R-:W-:Y:S07]  /*2420*/  LDSM.16.M88.4 R60, [R150+UR5+0x6000] ;  /* 0x00600005963c783b */ /* 0x000fee0008000200 */
[C---:B------:R-:W-:Y:S08]  /*2430*/  HMMA.16816.F32.BF16 R32, R72.reuse, R24, R32 ;  /* 0x000000184820723c */ /* 0x040ff00000041820 */
[C---:B------:R-:W-:Y:S01]  /*2440*/  HMMA.16816.F32.BF16 R28, R72.reuse, R26, R28 ;  /* 0x0000001a481c723c */ /* 0x040fe2000004181c */
[----:B------:R-:W5:Y:S07]  /*2450*/  LDSM.16.M88.4 R24, [R143+0x5000] ;  /* 0x005000008f18783b */ /* 0x000f6e0000000200 */
[C---:B---3--:R-:W-:Y:S08]  /*2460*/  HMMA.16816.F32.BF16 R76, R72.reuse, R20, R76 ;  /* 0x00000014484c723c */ /* 0x048ff0000004184c */
[----:B------:R-:W-:Y:S01]  /*2470*/  HMMA.16816.F32.BF16 R72, R72, R22, R16 ;  /* 0x000000164848723c */ /* 0x000fe20000041810 */
[----:B------:R-:W3:Y:S04]  /*2480*/  LDSM.16.M88.4 R16, [R143+0x5800] ;  /* 0x005800008f10783b */ /* 0x000ee80000000200 */
[----:B------:R-:W3:Y:S03]  /*2490*/  LDSM.16.M88.4 R20, [R151+0x2000] ;  /* 0x002000009714783b */ /* 0x000ee60000000200 */
[C---:B-1----:R-:W-:Y:S08]  /*24a0*/  HMMA.16816.F32.BF16 R48, R52.reuse, R88, R48 ;  /* 0x000000583430723c */ /* 0x042ff00000041830 */
[C---:B------:R-:W-:Y:S01]  /*24b0*/  HMMA.16816.F32.BF16 R44, R52.reuse, R90, R44 ;  /* 0x0000005a342c723c */ /* 0x040fe2000004182c */
[----:B------:R-:W-:Y:S07]  /*24c0*/  LDSM.16.M88.4 R88, [R145+0x7000] ;  /* 0x007000009158783b */ /* 0x000fee0000000200 */
[C---:B------:R-:W-:Y:S08]  /*24d0*/  HMMA.16816.F32.BF16 R40, R52.reuse, R84, R40 ;  /* 0x000000543428723c */ /* 0x040ff00000041828 */
[C---:B------:R-:W-:Y:S01]  /*24e0*/  HMMA.16816.F32.BF16 R36, R52.reuse, R86, R36 ;  /* 0x000000563424723c */ /* 0x040fe20000041824 */
[----:B------:R-:W-:Y:S07]  /*24f0*/  LDSM.16.M88.4 R84, [R149+0x2000] ;  /* 0x002000009554783b */ /* 0x000fee0000000200 */
[C---:B----4-:R-:W-:Y:S08]  /*2500*/  HMMA.16816.F32.BF16 R32, R52.reuse, R80, R32 ;  /* 0x000000503420723c */ /* 0x050ff00000041820 */
[C---:B------:R-:W-:Y:S01]  /*2510*/  HMMA.16816.F32.BF16 R28, R52.reuse, R82, R28 ;  /* 0x00000052341c723c */ /* 0x040fe2000004181c */
[----:B------:R-:W-:Y:S07]  /*2520*/  LDSM.16.M88.4 R80, [R145+0x7800] ;  /* 0x007800009150783b */ /* 0x000fee0000000200 */
[C---:B------:R-:W-:Y:S08]  /*2530*/  HMMA.16816.F32.BF16 R76, R52.reuse, R56, R76 ;  /* 0x00000038344c723c */ /* 0x040ff0000004184c */
[----:B------:R-:W-:Y:S01]  /*2540*/  HMMA.16816.F32.BF16 R72, R52, R58, R72 ;  /* 0x0000003a3448723c */ /* 0x000fe20000041848 */
[----:B------:R-:W1:Y:S04]  /*2550*/  LDSM.16.M88.4 R56, [R150+UR5+0x6800] ;  /* 0x006800059638783b */ /* 0x000e680008000200 */
[----:B------:R-:W4:Y:S03]  /*2560*/  LDSM.16.M88.4 R52, [R150+UR5+0x7000] ;  /* 0x007000059634783b */ /* 0x000f260008000200 */
[C---:B--2---:R-:W-:Y:S08]  /*2570*/  HMMA.16816.F32.BF16 R48, R12.reuse, R68, R48 ;  /* 0x000000440c30723c */ /* 0x044ff00000041830 */
[C---:B------:R-:W-:Y:S01]  /*2580*/  HMMA.16816.F32.BF16 R44, R12.reuse, R70, R44 ;  /* 0x000000460c2c723c */ /* 0x040fe2000004182c */
[----:B------:R-:W-:Y:S07]  /*2590*/  LDSM.16.M88.4 R68, [R148+0x2000] ;  /* 0x002000009444783b */ /* 0x000fee0000000200 */
[C---:B-----5:R-:W-:Y:S08]  /*25a0*/  HMMA.16816.F32.BF16 R40, R12.reuse, R64, R40 ;  /* 0x000000400c28723c */ /* 0x060ff00000041828 */
[C---:B------:R-:W-:Y:S01]  /*25b0*/  HMMA.16816.F32.BF16 R36, R12.reuse, R66, R36 ;  /* 0x000000420c24723c */ /* 0x040fe20000041824 */
[----:B------:R-:W-:Y:S07]  /*25c0*/  LDSM.16.M88.4 R64, [R144+0x6000] ;  /* 0x006000009040783b */ /* 0x000fee0000000200 */
[C---:B------:R-:W-:Y:S08]  /*25d0*/  HMMA.16816.F32.BF16 R32, R12.reuse, R24, R32 ;  /* 0x000000180c20723c */ /* 0x040ff00000041820 */
[C---:B------:R-:W-:Y:S01]  /*25e0*/  HMMA.16816.F32.BF16 R28, R12.reuse, R26, R28 ;  /* 0x0000001a0c1c723c */ /* 0x040fe2000004181c */
[----:B------:R-:W-:Y:S07]  /*25f0*/  LDSM.16.M88.4 R24, [R150+UR5+0x7800] ;  /* 0x007800059618783b */ /* 0x000fee0008000200 */
[C---:B---3--:R-:W-:Y:S08]  /*2600*/  HMMA.16816.F32.BF16 R76, R12.reuse, R16, R76 ;  /* 0x000000100c4c723c */ /* 0x048ff0000004184c */
[----:B------:R-:W-:Y:S01]  /*2610*/  HMMA.16816.F32.BF16 R72, R12, R18, R72 ;  /* 0x000000120c48723c */ /* 0x000fe20000041848 */
[----:B------:R-:W2:Y:S04]  /*2620*/  LDSM.16.M88.4 R12, [R145+0x6800] ;  /* 0x00680000910c783b */ /* 0x000ea80000000200 */
[----:B------:R-:W3:Y:S03]  /*2630*/  LDSM.16.M88.4 R16, [R145+0x6000] ;  /* 0x006000009110783b */ /* 0x000ee60000000200 */
[C---:B------:R-:W-:Y:S08]  /*2640*/  HMMA.16816.F32.BF16 R48, R20.reuse, R60, R48 ;  /* 0x0000003c1430723c */ /* 0x040ff00000041830 */
[C---:B------:R-:W-:Y:S01]  /*2650*/  HMMA.16816.F32.BF16 R44, R20.reuse, R62, R44 ;  /* 0x0000003e142c723c */ /* 0x040fe2000004182c */
[----:B------:R-:W5:Y:S07]  /*2660*/  LDSM.16.M88.4 R60, [R144+0x6800] ;  /* 0x00680000903c783b */ /* 0x000f6e0000000200 */
[C---:B-1----:R-:W-:Y:S08]  /*2670*/  HMMA.16816.F32.BF16 R40, R20.reuse, R56, R40 ;  /* 0x000000381428723c */ /* 0x042ff00000041828 */
[C---:B------:R-:W-:Y:S01]  /*2680*/  HMMA.16816.F32.BF16 R36, R20.reuse, R58, R36 ;  /* 0x0000003a1424723c */ /* 0x040fe20000041824 */
[----:B------:R-:W1:Y:S07]  /*2690*/  LDSM.16.M88.4 R56, [R144+0x7000] ;  /* 0x007000009038783b */ /* 0x000e6e0000000200 */
[----:B----4-:R-:W-:Y:S08]  /*26a0*/  HMMA.16816.F32.BF16 R32, R20, R52, R32 ;  /* 0x000000341420723c */ /* 0x010ff00000041820 */
[----:B--2---:R-:W-:Y:S08]  /*26b0*/  HMMA.16816.F32.BF16 R40, R84, R12, R40 ;  /* 0x0000000c5428723c */ /* 0x004ff00000041828 */
[----:B------:R-:W-:Y:S01]  /*26c0*/  HMMA.16816.F32.BF16 R28, R20, R54, R28 ;  /* 0x00000036141c723c */ /* 0x000fe2000004181c */
[----:B------:R-:W2:Y:S07]  /*26d0*/  LDSM.16.M88.4 R52, [R144+0x7800] ;  /* 0x007800009034783b */ /* 0x000eae0000000200 */
[----:B------:R-:W-:Y:S01]  /*26e0*/  HMMA.16816.F32.BF16 R36, R84, R14, R36 ;  /* 0x0000000e5424723c */ /* 0x000fe20000041824 */
[----:B------:R-:W-:Y:S07]  /*26f0*/  LDSM.16.M88.4 R12, [R147+0x2000] ;  /* 0x00200000930c783b */ /* 0x000fee0000000200 */
[----:B------:R-:W-:Y:S08]  /*2700*/  HMMA.16816.F32.BF16 R76, R20, R24, R76 ;  /* 0x00000018144c723c */ /* 0x000ff0000004184c */
[C---:B---3--:R-:W-:Y:S08]  /*2710*/  HMMA.16816.F32.BF16 R48, R84.reuse, R16, R48 ;  /* 0x000000105430723c */ /* 0x048ff00000041830 */
[C---:B------:R-:W-:Y:S01]  /*2720*/  HMMA.16816.F32.BF16 R44, R84.reuse, R18, R44 ;  /* 0x00000012542c723c */ /* 0x040fe2000004182c */
[----:B------:R-:W3:Y:S07]  /*2730*/  LDSM.16.M88.4 R16, [R143+0x7000] ;  /* 0x007000008f10783b */ /* 0x000eee0000000200 */
[----:B------:R-:W-:Y:S08]  /*2740*/  HMMA.16816.F32.BF16 R32, R84, R88, R32 ;  /* 0x000000585420723c */ /* 0x000ff00000041820 */
[----:B------:R-:W-:Y:S01]  /*2750*/  HMMA.16816.F32.BF16 R72, R20, R26, R72 ;  /* 0x0000001a1448723c */ /* 0x000fe20000041848 */
[----:B------:R-:W4:Y:S04]  /*2760*/  LDSM.16.M88.4 R24, [R143+0x6000] ;  /* 0x006000008f18783b */ /* 0x000f280000000200 */
[----:B------:R-:W4:Y:S03]  /*2770*/  LDSM.16.M88.4 R20, [R143+0x6800] ;  /* 0x006800008f14783b */ /* 0x000f260000000200 */
[C---:B-----5:R-:W-:Y:S08]  /*2780*/  HMMA.16816.F32.BF16 R40, R68.reuse, R60, R40 ;  /* 0x0000003c4428723c */ /* 0x060ff00000041828 */
[----:B------:R-:W-:Y:S01]  /*2790*/  HMMA.16816.F32.BF16 R60, R68, R62, R36 ;  /* 0x0000003e443c723c */ /* 0x000fe20000041824 */
[----:B------:R-:W5:Y:S01]  /*27a0*/  LDSM.16.M88.4 R36, [R143+0x7800] ;  /* 0x007800008f24783b */ /* 0x000f620000000200 */
[----:B------:R-:W-:-:S06]  /*27b0*/  DEPBAR.LE SB0, 0x0 ;  /* 0x000080000000791a */ /* 0x000fcc0000000000 */
[C---:B------:R-:W-:Y:S08]  /*27c0*/  HMMA.16816.F32.BF16 R76, R84.reuse, R80, R76 ;  /* 0x00000050544c723c */ /* 0x040ff0000004184c */
[----:B------:R-:W-:Y:S08]  /*27d0*/  HMMA.16816.F32.BF16 R28, R84, R90, R28 ;  /* 0x0000005a541c723c */ /* 0x000ff0000004181c */
[----:B-1----:R-:W-:Y:S08]  /*27e0*/  HMMA.16816.F32.BF16 R32, R68, R56, R32 ;  /* 0x000000384420723c */ /* 0x002ff00000041820 */
[----:B------:R-:W-:Y:S08]  /*27f0*/  HMMA.16816.F32.BF16 R72, R84, R82, R72 ;  /* 0x000000525448723c */ /* 0x000ff00000041848 */
[C---:B------:R-:W-:Y:S08]  /*2800*/  HMMA.16816.F32.BF16 R48, R68.reuse, R64, R48 ;  /* 0x000000404430723c */ /* 0x040ff00000041830 */
[C---:B------:R-:W-:Y:S08]  /*2810*/  HMMA.16816.F32.BF16 R44, R68.reuse, R66, R44 ;  /* 0x00000042442c723c */ /* 0x040ff0000004182c */
[C---:B--2---:R-:W-:Y:S08]  /*2820*/  HMMA.16816.F32.BF16 R76, R68.reuse, R52, R76 ;  /* 0x00000034444c723c */ /* 0x044ff0000004184c */
[----:B------:R-:W-:Y:S08]  /*2830*/  HMMA.16816.F32.BF16 R28, R68, R58, R28 ;  /* 0x0000003a441c723c */ /* 0x000ff0000004181c */
[----:B---3--:R-:W-:Y:S01]  /*2840*/  HMMA.16816.F32.BF16 R32, R12, R16, R32 ;  /* 0x000000100c20723c */ /* 0x008fe20000041820 */
[----:B------:R-:W-:Y:S01]  /*2850*/  LOP3.LUT R17, R3, 0x1f0, RZ, 0xc0, !PT ;  /* 0x000001f003117812 */ /* 0x000fe200078ec0ff */
[----:B------:R-:W-:Y:S01]  /*2860*/  VIADD R16, R136, 0xffffffc1 ;  /* 0xffffffc188107836 */ /* 0x000fe20000000000 */
[----:B------:R-:W-:-:S02]  /*2870*/  LOP3.LUT R3, R2, 0x7, RZ, 0xc0, !PT ;  /* 0x0000000702037812 */ /* 0x000fc400078ec0ff */
[----:B------:R-:W-:-:S03]  /*2880*/  IADD3 R2, PT, PT, R17, 0x1, R160 ;  /* 0x0000000111027810 */ /* 0x000fc60007ffe0a0 */
[----:B------:R-:W-:Y:S01]  /*2890*/  HMMA.16816.F32.BF16 R72, R68, R54, R72 ;  /* 0x000000364448723c */ /* 0x000fe20000041848 */
[----:B------:R-:W-:Y:S01]  /*28a0*/  IADD3 R2, PT, PT, -R95, R2, R3 ;  /* 0x000000025f027210 */ /* 0x000fe20007ffe103 */
[----:B------:R-:W-:-:S03]  /*28b0*/  VIADD R3, R136, 0xffffffc0 ;  /* 0xffffffc088037836 */ /* 0x000fc60000000000 */
[----:B------:R-:W-:-:S03]  /*28c0*/  IADD3 R93, PT, PT, R2, R93, R92 ;  /* 0x0000005d025d7210 */ /* 0x000fc60007ffe05c */
[C---:B----4-:R-:W-:Y:S01]  /*28d0*/  HMMA.16816.F32.BF16 R48, R12.reuse, R24, R48 ;  /* 0x000000180c30723c */ /* 0x050fe20000041830 */
[C---:B------:R-:W-:Y:S01]  /*28e0*/  VIMNMX R135, PT, PT, R93.reuse, R92, PT ;  /* 0x0000005c5d877248 */ /* 0x040fe20003fe0100 */
[C---:B------:R-:W-:Y:S01]  /*28f0*/  VIADD R25, R136.reuse, 0xffffffd0 ;  /* 0xffffffd088197836 */ /* 0x040fe20000000000 */
[----:B------:R-:W-:Y:S01]  /*2900*/  VIADDMNMX R2, R93, 0x8, R92, PT ;  /* 0x000000085d027846 */ /* 0x000fe2000380015c */
[----:B------:R-:W-:Y:S01]  /*2910*/  VIADD R24, R136, 0xffffffd9 ;  /* 0xffffffd988187836 */ /* 0x000fe20000000000 */
[CC--:B------:R-:W-:Y:S02]  /*2920*/  ISETP.GE.AND P2, PT, R3.reuse, R135.reuse, PT ;  /* 0x000000870300720c */ /* 0x0c0fe40003f46270 */
[-C--:B------:R-:W-:Y:S01]  /*2930*/  ISETP.GE.AND P3, PT, R16, R135.reuse, PT ;  /* 0x000000871000720c */ /* 0x080fe20003f66270 */
[C---:B------:R-:W-:Y:S01]  /*2940*/  HMMA.16816.F32.BF16 R44, R12.reuse, R26, R44 ;  /* 0x0000001a0c2c723c */ /* 0x040fe2000004182c */
[C---:B------:R-:W-:Y:S01]  /*2950*/  VIADD R27, R136.reuse, 0xffffffc9 ;  /* 0xffffffc9881b7836 */ /* 0x040fe20000000000 */
[-C--:B------:R-:W-:Y:S01]  /*2960*/  ISETP.GE.AND P6, PT, R3, R2.reuse, PT ;  /* 0x000000020300720c */ /* 0x080fe20003fc6270 */
[----:B------:R-:W-:Y:S01]  /*2970*/  VIADD R26, R136, 0xffffffd1 ;  /* 0xffffffd1881a7836 */ /* 0x000fe20000000000 */
[----:B------:R-:W-:Y:S01]  /*2980*/  ISETP.GE.AND P5, PT, R16, R2, PT ;  /* 0x000000021000720c */ /* 0x000fe20003fa6270 */
[C---:B------:R-:W-:Y:S01]  /*2990*/  VIADD R16, R136.reuse, 0xfffffff1 ;  /* 0xfffffff188107836 */ /* 0x040fe20000000000 */
[----:B------:R-:W-:Y:S01]  /*29a0*/  BAR.SYNC.DEFER_BLOCKING 0x0 ;  /* 0x0000000000007b1d */ /* 0x000fe20000010000 */
[----:B------:R-:W-:Y:S01]  /*29b0*/  ISETP.GE.AND P4, PT, R27, R135, PT ;  /* 0x000000871b00720c */ /* 0x000fe20003f86270 */
[----:B------:R-:W-:Y:S01]  /*29c0*/  HMMA.16816.F32.BF16 R40, R12, R20, R40 ;  /* 0x000000140c28723c */ /* 0x000fe20000041828 */
[----:B------:R-:W-:-:S02]  /*29d0*/  VIADD R20, R136, 0xffffffe9 ;  /* 0xffffffe988147836 */ /* 0x000fc40000000000 */
[----:B------:R-:W-:Y:S02]  /*29e0*/  FSEL R21, R48, -INF , !P2 ;  /* 0xff80000030157808 */ /* 0x000fe40005000000 */
[-C--:B------:R-:W-:Y:S02]  /*29f0*/  ISETP.GE.AND P2, PT, R25, R135.reuse, PT ;  /* 0x000000871900720c */ /* 0x080fe40003f46270 */
[----:B------:R-:W-:Y:S01]  /*2a00*/  FSEL R49, R49, -INF , !P3 ;  /* 0xff80000031317808 */ /* 0x000fe20005800000 */
[----:B------:R-:W-:Y:S01]  /*2a10*/  HMMA.16816.F32.BF16 R60, R12, R22, R60 ;  /* 0x000000160c3c723c */ /* 0x000fe2000004183c */
[----:B------:R-:W-:Y:S01]  /*2a20*/  VIADD R23, R136, 0xffffffd8 ;  /* 0xffffffd888177836 */ /* 0x000fe20000000000 */
[-C--:B------:R-:W-:Y:S01]  /*2a30*/  ISETP.GE.AND P3, PT, R26, R135.reuse, PT ;  /* 0x000000871a00720c */ /* 0x080fe20003f66270 */
[----:B------:R-:W-:Y:S01]  /*2a40*/  VIADD R22, R136, 0xffffffe8 ;  /* 0xffffffe888167836 */ /* 0x000fe20000000000 */
[----:B------:R-:W-:Y:S02]  /*2a50*/  FSEL R45, R45, -INF , !P4 ;  /* 0xff8000002d2d7808 */ /* 0x000fe40006000000 */
[----:B------:R-:W-:-:S02]  /*2a60*/  ISETP.GE.AND P4, PT, R24, R135, PT ;  /* 0x000000871800720c */ /* 0x000fc40003f86270 */
[C---:B-----5:R-:W-:Y:S01]  /*2a70*/  HMMA.16816.F32.BF16 R76, R12.reuse, R36, R76 ;  /* 0x000000240c4c723c */ /* 0x060fe2000004184c */
[----:B------:R-:W-:Y:S02]  /*2a80*/  VIADD R36, R136, 0xffffffc8 ;  /* 0xffffffc888247836 */ /* 0x000fe40000000000 */
[----:B------:R-:W-:Y:S02]  /*2a90*/  FSEL R3, R40, -INF , !P2 ;  /* 0xff80000028037808 */ /* 0x000fe40005000000 */
[----:B------:R-:W-:Y:S02]  /*2aa0*/  FSEL R41, R41, -INF , !P3 ;  /* 0xff80000029297808 */ /* 0x000fe40005800000 */
[----:B------:R-:W-:Y:S01]  /*2ab0*/  ISETP.GE.AND P1, PT, R36, R135, PT ;  /* 0x000000872400720c */ /* 0x000fe20003f26270 */
[----:B------:R-:W-:Y:S01]  /*2ac0*/  HMMA.16816.F32.BF16 R28, R12, R18, R28 ;  /* 0x000000120c1c723c */ /* 0x000fe2000004181c */
[----:B------:R-:W-:Y:S02]  /*2ad0*/  VIADD R18, R136, 0xfffffff0 ;  /* 0xfffffff088127836 */ /* 0x000fe40000000000 */
[----:B------:R-:W-:-:S02]  /*2ae0*/  FSEL R19, R44, -INF , !P1 ;  /* 0xff8000002c137808 */ /* 0x000fc40004800000 */
[----:B------:R-:W-:Y:S02]  /*2af0*/  ISETP.GE.AND P1, PT, R23, R135, PT ;  /* 0x000000871700720c */ /* 0x000fe40003f26270 */
[----:B------:R-:W-:Y:S01]  /*2b00*/  FSEL R61, R61, -INF , !P4 ;  /* 0xff8000003d3d7808 */ /* 0x000fe20006000000 */
[----:B------:R-:W-:Y:S01]  /*2b10*/  HMMA.16816.F32.BF16 R72, R12, R38, R72 ;  /* 0x000000260c48723c */ /* 0x000fe20000041848 */
[C---:B------:R-:W-:Y:S01]  /*2b20*/  VIADD R15, R136.reuse, 0xffffffe0 ;  /* 0xffffffe0880f7836 */ /* 0x040fe20000000000 */
[----:B------:R-:W-:Y:S01]  /*2b30*/  FMNMX3.FTZ R38, R21, R49, R19, !PT ;  /* 0x0000003115267276 */ /* 0x000fe20007810013 */
[----:B------:R-:W-:Y:S01]  /*2b40*/  VIADD R13, R136, 0xffffffe1 ;  /* 0xffffffe1880d7836 */ /* 0x000fe20000000000 */
[----:B------:R-:W-:Y:S01]  /*2b50*/  FSEL R17, R60, -INF , !P1 ;  /* 0xff8000003c117808 */ /* 0x000fe20004800000 */
[C---:B------:R-:W-:Y:S01]  /*2b60*/  VIADD R14, R136.reuse, 0xfffffff8 ;  /* 0xfffffff8880e7836 */ /* 0x040fe20000000000 */
[-C--:B------:R-:W-:Y:S01]  /*2b70*/  ISETP.GE.AND P2, PT, R15, R135.reuse, PT ;  /* 0x000000870f00720c */ /* 0x080fe20003f46270 */
[----:B------:R-:W-:Y:S01]  /*2b80*/  VIADD R12, R136, 0xfffffff9 ;  /* 0xfffffff9880c7836 */ /* 0x000fe20000000000 */
[----:B------:R-:W-:-:S02]  /*2b90*/  ISETP.GE.AND P1, PT, R22, R135, PT ;  /* 0x000000871600720c */ /* 0x000fc40003f26270 */
[----:B------:R-:W-:Y:S02]  /*2ba0*/  FMNMX3.FTZ R38, R38, R45, R3, !PT ;  /* 0x0000002d26267276 */ /* 0x000fe40007810003 */
[----:B------:R-:W-:Y:S02]  /*2bb0*/  FSEL R173, R32, -INF , !P2 ;  /* 0xff80000020ad7808 */ /* 0x000fe40005000000 */
[----:B------:R-:W-:Y:S02]  /*2bc0*/  FSEL R169, R28, -INF , !P1 ;  /* 0xff8000001ca97808 */ /* 0x000fe40004800000 */
[----:B------:R-:W-:Y:S02]  /*2bd0*/  ISETP.GE.AND P3, PT, R13, R135, PT ;  /* 0x000000870d00720c */ /* 0x000fe40003f66270 */
[----:B------:R-:W-:Y:S02]  /*2be0*/  FMNMX3.FTZ R32, R38, R41, R17, !PT ;  /* 0x0000002926207276 */ /* 0x000fe40007810011 */
[----:B------:R-:W-:-:S02]  /*2bf0*/  ISETP.GE.AND P1, PT, R14, R135, PT ;  /* 0x000000870e00720c */ /* 0x000fc40003f26270 */
[-C--:B------:R-:W-:Y:S02]  /*2c00*/  ISETP.GE.AND P4, PT, R20, R135.reuse, PT ;  /* 0x000000871400720c */ /* 0x080fe40003f86270 */
[----:B------:R-:W-:Y:S02]  /*2c10*/  ISETP.GE.AND P2, PT, R18, R135, PT ;  /* 0x000000871200720c */ /* 0x000fe40003f46270 */
[----:B------:R-:W-:Y:S02]  /*2c20*/  FSEL R171, R33, -INF , !P3 ;  /* 0xff80000021ab7808 */ /* 0x000fe40005800000 */
[----:B------:R-:W-:Y:S02]  /*2c30*/  FMNMX3.FTZ R28, R32, R61, R173, !PT ;  /* 0x0000003d201c7276 */ /* 0x000fe400078100ad */
[----:B------:R-:W-:Y:S02]  /*2c40*/  FSEL R123, R72, -INF , !P1 ;  /* 0xff800000487b7808 */ /* 0x000fe40004800000 */
[----:B------:R-:W-:-:S02]  /*2c50*/  ISETP.NE.AND P1, PT, R103, 0x1, PT ;  /* 0x000000016700780c */ /* 0x000fc40003f25270 */
[----:B------:R-:W-:Y:S02]  /*2c60*/  ISETP.GE.AND P3, PT, R16, R135, PT ;  /* 0x000000871000720c */ /* 0x000fe40003f66270 */
[----:B------:R-:W-:Y:S02]  /*2c70*/  FSEL R167, R29, -INF , !P4 ;  /* 0xff8000001da77808 */ /* 0x000fe40006000000 */
[----:B------:R-:W-:Y:S02]  /*2c80*/  FSEL R125, R76, -INF , !P2 ;  /* 0xff8000004c7d7808 */ /* 0x000fe40005000000 */
[----:B------:R-:W-:Y:S02]  /*2c90*/  FMNMX3.FTZ R28, R28, R171, R169, !PT ;  /* 0x000000ab1c1c7276 */ /* 0x000fe400078100a9 */
[----:B------:R-:W-:Y:S02]  /*2ca0*/  ISETP.GE.AND P2, PT, R12, R135, PT ;  /* 0x000000870c00720c */ /* 0x000fe40003f46270 */
[----:B------:R-:W-:-:S02]  /*2cb0*/  FSEL R124, R77, -INF , !P3 ;  /* 0xff8000004d7c7808 */ /* 0x000fc40005800000 */
[----:B------:R-:W-:Y:S02]  /*2cc0*/  FMNMX3.FTZ R28, R28, R167, R125, !PT ;  /* 0x000000a71c1c7276 */ /* 0x000fe4000781007d */
[----:B------:R-:W-:Y:S02]  /*2cd0*/  FSEL R122, R73, -INF , !P2 ;  /* 0xff800000497a7808 */ /* 0x000fe40005000000 */
[----:B------:R-:W-:Y:S02]  /*2ce0*/  FMNMX3.FTZ R29, R28, R124, R123, !PT ;  /* 0x0000007c1c1d7276 */ /* 0x000fe4000781007b */
[----:B------:R-:W-:Y:S02]  /*2cf0*/  ISETP.GE.AND P4, PT, R36, R2, PT ;  /* 0x000000022400720c */ /* 0x000fe40003f86270 */
[----:B------:R-:W-:Y:S01]  /*2d00*/  FMNMX.FTZ R28, R122, R29, !PT ;  /* 0x0000001d7a1c7209 */ /* 0x000fe20007810000 */
[----:B------:R-:W-:Y:S10]  /*2d10*/  @!P1 BRA `(.L_x_619) ;  /* 0x0000000000789947 */ /* 0x000ff40003800000 */
[----:B------:R-:W-:-:S04]  /*2d20*/  VIADD R29, R103, 0xfffffffe ;  /* 0xfffffffe671d7836 */ /* 0x000fc80000000000 */
[-C--:B------:R-:W-:Y:S02]  /*2d30*/  IMAD R6, R6, R29.reuse, RZ ;  /* 0x0000001d06067224 */ /* 0x080fe400078e02ff */
[----:B------:R-:W-:-:S04]  /*2d40*/  IMAD.WIDE.U32 R32, R7, R29, RZ ;  /* 0x0000001d07207225 */ /* 0x000fc800078e00ff */
[----:B------:R-:W-:Y:S01]  /*2d50*/  IMAD.IADD R6, R33, 0x1, R6 ;  /* 0x0000000121067824 */ /* 0x000fe200078e0206 */
[----:B------:R-:W-:Y:S02]  /*2d60*/  LEA R38, P3, R32, R155, 0x1 ;  /* 0x0000009b20267211 */ /* 0x000fe400078608ff */
[----:B------:R-:W-:Y:S02]  /*2d70*/  IADD3 R29, P2, PT, R134, R32, RZ ;  /* 0x00000020861d7210 */ /* 0x000fe40007f5e0ff */
[-CC-:B------:R-:W-:Y:S02]  /*2d80*/  LEA.HI.X R39, R32, R154.reuse, R6.reuse, 0x1, P3 ;  /* 0x0000009a20277211 */ /* 0x180fe400018f0c06 */
[----:B------:R-:W-:Y:S01]  /*2d90*/  IADD3 R32, P3, PT, R134, R29, RZ ;  /* 0x0000001d86207210 */ /* 0x000fe20007f7e0ff */
[----:B------:R-:W-:Y:S01]  /*2da0*/  IMAD.X R6, R131, 0x1, R6, P2 ;  /* 0x0000000183067824 */ /* 0x000fe200010e0606 */
[----:B------:R-:W-:Y:S01]  /*2db0*/  LEA R36, P2, R29, R155, 0x1 ;  /* 0x0000009b1d247211 */ /* 0x000fe200078408ff */
[----:B------:R-:W-:Y:S01]  /*2dc0*/  @!PT LDS RZ, [RZ] ;  /* 0x00000000fffff984 */ /* 0x000fe20000000800 */
[----:B------:R-:W-:Y:S01]  /*2dd0*/  @!PT LDS RZ, [RZ] ;  /* 0x00000000fffff984 */ /* 0x000fe20000000800 */
[----:B------:R-:W-:Y:S01]  /*2de0*/  @!PT LDS RZ, [RZ] ;  /* 0x00000000fffff984 */ /* 0x000fe20000000800 */
[----:B------:R1:W-:Y:S02]  /*2df0*/  LDGSTS.E.BYPASS.LTC128B.128 [R159+0x4000], desc[UR10][R38.64] ;  /* 0x04000000269f7fae */ /* 0x0003e4000b981a0a */
[--C-:B------:R-:W-:Y:S01]  /*2e00*/  IMAD.X R7, R131, 0x1, R6.reuse, P3 ;  /* 0x0000000183077824 */ /* 0x100fe200018e0606 */
[----:B------:R-:W-:Y:S01]  /*2e10*/  LEA.HI.X R37, R29, R154, R6, 0x1, P2 ;  /* 0x0000009a1d257211 */ /* 0x000fe200010f0c06 */
[----:B------:R1:W-:Y:S01]  /*2e20*/  LDGSTS.E.BYPASS.LTC128B.128 [R159+0x6000], desc[UR10][R38.64+0x80] ;  /* 0x06000080269f7fae */ /* 0x0003e2000b981a0a */
[----:B------:R-:W-:-:S02]  /*2e30*/  LEA R29, P2, R10, R29, 0x5 ;  /* 0x0000001d0a1d7211 */ /* 0x000fc400078428ff */
[-C--:B------:R-:W-:Y:S01]  /*2e40*/  LEA R54, P3, R32, R155.reuse, 0x1 ;  /* 0x0000009b20367211 */ /* 0x080fe200078608ff */
[----:B------:R1:W-:Y:S01]  /*2e50*/  LDGSTS.E.BYPASS.LTC128B.128 [R159+0x4800], desc[UR10][R36.64] ;  /* 0x04800000249f7fae */ /* 0x0003e2000b981a0a */
[----:B------:R-:W-:Y:S02]  /*2e60*/  LEA.HI.X R6, R10, R6, R11, 0x5, P2 ;  /* 0x000000060a067211 */ /* 0x000fe400010f2c0b */
[C---:B------:R-:W-:Y:S01]  /*2e70*/  LEA R52, P2, R29.reuse, R155, 0x1 ;  /* 0x0000009b1d347211 */ /* 0x040fe200078408ff */
[----:B------:R1:W-:Y:S01]  /*2e80*/  LDGSTS.E.BYPASS.LTC128B.128 [R159+0x6800], desc[UR10][R36.64+0x80] ;  /* 0x06800080249f7fae */ /* 0x0003e2000b981a0a */
[-C--:B------:R-:W-:Y:S02]  /*2e90*/  LEA.HI.X R55, R32, R154.reuse, R7, 0x1, P3 ;  /* 0x0000009a20377211 */ /* 0x080fe400018f0c07 */
[----:B------:R-:W-:-:S03]  /*2ea0*/  LEA.HI.X R53, R29, R154, R6, 0x1, P2 ;  /* 0x0000009a1d357211 */ /* 0x000fc600010f0c06 */
[----:B------:R1:W-:Y:S04]  /*2eb0*/  LDGSTS.E.BYPASS.LTC128B.128 [R159+0x5000], desc[UR10][R54.64] ;  /* 0x05000000369f7fae */ /* 0x0003e8000b981a0a */
[----:B------:R1:W-:Y:S04]  /*2ec0*/  LDGSTS.E.BYPASS.LTC128B.128 [R159+0x7000], desc[UR10][R54.64+0x80] ;  /* 0x07000080369f7fae */ /* 0x0003e8000b981a0a */
[----:B------:R1:W-:Y:S04]  /*2ed0*/  LDGSTS.E.BYPASS.LTC128B.128 [R159+0x5800], desc[UR10][R52.64] ;  /* 0x05800000349f7fae */ /* 0x0003e8000b981a0a */
[----:B------:R1:W-:Y:S04]  /*2ee0*/  LDGSTS.E.BYPASS.LTC128B.128 [R159+0x7800], desc[UR10][R52.64+0x80] ;  /* 0x07800080349f7fae */ /* 0x0003e8000b981a0a */
[----:B------:R-:W0:Y:S02]  /*2ef0*/  LDGDEPBAR ;  /* 0x00000000000079af */ /* 0x000e240000000000 */
.L_x_619:
[-C--:B------:R-:W-:Y:S01]  /*2f00*/  ISETP.GE.AND P3, PT, R27, R2.reuse, PT ;  /* 0x000000021b00720c */ /* 0x080fe20003f66270 */
[----:B------:R-:W2:Y:S01]  /*2f10*/  LDCU UR4, c[0x0][0x45c] ;  /* 0x00008b80ff0477ac */ /* 0x000ea20008000800 */
[----:B------:R-:W3:Y:S01]  /*2f20*/  SHFL.BFLY PT, R27, R28, 0x2, 0x1f ;  /* 0x0c401f001c1b7f89 */ /* 0x000ee200000e0000 */
[----:B------:R-:W-:Y:S01]  /*2f30*/  FSEL R51, R51, -INF , !P5 ;  /* 0xff80000033337808 */ /* 0x000fe20006800000 */
[----:B------:R-:W-:Y:S01]  /*2f40*/  IMAD.MOV.U32 R170, RZ, RZ, -0x1 ;  /* 0xffffffffffaa7424 */ /* 0x000fe200078e00ff */
[-C--:B------:R-:W-:Y:S02]  /*2f50*/  ISETP.GE.AND P2, PT, R25, R2.reuse, PT ;  /* 0x000000021900720c */ /* 0x080fe40003f46270 */
[----:B------:R-:W-:Y:S02]  /*2f60*/  ISETP.GE.AND P5, PT, R23, R2, PT ;  /* 0x000000021700720c */ /* 0x000fe40003fa6270 */
[----:B------:R-:W-:Y:S02]  /*2f70*/  FSEL R25, R50, -INF , !P6 ;  /* 0xff80000032197808 */ /* 0x000fe40007000000 */
[----:B------:R-:W-:-:S02]  /*2f80*/  FSEL R23, R46, -INF , !P4 ;  /* 0xff8000002e177808 */ /* 0x000fc40006000000 */
[----:B------:R-:W-:Y:S02]  /*2f90*/  FSEL R47, R47, -INF , !P3 ;  /* 0xff8000002f2f7808 */ /* 0x000fe40005800000 */
[-C--:B------:R-:W-:Y:S02]  /*2fa0*/  ISETP.GE.AND P3, PT, R15, R2.reuse, PT ;  /* 0x000000020f00720c */ /* 0x080fe40003f66270 */
[-C--:B------:R-:W-:Y:S02]  /*2fb0*/  ISETP.GE.AND P6, PT, R26, R2.reuse, PT ;  /* 0x000000021a00720c */ /* 0x080fe40003fc6270 */
[----:B------:R-:W-:Y:S02]  /*2fc0*/  FSEL R15, R42, -INF , !P2 ;  /* 0xff8000002a0f7808 */ /* 0x000fe40005000000 */
[----:B------:R-:W-:Y:S02]  /*2fd0*/  FMNMX3.FTZ R6, R25, R51, R23, !PT ;  /* 0x0000003319067276 */ /* 0x000fe40007810017 */
[----:B------:R-:W-:-:S02]  /*2fe0*/  ISETP.GE.AND P2, PT, R13, R2, PT ;  /* 0x000000020d00720c */ /* 0x000fc40003f46270 */
[-C--:B------:R-:W-:Y:S02]  /*2ff0*/  ISETP.GE.AND P4, PT, R24, R2.reuse, PT ;  /* 0x000000021800720c */ /* 0x080fe40003f86270 */
[----:B------:R-:W-:Y:S02]  /*3000*/  FSEL R13, R43, -INF , !P6 ;  /* 0xff8000002b0d7808 */ /* 0x000fe40007000000 */
[----:B------:R-:W-:Y:S02]  /*3010*/  FSEL R7, R62, -INF , !P5 ;  /* 0xff8000003e077808 */ /* 0x000fe40006800000 */
[----:B------:R-:W-:Y:S02]  /*3020*/  FMNMX3.FTZ R6, R6, R47, R15, !PT ;  /* 0x0000002f06067276 */ /* 0x000fe4000781000f */
[----:B------:R-:W-:Y:S02]  /*3030*/  ISETP.GE.AND P6, PT, R22, R2, PT ;  /* 0x000000021600720c */ /* 0x000fe40003fc6270 */
[----:B------:R-:W-:-:S02]  /*3040*/  FSEL R63, R63, -INF , !P4 ;  /* 0xff8000003f3f7808 */ /* 0x000fc40006000000 */
[----:B------:R-:W-:Y:S02]  /*3050*/  FSEL R179, R34, -INF , !P3 ;  /* 0xff80000022b37808 */ /* 0x000fe40005800000 */
[----:B------:R-:W-:Y:S02]  /*3060*/  FMNMX3.FTZ R6, R6, R13, R7, !PT ;  /* 0x0000000d06067276 */ /* 0x000fe40007810007 */
[-C--:B------:R-:W-:Y:S02]  /*3070*/  ISETP.GE.AND P5, PT, R20, R2.reuse, PT ;  /* 0x000000021400720c */ /* 0x080fe40003fa6270 */
[----:B------:R-:W-:Y:S02]  /*3080*/  ISETP.GE.AND P4, PT, R18, R2, PT ;  /* 0x000000021200720c */ /* 0x000fe40003f86270 */
        /* <DEDUP_REMOVED lines=8> */
[----:B---3--:R-:W-:Y:S02]  /*3110*/  FMNMX.FTZ R27, R28, R27, !PT ;  /* 0x0000001b1c1b7209 */ /* 0x008fe40007810000 */
[----:B------:R-:W-:Y:S02]  /*3120*/  ISETP.GE.AND P6, PT, R12, R2, PT ;  /* 0x000000020c00720c */ /* 0x000fe40003fc6270 */
[----:B------:R-:W-:Y:S01]  /*3130*/  FSEL R139, R79, -INF , !P3 ;  /* 0xff8000004f8b7808 */ /* 0x000fe20005800000 */
[----:B------:R-:W3:Y:S01]  /*3140*/  SHFL.BFLY PT, R100, R27, 0x1, 0x1f ;  /* 0x0c201f001b647f89 */ /* 0x000ee200000e0000 */
[----:B------:R-:W-:Y:S02]  /*3150*/  FSEL R137, R74, -INF , !P2 ;  /* 0xff8000004a897808 */ /* 0x000fe40005000000 */
[----:B------:R-:W-:Y:S02]  /*3160*/  FMNMX3.FTZ R6, R6, R165, R161, !PT ;  /* 0x000000a506067276 */ /* 0x000fe400078100a1 */
[----:B------:R-:W-:-:S02]  /*3170*/  FSEL R127, R75, -INF , !P6 ;  /* 0xff8000004b7f7808 */ /* 0x000fc40007000000 */
[----:B------:R-:W-:-:S04]  /*3180*/  FMNMX3.FTZ R6, R6, R139, R137, !PT ;  /* 0x0000008b06067276 */ /* 0x000fc80007810089 */
[----:B------:R-:W-:-:S05]  /*3190*/  FMNMX.FTZ R29, R127, R6, !PT ;  /* 0x000000067f1d7209 */ /* 0x000fca0007810000 */
[----:B------:R-:W4:Y:S01]  /*31a0*/  SHFL.BFLY PT, R6, R29, 0x2, 0x1f ;  /* 0x0c401f001d067f89 */ /* 0x000f2200000e0000 */
[----:B---3--:R-:W-:-:S04]  /*31b0*/  FMNMX.FTZ R100, R27, R100, !PT ;  /* 0x000000641b647209 */ /* 0x008fc80007810000 */
[C---:B------:R-:W-:Y:S01]  /*31c0*/  FSETP.NEU.FTZ.AND P2, PT, R100.reuse, -INF , PT ;  /* 0xff8000006400780b */ /* 0x040fe20003f5d000 */
[----:B--2---:R-:W-:-:S05]  /*31d0*/  FMUL.FTZ R138, R100, UR4 ;  /* 0x00000004648a7c20 */ /* 0x004fca0008410000 */
[----:B------:R-:W-:-:S05]  /*31e0*/  FSEL R138, R138, RZ, P2 ;  /* 0x000000ff8a8a7208 */ /* 0x000fca0001000000 */
[--C-:B------:R-:W-:Y:S01]  /*31f0*/  FFMA.FTZ R120, R21, UR4, -R138.reuse ;  /* 0x0000000415787c23 */ /* 0x100fe2000801088a */
[----:B----4-:R-:W-:Y:S01]  /*3200*/  FMNMX.FTZ R6, R29, R6, !PT ;  /* 0x000000061d067209 */ /* 0x010fe20007810000 */
[--C-:B------:R-:W-:Y:S01]  /*3210*/  FFMA.FTZ R108, R17, UR4, -R138.reuse ;  /* 0x00000004116c7c23 */ /* 0x100fe2000801088a */
[----:B------:R-:W-:Y:S01]  /*3220*/  SHF.L.U32 R17, R162, 0x9, RZ ;  /* 0x00000009a2117819 */ /* 0x000fe200000006ff */
[--C-:B------:R-:W-:Y:S01]  /*3230*/  FFMA.FTZ R111, R3, UR4, -R138.reuse ;  /* 0x00000004036f7c23 */ /* 0x100fe2000801088a */
[--C-:B------:R-:W-:Y:S01]  /*3240*/  FFMA.FTZ R119, R49, UR4, -R138.reuse ;  /* 0x0000000431777c23 */ /* 0x100fe2000801088a */
[----:B------:R-:W2:Y:S01]  /*3250*/  SHFL.BFLY PT, R21, R6, 0x1, 0x1f ;  /* 0x0c201f0006157f89 */ /* 0x000ea200000e0000 */
[----:B------:R-:W-:Y:S01]  /*3260*/  LOP3.LUT R146, R4, 0x200, R17, 0xf8, !PT ;  /* 0x0000020004927812 */ /* 0x000fe200078ef811 */
[--C-:B------:R-:W-:Y:S01]  /*3270*/  FFMA.FTZ R115, R19, UR4, -R138.reuse ;  /* 0x0000000413737c23 */ /* 0x100fe2000801088a */
[--C-:B------:R-:W-:Y:S01]  /*3280*/  FFMA.FTZ R114, R45, UR4, -R138.reuse ;  /* 0x000000042d727c23 */ /* 0x100fe2000801088a */
[--C-:B------:R-:W-:Y:S01]  /*3290*/  FFMA.FTZ R110, R41, UR4, -R138.reuse ;  /* 0x00000004296e7c23 */ /* 0x100fe2000801088a */
[----:B------:R-:W-:Y:S01]  /*32a0*/  LEA R146, R146, UR5, 0x1 ;  /* 0x0000000592927c11 */ /* 0x000fe2000f8e08ff */
[----:B------:R-:W-:Y:S01]  /*32b0*/  MUFU.EX2 R120, R120 ;  /* 0x0000007800787308 */ /* 0x000fe20000000800 */
[--C-:B------:R-:W-:Y:S01]  /*32c0*/  FFMA.FTZ R105, R61, UR4, -R138.reuse ;  /* 0x000000043d697c23 */ /* 0x100fe2000801088a */
[----:B------:R-:W-:Y:S01]  /*32d0*/  FFMA.FTZ R125, R125, UR4, -R138 ;  /* 0x000000047d7d7c23 */ /* 0x000fe2000801088a */
[----:B------:R-:W-:Y:S01]  /*32e0*/  IADD3 R142, PT, PT, R5, R146, RZ ;  /* 0x00000092058e7210 */ /* 0x000fe20007ffe0ff */
[----:B------:R-:W3:Y:S01]  /*32f0*/  LDSM.16.MT88.4 R92, [R146+0x8000] ;  /* 0x00800000925c783b */ /* 0x000ee20000004200 */
[----:B------:R-:W-:-:S02]  /*3300*/  IMAD.IADD R141, R0, 0x1, R146 ;  /* 0x00000001008d7824 */ /* 0x000fc400078e0292 */
[--C-:B------:R-:W-:Y:S01]  /*3310*/  FFMA.FTZ R124, R124, UR4, -R138.reuse ;  /* 0x000000047c7c7c23 */ /* 0x100fe2000801088a */
[--C-:B------:R-:W-:Y:S01]  /*3320*/  FFMA.FTZ R123, R123, UR4, -R138.reuse ;  /* 0x000000047b7b7c23 */ /* 0x100fe2000801088a */
[----:B------:R-:W4:Y:S01]  /*3330*/  MUFU.EX2 R119, R119 ;  /* 0x0000007700777308 */ /* 0x000f220000000800 */
[----:B------:R-:W1:Y:S01]  /*3340*/  LDSM.16.MT88.4 R40, [R142+0x8000] ;  /* 0x008000008e28783b */ /* 0x000e620000004200 */
[----:B------:R-:W-:Y:S01]  /*3350*/  IADD3 R140, PT, PT, R5, R141, RZ ;  /* 0x0000008d058c7210 */ /* 0x000fe20007ffe0ff */
[----:B------:R-:W-:Y:S02]  /*3360*/  FFMA.FTZ R122, R122, UR4, -R138 ;  /* 0x000000047a7a7c23 */ /* 0x000fe4000801088a */
[----:B------:R-:W-:Y:S03]  /*3370*/  LDSM.16.MT88.4 R16, [R146+0x8800] ;  /* 0x008800009210783b */ /* 0x000fe60000004200 */
[----:B------:R-:W-:Y:S01]  /*3380*/  MUFU.EX2 R115, R115 ;  /* 0x0000007300737308 */ /* 0x000fe20000000800 */
[----:B------:R-:W5:Y:S01]  /*3390*/  LDSM.16.MT88.4 R64, [R146+0xa000] ;  /* 0x00a000009240783b */ /* 0x000f620000004200 */
[----:B--2---:R-:W-:-:S03]  /*33a0*/  FMNMX.FTZ R3, R6, R21, !PT ;  /* 0x0000001506037209 */ /* 0x004fc60007810000 */
[----:B------:R-:W2:Y:S01]  /*33b0*/  LDSM.16.MT88.4 R72, [R142+0xa000] ;  /* 0x00a000008e48783b */ /* 0x000ea20000004200 */
[C---:B------:R-:W-:Y:S01]  /*33c0*/  FSETP.NEU.FTZ.AND P2, PT, R3.reuse, -INF , PT ;  /* 0xff8000000300780b */ /* 0x040fe20003f5d000 */
[----:B------:R-:W-:Y:S01]  /*33d0*/  FMUL.FTZ R126, R3, UR4 ;  /* 0x00000004037e7c20 */ /* 0x000fe20008410000 */
[----:B------:R-:W3:Y:S01]  /*33e0*/  MUFU.EX2 R114, R114 ;  /* 0x0000007200727308 */ /* 0x000ee20000000800 */
[----:B----4-:R-:W-:Y:S01]  /*33f0*/  F2FP.BF16.F32.PACK_AB R84, R119, R120 ;  /* 0x000000787754723e */ /* 0x010fe200000010ff */
[----:B------:R-:W-:Y:S01]  /*3400*/  LDSM.16.MT88.4 R56, [R140+0x8000] ;  /* 0x008000008c38783b */ /* 0x000fe20000004200 */
[----:B------:R-:W-:Y:S01]  /*3410*/  FADD.FTZ R120, R120, R119 ;  /* 0x0000007778787221 */ /* 0x000fe20000010000 */
[----:B------:R-:W-:Y:S02]  /*3420*/  FSEL R126, R126, RZ, P2 ;  /* 0x000000ff7e7e7208 */ /* 0x000fe40001000000 */
[----:B------:R-:W-:Y:S02]  /*3430*/  LDSM.16.MT88.4 R88, [R141+0xa000] ;  /* 0x00a000008d58783b */ /* 0x000fe40000004200 */
[----:B------:R-:W-:Y:S01]  /*3440*/  MUFU.EX2 R111, R111 ;  /* 0x0000006f006f7308 */ /* 0x000fe20000000800 */
[--C-:B------:R-:W-:Y:S01]  /*3450*/  FFMA.FTZ R118, R25, UR4, -R126.reuse ;  /* 0x0000000419767c23 */ /* 0x100fe2000801087e */
[--C-:B------:R-:W-:Y:S01]  /*3460*/  FFMA.FTZ R121, R51, UR4, -R126.reuse ;  /* 0x0000000433797c23 */ /* 0x100fe2000801087e */
[--C-:B------:R-:W-:Y:S01]  /*3470*/  FFMA.FTZ R117, R23, UR4, -R126.reuse ;  /* 0x0000000417757c23 */ /* 0x100fe2000801087e */
[--C-:B------:R-:W-:Y:S01]  /*3480*/  FFMA.FTZ R116, R47, UR4, -R126.reuse ;  /* 0x000000042f747c23 */ /* 0x100fe2000801087e */
[--C-:B------:R-:W-:Y:S01]  /*3490*/  FFMA.FTZ R113, R15, UR4, -R126.reuse ;  /* 0x000000040f717c23 */ /* 0x100fe2000801087e */
[--C-:B------:R-:W-:Y:S01]  /*34a0*/  FFMA.FTZ R112, R13, UR4, -R126.reuse ;  /* 0x000000040d707c23 */ /* 0x100fe2000801087e */
[--C-:B------:R-:W-:Y:S01]  /*34b0*/  FFMA.FTZ R109, R63, UR4, -R126.reuse ;  /* 0x000000043f6d7c23 */ /* 0x100fe2000801087e */
[----:B------:R-:W-:Y:S01]  /*34c0*/  MUFU.EX2 R118, R118 ;  /* 0x0000007600767308 */ /* 0x000fe20000000800 */
[--C-:B------:R-:W-:Y:S01]  /*34d0*/  FFMA.FTZ R7, R7, UR4, -R126.reuse ;  /* 0x0000000407077c23 */ /* 0x100fe2000801087e */
[C---:B---3--:R-:W-:Y:S01]  /*34e0*/  F2FP.BF16.F32.PACK_AB R86, R114.reuse, R115 ;  /* 0x000000737256723e */ /* 0x048fe200000010ff */
[----:B------:R-:W3:Y:S01]  /*34f0*/  LDSM.16.MT88.4 R12, [R142+0x8800] ;  /* 0x008800008e0c783b */ /* 0x000ee20000004200 */
[--C-:B------:R-:W-:Y:S01]  /*3500*/  FFMA.FTZ R139, R139, UR4, -R126.reuse ;  /* 0x000000048b8b7c23 */ /* 0x100fe2000801087e */
[----:B------:R-:W-:Y:S01]  /*3510*/  FFMA.FTZ R137, R137, UR4, -R126 ;  /* 0x0000000489897c23 */ /* 0x000fe2000801087e */
[----:B------:R-:W-:Y:S01]  /*3520*/  FADD.FTZ R115, R115, R120 ;  /* 0x0000007873737221 */ /* 0x000fe20000010000 */
[----:B------:R-:W4:Y:S01]  /*3530*/  LDSM.16.MT88.4 R48, [R141+0x8000] ;  /* 0x008000008d30783b */ /* 0x000f220000004200 */
[----:B------:R-:W1:Y:S02]  /*3540*/  MUFU.EX2 R121, R121 ;  /* 0x0000007900797308 */ /* 0x000e640000000800 */
[----:B------:R-:W-:Y:S01]  /*3550*/  FADD.FTZ R114, R114, R115 ;  /* 0x0000007372727221 */ /* 0x000fe20000010000 */
[----:B------:R-:W4:Y:S04]  /*3560*/  LDSM.16.MT88.4 R20, [R146+0xa800] ;  /* 0x00a800009214783b */ /* 0x000f280000004200 */
[----:B------:R-:W-:Y:S01]  /*3570*/  LDSM.16.MT88.4 R32, [R141+0x8800] ;  /* 0x008800008d20783b */ /* 0x000fe20000004200 */
[----:B------:R-:W-:Y:S03]  /*3580*/  MUFU.EX2 R117, R117 ;  /* 0x0000007500757308 */ /* 0x000fe60000000800 */
[----:B------:R-:W-:Y:S04]  /*3590*/  LDSM.16.MT88.4 R28, [R140+0x8800] ;  /* 0x008800008c1c783b */ /* 0x000fe80000004200 */
[----:B------:R-:W-:Y:S01]  /*35a0*/  LDSM.16.MT88.4 R24, [R140+0xa000] ;  /* 0x00a000008c18783b */ /* 0x000fe20000004200 */
[----:B------:R-:W5:Y:S01]  /*35b0*/  MUFU.EX2 R116, R116 ;  /* 0x0000007400747308 */ /* 0x000f620000000800 */
[----:B-1----:R-:W-:Y:S01]  /*35c0*/  F2FP.BF16.F32.PACK_AB R85, R121, R118 ;  /* 0x000000767955723e */ /* 0x002fe200000010ff */
[----:B------:R-:W-:-:S06]  /*35d0*/  FADD.FTZ R118, R118, R121 ;  /* 0x0000007976767221 */ /* 0x000fcc0000010000 */
[----:B------:R-:W1:Y:S08]  /*35e0*/  MUFU.EX2 R110, R110 ;  /* 0x0000006e006e7308 */ /* 0x000e700000000800 */
[----:B------:R-:W-:Y:S01]  /*35f0*/  MUFU.EX2 R108, R108 ;  /* 0x0000006c006c7308 */ /* 0x000fe20000000800 */
[----:B-----5:R-:W-:Y:S01]  /*3600*/  F2FP.BF16.F32.PACK_AB R87, R116, R117 ;  /* 0x000000757457723e */ /* 0x020fe200000010ff */
[----:B------:R-:W-:-:S04]  /*3610*/  FADD.FTZ R117, R117, R118 ;  /* 0x0000007675757221 */ /* 0x000fc80000010000 */
[----:B------:R-:W-:Y:S02]  /*3620*/  FADD.FTZ R116, R116, R117 ;  /* 0x0000007574747221 */ /* 0x000fe40000010000 */
[----:B------:R-:W5:Y:S01]  /*3630*/  MUFU.EX2 R105, R105 ;  /* 0x0000006900697308 */ /* 0x000f620000000800 */
[----:B------:R-:W-:Y:S01]  /*3640*/  HMMA.16816.F32.BF16 R96, R84, R92, RZ ;  /* 0x0000005c5460723c */ /* 0x000fe200000418ff */
[----:B-1----:R-:W-:-:S06]  /*3650*/  F2FP.BF16.F32.PACK_AB R4, R110, R111 ;  /* 0x0000006f6e04723e */ /* 0x002fcc00000010ff */
[----:B------:R-:W-:Y:S01]  /*3660*/  MUFU.EX2 R113, R113 ;  /* 0x0000007100717308 */ /* 0x000fe20000000800 */
[C---:B------:R-:W-:Y:S07]  /*3670*/  HMMA.16816.F32.BF16 R92, R84.reuse, R94, RZ ;  /* 0x0000005e545c723c */ /* 0x040fee00000418ff */
[----:B------:R-:W1:Y:S01]  /*3680*/  MUFU.EX2 R112, R112 ;  /* 0x0000007000707308 */ /* 0x000e620000000800 */
[----:B-----5:R-:W-:Y:S01]  /*3690*/  F2FP.BF16.F32.PACK_AB R6, R105, R108 ;  /* 0x0000006c6906723e */ /* 0x020fe200000010ff */
[C---:B------:R-:W-:Y:S06]  /*36a0*/  HMMA.16816.F32.BF16 R36, R84.reuse, R40, RZ ;  /* 0x000000285424723c */ /* 0x040fec00000418ff */
[----:B------:R-:W-:Y:S02]  /*36b0*/  MUFU.EX2 R0, R7 ;  /* 0x0000000700007308 */ /* 0x000fe40000000800 */
[C---:B------:R-:W-:Y:S06]  /*36c0*/  HMMA.16816.F32.BF16 R40, R84.reuse, R42, RZ ;  /* 0x0000002a5428723c */ /* 0x040fec00000418ff */
[----:B------:R-:W5:Y:S01]  /*36d0*/  MUFU.EX2 R109, R109 ;  /* 0x0000006d006d7308 */ /* 0x000f620000000800 */
[----:B-1----:R-:W-:Y:S01]  /*36e0*/  F2FP.BF16.F32.PACK_AB R5, R112, R113 ;  /* 0x000000717005723e */ /* 0x002fe200000010ff */
[C---:B------:R-:W-:Y:S06]  /*36f0*/  HMMA.16816.F32.BF16 R60, R84.reuse, R64, RZ ;  /* 0x00000040543c723c */ /* 0x040fec00000418ff */
[----:B------:R-:W-:Y:S02]  /*3700*/  MUFU.EX2 R125, R125 ;  /* 0x0000007d007d7308 */ /* 0x000fe40000000800 */
[C---:B------:R-:W-:Y:S06]  /*3710*/  HMMA.16816.F32.BF16 R64, R84.reuse, R66, RZ ;  /* 0x000000425440723c */ /* 0x040fec00000418ff */
[----:B------:R-:W-:Y:S01]  /*3720*/  MUFU.EX2 R124, R124 ;  /* 0x0000007c007c7308 */ /* 0x000fe20000000800 */
[----:B-----5:R-:W-:Y:S01]  /*3730*/  F2FP.BF16.F32.PACK_AB R7, R109, R0 ;  /* 0x000000006d07723e */ /* 0x020fe200000010ff */
[----:B--2---:R-:W-:Y:S06]  /*3740*/  HMMA.16816.F32.BF16 R68, R84, R72, RZ ;  /* 0x000000485444723c */ /* 0x004fec00000418ff */
[----:B------:R-:W-:Y:S02]  /*3750*/  MUFU.EX2 R123, R123 ;  /* 0x0000007b007b7308 */ /* 0x000fe40000000800 */
[C---:B------:R-:W-:Y:S06]  /*3760*/  HMMA.16816.F32.BF16 R96, R4.reuse, R16, R96 ;  /* 0x000000100460723c */ /* 0x040fec0000041860 */
[----:B------:R-:W-:Y:S02]  /*3770*/  MUFU.EX2 R122, R122 ;  /* 0x0000007a007a7308 */ /* 0x000fe40000000800 */
[C---:B------:R-:W-:Y:S01]  /*3780*/  HMMA.16816.F32.BF16 R92, R4.reuse, R18, R92 ;  /* 0x00000012045c723c */ /* 0x040fe2000004185c */
[----:B------:R-:W1:Y:S05]  /*3790*/  LDSM.16.MT88.4 R16, [R142+0xa800] ;  /* 0x00a800008e10783b */ /* 0x000e6a0000004200 */
[----:B------:R-:W-:Y:S02]  /*37a0*/  MUFU.EX2 R139, R139 ;  /* 0x0000008b008b7308 */ /* 0x000fe40000000800 */
[C---:B---3--:R-:W-:Y:S08]  /*37b0*/  HMMA.16816.F32.BF16 R36, R4.reuse, R12, R36 ;  /* 0x0000000c0424723c */ /* 0x048ff00000041824 */
[----:B------:R-:W-:Y:S01]  /*37c0*/  HMMA.16816.F32.BF16 R40, R4, R14, R40 ;  /* 0x0000000e0428723c */ /* 0x000fe20000041828 */
[----:B------:R-:W2:Y:S07]  /*37d0*/  LDSM.16.MT88.4 R12, [R141+0xa800] ;  /* 0x00a800008d0c783b */ /* 0x000eae0000004200 */
[C---:B------:R-:W-:Y:S08]  /*37e0*/  HMMA.16816.F32.BF16 R72, R84.reuse, R74, RZ ;  /* 0x0000004a5448723c */ /* 0x040ff000000418ff */
[C---:B----4-:R-:W-:Y:S08]  /*37f0*/  HMMA.16816.F32.BF16 R44, R84.reuse, R48, RZ ;  /* 0x00000030542c723c */ /* 0x050ff000000418ff */
[C---:B------:R-:W-:Y:S08]  /*3800*/  HMMA.16816.F32.BF16 R52, R84.reuse, R56, RZ ;  /* 0x000000385434723c */ /* 0x040ff000000418ff */
[C---:B------:R-:W-:Y:S08]  /*3810*/  HMMA.16816.F32.BF16 R48, R84.reuse, R50, RZ ;  /* 0x000000325430723c */ /* 0x040ff000000418ff */
[----:B------:R-:W-:Y:S08]  /*3820*/  HMMA.16816.F32.BF16 R56, R84, R58, RZ ;  /* 0x0000003a5438723c */ /* 0x000ff000000418ff */
[C---:B------:R-:W-:Y:S08]  /*3830*/  HMMA.16816.F32.BF16 R60, R4.reuse, R20, R60 ;  /* 0x00000014043c723c */ /* 0x040ff0000004183c */
[----:B------:R-:W-:Y:S01]  /*3840*/  HMMA.16816.F32.BF16 R64, R4, R22, R64 ;  /* 0x000000160440723c */ /* 0x000fe20000041840 */
[----:B------:R-:W3:Y:S07]  /*3850*/  LDSM.16.MT88.4 R20, [R140+0xa800] ;  /* 0x00a800008c14783b */ /* 0x000eee0000004200 */
[C---:B------:R-:W-:Y:S08]  /*3860*/  HMMA.16816.F32.BF16 R76, R84.reuse, R88, RZ ;  /* 0x00000058544c723c */ /* 0x040ff000000418ff */
[----:B------:R-:W-:Y:S08]  /*3870*/  HMMA.16816.F32.BF16 R88, R84, R90, RZ ;  /* 0x0000005a5458723c */ /* 0x000ff000000418ff */
[C---:B-1----:R-:W-:Y:S08]  /*3880*/  HMMA.16816.F32.BF16 R68, R4.reuse, R16, R68 ;  /* 0x000000100444723c */ /* 0x042ff00000041844 */
[C---:B------:R-:W-:Y:S01]  /*3890*/  HMMA.16816.F32.BF16 R72, R4.reuse, R18, R72 ;  /* 0x000000120448723c */ /* 0x040fe20000041848 */
[----:B------:R-:W1:Y:S07]  /*38a0*/  LDSM.16.MT88.4 R16, [R146+0x9000] ;  /* 0x009000009210783b */ /* 0x000e6e0000004200 */
[----:B------:R-:W-:Y:S01]  /*38b0*/  HMMA.16816.F32.BF16 R44, R4, R32, R44 ;  /* 0x00000020042c723c */ /* 0x000fe2000004182c */
[--C-:B------:R-:W-:Y:S01]  /*38c0*/  FFMA.FTZ R33, R173, UR4, -R138.reuse ;  /* 0x00000004ad217c23 */ /* 0x100fe2000801088a */
[----:B------:R-:W-:Y:S01]  /*38d0*/  FFMA.FTZ R32, R171, UR4, -R138 ;  /* 0x00000004ab207c23 */ /* 0x000fe2000801088a */
[----:B------:R-:W-:-:S04]  /*38e0*/  FFMA.FTZ R171, R127, UR4, -R126 ;  /* 0x000000047fab7c23 */ /* 0x000fc8000801087e */
[----:B------:R-:W-:Y:S01]  /*38f0*/  MUFU.EX2 R33, R33 ;  /* 0x0000002100217308 */ /* 0x000fe20000000800 */
[----:B------:R-:W-:Y:S01]  /*3900*/  HMMA.16816.F32.BF16 R48, R4, R34, R48 ;  /* 0x000000220430723c */ /* 0x000fe20000041830 */
[--C-:B------:R-:W-:Y:S01]  /*3910*/  FFMA.FTZ R35, R175, UR4, -R126.reuse ;  /* 0x00000004af237c23 */ /* 0x100fe2000801087e */
[----:B------:R-:W-:-:S05]  /*3920*/  FFMA.FTZ R34, R165, UR4, -R126 ;  /* 0x00000004a5227c23 */ /* 0x000fca000801087e */
[----:B------:R-:W4:Y:S01]  /*3930*/  MUFU.EX2 R32, R32 ;  /* 0x0000002000207308 */ /* 0x000f220000000800 */
        /* <DEDUP_REMOVED lines=8> */
[----:B------:R-:W5:Y:S01]  /*39c0*/  MUFU.EX2 R28, R28 ;  /* 0x0000001c001c7308 */ /* 0x000f620000000800 */
[C---:B------:R-:W-:Y:S07]  /*39d0*/  HMMA.16816.F32.BF16 R80, R84.reuse, R24, RZ ;  /* 0x000000185450723c */ /* 0x040fee00000418ff */
[----:B------:R-:W-:Y:S01]  /*39e0*/  MUFU.EX2 R31, R31 ;  /* 0x0000001f001f7308 */ /* 0x000fe20000000800 */
[----:B------:R-:W-:Y:S01]  /*39f0*/  HMMA.16816.F32.BF16 R84, R84, R26, RZ ;  /* 0x0000001a5454723c */ /* 0x000fe200000418ff */
[----:B------:R-:W-:Y:S06]  /*3a00*/  LDSM.16.MT88.4 R24, [R141+0x9000] ;  /* 0x009000008d18783b */ /* 0x000fec0000004200 */
[----:B------:R-:W1:Y:S01]  /*3a10*/  MUFU.EX2 R30, R30 ;  /* 0x0000001e001e7308 */ /* 0x000e620000000800 */
[C---:B--2---:R-:W-:Y:S07]  /*3a20*/  HMMA.16816.F32.BF16 R76, R4.reuse, R12, R76 ;  /* 0x0000000c044c723c */ /* 0x044fee000004184c */
[----:B------:R-:W-:Y:S01]  /*3a30*/  MUFU.EX2 R35, R35 ;  /* 0x0000002300237308 */ /* 0x000fe20000000800 */
[C---:B------:R-:W-:Y:S01]  /*3a40*/  HMMA.16816.F32.BF16 R88, R4.reuse, R14, R88 ;  /* 0x0000000e0458723c */ /* 0x040fe20000041858 */
[----:B------:R-:W2:Y:S06]  /*3a50*/  LDSM.16.MT88.4 R12, [R142+0x9000] ;  /* 0x009000008e0c783b */ /* 0x000eac0000004200 */
[----:B------:R-:W1:Y:S01]  /*3a60*/  MUFU.EX2 R34, R34 ;  /* 0x0000002200227308 */ /* 0x000e620000000800 */
[C---:B---3--:R-:W-:Y:S07]  /*3a70*/  HMMA.16816.F32.BF16 R80, R4.reuse, R20, R80 ;  /* 0x000000140450723c */ /* 0x048fee0000041850 */
[----:B------:R-:W3:Y:S01]  /*3a80*/  MUFU.EX2 R138, R138 ;  /* 0x0000008a008a7308 */ /* 0x000ee20000000800 */
[----:B------:R-:W-:Y:S01]  /*3a90*/  HMMA.16816.F32.BF16 R84, R4, R22, R84 ;  /* 0x000000160454723c */ /* 0x000fe20000041854 */
[----:B----4-:R-:W-:Y:S01]  /*3aa0*/  F2FP.BF16.F32.PACK_AB R4, R32, R33 ;  /* 0x000000212004723e */ /* 0x010fe200000010ff */
[----:B------:R-:W4:Y:S01]  /*3ab0*/  LDSM.16.MT88.4 R20, [R140+0x9000] ;  /* 0x009000008c14783b */ /* 0x000f220000004200 */
[----:B-----5:R-:W-:-:S02]  /*3ac0*/  F2FP.BF16.F32.PACK_AB R6, R28, R29 ;  /* 0x0000001d1c06723e */ /* 0x020fc400000010ff */
[----:B-1----:R-:W-:Y:S02]  /*3ad0*/  F2FP.BF16.F32.PACK_AB R5, R30, R31 ;  /* 0x0000001f1e05723e */ /* 0x002fe400000010ff */
[----:B------:R-:W-:Y:S01]  /*3ae0*/  MUFU.EX2 R126, R137 ;  /* 0x00000089007e7308 */ /* 0x000fe20000000800 */
[----:B------:R-:W-:-:S07]  /*3af0*/  F2FP.BF16.F32.PACK_AB R7, R34, R35 ;  /* 0x000000232207723e */ /* 0x000fce00000010ff */
[C---:B------:R-:W-:Y:S01]  /*3b00*/  HMMA.16816.F32.BF16 R96, R4.reuse, R16, R96 ;  /* 0x000000100460723c */ /* 0x040fe20000041860 */
[----:B------:R-:W1:Y:S07]  /*3b10*/  MUFU.EX2 R171, R171 ;  /* 0x000000ab00ab7308 */ /* 0x000e6e0000000800 */
[C---:B------:R-:W-:Y:S01]  /*3b20*/  HMMA.16816.F32.BF16 R92, R4.reuse, R18, R92 ;  /* 0x00000012045c723c */ /* 0x040fe2000004185c */
[----:B------:R-:W5:Y:S07]  /*3b30*/  LDSM.16.MT88.4 R16, [R146+0xb000] ;  /* 0x00b000009210783b */ /* 0x000f6e0000004200 */
[C---:B--2---:R-:W-:Y:S08]  /*3b40*/  HMMA.16816.F32.BF16 R36, R4.reuse, R12, R36 ;  /* 0x0000000c0424723c */ /* 0x044ff00000041824 */
[C---:B------:R-:W-:Y:S01]  /*3b50*/  HMMA.16816.F32.BF16 R40, R4.reuse, R14, R40 ;  /* 0x0000000e0428723c */ /* 0x040fe20000041828 */
[----:B------:R-:W2:Y:S07]  /*3b60*/  LDSM.16.MT88.4 R12, [R142+0xb000] ;  /* 0x00b000008e0c783b */ /* 0x000eae0000004200 */
[C---:B------:R-:W-:Y:S08]  /*3b70*/  HMMA.16816.F32.BF16 R44, R4.reuse, R24, R44 ;  /* 0x00000018042c723c */ /* 0x040ff0000004182c */
[C---:B------:R-:W-:Y:S01]  /*3b80*/  HMMA.16816.F32.BF16 R48, R4.reuse, R26, R48 ;  /* 0x0000001a0430723c */ /* 0x040fe20000041830 */
[----:B------:R-:W3:Y:S07]  /*3b90*/  LDSM.16.MT88.4 R24, [R141+0xb000] ;  /* 0x00b000008d18783b */ /* 0x000eee0000004200 */
[C---:B----4-:R-:W-:Y:S08]  /*3ba0*/  HMMA.16816.F32.BF16 R52, R4.reuse, R20, R52 ;  /* 0x000000140434723c */ /* 0x050ff00000041834 */
[C---:B-----5:R-:W-:Y:S08]  /*3bb0*/  HMMA.16816.F32.BF16 R60, R4.reuse, R16, R60 ;  /* 0x00000010043c723c */ /* 0x060ff0000004183c */
[C---:B------:R-:W-:Y:S01]  /*3bc0*/  HMMA.16816.F32.BF16 R64, R4.reuse, R18, R64 ;  /* 0x000000120440723c */ /* 0x040fe20000041840 */
[----:B------:R-:W4:Y:S07]  /*3bd0*/  LDSM.16.MT88.4 R16, [R140+0xb000] ;  /* 0x00b000008c10783b */ /* 0x000f2e0000004200 */
[C---:B--2---:R-:W-:Y:S08]  /*3be0*/  HMMA.16816.F32.BF16 R68, R4.reuse, R12, R68 ;  /* 0x0000000c0444723c */ /* 0x044ff00000041844 */
[C---:B------:R-:W-:Y:S01]  /*3bf0*/  HMMA.16816.F32.BF16 R72, R4.reuse, R14, R72 ;  /* 0x0000000e0448723c */ /* 0x040fe20000041848 */
[----:B------:R-:W2:Y:S07]  /*3c00*/  LDSM.16.MT88.4 R12, [R146+0x9800] ;  /* 0x00980000920c783b */ /* 0x000eae0000004200 */
[C---:B------:R-:W-:Y:S01]  /*3c10*/  HMMA.16816.F32.BF16 R56, R4.reuse, R22, R56 ;  /* 0x000000160438723c */ /* 0x040fe20000041838 */
[----:B------:R-:W5:Y:S07]  /*3c20*/  LDSM.16.MT88.4 R20, [R142+0x9800] ;  /* 0x009800008e14783b */ /* 0x000f6e0000004200 */
[C---:B---3--:R-:W-:Y:S08]  /*3c30*/  HMMA.16816.F32.BF16 R76, R4.reuse, R24, R76 ;  /* 0x00000018044c723c */ /* 0x048ff0000004184c */
[C---:B------:R-:W-:Y:S01]  /*3c40*/  HMMA.16816.F32.BF16 R88, R4.reuse, R26, R88 ;  /* 0x0000001a0458723c */ /* 0x040fe20000041858 */
[----:B------:R-:W-:Y:S07]  /*3c50*/  LDSM.16.MT88.4 R24, [R141+0x9800] ;  /* 0x009800008d18783b */ /* 0x000fee0000004200 */
[C---:B----4-:R-:W-:Y:S08]  /*3c60*/  HMMA.16816.F32.BF16 R80, R4.reuse, R16, R80 ;  /* 0x000000100450723c */ /* 0x050ff00000041850 */
[----:B------:R-:W-:Y:S01]  /*3c70*/  HMMA.16816.F32.BF16 R84, R4, R18, R84 ;  /* 0x000000120454723c */ /* 0x000fe20000041854 */
[----:B------:R-:W3:Y:S01]  /*3c80*/  LDSM.16.MT88.4 R16, [R140+0x9800] ;  /* 0x009800008c10783b */ /* 0x000ee20000004200 */
[----:B------:R-:W-:-:S02]  /*3c90*/  F2FP.BF16.F32.PACK_AB R4, R124, R125 ;  /* 0x0000007d7c04723e */ /* 0x000fc400000010ff */
[----:B------:R-:W-:Y:S02]  /*3ca0*/  F2FP.BF16.F32.PACK_AB R6, R122, R123 ;  /* 0x0000007b7a06723e */ /* 0x000fe400000010ff */
[----:B------:R-:W-:Y:S02]  /*3cb0*/  F2FP.BF16.F32.PACK_AB R5, R139, R138 ;  /* 0x0000008a8b05723e */ /* 0x000fe400000010ff */
[----:B-1----:R-:W-:-:S07]  /*3cc0*/  F2FP.BF16.F32.PACK_AB R7, R171, R126 ;  /* 0x0000007eab07723e */ /* 0x002fce00000010ff */
[C---:B--2---:R-:W-:Y:S08]  /*3cd0*/  HMMA.16816.F32.BF16 R96, R4.reuse, R12, R96 ;  /* 0x0000000c0460723c */ /* 0x044ff00000041860 */
[C---:B------:R-:W-:Y:S01]  /*3ce0*/  HMMA.16816.F32.BF16 R92, R4.reuse, R14, R92 ;  /* 0x0000000e045c723c */ /* 0x040fe2000004185c */
[----:B------:R-:W1:Y:S07]  /*3cf0*/  LDSM.16.MT88.4 R12, [R146+0xb800] ;  /* 0x00b80000920c783b */ /* 0x000e6e0000004200 */
[C---:B-----5:R-:W-:Y:S08]  /*3d00*/  HMMA.16816.F32.BF16 R36, R4.reuse, R20, R36 ;  /* 0x000000140424723c */ /* 0x060ff00000041824 */
[C---:B------:R-:W-:Y:S01]  /*3d10*/  HMMA.16816.F32.BF16 R40, R4.reuse, R22, R40 ;  /* 0x000000160428723c */ /* 0x040fe20000041828 */
[----:B------:R-:W2:Y:S07]  /*3d20*/  LDSM.16.MT88.4 R20, [R142+0xb800] ;  /* 0x00b800008e14783b */ /* 0x000eae0000004200 */
[C---:B---3--:R-:W-:Y:S08]  /*3d30*/  HMMA.16816.F32.BF16 R52, R4.reuse, R16, R52 ;  /* 0x000000100434723c */ /* 0x048ff00000041834 */
[C---:B------:R-:W-:Y:S01]  /*3d40*/  HMMA.16816.F32.BF16 R56, R4.reuse, R18, R56 ;  /* 0x000000120438723c */ /* 0x040fe20000041838 */
[----:B------:R-:W3:Y:S07]  /*3d50*/  LDSM.16.MT88.4 R16, [R141+0xb800] ;  /* 0x00b800008d10783b */ /* 0x000eee0000004200 */
[C---:B------:R-:W-:Y:S08]  /*3d60*/  HMMA.16816.F32.BF16 R44, R4.reuse, R24, R44 ;  /* 0x00000018042c723c */ /* 0x040ff0000004182c */
[C---:B-1----:R-:W-:Y:S08]  /*3d70*/  HMMA.16816.F32.BF16 R60, R4.reuse, R12, R60 ;  /* 0x0000000c043c723c */ /* 0x042ff0000004183c */
[C---:B------:R-:W-:Y:S01]  /*3d80*/  HMMA.16816.F32.BF16 R64, R4.reuse, R14, R64 ;  /* 0x0000000e0440723c */ /* 0x040fe20000041840 */
[----:B------:R-:W1:Y:S07]  /*3d90*/  LDSM.16.MT88.4 R12, [R140+0xb800] ;  /* 0x00b800008c0c783b */ /* 0x000e6e0000004200 */
[----:B--2---:R-:W-:Y:S01]  /*3da0*/  HMMA.16816.F32.BF16 R68, R4, R20, R68 ;  /* 0x000000140444723c */ /* 0x004fe20000041844 */
[----:B------:R-:W-:-:S04]  /*3db0*/  FADD.FTZ R21, R111, R114 ;  /* 0x000000726f157221 */ /* 0x000fc80000010000 */
[----:B------:R-:W-:-:S03]  /*3dc0*/  FADD.FTZ R21, R110, R21 ;  /* 0x000000156e157221 */ /* 0x000fc60000010000 */
[----:B------:R-:W-:Y:S01]  /*3dd0*/  HMMA.16816.F32.BF16 R72, R4, R22, R72 ;  /* 0x000000160448723c */ /* 0x000fe20000041848 */
[----:B------:R-:W-:Y:S01]  /*3de0*/  FADD.FTZ R23, R113, R116 ;  /* 0x0000007471177221 */ /* 0x000fe20000010000 */
[----:B------:R-:W-:-:S03]  /*3df0*/  FADD.FTZ R108, R108, R21 ;  /* 0x000000156c6c7221 */ /* 0x000fc60000010000 */
[----:B------:R-:W-:-:S03]  /*3e00*/  FADD.FTZ R23, R112, R23 ;  /* 0x0000001770177221 */ /* 0x000fc60000010000 */
[----:B---3--:R-:W-:Y:S01]  /*3e10*/  HMMA.16816.F32.BF16 R76, R4, R16, R76 ;  /* 0x00000010044c723c */ /* 0x008fe2000004184c */
        /* <DEDUP_REMOVED lines=20> */
[----:B------:R-:W-:-:S04]  /*3f60*/  FADD.FTZ R139, R139, R138 ;  /* 0x0000008a8b8b7221 */ /* 0x000fc80000010000 */
[----:B------:R-:W-:-:S04]  /*3f70*/  FADD.FTZ R126, R126, R139 ;  /* 0x0000008b7e7e7221 */ /* 0x000fc80000010000 */
[----:B------:R-:W-:Y:S01]  /*3f80*/  FADD.FTZ R171, R171, R126 ;  /* 0x0000007eabab7221 */ /* 0x000fe20000010000 */
[----:B------:R-:W-:Y:S06]  /*3f90*/  @!P1 BRA `(.L_x_620) ;  /* 0x0000002000e49947 */ /* 0x000fec0003800000 */
[----:B------:R-:W-:Y:S01]  /*3fa0*/  SHF.R.S32.HI R0, RZ, 0x1f, R101 ;  /* 0x0000001fff007819 */ /* 0x000fe20000011465 */
[----:B------:R-:W-:-:S04]  /*3fb0*/  DEPBAR.LE SB0, 0x0 ;  /* 0x000080000000791a */ /* 0x000fc80000000000 */
[----:B------:R-:W-:Y:S02]  /*3fc0*/  VIADD R7, R103, 0xfffffffe ;  /* 0xfffffffe67077836 */ /* 0x000fe40000000000 */
[----:B------:R-:W-:Y:S02]  /*3fd0*/  IMAD R0, R0, UR8, RZ ;  /* 0x0000000800007c24 */ /* 0x000fe4000f8e02ff */
[----:B------:R-:W-:-:S04]  /*3fe0*/  IMAD.WIDE.U32 R12, R7, R8, RZ ;  /* 0x00000008070c7225 */ /* 0x000fc800078e00ff */
[----:B------:R-:W-:Y:S01]  /*3ff0*/  IMAD.SHL.U32 R15, R8, 0x10, RZ ;  /* 0x00000010080f7824 */ /* 0x000fe200078e00ff */
[----:B------:R-:W-:Y:S01]  /*4000*/  BAR.SYNC.DEFER_BLOCKING 0x0 ;  /* 0x0000000000007b1d */ /* 0x000fe20000010000 */
[----:B------:R-:W-:Y:S01]  /*4010*/  IMAD R5, R101, UR9, R0 ;  /* 0x0000000965057c24 */ /* 0x000fe2000f8e0200 */
[C---:B------:R-:W-:Y:S01]  /*4020*/  LEA R22, P4, R12.reuse, R104, 0x7 ;  /* 0x000000680c167211 */ /* 0x040fe200078838ff */
[----:B------:R-:W-:Y:S01]  /*4030*/  IMAD R0, R7, R9, R13 ;  /* 0x0000000907007224 */ /* 0x000fe200078e020d */
[-C--:B------:R-:W-:Y:S01]  /*4040*/  LEA R13, P1, R12, R15.reuse, 0x6 ;  /* 0x0000000f0c0d7211 */ /* 0x080fe200078230ff */
[----:B------:R-:W-:Y:S01]  /*4050*/  IMAD.IADD R5, R107, 0x1, R5 ;  /* 0x000000016b057824 */ /* 0x000fe200078e0205 */
[----:B------:R-:W-:Y:S02]  /*4060*/  SHF.L.U64.HI R7, R8, 0x4, R9 ;  /* 0x0000000408077819 */ /* 0x000fe40000010209 */
[----:B------:R-:W-:Y:S02]  /*4070*/  IADD3 R15, P2, PT, R13, R15, RZ ;  /* 0x0000000f0d0f7210 */ /* 0x000fe40007f5e0ff */
[----:B------:R-:W-:-:S02]  /*4080*/  LEA.HI.X R4, R12, R7, R0, 0x6, P1 ;  /* 0x000000070c047211 */ /* 0x000fc400008f3400 */
[----:B------:R-:W-:Y:S02]  /*4090*/  LEA.HI.X R5, R106, UR7, R5, 0x1, P0 ;  /* 0x000000076a057c11 */ /* 0x000fe400080f0c05 */
[----:B------:R-:W-:Y:S01]  /*40a0*/  LEA R6, P1, R8, R13, 0x5 ;  /* 0x0000000d08067211 */ /* 0x000fe200078228ff */
[----:B------:R-:W-:Y:S01]  /*40b0*/  IMAD.X R14, R4, 0x1, R7, P2 ;  /* 0x00000001040e7824 */ /* 0x000fe200010e0607 */
[-C--:B------:R-:W-:Y:S02]  /*40c0*/  LEA R20, P3, R13, R104.reuse, 0x1 ;  /* 0x000000680d147211 */ /* 0x080fe400078608ff */
[-C--:B------:R-:W-:Y:S02]  /*40d0*/  LEA R108, P2, R15, R104.reuse, 0x1 ;  /* 0x000000680f6c7211 */ /* 0x080fe400078408ff */
[----:B------:R-:W-:Y:S01]  /*40e0*/  LEA.HI.X R23, R12, R5, R0, 0x7, P4 ;  /* 0x000000050c177211 */ /* 0x000fe200020f3c00 */
[----:B------:R-:W-:Y:S01]  /*40f0*/  VIADD R0, R136, 0xffffff80 ;  /* 0xffffff8088007836 */ /* 0x000fe20000000000 */
[----:B------:R-:W-:-:S02]  /*4100*/  LEA R110, P0, R6, R104, 0x1 ;  /* 0x00000068066e7211 */ /* 0x000fc400078008ff */
[----:B------:R-:W-:Y:S01]  /*4110*/  LEA.HI.X R7, R8, R4, R9, 0x5, P1 ;  /* 0x0000000408077211 */ /* 0x000fe200008f2c09 */
[----:B------:R-:W-:Y:S01]  /*4120*/  @!PT LDS RZ, [RZ] ;  /* 0x00000000fffff984 */ /* 0x000fe20000000800 */
[----:B------:R-:W-:Y:S01]  /*4130*/  @!PT LDS RZ, [RZ] ;  /* 0x00000000fffff984 */ /* 0x000fe20000000800 */
[----:B------:R-:W-:Y:S01]  /*4140*/  @!PT LDS RZ, [RZ] ;  /* 0x00000000fffff984 */ /* 0x000fe20000000800 */
[----:B------:R-:W-:Y:S01]  /*4150*/  LDGSTS.E.BYPASS.LTC128B.128 [R159+0x8000], desc[UR10][R22.64] ;  /* 0x08000000169f7fae */ /* 0x000fe2000b981a0a */
[-C--:B------:R-:W-:Y:S02]  /*4160*/  LEA.HI.X R21, R13, R5.reuse, R4, 0x1, P3 ;  /* 0x000000050d157211 */ /* 0x080fe400018f0c04 */
[-C--:B------:R-:W-:Y:S01]  /*4170*/  LEA.HI.X R109, R15, R5.reuse, R14, 0x1, P2 ;  /* 0x000000050f6d7211 */ /* 0x080fe200010f0c0e */
[----:B------:R-:W-:Y:S01]  /*4180*/  LDGSTS.E.BYPASS.LTC128B.128 [R159+0xa000], desc[UR10][R22.64+0x80] ;  /* 0x0a000080169f7fae */ /* 0x000fe2000b981a0a */
[----:B------:R-:W-:Y:S02]  /*4190*/  LEA.HI.X R111, R6, R5, R7, 0x1, P0 ;  /* 0x00000005066f7211 */ /* 0x000fe400000f0c07 */
[C---:B------:R-:W-:Y:S01]  /*41a0*/  ISETP.GE.AND P6, PT, R0.reuse, R135, PT ;  /* 0x000000870000720c */ /* 0x040fe20003fc6270 */
[----:B------:R-:W-:Y:S01]  /*41b0*/  LDGSTS.E.BYPASS.LTC128B.128 [R159+0x8800], desc[UR10][R20.64] ;  /* 0x08800000149f7fae */ /* 0x000fe2000b981a0a */
[----:B------:R-:W-:Y:S01]  /*41c0*/  ISETP.GE.AND P0, PT, R0, R2, PT ;  /* 0x000000020000720c */ /* 0x000fe20003f06270 */
[----:B------:R-:W-:-:S02]  /*41d0*/  VIADD R0, R136, 0xffffff89 ;  /* 0xffffff8988007836 */ /* 0x000fc40000000000 */
[----:B------:R-:W-:Y:S03]  /*41e0*/  LDGSTS.E.BYPASS.LTC128B.128 [R159+0xa800], desc[UR10][R20.64+0x80] ;  /* 0x0a800080149f7fae */ /* 0x000fe6000b981a0a */
[----:B------:R-:W-:Y:S01]  /*41f0*/  ISETP.GE.AND P3, PT, R0, R135, PT ;  /* 0x000000870000720c */ /* 0x000fe20003f66270 */
[----:B------:R-:W-:Y:S04]  /*4200*/  LDGSTS.E.BYPASS.LTC128B.128 [R159+0x9000], desc[UR10][R108.64] ;  /* 0x090000006c9f7fae */ /* 0x000fe8000b981a0a */
[----:B------:R-:W-:Y:S04]  /*4210*/  LDGSTS.E.BYPASS.LTC128B.128 [R159+0xb000], desc[UR10][R108.64+0x80] ;  /* 0x0b0000806c9f7fae */ /* 0x000fe8000b981a0a */
[----:B------:R-:W-:Y:S04]  /*4220*/  LDGSTS.E.BYPASS.LTC128B.128 [R159+0x9800], desc[UR10][R110.64] ;  /* 0x098000006e9f7fae */ /* 0x000fe8000b981a0a */
[----:B------:R1:W-:Y:S04]  /*4230*/  LDGSTS.E.BYPASS.LTC128B.128 [R159+0xb800], desc[UR10][R110.64+0x80] ;  /* 0x0b8000806e9f7fae */ /* 0x0003e8000b981a0a */
[----:B------:R-:W-:Y:S04]  /*4240*/  LDSM.16.M88.4 R4, [R151] ;  /* 0x000000009704783b */ /* 0x000fe80000000200 */
[----:B------:R-:W2:Y:S04]  /*4250*/  LDSM.16.M88.4 R32, [R150+UR5+0x4000] ;  /* 0x004000059620783b */ /* 0x000ea80008000200 */
[----:B------:R-:W3:Y:S04]  /*4260*/  LDSM.16.M88.4 R24, [R150+UR5+0x4800] ;  /* 0x004800059618783b */ /* 0x000ee80008000200 */
[----:B------:R-:W4:Y:S04]  /*4270*/  LDSM.16.M88.4 R16, [R150+UR5+0x5000] ;  /* 0x005000059610783b */ /* 0x000f280008000200 */
[----:B------:R-:W5:Y:S04]  /*4280*/  LDSM.16.M88.4 R112, [R150+UR5+0x5800] ;  /* 0x005800059670783b */ /* 0x000f680008000200 */
[----:B------:R-:W-:Y:S04]  /*4290*/  LDSM.16.M88.4 R124, [R145+0x4000] ;  /* 0x00400000917c783b */ /* 0x000fe80000000200 */
[----:B-1----:R-:W1:Y:S04]  /*42a0*/  LDSM.16.M88.4 R108, [R149] ;  /* 0x00000000956c783b */ /* 0x002e680000000200 */
[----:B------:R-:W1:Y:S04]  /*42b0*/  LDSM.16.M88.4 R120, [R145+0x4800] ;  /* 0x004800009178783b */ /* 0x000e680000000200 */
[----:B------:R-:W1:Y:S04]  /*42c0*/  LDSM.16.M88.4 R116, [R145+0x5000] ;  /* 0x005000009174783b */ /* 0x000e680000000200 */
[----:B------:R-:W0:Y:S01]  /*42d0*/  LDGDEPBAR ;  /* 0x00000000000079af */ /* 0x000e220000000000 */
[C---:B--2---:R-:W-:Y:S08]  /*42e0*/  HMMA.16816.F32.BF16 R104, R4.reuse, R32, RZ ;  /* 0x000000200468723c */ /* 0x044ff000000418ff */
[C---:B---3--:R-:W-:Y:S08]  /*42f0*/  HMMA.16816.F32.BF16 R28, R4.reuse, R24, RZ ;  /* 0x00000018041c723c */ /* 0x048ff000000418ff */
[C---:B----4-:R-:W-:Y:S08]  /*4300*/  HMMA.16816.F32.BF16 R20, R4.reuse, R16, RZ ;  /* 0x000000100414723c */ /* 0x050ff000000418ff */
[C---:B------:R-:W-:Y:S08]  /*4310*/  HMMA.16816.F32.BF16 R32, R4.reuse, R34, RZ ;  /* 0x000000220420723c */ /* 0x040ff000000418ff */
[C---:B------:R-:W-:Y:S08]  /*4320*/  HMMA.16816.F32.BF16 R24, R4.reuse, R26, RZ ;  /* 0x0000001a0418723c */ /* 0x040ff000000418ff */
[C---:B------:R-:W-:Y:S08]  /*4330*/  HMMA.16816.F32.BF16 R16, R4.reuse, R18, RZ ;  /* 0x000000120410723c */ /* 0x040ff000000418ff */
[C---:B-----5:R-:W-:Y:S08]  /*4340*/  HMMA.16816.F32.BF16 R12, R4.reuse, R112, RZ ;  /* 0x00000070040c723c */ /* 0x060ff000000418ff */
[----:B------:R-:W-:Y:S01]  /*4350*/  HMMA.16816.F32.BF16 R4, R4, R114, RZ ;  /* 0x000000720404723c */ /* 0x000fe200000418ff */
[----:B------:R-:W2:Y:S07]  /*4360*/  LDSM.16.M88.4 R112, [R145+0x5800] ;  /* 0x005800009170783b */ /* 0x000eae0000000200 */
        /* <DEDUP_REMOVED lines=9> */
[C---:B--2---:R-:W-:Y:S08]  /*4400*/  HMMA.16816.F32.BF16 R12, R108.reuse, R112, R12 ;  /* 0x000000706c0c723c */ /* 0x044ff0000004180c */
[----:B------:R-:W-:Y:S01]  /*4410*/  HMMA.16816.F32.BF16 R4, R108, R114, R4 ;  /* 0x000000726c04723c */ /* 0x000fe20000041804 */
[----:B------:R-:W1:Y:S04]  /*4420*/  LDSM.16.M88.4 R108, [R148] ;  /* 0x00000000946c783b */ /* 0x000e680000000200 */
[----:B------:R-:W2:Y:S03]  /*4430*/  LDSM.16.M88.4 R112, [R144+0x5800] ;  /* 0x005800009070783b */ /* 0x000ea60000000200 */
        /* <DEDUP_REMOVED lines=22> */
[C---:B--2---:R-:W-:Y:S08]  /*45a0*/  HMMA.16816.F32.BF16 R12, R108.reuse, R112, R12 ;  /* 0x000000706c0c723c */ /* 0x044ff0000004180c */
[----:B------:R-:W-:Y:S01]  /*45b0*/  HMMA.16816.F32.BF16 R4, R108, R114, R4 ;  /* 0x000000726c04723c */ /* 0x000fe20000041804 */
[----:B------:R-:W1:Y:S04]  /*45c0*/  LDSM.16.M88.4 R108, [R151+0x2000] ;  /* 0x00200000976c783b */ /* 0x000e680000000200 */
[----:B------:R-:W2:Y:S03]  /*45d0*/  LDSM.16.M88.4 R112, [R150+UR5+0x7800] ;  /* 0x007800059670783b */ /* 0x000ea60008000200 */
        /* <DEDUP_REMOVED lines=11> */
[----:B------:R-:W1:Y:S04]  /*4690*/  LDSM.16.M88.4 R108, [R149+0x2000] ;  /* 0x00200000956c783b */ /* 0x000e680000000200 */
[----:B------:R-:W2:Y:S03]  /*46a0*/  LDSM.16.M88.4 R112, [R145+0x7800] ;  /* 0x007800009170783b */ /* 0x000ea60000000200 */
[C---:B-1----:R-:W-:Y:S08]  /*46b0*/  HMMA.16816.F32.BF16 R104, R108.reuse, R124, R104 ;  /* 0x0000007c6c68723c */ /* 0x042ff00000041868 */
[C---:B------:R-:W-:Y:S01]  /*46c0*/  HMMA.16816.F32.BF16 R32, R108.reuse, R126, R32 ;  /* 0x0000007e6c20723c */ /* 0x040fe20000041820 */
[----:B------:R-:W-:Y:S07]  /*46d0*/  LDSM.16.M88.4 R124, [R148+0x2000] ;  /* 0x00200000947c783b */ /* 0x000fee0000000200 */
[C---:B------:R-:W-:Y:S08]  /*46e0*/  HMMA.16816.F32.BF16 R28, R108.reuse, R120, R28 ;  /* 0x000000786c1c723c */ /* 0x040ff0000004181c */
[C---:B------:R-:W-:Y:S01]  /*46f0*/  HMMA.16816.F32.BF16 R24, R108.reuse, R122, R24 ;  /* 0x0000007a6c18723c */ /* 0x040fe20000041818 */
[----:B------:R-:W1:Y:S07]  /*4700*/  LDSM.16.M88.4 R120, [R144+0x6000] ;  /* 0x006000009078783b */ /* 0x000e6e0000000200 */
[C---:B------:R-:W-:Y:S08]  /*4710*/  HMMA.16816.F32.BF16 R20, R108.reuse, R116, R20 ;  /* 0x000000746c14723c */ /* 0x040ff00000041814 */
[C---:B------:R-:W-:Y:S01]  /*4720*/  HMMA.16816.F32.BF16 R16, R108.reuse, R118, R16 ;  /* 0x000000766c10723c */ /* 0x040fe20000041810 */
[----:B------:R-:W3:Y:S07]  /*4730*/  LDSM.16.M88.4 R116, [R144+0x6800] ;  /* 0x006800009074783b */ /* 0x000eee0000000200 */
[C---:B--2---:R-:W-:Y:S08]  /*4740*/  HMMA.16816.F32.BF16 R12, R108.reuse, R112, R12 ;  /* 0x000000706c0c723c */ /* 0x044ff0000004180c */
[----:B------:R-:W-:Y:S01]  /*4750*/  HMMA.16816.F32.BF16 R4, R108, R114, R4 ;  /* 0x000000726c04723c */ /* 0x000fe20000041804 */
[----:B------:R-:W2:Y:S04]  /*4760*/  LDSM.16.M88.4 R108, [R144+0x7800] ;  /* 0x00780000906c783b */ /* 0x000ea80000000200 */
[----:B------:R-:W4:Y:S03]  /*4770*/  LDSM.16.M88.4 R112, [R144+0x7000] ;  /* 0x007000009070783b */ /* 0x000f260000000200 */
[C---:B-1----:R-:W-:Y:S08]  /*4780*/  HMMA.16816.F32.BF16 R104, R124.reuse, R120, R104 ;  /* 0x000000787c68723c */ /* 0x042ff00000041868 */
[C---:B------:R-:W-:Y:S01]  /*4790*/  HMMA.16816.F32.BF16 R32, R124.reuse, R122, R32 ;  /* 0x0000007a7c20723c */ /* 0x040fe20000041820 */
[----:B------:R-:W-:Y:S07]  /*47a0*/  LDSM.16.M88.4 R120, [R147+0x2000] ;  /* 0x002000009378783b */ /* 0x000fee0000000200 */
[C---:B---3--:R-:W-:Y:S08]  /*47b0*/  HMMA.16816.F32.BF16 R28, R124.reuse, R116, R28 ;  /* 0x000000747c1c723c */ /* 0x048ff0000004181c */
[C---:B------:R-:W-:Y:S01]  /*47c0*/  HMMA.16816.F32.BF16 R24, R124.reuse, R118, R24 ;  /* 0x000000767c18723c */ /* 0x040fe20000041818 */
[----:B------:R-:W1:Y:S07]  /*47d0*/  LDSM.16.M88.4 R116, [R143+0x6000] ;  /* 0x006000008f74783b */ /* 0x000e6e0000000200 */
[C---:B--2---:R-:W-:Y:S08]  /*47e0*/  HMMA.16816.F32.BF16 R12, R124.reuse, R108, R12 ;  /* 0x0000006c7c0c723c */ /* 0x044ff0000004180c */
[C---:B------:R-:W-:Y:S01]  /*47f0*/  HMMA.16816.F32.BF16 R4, R124.reuse, R110, R4 ;  /* 0x0000006e7c04723c */ /* 0x040fe20000041804 */
[----:B------:R-:W2:Y:S07]  /*4800*/  LDSM.16.M88.4 R108, [R143+0x7000] ;  /* 0x007000008f6c783b */ /* 0x000eae0000000200 */
[C---:B----4-:R-:W-:Y:S08]  /*4810*/  HMMA.16816.F32.BF16 R20, R124.reuse, R112, R20 ;  /* 0x000000707c14723c */ /* 0x050ff00000041814 */
[----:B------:R-:W-:Y:S01]  /*4820*/  HMMA.16816.F32.BF16 R16, R124, R114, R16 ;  /* 0x000000727c10723c */ /* 0x000fe20000041810 */
[----:B------:R-:W3:Y:S07]  /*4830*/  LDSM.16.M88.4 R112, [R143+0x6800] ;  /* 0x006800008f70783b */ /* 0x000eee0000000200 */
[C---:B-1----:R-:W-:Y:S08]  /*4840*/  HMMA.16816.F32.BF16 R104, R120.reuse, R116, R104 ;  /* 0x000000747868723c */ /* 0x042ff00000041868 */
[C---:B------:R-:W-:Y:S08]  /*4850*/  HMMA.16816.F32.BF16 R32, R120.reuse, R118, R32 ;  /* 0x000000767820723c */ /* 0x040ff00000041820 */
[----:B--2---:R-:W-:Y:S01]  /*4860*/  HMMA.16816.F32.BF16 R20, R120, R108, R20 ;  /* 0x0000006c7814723c */ /* 0x004fe20000041814 */
[----:B------:R-:W-:-:S02]  /*4870*/  VIADD R109, R136, 0xffffff81 ;  /* 0xffffff81886d7836 */ /* 0x000fc40000000000 */
[----:B------:R-:W-:Y:S01]  /*4880*/  VIADD R108, R136, 0xffffff88 ;  /* 0xffffff88886c7836 */ /* 0x000fe20000000000 */
[----:B------:R-:W-:Y:S02]  /*4890*/  FSEL R184, R104, -INF , !P6 ;  /* 0xff80000068b87808 */ /* 0x000fe40007000000 */
[CC--:B------:R-:W-:Y:S02]  /*48a0*/  ISETP.GE.AND P5, PT, R109.reuse, R135.reuse, PT ;  /* 0x000000876d00720c */ /* 0x0c0fe40003fa6270 */
[-C--:B------:R-:W-:Y:S01]  /*48b0*/  ISETP.GE.AND P1, PT, R109, R2.reuse, PT ;  /* 0x000000026d00720c */ /* 0x080fe20003f26270 */
[----:B------:R-:W-:Y:S01]  /*48c0*/  HMMA.16816.F32.BF16 R16, R120, R110, R16 ;  /* 0x0000006e7810723c */ /* 0x000fe20000041810 */
[C---:B------:R-:W-:Y:S02]  /*48d0*/  ISETP.GE.AND P4, PT, R108.reuse, R135, PT ;  /* 0x000000876c00720c */ /* 0x040fe40003f86270 */
[-C--:B------:R-:W-:Y:S02]  /*48e0*/  ISETP.GE.AND P2, PT, R108, R2.reuse, PT ;  /* 0x000000026c00720c */ /* 0x080fe40003f46270 */
[----:B------:R-:W1:Y:S01]  /*48f0*/  LDSM.16.M88.4 R108, [R143+0x7800] ;  /* 0x007800008f6c783b */ /* 0x000e620000000200 */
[----:B------:R-:W-:Y:S01]  /*4900*/  ISETP.GE.AND P6, PT, R0, R2, PT ;  /* 0x000000020000720c */ /* 0x000fe20003fc6270 */
[----:B------:R-:W-:-:S04]  /*4910*/  DEPBAR.LE SB0, 0x0 ;  /* 0x000080000000791a */ /* 0x000fc80000000000 */
[C---:B---3--:R-:W-:Y:S01]  /*4920*/  HMMA.16816.F32.BF16 R28, R120.reuse, R112, R28 ;  /* 0x00000070781c723c */ /* 0x048fe2000004181c */
[----:B------:R-:W-:Y:S01]  /*4930*/  VIADD R113, R136, 0xffffff90 ;  /* 0xffffff9088717836 */ /* 0x000fe20000000000 */
[----:B------:R-:W-:Y:S01]  /*4940*/  FSEL R0, R106, -INF , !P0 ;  /* 0xff8000006a007808 */ /* 0x000fe20004000000 */
[----:B------:R-:W-:Y:S01]  /*4950*/  VIADD R112, R136, 0xffffff91 ;  /* 0xffffff9188707836 */ /* 0x000fe20000000000 */
[----:B------:R-:W-:Y:S01]  /*4960*/  FSEL R188, R32, -INF , !P4 ;  /* 0xff80000020bc7808 */ /* 0x000fe20006000000 */
[C---:B------:R-:W-:Y:S01]  /*4970*/  VIADD R32, R136.reuse, 0xffffff99 ;  /* 0xffffff9988207836 */ /* 0x040fe20000000000 */
[----:B------:R-:W-:Y:S02]  /*4980*/  ISETP.GE.AND P0, PT, R113, R135, PT ;  /* 0x000000877100720c */ /* 0x000fe40003f06270 */
[----:B------:R-:W-:Y:S01]  /*4990*/  HMMA.16816.F32.BF16 R24, R120, R114, R24 ;  /* 0x000000727818723c */ /* 0x000fe20000041818 */
[----:B------:R-:W-:Y:S01]  /*49a0*/  FSEL R104, R105, -INF , !P5 ;  /* 0xff80000069687808 */ /* 0x000fe20006800000 */
[----:B------:R-:W-:Y:S01]  /*49b0*/  VIADD R105, R136, 0xffffff98 ;  /* 0xffffff9888697836 */ /* 0x000fe20000000000 */
[----:B------:R-:W-:-:S02]  /*49c0*/  FSEL R180, R107, -INF , !P1 ;  /* 0xff8000006bb47808 */ /* 0x000fc40004800000 */
[----:B------:R-:W-:Y:S01]  /*49d0*/  FSEL R186, R33, -INF , !P3 ;  /* 0xff80000021ba7808 */ /* 0x000fe20005800000 */
[----:B------:R-:W-:Y:S01]  /*49e0*/  VIADD R33, R136, 0xffffffa0 ;  /* 0xffffffa088217836 */ /* 0x000fe20000000000 */
[----:B------:R-:W-:Y:S02]  /*49f0*/  ISETP.GE.AND P5, PT, R113, R2, PT ;  /* 0x000000027100720c */ /* 0x000fe40003fa6270 */
[-C--:B------:R-:W-:Y:S02]  /*4a00*/  ISETP.GE.AND P1, PT, R112, R135.reuse, PT ;  /* 0x000000877000720c */ /* 0x080fe40003f26270 */
[----:B------:R-:W-:Y:S02]  /*4a10*/  FSEL R178, R35, -INF , !P6 ;  /* 0xff80000023b27808 */ /* 0x000fe40007000000 */
[----:B------:R-:W-:Y:S02]  /*4a20*/  FSEL R176, R28, -INF , !P0 ;  /* 0xff8000001cb07808 */ /* 0x000fe40004000000 */
[----:B------:R-:W-:-:S02]  /*4a30*/  ISETP.GE.AND P6, PT, R32, R135, PT ;  /* 0x000000872000720c */ /* 0x000fc40003fc6270 */
[-C--:B------:R-:W-:Y:S01]  /*4a40*/  ISETP.GE.AND P0, PT, R32, R2.reuse, PT ;  /* 0x000000022000720c */ /* 0x080fe20003f06270 */
[----:B------:R-:W-:Y:S01]  /*4a50*/  VIADD R32, R136, 0xffffffa1 ;  /* 0xffffffa188207836 */ /* 0x000fe20000000000 */
[-C--:B------:R-:W-:Y:S02]  /*4a60*/  ISETP.GE.AND P4, PT, R112, R2.reuse, PT ;  /* 0x000000027000720c */ /* 0x080fe40003f86270 */
[----:B------:R-:W-:Y:S02]  /*4a70*/  FSEL R182, R34, -INF , !P2 ;  /* 0xff80000022b67808 */ /* 0x000fe40005000000 */
[----:B------:R-:W-:Y:S02]  /*4a80*/  FSEL R30, R30, -INF , !P5 ;  /* 0xff8000001e1e7808 */ /* 0x000fe40006800000 */
[----:B------:R-:W-:Y:S01]  /*4a90*/  FSEL R174, R29, -INF , !P1 ;  /* 0xff8000001dae7808 */ /* 0x000fe20004800000 */
[----:B------:R-:W-:Y:S01]  /*4aa0*/  VIADD R29, R136, 0xffffffa8 ;  /* 0xffffffa8881d7836 */ /* 0x000fe20000000000 */
[C---:B------:R-:W-:Y:S01]  /*4ab0*/  ISETP.GE.AND P2, PT, R105.reuse, R135, PT ;  /* 0x000000876900720c */ /* 0x040fe20003f46270 */
[----:B-1----:R-:W-:Y:S01]  /*4ac0*/  HMMA.16816.F32.BF16 R4, R120, R110, R4 ;  /* 0x0000006e7804723c */ /* 0x002fe20000041804 */
[----:B------:R-:W-:Y:S01]  /*4ad0*/  BAR.SYNC.DEFER_BLOCKING 0x0 ;  /* 0x0000000000007b1d */ /* 0x000fe20000010000 */
[----:B------:R-:W-:-:S02]  /*4ae0*/  ISETP.GE.AND P3, PT, R105, R2, PT ;  /* 0x000000026900720c */ /* 0x000fc40003f66270 */
[-C--:B------:R-:W-:Y:S02]  /*4af0*/  ISETP.GE.AND P5, PT, R33, R135.reuse, PT ;  /* 0x000000872100720c */ /* 0x080fe40003fa6270 */
[----:B------:R-:W-:Y:S02]  /*4b00*/  FSEL R28, R31, -INF , !P4 ;  /* 0xff8000001f1c7808 */ /* 0x000fe40006000000 */
[----:B------:R-:W-:Y:S01]  /*4b10*/  ISETP.GE.AND P4, PT, R32, R135, PT ;  /* 0x000000872000720c */ /* 0x000fe20003f86270 */
[----:B------:R-:W-:Y:S01]  /*4b20*/  HMMA.16816.F32.BF16 R12, R120, R108, R12 ;  /* 0x0000006c780c723c */ /* 0x000fe2000004180c */
[----:B------:R-:W-:Y:S02]  /*4b30*/  FSEL R118, R24, -INF , !P2 ;  /* 0xff80000018767808 */ /* 0x000fe40005000000 */
[----:B------:R-:W-:Y:S01]  /*4b40*/  FSEL R126, R26, -INF , !P3 ;  /* 0xff8000001a7e7808 */ /* 0x000fe20005800000 */
[----:B------:R-:W-:Y:S01]  /*4b50*/  VIADD R26, R136, 0xffffffb0 ;  /* 0xffffffb0881a7836 */ /* 0x000fe20000000000 */
[----:B------:R-:W-:Y:S01]  /*4b60*/  FSEL R138, R20, -INF , !P5 ;  /* 0xff800000148a7808 */ /* 0x000fe20006800000 */
[----:B------:R-:W-:Y:S01]  /*4b70*/  VIADD R20, R136, 0xffffffb1 ;  /* 0xffffffb188147836 */ /* 0x000fe20000000000 */
[----:B------:R-:W-:-:S02]  /*4b80*/  ISETP.GE.AND P2, PT, R32, R2, PT ;  /* 0x000000022000720c */ /* 0x000fc40003f46270 */
[----:B------:R-:W-:Y:S02]  /*4b90*/  ISETP.GE.AND P3, PT, R29, R135, PT ;  /* 0x000000871d00720c */ /* 0x000fe40003f66270 */
[----:B------:R-:W-:Y:S01]  /*4ba0*/  FSEL R24, R25, -INF , !P6 ;  /* 0xff80000019187808 */ /* 0x000fe20007000000 */
[----:B------:R-:W-:Y:S01]  /*4bb0*/  VIADD R25, R136, 0xffffffa9 ;  /* 0xffffffa988197836 */ /* 0x000fe20000000000 */
[----:B------:R-:W-:Y:S02]  /*4bc0*/  FSEL R164, R21, -INF , !P4 ;  /* 0xff80000015a47808 */ /* 0x000fe40006000000 */
[----:B------:R-:W-:Y:S02]  /*4bd0*/  FMNMX3.FTZ R21, R100, R184, R104, !PT ;  /* 0x000000b864157276 */ /* 0x000fe40007810068 */
[----:B------:R-:W-:Y:S02]  /*4be0*/  FSEL R122, R23, -INF , !P2 ;  /* 0xff800000177a7808 */ /* 0x000fe40005000000 */
[----:B------:R-:W-:Y:S01]  /*4bf0*/  FSEL R170, R16, -INF , !P3 ;  /* 0xff80000010aa7808 */ /* 0x000fe20005800000 */
[----:B------:R-:W-:Y:S01]  /*4c00*/  VIADD R16, R136, 0xffffffb9 ;  /* 0xffffffb988107836 */ /* 0x000fe20000000000 */
[----:B------:R-:W-:-:S02]  /*4c10*/  FSEL R172, R27, -INF , !P0 ;  /* 0xff8000001bac7808 */ /* 0x000fc40004000000 */
[CC--:B------:R-:W-:Y:S02]  /*4c20*/  ISETP.GE.AND P2, PT, R20.reuse, R135.reuse, PT ;  /* 0x000000871400720c */ /* 0x0c0fe40003f46270 */
[----:B------:R-:W-:Y:S01]  /*4c30*/  ISETP.GE.AND P3, PT, R20, R2, PT ;  /* 0x000000021400720c */ /* 0x000fe20003f66270 */
[----:B------:R-:W-:Y:S01]  /*4c40*/  VIADD R20, R136, 0xffffffb8 ;  /* 0xffffffb888147836 */ /* 0x000fe20000000000 */
[----:B------:R-:W-:Y:S02]  /*4c50*/  ISETP.GE.AND P0, PT, R25, R135, PT ;  /* 0x000000871900720c */ /* 0x000fe40003f06270 */
[----:B------:R-:W-:Y:S02]  /*4c60*/  FMNMX3.FTZ R21, R21, R188, R186, !PT ;  /* 0x000000bc15157276 */ /* 0x000fe400078100ba */
[----:B------:R-:W-:Y:S02]  /*4c70*/  FSEL R168, R17, -INF , !P0 ;  /* 0xff80000011a87808 */ /* 0x000fe40004000000 */
[----:B------:R-:W-:-:S02]  /*4c80*/  FMNMX3.FTZ R21, R21, R176, R174, !PT ;  /* 0x000000b015157276 */ /* 0x000fc400078100ae */
[----:B------:R-:W-:Y:S02]  /*4c90*/  ISETP.GE.AND P0, PT, R20, R135, PT ;  /* 0x000000871400720c */ /* 0x000fe40003f06270 */
[----:B------:R-:W-:Y:S02]  /*4ca0*/  ISETP.GE.AND P1, PT, R33, R2, PT ;  /* 0x000000022100720c */ /* 0x000fe40003f26270 */
[----:B------:R-:W-:Y:S02]  /*4cb0*/  FMNMX3.FTZ R17, R21, R118, R24, !PT ;  /* 0x0000007615117276 */ /* 0x000fe40007810018 */
[----:B------:R-:W-:Y:S02]  /*4cc0*/  FSEL R112, R4, -INF , !P0 ;  /* 0xff80000004707808 */ /* 0x000fe40004000000 */
[----:B------:R-:W-:Y:S02]  /*4cd0*/  ISETP.GE.U32.AND P0, PT, R103, 0x3, PT ;  /* 0x000000036700780c */ /* 0x000fe40003f06070 */
[----:B------:R-:W-:-:S02]  /*4ce0*/  FSEL R124, R22, -INF , !P1 ;  /* 0xff800000167c7808 */ /* 0x000fc40004800000 */
[-C--:B------:R-:W-:Y:S02]  /*4cf0*/  ISETP.GE.AND P1, PT, R26, R135.reuse, PT ;  /* 0x000000871a00720c */ /* 0x080fe40003f26270 */
[----:B------:R-:W-:Y:S02]  /*4d00*/  FMNMX3.FTZ R17, R17, R138, R164, !PT ;  /* 0x0000008a11117276 */ /* 0x000fe400078100a4 */
[----:B------:R-:W-:Y:S02]  /*4d10*/  FSEL R116, R12, -INF , !P1 ;  /* 0xff8000000c747808 */ /* 0x000fe40004800000 */
[----:B------:R-:W-:Y:S02]  /*4d20*/  FSEL R111, R13, -INF , !P2 ;  /* 0xff8000000d6f7808 */ /* 0x000fe40005000000 */
[----:B------:R-:W-:Y:S02]  /*4d30*/  ISETP.GE.AND P1, PT, R16, R135, PT ;  /* 0x000000871000720c */ /* 0x000fe40003f26270 */
[----:B------:R-:W-:-:S02]  /*4d40*/  FMNMX3.FTZ R13, R3, R0, R180, !PT ;  /* 0x00000000030d7276 */ /* 0x000fc400078100b4 */
[----:B------:R-:W-:Y:S02]  /*4d50*/  FMNMX3.FTZ R17, R17, R170, R168, !PT ;  /* 0x000000aa11117276 */ /* 0x000fe400078100a8 */
[----:B------:R-:W-:Y:S02]  /*4d60*/  FSEL R109, R5, -INF , !P1 ;  /* 0xff800000056d7808 */ /* 0x000fe40004800000 */
[----:B------:R-:W-:Y:S02]  /*4d70*/  FMNMX3.FTZ R13, R13, R182, R178, !PT ;  /* 0x000000b60d0d7276 */ /* 0x000fe400078100b2 */
[----:B------:R-:W-:Y:S02]  /*4d80*/  FMNMX3.FTZ R4, R17, R116, R111, !PT ;  /* 0x0000007411047276 */ /* 0x000fe4000781006f */
[-C--:B------:R-:W-:Y:S02]  /*4d90*/  ISETP.GE.AND P6, PT, R29, R2.reuse, PT ;  /* 0x000000021d00720c */ /* 0x080fe40003fc6270 */
[----:B------:R-:W-:-:S02]  /*4da0*/  ISETP.GE.AND P5, PT, R25, R2, PT ;  /* 0x000000021900720c */ /* 0x000fc40003fa6270 */
[-C--:B------:R-:W-:Y:S02]  /*4db0*/  ISETP.GE.AND P4, PT, R26, R2.reuse, PT ;  /* 0x000000021a00720c */ /* 0x080fe40003f86270 */
[----:B------:R-:W-:Y:S02]  /*4dc0*/  ISETP.GE.AND P2, PT, R20, R2, PT ;  /* 0x000000021400720c */ /* 0x000fe40003f46270 */
[----:B------:R-:W-:Y:S02]  /*4dd0*/  FMNMX3.FTZ R17, R13, R30, R28, !PT ;  /* 0x0000001e0d117276 */ /* 0x000fe4000781001c */
[----:B------:R-:W-:Y:S01]  /*4de0*/  FMNMX3.FTZ R4, R4, R112, R109, !PT ;  /* 0x0000007004047276 */ /* 0x000fe2000781006d */
[----:B------:R-:W-:Y:S08]  /*4df0*/  @!P0 BRA `(.L_x_621) ;  /* 0x0000000000748947 */ /* 0x000ff00003800000 */
[----:B------:R-:W-:-:S04]  /*4e00*/  VIADD R5, R103, 0xfffffffd ;  /* 0xfffffffd67057836 */ /* 0x000fc80000000000 */
[----:B------:R-:W-:-:S04]  /*4e10*/  IMAD.WIDE.U32 R12, R5, R10, RZ ;  /* 0x0000000a050c7225 */ /* 0x000fc800078e00ff */
[----:B------:R-:W-:Y:S01]  /*4e20*/  IMAD R5, R5, R11, R13 ;  /* 0x0000000b05057224 */ /* 0x000fe200078e020d */
[C---:B------:R-:W-:Y:S02]  /*4e30*/  LEA R20, P1, R12.reuse, R155, 0x7 ;  /* 0x0000009b0c147211 */ /* 0x040fe400078238ff */
        /* <DEDUP_REMOVED lines=8> */
[----:B------:R-:W-:-:S03]  /*4ec0*/  LEA R22, P1, R13, R155, 0x1 ;  /* 0x0000009b0d167211 */ /* 0x000fc600078208ff */
[--C-:B------:R-:W-:Y:S01]  /*4ed0*/  IMAD.X R131, R131, 0x1, R5.reuse, P0 ;  /* 0x0000000183837824 */ /* 0x100fe200000e0605 */
[----:B------:R-:W-:Y:S01]  /*4ee0*/  LEA R12, P0, R10, R13, 0x5 ;  /* 0x0000000d0a0c7211 */ /* 0x000fe200078028ff */
[----:B------:R1:W-:Y:S01]  /*4ef0*/  LDGSTS.E.BYPASS.LTC128B.128 [R159+0x6000], desc[UR10][R20.64+0x80] ;  /* 0x06000080149f7fae */ /* 0x0003e2000b981a0a */
[-C--:B------:R-:W-:Y:S02]  /*4f00*/  LEA.HI.X R23, R13, R154.reuse, R5, 0x1, P1 ;  /* 0x0000009a0d177211 */ /* 0x080fe400008f0c05 */
[----:B------:R-:W-:Y:S02]  /*4f10*/  LEA R26, P1, R134, R155, 0x1 ;  /* 0x0000009b861a7211 */ /* 0x000fe400078208ff */
[----:B------:R-:W-:Y:S01]  /*4f20*/  LEA.HI.X R5, R10, R5, R11, 0x5, P0 ;  /* 0x000000050a057211 */ /* 0x000fe200000f2c0b */
[----:B------:R1:W-:Y:S01]  /*4f30*/  LDGSTS.E.BYPASS.LTC128B.128 [R159+0x4800], desc[UR10][R22.64] ;  /* 0x04800000169f7fae */ /* 0x0003e2000b981a0a */
[----:B------:R-:W-:Y:S02]  /*4f40*/  LEA R10, P0, R12, R155, 0x1 ;  /* 0x0000009b0c0a7211 */ /* 0x000fe400078008ff */
[-C--:B------:R-:W-:Y:S01]  /*4f50*/  LEA.HI.X R27, R134, R154.reuse, R131, 0x1, P1 ;  /* 0x0000009a861b7211 */ /* 0x080fe200008f0c83 */
[----:B------:R1:W-:Y:S01]  /*4f60*/  LDGSTS.E.BYPASS.LTC128B.128 [R159+0x6800], desc[UR10][R22.64+0x80] ;  /* 0x06800080169f7fae */ /* 0x0003e2000b981a0a */
[----:B------:R-:W-:-:S03]  /*4f70*/  LEA.HI.X R11, R12, R154, R5, 0x1, P0 ;  /* 0x0000009a0c0b7211 */ /* 0x000fc600000f0c05 */
[----:B------:R1:W-:Y:S04]  /*4f80*/  LDGSTS.E.BYPASS.LTC128B.128 [R159+0x5000], desc[UR10][R26.64] ;  /* 0x050000001a9f7fae */ /* 0x0003e8000b981a0a */
[----:B------:R1:W-:Y:S04]  /*4f90*/  LDGSTS.E.BYPASS.LTC128B.128 [R159+0x7000], desc[UR10][R26.64+0x80] ;  /* 0x070000801a9f7fae */ /* 0x0003e8000b981a0a */
[----:B------:R1:W-:Y:S04]  /*4fa0*/  LDGSTS.E.BYPASS.LTC128B.128 [R159+0x5800], desc[UR10][R10.64] ;  /* 0x058000000a9f7fae */ /* 0x0003e8000b981a0a */
[----:B------:R1:W-:Y:S04]  /*4fb0*/  LDGSTS.E.BYPASS.LTC128B.128 [R159+0x7800], desc[UR10][R10.64+0x80] ;  /* 0x078000800a9f7fae */ /* 0x0003e8000b981a0a */
[----:B------:R-:W0:Y:S02]  /*4fc0*/  LDGDEPBAR ;  /* 0x00000000000079af */ /* 0x000e240000000000 */
.L_x_621:
[----:B-1----:R-:W-:Y:S01]  /*4fd0*/  FMNMX3.FTZ R11, R17, R126, R172, !PT ;  /* 0x0000007e110b7276 */ /* 0x002fe200078100ac */
[----:B------:R-:W1:Y:S01]  /*4fe0*/  SHFL.BFLY PT, R5, R4, 0x2, 0x1f ;  /* 0x0c401f0004057f89 */ /* 0x000e6200000e0000 */
[----:B------:R-:W-:Y:S02]  /*4ff0*/  FSEL R136, R18, -INF , !P6 ;  /* 0xff80000012887808 */ /* 0x000fe40007000000 */
[----:B------:R-:W-:Y:S01]  /*5000*/  FSEL R166, R19, -INF , !P5 ;  /* 0xff80000013a67808 */ /* 0x000fe20006800000 */
[----:B------:R-:W-:Y:S01]  /*5010*/  LDSM.16.MT88.4 R20, [R141+0x8000] ;  /* 0x008000008d14783b */ /* 0x000fe20000004200 */
[----:B------:R-:W-:Y:S02]  /*5020*/  FMNMX3.FTZ R11, R11, R124, R122, !PT ;  /* 0x0000007c0b0b7276 */ /* 0x000fe4000781007a */
[----:B------:R-:W-:Y:S02]  /*5030*/  ISETP.GE.AND P0, PT, R16, R2, PT ;  /* 0x000000021000720c */ /* 0x000fe40003f06270 */
[----:B------:R-:W-:Y:S01]  /*5040*/  FSEL R114, R14, -INF , !P4 ;  /* 0xff8000000e727808 */ /* 0x000fe20006000000 */
[----:B------:R-:W-:Y:S01]  /*5050*/  LDSM.16.MT88.4 R16, [R146+0x8000] ;  /* 0x008000009210783b */ /* 0x000fe20000004200 */
[----:B------:R-:W-:-:S02]  /*5060*/  FSEL R110, R15, -INF , !P3 ;  /* 0xff8000000f6e7808 */ /* 0x000fc40005800000 */
[----:B------:R-:W-:Y:S01]  /*5070*/  FMNMX3.FTZ R11, R11, R136, R166, !PT ;  /* 0x000000880b0b7276 */ /* 0x000fe200078100a6 */
[----:B------:R-:W-:Y:S01]  /*5080*/  LDSM.16.MT88.4 R12, [R142+0x8000] ;  /* 0x008000008e0c783b */ /* 0x000fe20000004200 */
[----:B------:R-:W-:Y:S02]  /*5090*/  FSEL R108, R7, -INF , !P0 ;  /* 0xff800000076c7808 */ /* 0x000fe40004000000 */
[----:B------:R-:W-:Y:S02]  /*50a0*/  FSEL R105, R6, -INF , !P2 ;  /* 0xff80000006697808 */ /* 0x000fe40005000000 */
[----:B------:R-:W-:-:S04]  /*50b0*/  FMNMX3.FTZ R7, R11, R114, R110, !PT ;  /* 0x000000720b077276 */ /* 0x000fc8000781006e */
[----:B------:R-:W-:Y:S02]  /*50c0*/  FMNMX3.FTZ R7, R7, R105, R108, !PT ;  /* 0x0000006907077276 */ /* 0x000fe4000781006c */
[----:B-1----:R-:W-:-:S03]  /*50d0*/  FMNMX.FTZ R5, R4, R5, !PT ;  /* 0x0000000504057209 */ /* 0x002fc60007810000 */
[----:B------:R-:W1:Y:S04]  /*50e0*/  SHFL.BFLY PT, R2, R7, 0x2, 0x1f ;  /* 0x0c401f0007027f89 */ /* 0x000e6800000e0000 */
[----:B------:R-:W2:Y:S01]  /*50f0*/  SHFL.BFLY PT, R34, R5, 0x1, 0x1f ;  /* 0x0c201f0005227f89 */ /* 0x000ea200000e0000 */
[----:B-1----:R-:W-:Y:S02]  /*5100*/  FMNMX.FTZ R2, R7, R2, !PT ;  /* 0x0000000207027209 */ /* 0x002fe40007810000 */
[----:B--2---:R-:W-:-:S03]  /*5110*/  FMNMX.FTZ R34, R5, R34, !PT ;  /* 0x0000002205227209 */ /* 0x004fc60007810000 */
[----:B------:R-:W1:Y:S01]  /*5120*/  SHFL.BFLY PT, R33, R2, 0x1, 0x1f ;  /* 0x0c201f0002217f89 */ /* 0x000e6200000e0000 */
[C---:B------:R-:W-:Y:S01]  /*5130*/  FSETP.NEU.FTZ.AND P1, PT, R34.reuse, -INF , PT ;  /* 0xff8000002200780b */ /* 0x040fe20003f3d000 */
[----:B------:R-:W-:-:S03]  /*5140*/  FMUL.FTZ R113, R34, UR4 ;  /* 0x0000000422717c20 */ /* 0x000fc60008410000 */
[----:B------:R-:W-:Y:S02]  /*5150*/  FSEL R5, R34, RZ, P1 ;  /* 0x000000ff22057208 */ /* 0x000fe40000800000 */
[----:B------:R-:W-:-:S03]  /*5160*/  FSEL R113, R113, RZ, P1 ;  /* 0x000000ff71717208 */ /* 0x000fc60000800000 */
[----:B------:R-:W-:Y:S02]  /*5170*/  FADD.FTZ R4, R100, -R5 ;  /* 0x8000000564047221 */ /* 0x000fe40000010000 */
[--C-:B------:R-:W-:Y:S01]  /*5180*/  FFMA.FTZ R32, R104, UR4, -R113.reuse ;  /* 0x0000000468207c23 */ /* 0x100fe20008010871 */
[--C-:B------:R-:W-:Y:S01]  /*5190*/  FFMA.FTZ R106, R184, UR4, -R113.reuse ;  /* 0x00000004b86a7c23 */ /* 0x100fe20008010871 */
[--C-:B------:R-:W-:Y:S01]  /*51a0*/  FFMA.FTZ R11, R188, UR4, -R113.reuse ;  /* 0x00000004bc0b7c23 */ /* 0x100fe20008010871 */
[--C-:B------:R-:W-:Y:S01]  /*51b0*/  FFMA.FTZ R10, R186, UR4, -R113.reuse ;  /* 0x00000004ba0a7c23 */ /* 0x100fe20008010871 */
[----:B------:R-:W-:Y:S01]  /*51c0*/  FMUL.FTZ R100, R4, UR4 ;  /* 0x0000000404647c20 */ /* 0x000fe20008410000 */
[--C-:B------:R-:W-:Y:S01]  /*51d0*/  FFMA.FTZ R120, R24, UR4, -R113.reuse ;  /* 0x0000000418787c23 */ /* 0x100fe20008010871 */
[----:B------:R-:W-:Y:S01]  /*51e0*/  MUFU.EX2 R32, R32 ;  /* 0x0000002000207308 */ /* 0x000fe20000000800 */
[----:B------:R-:W-:Y:S01]  /*51f0*/  LDSM.16.MT88.4 R24, [R142+0x8800] ;  /* 0x008800008e18783b */ /* 0x000fe20000004200 */
[--C-:B------:R-:W-:Y:S01]  /*5200*/  FFMA.FTZ R115, R176, UR4, -R113.reuse ;  /* 0x00000004b0737c23 */ /* 0x100fe20008010871 */
[--C-:B------:R-:W-:Y:S01]  /*5210*/  FFMA.FTZ R117, R118, UR4, -R113.reuse ;  /* 0x0000000476757c23 */ /* 0x100fe20008010871 */
[----:B-1----:R-:W-:Y:S01]  /*5220*/  FMNMX.FTZ R33, R2, R33, !PT ;  /* 0x0000002102217209 */ /* 0x002fe20007810000 */
[--C-:B------:R-:W-:Y:S01]  /*5230*/  FFMA.FTZ R174, R174, UR4, -R113.reuse ;  /* 0x00000004aeae7c23 */ /* 0x100fe20008010871 */
[--C-:B------:R-:W-:Y:S01]  /*5240*/  FFMA.FTZ R116, R116, UR4, -R113.reuse ;  /* 0x0000000474747c23 */ /* 0x100fe20008010871 */
[--C-:B------:R-:W-:Y:S01]  /*5250*/  FFMA.FTZ R111, R111, UR4, -R113.reuse ;  /* 0x000000046f6f7c23 */ /* 0x100fe20008010871 */
[C---:B------:R-:W-:Y:S01]  /*5260*/  FSETP.NEU.FTZ.AND P0, PT, R33.reuse, -INF , PT ;  /* 0xff8000002100780b */ /* 0x040fe20003f1d000 */
[C---:B------:R-:W-:Y:S01]  /*5270*/  FMUL.FTZ R107, R33.reuse, UR4 ;  /* 0x00000004216b7c20 */ /* 0x040fe20008410000 */
[----:B------:R-:W1:Y:S01]  /*5280*/  MUFU.EX2 R106, R106 ;  /* 0x0000006a006a7308 */ /* 0x000e620000000800 */
[--C-:B------:R-:W-:Y:S01]  /*5290*/  FFMA.FTZ R112, R112, UR4, -R113.reuse ;  /* 0x0000000470707c23 */ /* 0x100fe20008010871 */
[----:B------:R-:W-:Y:S01]  /*52a0*/  FSEL R6, R33, RZ, P0 ;  /* 0x000000ff21067208 */ /* 0x000fe20000000000 */
[----:B------:R-:W-:Y:S01]  /*52b0*/  FFMA.FTZ R109, R109, UR4, -R113 ;  /* 0x000000046d6d7c23 */ /* 0x000fe20008010871 */
[----:B------:R-:W-:-:S03]  /*52c0*/  FSEL R107, R107, RZ, P0 ;  /* 0x000000ff6b6b7208 */ /* 0x000fc60000000000 */
[----:B------:R-:W-:Y:S01]  /*52d0*/  FADD.FTZ R6, R3, -R6 ;  /* 0x8000000603067221 */ /* 0x000fe20000010000 */
[----:B------:R-:W-:Y:S01]  /*52e0*/  MUFU.EX2 R11, R11 ;  /* 0x0000000b000b7308 */ /* 0x000fe20000000800 */
[--C-:B------:R-:W-:Y:S01]  /*52f0*/  FFMA.FTZ R104, R0, UR4, -R107.reuse ;  /* 0x0000000400687c23 */ /* 0x100fe2000801086b */
[--C-:B------:R-:W-:Y:S01]  /*5300*/  FFMA.FTZ R2, R180, UR4, -R107.reuse ;  /* 0x00000004b4027c23 */ /* 0x100fe2000801086b */
[--C-:B------:R-:W-:Y:S01]  /*5310*/  FFMA.FTZ R0, R182, UR4, -R107.reuse ;  /* 0x00000004b6007c23 */ /* 0x100fe2000801086b */
[--C-:B------:R-:W-:Y:S01]  /*5320*/  FFMA.FTZ R35, R178, UR4, -R107.reuse ;  /* 0x00000004b2237c23 */ /* 0x100fe2000801086b */
[----:B------:R-:W-:Y:S01]  /*5330*/  FMUL.FTZ R3, R6, UR4 ;  /* 0x0000000406037c20 */ /* 0x000fe20008410000 */
[--C-:B------:R-:W-:Y:S01]  /*5340*/  FFMA.FTZ R119, R30, UR4, -R107.reuse ;  /* 0x000000041e777c23 */ /* 0x100fe2000801086b */
[--C-:B------:R-:W-:Y:S01]  /*5350*/  FFMA.FTZ R134, R28, UR4, -R107.reuse ;  /* 0x000000041c867c23 */ /* 0x100fe2000801086b */
[----:B------:R-:W2:Y:S01]  /*5360*/  MUFU.EX2 R10, R10 ;  /* 0x0000000a000a7308 */ /* 0x000ea20000000800 */
[----:B-1----:R-:W-:Y:S01]  /*5370*/  F2FP.BF16.F32.PACK_AB R4, R32, R106 ;  /* 0x0000006a2004723e */ /* 0x002fe200000010ff */
[--C-:B------:R-:W-:Y:S01]  /*5380*/  FFMA.FTZ R126, R126, UR4, -R107.reuse ;  /* 0x000000047e7e7c23 */ /* 0x100fe2000801086b */
[--C-:B------:R-:W-:Y:S01]  /*5390*/  FFMA.FTZ R121, R172, UR4, -R107.reuse ;  /* 0x00000004ac797c23 */ /* 0x100fe2000801086b */
[----:B------:R-:W-:Y:S01]  /*53a0*/  LDSM.16.MT88.4 R28, [R146+0x8800] ;  /* 0x00880000921c783b */ /* 0x000fe20000004200 */
[--C-:B------:R-:W-:Y:S01]  /*53b0*/  FFMA.FTZ R123, R124, UR4, -R107.reuse ;  /* 0x000000047c7b7c23 */ /* 0x100fe2000801086b */
[--C-:B------:R-:W-:Y:S01]  /*53c0*/  FFMA.FTZ R124, R122, UR4, -R107.reuse ;  /* 0x000000047a7c7c23 */ /* 0x100fe2000801086b */
[--C-:B------:R-:W-:Y:S01]  /*53d0*/  FFMA.FTZ R125, R136, UR4, -R107.reuse ;  /* 0x00000004887d7c23 */ /* 0x100fe2000801086b */
[----:B------:R-:W-:Y:S01]  /*53e0*/  MUFU.EX2 R104, R104 ;  /* 0x0000006800687308 */ /* 0x000fe20000000800 */
[--C-:B------:R-:W-:Y:S01]  /*53f0*/  FFMA.FTZ R122, R166, UR4, -R107.reuse ;  /* 0x00000004a67a7c23 */ /* 0x100fe2000801086b */
[--C-:B------:R-:W-:Y:S01]  /*5400*/  FFMA.FTZ R110, R110, UR4, -R107.reuse ;  /* 0x000000046e6e7c23 */ /* 0x100fe2000801086b */
[--C-:B------:R-:W-:Y:S01]  /*5410*/  FFMA.FTZ R105, R105, UR4, -R107.reuse ;  /* 0x0000000469697c23 */ /* 0x100fe2000801086b */
[----:B------:R-:W-:-:S04]  /*5420*/  FFMA.FTZ R108, R108, UR4, -R107 ;  /* 0x000000046c6c7c23 */ /* 0x000fc8000801086b */
[----:B------:R-:W1:Y:S01]  /*5430*/  MUFU.EX2 R2, R2 ;  /* 0x0000000200027308 */ /* 0x000e620000000800 */
[----:B--2---:R-:W-:-:S07]  /*5440*/  F2FP.BF16.F32.PACK_AB R6, R10, R11 ;  /* 0x0000000b0a06723e */ /* 0x004fce00000010ff */
[----:B------:R-:W-:Y:S08]  /*5450*/  MUFU.EX2 R0, R0 ;  /* 0x0000000000007308 */ /* 0x000ff00000000800 */
[----:B------:R-:W2:Y:S01]  /*5460*/  MUFU.EX2 R35, R35 ;  /* 0x0000002300237308 */ /* 0x000ea20000000800 */
[----:B-1----:R-:W-:-:S07]  /*5470*/  F2FP.BF16.F32.PACK_AB R5, R2, R104 ;  /* 0x000000680205723e */ /* 0x002fce00000010ff */
[----:B------:R-:W1:Y:S08]  /*5480*/  MUFU.EX2 R100, R100 ;  /* 0x0000006400647308 */ /* 0x000e700000000800 */
[----:B------:R-:W3:Y:S01]  /*5490*/  MUFU.EX2 R3, R3 ;  /* 0x0000000300037308 */ /* 0x000ee20000000800 */
[----:B--2---:R-:W-:-:S07]  /*54a0*/  F2FP.BF16.F32.PACK_AB R7, R35, R0 ;  /* 0x000000002307723e */ /* 0x004fce00000010ff */
[----:B------:R-:W-:Y:S01]  /*54b0*/  MUFU.EX2 R115, R115 ;  /* 0x0000007300737308 */ /* 0x000fe20000000800 */
        /* <DEDUP_REMOVED lines=8> */
[-C--:B---3--:R-:W-:Y:S01]  /*5540*/  FMUL.FTZ R98, R98, R3.reuse ;  /* 0x0000000362627220 */ /* 0x088fe20000410000 */
        /* <DEDUP_REMOVED lines=16> */
[----:B------:R-:W1:Y:S01]  /*5650*/  LDSM.16.MT88.4 R16, [R140+0x8000] ;  /* 0x008000008c10783b */ /* 0x000e620000004200 */
        /* <DEDUP_REMOVED lines=15> */
[----:B------:R-:W2:Y:S01]  /*5750*/  LDSM.16.MT88.4 R12, [R146+0xa000] ;  /* 0x00a00000920c783b */ /* 0x000ea20000004200 */
[-C--:B------:R-:W-:Y:S01]  /*5760*/  FMUL.FTZ R64, R64, R100.reuse ;  /* 0x0000006440407220 */ /* 0x080fe20000410000 */
[-C--:B------:R-:W-:Y:S01]  /*5770*/  FMUL.FTZ R65, R65, R100.reuse ;  /* 0x0000006441417220 */ /* 0x080fe20000410000 */
[-C--:B------:R-:W-:Y:S01]  /*5780*/  FMUL.FTZ R66, R66, R3.reuse ;  /* 0x0000000342427220 */ /* 0x080fe20000410000 */
[-C--:B------:R-:W-:Y:S01]  /*5790*/  FMUL.FTZ R67, R67, R3.reuse ;  /* 0x0000000343437220 */ /* 0x080fe20000410000 */
[----:B------:R-:W3:Y:S01]  /*57a0*/  MUFU.EX2 R118, R174 ;  /* 0x000000ae00767308 */ /* 0x000ee20000000800 */
[-C--:B------:R-:W-:Y:S01]  /*57b0*/  FMUL.FTZ R68, R68, R100.reuse ;  /* 0x0000006444447220 */ /* 0x080fe20000410000 */
[C---:B------:R-:W-:Y:S01]  /*57c0*/  HMMA.16816.F32.BF16 R44, R4.reuse, R20, R44 ;  /* 0x00000014042c723c */ /* 0x040fe2000004182c */
[-C--:B------:R-:W-:Y:S01]  /*57d0*/  FMUL.FTZ R69, R69, R100.reuse ;  /* 0x0000006445457220 */ /* 0x080fe20000410000 */
[-C--:B------:R-:W-:Y:S01]  /*57e0*/  FMUL.FTZ R70, R70, R3.reuse ;  /* 0x0000000346467220 */ /* 0x080fe20000410000 */
[-C--:B------:R-:W-:Y:S01]  /*57f0*/  FMUL.FTZ R71, R71, R3.reuse ;  /* 0x0000000347477220 */ /* 0x080fe20000410000 */
[-C--:B------:R-:W-:Y:S01]  /*5800*/  FMUL.FTZ R72, R72, R100.reuse ;  /* 0x0000006448487220 */ /* 0x080fe20000410000 */
[-C--:B------:R-:W-:Y:S01]  /*5810*/  FMUL.FTZ R73, R73, R100.reuse ;  /* 0x0000006449497220 */ /* 0x080fe20000410000 */
[----:B------:R-:W-:Y:S01]  /*5820*/  MUFU.EX2 R117, R117 ;  /* 0x0000007500757308 */ /* 0x000fe20000000800 */
[-C--:B------:R-:W-:Y:S01]  /*5830*/  FMUL.FTZ R74, R74, R3.reuse ;  /* 0x000000034a4a7220 */ /* 0x080fe20000410000 */
[C---:B------:R-:W-:Y:S01]  /*5840*/  HMMA.16816.F32.BF16 R48, R4.reuse, R22, R48 ;  /* 0x000000160430723c */ /* 0x040fe20000041830 */
[----:B------:R-:W4:Y:S01]  /*5850*/  LDSM.16.MT88.4 R20, [R142+0xa000] ;  /* 0x00a000008e14783b */ /* 0x000f220000004200 */
[-C--:B------:R-:W-:Y:S01]  /*5860*/  FMUL.FTZ R75, R75, R3.reuse ;  /* 0x000000034b4b7220 */ /* 0x080fe20000410000 */
[-C--:B------:R-:W-:Y:S01]  /*5870*/  FMUL.FTZ R76, R76, R100.reuse ;  /* 0x000000644c4c7220 */ /* 0x080fe20000410000 */
[-C--:B------:R-:W-:Y:S01]  /*5880*/  FMUL.FTZ R77, R77, R100.reuse ;  /* 0x000000644d4d7220 */ /* 0x080fe20000410000 */
[-C--:B------:R-:W-:Y:S01]  /*5890*/  FMUL.FTZ R78, R78, R3.reuse ;  /* 0x000000034e4e7220 */ /* 0x080fe20000410000 */
[----:B------:R-:W-:Y:S01]  /*58a0*/  MUFU.EX2 R120, R120 ;  /* 0x0000007800787308 */ /* 0x000fe20000000800 */
[-C--:B------:R-:W-:Y:S01]  /*58b0*/  FMUL.FTZ R79, R79, R3.reuse ;  /* 0x000000034f4f7220 */ /* 0x080fe20000410000 */
[-C--:B------:R-:W-:Y:S01]  /*58c0*/  FMUL.FTZ R88, R88, R100.reuse ;  /* 0x0000006458587220 */ /* 0x080fe20000410000 */
[C---:B-1----:R-:W-:Y:S01]  /*58d0*/  HMMA.16816.F32.BF16 R52, R4.reuse, R16, R52 ;  /* 0x000000100434723c */ /* 0x042fe20000041834 */
[-C--:B------:R-:W-:Y:S01]  /*58e0*/  FMUL.FTZ R89, R89, R100.reuse ;  /* 0x0000006459597220 */ /* 0x080fe20000410000 */
[-C--:B------:R-:W-:Y:S01]  /*58f0*/  FMUL.FTZ R90, R90, R3.reuse ;  /* 0x000000035a5a7220 */ /* 0x080fe20000410000 */
[-C--:B------:R-:W-:Y:S01]  /*5900*/  FMUL.FTZ R91, R91, R3.reuse ;  /* 0x000000035b5b7220 */ /* 0x080fe20000410000 */
[-C--:B------:R-:W-:Y:S01]  /*5910*/  FMUL.FTZ R80, R80, R100.reuse ;  /* 0x0000006450507220 */ /* 0x080fe20000410000 */
[----:B------:R-:W-:Y:S01]  /*5920*/  MUFU.EX2 R119, R119 ;  /* 0x0000007700777308 */ /* 0x000fe20000000800 */
[-C--:B------:R-:W-:Y:S01]  /*5930*/  FMUL.FTZ R81, R81, R100.reuse ;  /* 0x0000006451517220 */ /* 0x080fe20000410000 */
[-C--:B------:R-:W-:Y:S01]  /*5940*/  FMUL.FTZ R82, R82, R3.reuse ;  /* 0x0000000352527220 */ /* 0x080fe20000410000 */
[C---:B------:R-:W-:Y:S01]  /*5950*/  HMMA.16816.F32.BF16 R56, R4.reuse, R18, R56 ;  /* 0x000000120438723c */ /* 0x040fe20000041838 */
[----:B------:R-:W1:Y:S01]  /*5960*/  LDSM.16.MT88.4 R16, [R141+0xa000] ;  /* 0x00a000008d10783b */ /* 0x000e620000004200 */
[-C--:B------:R-:W-:Y:S01]  /*5970*/  FMUL.FTZ R83, R83, R3.reuse ;  /* 0x0000000353537220 */ /* 0x080fe20000410000 */
[-C--:B------:R-:W-:Y:S01]  /*5980*/  FMUL.FTZ R84, R84, R100.reuse ;  /* 0x0000006454547220 */ /* 0x080fe20000410000 */
[-C--:B------:R-:W-:Y:S01]  /*5990*/  FMUL.FTZ R85, R85, R100.reuse ;  /* 0x0000006455557220 */ /* 0x080fe20000410000 */
[----:B------:R-:W5:Y:S01]  /*59a0*/  MUFU.EX2 R134, R134 ;  /* 0x0000008600867308 */ /* 0x000f620000000800 */
[-C--:B------:R-:W-:Y:S01]  /*59b0*/  FMUL.FTZ R86, R86, R3.reuse ;  /* 0x0000000356567220 */ /* 0x080fe20000410000 */
[-C--:B------:R-:W-:Y:S01]  /*59c0*/  FMUL.FTZ R87, R87, R3.reuse ;  /* 0x0000000357577220 */ /* 0x080fe20000410000 */
[----:B--2---:R-:W-:Y:S01]  /*59d0*/  HMMA.16816.F32.BF16 R60, R4, R12, R60 ;  /* 0x0000000c043c723c */ /* 0x004fe2000004183c */
[----:B------:R-:W-:Y:S01]  /*59e0*/  FFMA.FTZ R173, R173, R100, R106 ;  /* 0x00000064adad7223 */ /* 0x000fe2000001006a */
[----:B------:R-:W-:Y:S01]  /*59f0*/  FFMA.FTZ R3, R171, R3, R104 ;  /* 0x00000003ab037223 */ /* 0x000fe20000010068 */
[----:B------:R-:W-:-:S02]  /*5a00*/  MOV R100, R34 ;  /* 0x0000002200647202 */ /* 0x000fc40000000f00 */
[----:B------:R-:W-:Y:S01]  /*5a10*/  MUFU.EX2 R126, R126 ;  /* 0x0000007e007e7308 */ /* 0x000fe20000000800 */
[----:B------:R-:W-:Y:S01]  /*5a20*/  FADD.FTZ R32, R32, R173 ;  /* 0x000000ad20207221 */ /* 0x000fe20000010000 */
[----:B------:R-:W-:Y:S01]  /*5a30*/  FADD.FTZ R3, R2, R3 ;  /* 0x0000000302037221 */ /* 0x000fe20000010000 */
[C---:B------:R-:W-:Y:S01]  /*5a40*/  HMMA.16816.F32.BF16 R64, R4.reuse, R14, R64 ;  /* 0x0000000e0440723c */ /* 0x040fe20000041840 */
[----:B------:R-:W2:Y:S01]  /*5a50*/  LDSM.16.MT88.4 R12, [R140+0xa000] ;  /* 0x00a000008c0c783b */ /* 0x000ea20000004200 */
[----:B------:R-:W-:Y:S01]  /*5a60*/  FADD.FTZ R11, R11, R32 ;  /* 0x000000200b0b7221 */ /* 0x000fe20000010000 */
[----:B------:R-:W-:Y:S01]  /*5a70*/  FADD.FTZ R0, R0, R3 ;  /* 0x0000000300007221 */ /* 0x000fe20000010000 */
[----:B------:R-:W-:Y:S01]  /*5a80*/  MOV R3, R33 ;  /* 0x0000002100037202 */ /* 0x000fe20000000f00 */
[----:B------:R-:W5:Y:S01]  /*5a90*/  MUFU.EX2 R121, R121 ;  /* 0x0000007900797308 */ /* 0x000f620000000800 */
[----:B------:R-:W-:Y:S01]  /*5aa0*/  FADD.FTZ R10, R10, R11 ;  /* 0x0000000b0a0a7221 */ /* 0x000fe20000010000 */
[----:B------:R-:W-:Y:S01]  /*5ab0*/  FADD.FTZ R0, R35, R0 ;  /* 0x0000000023007221 */ /* 0x000fe20000010000 */
[C---:B----4-:R-:W-:Y:S05]  /*5ac0*/  HMMA.16816.F32.BF16 R68, R4.reuse, R20, R68 ;  /* 0x000000140444723c */ /* 0x050fea0000041844 */
[----:B------:R-:W-:Y:S03]  /*5ad0*/  MUFU.EX2 R123, R123 ;  /* 0x0000007b007b7308 */ /* 0x000fe60000000800 */
[C---:B------:R-:W-:Y:S01]  /*5ae0*/  HMMA.16816.F32.BF16 R72, R4.reuse, R22, R72 ;  /* 0x000000160448723c */ /* 0x040fe20000041848 */
[----:B------:R-:W4:Y:S04]  /*5af0*/  LDSM.16.MT88.4 R20, [R141+0x8800] ;  /* 0x008800008d14783b */ /* 0x000f280000004200 */
[----:B------:R-:W-:Y:S03]  /*5b00*/  MUFU.EX2 R124, R124 ;  /* 0x0000007c007c7308 */ /* 0x000fe60000000800 */
[C---:B-1----:R-:W-:Y:S05]  /*5b10*/  HMMA.16816.F32.BF16 R76, R4.reuse, R16, R76 ;  /* 0x00000010044c723c */ /* 0x042fea000004184c */
[----:B------:R-:W-:Y:S03]  /*5b20*/  MUFU.EX2 R125, R125 ;  /* 0x0000007d007d7308 */ /* 0x000fe60000000800 */
[C---:B------:R-:W-:Y:S01]  /*5b30*/  HMMA.16816.F32.BF16 R88, R4.reuse, R18, R88 ;  /* 0x000000120458723c */ /* 0x040fe20000041858 */
[----:B------:R-:W1:Y:S04]  /*5b40*/  LDSM.16.MT88.4 R16, [R140+0x8800] ;  /* 0x008800008c10783b */ /* 0x000e680000004200 */
[----:B------:R-:W-:Y:S03]  /*5b50*/  MUFU.EX2 R122, R122 ;  /* 0x0000007a007a7308 */ /* 0x000fe60000000800 */
[C---:B--2---:R-:W-:Y:S05]  /*5b60*/  HMMA.16816.F32.BF16 R80, R4.reuse, R12, R80 ;  /* 0x0000000c0450723c */ /* 0x044fea0000041850 */
[----:B------:R-:W-:Y:S03]  /*5b70*/  MUFU.EX2 R116, R116 ;  /* 0x0000007400747308 */ /* 0x000fe60000000800 */
[----:B------:R-:W-:Y:S01]  /*5b80*/  HMMA.16816.F32.BF16 R84, R4, R14, R84 ;  /* 0x0000000e0454723c */ /* 0x000fe20000041854 */
[----:B---3--:R-:W-:Y:S01]  /*5b90*/  F2FP.BF16.F32.PACK_AB R4, R118, R115 ;  /* 0x000000737604723e */ /* 0x008fe200000010ff */
[----:B------:R-:W-:Y:S01]  /*5ba0*/  LDSM.16.MT88.4 R12, [R146+0xa800] ;  /* 0x00a80000920c783b */ /* 0x000fe20000004200 */
[----:B-----5:R-:W-:-:S02]  /*5bb0*/  F2FP.BF16.F32.PACK_AB R5, R134, R119 ;  /* 0x000000778605723e */ /* 0x020fc400000010ff */
[----:B------:R-:W-:Y:S01]  /*5bc0*/  MUFU.EX2 R111, R111 ;  /* 0x0000006f006f7308 */ /* 0x000fe20000000800 */
[----:B------:R-:W-:Y:S01]  /*5bd0*/  F2FP.BF16.F32.PACK_AB R6, R120, R117 ;  /* 0x000000757806723e */ /* 0x000fe200000010ff */
[----:B------:R-:W-:Y:S01]  /*5be0*/  FADD.FTZ R115, R115, R10 ;  /* 0x0000000a73737221 */ /* 0x000fe20000010000 */
[----:B------:R-:W-:Y:S01]  /*5bf0*/  F2FP.BF16.F32.PACK_AB R7, R121, R126 ;  /* 0x0000007e7907723e */ /* 0x000fe200000010ff */
[----:B------:R-:W-:Y:S02]  /*5c00*/  FADD.FTZ R119, R119, R0 ;  /* 0x0000000077777221 */ /* 0x000fe40000010000 */
[----:B------:R-:W-:Y:S02]  /*5c10*/  FADD.FTZ R118, R118, R115 ;  /* 0x0000007376767221 */ /* 0x000fe40000010000 */
[----:B------:R-:W-:Y:S01]  /*5c20*/  MUFU.EX2 R112, R112 ;  /* 0x0000007000707308 */ /* 0x000fe20000000800 */
[----:B------:R-:W-:Y:S01]  /*5c30*/  FADD.FTZ R119, R134, R119 ;  /* 0x0000007786777221 */ /* 0x000fe20000010000 */
[----:B------:R-:W-:Y:S01]  /*5c40*/  HMMA.16816.F32.BF16 R36, R4, R24, R36 ;  /* 0x000000180424723c */ /* 0x000fe20000041824 */
[----:B------:R-:W-:-:S02]  /*5c50*/  FADD.FTZ R117, R117, R118 ;  /* 0x0000007675757221 */ /* 0x000fc40000010000 */
[----:B------:R-:W-:Y:S02]  /*5c60*/  FADD.FTZ R126, R126, R119 ;  /* 0x000000777e7e7221 */ /* 0x000fe40000010000 */
[----:B------:R-:W-:Y:S01]  /*5c70*/  FADD.FTZ R117, R120, R117 ;  /* 0x0000007578757221 */ /* 0x000fe20000010000 */
[----:B------:R-:W-:Y:S01]  /*5c80*/  MUFU.EX2 R109, R109 ;  /* 0x0000006d006d7308 */ /* 0x000fe20000000800 */
[----:B------:R-:W-:Y:S01]  /*5c90*/  FADD.FTZ R126, R121, R126 ;  /* 0x0000007e797e7221 */ /* 0x000fe20000010000 */
[C---:B------:R-:W-:Y:S01]  /*5ca0*/  HMMA.16816.F32.BF16 R40, R4.reuse, R26, R40 ;  /* 0x0000001a0428723c */ /* 0x040fe20000041828 */
[----:B------:R-:W2:Y:S05]  /*5cb0*/  LDSM.16.MT88.4 R24, [R141+0xa800] ;  /* 0x00a800008d18783b */ /* 0x000eaa0000004200 */
[----:B------:R-:W-:Y:S02]  /*5cc0*/  MUFU.EX2 R110, R110 ;  /* 0x0000006e006e7308 */ /* 0x000fe40000000800 */
[C---:B----4-:R-:W-:Y:S06]  /*5cd0*/  HMMA.16816.F32.BF16 R44, R4.reuse, R20, R44 ;  /* 0x00000014042c723c */ /* 0x050fec000004182c */
[----:B------:R-:W-:Y:S02]  /*5ce0*/  MUFU.EX2 R105, R105 ;  /* 0x0000006900697308 */ /* 0x000fe40000000800 */
[C---:B------:R-:W-:Y:S01]  /*5cf0*/  HMMA.16816.F32.BF16 R48, R4.reuse, R22, R48 ;  /* 0x000000160430723c */ /* 0x040fe20000041830 */
[----:B------:R-:W3:Y:S05]  /*5d00*/  LDSM.16.MT88.4 R20, [R142+0xa800] ;  /* 0x00a800008e14783b */ /* 0x000eea0000004200 */
[----:B------:R-:W-:Y:S02]  /*5d10*/  MUFU.EX2 R108, R108 ;  /* 0x0000006c006c7308 */ /* 0x000fe40000000800 */
[C---:B-1----:R-:W-:Y:S08]  /*5d20*/  HMMA.16816.F32.BF16 R52, R4.reuse, R16, R52 ;  /* 0x000000100434723c */ /* 0x042ff00000041834 */
[C---:B------:R-:W-:Y:S01]  /*5d30*/  HMMA.16816.F32.BF16 R56, R4.reuse, R18, R56 ;  /* 0x000000120438723c */ /* 0x040fe20000041838 */
[----:B------:R-:W1:Y:S07]  /*5d40*/  LDSM.16.MT88.4 R16, [R140+0xa800] ;  /* 0x00a800008c10783b */ /* 0x000e6e0000004200 */
[----:B------:R-:W-:Y:S01]  /*5d50*/  HMMA.16816.F32.BF16 R96, R4, R28, R96 ;  /* 0x0000001c0460723c */ /* 0x000fe20000041860 */
[--C-:B------:R-:W-:Y:S01]  /*5d60*/  FFMA.FTZ R28, R138, UR4, -R113.reuse ;  /* 0x000000048a1c7c23 */ /* 0x100fe20008010871 */
[----:B------:R-:W-:-:S05]  /*5d70*/  FFMA.FTZ R29, R164, UR4, -R113 ;  /* 0x00000004a41d7c23 */ /* 0x000fca0008010871 */
[----:B------:R-:W-:Y:S01]  /*5d80*/  MUFU.EX2 R28, R28 ;  /* 0x0000001c001c7308 */ /* 0x000fe20000000800 */
[C---:B--2---:R-:W-:Y:S07]  /*5d90*/  HMMA.16816.F32.BF16 R76, R4.reuse, R24, R76 ;  /* 0x00000018044c723c */ /* 0x044fee000004184c */
[----:B------:R-:W2:Y:S01]  /*5da0*/  MUFU.EX2 R29, R29 ;  /* 0x0000001d001d7308 */ /* 0x000ea20000000800 */
[C---:B------:R-:W-:Y:S01]  /*5db0*/  HMMA.16816.F32.BF16 R88, R4.reuse, R26, R88 ;  /* 0x0000001a0458723c */ /* 0x040fe20000041858 */
[----:B------:R-:W4:Y:S07]  /*5dc0*/  LDSM.16.MT88.4 R24, [R146+0x9000] ;  /* 0x009000009218783b */ /* 0x000f2e0000004200 */
[----:B------:R-:W-:Y:S01]  /*5dd0*/  HMMA.16816.F32.BF16 R92, R4, R30, R92 ;  /* 0x0000001e045c723c */ /* 0x000fe2000004185c */
[--C-:B------:R-:W-:Y:S01]  /*5de0*/  FFMA.FTZ R30, R170, UR4, -R113.reuse ;  /* 0x00000004aa1e7c23 */ /* 0x100fe20008010871 */
[----:B------:R-:W-:Y:S01]  /*5df0*/  FFMA.FTZ R31, R168, UR4, -R113 ;  /* 0x00000004a81f7c23 */ /* 0x000fe20008010871 */
[----:B------:R-:W-:Y:S01]  /*5e00*/  FFMA.FTZ R113, R114, UR4, -R107 ;  /* 0x0000000472717c23 */ /* 0x000fe2000801086b */
[----:B------:R-:W-:-:S03]  /*5e10*/  IADD3 R170, PT, PT, R103, -0x3, RZ ;  /* 0xfffffffd67aa7810 */ /* 0x000fc60007ffe0ff */
[----:B------:R-:W-:Y:S01]  /*5e20*/  MUFU.EX2 R30, R30 ;  /* 0x0000001e001e7308 */ /* 0x000fe20000000800 */
[C---:B------:R-:W-:Y:S07]  /*5e30*/  HMMA.16816.F32.BF16 R60, R4.reuse, R12, R60 ;  /* 0x0000000c043c723c */ /* 0x040fee000004183c */
[----:B------:R-:W5:Y:S01]  /*5e40*/  MUFU.EX2 R31, R31 ;  /* 0x0000001f001f7308 */ /* 0x000f620000000800 */
[C---:B------:R-:W-:Y:S01]  /*5e50*/  HMMA.16816.F32.BF16 R64, R4.reuse, R14, R64 ;  /* 0x0000000e0440723c */ /* 0x040fe20000041840 */
[----:B------:R-:W4:Y:S06]  /*5e60*/  LDSM.16.MT88.4 R12, [R142+0x9000] ;  /* 0x009000008e0c783b */ /* 0x000f2c0000004200 */
[----:B------:R-:W4:Y:S01]  /*5e70*/  MUFU.EX2 R113, R113 ;  /* 0x0000007100717308 */ /* 0x000f220000000800 */
[C---:B---3--:R-:W-:Y:S08]  /*5e80*/  HMMA.16816.F32.BF16 R68, R4.reuse, R20, R68 ;  /* 0x000000140444723c */ /* 0x048ff00000041844 */
[C---:B------:R-:W-:Y:S01]  /*5e90*/  HMMA.16816.F32.BF16 R72, R4.reuse, R22, R72 ;  /* 0x000000160448723c */ /* 0x040fe20000041848 */
[----:B------:R-:W3:Y:S07]  /*5ea0*/  LDSM.16.MT88.4 R20, [R141+0x9000] ;  /* 0x009000008d14783b */ /* 0x000eee0000004200 */
[C---:B-1----:R-:W-:Y:S08]  /*5eb0*/  HMMA.16816.F32.BF16 R80, R4.reuse, R16, R80 ;  /* 0x000000100450723c */ /* 0x042ff00000041850 */
[----:B------:R-:W-:Y:S01]  /*5ec0*/  HMMA.16816.F32.BF16 R84, R4, R18, R84 ;  /* 0x000000120454723c */ /* 0x000fe20000041854 */
[----:B--2---:R-:W-:Y:S01]  /*5ed0*/  F2FP.BF16.F32.PACK_AB R4, R29, R28 ;  /* 0x0000001c1d04723e */ /* 0x004fe200000010ff */
[----:B------:R-:W1:Y:S01]  /*5ee0*/  LDSM.16.MT88.4 R16, [R146+0xb000] ;  /* 0x00b000009210783b */ /* 0x000e620000004200 */
[----:B------:R-:W-:Y:S01]  /*5ef0*/  F2FP.BF16.F32.PACK_AB R5, R124, R123 ;  /* 0x0000007b7c05723e */ /* 0x000fe200000010ff */
[----:B------:R-:W-:Y:S01]  /*5f00*/  FADD.FTZ R28, R28, R117 ;  /* 0x000000751c1c7221 */ /* 0x000fe20000010000 */
[----:B-----5:R-:W-:Y:S01]  /*5f10*/  F2FP.BF16.F32.PACK_AB R6, R31, R30 ;  /* 0x0000001e1f06723e */ /* 0x020fe200000010ff */
[----:B------:R-:W-:Y:S01]  /*5f20*/  FADD.FTZ R123, R123, R126 ;  /* 0x0000007e7b7b7221 */ /* 0x000fe20000010000 */
[----:B------:R-:W-:Y:S01]  /*5f30*/  F2FP.BF16.F32.PACK_AB R7, R122, R125 ;  /* 0x0000007d7a07723e */ /* 0x000fe200000010ff */
[----:B------:R-:W-:-:S02]  /*5f40*/  FADD.FTZ R29, R29, R28 ;  /* 0x0000001c1d1d7221 */ /* 0x000fc40000010000 */
[----:B------:R-:W-:Y:S02]  /*5f50*/  FADD.FTZ R124, R124, R123 ;  /* 0x0000007b7c7c7221 */ /* 0x000fe40000010000 */
[----:B------:R-:W-:Y:S02]  /*5f60*/  FADD.FTZ R30, R30, R29 ;  /* 0x0000001d1e1e7221 */ /* 0x000fe40000010000 */
[----:B----4-:R-:W-:Y:S01]  /*5f70*/  HMMA.16816.F32.BF16 R96, R4, R24, R96 ;  /* 0x000000180460723c */ /* 0x010fe20000041860 */
[----:B------:R-:W-:Y:S01]  /*5f80*/  FADD.FTZ R125, R125, R124 ;  /* 0x0000007c7d7d7221 */ /* 0x000fe20000010000 */
[----:B------:R-:W-:-:S03]  /*5f90*/  FADD.FTZ R31, R31, R30 ;  /* 0x0000001e1f1f7221 */ /* 0x000fc60000010000 */
[----:B------:R-:W-:-:S03]  /*5fa0*/  FADD.FTZ R122, R122, R125 ;  /* 0x0000007d7a7a7221 */ /* 0x000fc60000010000 */
        /* <DEDUP_REMOVED lines=8> */
[C---:B-1----:R-:W-:Y:S08]  /*6030*/  HMMA.16816.F32.BF16 R60, R4.reuse, R16, R60 ;  /* 0x00000010043c723c */ /* 0x042ff0000004183c */
[C---:B--2---:R-:W-:Y:S08]  /*6040*/  HMMA.16816.F32.BF16 R52, R4.reuse, R24, R52 ;  /* 0x000000180434723c */ /* 0x044ff00000041834 */
[C---:B------:R-:W-:Y:S01]  /*6050*/  HMMA.16816.F32.BF16 R56, R4.reuse, R26, R56 ;  /* 0x0000001a0438723c */ /* 0x040fe20000041838 */
[----:B------:R-:W1:Y:S07]  /*6060*/  LDSM.16.MT88.4 R24, [R141+0xb000] ;  /* 0x00b000008d18783b */ /* 0x000e6e0000004200 */
[C---:B------:R-:W-:Y:S01]  /*6070*/  HMMA.16816.F32.BF16 R64, R4.reuse, R18, R64 ;  /* 0x000000120440723c */ /* 0x040fe20000041840 */
[----:B------:R-:W2:Y:S07]  /*6080*/  LDSM.16.MT88.4 R16, [R146+0x9800] ;  /* 0x009800009210783b */ /* 0x000eae0000004200 */
[C---:B----4-:R-:W-:Y:S08]  /*6090*/  HMMA.16816.F32.BF16 R68, R4.reuse, R12, R68 ;  /* 0x0000000c0444723c */ /* 0x050ff00000041844 */
[C---:B------:R-:W-:Y:S01]  /*60a0*/  HMMA.16816.F32.BF16 R72, R4.reuse, R14, R72 ;  /* 0x0000000e0448723c */ /* 0x040fe20000041848 */
[----:B------:R-:W4:Y:S07]  /*60b0*/  LDSM.16.MT88.4 R12, [R142+0x9800] ;  /* 0x009800008e0c783b */ /* 0x000f2e0000004200 */
[C---:B---3--:R-:W-:Y:S08]  /*60c0*/  HMMA.16816.F32.BF16 R80, R4.reuse, R20, R80 ;  /* 0x000000140450723c */ /* 0x048ff00000041850 */
[C---:B------:R-:W-:Y:S01]  /*60d0*/  HMMA.16816.F32.BF16 R84, R4.reuse, R22, R84 ;  /* 0x000000160454723c */ /* 0x040fe20000041854 */
[----:B------:R-:W3:Y:S07]  /*60e0*/  LDSM.16.MT88.4 R20, [R140+0x9800] ;  /* 0x009800008c14783b */ /* 0x000eee0000004200 */
[C---:B-1----:R-:W-:Y:S08]  /*60f0*/  HMMA.16816.F32.BF16 R76, R4.reuse, R24, R76 ;  /* 0x00000018044c723c */ /* 0x042ff0000004184c */
[----:B------:R-:W-:Y:S01]  /*6100*/  HMMA.16816.F32.BF16 R88, R4, R26, R88 ;  /* 0x0000001a0458723c */ /* 0x000fe20000041858 */
[----:B------:R-:W-:Y:S01]  /*6110*/  F2FP.BF16.F32.PACK_AB R4, R111, R116 ;  /* 0x000000746f04723e */ /* 0x000fe200000010ff */
[----:B------:R-:W1:Y:S01]  /*6120*/  LDSM.16.MT88.4 R24, [R141+0x9800] ;  /* 0x009800008d18783b */ /* 0x000e620000004200 */
[----:B------:R-:W-:Y:S01]  /*6130*/  F2FP.BF16.F32.PACK_AB R5, R110, R113 ;  /* 0x000000716e05723e */ /* 0x000fe200000010ff */
[----:B------:R-:W-:Y:S01]  /*6140*/  FADD.FTZ R116, R116, R31 ;  /* 0x0000001f74747221 */ /* 0x000fe20000010000 */
[----:B------:R-:W-:Y:S01]  /*6150*/  F2FP.BF16.F32.PACK_AB R6, R109, R112 ;  /* 0x000000706d06723e */ /* 0x000fe200000010ff */
[----:B------:R-:W-:Y:S01]  /*6160*/  FADD.FTZ R113, R113, R122 ;  /* 0x0000007a71717221 */ /* 0x000fe20000010000 */
[----:B------:R-:W-:Y:S01]  /*6170*/  F2FP.BF16.F32.PACK_AB R7, R108, R105 ;  /* 0x000000696c07723e */ /* 0x000fe200000010ff */
[----:B------:R-:W-:-:S02]  /*6180*/  FADD.FTZ R111, R111, R116 ;  /* 0x000000746f6f7221 */ /* 0x000fc40000010000 */
[----:B------:R-:W-:Y:S02]  /*6190*/  FADD.FTZ R110, R110, R113 ;  /* 0x000000716e6e7221 */ /* 0x000fe40000010000 */
[----:B------:R-:W-:Y:S02]  /*61a0*/  FADD.FTZ R112, R112, R111 ;  /* 0x0000006f70707221 */ /* 0x000fe40000010000 */
[----:B--2---:R-:W-:Y:S01]  /*61b0*/  HMMA.16816.F32.BF16 R96, R4, R16, R96 ;  /* 0x000000100460723c */ /* 0x004fe20000041860 */
[----:B------:R-:W-:Y:S01]  /*61c0*/  FADD.FTZ R105, R105, R110 ;  /* 0x0000006e69697221 */ /* 0x000fe20000010000 */
[----:B------:R-:W-:-:S03]  /*61d0*/  FADD.FTZ R173, R109, R112 ;  /* 0x000000706dad7221 */ /* 0x000fc60000010000 */
[----:B------:R-:W-:-:S03]  /*61e0*/  FADD.FTZ R171, R108, R105 ;  /* 0x000000696cab7221 */ /* 0x000fc60000010000 */
        /* <DEDUP_REMOVED lines=12> */
[C---:B------:R-:W-:Y:S08]  /*62b0*/  HMMA.16816.F32.BF16 R48, R4.reuse, R26, R48 ;  /* 0x0000001a0430723c */ /* 0x040ff00000041830 */
[C---:B----4-:R-:W-:Y:S08]  /*62c0*/  HMMA.16816.F32.BF16 R68, R4.reuse, R12, R68 ;  /* 0x0000000c0444723c */ /* 0x050ff00000041844 */
[C---:B------:R-:W-:Y:S08]  /*62d0*/  HMMA.16816.F32.BF16 R72, R4.reuse, R14, R72 ;  /* 0x0000000e0448723c */ /* 0x040ff00000041848 */
[C---:B---3--:R-:W-:Y:S08]  /*62e0*/  HMMA.16816.F32.BF16 R76, R4.reuse, R20, R76 ;  /* 0x00000014044c723c */ /* 0x048ff0000004184c */
[C---:B------:R-:W-:Y:S08]  /*62f0*/  HMMA.16816.F32.BF16 R88, R4.reuse, R22, R88 ;  /* 0x000000160458723c */ /* 0x040ff00000041858 */
[C---:B-1----:R-:W-:Y:S08]  /*6300*/  HMMA.16816.F32.BF16 R80, R4.reuse, R16, R80 ;  /* 0x000000100450723c */ /* 0x042ff00000041850 */
[----:B------:R-:W-:-:S15]  /*6310*/  HMMA.16816.F32.BF16 R84, R4, R18, R84 ;  /* 0x000000120454723c */ /* 0x000fde0000041854 */
[----:B------:R-:W-:-:S05]  /*6320*/  NOP ;  /* 0x0000000000007918 */ /* 0x000fca0000000000 */
.L_x_620:
[----:B------:R-:W-:-:S13]  /*6330*/  ISETP.GE.AND P0, PT, R170, RZ, PT ;  /* 0x000000ffaa00720c */ /* 0x000fda0003f06270 */
[----:B------:R-:W-:Y:S05]  /*6340*/  @!P0 BRA `(.L_x_622) ;  /* 0x0000001c00e88947 */ /* 0x000fea0003800000 */
[----:B------:R-:W-:Y:S01]  /*6350*/  IMAD.MOV.U32 R131, RZ, RZ, R129 ;  /* 0x000000ffff837224 */ /* 0x000fe200078e0081 */
[----:B------:R-:W-:Y:S01]  /*6360*/  SHF.R.S32.HI R0, RZ, 0x1f, R101 ;  /* 0x0000001fff007819 */ /* 0x000fe20000011465 */
[-C--:B------:R-:W-:Y:S01]  /*6370*/  IMAD.WIDE.U32 R6, R170, R8.reuse, RZ ;  /* 0x00000008aa067225 */ /* 0x080fe200078e00ff */
[----:B------:R-:W-:Y:S01]  /*6380*/  SHF.L.U64.HI R161, R8, 0x5, R9 ;  /* 0x0000000508a17819 */ /* 0x000fe20000010209 */
[----:B------:R-:W1:Y:S02]  /*6390*/  LDCU UR4, c[0x0][0x45c] ;  /* 0x00008b80ff0477ac */ /* 0x000e640008000800 */
[----:B------:R-:W-:-:S04]  /*63a0*/  IMAD.WIDE.U32 R4, R162, R8, R130 ;  /* 0x00000008a2047225 */ /* 0x000fc800078e0082 */
[----:B------:R-:W-:Y:S02]  /*63b0*/  IMAD.IADD R5, R128, 0x1, R5 ;  /* 0x0000000180057824 */ /* 0x000fe400078e0205 */
[----:B------:R-:W-:Y:S02]  /*63c0*/  IMAD R0, R0, UR8, RZ ;  /* 0x0000000800007c24 */ /* 0x000fe4000f8e02ff */
[----:B------:R-:W-:-:S04]  /*63d0*/  IMAD.WIDE.U32 R10, R101, UR8, R4 ;  /* 0x00000008650a7c25 */ /* 0x000fc8000f8e0004 */
[----:B------:R-:W-:Y:S01]  /*63e0*/  IMAD R0, R101, UR9, R0 ;  /* 0x0000000965007c24 */ /* 0x000fe2000f8e0200 */
[----:B------:R-:W-:Y:S01]  /*63f0*/  IADD3 R5, P0, PT, R153, R10, RZ ;  /* 0x0000000a99057210 */ /* 0x000fe20007f1e0ff */
[C---:B------:R-:W-:Y:S01]  /*6400*/  IMAD R167, R170.reuse, R9, R7 ;  /* 0x00000009aaa77224 */ /* 0x040fe200078e0207 */
[----:B------:R-:W-:Y:S01]  /*6410*/  IADD3 R170, PT, PT, R170, 0x1, RZ ;  /* 0x00000001aaaa7810 */ /* 0x000fe20007ffe0ff */
[----:B------:R-:W-:Y:S01]  /*6420*/  IMAD.SHL.U32 R164, R8, 0x20, RZ ;  /* 0x0000002008a47824 */ /* 0x000fe200078e00ff */
[----:B------:R-:W-:Y:S01]  /*6430*/  IADD3.X R0, PT, PT, R0, R11, RZ, P0, !PT ;  /* 0x0000000b00007210 */ /* 0x000fe200007fe4ff */
[C---:B------:R-:W-:Y:S02]  /*6440*/  IMAD.SHL.U32 R2, R5.reuse, 0x2, RZ ;  /* 0x0000000205027824 */ /* 0x040fe400078e00ff */
[----:B------:R-:W-:Y:S01]  /*6450*/  IMAD.MOV.U32 R101, RZ, RZ, R100 ;  /* 0x000000ffff657224 */ /* 0x000fe200078e0064 */
[----:B------:R-:W-:Y:S02]  /*6460*/  SHF.L.U64.HI R0, R5, 0x1, R0 ;  /* 0x0000000105007819 */ /* 0x000fe40000010200 */
[----:B------:R-:W-:-:S04]  /*6470*/  LEA R2, P0, R6, R2, 0x7 ;  /* 0x0000000206027211 */ /* 0x000fc800078038ff */
[----:B------:R-:W-:Y:S02]  /*6480*/  LEA.HI.X R167, R6, R0, R167, 0x7, P0 ;  /* 0x0000000006a77211 */ /* 0x000fe400000f3ca7 */
[----:B------:R-:W-:Y:S02]  /*6490*/  IADD3 R168, P1, PT, R2, UR6, RZ ;  /* 0x0000000602a87c10 */ /* 0x000fe4000ff3e0ff */
[----:B------:R-:W-:Y:S02]  /*64a0*/  IADD3 R166, P0, PT, R132, -0x80, RZ ;  /* 0xffffff8084a67810 */ /* 0x000fe40007f1e0ff */
[----:B------:R-:W-:Y:S02]  /*64b0*/  IADD3.X R167, PT, PT, R167, UR7, RZ, P1, !PT ;  /* 0x00000007a7a77c10 */ /* 0x000fe40008ffe4ff */
[----:B------:R-:W-:Y:S02]  /*64c0*/  MOV R0, R3 ;  /* 0x0000000300007202 */ /* 0x000fe40000000f00 */
[----:B------:R-:W-:Y:S01]  /*64d0*/  IADD3.X R165, PT, PT, R102, -0x1, RZ, P0, !PT ;  /* 0xffffffff66a57810 */ /* 0x000fe200007fe4ff */
[----:B-1----:R-:W-:Y:S06]  /*64e0*/  BRA `(.L_x_623) ;  /* 0x0000000000847947 */ /* 0x002fec0003800000 */
.L_x_625:
[----:B------:R-:W1:Y:S01]  /*64f0*/  LDC.64 R2, c[0x0][0x3b8] ;  /* 0x0000ee00ff027b82 */ /* 0x000e620000000a00 */
[----:B------:R-:W-:Y:S04]  /*6500*/  VIADD R107, R170, 0xfffffffe ;  /* 0xfffffffeaa6b7836 */ /* 0x000fe80000000000 */
[C---:B-1----:R-:W-:Y:S01]  /*6510*/  IMAD.WIDE.U32 R104, R107.reuse, R2, RZ ;  /* 0x000000026b687225 */ /* 0x042fe200078e00ff */
[C---:B------:R-:W-:Y:S03]  /*6520*/  SHF.L.U64.HI R102, R2.reuse, 0x4, R3 ;  /* 0x0000000402667819 */ /* 0x040fe60000010203 */
[----:B------:R-:W-:Y:S01]  /*6530*/  IMAD.SHL.U32 R100, R2, 0x10, RZ ;  /* 0x0000001002647824 */ /* 0x000fe200078e00ff */
[C---:B------:R-:W-:Y:S01]  /*6540*/  LEA R110, P2, R104.reuse, R155, 0x7 ;  /* 0x0000009b686e7211 */ /* 0x040fe200078438ff */
[----:B------:R-:W-:Y:S03]  /*6550*/  IMAD R105, R107, R3, R105 ;  /* 0x000000036b697224 */ /* 0x000fe600078e0269 */
[C---:B------:R-:W-:Y:S02]  /*6560*/  LEA R109, P0, R104.reuse, R100, 0x6 ;  /* 0x00000064686d7211 */ /* 0x040fe400078030ff */
[C-C-:B------:R-:W-:Y:S02]  /*6570*/  LEA.HI.X R111, R104.reuse, R154, R105.reuse, 0x7, P2 ;  /* 0x0000009a686f7211 */ /* 0x140fe400010f3c69 */
[C---:B------:R-:W-:Y:S02]  /*6580*/  LEA R108, P2, R109.reuse, R155, 0x1 ;  /* 0x0000009b6d6c7211 */ /* 0x040fe400078408ff */
[----:B------:R-:W-:Y:S01]  /*6590*/  LEA.HI.X R107, R104, R102, R105, 0x6, P0 ;  /* 0x00000066686b7211 */ /* 0x000fe200000f3469 */
[----:B------:R-:W-:Y:S01]  /*65a0*/  @!PT LDS RZ, [RZ] ;  /* 0x00000000fffff984 */ /* 0x000fe20000000800 */
[----:B------:R-:W-:Y:S01]  /*65b0*/  @!PT LDS RZ, [RZ] ;  /* 0x00000000fffff984 */ /* 0x000fe20000000800 */
[----:B------:R-:W-:Y:S01]  /*65c0*/  @!PT LDS RZ, [RZ] ;  /* 0x00000000fffff984 */ /* 0x000fe20000000800 */
[----:B------:R1:W-:Y:S01]  /*65d0*/  LDGSTS.E.BYPASS.LTC128B.128 [R159+0x4000], desc[UR10][R110.64] ;  /* 0x040000006e9f7fae */ /* 0x0003e2000b981a0a */
[-C--:B------:R-:W-:Y:S02]  /*65e0*/  IADD3 R100, P0, PT, R100, R109.reuse, RZ ;  /* 0x0000006d64647210 */ /* 0x080fe40007f1e0ff */
[----:B------:R-:W-:Y:S01]  /*65f0*/  LEA R106, P1, R2, R109, 0x5 ;  /* 0x0000006d026a7211 */ /* 0x000fe200078228ff */
[----:B------:R1:W-:Y:S01]  /*6600*/  LDGSTS.E.BYPASS.LTC128B.128 [R159+0x6000], desc[UR10][R110.64+0x80] ;  /* 0x060000806e9f7fae */ /* 0x0003e2000b981a0a */
[-CC-:B------:R-:W-:Y:S01]  /*6610*/  LEA.HI.X R109, R109, R154.reuse, R107.reuse, 0x1, P2 ;  /* 0x0000009a6d6d7211 */ /* 0x180fe200010f0c6b */
[----:B------:R-:W-:Y:S01]  /*6620*/  IMAD.X R105, R102, 0x1, R107, P0 ;  /* 0x0000000166697824 */ /* 0x000fe200000e066b */
        /* <DEDUP_REMOVED lines=13> */
.L_x_623:
[----:B------:R-:W-:Y:S04]  /*6700*/  DEPBAR.LE SB0, 0x0 ;  /* 0x000080000000791a */ /* 0x000fe80000000000 */
[----:B------:R-:W-:Y:S01]  /*6710*/  BAR.SYNC.DEFER_BLOCKING 0x0 ;  /* 0x0000000000007b1d */ /* 0x000fe20000010000 */
[----:B------:R-:W-:Y:S01]  /*6720*/  IMAD.MOV.U32 R169, RZ, RZ, R167 ;  /* 0x000000ffffa97224 */ /* 0x000fe200078e00a7 */
[----:B------:R-:W-:Y:S05]  /*6730*/  IADD3 R102, P0, PT, R168, R164, RZ ;  /* 0x000000a4a8667210 */ /* 0x000fea0007f1e0ff */
[----:B------:R-:W-:Y:S01]  /*6740*/  IMAD.X R103, R167, 0x1, R161, P0 ;  /* 0x00000001a7677824 */ /* 0x000fe200000e06a1 */
[-C--:B------:R-:W-:Y:S05]  /*6750*/  IADD3 R2, P0, PT, R102, R166.reuse, RZ ;  /* 0x000000a666027210 */ /* 0x080fea0007f1e0ff */
[--C-:B------:R-:W-:Y:S01]  /*6760*/  IMAD.X R3, R103, 0x1, R165.reuse, P0 ;  /* 0x0000000167037824 */ /* 0x100fe200000e06a5 */
[----:B------:R-:W-:Y:S05]  /*6770*/  IADD3 R174, P0, PT, R2, R166, RZ ;  /* 0x000000a602ae7210 */ /* 0x000fea0007f1e0ff */
[----:B------:R-:W-:Y:S01]  /*6780*/  IMAD.X R175, R3, 0x1, R165, P0 ;  /* 0x0000000103af7824 */ /* 0x000fe200000e06a5 */
[----:B------:R-:W-:Y:S01]  /*6790*/  ISETP.NE.AND P0, PT, R170, 0x1, PT ;  /* 0x00000001aa00780c */ /* 0x000fe20003f05270 */
        /* <DEDUP_REMOVED lines=20> */
[----:B------:R-:W-:Y:S01]  /*68e0*/  LDSM.16.M88.4 R136, [R148] ;  /* 0x000000009488783b */ /* 0x000fe20000000200 */
        /* <DEDUP_REMOVED lines=8> */
[----:B------:R-:W5:Y:S07]  /*6970*/  LDSM.16.M88.4 R116, [R144+0x4000] ;  /* 0x004000009074783b */ /* 0x000f6e0000000200 */
[C---:B-1----:R-:W-:Y:S08]  /*6980*/  HMMA.16816.F32.BF16 R28, R104.reuse, R120, RZ ;  /* 0x00000078681c723c */ /* 0x042ff000000418ff */
[----:B------:R-:W-:Y:S01]  /*6990*/  HMMA.16816.F32.BF16 R32, R104, R122, RZ ;  /* 0x0000007a6820723c */ /* 0x000fe200000418ff */
[----:B------:R-:W1:Y:S04]  /*69a0*/  LDSM.16.M88.4 R104, [R144+0x4800] ;  /* 0x004800009068783b */ /* 0x000e680000000200 */
[----:B------:R-:W1:Y:S03]  /*69b0*/  LDSM.16.M88.4 R120, [R144+0x5000] ;  /* 0x005000009078783b */ /* 0x000e660000000200 */
[C---:B--2---:R-:W-:Y:S08]  /*69c0*/  HMMA.16816.F32.BF16 R4, R124.reuse, R128, R4 ;  /* 0x000000807c04723c */ /* 0x044ff00000041804 */
[C---:B------:R-:W-:Y:S01]  /*69d0*/  HMMA.16816.F32.BF16 R8, R124.reuse, R130, R8 ;  /* 0x000000827c08723c */ /* 0x040fe20000041808 */
[----:B------:R-:W-:Y:S07]  /*69e0*/  LDSM.16.M88.4 R128, [R143+0x5000] ;  /* 0x005000008f80783b */ /* 0x000fee0000000200 */
[C---:B------:R-:W-:Y:S08]  /*69f0*/  HMMA.16816.F32.BF16 R12, R124.reuse, R132, R12 ;  /* 0x000000847c0c723c */ /* 0x040ff0000004180c */
[C---:B------:R-:W-:Y:S01]  /*6a00*/  HMMA.16816.F32.BF16 R16, R124.reuse, R134, R16 ;  /* 0x000000867c10723c */ /* 0x040fe20000041810 */
[----:B------:R-:W-:Y:S07]  /*6a10*/  LDSM.16.M88.4 R132, [R150+UR5+0x7800] ;  /* 0x007800059684783b */ /* 0x000fee0008000200 */
[C---:B---3--:R-:W-:Y:S08]  /*6a20*/  HMMA.16816.F32.BF16 R20, R124.reuse, R108, R20 ;  /* 0x0000006c7c14723c */ /* 0x048ff00000041814 */
[C---:B------:R-:W-:Y:S01]  /*6a30*/  HMMA.16816.F32.BF16 R24, R124.reuse, R110, R24 ;  /* 0x0000006e7c18723c */ /* 0x040fe20000041818 */
[----:B------:R-:W2:Y:S07]  /*6a40*/  LDSM.16.M88.4 R108, [R144+0x5800] ;  /* 0x00580000906c783b */ /* 0x000eae0000000200 */
[C---:B----4-:R-:W-:Y:S08]  /*6a50*/  HMMA.16816.F32.BF16 R28, R124.reuse, R112, R28 ;  /* 0x000000707c1c723c */ /* 0x050ff0000004181c */
[----:B------:R-:W-:Y:S01]  /*6a60*/  HMMA.16816.F32.BF16 R32, R124, R114, R32 ;  /* 0x000000727c20723c */ /* 0x000fe20000041820 */
[----:B------:R-:W-:Y:S04]  /*6a70*/  LDSM.16.M88.4 R112, [R147] ;  /* 0x000000009370783b */ /* 0x000fe80000000200 */
[----:B------:R-:W-:Y:S03]  /*6a80*/  LDSM.16.M88.4 R124, [R143+0x4800] ;  /* 0x004800008f7c783b */ /* 0x000fe60000000200 */
[C---:B-----5:R-:W-:Y:S08]  /*6a90*/  HMMA.16816.F32.BF16 R4, R136.reuse, R116, R4 ;  /* 0x000000748804723c */ /* 0x060ff00000041804 */
[C---:B------:R-:W-:Y:S01]  /*6aa0*/  HMMA.16816.F32.BF16 R8, R136.reuse, R118, R8 ;  /* 0x000000768808723c */ /* 0x040fe20000041808 */
[----:B------:R-:W3:Y:S07]  /*6ab0*/  LDSM.16.M88.4 R116, [R143+0x4000] ;  /* 0x004000008f74783b */ /* 0x000eee0000000200 */
[C---:B-1----:R-:W-:Y:S08]  /*6ac0*/  HMMA.16816.F32.BF16 R12, R136.reuse, R104, R12 ;  /* 0x00000068880c723c */ /* 0x042ff0000004180c */
[C---:B------:R-:W-:Y:S01]  /*6ad0*/  HMMA.16816.F32.BF16 R16, R136.reuse, R106, R16 ;  /* 0x0000006a8810723c */ /* 0x040fe20000041810 */
[----:B------:R-:W1:Y:S07]  /*6ae0*/  LDSM.16.M88.4 R104, [R143+0x5800] ;  /* 0x005800008f68783b */ /* 0x000e6e0000000200 */
[C---:B------:R-:W-:Y:S08]  /*6af0*/  HMMA.16816.F32.BF16 R20, R136.reuse, R120, R20 ;  /* 0x000000788814723c */ /* 0x040ff00000041814 */
[C---:B------:R-:W-:Y:S01]  /*6b00*/  HMMA.16816.F32.BF16 R24, R136.reuse, R122, R24 ;  /* 0x0000007a8818723c */ /* 0x040fe20000041818 */
[----:B------:R-:W-:Y:S07]  /*6b10*/  LDSM.16.M88.4 R120, [R150+UR5+0x6000] ;  /* 0x006000059678783b */ /* 0x000fee0008000200 */
[C---:B--2---:R-:W-:Y:S08]  /*6b20*/  HMMA.16816.F32.BF16 R28, R136.reuse, R108, R28 ;  /* 0x0000006c881c723c */ /* 0x044ff0000004181c */
[----:B------:R-:W-:Y:S01]  /*6b30*/  HMMA.16816.F32.BF16 R32, R136, R110, R32 ;  /* 0x0000006e8820723c */ /* 0x000fe20000041820 */
[----:B------:R-:W2:Y:S07]  /*6b40*/  LDSM.16.M88.4 R108, [R151+0x2000] ;  /* 0x00200000976c783b */ /* 0x000eae0000000200 */
[C---:B---3--:R-:W-:Y:S08]  /*6b50*/  HMMA.16816.F32.BF16 R4, R112.reuse, R116, R4 ;  /* 0x000000747004723c */ /* 0x048ff00000041804 */
[C---:B------:R-:W-:Y:S01]  /*6b60*/  HMMA.16816.F32.BF16 R8, R112.reuse, R118, R8 ;  /* 0x000000767008723c */ /* 0x040fe20000041808 */
[----:B------:R-:W3:Y:S07]  /*6b70*/  LDSM.16.M88.4 R116, [R150+UR5+0x6800] ;  /* 0x006800059674783b */ /* 0x000eee0008000200 */
[C---:B------:R-:W-:Y:S08]  /*6b80*/  HMMA.16816.F32.BF16 R12, R112.reuse, R124, R12 ;  /* 0x0000007c700c723c */ /* 0x040ff0000004180c */
[C---:B------:R-:W-:Y:S01]  /*6b90*/  HMMA.16816.F32.BF16 R16, R112.reuse, R126, R16 ;  /* 0x0000007e7010723c */ /* 0x040fe20000041810 */
[----:B------:R-:W4:Y:S07]  /*6ba0*/  LDSM.16.M88.4 R124, [R150+UR5+0x7000] ;  /* 0x00700005967c783b */ /* 0x000f2e0008000200 */
[C---:B------:R-:W-:Y:S08]  /*6bb0*/  HMMA.16816.F32.BF16 R20, R112.reuse, R128, R20 ;  /* 0x000000807014723c */ /* 0x040ff00000041814 */
[C---:B------:R-:W-:Y:S01]  /*6bc0*/  HMMA.16816.F32.BF16 R24, R112.reuse, R130, R24 ;  /* 0x000000827018723c */ /* 0x040fe20000041818 */
[----:B------:R-:W-:Y:S07]  /*6bd0*/  LDSM.16.M88.4 R128, [R144+0x6000] ;  /* 0x006000009080783b */ /* 0x000fee0000000200 */
[C---:B-1----:R-:W-:Y:S08]  /*6be0*/  HMMA.16816.F32.BF16 R28, R112.reuse, R104, R28 ;  /* 0x00000068701c723c */ /* 0x042ff0000004181c */
[----:B------:R-:W-:Y:S01]  /*6bf0*/  HMMA.16816.F32.BF16 R32, R112, R106, R32 ;  /* 0x0000006a7020723c */ /* 0x000fe20000041820 */
[----:B------:R-:W-:Y:S04]  /*6c00*/  LDSM.16.M88.4 R104, [R149+0x2000] ;  /* 0x002000009568783b */ /* 0x000fe80000000200 */
[----:B------:R-:W1:Y:S03]  /*6c10*/  LDSM.16.M88.4 R112, [R145+0x6000] ;  /* 0x006000009170783b */ /* 0x000e660000000200 */
[C---:B--2---:R-:W-:Y:S08]  /*6c20*/  HMMA.16816.F32.BF16 R4, R108.reuse, R120, R4 ;  /* 0x000000786c04723c */ /* 0x044ff00000041804 */
[C---:B------:R-:W-:Y:S01]  /*6c30*/  HMMA.16816.F32.BF16 R8, R108.reuse, R122, R8 ;  /* 0x0000007a6c08723c */ /* 0x040fe20000041808 */
[----:B------:R-:W2:Y:S07]  /*6c40*/  LDSM.16.M88.4 R120, [R145+0x6800] ;  /* 0x006800009178783b */ /* 0x000eae0000000200 */
[C---:B---3--:R-:W-:Y:S08]  /*6c50*/  HMMA.16816.F32.BF16 R12, R108.reuse, R116, R12 ;  /* 0x000000746c0c723c */ /* 0x048ff0000004180c */
[C---:B------:R-:W-:Y:S01]  /*6c60*/  HMMA.16816.F32.BF16 R16, R108.reuse, R118, R16 ;  /* 0x000000766c10723c */ /* 0x040fe20000041810 */
[----:B------:R-:W3:Y:S07]  /*6c70*/  LDSM.16.M88.4 R116, [R145+0x7000] ;  /* 0x007000009174783b */ /* 0x000eee0000000200 */
[C---:B----4-:R-:W-:Y:S08]  /*6c80*/  HMMA.16816.F32.BF16 R20, R108.reuse, R124, R20 ;  /* 0x0000007c6c14723c */ /* 0x050ff00000041814 */
[C---:B------:R-:W-:Y:S01]  /*6c90*/  HMMA.16816.F32.BF16 R24, R108.reuse, R126, R24 ;  /* 0x0000007e6c18723c */ /* 0x040fe20000041818 */
[----:B------:R-:W-:Y:S07]  /*6ca0*/  LDSM.16.M88.4 R124, [R148+0x2000] ;  /* 0x00200000947c783b */ /* 0x000fee0000000200 */
[C---:B------:R-:W-:Y:S08]  /*6cb0*/  HMMA.16816.F32.BF16 R28, R108.reuse, R132, R28 ;  /* 0x000000846c1c723c */ /* 0x040ff0000004181c */
[----:B------:R-:W-:Y:S01]  /*6cc0*/  HMMA.16816.F32.BF16 R32, R108, R134, R32 ;  /* 0x000000866c20723c */ /* 0x000fe20000041820 */
[----:B------:R-:W4:Y:S04]  /*6cd0*/  LDSM.16.M88.4 R108, [R145+0x7800] ;  /* 0x00780000916c783b */ /* 0x000f280000000200 */
[----:B------:R-:W5:Y:S03]  /*6ce0*/  LDSM.16.M88.4 R132, [R144+0x6800] ;  /* 0x006800009084783b */ /* 0x000f660000000200 */
[C---:B-1----:R-:W-:Y:S08]  /*6cf0*/  HMMA.16816.F32.BF16 R4, R104.reuse, R112, R4 ;  /* 0x000000706804723c */ /* 0x042ff00000041804 */
[C---:B------:R-:W-:Y:S01]  /*6d00*/  HMMA.16816.F32.BF16 R8, R104.reuse, R114, R8 ;  /* 0x000000726808723c */ /* 0x040fe20000041808 */
[----:B------:R-:W1:Y:S07]  /*6d10*/  LDSM.16.M88.4 R112, [R144+0x7000] ;  /* 0x007000009070783b */ /* 0x000e6e0000000200 */
[C---:B--2---:R-:W-:Y:S08]  /*6d20*/  HMMA.16816.F32.BF16 R12, R104.reuse, R120, R12 ;  /* 0x00000078680c723c */ /* 0x044ff0000004180c */
[C---:B------:R-:W-:Y:S01]  /*6d30*/  HMMA.16816.F32.BF16 R16, R104.reuse, R122, R16 ;  /* 0x0000007a6810723c */ /* 0x040fe20000041810 */
[----:B------:R-:W-:Y:S07]  /*6d40*/  LDSM.16.M88.4 R120, [R143+0x6800] ;  /* 0x006800008f78783b */ /* 0x000fee0000000200 */
[C---:B---3--:R-:W-:Y:S08]  /*6d50*/  HMMA.16816.F32.BF16 R20, R104.reuse, R116, R20 ;  /* 0x000000746814723c */ /* 0x048ff00000041814 */
[C---:B------:R-:W-:Y:S01]  /*6d60*/  HMMA.16816.F32.BF16 R24, R104.reuse, R118, R24 ;  /* 0x000000766818723c */ /* 0x040fe20000041818 */
[----:B------:R-:W-:Y:S07]  /*6d70*/  LDSM.16.M88.4 R116, [R143+0x6000] ;  /* 0x006000008f74783b */ /* 0x000fee0000000200 */
[C---:B----4-:R-:W-:Y:S08]  /*6d80*/  HMMA.16816.F32.BF16 R28, R104.reuse, R108, R28 ;  /* 0x0000006c681c723c */ /* 0x050ff0000004181c */
[----:B------:R-:W-:Y:S01]  /*6d90*/  HMMA.16816.F32.BF16 R32, R104, R110, R32 ;  /* 0x0000006e6820723c */ /* 0x000fe20000041820 */
[----:B------:R-:W2:Y:S04]  /*6da0*/  LDSM.16.M88.4 R104, [R144+0x7800] ;  /* 0x007800009068783b */ /* 0x000ea80000000200 */
[----:B------:R-:W3:Y:S03]  /*6db0*/  LDSM.16.M88.4 R108, [R147+0x2000] ;  /* 0x00200000936c783b */ /* 0x000ee60000000200 */
[C---:B------:R-:W-:Y:S08]  /*6dc0*/  HMMA.16816.F32.BF16 R4, R124.reuse, R128, R4 ;  /* 0x000000807c04723c */ /* 0x040ff00000041804 */
[C---:B------:R-:W-:Y:S01]  /*6dd0*/  HMMA.16816.F32.BF16 R8, R124.reuse, R130, R8 ;  /* 0x000000827c08723c */ /* 0x040fe20000041808 */
[----:B------:R-:W4:Y:S07]  /*6de0*/  LDSM.16.M88.4 R128, [R143+0x7000] ;  /* 0x007000008f80783b */ /* 0x000f2e0000000200 */
[C---:B-----5:R-:W-:Y:S08]  /*6df0*/  HMMA.16816.F32.BF16 R12, R124.reuse, R132, R12 ;  /* 0x000000847c0c723c */ /* 0x060ff0000004180c */
[C---:B------:R-:W-:Y:S01]  /*6e00*/  HMMA.16816.F32.BF16 R16, R124.reuse, R134, R16 ;  /* 0x000000867c10723c */ /* 0x040fe20000041810 */
[----:B------:R-:W5:Y:S01]  /*6e10*/  LDSM.16.M88.4 R132, [R143+0x7800] ;  /* 0x007800008f84783b */ /* 0x000f620000000200 */
[----:B------:R-:W-:Y:S04]  /*6e20*/  DEPBAR.LE SB0, 0x0 ;  /* 0x000080000000791a */ /* 0x000fe80000000000 */
[----:B------:R-:W-:Y:S02]  /*6e30*/  BAR.SYNC.DEFER_BLOCKING 0x0 ;  /* 0x0000000000007b1d */ /* 0x000fe40000010000 */
[C---:B-1----:R-:W-:Y:S08]  /*6e40*/  HMMA.16816.F32.BF16 R20, R124.reuse, R112, R20 ;  /* 0x000000707c14723c */ /* 0x042ff00000041814 */
[C---:B------:R-:W-:Y:S08]  /*6e50*/  HMMA.16816.F32.BF16 R24, R124.reuse, R114, R24 ;  /* 0x000000727c18723c */ /* 0x040ff00000041818 */
[C---:B--2---:R-:W-:Y:S08]  /*6e60*/  HMMA.16816.F32.BF16 R28, R124.reuse, R104, R28 ;  /* 0x000000687c1c723c */ /* 0x044ff0000004181c */
[----:B------:R-:W-:Y:S08]  /*6e70*/  HMMA.16816.F32.BF16 R32, R124, R106, R32 ;  /* 0x0000006a7c20723c */ /* 0x000ff00000041820 */
[C---:B---3--:R-:W-:Y:S08]  /*6e80*/  HMMA.16816.F32.BF16 R4, R108.reuse, R116, R4 ;  /* 0x000000746c04723c */ /* 0x048ff00000041804 */
[C---:B------:R-:W-:Y:S08]  /*6e90*/  HMMA.16816.F32.BF16 R8, R108.reuse, R118, R8 ;  /* 0x000000766c08723c */ /* 0x040ff00000041808 */
[C---:B------:R-:W-:Y:S03]  /*6ea0*/  HMMA.16816.F32.BF16 R12, R108.reuse, R120, R12 ;  /* 0x000000786c0c723c */ /* 0x040fe6000004180c */
        /* <DEDUP_REMOVED lines=11> */
[C---:B-----5:R-:W-:Y:S03]  /*6f60*/  HMMA.16816.F32.BF16 R28, R108.reuse, R132, R28 ;  /* 0x000000846c1c723c */ /* 0x060fe6000004181c */
        /* <DEDUP_REMOVED lines=9> */
.L_x_624:
[----:B------:R-:W-:Y:S01]  /*7000*/  FMNMX3.FTZ R103, R103, R34, R35, !PT ;  /* 0x0000002267677276 */ /* 0x000fe20007810023 */
[----:B------:R-:W2:Y:S01]  /*7010*/  SHFL.BFLY PT, R100, R169, 0x2, 0x1f ;  /* 0x0c401f00a9647f89 */ /* 0x000ea200000e0000 */
[----:B------:R-:W-:Y:S07]  /*7020*/  IADD3 R170, PT, PT, R170, -0x1, RZ ;  /* 0xffffffffaaaa7810 */ /* 0x000fee0007ffe0ff */
[----:B-1----:R-:W1:Y:S01]  /*7030*/  SHFL.BFLY PT, R2, R103, 0x2, 0x1f ;  /* 0x0c401f0067027f89 */ /* 0x002e6200000e0000 */
[----:B------:R-:W-:Y:S07]  /*7040*/  ISETP.NE.AND P1, PT, R170, RZ, PT ;  /* 0x000000ffaa00720c */ /* 0x000fee0003f25270 */
[----:B------:R-:W-:Y:S08]  /*7050*/  LDSM.16.MT88.4 R108, [R142+0x8000] ;  /* 0x008000008e6c783b */ /* 0x000ff00000004200 */
[----:B------:R-:W-:Y:S01]  /*7060*/  LDSM.16.MT88.4 R112, [R141+0x8000] ;  /* 0x008000008d70783b */ /* 0x000fe20000004200 */
[----:B--2---:R-:W-:Y:S02]  /*7070*/  FMNMX.FTZ R105, R169, R100, !PT ;  /* 0x00000064a9697209 */ /* 0x004fe40007810000 */
[----:B-1----:R-:W-:Y:S05]  /*7080*/  FMNMX.FTZ R102, R103, R2, !PT ;  /* 0x0000000267667209 */ /* 0x002fea0007810000 */
        /* <DEDUP_REMOVED lines=48> */
[----:B------:R-:W-:Y:S01]  /*7390*/  FFMA.FTZ R138, R31, UR4, -R121 ;  /* 0x000000041f8a7c23 */ /* 0x000fe20008010879 */
[C---:B------:R-:W-:Y:S01]  /*73a0*/  FMUL.FTZ R40, R2.reuse, R40 ;  /* 0x0000002802287220 */ /* 0x040fe20000410000 */
[----:B------:R-:W-:Y:S01]  /*73b0*/  FMUL.FTZ R41, R2, R41 ;  /* 0x0000002902297220 */ /* 0x000fe20000410000 */
        /* <DEDUP_REMOVED lines=18> */
[----:B------:R-:W2:Y:S01]  /*74e0*/  MUFU.EX2 R102, R102 ;  /* 0x0000006600667308 */ /* 0x000ea20000000800 */
[----:B----4-:R-:W-:Y:S01]  /*74f0*/  F2FP.BF16.F32.PACK_AB R97, R120, R119 ;  /* 0x000000777861723e */ /* 0x010fe200000010ff */
[----:B------:R-:W-:Y:S01]  /*7500*/  FFMA.FTZ R119, R0, R171, R119 ;  /* 0x000000ab00777223 */ /* 0x000fe20000010077 */
        /* <DEDUP_REMOVED lines=28> */
[----:B------:R-:W-:Y:S01]  /*76d0*/  FMUL.FTZ R14, R0, R90 ;  /* 0x0000005a000e7220 */ /* 0x000fe20000410000 */
[--C-:B------:R-:W-:Y:S01]  /*76e0*/  FFMA.FTZ R128, R15, UR4, -R121.reuse ;  /* 0x000000040f807c23 */ /* 0x100fe20008010879 */
[----:B----4-:R-:W-:Y:S01]  /*76f0*/  F2FP.BF16.F32.PACK_AB R99, R118, R103 ;  /* 0x000000677663723e */ /* 0x010fe200000010ff */
[----:B------:R-:W-:Y:S01]  /*7700*/  FMUL.FTZ R15, R0, R91 ;  /* 0x0000005b000f7220 */ /* 0x000fe20000410000 */
[C---:B------:R-:W-:Y:S01]  /*7710*/  FMUL.FTZ R76, R2.reuse, R76 ;  /* 0x0000004c024c7220 */ /* 0x040fe20000410000 */
[----:B------:R-:W-:Y:S01]  /*7720*/  LDSM.16.MT88.4 R88, [R146+0x8800] ;  /* 0x008800009258783b */ /* 0x000fe20000004200 */
[----:B------:R-:W-:Y:S01]  /*7730*/  FMUL.FTZ R77, R2, R77 ;  /* 0x0000004d024d7220 */ /* 0x000fe20000410000 */
[C---:B------:R-:W-:Y:S01]  /*7740*/  FMUL.FTZ R78, R0.reuse, R78 ;  /* 0x0000004e004e7220 */ /* 0x040fe20000410000 */
[----:B------:R-:W-:Y:S01]  /*7750*/  FMUL.FTZ R79, R0, R79 ;  /* 0x0000004f004f7220 */ /* 0x000fe20000410000 */
[C---:B-1----:R-:W-:Y:S01]  /*7760*/  HMMA.16816.F32.BF16 R4, R96.reuse, R104, R4 ;  /* 0x000000686004723c */ /* 0x042fe20000041804 */
[----:B------:R-:W-:Y:S04]  /*7770*/  MUFU.EX2 R123, R123 ;  /* 0x0000007b007b7308 */ /* 0x000fe80000000800 */
[C---:B------:R-:W-:Y:S01]  /*7780*/  FMUL.FTZ R80, R2.reuse, R80 ;  /* 0x0000005002507220 */ /* 0x040fe20000410000 */
[----:B------:R-:W-:Y:S01]  /*7790*/  FMUL.FTZ R81, R2, R81 ;  /* 0x0000005102517220 */ /* 0x000fe20000410000 */
[C---:B------:R-:W-:Y:S01]  /*77a0*/  FMUL.FTZ R82, R0.reuse, R82 ;  /* 0x0000005200527220 */ /* 0x040fe20000410000 */
[C---:B------:R-:W-:Y:S01]  /*77b0*/  HMMA.16816.F32.BF16 R8, R96.reuse, R106, R8 ;  /* 0x0000006a6008723c */ /* 0x040fe20000041808 */
[----:B------:R-:W1:Y:S02]  /*77c0*/  LDSM.16.MT88.4 R104, [R146+0xa000] ;  /* 0x00a000009268783b */ /* 0x000e640000004200 */
[----:B------:R-:W2:Y:S01]  /*77d0*/  MUFU.EX2 R124, R124 ;  /* 0x0000007c007c7308 */ /* 0x000ea20000000800 */
[----:B------:R-:W-:Y:S01]  /*77e0*/  FMUL.FTZ R83, R0, R83 ;  /* 0x0000005300537220 */ /* 0x000fe20000410000 */
[--C-:B------:R-:W-:Y:S01]  /*77f0*/  FFMA.FTZ R126, R16, UR4, -R122.reuse ;  /* 0x00000004107e7c23 */ /* 0x100fe2000801087a */
[C---:B------:R-:W-:Y:S01]  /*7800*/  FMUL.FTZ R16, R2.reuse, R84 ;  /* 0x0000005402107220 */ /* 0x040fe20000410000 */
[--C-:B------:R-:W-:Y:S01]  /*7810*/  FFMA.FTZ R127, R17, UR4, -R122.reuse ;  /* 0x00000004117f7c23 */ /* 0x100fe2000801087a */
[----:B------:R-:W-:Y:S01]  /*7820*/  FMUL.FTZ R17, R2, R85 ;  /* 0x0000005502117220 */ /* 0x000fe20000410000 */
[C---:B------:R-:W-:Y:S04]  /*7830*/  HMMA.16816.F32.BF16 R36, R96.reuse, R108, R36 ;  /* 0x0000006c6024723c */ /* 0x040fe80000041824 */
[----:B------:R-:W-:Y:S01]  /*7840*/  MUFU.EX2 R125, R125 ;  /* 0x0000007d007d7308 */ /* 0x000fe20000000800 */
[--C-:B------:R-:W-:Y:S01]  /*7850*/  FFMA.FTZ R129, R18, UR4, -R121.reuse ;  /* 0x0000000412817c23 */ /* 0x100fe20008010879 */
[C---:B------:R-:W-:Y:S01]  /*7860*/  FMUL.FTZ R18, R0.reuse, R86 ;  /* 0x0000005600127220 */ /* 0x040fe20000410000 */
[--C-:B------:R-:W-:Y:S01]  /*7870*/  FFMA.FTZ R130, R19, UR4, -R121.reuse ;  /* 0x0000000413827c23 */ /* 0x100fe20008010879 */
[----:B------:R-:W-:Y:S01]  /*7880*/  FMUL.FTZ R19, R0, R87 ;  /* 0x0000005700137220 */ /* 0x000fe20000410000 */
[----:B------:R-:W-:Y:S01]  /*7890*/  FFMA.FTZ R34, R34, UR4, -R121 ;  /* 0x0000000422227c23 */ /* 0x000fe20008010879 */
[C---:B------:R-:W-:Y:S01]  /*78a0*/  HMMA.16816.F32.BF16 R40, R96.reuse, R110, R40 ;  /* 0x0000006e6028723c */ /* 0x040fe20000041828 */
[----:B------:R-:W4:Y:S03]  /*78b0*/  LDSM.16.MT88.4 R108, [R142+0xa000] ;  /* 0x00a000008e6c783b */ /* 0x000f260000004200 */
[----:B------:R-:W5:Y:S01]  /*78c0*/  MUFU.EX2 R128, R128 ;  /* 0x0000008000807308 */ /* 0x000f620000000800 */
[----:B--2---:R-:W-:Y:S01]  /*78d0*/  F2FP.BF16.F32.PACK_AB R84, R124, R123 ;  /* 0x0000007b7c54723e */ /* 0x004fe200000010ff */
[----:B------:R-:W-:Y:S01]  /*78e0*/  FFMA.FTZ R32, R32, UR4, -R122 ;  /* 0x0000000420207c23 */ /* 0x000fe2000801087a */
[----:B------:R-:W-:Y:S01]  /*78f0*/  FFMA.FTZ R117, R2, R173, R117 ;  /* 0x000000ad02757223 */ /* 0x000fe20000010075 */
[----:B------:R-:W-:Y:S01]  /*7900*/  FADD.FTZ R120, R120, R119 ;  /* 0x0000007778787221 */ /* 0x000fe20000010000 */
[C---:B------:R-:W-:Y:S05]  /*7910*/  HMMA.16816.F32.BF16 R44, R96.reuse, R112, R44 ;  /* 0x00000070602c723c */ /* 0x040fea000004182c */
[----:B------:R-:W-:Y:S01]  /*7920*/  MUFU.EX2 R126, R126 ;  /* 0x0000007e007e7308 */ /* 0x000fe20000000800 */
[----:B------:R-:W-:Y:S01]  /*7930*/  FADD.FTZ R116, R116, R117 ;  /* 0x0000007574747221 */ /* 0x000fe20000010000 */
[----:B------:R-:W-:Y:S03]  /*7940*/  FADD.FTZ R103, R103, R120 ;  /* 0x0000007867677221 */ /* 0x000fe60000010000 */
[----:B------:R-:W-:Y:S01]  /*7950*/  FADD.FTZ R101, R101, R116 ;  /* 0x0000007465657221 */ /* 0x000fe20000010000 */
[C---:B------:R-:W-:Y:S01]  /*7960*/  HMMA.16816.F32.BF16 R48, R96.reuse, R114, R48 ;  /* 0x000000726030723c */ /* 0x040fe20000041830 */
[----:B------:R-:W-:Y:S03]  /*7970*/  LDSM.16.MT88.4 R112, [R140+0x8800] ;  /* 0x008800008c70783b */ /* 0x000fe60000004200 */
[----:B------:R-:W2:Y:S01]  /*7980*/  MUFU.EX2 R127, R127 ;  /* 0x0000007f007f7308 */ /* 0x000ea20000000800 */
[----:B-----5:R-:W-:Y:S01]  /*7990*/  F2FP.BF16.F32.PACK_AB R85, R128, R125 ;  /* 0x0000007d8055723e */ /* 0x020fe200000010ff */
[----:B------:R-:W-:Y:S01]  /*79a0*/  FADD.FTZ R102, R102, R101 ;  /* 0x0000006566667221 */ /* 0x000fe20000010000 */
[----:B------:R-:W-:Y:S01]  /*79b0*/  MOV R101, R100 ;  /* 0x0000006400657202 */ /* 0x000fe20000000f00 */
[----:B------:R-:W-:Y:S01]  /*79c0*/  FADD.FTZ R118, R118, R103 ;  /* 0x0000006776767221 */ /* 0x000fe20000010000 */
[C---:B---3--:R-:W-:Y:S05]  /*79d0*/  HMMA.16816.F32.BF16 R52, R96.reuse, R92, R52 ;  /* 0x0000005c6034723c */ /* 0x048fea0000041834 */
[----:B------:R-:W-:Y:S01]  /*79e0*/  MUFU.EX2 R129, R129 ;  /* 0x0000008100817308 */ /* 0x000fe20000000800 */
[----:B------:R-:W-:Y:S04]  /*79f0*/  FADD.FTZ R125, R125, R118 ;  /* 0x000000767d7d7221 */ /* 0x000fe80000010000 */
[----:B------:R-:W-:Y:S01]  /*7a00*/  FADD.FTZ R128, R128, R125 ;  /* 0x0000007d80807221 */ /* 0x000fe20000010000 */
[C---:B------:R-:W-:Y:S01]  /*7a10*/  HMMA.16816.F32.BF16 R56, R96.reuse, R94, R56 ;  /* 0x0000005e6038723c */ /* 0x040fe20000041838 */
[----:B------:R-:W3:Y:S03]  /*7a20*/  LDSM.16.MT88.4 R92, [R141+0xa000] ;  /* 0x00a000008d5c783b */ /* 0x000ee60000004200 */
[----:B------:R-:W5:Y:S01]  /*7a30*/  MUFU.EX2 R130, R130 ;  /* 0x0000008200827308 */ /* 0x000f620000000800 */
[----:B--2---:R-:W-:Y:S03]  /*7a40*/  F2FP.BF16.F32.PACK_AB R86, R127, R126 ;  /* 0x0000007e7f56723e */ /* 0x004fe600000010ff */
[C---:B-1----:R-:W-:Y:S06]  /*7a50*/  HMMA.16816.F32.BF16 R60, R96.reuse, R104, R60 ;  /* 0x00000068603c723c */ /* 0x042fec000004183c */
[----:B------:R-:W-:Y:S02]  /*7a60*/  MUFU.EX2 R131, R131 ;  /* 0x0000008300837308 */ /* 0x000fe40000000800 */
[C---:B------:R-:W-:Y:S01]  /*7a70*/  HMMA.16816.F32.BF16 R64, R96.reuse, R106, R64 ;  /* 0x0000006a6040723c */ /* 0x040fe20000041840 */
[----:B------:R-:W1:Y:S07]  /*7a80*/  LDSM.16.MT88.4 R104, [R140+0xa000] ;  /* 0x00a000008c68783b */ /* 0x000e6e0000004200 */
[----:B------:R-:W-:Y:S01]  /*7a90*/  MUFU.EX2 R132, R132 ;  /* 0x0000008400847308 */ /* 0x000fe20000000800 */
[C---:B-----5:R-:W-:Y:S01]  /*7aa0*/  F2FP.BF16.F32.PACK_AB R87, R130.reuse, R129 ;  /* 0x000000818257723e */ /* 0x060fe200000010ff */
[----:B------:R-:W-:Y:S01]  /*7ab0*/  FADD.FTZ R129, R129, R128 ;  /* 0x0000008081817221 */ /* 0x000fe20000010000 */
[C---:B----4-:R-:W-:Y:S07]  /*7ac0*/  HMMA.16816.F32.BF16 R68, R96.reuse, R108, R68 ;  /* 0x0000006c6044723c */ /* 0x050fee0000041844 */
[----:B------:R-:W-:Y:S01]  /*7ad0*/  MUFU.EX2 R133, R133 ;  /* 0x0000008500857308 */ /* 0x000fe20000000800 */
[----:B------:R-:W-:Y:S01]  /*7ae0*/  FADD.FTZ R130, R130, R129 ;  /* 0x0000008182827221 */ /* 0x000fe20000010000 */
[C---:B------:R-:W-:Y:S01]  /*7af0*/  HMMA.16816.F32.BF16 R72, R96.reuse, R110, R72 ;  /* 0x0000006e6048723c */ /* 0x040fe20000041848 */
[----:B------:R-:W-:Y:S07]  /*7b00*/  LDSM.16.MT88.4 R108, [R141+0x8800] ;  /* 0x008800008d6c783b */ /* 0x000fee0000004200 */
[----:B------:R-:W-:Y:S01]  /*7b10*/  MUFU.EX2 R134, R134 ;  /* 0x0000008600867308 */ /* 0x000fe20000000800 */
[C---:B---3--:R-:W-:Y:S09]  /*7b20*/  HMMA.16816.F32.BF16 R76, R96.reuse, R92, R76 ;  /* 0x0000005c604c723c */ /* 0x048ff2000004184c */
[----:B------:R-:W-:Y:S01]  /*7b30*/  MUFU.EX2 R135, R135 ;  /* 0x0000008700877308 */ /* 0x000fe20000000800 */
[C---:B------:R-:W-:Y:S01]  /*7b40*/  HMMA.16816.F32.BF16 R12, R96.reuse, R94, R12 ;  /* 0x0000005e600c723c */ /* 0x040fe2000004180c */
[----:B------:R-:W2:Y:S08]  /*7b50*/  LDSM.16.MT88.4 R92, [R142+0x8800] ;  /* 0x008800008e5c783b */ /* 0x000eb00000004200 */
[----:B------:R-:W-:Y:S01]  /*7b60*/  MUFU.EX2 R136, R136 ;  /* 0x0000008800887308 */ /* 0x000fe20000000800 */
[C---:B-1----:R-:W-:Y:S09]  /*7b70*/  HMMA.16816.F32.BF16 R80, R96.reuse, R104, R80 ;  /* 0x000000686050723c */ /* 0x042ff20000041850 */
[----:B------:R-:W-:Y:S01]  /*7b80*/  MUFU.EX2 R137, R137 ;  /* 0x0000008900897308 */ /* 0x000fe20000000800 */
[----:B------:R-:W-:Y:S01]  /*7b90*/  HMMA.16816.F32.BF16 R16, R96, R106, R16 ;  /* 0x0000006a6010723c */ /* 0x000fe20000041810 */
[----:B------:R-:W1:Y:S08]  /*7ba0*/  LDSM.16.MT88.4 R96, [R146+0xa800] ;  /* 0x00a800009260783b */ /* 0x000e700000004200 */
[----:B------:R-:W-:Y:S01]  /*7bb0*/  MUFU.EX2 R138, R138 ;  /* 0x0000008a008a7308 */ /* 0x000fe20000000800 */
[C---:B------:R-:W-:Y:S01]  /*7bc0*/  HMMA.16816.F32.BF16 R4, R84.reuse, R88, R4 ;  /* 0x000000585404723c */ /* 0x040fe20000041804 */
[----:B------:R-:W-:Y:S08]  /*7bd0*/  LDSM.16.MT88.4 R104, [R140+0x9000] ;  /* 0x009000008c68783b */ /* 0x000ff00000004200 */
[----:B------:R-:W-:Y:S01]  /*7be0*/  MUFU.EX2 R32, R32 ;  /* 0x0000002000207308 */ /* 0x000fe20000000800 */
[C---:B------:R-:W-:Y:S01]  /*7bf0*/  HMMA.16816.F32.BF16 R8, R84.reuse, R90, R8 ;  /* 0x0000005a5408723c */ /* 0x040fe20000041808 */
[----:B------:R-:W3:Y:S08]  /*7c00*/  LDSM.16.MT88.4 R88, [R142+0xa800] ;  /* 0x00a800008e58783b */ /* 0x000ef00000004200 */
[----:B------:R-:W-:Y:S01]  /*7c10*/  MUFU.EX2 R34, R34 ;  /* 0x0000002200227308 */ /* 0x000fe20000000800 */
[C---:B--2---:R-:W-:Y:S08]  /*7c20*/  HMMA.16816.F32.BF16 R36, R84.reuse, R92, R36 ;  /* 0x0000005c5424723c */ /* 0x044ff00000041824 */
[C---:B------:R-:W-:Y:S01]  /*7c30*/  HMMA.16816.F32.BF16 R40, R84.reuse, R94, R40 ;  /* 0x0000005e5428723c */ /* 0x040fe20000041828 */
[----:B------:R-:W2:Y:S07]  /*7c40*/  LDSM.16.MT88.4 R92, [R141+0xa800] ;  /* 0x00a800008d5c783b */ /* 0x000eae0000004200 */
[C---:B------:R-:W-:Y:S08]  /*7c50*/  HMMA.16816.F32.BF16 R44, R84.reuse, R108, R44 ;  /* 0x0000006c542c723c */ /* 0x040ff0000004182c */
[C---:B------:R-:W-:Y:S01]  /*7c60*/  HMMA.16816.F32.BF16 R48, R84.reuse, R110, R48 ;  /* 0x0000006e5430723c */ /* 0x040fe20000041830 */
[----:B------:R-:W-:Y:S07]  /*7c70*/  LDSM.16.MT88.4 R108, [R140+0x9800] ;  /* 0x009800008c6c783b */ /* 0x000fee0000004200 */
[C---:B------:R-:W-:Y:S03]  /*7c80*/  HMMA.16816.F32.BF16 R52, R84.reuse, R112, R52 ;  /* 0x000000705434723c */ /* 0x040fe60000041834 */
[--C-:B------:R-:W-:Y:S01]  /*7c90*/  FFMA.FTZ R112, R21, UR4, -R122.reuse ;  /* 0x0000000415707c23 */ /* 0x100fe2000801087a */
[--C-:B------:R-:W-:Y:S04]  /*7ca0*/  FFMA.FTZ R113, R22, UR4, -R121.reuse ;  /* 0x0000000416717c23 */ /* 0x100fe80008010879 */
[C---:B------:R-:W-:Y:S01]  /*7cb0*/  HMMA.16816.F32.BF16 R56, R84.reuse, R114, R56 ;  /* 0x000000725438723c */ /* 0x040fe20000041838 */
[----:B------:R-:W4:Y:S02]  /*7cc0*/  MUFU.EX2 R112, R112 ;  /* 0x0000007000707308 */ /* 0x000f240000000800 */
[--C-:B------:R-:W-:Y:S01]  /*7cd0*/  FFMA.FTZ R114, R23, UR4, -R121.reuse ;  /* 0x0000000417727c23 */ /* 0x100fe20008010879 */
[--C-:B------:R-:W-:Y:S01]  /*7ce0*/  FFMA.FTZ R115, R24, UR4, -R122.reuse ;  /* 0x0000000418737c23 */ /* 0x100fe2000801087a */
[----:B------:R-:W5:Y:S01]  /*7cf0*/  LDSM.16.MT88.4 R20, [R140+0xa800] ;  /* 0x00a800008c14783b */ /* 0x000f620000004200 */
[----:B------:R-:W-:Y:S01]  /*7d00*/  FFMA.FTZ R121, R35, UR4, -R121 ;  /* 0x0000000423797c23 */ /* 0x000fe20008010879 */
[----:B------:R-:W-:Y:S01]  /*7d10*/  FFMA.FTZ R122, R33, UR4, -R122 ;  /* 0x00000004217a7c23 */ /* 0x000fe2000801087a */
[C---:B-1----:R-:W-:Y:S03]  /*7d20*/  HMMA.16816.F32.BF16 R60, R84.reuse, R96, R60 ;  /* 0x00000060543c723c */ /* 0x042fe6000004183c */
[----:B------:R-:W-:Y:S02]  /*7d30*/  MUFU.EX2 R113, R113 ;  /* 0x0000007100717308 */ /* 0x000fe40000000800 */
[----:B------:R-:W-:Y:S03]  /*7d40*/  LDSM.16.MT88.4 R24, [R141+0x9000] ;  /* 0x009000008d18783b */ /* 0x000fe60000004200 */
[C---:B------:R-:W-:Y:S05]  /*7d50*/  HMMA.16816.F32.BF16 R64, R84.reuse, R98, R64 ;  /* 0x000000625440723c */ /* 0x040fea0000041840 */
[----:B------:R-:W1:Y:S01]  /*7d60*/  MUFU.EX2 R114, R114 ;  /* 0x0000007200727308 */ /* 0x000e620000000800 */
[----:B------:R-:W1:Y:S02]  /*7d70*/  LDSM.16.MT88.4 R96, [R146+0x9000] ;  /* 0x009000009260783b */ /* 0x000e640000004200 */
[C---:B---3--:R-:W-:Y:S07]  /*7d80*/  HMMA.16816.F32.BF16 R68, R84.reuse, R88, R68 ;  /* 0x000000585444723c */ /* 0x048fee0000041844 */
[----:B------:R-:W3:Y:S01]  /*7d90*/  MUFU.EX2 R115, R115 ;  /* 0x0000007300737308 */ /* 0x000ee20000000800 */
[C---:B------:R-:W-:Y:S01]  /*7da0*/  HMMA.16816.F32.BF16 R72, R84.reuse, R90, R72 ;  /* 0x0000005a5448723c */ /* 0x040fe20000041848 */
[----:B------:R-:W3:Y:S08]  /*7db0*/  LDSM.16.MT88.4 R88, [R142+0x9000] ;  /* 0x009000008e58783b */ /* 0x000ef00000004200 */
[----:B------:R-:W3:Y:S01]  /*7dc0*/  MUFU.EX2 R33, R122 ;  /* 0x0000007a00217308 */ /* 0x000ee20000000800 */
[C---:B--2---:R-:W-:Y:S09]  /*7dd0*/  HMMA.16816.F32.BF16 R76, R84.reuse, R92, R76 ;  /* 0x0000005c544c723c */ /* 0x044ff2000004184c */
[----:B------:R-:W2:Y:S01]  /*7de0*/  MUFU.EX2 R121, R121 ;  /* 0x0000007900797308 */ /* 0x000ea20000000800 */
[C---:B------:R-:W-:Y:S01]  /*7df0*/  HMMA.16816.F32.BF16 R12, R84.reuse, R94, R12 ;  /* 0x0000005e540c723c */ /* 0x040fe2000004180c */
[----:B------:R-:W-:Y:S07]  /*7e00*/  LDSM.16.MT88.4 R92, [R142+0xb000] ;  /* 0x00b000008e5c783b */ /* 0x000fee0000004200 */
[C---:B-----5:R-:W-:Y:S03]  /*7e10*/  HMMA.16816.F32.BF16 R80, R84.reuse, R20, R80 ;  /* 0x000000145450723c */ /* 0x060fe60000041850 */
[----:B----4-:R-:W-:Y:S02]  /*7e20*/  F2FP.BF16.F32.PACK_AB R20, R112, R131 ;  /* 0x000000837014723e */ /* 0x010fe400000010ff */
[----:B-1----:R-:W-:Y:S01]  /*7e30*/  F2FP.BF16.F32.PACK_AB R21, R114, R113 ;  /* 0x000000717215723e */ /* 0x002fe200000010ff */
[----:B------:R-:W-:Y:S02]  /*7e40*/  FADD.FTZ R113, R113, R130 ;  /* 0x0000008271717221 */ /* 0x000fe40000010000 */
[----:B------:R-:W-:Y:S01]  /*7e50*/  HMMA.16816.F32.BF16 R16, R84, R22, R16 ;  /* 0x000000165410723c */ /* 0x000fe20000041810 */
[----:B------:R-:W1:Y:S02]  /*7e60*/  LDSM.16.MT88.4 R84, [R146+0xb000] ;  /* 0x00b000009254783b */ /* 0x000e640000004200 */
[----:B---3--:R-:W-:Y:S01]  /*7e70*/  F2FP.BF16.F32.PACK_AB R22, R132, R115 ;  /* 0x000000738416723e */ /* 0x008fe200000010ff */
[----:B------:R-:W-:Y:S01]  /*7e80*/  FADD.FTZ R114, R114, R113 ;  /* 0x0000007172727221 */ /* 0x000fe20000010000 */
[C---:B------:R-:W-:Y:S03]  /*7e90*/  F2FP.BF16.F32.PACK_AB R23, R134.reuse, R133 ;  /* 0x000000858617723e */ /* 0x040fe600000010ff */
[----:B------:R-:W-:Y:S04]  /*7ea0*/  FADD.FTZ R133, R133, R114 ;  /* 0x0000007285857221 */ /* 0x000fe80000010000 */
[C---:B------:R-:W-:Y:S05]  /*7eb0*/  HMMA.16816.F32.BF16 R4, R20.reuse, R96, R4 ;  /* 0x000000601404723c */ /* 0x040fea0000041804 */
[----:B------:R-:W-:Y:S03]  /*7ec0*/  FADD.FTZ R134, R134, R133 ;  /* 0x0000008586867221 */ /* 0x000fe60000010000 */
[C---:B------:R-:W-:Y:S08]  /*7ed0*/  HMMA.16816.F32.BF16 R8, R20.reuse, R98, R8 ;  /* 0x000000621408723c */ /* 0x040ff00000041808 */
[C---:B------:R-:W-:Y:S08]  /*7ee0*/  HMMA.16816.F32.BF16 R36, R20.reuse, R88, R36 ;  /* 0x000000581424723c */ /* 0x040ff00000041824 */
[C---:B------:R-:W-:Y:S01]  /*7ef0*/  HMMA.16816.F32.BF16 R40, R20.reuse, R90, R40 ;  /* 0x0000005a1428723c */ /* 0x040fe20000041828 */
[----:B------:R-:W-:Y:S07]  /*7f00*/  LDSM.16.MT88.4 R88, [R142+0x9800] ;  /* 0x009800008e58783b */ /* 0x000fee0000004200 */
[C---:B------:R-:W-:Y:S08]  /*7f10*/  HMMA.16816.F32.BF16 R44, R20.reuse, R24, R44 ;  /* 0x00000018142c723c */ /* 0x040ff0000004182c */
[C---:B------:R-:W-:Y:S01]  /*7f20*/  HMMA.16816.F32.BF16 R48, R20.reuse, R26, R48 ;  /* 0x0000001a1430723c */ /* 0x040fe20000041830 */
[----:B------:R-:W3:Y:S07]  /*7f30*/  LDSM.16.MT88.4 R24, [R141+0xb000] ;  /* 0x00b000008d18783b */ /* 0x000eee0000004200 */
[C---:B------:R-:W-:Y:S08]  /*7f40*/  HMMA.16816.F32.BF16 R52, R20.reuse, R104, R52 ;  /* 0x000000681434723c */ /* 0x040ff00000041834 */
[C---:B------:R-:W-:Y:S01]  /*7f50*/  HMMA.16816.F32.BF16 R56, R20.reuse, R106, R56 ;  /* 0x0000006a1438723c */ /* 0x040fe20000041838 */
[----:B------:R-:W-:Y:S07]  /*7f60*/  LDSM.16.MT88.4 R104, [R141+0x9800] ;  /* 0x009800008d68783b */ /* 0x000fee0000004200 */
[C---:B-1----:R-:W-:Y:S03]  /*7f70*/  HMMA.16816.F32.BF16 R60, R20.reuse, R84, R60 ;  /* 0x00000054143c723c */ /* 0x042fe6000004183c */
[----:B------:R-:W-:Y:S02]  /*7f80*/  F2FP.BF16.F32.PACK_AB R84, R136, R135 ;  /* 0x000000878854723e */ /* 0x000fe400000010ff */
[----:B------:R-:W-:Y:S03]  /*7f90*/  F2FP.BF16.F32.PACK_AB R85, R138, R137 ;  /* 0x000000898a55723e */ /* 0x000fe600000010ff */
[C---:B------:R-:W-:Y:S03]  /*7fa0*/  HMMA.16816.F32.BF16 R64, R20.reuse, R86, R64 ;  /* 0x000000561440723c */ /* 0x040fe60000041840 */
[----:B------:R-:W-:Y:S02]  /*7fb0*/  F2FP.BF16.F32.PACK_AB R86, R33, R32 ;  /* 0x000000202156723e */ /* 0x000fe400000010ff */
[----:B--2---:R-:W-:Y:S03]  /*7fc0*/  F2FP.BF16.F32.PACK_AB R87, R121, R34 ;  /* 0x000000227957723e */ /* 0x004fe600000010ff */
[C---:B------:R-:W-:Y:S08]  /*7fd0*/  HMMA.16816.F32.BF16 R68, R20.reuse, R92, R68 ;  /* 0x0000005c1444723c */ /* 0x040ff00000041844 */
[C---:B------:R-:W-:Y:S01]  /*7fe0*/  HMMA.16816.F32.BF16 R72, R20.reuse, R94, R72 ;  /* 0x0000005e1448723c */ /* 0x040fe20000041848 */
[----:B------:R-:W1:Y:S07]  /*7ff0*/  LDSM.16.MT88.4 R92, [R146+0x9800] ;  /* 0x00980000925c783b */ /* 0x000e6e0000004200 */
[C---:B---3--:R-:W-:Y:S08]  /*8000*/  HMMA.16816.F32.BF16 R76, R20.reuse, R24, R76 ;  /* 0x00000018144c723c */ /* 0x048ff0000004184c */
[C---:B------:R-:W-:Y:S01]  /*8010*/  HMMA.16816.F32.BF16 R12, R20.reuse, R26, R12 ;  /* 0x0000001a140c723c */ /* 0x040fe2000004180c */
[----:B------:R-:W2:Y:S07]  /*8020*/  LDSM.16.MT88.4 R24, [R146+0xb800] ;  /* 0x00b800009218783b */ /* 0x000eae0000004200 */
[C---:B------:R-:W-:Y:S08]  /*8030*/  HMMA.16816.F32.BF16 R80, R20.reuse, R28, R80 ;  /* 0x0000001c1450723c */ /* 0x040ff00000041850 */
[----:B------:R-:W-:Y:S01]  /*8040*/  HMMA.16816.F32.BF16 R16, R20, R30, R16 ;  /* 0x0000001e1410723c */ /* 0x000fe20000041810 */
[----:B------:R-:W3:Y:S07]  /*8050*/  LDSM.16.MT88.4 R20, [R142+0xb800] ;  /* 0x00b800008e14783b */ /* 0x000eee0000004200 */
[C---:B-1----:R-:W-:Y:S01]  /*8060*/  HMMA.16816.F32.BF16 R96, R84.reuse, R92, R4 ;  /* 0x0000005c5460723c */ /* 0x042fe20000041804 */
[----:B------:R-:W-:Y:S07]  /*8070*/  LDSM.16.MT88.4 R4, [R140+0xb800] ;  /* 0x00b800008c04783b */ /* 0x000fee0000004200 */
[C---:B------:R-:W-:Y:S03]  /*8080*/  HMMA.16816.F32.BF16 R92, R84.reuse, R94, R8 ;  /* 0x0000005e545c723c */ /* 0x040fe60000041808 */
[----:B------:R-:W-:Y:S01]  /*8090*/  FADD.FTZ R9, R123, R102 ;  /* 0x000000667b097221 */ /* 0x000fe20000010000 */
[----:B------:R-:W-:Y:S03]  /*80a0*/  FADD.FTZ R11, R137, R134 ;  /* 0x00000086890b7221 */ /* 0x000fe60000010000 */
[----:B------:R-:W-:Y:S01]  /*80b0*/  FADD.FTZ R9, R124, R9 ;  /* 0x000000097c097221 */ /* 0x000fe20000010000 */
[C---:B------:R-:W-:Y:S03]  /*80c0*/  HMMA.16816.F32.BF16 R36, R84.reuse, R88, R36 ;  /* 0x000000585424723c */ /* 0x040fe60000041824 */
[----:B------:R-:W-:Y:S01]  /*80d0*/  FADD.FTZ R0, R126, R9 ;  /* 0x000000097e007221 */ /* 0x000fe20000010000 */
[----:B------:R-:W-:Y:S01]  /*80e0*/  FADD.FTZ R11, R138, R11 ;  /* 0x0000000b8a0b7221 */ /* 0x000fe20000010000 */
[----:B------:R-:W1:Y:S02]  /*80f0*/  LDC.64 R8, c[0x0][0x3c0] ;  /* 0x0000f000ff087b82 */ /* 0x000e640000000a00 */
[----:B------:R-:W-:Y:S01]  /*8100*/  FADD.FTZ R0, R127, R0 ;  /* 0x000000007f007221 */ /* 0x000fe20000010000 */
[C---:B------:R-:W-:Y:S01]  /*8110*/  HMMA.16816.F32.BF16 R40, R84.reuse, R90, R40 ;  /* 0x0000005a5428723c */ /* 0x040fe20000041828 */
[----:B------:R-:W4:Y:S02]  /*8120*/  LDSM.16.MT88.4 R88, [R141+0xb800] ;  /* 0x00b800008d58783b */ /* 0x000f240000004200 */
[----:B------:R-:W-:Y:S01]  /*8130*/  FADD.FTZ R131, R131, R0 ;  /* 0x0000000083837221 */ /* 0x000fe20000010000 */
[----:B------:R-:W-:Y:S03]  /*8140*/  FADD.FTZ R34, R34, R11 ;  /* 0x0000000b22227221 */ /* 0x000fe60000010000 */
[----:B------:R-:W-:Y:S01]  /*8150*/  FADD.FTZ R112, R112, R131 ;  /* 0x0000008370707221 */ /* 0x000fe20000010000 */
[C---:B------:R-:W-:Y:S03]  /*8160*/  HMMA.16816.F32.BF16 R44, R84.reuse, R104, R44 ;  /* 0x00000068542c723c */ /* 0x040fe6000004182c */
[----:B------:R-:W-:Y:S01]  /*8170*/  FADD.FTZ R115, R115, R112 ;  /* 0x0000007073737221 */ /* 0x000fe20000010000 */
[----:B------:R-:W-:Y:S03]  /*8180*/  FADD.FTZ R171, R121, R34 ;  /* 0x0000002279ab7221 */ /* 0x000fe60000010000 */
[----:B------:R-:W-:Y:S01]  /*8190*/  FADD.FTZ R132, R132, R115 ;  /* 0x0000007384847221 */ /* 0x000fe20000010000 */
[C---:B------:R-:W-:Y:S03]  /*81a0*/  HMMA.16816.F32.BF16 R48, R84.reuse, R106, R48 ;  /* 0x0000006a5430723c */ /* 0x040fe60000041830 */
[C---:B-1----:R-:W-:Y:S02]  /*81b0*/  SHF.L.U64.HI R0, R8.reuse, 0x7, R9 ;  /* 0x0000000708007819 */ /* 0x042fe40000010209 */
[----:B------:R-:W-:Y:S03]  /*81c0*/  LEA R168, P0, -R8, R168, 0x7 ;  /* 0x000000a808a87211 */ /* 0x000fe600078039ff */
[C---:B------:R-:W-:Y:S03]  /*81d0*/  HMMA.16816.F32.BF16 R52, R84.reuse, R108, R52 ;  /* 0x0000006c5434723c */ /* 0x040fe60000041834 */
[----:B------:R-:W-:Y:S02]  /*81e0*/  IADD3.X R167, PT, PT, R167, ~R0, RZ, P0, !PT ;  /* 0x80000000a7a77210 */ /* 0x000fe400007fe4ff */
[----:B------:R-:W-:Y:S03]  /*81f0*/  MOV R0, R3 ;  /* 0x0000000300007202 */ /* 0x000fe60000000f00 */
[C---:B------:R-:W-:Y:S08]  /*8200*/  HMMA.16816.F32.BF16 R56, R84.reuse, R110, R56 ;  /* 0x0000006e5438723c */ /* 0x040ff00000041838 */
[C---:B--2---:R-:W-:Y:S08]  /*8210*/  HMMA.16816.F32.BF16 R60, R84.reuse, R24, R60 ;  /* 0x00000018543c723c */ /* 0x044ff0000004183c */
[C---:B------:R-:W-:Y:S08]  /*8220*/  HMMA.16816.F32.BF16 R64, R84.reuse, R26, R64 ;  /* 0x0000001a5440723c */ /* 0x040ff00000041840 */
[C---:B---3--:R-:W-:Y:S08]  /*8230*/  HMMA.16816.F32.BF16 R68, R84.reuse, R20, R68 ;  /* 0x000000145444723c */ /* 0x048ff00000041844 */
[C---:B------:R-:W-:Y:S08]  /*8240*/  HMMA.16816.F32.BF16 R72, R84.reuse, R22, R72 ;  /* 0x000000165448723c */ /* 0x040ff00000041848 */
[C---:B----4-:R-:W-:Y:S08]  /*8250*/  HMMA.16816.F32.BF16 R76, R84.reuse, R88, R76 ;  /* 0x00000058544c723c */ /* 0x050ff0000004184c */
[C---:B------:R-:W-:Y:S08]  /*8260*/  HMMA.16816.F32.BF16 R88, R84.reuse, R90, R12 ;  /* 0x0000005a5458723c */ /* 0x040ff0000004180c */
[C---:B------:R-:W-:Y:S03]  /*8270*/  HMMA.16816.F32.BF16 R80, R84.reuse, R4, R80 ;  /* 0x000000045450723c */ /* 0x040fe60000041850 */
[----:B------:R-:W-:Y:S04]  /*8280*/  FADD.FTZ R5, R135, R132 ;  /* 0x0000008487057221 */ /* 0x000fe80000010000 */
[----:B------:R-:W-:Y:S01]  /*8290*/  FADD.FTZ R5, R136, R5 ;  /* 0x0000000588057221 */ /* 0x000fe20000010000 */
[----:B------:R-:W-:Y:S03]  /*82a0*/  HMMA.16816.F32.BF16 R84, R84, R6, R16 ;  /* 0x000000065454723c */ /* 0x000fe60000041810 */
[----:B------:R-:W-:Y:S04]  /*82b0*/  FADD.FTZ R32, R32, R5 ;  /* 0x0000000520207221 */ /* 0x000fe80000010000 */
[----:B------:R-:W-:Y:S01]  /*82c0*/  FADD.FTZ R173, R33, R32 ;  /* 0x0000002021ad7221 */ /* 0x000fe20000010000 */
[----:B------:R-:W-:Y:S01]  /*82d0*/  @!UPT UIADD3 URZ, UPT, UPT, URZ, URZ, URZ ;  /* 0x000000fffffff290 */ /* 0x000fe2000fffe0ff */
[----:B------:R-:W-:Y:S11]  /*82e0*/  @P1 BRA `(.L_x_623) ;  /* 0xffffffe400041947 */ /* 0x000ff6000383ffff */
.L_x_622:
[----:B------:R-:W1:Y:S01]  /*82f0*/  SHFL.BFLY PT, R12, R173, 0x2, 0x1f ;  /* 0x0c401f00ad0c7f89 */ /* 0x000e6200000e0000 */
[----:B------:R-:W2:Y:S01]  /*8300*/  S2UR UR4, SR_CgaCtaId ;  /* 0x00000000000479c3 */ /* 0x000ea20000008800 */
[----:B------:R-:W-:Y:S02]  /*8310*/  UMOV UR5, 0x400 ;  /* 0x0000040000057882 */ /* 0x000fe40000000000 */
[----:B------:R-:W3:Y:S01]  /*8320*/  SHFL.BFLY PT, R0, R171, 0x2, 0x1f ;  /* 0x0c401f00ab007f89 */ /* 0x000ee200000e0000 */
[----:B------:R-:W4:Y:S04]  /*8330*/  S2R R4, SR_TID.X ;  /* 0x0000000000047919 */ /* 0x000f280000002100 */
[----:B------:R-:W4:Y:S01]  /*8340*/  LDC.U8 R18, c[0x0][0x548] ;  /* 0x00015200ff127b82 */ /* 0x000f220000000000 */
[----:B-1----:R-:W-:Y:S01]  /*8350*/  FADD.FTZ R12, R12, R173 ;  /* 0x000000ad0c0c7221 */ /* 0x002fe20000010000 */
[----:B--2---:R-:W-:Y:S01]  /*8360*/  ULEA UR4, UR4, UR5, 0x18 ;  /* 0x0000000504047291 */ /* 0x004fe2000f8ec0ff */
[----:B---3--:R-:W-:-:S03]  /*8370*/  FADD.FTZ R11, R0, R171 ;  /* 0x000000ab000b7221 */ /* 0x008fc60000010000 */
[----:B------:R-:W1:Y:S04]  /*8380*/  SHFL.BFLY PT, R7, R12, 0x1, 0x1f ;  /* 0x0c201f000c077f89 */ /* 0x000e6800000e0000 */
[----:B------:R-:W2:Y:S01]  /*8390*/  SHFL.BFLY PT, R6, R11, 0x1, 0x1f ;  /* 0x0c201f000b067f89 */ /* 0x000ea200000e0000 */
[C---:B----4-:R-:W-:Y:S02]  /*83a0*/  SHF.L.U32 R2, R4.reuse, 0x1, RZ ;  /* 0x0000000104027819 */ /* 0x050fe400000006ff */
[C---:B------:R-:W-:Y:S02]  /*83b0*/  SHF.L.U32 R9, R4.reuse, 0x4, RZ ;  /* 0x0000000404097819 */ /* 0x040fe400000006ff */
[----:B------:R-:W-:Y:S02]  /*83c0*/  SHF.L.U32 R0, R4, 0x5, RZ ;  /* 0x0000000504007819 */ /* 0x000fe400000006ff */
[----:B------:R-:W-:-:S02]  /*83d0*/  LOP3.LUT R5, R2, 0x6, RZ, 0xc0, !PT ;  /* 0x0000000602057812 */ /* 0x000fc400078ec0ff */
[----:B------:R-:W-:Y:S02]  /*83e0*/  LOP3.LUT R9, R9, 0x1c0, RZ, 0xc0, !PT ;  /* 0x000001c009097812 */ /* 0x000fe400078ec0ff */
[----:B------:R-:W-:Y:S02]  /*83f0*/  LOP3.LUT R0, R5, 0x7c00, R0, 0xf8, !PT ;  /* 0x00007c0005007812 */ /* 0x000fe400078ef800 */
[----:B------:R-:W-:Y:S01]  /*8400*/  LOP3.LUT R9, R9, 0x38, R2, 0xf8, !PT ;  /* 0x0000003809097812 */ /* 0x000fe200078ef802 */
[----:B-1----:R-:W-:Y:S01]  /*8410*/  FADD.FTZ R7, R12, R7 ;  /* 0x000000070c077221 */ /* 0x002fe20000010000 */
[----:B------:R-:W-:Y:S02]  /*8420*/  MOV R5, 0x10 ;  /* 0x0000001000057802 */ /* 0x000fe40000000f00 */
[----:B------:R-:W-:Y:S01]  /*8430*/  LOP3.LUT R0, R0, R9, RZ, 0xfc, !PT ;  /* 0x0000000900007212 */ /* 0x000fe200078efcff */
[----:B--2---:R-:W-:Y:S01]  /*8440*/  FADD.FTZ R6, R11, R6 ;  /* 0x000000060b067221 */ /* 0x004fe20000010000 */
[----:B------:R-:W1:Y:S01]  /*8450*/  MUFU.RCP R10, R7 ;  /* 0x00000007000a7308 */ /* 0x000e620000001000 */
[----:B------:R-:W-:-:S02]  /*8460*/  LOP3.LUT P0, RZ, R4, 0x4, RZ, 0xc0, !PT ;  /* 0x0000000404ff7812 */ /* 0x000fc4000780c0ff */
[----:B------:R-:W-:Y:S02]  /*8470*/  LEA R9, R0, UR4, 0x1 ;  /* 0x0000000400097c11 */ /* 0x000fe4000f8e08ff */
[----:B------:R-:W-:Y:S02]  /*8480*/  SEL R0, R5, 0xfffffff0, !P0 ;  /* 0xfffffff005007807 */ /* 0x000fe40004000000 */
[----:B------:R-:W2:Y:S01]  /*8490*/  LDC.U8 R5, c[0x0][0x549] ;  /* 0x00015240ff057b82 */ /* 0x000ea20000000000 */
[----:B------:R-:W3:Y:S01]  /*84a0*/  MUFU.RCP R8, R6 ;  /* 0x0000000600087308 */ /* 0x000ee20000001000 */
[----:B------:R-:W-:Y:S02]  /*84b0*/  FSETP.NE.FTZ.AND P4, PT, R7, RZ, PT ;  /* 0x000000ff0700720b */ /* 0x000fe40003f95000 */
[----:B------:R-:W-:Y:S02]  /*84c0*/  FSETP.NE.FTZ.AND P3, PT, R6, RZ, PT ;  /* 0x000000ff0600720b */ /* 0x000fe40003f75000 */
[----:B------:R-:W-:-:S02]  /*84d0*/  LOP3.LUT P1, RZ, R4, 0x10, RZ, 0xc0, !PT ;  /* 0x0000001004ff7812 */ /* 0x000fc4000782c0ff */
[----:B------:R-:W-:Y:S02]  /*84e0*/  MOV R2, 0x20 ;  /* 0x0000002000027802 */ /* 0x000fe40000000f00 */
[----:B-1----:R-:W-:Y:S02]  /*84f0*/  FSEL R10, R10, 1, P4 ;  /* 0x3f8000000a0a7808 */ /* 0x002fe40002000000 */
[----:B------:R-:W-:Y:S02]  /*8500*/  LOP3.LUT P2, RZ, R4, 0x8, RZ, 0xc0, !PT ;  /* 0x0000000804ff7812 */ /* 0x000fe4000784c0ff */
[C---:B------:R-:W-:Y:S01]  /*8510*/  IADD3 R15, PT, PT, R9.reuse, 0x40, RZ ;  /* 0x00000040090f7810 */ /* 0x040fe20007ffe0ff */
[C---:B------:R-:W-:Y:S01]  /*8520*/  FMUL.FTZ R96, R10.reuse, R96 ;  /* 0x000000600a607220 */ /* 0x040fe20000410000 */
[----:B------:R-:W-:Y:S01]  /*8530*/  FMUL.FTZ R97, R10, R97 ;  /* 0x000000610a617220 */ /* 0x000fe20000410000 */
[----:B------:R-:W-:Y:S01]  /*8540*/  SEL R2, R2, 0xffffffe0, !P2 ;  /* 0xffffffe002027807 */ /* 0x000fe20005000000 */
[----:B------:R-:W-:Y:S01]  /*8550*/  FMUL.FTZ R92, R10, R92 ;  /* 0x0000005c0a5c7220 */ /* 0x000fe20000410000 */
[----:B---3--:R-:W-:Y:S01]  /*8560*/  FSEL R8, R8, 1, P3 ;  /* 0x3f80000008087808 */ /* 0x008fe20001800000 */
        /* <DEDUP_REMOVED lines=10> */
[----:B------:R-:W-:Y:S01]  /*8610*/  FMUL.FTZ R41, R10, R41 ;  /* 0x000000290a297220 */ /* 0x000fe20000410000 */
[C---:B------:R-:W-:Y:S01]  /*8620*/  FMUL.FTZ R42, R8.reuse, R42 ;  /* 0x0000002a082a7220 */ /* 0x040fe20000410000 */
[----:B------:R-:W-:Y:S01]  /*8630*/  FMUL.FTZ R43, R8, R43 ;  /* 0x0000002b082b7220 */ /* 0x000fe20000410000 */
[C---:B------:R-:W-:Y:S01]  /*8640*/  FMUL.FTZ R44, R10.reuse, R44 ;  /* 0x0000002c0a2c7220 */ /* 0x040fe20000410000 */
[----:B------:R-:W-:Y:S01]  /*8650*/  FMUL.FTZ R45, R10, R45 ;  /* 0x0000002d0a2d7220 */ /* 0x000fe20000410000 */
[C---:B------:R-:W-:Y:S01]  /*8660*/  FMUL.FTZ R46, R8.reuse, R46 ;  /* 0x0000002e082e7220 */ /* 0x040fe20000410000 */
[----:B------:R-:W-:Y:S01]  /*8670*/  FMUL.FTZ R47, R8, R47 ;  /* 0x0000002f082f7220 */ /* 0x000fe20000410000 */
[----:B------:R-:W-:Y:S01]  /*8680*/  IADD3 R11, PT, PT, R2, R9, RZ ;  /* 0x00000009020b7210 */ /* 0x000fe20007ffe0ff */
[C---:B------:R-:W-:Y:S01]  /*8690*/  FMUL.FTZ R48, R10.reuse, R48 ;  /* 0x000000300a307220 */ /* 0x040fe20000410000 */
[----:B------:R-:W-:Y:S01]  /*86a0*/  @P1 IADD3 R15, PT, PT, R9, -0x40, RZ ;  /* 0xffffffc0090f1810 */ /* 0x000fe20007ffe0ff */
        /* <DEDUP_REMOVED lines=30> */
[----:B--2---:R-:W-:Y:S01]  /*8890*/  ISETP.NE.AND P1, PT, R5, RZ, PT ;  /* 0x000000ff0500720c */ /* 0x004fe20003f25270 */
[C---:B------:R-:W-:Y:S01]  /*88a0*/  FMUL.FTZ R68, R10.reuse, R68 ;  /* 0x000000440a447220 */ /* 0x040fe20000410000 */
[----:B------:R-:W-:Y:S01]  /*88b0*/  F2FP.BF16.F32.PACK_AB R44, R45, R44 ;  /* 0x0000002c2d2c723e */ /* 0x000fe200000010ff */
[----:B------:R-:W-:Y:S01]  /*88c0*/  FMUL.FTZ R69, R10, R69 ;  /* 0x000000450a457220 */ /* 0x000fe20000410000 */
[----:B------:R-:W-:Y:S01]  /*88d0*/  F2FP.BF16.F32.PACK_AB R46, R47, R46 ;  /* 0x0000002e2f2e723e */ /* 0x000fe200000010ff */
        /* <DEDUP_REMOVED lines=25> */
[----:B------:R-:W-:Y:S01]  /*8a70*/  ISETP.NE.AND P2, PT, R156, -0x1, PT ;  /* 0xffffffff9c00780c */ /* 0x000fe20003f45270 */
        /* <DEDUP_REMOVED lines=22> */
[----:B------:R-:W1:Y:S01]  /*8be0*/  LDC R0, c[0x0][0x434] ;  /* 0x00010d00ff007b82 */ /* 0x000e620000000800 */
[----:B------:R-:W-:Y:S01]  /*8bf0*/  F2FP.BF16.F32.PACK_AB R72, R73, R72 ;  /* 0x000000484948723e */ /* 0x000fe200000010ff */
[----:B------:R-:W-:Y:S01]  /*8c00*/  STS [R21+0x400], R50 ;  /* 0x0004003215007388 */ /* 0x000fe20000000800 */
[----:B------:R-:W-:-:S02]  /*8c10*/  F2FP.BF16.F32.PACK_AB R74, R75, R74 ;  /* 0x0000004a4b4a723e */ /* 0x000fc400000010ff */
[----:B------:R-:W-:Y:S01]  /*8c20*/  F2FP.BF16.F32.PACK_AB R76, R77, R76 ;  /* 0x0000004c4d4c723e */ /* 0x000fe200000010ff */
[----:B------:R-:W-:Y:S01]  /*8c30*/  STS [R19], R52 ;  /* 0x0000003413007388 */ /* 0x000fe20000000800 */
[----:B------:R-:W-:Y:S01]  /*8c40*/  F2FP.BF16.F32.PACK_AB R78, R79, R78 ;  /* 0x0000004e4f4e723e */ /* 0x000fe200000010ff */
[----:B------:R-:W1:Y:S01]  /*8c50*/  LDC R2, c[0x0][0x434] ;  /* 0x00010d00ff027b82 */ /* 0x000e620000000800 */
[----:B------:R-:W-:Y:S01]  /*8c60*/  F2FP.BF16.F32.PACK_AB R88, R89, R88 ;  /* 0x000000585958723e */ /* 0x000fe200000010ff */
[----:B------:R-:W-:Y:S01]  /*8c70*/  STS [R19+0x400], R54 ;  /* 0x0004003613007388 */ /* 0x000fe20000000800 */
[----:B------:R-:W-:Y:S02]  /*8c80*/  F2FP.BF16.F32.PACK_AB R90, R91, R90 ;  /* 0x0000005a5b5a723e */ /* 0x000fe400000010ff */
[----:B------:R-:W-:Y:S01]  /*8c90*/  F2FP.BF16.F32.PACK_AB R80, R81, R80 ;  /* 0x000000505150723e */ /* 0x000fe200000010ff */
[----:B------:R-:W-:Y:S01]  /*8ca0*/  STS [R23], R56 ;  /* 0x0000003817007388 */ /* 0x000fe20000000800 */
[----:B------:R-:W-:Y:S01]  /*8cb0*/  F2FP.BF16.F32.PACK_AB R82, R83, R82 ;  /* 0x000000525352723e */ /* 0x000fe200000010ff */
[----:B------:R-:W1:Y:S01]  /*8cc0*/  @P1 LDC R5, c[0x0][0x430] ;  /* 0x00010c00ff051b82 */ /* 0x000e620000000800 */
[----:B------:R-:W-:Y:S01]  /*8cd0*/  F2FP.BF16.F32.PACK_AB R84, R85, R84 ;  /* 0x000000545554723e */ /* 0x000fe200000010ff */
[----:B------:R-:W-:Y:S01]  /*8ce0*/  STS [R23+0x400], R58 ;  /* 0x0004003a17007388 */ /* 0x000fe20000000800 */
[----:B------:R-:W-:-:S02]  /*8cf0*/  F2FP.BF16.F32.PACK_AB R86, R87, R86 ;  /* 0x000000565756723e */ /* 0x000fc400000010ff */
[----:B------:R-:W-:Y:S01]  /*8d00*/  @P1 MOV R16, 0x1 ;  /* 0x0000000100101802 */ /* 0x000fe20000000f00 */
[----:B------:R-:W-:Y:S02]  /*8d10*/  STS [R9+0x2000], R60 ;  /* 0x0020003c09007388 */ /* 0x000fe40000000800 */
[----:B------:R-:W2:Y:S02]  /*8d20*/  @P1 LDC R25, c[0x0][0x430] ;  /* 0x00010c00ff191b82 */ /* 0x000ea40000000800 */
[----:B------:R3:W-:Y:S04]  /*8d30*/  STS [R9+0x2400], R62 ;  /* 0x0024003e09007388 */ /* 0x0007e80000000800 */
[----:B------:R-:W-:Y:S04]  /*8d40*/  STS [R13+0x2000], R64 ;  /* 0x002000400d007388 */ /* 0x000fe80000000800 */
[----:B------:R-:W-:Y:S04]  /*8d50*/  STS [R13+0x2400], R66 ;  /* 0x002400420d007388 */ /* 0x000fe80000000800 */
[----:B------:R-:W-:Y:S01]  /*8d60*/  STS [R11+0x2000], R68 ;  /* 0x002000440b007388 */ /* 0x000fe20000000800 */
[----:B-1----:R-:W-:-:S03]  /*8d70*/  @P1 IMAD R2, R5, R0, RZ ;  /* 0x0000000005021224 */ /* 0x002fc600078e02ff */
[----:B------:R1:W-:Y:S04]  /*8d80*/  STS [R11+0x2400], R70 ;  /* 0x002400460b007388 */ /* 0x0003e80000000800 */
[----:B------:R-:W-:Y:S04]  /*8d90*/  STS [R17+0x2000], R72 ;  /* 0x0020004811007388 */ /* 0x000fe80000000800 */
[----:B------:R4:W-:Y:S01]  /*8da0*/  STS [R17+0x2400], R74 ;  /* 0x0024004a11007388 */ /* 0x0009e20000000800 */
[----:B---3--:R-:W3:Y:S03]  /*8db0*/  @P2 LDC.64 R8, c[0x0][0x408] ;  /* 0x00010200ff082b82 */ /* 0x008ee60000000a00 */
[----:B------:R2:W-:Y:S04]  /*8dc0*/  STS [R15+0x2000], R76 ;  /* 0x0020004c0f007388 */ /* 0x0005e80000000800 */
[----:B------:R2:W-:Y:S04]  /*8dd0*/  STS [R15+0x2400], R78 ;  /* 0x0024004e0f007388 */ /* 0x0005e80000000800 */
[----:B------:R2:W-:Y:S04]  /*8de0*/  STS [R21+0x2000], R88 ;  /* 0x0020005815007388 */ /* 0x0005e80000000800 */
[----:B------:R2:W-:Y:S01]  /*8df0*/  STS [R21+0x2400], R90 ;  /* 0x0024005a15007388 */ /* 0x0005e20000000800 */
[----:B-1----:R-:W1:Y:S03]  /*8e00*/  @!P2 LDC.64 R10, c[0x0][0x400] ;  /* 0x00010000ff0aab82 */ /* 0x002e660000000a00 */
[----:B------:R1:W-:Y:S04]  /*8e10*/  STS [R19+0x2000], R80 ;  /* 0x0020005013007388 */ /* 0x0003e80000000800 */
[----:B------:R1:W-:Y:S04]  /*8e20*/  STS [R19+0x2400], R82 ;  /* 0x0024005213007388 */ /* 0x0003e80000000800 */
[----:B------:R1:W-:Y:S04]  /*8e30*/  STS [R23+0x2000], R84 ;  /* 0x0020005417007388 */ /* 0x0003e80000000800 */
[----:B------:R1:W-:Y:S01]  /*8e40*/  STS [R23+0x2400], R86 ;  /* 0x0024005617007388 */ /* 0x0003e20000000800 */
[----:B----4-:R-:W4:Y:S01]  /*8e50*/  S2R R17, SR_CTAID.Z ;  /* 0x0000000000117919 */ /* 0x010f220000002700 */
[----:B------:R-:W-:Y:S05]  /*8e60*/  @P1 BRA `(.L_x_626) ;  /* 0x0000000000201947 */ /* 0x000fea0003800000 */
[----:B------:R-:W-:Y:S01]  /*8e70*/  ISETP.NE.AND P0, PT, R18, RZ, PT ;  /* 0x000000ff1200720c */ /* 0x000fe20003f05270 */
[----:B------:R-:W5:-:S12]  /*8e80*/  LDC R5, c[0x0][0x3e0] ;  /* 0x0000f800ff057b82 */ /* 0x000f580000000800 */
[----:B------:R-:W5:Y:S01]  /*8e90*/  @P0 LDC R16, c[0x0][0x454] ;  /* 0x00011500ff100b82 */ /* 0x000f620000000800 */
[----:B--2---:R-:W-:Y:S02]  /*8ea0*/  @P0 MOV R25, 0x1 ;  /* 0x0000000100190802 */ /* 0x004fe40000000f00 */
[----:B------:R-:W-:-:S05]  /*8eb0*/  @!P0 MOV R25, 0x1 ;  /* 0x0000000100198802 */ /* 0x000fca0000000f00 */
[----:B------:R-:W2:Y:S01]  /*8ec0*/  @P0 LDC R2, c[0x0][0x454] ;  /* 0x00011500ff020b82 */ /* 0x000ea20000000800 */
[-C--:B-----5:R-:W-:Y:S02]  /*8ed0*/  @P0 IMAD R16, R16, R5.reuse, RZ ;  /* 0x0000000510100224 */ /* 0x0a0fe400078e02ff */
[----:B------:R-:W-:-:S07]  /*8ee0*/  @!P0 IMAD R16, R0, R5, RZ ;  /* 0x0000000500108224 */ /* 0x000fce00078e02ff */
.L_x_626:
[----:B------:R-:W-:Y:S01]  /*8ef0*/  BAR.SYNC.DEFER_BLOCKING 0x0 ;  /* 0x0000000000007b1d */ /* 0x000fe20000010000 */
[----:B------:R-:W-:Y:S01]  /*8f00*/  ISETP.NE.AND P0, PT, R18, RZ, !P1 ;  /* 0x000000ff1200720c */ /* 0x000fe20004f05270 */
[----:B-1----:R-:W-:Y:S01]  /*8f10*/  @!P2 IMAD.WIDE.U32 R22, R157, R10, RZ ;  /* 0x0000000a9d16a225 */ /* 0x002fe200078e00ff */
[----:B------:R-:W-:Y:S02]  /*8f20*/  ISETP.NE.AND P1, PT, R156, -0x1, PT ;  /* 0xffffffff9c00780c */ /* 0x000fe40003f25270 */
[----:B------:R-:W-:-:S03]  /*8f30*/  SHF.R.U32.HI R19, RZ, 0x1, R4 ;  /* 0x00000001ff137819 */ /* 0x000fc60000011604 */
[----:B------:R-:W1:Y:S01]  /*8f40*/  @P4 LDC R5, c[0x0][0x458] ;  /* 0x00011600ff054b82 */ /* 0x000e620000000800 */
[----:B------:R-:W5:Y:S01]  /*8f50*/  @P3 MUFU.LG2 R6, R6 ;  /* 0x0000000600063308 */ /* 0x000f620000000c00 */
[----:B------:R-:W1:Y:S01]  /*8f60*/  S2R R10, SR_TID.X ;  /* 0x00000000000a7919 */ /* 0x000e620000002100 */
[----:B--23--:R-:W-:Y:S01]  /*8f70*/  @P2 IMAD.WIDE.U32 R20, R156, R8, RZ ;  /* 0x000000089c142225 */ /* 0x00cfe200078e00ff */
[----:B------:R-:W-:Y:S01]  /*8f80*/  LOP3.LUT P5, RZ, R4, 0x3, RZ, 0xc0, !PT ;  /* 0x0000000304ff7812 */ /* 0x000fe200078ac0ff */
[----:B------:R-:W-:Y:S01]  /*8f90*/  BSSY.RECONVERGENT B0, `(.L_x_627) ;  /* 0x000002c000007945 */ /* 0x000fe20003800200 */
[----:B------:R-:W-:Y:S01]  /*8fa0*/  SHF.R.U32.HI R4, RZ, 0x2, R4 ;  /* 0x00000002ff047819 */ /* 0x000fe20000011604 */
[----:B------:R-:W-:Y:S01]  /*8fb0*/  @!P2 IMAD R11, R157, R11, R23 ;  /* 0x0000000b9d0ba224 */ /* 0x000fe200078e0217 */
[----:B------:R-:W2:Y:S01]  /*8fc0*/  @P3 LDC R18, c[0x0][0x458] ;  /* 0x00011600ff123b82 */ /* 0x000ea20000000800 */
[----:B------:R-:W3:Y:S01]  /*8fd0*/  @P4 MUFU.LG2 R7, R7 ;  /* 0x0000000700074308 */ /* 0x000ee20000000c00 */
[----:B------:R-:W-:Y:S01]  /*8fe0*/  @P2 IMAD R11, R156, R9, R21 ;  /* 0x000000099c0b2224 */ /* 0x000fe200078e0215 */
[----:B------:R-:W-:Y:S01]  /*8ff0*/  LOP3.LUT R19, R19, 0x30, RZ, 0xc0, !PT ;  /* 0x0000003013137812 */ /* 0x000fe200078ec0ff */
[----:B------:R-:W-:-:S02]  /*9000*/  @!P1 IMAD R156, R157, R0, RZ ;  /* 0x000000009d9c9224 */ /* 0x000fc400078e02ff */
[----:B----4-:R-:W-:Y:S01]  /*9010*/  IMAD R2, R17, R2, RZ ;  /* 0x0000000211027224 */ /* 0x010fe200078e02ff */
[----:B------:R-:W-:Y:S01]  /*9020*/  LOP3.LUT R0, R19, 0x7, R4, 0xf8, !PT ;  /* 0x0000000713007812 */ /* 0x000fe200078ef804 */
[----:B------:R-:W-:Y:S01]  /*9030*/  IMAD R19, R160, R25, RZ ;  /* 0x00000019a0137224 */ /* 0x000fe200078e02ff */
[----:B------:R-:W-:Y:S01]  /*9040*/  SHF.R.S32.HI R4, RZ, 0x1f, R156 ;  /* 0x0000001fff047819 */ /* 0x000fe2000001149c */
[----:B------:R4:W4:Y:S01]  /*9050*/  LDS.128 R12, [R159+0x1800] ;  /* 0x001800009f0c7984 */ /* 0x0009220000000c00 */
[----:B------:R-:W-:Y:S01]  /*9060*/  @!P0 IMAD R2, R157, R16, R2 ;  /* 0x000000109d028224 */ /* 0x000fe200078e0202 */
[----:B------:R-:W-:Y:S01]  /*9070*/  SEL R156, R156, RZ, P0 ;  /* 0x000000ff9c9c7207 */ /* 0x000fe20000000000 */
[----:B-----5:R-:W-:Y:S01]  /*9080*/  @P3 FMUL.FTZ R16, R6, 0.69314718246459960938 ;  /* 0x3f31721806103820 */ /* 0x020fe20000410000 */
[----:B------:R-:W-:Y:S01]  /*9090*/  SEL R4, R4, RZ, P0 ;  /* 0x000000ff04047207 */ /* 0x000fe20000000000 */
[----:B------:R-:W-:Y:S01]  /*90a0*/  IMAD.MOV.U32 R9, RZ, RZ, 0x7f800000 ;  /* 0x7f800000ff097424 */ /* 0x000fe200078e00ff */
[----:B------:R-:W-:Y:S01]  /*90b0*/  IADD3 R6, P1, P0, R19, R156, R2 ;  /* 0x0000009c13067210 */ /* 0x000fe2000783e002 */
[----:B------:R-:W-:-:S02]  /*90c0*/  IMAD.MOV.U32 R8, RZ, RZ, 0x7f800000 ;  /* 0x7f800000ff087424 */ /* 0x000fc400078e00ff */
[----:B---3--:R-:W-:Y:S01]  /*90d0*/  @P4 FMUL.FTZ R7, R7, 0.69314718246459960938 ;  /* 0x3f31721807074820 */ /* 0x008fe20000410000 */
[----:B------:R-:W-:Y:S02]  /*90e0*/  SHF.R.S32.HI R19, RZ, 0x1f, R19 ;  /* 0x0000001fff137819 */ /* 0x000fe40000011413 */
[----:B------:R-:W-:Y:S01]  /*90f0*/  SHF.R.S32.HI R2, RZ, 0x1f, R2 ;  /* 0x0000001fff027819 */ /* 0x000fe20000011402 */
[----:B-1----:R-:W-:Y:S01]  /*9100*/  @P4 FFMA.FTZ R9, R100, R5, R7 ;  /* 0x0000000564094223 */ /* 0x002fe20000010007 */
[----:B--2---:R-:W-:Y:S02]  /*9110*/  @P3 FFMA.FTZ R8, R3, R18, R16 ;  /* 0x0000001203083223 */ /* 0x004fe40000010010 */
[----:B------:R-:W-:Y:S01]  /*9120*/  IADD3.X R19, PT, PT, R19, R4, R2, P1, P0 ;  /* 0x0000000413137210 */ /* 0x000fe20000fe0402 */
[----:B----4-:R-:W-:Y:S06]  /*9130*/  @P5 BRA `(.L_x_628) ;  /* 0x0000000000445947 */ /* 0x010fec0003800000 */
[C---:B------:R-:W-:Y:S01]  /*9140*/  VIADD R7, R0.reuse, 0x8 ;  /* 0x0000000800077836 */ /* 0x040fe20000000000 */
[----:B------:R-:W-:-:S04]  /*9150*/  ISETP.GE.AND P4, PT, R0, R152, PT ;  /* 0x000000980000720c */ /* 0x000fc80003f86270 */
[----:B------:R-:W-:-:S09]  /*9160*/  ISETP.GE.AND P3, PT, R7, R152, PT ;  /* 0x000000980700720c */ /* 0x000fd20003f66270 */
[----:B------:R-:W1:Y:S01]  /*9170*/  @!P4 LDC.64 R4, c[0x0][0x420] ;  /* 0x00010800ff04cb82 */ /* 0x000e620000000a00 */
[----:B------:R-:W-:-:S03]  /*9180*/  @!P4 IMAD R0, R0, R25, RZ ;  /* 0x000000190000c224 */ /* 0x000fc600078e02ff */
[----:B------:R-:W-:Y:S02]  /*9190*/  @!P3 IMAD R25, R7, R25, RZ ;  /* 0x000000190719b224 */ /* 0x000fe400078e02ff */
[CC--:B------:R-:W-:Y:S02]  /*91a0*/  @!P4 IADD3 R7, P1, PT, R0.reuse, R6.reuse, RZ ;  /* 0x000000060007c210 */ /* 0x0c0fe40007f3e0ff */
[----:B------:R-:W2:Y:S01]  /*91b0*/  @!P3 LDC.64 R2, c[0x0][0x420] ;  /* 0x00010800ff02bb82 */ /* 0x000ea20000000a00 */
[C---:B------:R-:W-:Y:S02]  /*91c0*/  @!P3 IADD3 R6, P0, PT, R25.reuse, R6, RZ ;  /* 0x000000061906b210 */ /* 0x040fe40007f1e0ff */
[-C--:B------:R-:W-:Y:S02]  /*91d0*/  @!P4 LEA.HI.X.SX32 R0, R0, R19.reuse, 0x1, P1 ;  /* 0x000000130000c211 */ /* 0x080fe400008f0eff */
[----:B------:R-:W-:Y:S02]  /*91e0*/  @!P3 LEA.HI.X.SX32 R19, R25, R19, 0x1, P0 ;  /* 0x000000131913b211 */ /* 0x000fe400000f0eff */
[----:B-1----:R-:W-:-:S04]  /*91f0*/  @!P4 LEA R4, P1, R7, R4, 0x2 ;  /* 0x000000040704c211 */ /* 0x002fc800078210ff */
[----:B------:R-:W-:Y:S02]  /*9200*/  @!P4 LEA.HI.X R5, R7, R5, R0, 0x2, P1 ;  /* 0x000000050705c211 */ /* 0x000fe400008f1400 */
[----:B--2---:R-:W-:-:S03]  /*9210*/  @!P3 LEA R2, P0, R6, R2, 0x2 ;  /* 0x000000020602b211 */ /* 0x004fc600078010ff */
[----:B------:R1:W-:Y:S01]  /*9220*/  @!P4 STG.E desc[UR10][R4.64], R9 ;  /* 0x000000090400c986 */ /* 0x0003e2000c10190a */
[----:B------:R-:W-:-:S05]  /*9230*/  @!P3 LEA.HI.X R3, R6, R3, R19, 0x2, P0 ;  /* 0x000000030603b211 */ /* 0x000fca00000f1413 */
[----:B------:R1:W-:Y:S04]  /*9240*/  @!P3 STG.E desc[UR10][R2.64], R8 ;  /* 0x000000080200b986 */ /* 0x0003e8000c10190a */
.L_x_628:
[----:B------:R-:W-:Y:S05]  /*9250*/  BSYNC.RECONVERGENT B0 ;  /* 0x0000000000007941 */ /* 0x000fea0003800200 */
.L_x_627:
[----:B------:R-:W-:Y:S01]  /*9260*/  @P2 IMAD.MOV.U32 R22, RZ, RZ, R20 ;  /* 0x000000ffff162224 */ /* 0x000fe200078e0014 */
[----:B------:R-:W-:Y:S01]  /*9270*/  SHF.R.U32.HI R10, RZ, 0x3, R10 ;  /* 0x00000003ff0a7819 */ /* 0x000fe2000001160a */
[----:B------:R-:W2:Y:S01]  /*9280*/  LDCU.64 UR4, c[0x0][0x410] ;  /* 0x00008200ff0477ac */ /* 0x000ea20008000a00 */
[----:B------:R-:W-:Y:S01]  /*9290*/  ISETP.GE.AND P3, PT, R162, R152, PT ;  /* 0x00000098a200720c */ /* 0x000fe20003f66270 */
[----:B------:R-:W-:Y:S01]  /*92a0*/  BSSY.RECONVERGENT B0, `(.L_x_629) ;  /* 0x000001b000007945 */ /* 0x000fe20003800200 */
[----:B------:R-:W-:Y:S01]  /*92b0*/  IADD3 R18, P0, PT, R153, R22, RZ ;  /* 0x0000001699127210 */ /* 0x000fe20007f1e0ff */
[C---:B------:R-:W-:Y:S01]  /*92c0*/  VIADD R7, R10.reuse, 0x10 ;  /* 0x000000100a077836 */ /* 0x040fe20000000000 */
[C---:B-1----:R-:W-:Y:S01]  /*92d0*/  IADD3 R5, PT, PT, R10.reuse, 0x20, RZ ;  /* 0x000000200a057810 */ /* 0x042fe20007ffe0ff */
[----:B------:R-:W-:Y:S01]  /*92e0*/  VIADD R3, R10, 0x30 ;  /* 0x000000300a037836 */ /* 0x000fe20000000000 */
[----:B------:R-:W-:Y:S01]  /*92f0*/  IADD3.X R19, PT, PT, RZ, R11, RZ, P0, !PT ;  /* 0x0000000bff137210 */ /* 0x000fe200007fe4ff */
[----:B------:R-:W-:Y:S01]  /*9300*/  IMAD.MOV.U32 R11, RZ, RZ, RZ ;  /* 0x000000ffff0b7224 */ /* 0x000fe200078e00ff */
[----:B------:R-:W-:-:S02]  /*9310*/  ISETP.GE.AND P2, PT, R7, R152, PT ;  /* 0x000000980700720c */ /* 0x000fc40003f46270 */
[-C--:B------:R-:W-:Y:S01]  /*9320*/  ISETP.GE.AND P1, PT, R5, R152.reuse, PT ;  /* 0x000000980500720c */ /* 0x080fe20003f26270 */
[----:B------:R-:W-:Y:S01]  /*9330*/  IMAD.WIDE.U32 R20, R158, 0x40, R10 ;  /* 0x000000409e147825 */ /* 0x000fe200078e000a */
[----:B------:R1:W3:Y:S01]  /*9340*/  LDS.128 R4, [R159+0x2000] ;  /* 0x002000009f047984 */ /* 0x0002e20000000c00 */
[----:B------:R-:W-:-:S03]  /*9350*/  ISETP.GE.AND P0, PT, R3, R152, PT ;  /* 0x000000980300720c */ /* 0x000fc60003f06270 */
[----:B------:R1:W4:Y:S01]  /*9360*/  LDS.128 R8, [R159] ;  /* 0x000000009f087984 */ /* 0x0003220000000c00 */
[----:B--2---:R-:W-:-:S04]  /*9370*/  IMAD.WIDE.U32 R18, R17, UR4, R18 ;  /* 0x0000000411127c25 */ /* 0x004fc8000f8e0012 */
[----:B------:R-:W-:Y:S01]  /*9380*/  IMAD R17, R17, UR5, R19 ;  /* 0x0000000511117c24 */ /* 0x000fe2000f8e0213 */
[----:B------:R-:W-:Y:S06]  /*9390*/  @P3 BRA `(.L_x_630) ;  /* 0x00000000002c3947 */ /* 0x000fec0003800000 */
[----:B------:R-:W2:Y:S01]  /*93a0*/  LDCU.64 UR6, c[0x0][0x408] ;  /* 0x00008100ff0677ac */ /* 0x000ea20008000a00 */
[----:B------:R-:W-:Y:S01]  /*93b0*/  MOV R16, R18 ;  /* 0x0000001200107202 */ /* 0x000fe20000000f00 */
[----:B------:R-:W5:Y:S01]  /*93c0*/  LDCU.64 UR4, c[0x0][0x3f0] ;  /* 0x00007e00ff0477ac */ /* 0x000f620008000a00 */
[----:B--2---:R-:W-:-:S03]  /*93d0*/  IMAD R3, R21, UR6, RZ ;  /* 0x0000000615037c24 */ /* 0x004fc6000f8e02ff */
[----:B------:R-:W-:-:S04]  /*93e0*/  IMAD.WIDE.U32 R22, R20, UR6, R16 ;  /* 0x0000000614167c25 */ /* 0x000fc8000f8e0010 */
[----:B------:R-:W-:Y:S01]  /*93f0*/  IMAD R0, R20, UR7, R3 ;  /* 0x0000000714007c24 */ /* 0x000fe2000f8e0203 */
[----:B-----5:R-:W-:-:S04]  /*9400*/  LEA R2, P3, R22, UR4, 0x1 ;  /* 0x0000000416027c11 */ /* 0x020fc8000f8608ff */
[----:B------:R-:W-:-:S04]  /*9410*/  IADD3 R0, PT, PT, R0, R23, RZ ;  /* 0x0000001700007210 */ /* 0x000fc80007ffe0ff */
[----:B------:R-:W-:-:S05]  /*9420*/  LEA.HI.X R3, R22, UR5, R0, 0x1, P3 ;  /* 0x0000000516037c11 */ /* 0x000fca00098f0c00 */
[----:B----4-:R2:W-:Y:S04]  /*9430*/  STG.E.128 desc[UR10][R2.64], R8 ;  /* 0x0000000802007986 */ /* 0x0105e8000c101d0a */
[----:B---3--:R2:W-:Y:S02]  /*9440*/  STG.E.128 desc[UR10][R2.64+0x80], R4 ;  /* 0x0000800402007986 */ /* 0x0085e4000c101d0a */
.L_x_630:
[----:B------:R-:W-:Y:S05]  /*9450*/  BSYNC.RECONVERGENT B0 ;  /* 0x0000000000007941 */ /* 0x000fea0003800200 */
.L_x_629:
[----:B--2-4-:R2:W4:Y:S01]  /*9460*/  LDS.128 R8, [R159+0x800] ;  /* 0x000800009f087984 */ /* 0x0145220000000c00 */
[----:B------:R-:W-:Y:S03]  /*9470*/  BSSY.RECONVERGENT B0, `(.L_x_631) ;  /* 0x0000011000007945 */ /* 0x000fe60003800200 */
[----:B---3--:R2:W3:Y:S01]  /*9480*/  LDS.128 R4, [R159+0x2800] ;  /* 0x002800009f047984 */ /* 0x0084e20000000c00 */
[----:B------:R-:W-:Y:S05]  /*9490*/  @P2 BRA `(.L_x_632) ;  /* 0x0000000000382947 */ /* 0x000fea0003800000 */
[----:B------:R-:W5:Y:S01]  /*94a0*/  LDCU.64 UR6, c[0x0][0x408] ;  /* 0x00008100ff0677ac */ /* 0x000f620008000a00 */
[----:B------:R-:W-:Y:S01]  /*94b0*/  IADD3 R3, P2, PT, R20, 0x10, RZ ;  /* 0x0000001014037810 */ /* 0x000fe20007f5e0ff */
[----:B------:R-:W-:Y:S01]  /*94c0*/  IMAD.MOV.U32 R22, RZ, RZ, R18 ;  /* 0x000000ffff167224 */ /* 0x000fe200078e0012 */
[----:B------:R-:W-:Y:S01]  /*94d0*/  MOV R23, R17 ;  /* 0x0000001100177202 */ /* 0x000fe20000000f00 */
[----:B------:R-:W1:Y:S02]  /*94e0*/  LDCU.64 UR4, c[0x0][0x3f0] ;  /* 0x00007e00ff0477ac */ /* 0x000e640008000a00 */
[----:B------:R-:W-:-:S04]  /*94f0*/  IMAD.X R0, RZ, RZ, R21, P2 ;  /* 0x000000ffff007224 */ /* 0x000fc800010e0615 */
[----:B-----5:R-:W-:Y:S02]  /*9500*/  IMAD R0, R0, UR6, RZ ;  /* 0x0000000600007c24 */ /* 0x020fe4000f8e02ff */
[----:B------:R-:W-:-:S04]  /*9510*/  IMAD.WIDE.U32 R22, R3, UR6, R22 ;  /* 0x0000000603167c25 */ /* 0x000fc8000f8e0016 */
[----:B------:R-:W-:Y:S01]  /*9520*/  IMAD R0, R3, UR7, R0 ;  /* 0x0000000703007c24 */ /* 0x000fe2000f8e0200 */
[----:B-1----:R-:W-:-:S04]  /*9530*/  LEA R2, P2, R22, UR4, 0x1 ;  /* 0x0000000416027c11 */ /* 0x002fc8000f8408ff */
[----:B------:R-:W-:-:S04]  /*9540*/  IADD3 R0, PT, PT, R0, R23, RZ ;  /* 0x0000001700007210 */ /* 0x000fc80007ffe0ff */
[----:B------:R-:W-:-:S05]  /*9550*/  LEA.HI.X R3, R22, UR5, R0, 0x1, P2 ;  /* 0x0000000516037c11 */ /* 0x000fca00090f0c00 */
[----:B----4-:R1:W-:Y:S04]  /*9560*/  STG.E.128 desc[UR10][R2.64], R8 ;  /* 0x0000000802007986 */ /* 0x0103e8000c101d0a */
[----:B---3--:R1:W-:Y:S02]  /*9570*/  STG.E.128 desc[UR10][R2.64+0x80], R4 ;  /* 0x0000800402007986 */ /* 0x0083e4000c101d0a */
.L_x_632:
[----:B------:R-:W-:Y:S05]  /*9580*/  BSYNC.RECONVERGENT B0 ;  /* 0x0000000000007941 */ /* 0x000fea0003800200 */
.L_x_631:
[----:B-1--4-:R1:W4:Y:S01]  /*9590*/  LDS.128 R8, [R159+0x1000] ;  /* 0x001000009f087984 */ /* 0x0123220000000c00 */
[----:B------:R-:W-:Y:S03]  /*95a0*/  BSSY.RECONVERGENT B0, `(.L_x_633) ;  /* 0x0000011000007945 */ /* 0x000fe60003800200 */
[----:B---3--:R1:W3:Y:S01]  /*95b0*/  LDS.128 R4, [R159+0x3000] ;  /* 0x003000009f047984 */ /* 0x0082e20000000c00 */
[----:B------:R-:W-:Y:S05]  /*95c0*/  @P1 BRA `(.L_x_634) ;  /* 0x0000000000381947 */ /* 0x000fea0003800000 */
[----:B------:R-:W5:Y:S01]  /*95d0*/  LDCU.64 UR6, c[0x0][0x408] ;  /* 0x00008100ff0677ac */ /* 0x000f620008000a00 */
[----:B------:R-:W-:Y:S01]  /*95e0*/  IADD3 R3, P1, PT, R20, 0x20, RZ ;  /* 0x0000002014037810 */ /* 0x000fe20007f3e0ff */
[----:B------:R-:W-:Y:S01]  /*95f0*/  IMAD.MOV.U32 R22, RZ, RZ, R18 ;  /* 0x000000ffff167224 */ /* 0x000fe200078e0012 */
[----:B------:R-:W-:Y:S01]  /*9600*/  MOV R23, R17 ;  /* 0x0000001100177202 */ /* 0x000fe20000000f00 */
[----:B------:R-:W2:Y:S02]  /*9610*/  LDCU.64 UR4, c[0x0][0x3f0] ;  /* 0x00007e00ff0477ac */ /* 0x000ea40008000a00 */
[----:B------:R-:W-:-:S04]  /*9620*/  IMAD.X R0, RZ, RZ, R21, P1 ;  /* 0x000000ffff007224 */ /* 0x000fc800008e0615 */
[----:B-----5:R-:W-:Y:S02]  /*9630*/  IMAD R0, R0, UR6, RZ ;  /* 0x0000000600007c24 */ /* 0x020fe4000f8e02ff */
[----:B------:R-:W-:-:S04]  /*9640*/  IMAD.WIDE.U32 R22, R3, UR6, R22 ;  /* 0x0000000603167c25 */ /* 0x000fc8000f8e0016 */
[----:B------:R-:W-:Y:S01]  /*9650*/  IMAD R0, R3, UR7, R0 ;  /* 0x0000000703007c24 */ /* 0x000fe2000f8e0200 */
[----:B--2---:R-:W-:-:S04]  /*9660*/  LEA R2, P1, R22, UR4, 0x1 ;  /* 0x0000000416027c11 */ /* 0x004fc8000f8208ff */
[----:B------:R-:W-:-:S04]  /*9670*/  IADD3 R0, PT, PT, R0, R23, RZ ;  /* 0x0000001700007210 */ /* 0x000fc80007ffe0ff */
[----:B------:R-:W-:-:S05]  /*9680*/  LEA.HI.X R3, R22, UR5, R0, 0x1, P1 ;  /* 0x0000000516037c11 */ /* 0x000fca00088f0c00 */
[----:B----4-:R2:W-:Y:S04]  /*9690*/  STG.E.128 desc[UR10][R2.64], R8 ;  /* 0x0000000802007986 */ /* 0x0105e8000c101d0a */
[----:B---3--:R2:W-:Y:S02]  /*96a0*/  STG.E.128 desc[UR10][R2.64+0x80], R4 ;  /* 0x0000800402007986 */ /* 0x0085e4000c101d0a */
.L_x_634:
[----:B------:R-:W-:Y:S05]  /*96b0*/  BSYNC.RECONVERGENT B0 ;  /* 0x0000000000007941 */ /* 0x000fea0003800200 */
.L_x_633:
[----:B--23--:R2:W3:Y:S01]  /*96c0*/  LDS.128 R4, [R159+0x3800] ;  /* 0x003800009f047984 */ /* 0x00c4e20000000c00 */
[----:B------:R-:W-:Y:S05]  /*96d0*/  @P0 EXIT ;  /* 0x000000000000094d */ /* 0x000fea0003800000 */
[----:B------:R-:W5:Y:S01]  /*96e0*/  LDCU.64 UR6, c[0x0][0x408] ;  /* 0x00008100ff0677ac */ /* 0x000f620008000a00 */
[----:B------:R-:W-:Y:S01]  /*96f0*/  IADD3 R0, P0, PT, R20, 0x30, RZ ;  /* 0x0000003014007810 */ /* 0x000fe20007f1e0ff */
[----:B----4-:R-:W-:Y:S01]  /*9700*/  IMAD.MOV.U32 R8, RZ, RZ, R18 ;  /* 0x000000ffff087224 */ /* 0x010fe200078e0012 */
[----:B------:R-:W-:Y:S01]  /*9710*/  MOV R9, R17 ;  /* 0x0000001100097202 */ /* 0x000fe20000000f00 */
[----:B------:R-:W4:Y:S02]  /*9720*/  LDCU.64 UR4, c[0x0][0x3f0] ;  /* 0x00007e00ff0477ac */ /* 0x000f240008000a00 */
[----:B------:R-:W-:-:S04]  /*9730*/  IMAD.X R3, RZ, RZ, R21, P0 ;  /* 0x000000ffff037224 */ /* 0x000fc800000e0615 */
[----:B-----5:R-:W-:Y:S02]  /*9740*/  IMAD R3, R3, UR6, RZ ;  /* 0x0000000603037c24 */ /* 0x020fe4000f8e02ff */
[----:B------:R-:W-:-:S04]  /*9750*/  IMAD.WIDE.U32 R8, R0, UR6, R8 ;  /* 0x0000000600087c25 */ /* 0x000fc8000f8e0008 */
[----:B------:R-:W-:Y:S01]  /*9760*/  IMAD R3, R0, UR7, R3 ;  /* 0x0000000700037c24 */ /* 0x000fe2000f8e0203 */
[----:B----4-:R-:W-:-:S04]  /*9770*/  LEA R2, P0, R8, UR4, 0x1 ;  /* 0x0000000408027c11 */ /* 0x010fc8000f8008ff */
[----:B------:R-:W-:-:S04]  /*9780*/  IADD3 R3, PT, PT, R3, R9, RZ ;  /* 0x0000000903037210 */ /* 0x000fc80007ffe0ff */
[----:B------:R-:W-:-:S05]  /*9790*/  LEA.HI.X R3, R8, UR5, R3, 0x1, P0 ;  /* 0x0000000508037c11 */ /* 0x000fca00080f0c03 */
[----:B------:R-:W-:Y:S04]  /*97a0*/  STG.E.128 desc[UR10][R2.64], R12 ;  /* 0x0000000c02007986 */ /* 0x000fe8000c101d0a */
[----:B---3--:R-:W-:Y:S01]  /*97b0*/  STG.E.128 desc[UR10][R2.64+0x80], R4 ;  /* 0x0000800402007986 */ /* 0x008fe2000c101d0a */
[----:B------:R-:W-:Y:S05]  /*97c0*/  EXIT ;  /* 0x000000000000794d */ /* 0x000fea0003800000 */
.L_x_635:
        /* <DEDUP_REMOVED lines=11> */
.L_x_1664:


//--------------------- .text._ZN5flash16flash_fwd_kernelI23Flash_fwd_kernel_traitsILi128ELi64ELi64ELi4ELb0ELb0EN7cutlass10bfloat16_tE19Flash_kernel_traitsILi128ELi64ELi64ELi4ES3_EELb0ELb1ELb0ELb0ELb0ELb1ELb1ELb0EEEvNS_16Flash_fwd_paramsE --------------------------
	.section	.text._ZN5flash16flash_fwd_kernelI23Flash_fwd_kernel_traitsILi128ELi64ELi64ELi4ELb0ELb0EN7cutlass10bfloat16_tE19Flash_kernel_traitsILi128ELi64ELi64ELi4ES3_EELb0ELb1ELb0ELb0ELb0ELb1ELb1ELb0EEEvNS_16Flash_fwd_paramsE,"ax",@progbits
	.align	128
        .global         _ZN5flash16flash_fwd_kernelI23Flash_fwd_kernel_traitsILi128ELi64ELi64ELi4ELb0ELb0EN7cutlass10bfloat16_tE19Flash_kernel_traitsILi128ELi64ELi64ELi4ES3_EELb0ELb1ELb0ELb0ELb0ELb1ELb1ELb0EEEvNS_16Flash_fwd_paramsE
        .type           _ZN5flash16flash_fwd_kernelI23Flash_fwd_kernel_traitsILi128ELi64ELi64ELi4ELb0ELb0EN7cutlass10bfloat16_tE19Flash_kernel_traitsILi128ELi64ELi64ELi4ES3_EELb0ELb1ELb0ELb0ELb0ELb1ELb1ELb0EEEvNS_16Flash_fwd_paramsE,@function
        .size           _ZN5flash16flash_fwd_kernelI23Flash_fwd_kernel_traitsILi128ELi64ELi64ELi4ELb0ELb0EN7cutlass10bfloat16_tE19Flash_kernel_traitsILi128ELi64ELi64ELi4ES3_EELb0ELb1ELb0ELb0ELb0ELb1ELb1ELb0EEEvNS_16Flash_fwd_paramsE,(.L_x_1665 - _ZN5flash16flash_fwd_kernelI23Flash_fwd_kernel_traitsILi128ELi64ELi64ELi4ELb0ELb0EN7cutlass10bfloat16_tE19Flash_kernel_traitsILi128ELi64ELi64ELi4ES3_EELb0ELb1ELb0ELb0ELb0ELb1ELb1ELb0EEEvNS_16Flash_fwd_paramsE)
        .other          _ZN5flash16flash_fwd_kernelI23Flash_fwd_kernel_traitsILi128ELi64ELi64ELi4ELb0ELb0EN7cutlass10bfloat16_tE19Flash_kernel_traitsILi128ELi64ELi64ELi4ES3_EELb0ELb1ELb0ELb0ELb0ELb1ELb1ELb0EEEvNS_16Flash_fwd_paramsE,@"STO_CUDA_ENTRY STV_DEFAULT"
_ZN5flash16flash_fwd_kernelI23Flash_fwd_kernel_traitsILi128ELi64ELi64ELi4ELb0ELb0EN7cutlass10bfloat16_tE19Flash_kernel_traitsILi128ELi64ELi64ELi4ES3_EELb0ELb1ELb0ELb0ELb0ELb1ELb1ELb0EEEvNS_16Flash_fwd_paramsE:
.text._ZN5flash16flash_fwd_kernelI23Flash_fwd_kernel_traitsILi128ELi64ELi64ELi4ELb0ELb0EN7cutlass10bfloat16_tE19Flash_kernel_traitsILi128ELi64ELi64ELi4ES3_EELb0ELb1ELb0ELb0ELb0ELb1ELb1ELb0EEEvNS_16Flash_fwd_paramsE:
        /* <DEDUP_REMOVED lines=12> */
[----:B------:R-:W-:Y:S02]  /*00c0*/  ISETP.NE.AND.EX P4, PT, R3, RZ, PT, P4 ;  /* 0x000000ff0300720c */ /* 0x000fe40003f85340 */
[----:B------:R-:W-:Y:S01]  /*00d0*/  ISETP.NE.AND.EX P2, PT, RZ, UR5, PT, P2 ;  /* 0x00000005ff007c0c */ /* 0x000fe2000bf45320 */
[----:B--2---:R-:W-:-:S04]  /*00e0*/  IMAD.WIDE.U32 R6, R161, 0x4, R4 ;  /* 0x00000004a1067825 */ /* 0x004fc800078e0004 */
[----:B------:R-:W-:Y:S01]  /*00f0*/  IMAD.SHL.U32 R9, R161, 0x4, RZ ;  /* 0x00000004a1097824 */ /* 0x000fe200078e00ff */
[----:B------:R-:W-:Y:S01]  /*0100*/  SHF.R.U32.HI R2, RZ, 0x1e, R161 ;  /* 0x0000001eff027819 */ /* 0x000fe200000116a1 */
[----:B------:R-:W1:Y:S01]  /*0110*/  LDC.64 R4, c[0x0][0x468] ;  /* 0x00011a00ff047b82 */ /* 0x000e620000000a00 */
[----:B----4-:R-:W-:Y:S01]  /*0120*/  ISETP.NE.U32.AND P3, PT, RZ, UR6, PT ;  /* 0x00000006ff007c0c */ /* 0x010fe2000bf65070 */
[----:B------:R-:W2:Y:S03]  /*0130*/  @P0 LDG.E R160, desc[UR10][R6.64] ;  /* 0x0000000a06a00981 */ /* 0x000ea6000c1e1900 */
[----:B------:R-:W-:Y:S01]  /*0140*/  ISETP.NE.AND.EX P3, PT, RZ, UR7, PT, P3 ;  /* 0x00000007ff007c0c */ /* 0x000fe2000bf65330 */
[----:B------:R3:W2:Y:S01]  /*0150*/  @P4 LDG.E R11, desc[UR10][R6.64+0x4] ;  /* 0x0000040a060b4981 */ /* 0x0006a2000c1e1900 */
[----:B------:R-:W-:-:S04]  /*0160*/  @P2 IADD3 R12, P0, PT, R9, UR4, RZ ;  /* 0x00000004090c2c10 */ /* 0x000fc8000ff1e0ff */
[----:B------:R-:W-:-:S05]  /*0170*/  @P2 IADD3.X R13, PT, PT, R2, UR5, RZ, P0, !PT ;  /* 0x00000005020d2c10 */ /* 0x000fca00087fe4ff */
[----:B------:R4:W5:Y:S01]  /*0180*/  @P2 LDG.E R33, desc[UR10][R12.64] ;  /* 0x0000000a0c212981 */ /* 0x000962000c1e1900 */
[----:B------:R-:W3:Y:S01]  /*0190*/  LDCU.U8 UR4, c[0x0][0x532] ;  /* 0x0000a640ff0477ac */ /* 0x000ee20008000000 */
        /* <DEDUP_REMOVED lines=25> */
.L_x_636:
        /* <DEDUP_REMOVED lines=24> */
[----:B-1----:R-:W1:Y:S08]  /*04b0*/  LDC.U8 R8, c[0x0][0x548] ;  /* 0x00015200ff087b82 */ /* 0x002e700000000000 */
[----:B------:R-:W3:Y:S01]  /*04c0*/  @!P1 LDC.64 R6, c[0x0][0x400] ;  /* 0x00010000ff069b82 */ /* 0x000ee20000000a00 */
[----:B--2---:R-:W-:-:S07]  /*04d0*/  ISETP.NE.AND P0, PT, R0, RZ, PT ;  /* 0x000000ff0000720c */ /* 0x004fce0003f05270 */
[----:B------:R-:W2:Y:S01]  /*04e0*/  @P1 LDC.64 R4, c[0x0][0x408] ;  /* 0x00010200ff041b82 */ /* 0x000ea20000000a00 */
[----:B-1----:R-:W-:-:S07]  /*04f0*/  ISETP.NE.AND P5, PT, R8, RZ, !P0 ;  /* 0x000000ff0800720c */ /* 0x002fce00047a5270 */
[----:B------:R-:W1:Y:S01]  /*0500*/  LDC R0, c[0x0][0x434] ;  /* 0x00010d00ff007b82 */ /* 0x000e620000000800 */
[----:B---3--:R-:W-:-:S07]  /*0510*/  @!P1 IMAD.WIDE.U32 R10, R161, R6, RZ ;  /* 0x00000006a10a9225 */ /* 0x008fce00078e00ff */
[----:B------:R-:W3:Y:S01]  /*0520*/  @P0 LDC.64 R2, c[0x0][0x430] ;  /* 0x00010c00ff020b82 */ /* 0x000ee20000000a00 */
[----:B------:R-:W-:Y:S01]  /*0530*/  @!P1 IMAD R7, R161, R7, R11 ;  /* 0x00000007a1079224 */ /* 0x000fe200078e020b */
[----:B------:R-:W-:Y:S01]  /*0540*/  @!P1 MOV R6, R10 ;  /* 0x0000000a00069202 */ /* 0x000fe20000000f00 */
[----:B--2---:R-:W-:-:S04]  /*0550*/  @P1 IMAD.WIDE.U32 R10, R160, R4, RZ ;  /* 0x00000004a00a1225 */ /* 0x004fc800078e00ff */
[----:B------:R-:W-:Y:S01]  /*0560*/  @P1 IMAD R7, R160, R5, R11 ;  /* 0x00000005a0071224 */ /* 0x000fe200078e020b */
[----:B------:R-:W-:Y:S01]  /*0570*/  @P1 MOV R6, R10 ;  /* 0x0000000a00061202 */ /* 0x000fe20000000f00 */
[----:B---3--:R-:W-:Y:S01]  /*0580*/  @P0 IMAD R4, R2, R3, RZ ;  /* 0x0000000302040224 */ /* 0x008fe200078e02ff */
[----:B------:R-:W-:Y:S01]  /*0590*/  @P0 MOV R2, 0x1 ;  /* 0x0000000100020802 */ /* 0x000fe20000000f00 */
[----:B------:R-:W2:Y:S01]  /*05a0*/  @P0 LDC R3, c[0x0][0x430] ;  /* 0x00010c00ff030b82 */ /* 0x000ea20000000800 */
[----:B-1----:R-:W-:Y:S05]  /*05b0*/  @P0 BRA `(.L_x_638) ;  /* 0x0000000000280947 */ /* 0x002fea0003800000 */
[----:B------:R-:W-:Y:S02]  /*05c0*/  ISETP.NE.AND P0, PT, R8, RZ, PT ;  /* 0x000000ff0800720c */ /* 0x000fe40003f05270 */
[----:B------:R-:W1:Y:S11]  /*05d0*/  LDC R8, c[0x0][0x3e0] ;  /* 0x0000f800ff087b82 */ /* 0x000e760000000800 */
[----:B------:R-:W3:Y:S01]  /*05e0*/  @P0 LDC R4, c[0x0][0x454] ;  /* 0x00011500ff040b82 */ /* 0x000ee20000000800 */
[----:B--2---:R-:W-:-:S02]  /*05f0*/  @P0 MOV R3, 0x1 ;  /* 0x0000000100030802 */ /* 0x004fc40000000f00 */
[----:B------:R-:W-:-:S05]  /*0600*/  @!P0 MOV R3, 0x1 ;  /* 0x0000000100038802 */ /* 0x000fca0000000f00 */
[----:B------:R-:W1:Y:S08]  /*0610*/  @P0 LDC R9, c[0x0][0x454] ;  /* 0x00011500ff090b82 */ /* 0x000e700000000800 */
[----:B------:R-:W2:Y:S08]  /*0620*/  @!P0 LDC R5, c[0x0][0x434] ;  /* 0x00010d00ff058b82 */ /* 0x000eb00000000800 */
[----:B------:R-:W4:Y:S01]  /*0630*/  @!P0 LDC R4, c[0x0][0x434] ;  /* 0x00010d00ff048b82 */ /* 0x000f220000000800 */
[----:B-1----:R-:W-:-:S02]  /*0640*/  @P0 IMAD R2, R9, R8, RZ ;  /* 0x0000000809020224 */ /* 0x002fc400078e02ff */
[----:B--23--:R-:W-:-:S07]  /*0650*/  @!P0 IMAD R2, R5, R8, RZ ;  /* 0x0000000805028224 */ /* 0x00cfce00078e02ff */
.L_x_638:
[----:B------:R-:W-:Y:S01]  /*0660*/  IMAD.SHL.U32 R5, R104, 0x8, RZ ;  /* 0x0000000868057824 */ /* 0x000fe200078e00ff */
[----:B------:R-:W1:Y:S01]  /*0670*/  LDCU.64 UR4, c[0x0][0x410] ;  /* 0x00008200ff0477ac */ /* 0x000e620008000a00 */
        /* <DEDUP_REMOVED lines=17> */
[----:B-1----:R-:W-:Y:S01]  /*0790*/  IMAD.WIDE.U32 R6, R25, UR4, R6 ;  /* 0x0000000419067c25 */ /* 0x002fe2000f8e0006 */
        /* <DEDUP_REMOVED lines=12> */
[----:B------:R-:W1:Y:S01]  /*0860*/  LDCU.64 UR4, c[0x0][0x408] ;  /* 0x00008100ff0477ac */ /* 0x000e620008000a00 */
[----:B------:R-:W-:Y:S01]  /*0870*/  MOV R14, R6 ;  /* 0x00000006000e7202 */ /* 0x000fe20000000f00 */
[----:B------:R-:W3:Y:S01]  /*0880*/  LDCU.64 UR6, c[0x0][0x3f0] ;  /* 0x00007e00ff0677ac */ /* 0x000ee20008000a00 */
[----:B-1----:R-:W-:-:S03]  /*0890*/  IMAD R2, R163, UR4, RZ ;  /* 0x00000004a3027c24 */ /* 0x002fc6000f8e02ff */
[----:B------:R-:W-:-:S04]  /*08a0*/  IMAD.WIDE.U32 R16, R162, UR4, R14 ;  /* 0x00000004a2107c25 */ /* 0x000fc8000f8e000e */
[----:B------:R-:W-:Y:S01]  /*08b0*/  IMAD R2, R162, UR5, R2 ;  /* 0x00000005a2027c24 */ /* 0x000fe2000f8e0202 */
[----:B---3--:R-:W-:-:S04]  /*08c0*/  LEA R18, P3, R16, UR6, 0x1 ;  /* 0x0000000610127c11 */ /* 0x008fc8000f8608ff */
[----:B------:R-:W-:-:S04]  /*08d0*/  IADD3 R2, PT, PT, R17, R2, RZ ;  /* 0x0000000211027210 */ /* 0x000fc80007ffe0ff */
[----:B------:R-:W-:-:S05]  /*08e0*/  LEA.HI.X R19, R16, UR7, R2, 0x1, P3 ;  /* 0x0000000710137c11 */ /* 0x000fca00098f0c02 */
[----:B------:R1:W-:Y:S04]  /*08f0*/  STG.E.128 desc[UR10][R18.64], RZ ;  /* 0x000000ff12007986 */ /* 0x0003e8000c101d0a */
[----:B------:R1:W-:Y:S02]  /*0900*/  STG.E.128 desc[UR10][R18.64+0x80], RZ ;  /* 0x000080ff12007986 */ /* 0x0003e4000c101d0a */
.L_x_640:
[----:B------:R-:W-:Y:S05]  /*0910*/  BSYNC.RECONVERGENT B0 ;  /* 0x0000000000007941 */ /* 0x000fea0003800200 */
.L_x_639:
[----:B------:R-:W-:Y:S01]  /*0920*/  BSSY.RECONVERGENT B0, `(.L_x_641) ;  /* 0x0000012000007945 */ /* 0x000fe20003800200 */
[----:B------:R-:W-:Y:S01]  /*0930*/  ISETP.NE.OR P3, PT, R104, RZ, P0 ;  /* 0x000000ff6800720c */ /* 0x000fe20000765670 */
[----:B--2---:R-:W-:Y:S02]  /*0940*/  IMAD R164, R164, R3, RZ ;  /* 0x00000003a4a47224 */ /* 0x004fe400078e02ff */
[----:B------:R-:W-:Y:S10]  /*0950*/  @P1 BRA `(.L_x_642) ;  /* 0x0000000000381947 */ /* 0x000ff40003800000 */
[----:B------:R-:W2:Y:S01]  /*0960*/  LDCU.64 UR6, c[0x0][0x408] ;  /* 0x00008100ff0677ac */ /* 0x000ea20008000a00 */
[----:B------:R-:W-:Y:S01]  /*0970*/  IADD3 R13, P1, PT, R162, 0x10, RZ ;  /* 0x00000010a20d7810 */ /* 0x000fe20007f3e0ff */
[----:B------:R-:W-:Y:S01]  /*0980*/  IMAD.MOV.U32 R16, RZ, RZ, R6 ;  /* 0x000000ffff107224 */ /* 0x000fe200078e0006 */
[----:B------:R-:W-:Y:S01]  /*0990*/  MOV R17, R15 ;  /* 0x0000000f00117202 */ /* 0x000fe20000000f00 */
[----:B------:R-:W1:Y:S02]  /*09a0*/  LDCU.64 UR4, c[0x0][0x3f0] ;  /* 0x00007e00ff0477ac */ /* 0x000e640008000a00 */
[----:B------:R-:W-:-:S04]  /*09b0*/  IMAD.X R2, RZ, RZ, R163, P1 ;  /* 0x000000ffff027224 */ /* 0x000fc800008e06a3 */
        /* <DEDUP_REMOVED lines=8> */
.L_x_642:
[----:B------:R-:W-:Y:S05]  /*0a40*/  BSYNC.RECONVERGENT B0 ;  /* 0x0000000000007941 */ /* 0x000fea0003800200 */
.L_x_641:
        /* <DEDUP_REMOVED lines=16> */
.L_x_644:
[----:B------:R-:W-:Y:S05]  /*0b50*/  BSYNC.RECONVERGENT B0 ;  /* 0x0000000000007941 */ /* 0x000fea0003800200 */
.L_x_643:
        /* <DEDUP_REMOVED lines=18> */
.L_x_646:
[----:B------:R-:W-:Y:S05]  /*0c80*/  BSYNC.RECONVERGENT B0 ;  /* 0x0000000000007941 */ /* 0x000fea0003800200 */
.L_x_645:
        /* <DEDUP_REMOVED lines=11> */
.L_x_648:
[----:B------:R-:W-:Y:S05]  /*0d40*/  BSYNC.RECONVERGENT B0 ;  /* 0x0000000000007941 */ /* 0x000fea0003800200 */
.L_x_647:
        /* <DEDUP_REMOVED lines=10> */
.L_x_650:
[----:B------:R-:W-:Y:S05]  /*0df0*/  BSYNC.RECONVERGENT B0 ;  /* 0x0000000000007941 */ /* 0x000fea0003800200 */
.L_x_649:
        /* <DEDUP_REMOVED lines=10> */
.L_x_652:
[----:B------:R-:W-:Y:S05]  /*0ea0*/  BSYNC.RECONVERGENT B0 ;  /* 0x0000000000007941 */ /* 0x000fea0003800200 */
.L_x_651:
        /* <DEDUP_REMOVED lines=10> */
.L_x_637:
[----:B------:R-:W-:Y:S02]  /*0f50*/  ISETP.NE.AND P0, PT, R160, -0x1, PT ;  /* 0xffffffffa000780c */ /* 0x000fe40003f05270 */
[----:B------:R-:W-:-:S11]  /*0f60*/  ISETP.NE.AND P2, PT, R7, -0x1, PT ;  /* 0xffffffff0700780c */ /* 0x000fd60003f45270 */
[----:B------:R-:W2:Y:S08]  /*0f70*/  @!P0 LDC.64 R4, c[0x0][0x398] ;  /* 0x0000e600ff048b82 */ /* 0x000eb00000000a00 */
[----:B------:R-:W1:Y:S01]  /*0f80*/  @P0 LDC.64 R2, c[0x0][0x3b0] ;  /* 0x0000ec00ff020b82 */ /* 0x000e620000000a00 */
[----:B--2---:R-:W-:-:S04]  /*0f90*/  @!P0 IMAD.WIDE.U32 R22, R161, R4, RZ ;  /* 0x00000004a1168225 */ /* 0x004fc800078e00ff */
[----:B-1----:R-:W-:-:S04]  /*0fa0*/  @P0 IMAD.WIDE.U32 R8, R160, R2, RZ ;  /* 0x00000002a0080225 */ /* 0x002fc800078e00ff */
        /* <DEDUP_REMOVED lines=16> */
.L_x_653:
[----:B------:R-:W1:Y:S01]  /*10b0*/  LDC.64 R10, c[0x0][0x3b8] ;  /* 0x0000ee00ff0a7b82 */ /* 0x000e620000000a00 */
[----:B------:R-:W-:-:S05]  /*10c0*/  IADD3 R30, PT, PT, R0, R7, RZ ;  /* 0x00000007001e7210 */ /* 0x000fca0007ffe0ff */
[C---:B-1----:R-:W-:Y:S02]  /*10d0*/  IMAD R3, R30.reuse, R11, RZ ;  /* 0x0000000b1e037224 */ /* 0x042fe400078e02ff */
[----:B------:R-:W-:-:S05]  /*10e0*/  IMAD.WIDE.U32 R30, R30, R10, RZ ;  /* 0x0000000a1e1e7225 */ /* 0x000fca00078e00ff */
[----:B------:R-:W-:Y:S02]  /*10f0*/  IADD3 R3, PT, PT, R31, R3, RZ ;  /* 0x000000031f037210 */ /* 0x000fe40007ffe0ff */
.L_x_654:
        /* <DEDUP_REMOVED lines=38> */
.L_x_655:
[----:B------:R-:W1:Y:S01]  /*1360*/  LDC.64 R8, c[0x0][0x3c0] ;  /* 0x0000f000ff087b82 */ /* 0x000e620000000a00 */
[----:B------:R-:W-:-:S05]  /*1370*/  IADD3 R0, PT, PT, R0, R7, RZ ;  /* 0x0000000700007210 */ /* 0x000fca0007ffe0ff */
[C---:B-1----:R-:W-:Y:S02]  /*1380*/  IMAD R129, R0.reuse, R9, RZ ;  /* 0x0000000900817224 */ /* 0x042fe400078e02ff */
[----:B------:R-:W-:-:S05]  /*1390*/  IMAD.WIDE.U32 R130, R0, R8, RZ ;  /* 0x0000000800827225 */ /* 0x000fca00078e00ff */
[----:B------:R-:W-:-:S07]  /*13a0*/  IADD3 R129, PT, PT, R131, R129, RZ ;  /* 0x0000008183817210 */ /* 0x000fce0007ffe0ff */
.L_x_656:
[----:B------:R-:W-:Y:S01]  /*13b0*/  IMAD.IADD R156, R105, 0x1, -R164 ;  /* 0x00000001699c7824 */ /* 0x000fe200078e0aa4 */
[----:B------:R-:W-:Y:S01]  /*13c0*/  SHF.R.U32.HI R166, RZ, 0x3, R104 ;  /* 0x00000003ffa67819 */ /* 0x000fe20000011668 */
[----:B------:R-:W-:Y:S01]  /*13d0*/  IMAD.SHL.U32 R0, R104, 0x8, RZ ;  /* 0x0000000868007824 */ /* 0x000fe200078e00ff */
[----:B------:R-:W1:Y:S01]  /*13e0*/  LDCU.64 UR4, c[0x0][0x3c8] ;  /* 0x00007900ff0477ac */ /* 0x000e620008000a00 */
[----:B------:R-:W-:Y:S01]  /*13f0*/  IMAD.MOV.U32 R167, RZ, RZ, RZ ;  /* 0x000000ffffa77224 */ /* 0x000fe200078e00ff */
[CC--:B------:R-:W-:Y:S01]  /*1400*/  ISETP.GE.AND P6, PT, R166.reuse, R156.reuse, PT ;  /* 0x0000009ca600720c */ /* 0x0c0fe20003fc6270 */
[C---:B------:R-:W-:Y:S01]  /*1410*/  VIADD R17, R166.reuse, 0x20 ;  /* 0x00000020a6117836 */ /* 0x040fe20000000000 */
[----:B------:R-:W-:Y:S01]  /*1420*/  IADD3 R19, PT, PT, R166, 0x10, RZ ;  /* 0x00000010a6137810 */ /* 0x000fe20007ffe0ff */
[----:B------:R-:W2:Y:S01]  /*1430*/  LDCU.64 UR8, c[0x0][0x3d0] ;  /* 0x00007a00ff0877ac */ /* 0x000ea20008000a00 */
[----:B------:R-:W-:Y:S01]  /*1440*/  LOP3.LUT R157, R0, 0x38, RZ, 0xc0, !PT ;  /* 0x00000038009d7812 */ /* 0x000fe200078ec0ff */
[----:B------:R-:W-:Y:S01]  /*1450*/  VIADD R15, R166, 0x30 ;  /* 0x00000030a60f7836 */ /* 0x000fe20000000000 */
[-C--:B------:R-:W-:Y:S01]  /*1460*/  ISETP.GE.AND P5, PT, R19, R156.reuse, PT ;  /* 0x0000009c1300720c */ /* 0x080fe20003fa6270 */
[----:B------:R-:W-:Y:S01]  /*1470*/  IMAD.WIDE.U32 R20, R162, 0x40, R166 ;  /* 0x00000040a2147825 */ /* 0x000fe200078e00a6 */
[----:B------:R-:W-:Y:S01]  /*1480*/  ISETP.GE.AND P4, PT, R17, R156, PT ;  /* 0x0000009c1100720c */ /* 0x000fe20003f86270 */
[----:B------:R-:W3:Y:S01]  /*1490*/  LDCU.64 UR6, c[0x0][0x388] ;  /* 0x00007100ff0677ac */ /* 0x000ee20008000a00 */
[----:B------:R-:W-:Y:S01]  /*14a0*/  IADD3 R30, P0, PT, R157, R30, RZ ;  /* 0x0000001e9d1e7210 */ /* 0x000fe20007f1e0ff */
[----:B------:R-:W-:Y:S01]  /*14b0*/  IMAD.SHL.U32 R134, R10, 0x10, RZ ;  /* 0x000000100a867824 */ /* 0x000fe200078e00ff */
[----:B------:R-:W-:Y:S01]  /*14c0*/  ISETP.GE.AND P3, PT, R15, R156, PT ;  /* 0x0000009c0f00720c */ /* 0x000fe20003f66270 */
[----:B------:R-:W4:Y:S01]  /*14d0*/  @!P6 LDC.64 R12, c[0x0][0x3b0] ;  /* 0x0000ec00ff0ceb82 */ /* 0x000f220000000a00 */
[----:B------:R-:W-:Y:S01]  /*14e0*/  SHF.R.S32.HI R14, RZ, 0x1f, R102 ;  /* 0x0000001fff0e7819 */ /* 0x000fe20000011466 */
[----:B------:R-:W-:Y:S01]  /*14f0*/  IMAD.X R31, RZ, RZ, R3, P0 ;  /* 0x000000ffff1f7224 */ /* 0x000fe200000e0603 */
[----:B------:R-:W-:Y:S01]  /*1500*/  IADD3 R22, P0, PT, R157, R22, RZ ;  /* 0x000000169d167210 */ /* 0x000fe20007f1e0ff */
[----:B------:R-:W-:Y:S01]  /*1510*/  IMAD R128, R166, R9, RZ ;  /* 0x00000009a6807224 */ /* 0x000fe200078e02ff */
[----:B------:R-:W-:Y:S01]  /*1520*/  SHF.L.U64.HI R131, R10, 0x4, R11 ;  /* 0x000000040a837819 */ /* 0x000fe2000001020b */
[----:B------:R-:W-:Y:S01]  /*1530*/  IMAD.WIDE.U32 R30, R166, R10, R30 ;  /* 0x0000000aa61e7225 */ /* 0x000fe200078e001e */
[----:B------:R-:W-:Y:S01]  /*1540*/  IADD3.X R23, PT, PT, RZ, R2, RZ, P0, !PT ;  /* 0x00000002ff177210 */ /* 0x000fe200007fe4ff */
[----:B------:R-:W5:Y:S01]  /*1550*/  @!P6 LDC.64 R6, c[0x0][0x380] ;  /* 0x0000e000ff06eb82 */ /* 0x000f620000000a00 */
[----:B------:R-:W-:Y:S01]  /*1560*/  @!P5 IADD3 R38, P2, PT, R20, 0x10, RZ ;  /* 0x000000101426d810 */ /* 0x000fe20007f5e0ff */
[----:B------:R-:W-:Y:S01]  /*1570*/  IMAD R31, R166, R11, R31 ;  /* 0x0000000ba61f7224 */ /* 0x000fe200078e021f */
[C---:B------:R-:W-:Y:S01]  /*1580*/  @!P4 IADD3 R40, P1, PT, R20.reuse, 0x20, RZ ;  /* 0x000000201428c810 */ /* 0x040fe20007f3e0ff */
[C---:B-1----:R-:W-:Y:S01]  /*1590*/  IMAD.WIDE.U32 R22, R25.reuse, UR4, R22 ;  /* 0x0000000419167c25 */ /* 0x042fe2000f8e0016 */
[----:B------:R-:W-:Y:S01]  /*15a0*/  @!P3 IADD3 R16, P0, PT, R20, 0x30, RZ ;  /* 0x000000301410b810 */ /* 0x000fe20007f1e0ff */
[----:B------:R-:W-:Y:S01]  /*15b0*/  UMOV UR4, 0x400 ;  /* 0x0000040000047882 */ /* 0x000fe20000000000 */
[----:B------:R-:W-:Y:S01]  /*15c0*/  LOP3.LUT R163, R0, 0x1f8, RZ, 0xc0, !PT ;  /* 0x000001f800a37812 */ /* 0x000fe200078ec0ff */
[----:B------:R-:W1:Y:S01]  /*15d0*/  @!P5 LDC.64 R4, c[0x0][0x3b0] ;  /* 0x0000ec00ff04db82 */ /* 0x000e620000000a00 */
[----:B------:R-:W-:Y:S01]  /*15e0*/  IMAD R25, R25, UR5, R23 ;  /* 0x0000000519197c24 */ /* 0x000fe2000f8e0217 */
[----:B------:R-:W-:Y:S01]  /*15f0*/  SHF.L.U32 R101, R9, 0x5, RZ ;  /* 0x0000000509657819 */ /* 0x000fe200000006ff */
[----:B------:R-:W-:Y:S01]  /*1600*/  @!P6 IMAD.MOV.U32 R24, RZ, RZ, R22 ;  /* 0x000000ffff18e224 */ /* 0x000fe200078e0016 */
[----:B------:R-:W-:Y:S01]  /*1610*/  LOP3.LUT R163, R163, 0x38, R104, 0x78, !PT ;  /* 0x00000038a3a37812 */ /* 0x000fe200078e7868 */
[----:B--2---:R-:W-:Y:S01]  /*1620*/  IMAD R27, R14, UR8, RZ ;  /* 0x000000080e1b7c24 */ /* 0x004fe2000f8e02ff */
[----:B------:R-:W2:Y:S01]  /*1630*/  LDCU UR12, c[0x0][0x50c] ;  /* 0x0000a180ff0c77ac */ /* 0x000ea20008000800 */
[----:B------:R-:W-:Y:S01]  /*1640*/  @!P5 IMAD.X R23, RZ, RZ, R21, P2 ;  /* 0x000000ffff17d224 */ /* 0x000fe200010e0615 */
[----:B------:R-:W2:Y:S01]  /*1650*/  @!P4 LDC.64 R2, c[0x0][0x3b0] ;  /* 0x0000ec00ff02cb82 */ /* 0x000ea20000000a00 */
[-C--:B----4-:R-:W-:Y:S01]  /*1660*/  @!P6 IMAD R18, R21, R12.reuse, RZ ;  /* 0x0000000c1512e224 */ /* 0x090fe200078e02ff */
[----:B------:R-:W-:Y:S01]  /*1670*/  LOP3.LUT R163, R163, 0x1e00, R0, 0xf8, !PT ;  /* 0x00001e00a3a37812 */ /* 0x000fe200078ef800 */
[----:B------:R-:W-:-:S04]  /*1680*/  @!P6 IMAD.WIDE.U32 R28, R20, R12, R24 ;  /* 0x0000000c141ce225 */ /* 0x000fc800078e0018 */
[----:B------:R-:W-:Y:S01]  /*1690*/  @!P6 IMAD R18, R20, R13, R18 ;  /* 0x0000000d1412e224 */ /* 0x000fe200078e0212 */
[----:B------:R-:W4:Y:S01]  /*16a0*/  S2UR UR5, SR_CgaCtaId ;  /* 0x00000000000579c3 */ /* 0x000f220000008800 */
[----:B------:R-:W-:Y:S01]  /*16b0*/  @!P4 IMAD.X R13, RZ, RZ, R21, P1 ;  /* 0x000000ffff0dc224 */ /* 0x000fe200008e0615 */
[----:B------:R-:W-:Y:S01]  /*16c0*/  @!P3 IADD3.X R21, PT, PT, RZ, R21, RZ, P0, !PT ;  /* 0x00000015ff15b210 */ /* 0x000fe200007fe4ff */
[----:B------:R-:W-:Y:S01]  /*16d0*/  IMAD R27, R102, UR9, R27 ;  /* 0x00000009661b7c24 */ /* 0x000fe2000f8e021b */
[----:B-----5:R-:W-:Y:S01]  /*16e0*/  @!P6 LEA R26, P0, R28, R6, 0x1 ;  /* 0x000000061c1ae211 */ /* 0x020fe200078008ff */
[----:B------:R-:W-:Y:S01]  /*16f0*/  IMAD.WIDE.U32 R30, R102, UR8, R30 ;  /* 0x00000008661e7c25 */ /* 0x000fe2000f8e001e */
[----:B------:R-:W-:Y:S01]  /*1700*/  @!P5 MOV R6, R22 ;  /* 0x000000160006d202 */ /* 0x000fe20000000f00 */
[----:B------:R-:W5:Y:S02]  /*1710*/  LDCU.64 UR8, c[0x0][0x3d8] ;  /* 0x00007b00ff0877ac */ /* 0x000f640008000a00 */
[----:B------:R-:W-:Y:S01]  /*1720*/  @!P6 IMAD.IADD R12, R29, 0x1, R18 ;  /* 0x000000011d0ce824 */ /* 0x000fe200078e0212 */
[----:B---3--:R-:W-:Y:S01]  /*1730*/  LEA R159, P1, R30, UR6, 0x1 ;  /* 0x000000061e9f7c11 */ /* 0x008fe2000f8208ff */
[----:B------:R-:W-:Y:S01]  /*1740*/  VIADD R20, R103, 0xffffffff ;  /* 0xffffffff67147836 */ /* 0x000fe20000000000 */
[----:B------:R-:W-:Y:S01]  /*1750*/  @!P4 MOV R29, R25 ;  /* 0x00000019001dc202 */ /* 0x000fe20000000f00 */
[----:B------:R-:W-:Y:S01]  /*1760*/  IMAD.IADD R158, R31, 0x1, R27 ;  /* 0x000000011f9e7824 */ /* 0x000fe200078e021b */
[----:B------:R-:W-:Y:S01]  /*1770*/  @!P6 LEA.HI.X R27, R28, R7, R12, 0x1, P0 ;  /* 0x000000071c1be211 */ /* 0x000fe200000f0c0c */
[----:B-1----:R-:W-:-:S02]  /*1780*/  @!P5 IMAD R23, R23, R4, RZ ;  /* 0x000000041717d224 */ /* 0x002fc400078e02ff */
[----:B--2---:R-:W-:Y:S01]  /*1790*/  @!P4 IMAD R24, R13, R2, RZ ;  /* 0x000000020d18c224 */ /* 0x004fe200078e02ff */
[----:B------:R-:W-:Y:S01]  /*17a0*/  LEA.HI.X R158, R30, UR7, R158, 0x1, P1 ;  /* 0x000000071e9e7c11 */ /* 0x000fe200088f0c9e */
[----:B------:R-:W-:Y:S01]  /*17b0*/  IMAD R18, R20, -0x40, R33 ;  /* 0xffffffc014127824 */ /* 0x000fe200078e0221 */
[----:B------:R-:W1:Y:S01]  /*17c0*/  @!P5 LDC.64 R12, c[0x0][0x380] ;  /* 0x0000e000ff0cdb82 */ /* 0x000e620000000a00 */
[----:B------:R-:W-:Y:S01]  /*17d0*/  @!P5 IMAD.MOV.U32 R7, RZ, RZ, R25 ;  /* 0x000000ffff07d224 */ /* 0x000fe200078e0019 */
[----:B------:R-:W2:Y:S01]  /*17e0*/  LDCU.64 UR6, c[0x0][0x390] ;  /* 0x00007200ff0677ac */ /* 0x000ea20008000a00 */
[C---:B------:R-:W-:Y:S01]  /*17f0*/  @!P5 IMAD R23, R38.reuse, R5, R23 ;  /* 0x000000052617d224 */ /* 0x040fe200078e0217 */
[----:B------:R-:W-:Y:S01]  /*1800*/  ISETP.GE.AND P0, PT, R19, R18, PT ;  /* 0x000000121300720c */ /* 0x000fe20003f06270 */
[----:B------:R-:W-:Y:S01]  /*1810*/  @!P5 IMAD.WIDE.U32 R38, R38, R4, R6 ;  /* 0x000000042626d225 */ /* 0x000fe200078e0006 */
[C---:B------:R-:W-:Y:S01]  /*1820*/  SHF.L.U64.HI R6, R10.reuse, 0x6, R11 ;  /* 0x000000060a067819 */ /* 0x040fe2000001020b */
[----:B----4-:R-:W-:Y:S01]  /*1830*/  ULEA UR5, UR5, UR4, 0x18 ;  /* 0x0000000405057291 */ /* 0x010fe2000f8ec0ff */
[----:B------:R-:W3:Y:S01]  /*1840*/  @!P4 LDC.64 R4, c[0x0][0x380] ;  /* 0x0000e000ff04cb82 */ /* 0x000ee20000000a00 */
[----:B------:R-:W-:-:S02]  /*1850*/  IMAD.SHL.U32 R7, R10, 0x40, RZ ;  /* 0x000000400a077824 */ /* 0x000fc400078e00ff */
[----:B------:R-:W-:Y:S02]  /*1860*/  @!P4 IMAD R24, R40, R3, R24 ;  /* 0x000000032818c224 */ /* 0x000fe400078e0218 */
[----:B------:R-:W-:Y:S01]  /*1870*/  IMAD.WIDE.U32 R34, R7, R20, RZ ;  /* 0x0000001407227225 */ /* 0x000fe200078e00ff */
[----:B------:R-:W-:-:S03]  /*1880*/  LEA R163, R163, UR5, 0x1 ;  /* 0x00000005a3a37c11 */ /* 0x000fc6000f8e08ff */
[----:B------:R-:W-:Y:S01]  /*1890*/  IMAD R3, R6, R20, RZ ;  /* 0x0000001406037224 */ /* 0x000fe200078e02ff */
[----:B------:R-:W-:Y:S01]  /*18a0*/  @!P0 IADD3 R30, P1, PT, R134, R34, RZ ;  /* 0x00000022861e8210 */ /* 0x000fe20007f3e0ff */
[----:B------:R-:W-:Y:S01]  /*18b0*/  @!P4 IMAD.MOV.U32 R28, RZ, RZ, R22 ;  /* 0x000000ffff1cc224 */ /* 0x000fe200078e0016 */
[----:B------:R-:W-:Y:S01]  /*18c0*/  @!PT LDS RZ, [RZ] ;  /* 0x00000000fffff984 */ /* 0x000fe20000000800 */
[----:B------:R-:W-:Y:S01]  /*18d0*/  @!PT LDS RZ, [RZ] ;  /* 0x00000000fffff984 */ /* 0x000fe20000000800 */
[----:B------:R-:W-:Y:S01]  /*18e0*/  @!PT LDS RZ, [RZ] ;  /* 0x00000000fffff984 */ /* 0x000fe20000000800 */
[----:B------:R-:W-:Y:S01]  /*18f0*/  @!P6 LDGSTS.E.BYPASS.LTC128B.128 [R163], desc[UR10][R26.64] ;  /* 0x000000001aa3efae */ /* 0x000fe2000b981a0a */
[----:B------:R-:W-:Y:S02]  /*1900*/  IMAD.IADD R35, R35, 0x1, R3 ;  /* 0x0000000123237824 */ /* 0x000fe400078e0203 */
[----:B------:R-:W-:Y:S01]  /*1910*/  @!P4 IMAD.WIDE.U32 R40, R40, R2, R28 ;  /* 0x000000022828c225 */ /* 0x000fe200078e001c */
[----:B------:R-:W-:Y:S01]  /*1920*/  @!P5 IADD3 R28, PT, PT, R39, R23, RZ ;  /* 0x00000017271cd210 */ /* 0x000fe20007ffe0ff */
[----:B------:R-:W4:Y:S01]  /*1930*/  @!P3 LDC.64 R2, c[0x0][0x3b0] ;  /* 0x0000ec00ff02bb82 */ /* 0x000f220000000a00 */
[----:B-1----:R-:W-:Y:S01]  /*1940*/  @!P5 LEA R12, P2, R38, R12, 0x1 ;  /* 0x0000000c260cd211 */ /* 0x002fe200078408ff */
[----:B------:R-:W-:Y:S01]  /*1950*/  @!P0 IMAD.X R29, R131, 0x1, R35, P1 ;  /* 0x00000001831d8824 */ /* 0x000fe200008e0623 */
[----:B------:R-:W-:Y:S01]  /*1960*/  @!P0 LEA R36, P1, R30, R159, 0x1 ;  /* 0x0000009f1e248211 */ /* 0x000fe200078208ff */
[----:B------:R-:W-:Y:S01]  /*1970*/  @!P4 IMAD.IADD R24, R41, 0x1, R24 ;  /* 0x000000012918c824 */ /* 0x000fe200078e0218 */
[----:B------:R-:W-:Y:S01]  /*1980*/  @!P5 LEA.HI.X R13, R38, R13, R28, 0x1, P2 ;  /* 0x0000000d260dd211 */ /* 0x000fe200010f0c1c */
[----:B------:R1:W-:Y:S01]  /*1990*/  @!P6 LDGSTS.E.BYPASS.LTC128B.128 [R163+0x2000], desc[UR10][R26.64+0x80] ;  /* 0x020000801aa3efae */ /* 0x0003e2000b981a0a */
[----:B------:R-:W-:Y:S01]  /*19a0*/  @!P0 LEA.HI.X R37, R30, R158, R29, 0x1, P1 ;  /* 0x0000009e1e258211 */ /* 0x000fe200008f0c1d */
[----:B------:R-:W-:Y:S01]  /*19b0*/  @!P3 IMAD.MOV.U32 R23, RZ, RZ, R25 ;  /* 0x000000ffff17b224 */ /* 0x000fe200078e0019 */
[----:B---3--:R-:W-:Y:S01]  /*19c0*/  @!P4 LEA R28, P1, R40, R4, 0x1 ;  /* 0x00000004281cc211 */ /* 0x008fe200078208ff */
[----:B------:R-:W-:Y:S01]  /*19d0*/  @!P5 LDGSTS.E.BYPASS.LTC128B.128 [R163+0x800], desc[UR10][R12.64] ;  /* 0x008000000ca3dfae */ /* 0x000fe2000b981a0a */
[-C--:B------:R-:W-:Y:S01]  /*19e0*/  ISETP.GE.AND P2, PT, R15, R18.reuse, PT ;  /* 0x000000120f00720c */ /* 0x080fe20003f46270 */
[----:B------:R-:W-:Y:S01]  /*19f0*/  IMAD.SHL.U32 R154, R104, 0x40, RZ ;  /* 0x00000040689a7824 */ /* 0x000fe200078e00ff */
[----:B------:R-:W-:Y:S01]  /*1a00*/  @!P4 LEA.HI.X R29, R40, R5, R24, 0x1, P1 ;  /* 0x00000005281dc211 */ /* 0x000fe200008f0c18 */
[----:B------:R3:W-:Y:S01]  /*1a10*/  @!P5 LDGSTS.E.BYPASS.LTC128B.128 [R163+0x2800], desc[UR10][R12.64+0x80] ;  /* 0x028000800ca3dfae */ /* 0x0007e2000b981a0a */
[----:B------:R-:W5:Y:S01]  /*1a20*/  @!P3 LDC.64 R4, c[0x0][0x380] ;  /* 0x0000e000ff04bb82 */ /* 0x000f620000000a00 */
[-C--:B------:R-:W-:Y:S01]  /*1a30*/  ISETP.GE.AND P1, PT, R166, R18.reuse, PT ;  /* 0x00000012a600720c */ /* 0x080fe20003f26270 */
[----:B------:R-:W-:Y:S01]  /*1a40*/  IMAD.WIDE.U32 R132, R8, 0x20, RZ ;  /* 0x0000002008847825 */ /* 0x000fe200078e00ff */
[----:B------:R-:W-:Y:S01]  /*1a50*/  ISETP.GE.AND P5, PT, R17, R18, PT ;  /* 0x000000121100720c */ /* 0x000fe20003fa6270 */
[----:B------:R-:W-:Y:S02]  /*1a60*/  @!P4 LDGSTS.E.BYPASS.LTC128B.128 [R163+0x1000], desc[UR10][R28.64] ;  /* 0x010000001ca3cfae */ /* 0x000fe4000b981a0a */
[----:B------:R-:W-:-:S02]  /*1a70*/  IMAD.SHL.U32 R155, R104, 0x20, RZ ;  /* 0x00000020689b7824 */ /* 0x000fc400078e00ff */
[----:B------:R2:W-:Y:S01]  /*1a80*/  @!P4 LDGSTS.E.BYPASS.LTC128B.128 [R163+0x3000], desc[UR10][R28.64+0x80] ;  /* 0x030000801ca3cfae */ /* 0x0005e2000b981a0a */
[----:B----4-:R-:W-:Y:S01]  /*1a90*/  @!P3 IMAD R21, R21, R2, RZ ;  /* 0x000000021515b224 */ /* 0x010fe200078e02ff */
[----:B------:R-:W-:Y:S01]  /*1aa0*/  IADD3 R30, P4, PT, R157, R130, RZ ;  /* 0x000000829d1e7210 */ /* 0x000fe20007f9e0ff */
[----:B------:R-:W-:-:S03]  /*1ab0*/  @!P3 IMAD.WIDE.U32 R24, R16, R2, R22 ;  /* 0x000000021018b225 */ /* 0x000fc600078e0016 */
[----:B------:R-:W-:Y:S01]  /*1ac0*/  IADD3.X R31, PT, PT, RZ, R129, RZ, P4, !PT ;  /* 0x00000081ff1f7210 */ /* 0x000fe200027fe4ff */
[----:B------:R-:W-:Y:S02]  /*1ad0*/  @!P3 IMAD R3, R16, R3, R21 ;  /* 0x000000031003b224 */ /* 0x000fe400078e0215 */
[----:B------:R-:W-:Y:S01]  /*1ae0*/  IMAD.WIDE.U32 R22, R10, 0x20, RZ ;  /* 0x000000200a167825 */ /* 0x000fe200078e00ff */
[----:B-1----:R-:W-:-:S03]  /*1af0*/  @!P1 LEA R26, P6, R34, R159, 0x1 ;  /* 0x0000009f221a9211 */ /* 0x002fc600078c08ff */
[----:B------:R-:W-:Y:S01]  /*1b00*/  @!P3 IMAD.IADD R16, R25, 0x1, R3 ;  /* 0x000000011910b824 */ /* 0x000fe200078e0203 */
[----:B------:R-:W-:Y:S01]  /*1b10*/  @!P1 LEA.HI.X R27, R34, R158, R35, 0x1, P6 ;  /* 0x0000009e221b9211 */ /* 0x000fe200030f0c23 */
[----:B------:R-:W-:Y:S01]  /*1b20*/  IMAD.SHL.U32 R21, R11, 0x20, RZ ;  /* 0x000000200b157824 */ /* 0x000fe200078e00ff */
[----:B-----5:R-:W-:Y:S01]  /*1b30*/  @!P3 LEA R4, P6, R24, R4, 0x1 ;  /* 0x000000041804b211 */ /* 0x020fe200078c08ff */
[----:B------:R-:W-:Y:S01]  /*1b40*/  IMAD.IADD R101, R133, 0x1, R101 ;  /* 0x0000000185657824 */ /* 0x000fe200078e0265 */
[----:B------:R-:W-:Y:S01]  /*1b50*/  @!P5 IADD3 R2, P4, PT, R34, R22, RZ ;  /* 0x000000162202d210 */ /* 0x000fe20007f9e0ff */
[----:B---3--:R-:W-:Y:S01]  /*1b60*/  @!P2 IMAD R12, R11, 0x30, RZ ;  /* 0x000000300b0ca824 */ /* 0x008fe200078e02ff */
[----:B------:R-:W-:Y:S01]  /*1b70*/  @!P3 LEA.HI.X R5, R24, R5, R16, 0x1, P6 ;  /* 0x000000051805b211 */ /* 0x000fe200030f0c10 */
[----:B------:R-:W-:Y:S01]  /*1b80*/  IMAD R13, R14, UR8, RZ ;  /* 0x000000080e0d7c24 */ /* 0x000fe2000f8e02ff */
[----:B------:R-:W-:Y:S01]  /*1b90*/  @!P5 IADD3.X R21, PT, PT, R35, R23, R21, P4, !PT ;  /* 0x000000172315d210 */ /* 0x000fe200027fe415 */
[----:B------:R-:W-:Y:S01]  /*1ba0*/  IMAD.SHL.U32 R136, R104, 0x2, RZ ;  /* 0x0000000268887824 */ /* 0x000fe200078e00ff */
[----:B------:R-:W-:Y:S01]  /*1bb0*/  @!P5 LEA R24, P4, R2, R159, 0x1 ;  /* 0x0000009f0218d211 */ /* 0x000fe200078808ff */
[----:B------:R-:W-:Y:S01]  /*1bc0*/  @!P3 LDGSTS.E.BYPASS.LTC128B.128 [R163+0x1800], desc[UR10][R4.64] ;  /* 0x0180000004a3bfae */ /* 0x000fe2000b981a0a */
[----:B------:R-:W-:-:S02]  /*1bd0*/  IMAD R13, R102, UR9, R13 ;  /* 0x00000009660d7c24 */ /* 0x000fc4000f8e020d */
[----:B--2---:R-:W-:Y:S01]  /*1be0*/  IMAD.WIDE.U32 R28, R166, R8, R30 ;  /* 0x00000008a61c7225 */ /* 0x004fe200078e001e */
[----:B------:R-:W-:Y:S01]  /*1bf0*/  @!P5 LEA.HI.X R25, R2, R158, R21, 0x1, P4 ;  /* 0x0000009e0219d211 */ /* 0x000fe200020f0c15 */
[----:B------:R1:W-:Y:S01]  /*1c00*/  @!P3 LDGSTS.E.BYPASS.LTC128B.128 [R163+0x3800], desc[UR10][R4.64+0x80] ;  /* 0x0380008004a3bfae */ /* 0x0003e2000b981a0a */
[----:B------:R-:W-:Y:S01]  /*1c10*/  ISETP.GE.AND P4, PT, R19, R18, PT ;  /* 0x000000121300720c */ /* 0x000fe20003f86270 */
[----:B------:R-:W-:Y:S01]  /*1c20*/  @!P2 IMAD.WIDE.U32 R30, R10, 0x30, R34 ;  /* 0x000000300a1ea825 */ /* 0x000fe200078e0022 */
[----:B------:R-:W-:Y:S01]  /*1c30*/  SHF.L.U32 R21, R8, 0x6, RZ ;  /* 0x0000000608157819 */ /* 0x000fe200000006ff */
[----:B------:R-:W-:Y:S01]  /*1c40*/  @!P1 LDGSTS.E.BYPASS.LTC128B.128 [R163+0x4000], desc[UR10][R26.64] ;  /* 0x040000001aa39fae */ /* 0x000fe2000b981a0a */
[----:B------:R-:W-:Y:S01]  /*1c50*/  LOP3.LUT R136, R136, 0x6, RZ, 0xc0, !PT ;  /* 0x0000000688887812 */ /* 0x000fe200078ec0ff */
[----:B------:R-:W-:Y:S01]  /*1c60*/  @!P2 IMAD.IADD R3, R31, 0x1, R12 ;  /* 0x000000011f03a824 */ /* 0x000fe200078e020c */
[----:B------:R-:W-:Y:S01]  /*1c70*/  @!P2 LEA R22, P6, R30, R159, 0x1 ;  /* 0x0000009f1e16a211 */ /* 0x000fe200078c08ff */
[----:B------:R-:W-:Y:S01]  /*1c80*/  @!P1 LDGSTS.E.BYPASS.LTC128B.128 [R163+0x6000], desc[UR10][R26.64+0x80] ;  /* 0x060000801aa39fae */ /* 0x000fe2000b981a0a */
[----:B------:R-:W-:-:S02]  /*1c90*/  IMAD.IADD R29, R29, 0x1, R128 ;  /* 0x000000011d1d7824 */ /* 0x000fc400078e0280 */
[----:B------:R-:W-:Y:S01]  /*1ca0*/  @!P2 LEA.HI.X R23, R30, R158, R3, 0x1, P6 ;  /* 0x0000009e1e17a211 */ /* 0x000fe200030f0c03 */
[----:B------:R-:W-:Y:S01]  /*1cb0*/  @!P0 LDGSTS.E.BYPASS.LTC128B.128 [R163+0x4800], desc[UR10][R36.64] ;  /* 0x0480000024a38fae */ /* 0x000fe2000b981a0a */
[----:B------:R-:W-:Y:S01]  /*1cc0*/  SHF.L.U64.HI R3, R8, 0x6, R9 ;  /* 0x0000000608037819 */ /* 0x000fe20000010209 */
[----:B------:R-:W-:Y:S02]  /*1cd0*/  IMAD.WIDE.U32 R34, R102, UR8, R28 ;  /* 0x0000000866227c25 */ /* 0x000fe4000f8e001c */
[----:B------:R2:W-:Y:S02]  /*1ce0*/  @!P0 LDGSTS.E.BYPASS.LTC128B.128 [R163+0x6800], desc[UR10][R36.64+0x80] ;  /* 0x0680008024a38fae */ /* 0x0005e4000b981a0a */
[-C--:B------:R-:W-:Y:S01]  /*1cf0*/  IMAD R3, R3, R20.reuse, RZ ;  /* 0x0000001403037224 */ /* 0x080fe200078e02ff */
[----:B------:R-:W-:Y:S01]  /*1d00*/  LEA R32, P0, R34, UR6, 0x1 ;  /* 0x0000000622207c11 */ /* 0x000fe2000f8008ff */
[----:B------:R-:W-:Y:S01]  /*1d10*/  @!P5 LDGSTS.E.BYPASS.LTC128B.128 [R163+0x5000], desc[UR10][R24.64] ;  /* 0x0500000018a3dfae */ /* 0x000fe2000b981a0a */
[----:B------:R-:W-:-:S03]  /*1d20*/  IMAD.WIDE.U32 R20, R21, R20, RZ ;  /* 0x0000001415147225 */ /* 0x000fc600078e00ff */
[----:B------:R-:W-:Y:S01]  /*1d30*/  @!P5 LDGSTS.E.BYPASS.LTC128B.128 [R163+0x7000], desc[UR10][R24.64+0x80] ;  /* 0x0700008018a3dfae */ /* 0x000fe2000b981a0a */
[----:B------:R-:W-:Y:S01]  /*1d40*/  IMAD.IADD R19, R35, 0x1, R13 ;  /* 0x0000000123137824 */ /* 0x000fe200078e020d */
[----:B------:R-:W-:Y:S01]  /*1d50*/  ISETP.GE.AND P5, PT, R17, R18, PT ;  /* 0x000000121100720c */ /* 0x000fe20003fa6270 */
[----:B-1----:R-:W-:Y:S01]  /*1d60*/  IMAD.IADD R5, R21, 0x1, R3 ;  /* 0x0000000115057824 */ /* 0x002fe200078e0203 */
[----:B------:R-:W-:Y:S01]  /*1d70*/  @!P2 LDGSTS.E.BYPASS.LTC128B.128 [R163+0x5800], desc[UR10][R22.64] ;  /* 0x0580000016a3afae */ /* 0x000fe2000b981a0a */
[----:B------:R-:W-:Y:S01]  /*1d80*/  @!P4 LEA R3, P3, R8, R20, 0x4 ;  /* 0x000000140803c211 */ /* 0x000fe200078620ff */
[----:B------:R-:W-:Y:S01]  /*1d90*/  IMAD R136, R103, 0x40, R136 ;  /* 0x0000004067887824 */ /* 0x000fe200078e0288 */
[----:B------:R-:W-:Y:S01]  /*1da0*/  LOP3.LUT R13, R154, 0x1c0, RZ, 0xc0, !PT ;  /* 0x000001c09a0d7812 */ /* 0x000fe200078ec0ff */
[----:B------:R-:W-:Y:S01]  /*1db0*/  @!P2 LDGSTS.E.BYPASS.LTC128B.128 [R163+0x7800], desc[UR10][R22.64+0x80] ;  /* 0x0780008016a3afae */ /* 0x000fe2000b981a0a */
[----:B------:R-:W-:Y:S02]  /*1dc0*/  @!P4 LEA.HI.X R4, R8, R5, R9, 0x4, P3 ;  /* 0x000000050804c211 */ /* 0x000fe400018f2409 */
[----:B------:R-:W-:Y:S01]  /*1dd0*/  ISETP.GE.AND P3, PT, R15, R18, PT ;  /* 0x000000120f00720c */ /* 0x000fe20003f66270 */
[----:B------:R-:W0:Y:S01]  /*1de0*/  LDGDEPBAR ;  /* 0x00000000000079af */ /* 0x000e220000000000 */
[----:B------:R-:W-:-:S02]  /*1df0*/  LEA.HI.X R2, R34, UR7, R19, 0x1, P0 ;  /* 0x0000000722027c11 */ /* 0x000fc400080f0c13 */
[-C--:B------:R-:W-:Y:S02]  /*1e00*/  @!P4 LEA R12, P6, R3, R32.reuse, 0x1 ;  /* 0x00000020030cc211 */ /* 0x080fe400078c08ff */
[----:B------:R-:W-:Y:S02]  /*1e10*/  LOP3.LUT R0, R13, 0x38, R0, 0xf8, !PT ;  /* 0x000000380d007812 */ /* 0x000fe400078ef800 */
[C---:B------:R-:W-:Y:S02]  /*1e20*/  @!P1 LEA R18, P2, R20.reuse, R32, 0x1 ;  /* 0x0000002014129211 */ /* 0x040fe400078408ff */
[-C--:B------:R-:W-:Y:S02]  /*1e30*/  @!P4 LEA.HI.X R13, R3, R2.reuse, R4, 0x1, P6 ;  /* 0x00000002030dc211 */ /* 0x080fe400030f0c04 */
[C-C-:B------:R-:W-:Y:S01]  /*1e40*/  @!P1 LEA.HI.X R19, R20.reuse, R2, R5.reuse, 0x1, P2 ;  /* 0x0000000214139211 */ /* 0x140fe200010f0c05 */
[----:B------:R-:W-:Y:S01]  /*1e50*/  @!P3 IMAD.MOV.U32 R4, RZ, RZ, R20 ;  /* 0x000000ffff04b224 */ /* 0x000fe200078e0014 */
[----:B------:R-:W-:Y:S01]  /*1e60*/  @!P5 IADD3 R15, P2, PT, R20, R132, RZ ;  /* 0x00000084140fd210 */ /* 0x000fe20007f5e0ff */
[----:B------:R-:W-:Y:S01]  /*1e70*/  @!P3 IMAD R17, R9, 0x30, RZ ;  /* 0x000000300911b824 */ /* 0x000fe200078e02ff */
[----:B------:R-:W-:Y:S01]  /*1e80*/  LOP3.LUT R3, R0, 0x8, R104, 0x78, !PT ;  /* 0x0000000800037812 */ /* 0x000fe200078e7868 */
[----:B------:R-:W-:Y:S01]  /*1e90*/  @!P3 IMAD.WIDE.U32 R20, R8, 0x30, R4 ;  /* 0x000000300814b825 */ /* 0x000fe200078e0004 */
[----:B------:R-:W-:-:S02]  /*1ea0*/  LOP3.LUT R4, R154, 0x200, RZ, 0xc0, !PT ;  /* 0x000002009a047812 */ /* 0x000fc400078ec0ff */
[----:B------:R-:W-:Y:S01]  /*1eb0*/  LOP3.LUT R154, R154, 0x400, RZ, 0xc0, !PT ;  /* 0x000004009a9a7812 */ /* 0x000fe200078ec0ff */
[----:B------:R-:W-:Y:S01]  /*1ec0*/  @!P3 IMAD.IADD R17, R21, 0x1, R17 ;  /* 0x000000011511b824 */ /* 0x000fe200078e0211 */
[----:B------:R-:W-:Y:S02]  /*1ed0*/  @!P5 IADD3.X R5, PT, PT, R101, R5, RZ, P2, !PT ;  /* 0x000000056505d210 */ /* 0x000fe400017fe4ff */
[----:B------:R-:W-:Y:S01]  /*1ee0*/  @!P5 LEA R14, P6, R15, R32, 0x1 ;  /* 0x000000200f0ed211 */ /* 0x000fe200078c08ff */
[----:B------:R-:W-:-:S04]  /*1ef0*/  DEPBAR.LE SB0, 0x0 ;  /* 0x000080000000791a */ /* 0x000fc80000000000 */
[----:B------:R-:W-:Y:S01]  /*1f00*/  BAR.SYNC.DEFER_BLOCKING 0x0 ;  /* 0x0000000000007b1d */ /* 0x000fe20000010000 */
[----:B------:R-:W-:Y:S01]  /*1f10*/  IMAD R154, R3, 0x2, R154 ;  /* 0x00000002039a7824 */ /* 0x000fe200078e029a */
[----:B------:R-:W-:Y:S02]  /*1f20*/  SHF.R.U32.HI R3, RZ, 0x1, R104 ;  /* 0x00000001ff037819 */ /* 0x000fe40000011668 */
[----:B------:R-:W-:Y:S02]  /*1f30*/  LOP3.LUT R155, R4, 0x7c00, R155, 0xf8, !PT ;  /* 0x00007c00049b7812 */ /* 0x000fe400078ef89b */
[----:B------:R-:W-:Y:S01]  /*1f40*/  LOP3.LUT R4, R0, 0x8, R3, 0x78, !PT ;  /* 0x0000000800047812 */ /* 0x000fe200078e7803 */
[----:B------:R-:W-:Y:S01]  /*1f50*/  IMAD.MOV.U32 R0, RZ, RZ, 0x40 ;  /* 0x00000040ff007424 */ /* 0x000fe200078e00ff */
[----:B------:R-:W-:Y:S02]  /*1f60*/  @!P3 LEA R16, P2, R20, R32, 0x1 ;  /* 0x000000201410b211 */ /* 0x000fe400078408ff */
[----:B------:R-:W-:Y:S01]  /*1f70*/  @!P5 LEA.HI.X R15, R15, R2, R5, 0x1, P6 ;  /* 0x000000020f0fd211 */ /* 0x000fe200030f0c05 */
[----:B------:R-:W-:Y:S01]  /*1f80*/  IMAD.MOV.U32 R5, RZ, RZ, 0x20 ;  /* 0x00000020ff057424 */ /* 0x000fe200078e00ff */
[----:B------:R-:W-:-:S02]  /*1f90*/  IADD3 R155, PT, PT, R4, R155, RZ ;  /* 0x0000009b049b7210 */ /* 0x000fc40007ffe0ff */
[----:B------:R-:W-:Y:S01]  /*1fa0*/  @!P3 LEA.HI.X R17, R20, R2, R17, 0x1, P2 ;  /* 0x000000021411b211 */ /* 0x000fe200010f0c11 */
[----:B------:R-:W-:Y:S01]  /*1fb0*/  VIADD R2, R154, UR5 ;  /* 0x000000059a027c36 */ /* 0x000fe20008000000 */
[----:B------:R-:W-:Y:S02]  /*1fc0*/  LEA R155, R155, UR5, 0x1 ;  /* 0x000000059b9b7c11 */ /* 0x000fe4000f8e08ff */
[----:B------:R-:W-:-:S04]  /*1fd0*/  LOP3.LUT R3, R3, 0x1f0, RZ, 0xc0, !PT ;  /* 0x000001f003037812 */ /* 0x000fc800078ec0ff */
[----:B------:R-:W-:Y:S01]  /*1fe0*/  IADD3 R3, PT, PT, R3, 0x1, R164 ;  /* 0x0000000103037810 */ /* 0x000fe20007ffe0a4 */
[----:B------:R-:W-:Y:S01]  /*1ff0*/  @!PT LDS RZ, [RZ] ;  /* 0x00000000fffff984 */ /* 0x000fe20000000800 */
[----:B------:R-:W-:Y:S01]  /*2000*/  @!PT LDS RZ, [RZ] ;  /* 0x00000000fffff984 */ /* 0x000fe20000000800 */
[----:B------:R-:W-:Y:S01]  /*2010*/  @!PT LDS RZ, [RZ] ;  /* 0x00000000fffff984 */ /* 0x000fe20000000800 */
[----:B------:R-:W-:Y:S04]  /*2020*/  @!P1 LDGSTS.E.BYPASS.LTC128B.128 [R163+0x8000], desc[UR10][R18.64] ;  /* 0x0800000012a39fae */ /* 0x000fe8000b981a0a */
[----:B------:R-:W-:Y:S04]  /*2030*/  @!P1 LDGSTS.E.BYPASS.LTC128B.128 [R163+0xa000], desc[UR10][R18.64+0x80] ;  /* 0x0a00008012a39fae */ /* 0x000fe8000b981a0a */
[----:B------:R-:W-:Y:S04]  /*2040*/  @P1 STS.128 [R163+0x8000], RZ ;  /* 0x008000ffa3001388 */ /* 0x000fe80000000c00 */
[----:B------:R-:W-:Y:S01]  /*2050*/  @P1 STS.128 [R163+0xa000], RZ ;  /* 0x00a000ffa3001388 */ /* 0x000fe20000000c00 */
[----:B------:R-:W-:-:S03]  /*2060*/  R2P PR, R104, 0x6 ;  /* 0x0000000668007804 */ /* 0x000fc60000000000 */
[----:B------:R-:W-:Y:S02]  /*2070*/  @P4 STS.128 [R163+0x8800], RZ ;  /* 0x008800ffa3004388 */ /* 0x000fe40000000c00 */
[----:B------:R-:W-:Y:S02]  /*2080*/  SEL R5, R5, 0xffffffe0, !P1 ;  /* 0xffffffe005057807 */ /* 0x000fe40004800000 */
[----:B------:R-:W-:Y:S01]  /*2090*/  @P4 STS.128 [R163+0xa800], RZ ;  /* 0x00a800ffa3004388 */ /* 0x000fe20000000c00 */
[----:B------:R-:W-:Y:S02]  /*20a0*/  SEL R0, R0, 0xffffffc0, !P2 ;  /* 0xffffffc000007807 */ /* 0x000fe40005000000 */
[C---:B------:R-:W-:Y:S01]  /*20b0*/  IADD3 R153, PT, PT, R155.reuse, R5, RZ ;  /* 0x000000059b997210 */ /* 0x040fe20007ffe0ff */
[----:B------:R-:W-:Y:S01]  /*20c0*/  @!PT LDS RZ, [RZ] ;  /* 0x00000000fffff984 */ /* 0x000fe20000000800 */
[----:B------:R-:W-:Y:S01]  /*20d0*/  @!PT LDS RZ, [RZ] ;  /* 0x00000000fffff984 */ /* 0x000fe20000000800 */
[----:B------:R-:W-:Y:S01]  /*20e0*/  @!PT LDS RZ, [RZ] ;  /* 0x00000000fffff984 */ /* 0x000fe20000000800 */
[----:B------:R-:W-:Y:S01]  /*20f0*/  @!P4 LDGSTS.E.BYPASS.LTC128B.128 [R163+0x8800], desc[UR10][R12.64] ;  /* 0x088000000ca3cfae */ /* 0x000fe2000b981a0a */
[C---:B------:R-:W-:Y:S01]  /*2100*/  IMAD.IADD R149, R2.reuse, 0x1, R5 ;  /* 0x0000000102957824 */ /* 0x040fe200078e0205 */
[----:B------:R-:W-:Y:S01]  /*2110*/  IADD3 R152, PT, PT, R155, R0, RZ ;  /* 0x000000009b987210 */ /* 0x000fe20007ffe0ff */
[----:B------:R-:W-:Y:S01]  /*2120*/  IMAD.IADD R148, R2, 0x1, R0 ;  /* 0x0000000102947824 */ /* 0x000fe200078e0200 */
[----:B------:R-:W-:Y:S01]  /*2130*/  @!P4 LDGSTS.E.BYPASS.LTC128B.128 [R163+0xa800], desc[UR10][R12.64+0x80] ;  /* 0x0a8000800ca3cfae */ /* 0x000fe2000b981a0a */
[----:B------:R-:W-:-:S02]  /*2140*/  SHF.R.U32.HI R2, RZ, 0x2, R104 ;  /* 0x00000002ff027819 */ /* 0x000fc40000011668 */
[C---:B------:R-:W-:Y:S01]  /*2150*/  IMAD.IADD R151, R5.reuse, 0x1, R152 ;  /* 0x0000000105977824 */ /* 0x040fe200078e0298 */
[----:B------:R-:W-:Y:S01]  /*2160*/  @P5 STS.128 [R163+0x9000], RZ ;  /* 0x009000ffa3005388 */ /* 0x000fe20000000c00 */
[----:B------:R-:W-:Y:S02]  /*2170*/  IADD3 R147, PT, PT, R5, R148, RZ ;  /* 0x0000009405937210 */ /* 0x000fe40007ffe0ff */
[----:B------:R-:W-:Y:S01]  /*2180*/  LOP3.LUT R2, R2, 0x7, RZ, 0xc0, !PT ;  /* 0x0000000702027812 */ /* 0x000fe200078ec0ff */
[----:B------:R-:W-:Y:S01]  /*2190*/  @P5 STS.128 [R163+0xb000], RZ ;  /* 0x00b000ffa3005388 */ /* 0x000fe20000000c00 */
[----:B------:R-:W-:Y:S02]  /*21a0*/  ISETP.NE.AND P1, PT, R103, 0x1, PT ;  /* 0x000000016700780c */ /* 0x000fe40003f25270 */
[----:B------:R-:W-:Y:S01]  /*21b0*/  IADD3 R2, PT, PT, -R105, R3, R2 ;  /* 0x0000000369027210 */ /* 0x000fe20007ffe102 */
[----:B------:R-:W-:Y:S01]  /*21c0*/  @!PT LDS RZ, [RZ] ;  /* 0x00000000fffff984 */ /* 0x000fe20000000800 */
[----:B------:R-:W-:Y:S01]  /*21d0*/  @!PT LDS RZ, [RZ] ;  /* 0x00000000fffff984 */ /* 0x000fe20000000800 */
[----:B------:R-:W-:Y:S01]  /*21e0*/  @!PT LDS RZ, [RZ] ;  /* 0x00000000fffff984 */ /* 0x000fe20000000800 */
[----:B------:R-:W-:Y:S01]  /*21f0*/  @!P5 LDGSTS.E.BYPASS.LTC128B.128 [R163+0x9000], desc[UR10][R14.64] ;  /* 0x090000000ea3dfae */ /* 0x000fe2000b981a0a */
[----:B------:R-:W-:-:S02]  /*2200*/  IADD3 R3, PT, PT, R136, -0x40, RZ ;  /* 0xffffffc088037810 */ /* 0x000fc40007ffe0ff */
[--C-:B------:R-:W-:Y:S01]  /*2210*/  IADD3 R2, PT, PT, R2, R100, R33.reuse ;  /* 0x0000006402027210 */ /* 0x100fe20007ffe021 */
[----:B------:R-:W-:Y:S03]  /*2220*/  @!P5 LDGSTS.E.BYPASS.LTC128B.128 [R163+0xb000], desc[UR10][R14.64+0x80] ;  /* 0x0b0000800ea3dfae */ /* 0x000fe6000b981a0a */
[C---:B------:R-:W-:Y:S01]  /*2230*/  VIMNMX R135, PT, PT, R2.reuse, R33, PT ;  /* 0x0000002102877248 */ /* 0x040fe20003fe0100 */
[----:B------:R-:W-:Y:S01]  /*2240*/  @P3 STS.128 [R163+0x9800], RZ ;  /* 0x009800ffa3003388 */ /* 0x000fe20000000c00 */
[----:B------:R-:W-:Y:S02]  /*2250*/  VIADDMNMX R2, R2, 0x8, R33, PT ;  /* 0x0000000802027846 */ /* 0x000fe40003800121 */
[C---:B------:R-:W-:Y:S01]  /*2260*/  ISETP.GE.AND P6, PT, R3.reuse, R135, PT ;  /* 0x000000870300720c */ /* 0x040fe20003fc6270 */
[----:B------:R-:W-:Y:S01]  /*2270*/  @P3 STS.128 [R163+0xb800], RZ ;  /* 0x00b800ffa3003388 */ /* 0x000fe20000000c00 */
[----:B------:R-:W-:Y:S01]  /*2280*/  ISETP.GE.AND P5, PT, R3, R2, PT ;  /* 0x000000020300720c */ /* 0x000fe20003fa6270 */
[----:B------:R-:W-:-:S02]  /*2290*/  VIADD R3, R136, 0xffffffc1 ;  /* 0xffffffc188037836 */ /* 0x000fc40000000000 */
[----:B------:R-:W-:Y:S01]  /*22a0*/  @!PT LDS RZ, [RZ] ;  /* 0x00000000fffff984 */ /* 0x000fe20000000800 */
[----:B------:R-:W-:Y:S01]  /*22b0*/  @!PT LDS RZ, [RZ] ;  /* 0x00000000fffff984 */ /* 0x000fe20000000800 */
[----:B------:R-:W-:Y:S01]  /*22c0*/  @!PT LDS RZ, [RZ] ;  /* 0x00000000fffff984 */ /* 0x000fe20000000800 */
[----:B------:R-:W-:Y:S04]  /*22d0*/  @!P3 LDGSTS.E.BYPASS.LTC128B.128 [R163+0x9800], desc[UR10][R16.64] ;  /* 0x0980000010a3bfae */ /* 0x000fe8000b981a0a */
[----:B------:R1:W-:Y:S04]  /*22e0*/  @!P3 LDGSTS.E.BYPASS.LTC128B.128 [R163+0xb800], desc[UR10][R16.64+0x80] ;  /* 0x0b80008010a3bfae */ /* 0x0003e8000b981a0a */
[----:B------:R-:W-:Y:S04]  /*22f0*/  LDSM.16.M88.4 R28, [R155] ;  /* 0x000000009b1c783b */ /* 0x000fe80000000200 */
[----:B------:R-:W3:Y:S04]  /*2300*/  LDSM.16.M88.4 R72, [R154+UR5+0x4000] ;  /* 0x004000059a48783b */ /* 0x000ee80008000200 */
[----:B------:R-:W4:Y:S04]  /*2310*/  LDSM.16.M88.4 R64, [R154+UR5+0x4800] ;  /* 0x004800059a40783b */ /* 0x000f280008000200 */
[----:B------:R-:W-:Y:S04]  /*2320*/  LDSM.16.M88.4 R48, [R153] ;  /* 0x000000009930783b */ /* 0x000fe80000000200 */
[----:B------:R-:W5:Y:S04]  /*2330*/  LDSM.16.M88.4 R44, [R149+0x4000] ;  /* 0x00400000952c783b */ /* 0x000f680000000200 */
[----:B------:R-:W5:Y:S04]  /*2340*/  LDSM.16.M88.4 R56, [R154+UR5+0x5000] ;  /* 0x005000059a38783b */ /* 0x000f680008000200 */
[----:B--2---:R-:W2:Y:S04]  /*2350*/  LDSM.16.M88.4 R36, [R154+UR5+0x5800] ;  /* 0x005800059a24783b */ /* 0x004ea80008000200 */
[----:B-1----:R-:W1:Y:S04]  /*2360*/  LDSM.16.M88.4 R16, [R149+0x4800] ;  /* 0x004800009510783b */ /* 0x002e680000000200 */
[----:B------:R-:W-:Y:S04]  /*2370*/  LDSM.16.M88.4 R12, [R152] ;  /* 0x00000000980c783b */ /* 0x000fe80000000200 */
[----:B------:R-:W1:Y:S04]  /*2380*/  LDSM.16.M88.4 R80, [R148+0x4000] ;  /* 0x004000009450783b */ /* 0x000e680000000200 */
[----:B------:R-:W1:Y:S01]  /*2390*/  LDSM.16.M88.4 R76, [R149+0x5000] ;  /* 0x00500000954c783b */ /* 0x000e620000000200 */
[C---:B---3--:R-:W-:Y:S03]  /*23a0*/  HMMA.16816.F32.BF16 R20, R28.reuse, R72, RZ ;  /* 0x000000481c14723c */ /* 0x048fe600000418ff */
[----:B------:R-:W3:Y:S04]  /*23b0*/  LDSM.16.M88.4 R40, [R149+0x5800] ;  /* 0x005800009528783b */ /* 0x000ee80000000200 */
[----:B------:R-:W3:Y:S01]  /*23c0*/  LDSM.16.M88.4 R24, [R148+0x4800] ;  /* 0x004800009418783b */ /* 0x000ee20000000200 */
[C---:B----4-:R-:W-:Y:S03]  /*23d0*/  HMMA.16816.F32.BF16 R68, R28.reuse, R64, RZ ;  /* 0x000000401c44723c */ /* 0x050fe600000418ff */
[----:B------:R-:W-:Y:S04]  /*23e0*/  LDSM.16.M88.4 R88, [R151] ;  /* 0x000000009758783b */ /* 0x000fe80000000200 */
[----:B------:R-:W4:Y:S01]  /*23f0*/  LDSM.16.M88.4 R96, [R147+0x4000] ;  /* 0x004000009360783b */ /* 0x000f220000000200 */
[C---:B------:R-:W-:Y:S03]  /*2400*/  HMMA.16816.F32.BF16 R64, R28.reuse, R66, RZ ;  /* 0x000000421c40723c */ /* 0x040fe600000418ff */
[----:B------:R-:W-:Y:S04]  /*2410*/  LDSM.16.M88.4 R92, [R154+UR5+0x6000] ;  /* 0x006000059a5c783b */ /* 0x000fe80008000200 */
[----:B------:R-:W-:Y:S01]  /*2420*/  LDSM.16.M88.4 R84, [R147+0x4800] ;  /* 0x004800009354783b */ /* 0x000fe20000000200 */
[----:B------:R-:W-:Y:S03]  /*2430*/  HMMA.16816.F32.BF16 R72, R28, R74, RZ ;  /* 0x0000004a1c48723c */ /* 0x000fe600000418ff */
[----:B------:R-:W0:Y:S05]  /*2440*/  LDGDEPBAR ;  /* 0x00000000000079af */ /* 0x000e2a0000000000 */
[----:B-----5:R-:W-:Y:S08]  /*2450*/  HMMA.16816.F32.BF16 R20, R48, R44, R20 ;  /* 0x0000002c3014723c */ /* 0x020ff00000041814 */
[C---:B------:R-:W-:Y:S08]  /*2460*/  HMMA.16816.F32.BF16 R60, R28.reuse, R56, RZ ;  /* 0x000000381c3c723c */ /* 0x040ff000000418ff */
[C---:B------:R-:W-:Y:S08]  /*2470*/  HMMA.16816.F32.BF16 R56, R28.reuse, R58, RZ ;  /* 0x0000003a1c38723c */ /* 0x040ff000000418ff */
[C---:B--2---:R-:W-:Y:S08]  /*2480*/  HMMA.16816.F32.BF16 R52, R28.reuse, R36, RZ ;  /* 0x000000241c34723c */ /* 0x044ff000000418ff */
[----:B------:R-:W-:Y:S01]  /*2490*/  HMMA.16816.F32.BF16 R28, R28, R38, RZ ;  /* 0x000000261c1c723c */ /* 0x000fe200000418ff */
[----:B------:R-:W2:Y:S07]  /*24a0*/  LDSM.16.M88.4 R36, [R148+0x5000] ;  /* 0x005000009424783b */ /* 0x000eae0000000200 */
[C---:B-1----:R-:W-:Y:S08]  /*24b0*/  HMMA.16816.F32.BF16 R68, R48.reuse, R16, R68 ;  /* 0x000000103044723c */ /* 0x042ff00000041844 */
[C---:B------:R-:W-:Y:S01]  /*24c0*/  HMMA.16816.F32.BF16 R64, R48.reuse, R18, R64 ;  /* 0x000000123040723c */ /* 0x040fe20000041840 */
[----:B------:R-:W1:Y:S07]  /*24d0*/  LDSM.16.M88.4 R16, [R148+0x5800] ;  /* 0x005800009410783b */ /* 0x000e6e0000000200 */
[----:B------:R-:W-:Y:S01]  /*24e0*/  HMMA.16816.F32.BF16 R72, R48, R46, R72 ;  /* 0x0000002e3048723c */ /* 0x000fe20000041848 */
[----:B------:R-:W5:Y:S07]  /*24f0*/  LDSM.16.M88.4 R44, [R155+0x2000] ;  /* 0x002000009b2c783b */ /* 0x000f6e0000000200 */
[----:B------:R-:W-:Y:S08]  /*2500*/  HMMA.16816.F32.BF16 R20, R12, R80, R20 ;  /* 0x000000500c14723c */ /* 0x000ff00000041814 */
[C---:B------:R-:W-:Y:S08]  /*2510*/  HMMA.16816.F32.BF16 R60, R48.reuse, R76, R60 ;  /* 0x0000004c303c723c */ /* 0x040ff0000004183c */
[C---:B------:R-:W-:Y:S01]  /*2520*/  HMMA.16816.F32.BF16 R56, R48.reuse, R78, R56 ;  /* 0x0000004e3038723c */ /* 0x040fe20000041838 */
[----:B------:R-:W5:Y:S07]  /*2530*/  LDSM.16.M88.4 R76, [R147+0x5800] ;  /* 0x00580000934c783b */ /* 0x000f6e0000000200 */
[C---:B---3--:R-:W-:Y:S08]  /*2540*/  HMMA.16816.F32.BF16 R52, R48.reuse, R40, R52 ;  /* 0x000000283034723c */ /* 0x048ff00000041834 */
[----:B------:R-:W-:Y:S01]  /*2550*/  HMMA.16816.F32.BF16 R48, R48, R42, R28 ;  /* 0x0000002a3030723c */ /* 0x000fe2000004181c */
[----:B------:R-:W-:Y:S04]  /*2560*/  LDSM.16.M88.4 R28, [R153+0x2000] ;  /* 0x00200000991c783b */ /* 0x000fe80000000200 */
[----:B------:R-:W-:Y:S03]  /*2570*/  LDSM.16.M88.4 R40, [R154+UR5+0x6800] ;  /* 0x006800059a28783b */ /* 0x000fe60008000200 */
[C---:B------:R-:W-:Y:S01]  /*2580*/  HMMA.16816.F32.BF16 R72, R12.reuse, R82, R72 ;  /* 0x000000520c48723c */ /* 0x040fe20000041848 */
[----:B------:R-:W-:Y:S07]  /*2590*/  LDSM.16.M88.4 R80, [R147+0x5000] ;  /* 0x005000009350783b */ /* 0x000fee0000000200 */
[C---:B------:R-:W-:Y:S08]  /*25a0*/  HMMA.16816.F32.BF16 R68, R12.reuse, R24, R68 ;  /* 0x000000180c44723c */ /* 0x040ff00000041844 */
[----:B------:R-:W-:Y:S01]  /*25b0*/  HMMA.16816.F32.BF16 R64, R12, R26, R64 ;  /* 0x0000001a0c40723c */ /* 0x000fe20000041840 */
[----:B------:R-:W3:Y:S07]  /*25c0*/  LDSM.16.M88.4 R24, [R149+0x6000] ;  /* 0x006000009518783b */ /* 0x000eee0000000200 */
[----:B----4-:R-:W-:Y:S08]  /*25d0*/  HMMA.16816.F32.BF16 R20, R88, R96, R20 ;  /* 0x000000605814723c */ /* 0x010ff00000041814 */
[C---:B--2---:R-:W-:Y:S08]  /*25e0*/  HMMA.16816.F32.BF16 R60, R12.reuse, R36, R60 ;  /* 0x000000240c3c723c */ /* 0x044ff0000004183c */
[C---:B------:R-:W-:Y:S01]  /*25f0*/  HMMA.16816.F32.BF16 R56, R12.reuse, R38, R56 ;  /* 0x000000260c38723c */ /* 0x040fe20000041838 */
[----:B------:R-:W-:Y:S07]  /*2600*/  LDSM.16.M88.4 R36, [R154+UR5+0x7000] ;  /* 0x007000059a24783b */ /* 0x000fee0008000200 */
[C---:B-1----:R-:W-:Y:S08]  /*2610*/  HMMA.16816.F32.BF16 R52, R12.reuse, R16, R52 ;  /* 0x000000100c34723c */ /* 0x042ff00000041834 */
[----:B------:R-:W-:Y:S01]  /*2620*/  HMMA.16816.F32.BF16 R48, R12, R18, R48 ;  /* 0x000000120c30723c */ /* 0x000fe20000041830 */
[----:B------:R-:W-:Y:S04]  /*2630*/  LDSM.16.M88.4 R16, [R152+0x2000] ;  /* 0x002000009810783b */ /* 0x000fe80000000200 */
[----:B------:R-:W1:Y:S03]  /*2640*/  LDSM.16.M88.4 R12, [R148+0x6000] ;  /* 0x00600000940c783b */ /* 0x000e660000000200 */
[----:B------:R-:W-:Y:S08]  /*2650*/  HMMA.16816.F32.BF16 R72, R88, R98, R72 ;  /* 0x000000625848723c */ /* 0x000ff00000041848 */
[----:B-----5:R-:W-:Y:S08]  /*2660*/  HMMA.16816.F32.BF16 R20, R44, R92, R20 ;  /* 0x0000005c2c14723c */ /* 0x020ff00000041814 */
[C---:B------:R-:W-:Y:S08]  /*2670*/  HMMA.16816.F32.BF16 R68, R88.reuse, R84, R68 ;  /* 0x000000545844723c */ /* 0x040ff00000041844 */
[C---:B------:R-:W-:Y:S08]  /*2680*/  HMMA.16816.F32.BF16 R64, R88.reuse, R86, R64 ;  /* 0x000000565840723c */ /* 0x040ff00000041840 */
[C---:B------:R-:W-:Y:S08]  /*2690*/  HMMA.16816.F32.BF16 R52, R88.reuse, R76, R52 ;  /* 0x0000004c5834723c */ /* 0x040ff00000041834 */
[----:B------:R-:W-:Y:S01]  /*26a0*/  HMMA.16816.F32.BF16 R48, R88, R78, R48 ;  /* 0x0000004e5830723c */ /* 0x000fe20000041830 */
[----:B------:R-:W-:Y:S07]  /*26b0*/  LDSM.16.M88.4 R76, [R147+0x6000] ;  /* 0x00600000934c783b */ /* 0x000fee0000000200 */
[----:B------:R-:W-:Y:S01]  /*26c0*/  HMMA.16816.F32.BF16 R92, R44, R94, R72 ;  /* 0x0000005e2c5c723c */ /* 0x000fe20000041848 */
[----:B------:R-:W2:Y:S07]  /*26d0*/  LDSM.16.M88.4 R72, [R151+0x2000] ;  /* 0x002000009748783b */ /* 0x000eae0000000200 */
[----:B---3--:R-:W-:Y:S08]  /*26e0*/  HMMA.16816.F32.BF16 R20, R28, R24, R20 ;  /* 0x000000181c14723c */ /* 0x008ff00000041814 */
[C---:B------:R-:W-:Y:S08]  /*26f0*/  HMMA.16816.F32.BF16 R68, R44.reuse, R40, R68 ;  /* 0x000000282c44723c */ /* 0x040ff00000041844 */
[----:B------:R-:W-:Y:S01]  /*2700*/  HMMA.16816.F32.BF16 R64, R44, R42, R64 ;  /* 0x0000002a2c40723c */ /* 0x000fe20000041840 */
[----:B------:R-:W3:Y:S07]  /*2710*/  LDSM.16.M88.4 R40, [R149+0x6800] ;  /* 0x006800009528783b */ /* 0x000eee0000000200 */
[----:B-1----:R-:W-:Y:S08]  /*2720*/  HMMA.16816.F32.BF16 R20, R16, R12, R20 ;  /* 0x0000000c1014723c */ /* 0x002ff00000041814 */
[----:B------:R-:W-:Y:S01]  /*2730*/  HMMA.16816.F32.BF16 R92, R28, R26, R92 ;  /* 0x0000001a1c5c723c */ /* 0x000fe2000004185c */
[----:B------:R-:W1:Y:S07]  /*2740*/  LDSM.16.M88.4 R24, [R148+0x6800] ;  /* 0x006800009418783b */ /* 0x000e6e0000000200 */
[C---:B------:R-:W-:Y:S08]  /*2750*/  HMMA.16816.F32.BF16 R60, R88.reuse, R80, R60 ;  /* 0x00000050583c723c */ /* 0x040ff0000004183c */
[----:B------:R-:W-:Y:S01]  /*2760*/  HMMA.16816.F32.BF16 R56, R88, R82, R56 ;  /* 0x000000525838723c */ /* 0x000fe20000041838 */
[----:B------:R-:W-:Y:S07]  /*2770*/  LDSM.16.M88.4 R80, [R154+UR5+0x7800] ;  /* 0x007800059a50783b */ /* 0x000fee0008000200 */
[----:B--2---:R-:W-:Y:S08]  /*2780*/  HMMA.16816.F32.BF16 R20, R72, R76, R20 ;  /* 0x0000004c4814723c */ /* 0x004ff00000041814 */
[----:B------:R-:W-:Y:S01]  /*2790*/  HMMA.16816.F32.BF16 R92, R16, R14, R92 ;  /* 0x0000000e105c723c */ /* 0x000fe2000004185c */
[----:B------:R-:W-:Y:S07]  /*27a0*/  LDSM.16.M88.4 R12, [R147+0x6800] ;  /* 0x00680000930c783b */ /* 0x000fee0000000200 */
[----:B------:R-:W-:Y:S03]  /*27b0*/  HMMA.16816.F32.BF16 R60, R44, R36, R60 ;  /* 0x000000242c3c723c */ /* 0x000fe6000004183c */
[----:B------:R-:W-:Y:S01]  /*27c0*/  FMUL.FTZ R20, R20, UR12 ;  /* 0x0000000c14147c20 */ /* 0x000fe20008410000 */
[----:B------:R-:W-:-:S03]  /*27d0*/  FMUL.FTZ R77, R21, UR12 ;  /* 0x0000000c154d7c20 */ /* 0x000fc60008410000 */
[----:B------:R2:W4:Y:S01]  /*27e0*/  MUFU.TANH R76, R20 ;  /* 0x00000014004c7308 */ /* 0x0005220000002400 */
[----:B------:R-:W-:Y:S01]  /*27f0*/  HMMA.16816.F32.BF16 R56, R44, R38, R56 ;  /* 0x000000262c38723c */ /* 0x000fe20000041838 */
[----:B------:R-:W5:Y:S06]  /*2800*/  LDSM.16.M88.4 R36, [R149+0x7000] ;  /* 0x007000009524783b */ /* 0x000f6c0000000200 */
[----:B------:R-:W1:Y:S01]  /*2810*/  MUFU.TANH R77, R77 ;  /* 0x0000004d004d7308 */ /* 0x000e620000002400 */
[C---:B---3--:R-:W-:Y:S08]  /*2820*/  HMMA.16816.F32.BF16 R68, R28.reuse, R40, R68 ;  /* 0x000000281c44723c */ /* 0x048ff00000041844 */
[----:B------:R-:W-:Y:S01]  /*2830*/  HMMA.16816.F32.BF16 R64, R28, R42, R64 ;  /* 0x0000002a1c40723c */ /* 0x000fe20000041840 */
[----:B------:R-:W-:Y:S07]  /*2840*/  LDSM.16.M88.4 R40, [R149+0x7800] ;  /* 0x007800009528783b */ /* 0x000fee0000000200 */
[----:B------:R-:W-:Y:S01]  /*2850*/  HMMA.16816.F32.BF16 R92, R72, R78, R92 ;  /* 0x0000004e485c723c */ /* 0x000fe2000004185c */
[----:B------:R-:W-:Y:S01]  /*2860*/  FMUL.FTZ R79, R22, UR12 ;  /* 0x0000000c164f7c20 */ /* 0x000fe20008410000 */
[----:B------:R-:W-:-:S02]  /*2870*/  FMUL.FTZ R78, R23, UR12 ;  /* 0x0000000c174e7c20 */ /* 0x000fc40008410000 */
[----:B--2---:R-:W2:Y:S03]  /*2880*/  LDSM.16.M88.4 R20, [R148+0x7000] ;  /* 0x007000009414783b */ /* 0x004ea60000000200 */
[----:B------:R-:W3:Y:S01]  /*2890*/  MUFU.TANH R79, R79 ;  /* 0x0000004f004f7308 */ /* 0x000ee20000002400 */
[C---:B-1----:R-:W-:Y:S07]  /*28a0*/  HMMA.16816.F32.BF16 R68, R16.reuse, R24, R68 ;  /* 0x000000181044723c */ /* 0x042fee0000041844 */
[----:B------:R-:W1:Y:S01]  /*28b0*/  MUFU.TANH R78, R78 ;  /* 0x0000004e004e7308 */ /* 0x000e620000002400 */
[----:B------:R-:W-:Y:S01]  /*28c0*/  HMMA.16816.F32.BF16 R64, R16, R26, R64 ;  /* 0x0000001a1040723c */ /* 0x000fe20000041840 */
[----:B------:R-:W4:Y:S07]  /*28d0*/  LDSM.16.M88.4 R24, [R147+0x7000] ;  /* 0x007000009318783b */ /* 0x000f2e0000000200 */
[----:B-----5:R-:W-:Y:S01]  /*28e0*/  HMMA.16816.F32.BF16 R60, R28, R36, R60 ;  /* 0x000000241c3c723c */ /* 0x020fe2000004183c */
[----:B------:R-:W-:-:S06]  /*28f0*/  FMUL.FTZ R36, R95, UR12 ;  /* 0x0000000c5f247c20 */ /* 0x000fcc0008410000 */
[----:B------:R-:W1:Y:S01]  /*2900*/  MUFU.TANH R36, R36 ;  /* 0x0000002400247308 */ /* 0x000e620000002400 */
[C---:B------:R-:W-:Y:S08]  /*2910*/  HMMA.16816.F32.BF16 R52, R44.reuse, R80, R52 ;  /* 0x000000502c34723c */ /* 0x040ff00000041834 */
[----:B------:R-:W-:Y:S01]  /*2920*/  HMMA.16816.F32.BF16 R48, R44, R82, R48 ;  /* 0x000000522c30723c */ /* 0x000fe20000041830 */
[----:B------:R-:W-:Y:S01]  /*2930*/  FMUL.FTZ R44, R92, UR12 ;  /* 0x0000000c5c2c7c20 */ /* 0x000fe20008410000 */
[----:B------:R-:W-:Y:S01]  /*2940*/  FMUL.FTZ R46, R93, UR12 ;  /* 0x0000000c5d2e7c20 */ /* 0x000fe20008410000 */
[----:B------:R-:W-:-:S04]  /*2950*/  FMUL.FTZ R45, R94, UR12 ;  /* 0x0000000c5e2d7c20 */ /* 0x000fc80008410000 */
[----:B------:R-:W1:Y:S01]  /*2960*/  MUFU.TANH R44, R44 ;  /* 0x0000002c002c7308 */ /* 0x000e620000002400 */
[C---:B------:R-:W-:Y:S07]  /*2970*/  HMMA.16816.F32.BF16 R68, R72.reuse, R12, R68 ;  /* 0x0000000c4844723c */ /* 0x040fee0000041844 */
[----:B------:R-:W1:Y:S01]  /*2980*/  MUFU.TANH R46, R46 ;  /* 0x0000002e002e7308 */ /* 0x000e620000002400 */
[----:B------:R-:W-:Y:S01]  /*2990*/  HMMA.16816.F32.BF16 R64, R72, R14, R64 ;  /* 0x0000000e4840723c */ /* 0x000fe20000041840 */
[----:B------:R-:W5:Y:S06]  /*29a0*/  LDSM.16.M88.4 R12, [R148+0x7800] ;  /* 0x00780000940c783b */ /* 0x000f6c0000000200 */
[----:B------:R-:W1:Y:S01]  /*29b0*/  MUFU.TANH R45, R45 ;  /* 0x0000002d002d7308 */ /* 0x000e620000002400 */
[----:B--2---:R-:W-:Y:S03]  /*29c0*/  HMMA.16816.F32.BF16 R60, R16, R20, R60 ;  /* 0x00000014103c723c */ /* 0x004fe6000004183c */
[----:B------:R-:W-:Y:S01]  /*29d0*/  FMUL.FTZ R37, R68, UR12 ;  /* 0x0000000c44257c20 */ /* 0x000fe20008410000 */
[----:B------:R-:W-:Y:S01]  /*29e0*/  FMUL.FTZ R20, R70, UR12 ;  /* 0x0000000c46147c20 */ /* 0x000fe20008410000 */
[----:B------:R-:W-:-:S03]  /*29f0*/  FMUL.FTZ R21, R71, UR12 ;  /* 0x0000000c47157c20 */ /* 0x000fc60008410000 */
[----:B------:R-:W-:Y:S01]  /*2a00*/  HMMA.16816.F32.BF16 R56, R28, R38, R56 ;  /* 0x000000261c38723c */ /* 0x000fe20000041838 */
[----:B------:R-:W-:Y:S01]  /*2a10*/  FMUL.FTZ R38, R69, UR12 ;  /* 0x0000000c45267c20 */ /* 0x000fe20008410000 */
[----:B------:R-:W2:Y:S01]  /*2a20*/  MUFU.TANH R37, R37 ;  /* 0x0000002500257308 */ /* 0x000ea20000002400 */
[----:B------:R-:W-:-:S05]  /*2a30*/  FMUL.FTZ R39, R64, UR12 ;  /* 0x0000000c40277c20 */ /* 0x000fca0008410000 */
[C---:B------:R-:W-:Y:S02]  /*2a40*/  HMMA.16816.F32.BF16 R52, R28.reuse, R40, R52 ;  /* 0x000000281c34723c */ /* 0x040fe40000041834 */
[----:B------:R-:W1:Y:S06]  /*2a50*/  MUFU.TANH R38, R38 ;  /* 0x0000002600267308 */ /* 0x000e6c0000002400 */
[----:B------:R-:W-:Y:S01]  /*2a60*/  HMMA.16816.F32.BF16 R48, R28, R42, R48 ;  /* 0x0000002a1c30723c */ /* 0x000fe20000041830 */
[----:B------:R-:W3:Y:S01]  /*2a70*/  LDSM.16.M88.4 R28, [R147+0x7800] ;  /* 0x00780000931c783b */ /* 0x000ee20000000200 */
[----:B------:R-:W1:Y:S01]  /*2a80*/  MUFU.TANH R20, R20 ;  /* 0x0000001400147308 */ /* 0x000e620000002400 */
[----:B------:R-:W-:-:S05]  /*2a90*/  DEPBAR.LE SB0, 0x0 ;  /* 0x000080000000791a */ /* 0x000fca0000000000 */
[----:B----4-:R-:W-:Y:S01]  /*2aa0*/  HMMA.16816.F32.BF16 R60, R72, R24, R60 ;  /* 0x00000018483c723c */ /* 0x010fe2000004183c */
[----:B------:R-:W-:Y:S01]  /*2ab0*/  FMUL.FTZ R24, R65, UR12 ;  /* 0x0000000c41187c20 */ /* 0x000fe20008410000 */
[----:B------:R-:W4:Y:S06]  /*2ac0*/  MUFU.TANH R21, R21 ;  /* 0x0000001500157308 */ /* 0x000f2c0000002400 */
[C---:B------:R-:W-:Y:S01]  /*2ad0*/  HMMA.16816.F32.BF16 R56, R16.reuse, R22, R56 ;  /* 0x000000161038723c */ /* 0x040fe20000041838 */
[----:B------:R-:W-:Y:S01]  /*2ae0*/  FMUL.FTZ R22, R66, UR12 ;  /* 0x0000000c42167c20 */ /* 0x000fe20008410000 */
[----:B------:R-:W1:Y:S06]  /*2af0*/  MUFU.TANH R39, R39 ;  /* 0x0000002700277308 */ /* 0x000e6c0000002400 */
[----:B-----5:R-:W-:Y:S01]  /*2b00*/  HMMA.16816.F32.BF16 R52, R16, R12, R52 ;  /* 0x0000000c1034723c */ /* 0x020fe20000041834 */
[----:B------:R-:W-:Y:S01]  /*2b10*/  FMUL.FTZ R12, R67, UR12 ;  /* 0x0000000c430c7c20 */ /* 0x000fe20008410000 */
[----:B------:R-:W1:Y:S01]  /*2b20*/  MUFU.TANH R24, R24 ;  /* 0x0000001800187308 */ /* 0x000e620000002400 */
[----:B------:R-:W-:Y:S01]  /*2b30*/  FMUL.FTZ R60, R60, UR12 ;  /* 0x0000000c3c3c7c20 */ /* 0x000fe20008410000 */
[----:B------:R-:W-:Y:S01]  /*2b40*/  FMUL.FTZ R61, R61, UR12 ;  /* 0x0000000c3d3d7c20 */ /* 0x000fe20008410000 */
[----:B------:R-:W-:Y:S01]  /*2b50*/  FMUL.FTZ R62, R62, UR12 ;  /* 0x0000000c3e3e7c20 */ /* 0x000fe20008410000 */
[----:B------:R-:W-:-:S02]  /*2b60*/  FMUL.FTZ R63, R63, UR12 ;  /* 0x0000000c3f3f7c20 */ /* 0x000fc40008410000 */
[----:B------:R-:W-:Y:S02]  /*2b70*/  HMMA.16816.F32.BF16 R48, R16, R14, R48 ;  /* 0x0000000e1030723c */ /* 0x000fe40000041830 */
[----:B------:R-:W1:Y:S06]  /*2b80*/  MUFU.TANH R22, R22 ;  /* 0x0000001600167308 */ /* 0x000e6c0000002400 */
[C---:B------:R-:W-:Y:S02]  /*2b90*/  HMMA.16816.F32.BF16 R56, R72.reuse, R26, R56 ;  /* 0x0000001a4838723c */ /* 0x040fe40000041838 */
[----:B------:R-:W1:Y:S06]  /*2ba0*/  MUFU.TANH R12, R12 ;  /* 0x0000000c000c7308 */ /* 0x000e6c0000002400 */
[C---:B---3--:R-:W-:Y:S02]  /*2bb0*/  HMMA.16816.F32.BF16 R52, R72.reuse, R28, R52 ;  /* 0x0000001c4834723c */ /* 0x048fe40000041834 */
[----:B------:R3:W1:Y:S06]  /*2bc0*/  MUFU.TANH R143, R60 ;  /* 0x0000003c008f7308 */ /* 0x00066c0000002400 */
[----:B------:R-:W-:Y:S02]  /*2bd0*/  HMMA.16816.F32.BF16 R48, R72, R30, R48 ;  /* 0x0000001e4830723c */ /* 0x000fe40000041830 */
[----:B------:R3:W1:Y:S08]  /*2be0*/  MUFU.TANH R179, R61 ;  /* 0x0000003d00b37308 */ /* 0x0006700000002400 */
[----:B------:R3:W1:Y:S08]  /*2bf0*/  MUFU.TANH R173, R62 ;  /* 0x0000003e00ad7308 */ /* 0x0006700000002400 */
[----:B------:R3:W1:Y:S01]  /*2c00*/  MUFU.TANH R171, R63 ;  /* 0x0000003f00ab7308 */ /* 0x0006620000002400 */
[----:B------:R-:W-:Y:S06]  /*2c10*/  BAR.SYNC.DEFER_BLOCKING 0x0 ;  /* 0x0000000000007b1d */ /* 0x000fec0000010000 */
[----:B--2-4-:R-:W-:Y:S05]  /*2c20*/  @!P1 BRA `(.L_x_657) ;  /* 0x0000000000789947 */ /* 0x014fea0003800000 */
[----:B------:R-:W-:-:S04]  /*2c30*/  VIADD R13, R103, 0xfffffffe ;  /* 0xfffffffe670d7836 */ /* 0x000fc80000000000 */
[-C--:B------:R-:W-:Y:S02]  /*2c40*/  IMAD R6, R6, R13.reuse, RZ ;  /* 0x0000000d06067224 */ /* 0x080fe400078e02ff */
[----:B------:R-:W-:-:S04]  /*2c50*/  IMAD.WIDE.U32 R14, R7, R13, RZ ;  /* 0x0000000d070e7225 */ /* 0x000fc800078e00ff */
[----:B------:R-:W-:Y:S01]  /*2c60*/  IMAD.IADD R6, R15, 0x1, R6 ;  /* 0x000000010f067824 */ /* 0x000fe200078e0206 */
[-C--:B------:R-:W-:Y:S02]  /*2c70*/  LEA R18, P3, R14, R159.reuse, 0x1 ;  /* 0x0000009f0e127211 */ /* 0x080fe400078608ff */
[----:B------:R-:W-:Y:S02]  /*2c80*/  IADD3 R7, P2, PT, R134, R14, RZ ;  /* 0x0000000e86077210 */ /* 0x000fe40007f5e0ff */
[--C-:B------:R-:W-:Y:S02]  /*2c90*/  LEA.HI.X R19, R14, R158, R6.reuse, 0x1, P3 ;  /* 0x0000009e0e137211 */ /* 0x100fe400018f0c06 */
[----:B------:R-:W-:Y:S01]  /*2ca0*/  LEA R16, P4, R7, R159, 0x1 ;  /* 0x0000009f07107211 */ /* 0x000fe200078808ff */
[----:B------:R-:W-:Y:S01]  /*2cb0*/  IMAD.X R6, R131, 0x1, R6, P2 ;  /* 0x0000000183067824 */ /* 0x000fe200010e0606 */
[-C--:B------:R-:W-:Y:S01]  /*2cc0*/  IADD3 R13, P3, PT, R134, R7.reuse, RZ ;  /* 0x00000007860d7210 */ /* 0x080fe20007f7e0ff */
[----:B------:R-:W-:Y:S01]  /*2cd0*/  @!PT LDS RZ, [RZ] ;  /* 0x00000000fffff984 */ /* 0x000fe20000000800 */
[----:B------:R-:W-:Y:S01]  /*2ce0*/  @!PT LDS RZ, [RZ] ;  /* 0x00000000fffff984 */ /* 0x000fe20000000800 */
[----:B------:R-:W-:Y:S01]  /*2cf0*/  @!PT LDS RZ, [RZ] ;  /* 0x00000000fffff984 */ /* 0x000fe20000000800 */
[----:B------:R2:W-:Y:S01]  /*2d00*/  LDGSTS.E.BYPASS.LTC128B.128 [R163+0x4000], desc[UR10][R18.64] ;  /* 0x0400000012a37fae */ /* 0x0005e2000b981a0a */
[----:B------:R-:W-:-:S02]  /*2d10*/  LEA R14, P2, R10, R7, 0x5 ;  /* 0x000000070a0e7211 */ /* 0x000fc400078428ff */
[--C-:B------:R-:W-:Y:S01]  /*2d20*/  LEA.HI.X R17, R7, R158, R6.reuse, 0x1, P4 ;  /* 0x0000009e07117211 */ /* 0x100fe200020f0c06 */
[----:B------:R-:W-:Y:S01]  /*2d30*/  IMAD.X R7, R131, 0x1, R6, P3 ;  /* 0x0000000183077824 */ /* 0x000fe200018e0606 */
[CC--:B------:R-:W-:Y:S01]  /*2d40*/  LEA R26, P3, R13.reuse, R159.reuse, 0x1 ;  /* 0x0000009f0d1a7211 */ /* 0x0c0fe200078608ff */
[----:B------:R2:W-:Y:S01]  /*2d50*/  LDGSTS.E.BYPASS.LTC128B.128 [R163+0x6000], desc[UR10][R18.64+0x80] ;  /* 0x0600008012a37fae */ /* 0x0005e2000b981a0a */
[----:B------:R-:W-:Y:S02]  /*2d60*/  LEA.HI.X R15, R10, R6, R11, 0x5, P2 ;  /* 0x000000060a0f7211 */ /* 0x000fe400010f2c0b */
[C---:B------:R-:W-:Y:S01]  /*2d70*/  LEA R6, P2, R14.reuse, R159, 0x1 ;  /* 0x0000009f0e067211 */ /* 0x040fe200078408ff */
        /* <DEDUP_REMOVED lines=8> */
[----:B------:R-:W0:Y:S02]  /*2e00*/  LDGDEPBAR ;  /* 0x00000000000079af */ /* 0x000e240000000000 */
.L_x_657:
[-C--:B------:R-:W-:Y:S01]  /*2e10*/  ISETP.GE.AND P4, PT, R3, R135.reuse, PT ;  /* 0x000000870300720c */ /* 0x080fe20003f86270 */
[----:B------:R-:W-:Y:S02]  /*2e20*/  VIADD R30, R136, 0xffffffd0 ;  /* 0xffffffd0881e7836 */ /* 0x000fe40000000000 */
[----:B------:R-:W-:Y:S01]  /*2e30*/  FMUL.FTZ R56, R56, UR12 ;  /* 0x0000000c38387c20 */ /* 0x000fe20008410000 */
[C---:B--2---:R-:W-:Y:S01]  /*2e40*/  VIADD R6, R136.reuse, 0xffffffc8 ;  /* 0xffffffc888067836 */ /* 0x044fe20000000000 */
[----:B------:R-:W-:Y:S01]  /*2e50*/  FSEL R77, R77, -INF , !P4 ;  /* 0xff8000004d4d7808 */ /* 0x000fe20006000000 */
[----:B------:R-:W-:Y:S01]  /*2e60*/  VIADD R31, R136, 0xffffffc9 ;  /* 0xffffffc9881f7836 */ /* 0x000fe20000000000 */
[-C--:B------:R-:W-:Y:S01]  /*2e70*/  ISETP.GE.AND P4, PT, R30, R135.reuse, PT ;  /* 0x000000871e00720c */ /* 0x080fe20003f86270 */
[----:B------:R-:W-:Y:S01]  /*2e80*/  VIADD R17, R136, 0xffffffd9 ;  /* 0xffffffd988117836 */ /* 0x000fe20000000000 */
[-C--:B------:R-:W-:Y:S01]  /*2e90*/  ISETP.GE.AND P3, PT, R6, R135.reuse, PT ;  /* 0x000000870600720c */ /* 0x080fe20003f66270 */
[----:B------:R-:W-:Y:S01]  /*2ea0*/  FMUL.FTZ R57, R57, UR12 ;  /* 0x0000000c39397c20 */ /* 0x000fe20008410000 */
[C---:B------:R-:W-:Y:S01]  /*2eb0*/  VIADD R19, R136.reuse, 0xffffffd1 ;  /* 0xffffffd188137836 */ /* 0x040fe20000000000 */
[----:B------:R-:W-:Y:S01]  /*2ec0*/  FSEL R79, R79, -INF , !P5 ;  /* 0xff8000004f4f7808 */ /* 0x000fe20006800000 */
[----:B------:R-:W2:Y:S01]  /*2ed0*/  MUFU.TANH R177, R56 ;  /* 0x0000003800b17308 */ /* 0x000ea20000002400 */
[----:B------:R-:W-:Y:S01]  /*2ee0*/  FSEL R37, R37, -INF , !P4 ;  /* 0xff80000025257808 */ /* 0x000fe20006000000 */
[----:B------:R-:W-:Y:S01]  /*2ef0*/  VIADD R28, R136, 0xffffffd8 ;  /* 0xffffffd8881c7836 */ /* 0x000fe20000000000 */
[-C--:B------:R-:W-:Y:S01]  /*2f00*/  ISETP.GE.AND P2, PT, R3, R2.reuse, PT ;  /* 0x000000020300720c */ /* 0x080fe20003f46270 */
[----:B------:R-:W-:Y:S01]  /*2f10*/  FMUL.FTZ R52, R52, UR12 ;  /* 0x0000000c34347c20 */ /* 0x000fe20008410000 */
[-C--:B------:R-:W-:Y:S01]  /*2f20*/  ISETP.GE.AND P5, PT, R31, R135.reuse, PT ;  /* 0x000000871f00720c */ /* 0x080fe20003fa6270 */
[----:B------:R-:W-:Y:S01]  /*2f30*/  VIADD R15, R136, 0xffffffe0 ;  /* 0xffffffe0880f7836 */ /* 0x000fe20000000000 */
[-C--:B------:R-:W-:Y:S01]  /*2f40*/  ISETP.GE.AND P4, PT, R17, R135.reuse, PT ;  /* 0x000000871100720c */ /* 0x080fe20003f86270 */
[----:B------:R-:W4:Y:S01]  /*2f50*/  MUFU.TANH R175, R57 ;  /* 0x0000003900af7308 */ /* 0x000f220000002400 */
[----:B------:R-:W-:Y:S01]  /*2f60*/  FSEL R3, R76, -INF , !P6 ;  /* 0xff8000004c037808 */ /* 0x000fe20007000000 */
[----:B------:R-:W-:Y:S01]  /*2f70*/  FMUL.FTZ R53, R53, UR12 ;  /* 0x0000000c35357c20 */ /* 0x000fe20008410000 */
[----:B-1----:R-:W-:Y:S01]  /*2f80*/  FSEL R27, R44, -INF , !P3 ;  /* 0xff8000002c1b7808 */ /* 0x002fe20005800000 */
[----:B------:R-:W-:Y:S01]  /*2f90*/  FMUL.FTZ R48, R48, UR12 ;  /* 0x0000000c30307c20 */ /* 0x000fe20008410000 */
[-C--:B------:R-:W-:Y:S01]  /*2fa0*/  ISETP.GE.AND P3, PT, R19, R135.reuse, PT ;  /* 0x000000871300720c */ /* 0x080fe20003f66270 */
[----:B------:R-:W-:Y:S01]  /*2fb0*/  VIADD R26, R136, 0xffffffe1 ;  /* 0xffffffe1881a7836 */ /* 0x000fe20000000000 */
[----:B------:R-:W-:Y:S01]  /*2fc0*/  FSEL R25, R46, -INF , !P5 ;  /* 0xff8000002e197808 */ /* 0x000fe20006800000 */
[----:B------:R-:W1:Y:S01]  /*2fd0*/  MUFU.TANH R141, R52 ;  /* 0x00000034008d7308 */ /* 0x000e620000002400 */
[----:B------:R-:W-:Y:S01]  /*2fe0*/  FSEL R23, R24, -INF , !P4 ;  /* 0xff80000018177808 */ /* 0x000fe20006000000 */
[----:B------:R-:W-:Y:S01]  /*2ff0*/  VIADD R13, R136, 0xffffffe8 ;  /* 0xffffffe8880d7836 */ /* 0x000fe20000000000 */
[----:B------:R-:W-:Y:S01]  /*3000*/  ISETP.GE.AND P5, PT, R28, R135, PT ;  /* 0x000000871c00720c */ /* 0x000fe20003fa6270 */
[----:B------:R-:W-:Y:S01]  /*3010*/  FMUL.FTZ R49, R49, UR12 ;  /* 0x0000000c31317c20 */ /* 0x000fe20008410000 */
[----:B------:R-:W-:Y:S01]  /*3020*/  FMNMX3.FTZ R24, R3, R77, R27, !PT ;  /* 0x0000004d03187276 */ /* 0x000fe2000781001b */
[----:B------:R-:W-:Y:S01]  /*3030*/  VIADD R7, R136, 0xffffffe9 ;  /* 0xffffffe988077836 */ /* 0x000fe20000000000 */
[----:B------:R-:W-:Y:S01]  /*3040*/  FSEL R29, R38, -INF , !P3 ;  /* 0xff800000261d7808 */ /* 0x000fe20005800000 */
[----:B------:R-:W5:Y:S01]  /*3050*/  MUFU.TANH R139, R53 ;  /* 0x00000035008b7308 */ /* 0x000f620000002400 */
[----:B------:R-:W-:Y:S01]  /*3060*/  ISETP.GE.AND P3, PT, R15, R135, PT ;  /* 0x000000870f00720c */ /* 0x000fe20003f66270 */
[C---:B------:R-:W-:Y:S01]  /*3070*/  VIADD R18, R136.reuse, 0xfffffff0 ;  /* 0xfffffff088127836 */ /* 0x040fe20000000000 */
[----:B------:R-:W-:Y:S01]  /*3080*/  FSEL R39, R39, -INF , !P5 ;  /* 0xff80000027277808 */ /* 0x000fe20006800000 */
[----:B------:R-:W-:Y:S01]  /*3090*/  VIADD R16, R136, 0xfffffff1 ;  /* 0xfffffff188107836 */ /* 0x000fe20000000000 */
[----:B------:R-:W-:Y:S01]  /*30a0*/  FMNMX3.FTZ R24, R24, R25, R37, !PT ;  /* 0x0000001918187276 */ /* 0x000fe20007810025 */
[----:B------:R-:W-:Y:S01]  /*30b0*/  VIADD R14, R136, 0xfffffff8 ;  /* 0xfffffff8880e7836 */ /* 0x000fe20000000000 */
[-C--:B------:R-:W-:Y:S01]  /*30c0*/  ISETP.GE.AND P5, PT, R26, R135.reuse, PT ;  /* 0x000000871a00720c */ /* 0x080fe20003fa6270 */
[----:B------:R-:W3:Y:S01]  /*30d0*/  MUFU.TANH R137, R48 ;  /* 0x0000003000897308 */ /* 0x000ee20000002400 */
[----:B------:R-:W-:Y:S01]  /*30e0*/  ISETP.GE.AND P4, PT, R13, R135, PT ;  /* 0x000000870d00720c */ /* 0x000fe20003f86270 */
[----:B------:R-:W-:Y:S01]  /*30f0*/  FMUL.FTZ R58, R58, UR12 ;  /* 0x0000000c3a3a7c20 */ /* 0x000fe20008410000 */
[----:B------:R-:W-:Y:S01]  /*3100*/  FSEL R143, R143, -INF , !P3 ;  /* 0xff8000008f8f7808 */ /* 0x000fe20005800000 */
[----:B------:R-:W-:Y:S01]  /*3110*/  FMUL.FTZ R59, R59, UR12 ;  /* 0x0000000c3b3b7c20 */ /* 0x000fe20008410000 */
[----:B------:R-:W-:Y:S01]  /*3120*/  FMNMX3.FTZ R24, R24, R29, R39, !PT ;  /* 0x0000001d18187276 */ /* 0x000fe20007810027 */
[----:B------:R-:W-:Y:S01]  /*3130*/  FMUL.FTZ R54, R54, UR12 ;  /* 0x0000000c36367c20 */ /* 0x000fe20008410000 */
[-C--:B------:R-:W-:Y:S01]  /*3140*/  ISETP.GE.AND P3, PT, R7, R135.reuse, PT ;  /* 0x000000870700720c */ /* 0x080fe20003f66270 */
[----:B------:R-:W3:Y:S01]  /*3150*/  MUFU.TANH R127, R49 ;  /* 0x00000031007f7308 */ /* 0x000ee20000002400 */
[----:B------:R-:W-:Y:S01]  /*3160*/  FSEL R179, R179, -INF , !P5 ;  /* 0xff800000b3b37808 */ /* 0x000fe20006800000 */
[----:B------:R-:W-:Y:S01]  /*3170*/  FMUL.FTZ R55, R55, UR12 ;  /* 0x0000000c37377c20 */ /* 0x000fe20008410000 */
[----:B------:R-:W-:Y:S01]  /*3180*/  ISETP.GE.AND P5, PT, R18, R135, PT ;  /* 0x000000871200720c */ /* 0x000fe20003fa6270 */
[----:B------:R-:W-:Y:S01]  /*3190*/  FMUL.FTZ R50, R50, UR12 ;  /* 0x0000000c32327c20 */ /* 0x000fe20008410000 */
[----:B--2---:R-:W-:Y:S01]  /*31a0*/  FSEL R177, R177, -INF , !P4 ;  /* 0xff800000b1b17808 */ /* 0x004fe20006000000 */
[----:B------:R-:W-:Y:S01]  /*31b0*/  FMUL.FTZ R51, R51, UR12 ;  /* 0x0000000c33337c20 */ /* 0x000fe20008410000 */
[----:B------:R-:W-:Y:S01]  /*31c0*/  FMNMX3.FTZ R24, R24, R23, R143, !PT ;  /* 0x0000001718187276 */ /* 0x000fe2000781008f */
[----:B------:R-:W2:Y:S01]  /*31d0*/  MUFU.TANH R165, R58 ;  /* 0x0000003a00a57308 */ /* 0x000ea20000002400 */
[----:B------:R-:W-:Y:S01]  /*31e0*/  ISETP.GE.AND P6, PT, R6, R2, PT ;  /* 0x000000020600720c */ /* 0x000fe20003fc6270 */
[----:B------:R-:W-:Y:S01]  /*31f0*/  VIADD R6, R136, 0xfffffff9 ;  /* 0xfffffff988067836 */ /* 0x000fe20000000000 */
[----:B----4-:R-:W-:Y:S01]  /*3200*/  FSEL R175, R175, -INF , !P3 ;  /* 0xff800000afaf7808 */ /* 0x010fe20005800000 */
[----:B------:R-:W4:Y:S01]  /*3210*/  LDCU UR4, c[0x0][0x45c] ;  /* 0x00008b80ff0477ac */ /* 0x000f220008000800 */
[-C--:B------:R-:W-:Y:S01]  /*3220*/  ISETP.GE.AND P4, PT, R16, R135.reuse, PT ;  /* 0x000000871000720c */ /* 0x080fe20003f86270 */
[----:B------:R-:W-:Y:S01]  /*3230*/  IMAD.MOV.U32 R174, RZ, RZ, -0x1 ;  /* 0xffffffffffae7424 */ /* 0x000fe200078e00ff */
[----:B------:R-:W-:Y:S01]  /*3240*/  ISETP.GE.AND P3, PT, R14, R135, PT ;  /* 0x000000870e00720c */ /* 0x000fe20003f66270 */
[----:B------:R-:W4:Y:S01]  /*3250*/  MUFU.TANH R59, R59 ;  /* 0x0000003b003b7308 */ /* 0x000f220000002400 */
[----:B-1----:R-:W-:-:S02]  /*3260*/  FSEL R141, R141, -INF , !P5 ;  /* 0xff8000008d8d7808 */ /* 0x002fc40006800000 */
[----:B------:R-:W-:Y:S02]  /*3270*/  FMNMX3.FTZ R24, R24, R179, R177, !PT ;  /* 0x000000b318187276 */ /* 0x000fe400078100b1 */
[----:B------:R-:W-:Y:S02]  /*3280*/  ISETP.GE.AND P5, PT, R6, R135, PT ;  /* 0x000000870600720c */ /* 0x000fe40003fa6270 */
[----:B-----5:R-:W-:Y:S01]  /*3290*/  FSEL R139, R139, -INF , !P4 ;  /* 0xff8000008b8b7808 */ /* 0x020fe20006000000 */
[----:B------:R-:W1:Y:S01]  /*32a0*/  MUFU.TANH R125, R54 ;  /* 0x00000036007d7308 */ /* 0x000e620000002400 */
[----:B---3--:R-:W-:Y:S02]  /*32b0*/  FSEL R137, R137, -INF , !P3 ;  /* 0xff80000089897808 */ /* 0x008fe40005800000 */
[----:B------:R-:W-:Y:S02]  /*32c0*/  FMNMX3.FTZ R24, R24, R175, R141, !PT ;  /* 0x000000af18187276 */ /* 0x000fe4000781008d */
[----:B------:R-:W-:-:S02]  /*32d0*/  FSEL R127, R127, -INF , !P5 ;  /* 0xff8000007f7f7808 */ /* 0x000fc40006800000 */
[----:B------:R-:W-:Y:S01]  /*32e0*/  FMNMX3.FTZ R24, R24, R139, R137, !PT ;  /* 0x0000008b18187276 */ /* 0x000fe20007810089 */
[----:B------:R-:W3:Y:S01]  /*32f0*/  MUFU.TANH R123, R55 ;  /* 0x00000037007b7308 */ /* 0x000ee20000002400 */
[----:B------:R-:W-:Y:S02]  /*3300*/  ISETP.GE.AND P4, PT, R19, R2, PT ;  /* 0x000000021300720c */ /* 0x000fe40003f86270 */
[----:B------:R-:W-:Y:S02]  /*3310*/  FMNMX.FTZ R24, R127, R24, !PT ;  /* 0x000000187f187209 */ /* 0x000fe40007810000 */
[-C--:B------:R-:W-:Y:S02]  /*3320*/  ISETP.GE.AND P3, PT, R31, R2.reuse, PT ;  /* 0x000000021f00720c */ /* 0x080fe40003f66270 */
[----:B------:R-:W-:Y:S01]  /*3330*/  FSEL R19, R78, -INF , !P2 ;  /* 0xff8000004e137808 */ /* 0x000fe20005000000 */
[----:B------:R-:W5:Y:S01]  /*3340*/  SHFL.BFLY PT, R31, R24, 0x2, 0x1f ;  /* 0x0c401f00181f7f89 */ /* 0x000f6200000e0000 */
[----:B------:R-:W-:Y:S01]  /*3350*/  ISETP.GE.AND P2, PT, R28, R2, PT ;  /* 0x000000021c00720c */ /* 0x000fe20003f46270 */
[----:B------:R-:W3:Y:S01]  /*3360*/  MUFU.TANH R121, R50 ;  /* 0x0000003200797308 */ /* 0x000ee20000002400 */
[----:B------:R-:W-:-:S02]  /*3370*/  FSEL R45, R45, -INF , !P6 ;  /* 0xff8000002d2d7808 */ /* 0x000fc40007000000 */
[-C--:B------:R-:W-:Y:S02]  /*3380*/  ISETP.GE.AND P6, PT, R17, R2.reuse, PT ;  /* 0x000000021100720c */ /* 0x080fe40003fc6270 */
[----:B------:R-:W-:Y:S02]  /*3390*/  FSEL R21, R21, -INF , !P4 ;  /* 0xff80000015157808 */ /* 0x000fe40006000000 */
[-C--:B------:R-:W-:Y:S01]  /*33a0*/  ISETP.GE.AND P5, PT, R30, R2.reuse, PT ;  /* 0x000000021e00720c */ /* 0x080fe20003fa6270 */
[----:B------:R-:W3:Y:S01]  /*33b0*/  MUFU.TANH R119, R51 ;  /* 0x0000003300777308 */ /* 0x000ee20000002400 */
[----:B------:R-:W-:Y:S02]  /*33c0*/  ISETP.GE.AND P4, PT, R13, R2, PT ;  /* 0x000000020d00720c */ /* 0x000fe40003f86270 */
[----:B------:R-:W-:Y:S02]  /*33d0*/  FSEL R13, R22, -INF , !P2 ;  /* 0xff800000160d7808 */ /* 0x000fe40005000000 */
[----:B------:R-:W-:-:S02]  /*33e0*/  FSEL R17, R36, -INF , !P3 ;  /* 0xff80000024117808 */ /* 0x000fc40005800000 */
[-C--:B------:R-:W-:Y:S02]  /*33f0*/  ISETP.GE.AND P2, PT, R7, R2.reuse, PT ;  /* 0x000000020700720c */ /* 0x080fe40003f46270 */
[-C--:B------:R-:W-:Y:S02]  /*3400*/  ISETP.GE.AND P3, PT, R15, R2.reuse, PT ;  /* 0x000000020f00720c */ /* 0x080fe40003f66270 */
[----:B------:R-:W-:Y:S02]  /*3410*/  FSEL R7, R12, -INF , !P6 ;  /* 0xff8000000c077808 */ /* 0x000fe40007000000 */
[----:B------:R-:W-:Y:S02]  /*3420*/  FSEL R15, R20, -INF , !P5 ;  /* 0xff800000140f7808 */ /* 0x000fe40006800000 */
[----:B------:R-:W-:Y:S02]  /*3430*/  FMNMX3.FTZ R12, R79, R19, R45, !PT ;  /* 0x000000134f0c7276 */ /* 0x000fe4000781002d */
[----:B------:R-:W-:-:S02]  /*3440*/  ISETP.GE.AND P5, PT, R26, R2, PT ;  /* 0x000000021a00720c */ /* 0x000fc40003fa6270 */
[----:B------:R-:W-:Y:S02]  /*3450*/  FMNMX3.FTZ R12, R12, R17, R15, !PT ;  /* 0x000000110c0c7276 */ /* 0x000fe4000781000f */
[----:B------:R-:W-:Y:S02]  /*3460*/  FSEL R173, R173, -INF , !P3 ;  /* 0xff800000adad7808 */ /* 0x000fe40005800000 */
[----:B------:R-:W-:Y:S02]  /*3470*/  FMNMX3.FTZ R12, R12, R21, R13, !PT ;  /* 0x000000150c0c7276 */ /* 0x000fe4000781000d */
[----:B------:R-:W-:Y:S02]  /*3480*/  ISETP.GE.AND P6, PT, R18, R2, PT ;  /* 0x000000021200720c */ /* 0x000fe40003fc6270 */
[----:B------:R-:W-:Y:S02]  /*3490*/  FSEL R171, R171, -INF , !P5 ;  /* 0xff800000abab7808 */ /* 0x000fe40006800000 */
[----:B--2---:R-:W-:-:S02]  /*34a0*/  FSEL R165, R165, -INF , !P4 ;  /* 0xff800000a5a57808 */ /* 0x004fc40006000000 */
[----:B------:R-:W-:Y:S02]  /*34b0*/  FMNMX3.FTZ R12, R12, R7, R173, !PT ;  /* 0x000000070c0c7276 */ /* 0x000fe400078100ad */
[-C--:B------:R-:W-:Y:S02]  /*34c0*/  ISETP.GE.AND P4, PT, R6, R2.reuse, PT ;  /* 0x000000020600720c */ /* 0x080fe40003f86270 */
[-C--:B------:R-:W-:Y:S02]  /*34d0*/  ISETP.GE.AND P3, PT, R16, R2.reuse, PT ;  /* 0x000000021000720c */ /* 0x080fe40003f66270 */
[----:B------:R-:W-:Y:S02]  /*34e0*/  ISETP.GE.AND P5, PT, R14, R2, PT ;  /* 0x000000020e00720c */ /* 0x000fe40003fa6270 */
[----:B----4-:R-:W-:Y:S02]  /*34f0*/  FSEL R169, R59, -INF , !P2 ;  /* 0xff8000003ba97808 */ /* 0x010fe40005000000 */
[----:B-1----:R-:W-:-:S02]  /*3500*/  FSEL R125, R125, -INF , !P6 ;  /* 0xff8000007d7d7808 */ /* 0x002fc40007000000 */
[----:B------:R-:W-:Y:S02]  /*3510*/  FMNMX3.FTZ R6, R12, R171, R165, !PT ;  /* 0x000000ab0c067276 */ /* 0x000fe400078100a5 */
[----:B-----5:R-:W-:Y:S02]  /*3520*/  FMNMX.FTZ R31, R24, R31, !PT ;  /* 0x0000001f181f7209 */ /* 0x020fe40007810000 */
[----:B---3--:R-:W-:Y:S02]  /*3530*/  FSEL R123, R123, -INF , !P3 ;  /* 0xff8000007b7b7808 */ /* 0x008fe40005800000 */
[----:B------:R-:W-:Y:S01]  /*3540*/  FSEL R121, R121, -INF , !P5 ;  /* 0xff80000079797808 */ /* 0x000fe20006800000 */
[----:B------:R-:W1:Y:S01]  /*3550*/  SHFL.BFLY PT, R100, R31, 0x1, 0x1f ;  /* 0x0c201f001f647f89 */ /* 0x000e6200000e0000 */
[----:B------:R-:W-:Y:S02]  /*3560*/  FMNMX3.FTZ R6, R6, R169, R125, !PT ;  /* 0x000000a906067276 */ /* 0x000fe4000781007d */
[----:B------:R-:W-:-:S02]  /*3570*/  FSEL R119, R119, -INF , !P4 ;  /* 0xff80000077777808 */ /* 0x000fc40006000000 */
[----:B------:R-:W-:-:S04]  /*3580*/  FMNMX3.FTZ R6, R6, R123, R121, !PT ;  /* 0x0000007b06067276 */ /* 0x000fc80007810079 */
[----:B------:R-:W-:-:S05]  /*3590*/  FMNMX.FTZ R33, R119, R6, !PT ;  /* 0x0000000677217209 */ /* 0x000fca0007810000 */
[----:B------:R-:W2:Y:S01]  /*35a0*/  SHFL.BFLY PT, R6, R33, 0x2, 0x1f ;  /* 0x0c401f0021067f89 */ /* 0x000ea200000e0000 */
[----:B-1----:R-:W-:-:S04]  /*35b0*/  FMNMX.FTZ R100, R31, R100, !PT ;  /* 0x000000641f647209 */ /* 0x002fc80007810000 */
[C---:B------:R-:W-:Y:S01]  /*35c0*/  FSETP.NEU.FTZ.AND P2, PT, R100.reuse, -INF , PT ;  /* 0xff8000006400780b */ /* 0x040fe20003f5d000 */
[----:B------:R-:W-:-:S05]  /*35d0*/  FMUL.FTZ R120, R100, UR4 ;  /* 0x0000000464787c20 */ /* 0x000fca0008410000 */
[----:B------:R-:W-:Y:S02]  /*35e0*/  FSEL R120, R120, RZ, P2 ;  /* 0x000000ff78787208 */ /* 0x000fe40001000000 */
[----:B--2---:R-:W-:-:S03]  /*35f0*/  FMNMX.FTZ R6, R33, R6, !PT ;  /* 0x0000000621067209 */ /* 0x004fc60007810000 */
[--C-:B------:R-:W-:Y:S01]  /*3600*/  FFMA.FTZ R116, R3, UR4, -R120.reuse ;  /* 0x0000000403747c23 */ /* 0x100fe20008010878 */
[--C-:B------:R-:W-:Y:S01]  /*3610*/  FFMA.FTZ R33, R23, UR4, -R120.reuse ;  /* 0x0000000417217c23 */ /* 0x100fe20008010878 */
[----:B------:R-:W-:Y:S02]  /*3620*/  IMAD.SHL.U32 R23, R166, 0x200, RZ ;  /* 0x00000200a6177824 */ /* 0x000fe400078e00ff */
[--C-:B------:R-:W-:Y:S01]  /*3630*/  FFMA.FTZ R115, R77, UR4, -R120.reuse ;  /* 0x000000044d737c23 */ /* 0x100fe20008010878 */
[----:B------:R-:W1:Y:S01]  /*3640*/  SHFL.BFLY PT, R3, R6, 0x1, 0x1f ;  /* 0x0c201f0006037f89 */ /* 0x000e6200000e0000 */
[--C-:B------:R-:W-:Y:S01]  /*3650*/  FFMA.FTZ R111, R27, UR4, -R120.reuse ;  /* 0x000000041b6f7c23 */ /* 0x100fe20008010878 */
[--C-:B------:R-:W-:Y:S01]  /*3660*/  FFMA.FTZ R110, R25, UR4, -R120.reuse ;  /* 0x00000004196e7c23 */ /* 0x100fe20008010878 */
[----:B------:R-:W-:Y:S01]  /*3670*/  LOP3.LUT R150, R4, 0x200, R23, 0xf8, !PT ;  /* 0x0000020004967812 */ /* 0x000fe200078ef817 */
[----:B------:R-:W-:Y:S01]  /*3680*/  MUFU.EX2 R116, R116 ;  /* 0x0000007400747308 */ /* 0x000fe20000000800 */
[--C-:B------:R-:W-:Y:S01]  /*3690*/  FFMA.FTZ R107, R37, UR4, -R120.reuse ;  /* 0x00000004256b7c23 */ /* 0x100fe20008010878 */
[--C-:B------:R-:W-:Y:S01]  /*36a0*/  FFMA.FTZ R106, R29, UR4, -R120.reuse ;  /* 0x000000041d6a7c23 */ /* 0x100fe20008010878 */
[----:B------:R-:W-:Y:S01]  /*36b0*/  LEA R150, R150, UR5, 0x1 ;  /* 0x0000000596967c11 */ /* 0x000fe2000f8e08ff */
[--C-:B------:R-:W-:Y:S01]  /*36c0*/  FFMA.FTZ R104, R39, UR4, -R120.reuse ;  /* 0x0000000427687c23 */ /* 0x100fe20008010878 */
[--C-:B------:R-:W-:Y:S01]  /*36d0*/  FFMA.FTZ R143, R143, UR4, -R120.reuse ;  /* 0x000000048f8f7c23 */ /* 0x100fe20008010878 */
[--C-:B------:R-:W-:Y:S01]  /*36e0*/  FFMA.FTZ R122, R179, UR4, -R120.reuse ;  /* 0x00000004b37a7c23 */ /* 0x100fe20008010878 */
[----:B------:R-:W-:Y:S01]  /*36f0*/  FFMA.FTZ R126, R141, UR4, -R120 ;  /* 0x000000048d7e7c23 */ /* 0x000fe20008010878 */
[----:B------:R-:W2:Y:S01]  /*3700*/  LDSM.16.MT88.4 R92, [R150+0x8000] ;  /* 0x00800000965c783b */ /* 0x000ea20000004200 */
[--C-:B------:R-:W-:Y:S01]  /*3710*/  IMAD.IADD R145, R0, 0x1, R150.reuse ;  /* 0x0000000100917824 */ /* 0x100fe200078e0296 */
[----:B------:R-:W3:Y:S01]  /*3720*/  MUFU.EX2 R115, R115 ;  /* 0x0000007300737308 */ /* 0x000ee20000000800 */
[C---:B------:R-:W-:Y:S01]  /*3730*/  IMAD.IADD R146, R5.reuse, 0x1, R150 ;  /* 0x0000000105927824 */ /* 0x040fe200078e0296 */
[----:B------:R-:W-:Y:S01]  /*3740*/  LDSM.16.MT88.4 R40, [R150+0xa000] ;  /* 0x00a000009628783b */ /* 0x000fe20000004200 */
[----:B------:R-:W-:-:S02]  /*3750*/  IMAD.IADD R144, R5, 0x1, R145 ;  /* 0x0000000105907824 */ /* 0x000fc400078e0291 */
[--C-:B------:R-:W-:Y:S01]  /*3760*/  FFMA.FTZ R139, R139, UR4, -R120.reuse ;  /* 0x000000048b8b7c23 */ /* 0x100fe20008010878 */
[----:B------:R-:W-:Y:S01]  /*3770*/  FFMA.FTZ R137, R137, UR4, -R120 ;  /* 0x0000000489897c23 */ /* 0x000fe20008010878 */
[----:B------:R-:W-:Y:S01]  /*3780*/  LDSM.16.MT88.4 R84, [R146+0x8000] ;  /* 0x008000009254783b */ /* 0x000fe20000004200 */
[----:B------:R-:W-:Y:S01]  /*3790*/  MUFU.EX2 R111, R111 ;  /* 0x0000006f006f7308 */ /* 0x000fe20000000800 */
[----:B-1----:R-:W-:Y:S02]  /*37a0*/  FMNMX.FTZ R3, R6, R3, !PT ;  /* 0x0000000306037209 */ /* 0x002fe40007810000 */
[----:B------:R-:W-:Y:S02]  /*37b0*/  LDSM.16.MT88.4 R36, [R145+0x8800] ;  /* 0x008800009124783b */ /* 0x000fe40000004200 */
[C---:B------:R-:W-:Y:S01]  /*37c0*/  FSETP.NEU.FTZ.AND P2, PT, R3.reuse, -INF , PT ;  /* 0xff8000000300780b */ /* 0x040fe20003f5d000 */
[----:B------:R-:W-:Y:S02]  /*37d0*/  FMUL.FTZ R118, R3, UR4 ;  /* 0x0000000403767c20 */ /* 0x000fe40008410000 */
[----:B------:R-:W1:Y:S01]  /*37e0*/  MUFU.EX2 R110, R110 ;  /* 0x0000006e006e7308 */ /* 0x000e620000000800 */
[----:B---3--:R-:W-:Y:S01]  /*37f0*/  F2FP.BF16.F32.PACK_AB R64, R115, R116 ;  /* 0x000000747340723e */ /* 0x008fe200000010ff */
[----:B------:R-:W-:Y:S01]  /*3800*/  LDSM.16.MT88.4 R48, [R146+0xa000] ;  /* 0x00a000009230783b */ /* 0x000fe20000004200 */
[----:B------:R-:W-:Y:S01]  /*3810*/  FADD.FTZ R116, R116, R115 ;  /* 0x0000007374747221 */ /* 0x000fe20000010000 */
[----:B------:R-:W-:-:S02]  /*3820*/  FSEL R118, R118, RZ, P2 ;  /* 0x000000ff76767208 */ /* 0x000fc40001000000 */
[----:B------:R-:W-:Y:S02]  /*3830*/  LDSM.16.MT88.4 R68, [R144+0x8000] ;  /* 0x008000009044783b */ /* 0x000fe40000004200 */
[----:B------:R-:W-:Y:S01]  /*3840*/  MUFU.EX2 R107, R107 ;  /* 0x0000006b006b7308 */ /* 0x000fe20000000800 */
[--C-:B------:R-:W-:Y:S01]  /*3850*/  FFMA.FTZ R114, R79, UR4, -R118.reuse ;  /* 0x000000044f727c23 */ /* 0x100fe20008010876 */
[--C-:B------:R-:W-:Y:S01]  /*3860*/  FFMA.FTZ R117, R19, UR4, -R118.reuse ;  /* 0x0000000413757c23 */ /* 0x100fe20008010876 */
[--C-:B------:R-:W-:Y:S01]  /*3870*/  FFMA.FTZ R113, R45, UR4, -R118.reuse ;  /* 0x000000042d717c23 */ /* 0x100fe20008010876 */
[--C-:B------:R-:W-:Y:S01]  /*3880*/  FFMA.FTZ R112, R17, UR4, -R118.reuse ;  /* 0x0000000411707c23 */ /* 0x100fe20008010876 */
[----:B------:R-:W3:Y:S01]  /*3890*/  LDSM.16.MT88.4 R76, [R145+0x8000] ;  /* 0x00800000914c783b */ /* 0x000ee20000004200 */
[--C-:B------:R-:W-:Y:S01]  /*38a0*/  FFMA.FTZ R109, R15, UR4, -R118.reuse ;  /* 0x000000040f6d7c23 */ /* 0x100fe20008010876 */
[--C-:B------:R-:W-:Y:S01]  /*38b0*/  FFMA.FTZ R108, R21, UR4, -R118.reuse ;  /* 0x00000004156c7c23 */ /* 0x100fe20008010876 */
[----:B------:R-:W-:Y:S01]  /*38c0*/  MUFU.EX2 R114, R114 ;  /* 0x0000007200727308 */ /* 0x000fe20000000800 */
[----:B------:R-:W4:Y:S01]  /*38d0*/  LDSM.16.MT88.4 R16, [R150+0x8800] ;  /* 0x008800009610783b */ /* 0x000f220000004200 */
[--C-:B------:R-:W-:Y:S01]  /*38e0*/  FFMA.FTZ R105, R7, UR4, -R118.reuse ;  /* 0x0000000407697c23 */ /* 0x100fe20008010876 */
[--C-:B------:R-:W-:Y:S01]  /*38f0*/  FFMA.FTZ R4, R13, UR4, -R118.reuse ;  /* 0x000000040d047c23 */ /* 0x100fe20008010876 */
[----:B-1----:R-:W-:Y:S01]  /*3900*/  F2FP.BF16.F32.PACK_AB R66, R110, R111 ;  /* 0x0000006f6e42723e */ /* 0x002fe200000010ff */
[----:B------:R-:W1:Y:S01]  /*3910*/  LDSM.16.MT88.4 R12, [R146+0x8800] ;  /* 0x00880000920c783b */ /* 0x000e620000004200 */
[--C-:B------:R-:W-:Y:S01]  /*3920*/  FFMA.FTZ R165, R165, UR4, -R118.reuse ;  /* 0x00000004a5a57c23 */ /* 0x100fe20008010876 */
[--C-:B------:R-:W-:Y:S01]  /*3930*/  FFMA.FTZ R124, R169, UR4, -R118.reuse ;  /* 0x00000004a97c7c23 */ /* 0x100fe20008010876 */
[----:B------:R-:W5:Y:S01]  /*3940*/  MUFU.EX2 R117, R117 ;  /* 0x0000007500757308 */ /* 0x000f620000000800 */
[----:B------:R-:W1:Y:S01]  /*3950*/  LDSM.16.MT88.4 R20, [R150+0xa800] ;  /* 0x00a800009614783b */ /* 0x000e620000004200 */
[--C-:B------:R-:W-:Y:S01]  /*3960*/  FFMA.FTZ R125, R125, UR4, -R118.reuse ;  /* 0x000000047d7d7c23 */ /* 0x100fe20008010876 */
[--C-:B------:R-:W-:Y:S01]  /*3970*/  FFMA.FTZ R138, R123, UR4, -R118.reuse ;  /* 0x000000047b8a7c23 */ /* 0x100fe20008010876 */
[----:B------:R-:W-:Y:S01]  /*3980*/  FFMA.FTZ R121, R121, UR4, -R118 ;  /* 0x0000000479797c23 */ /* 0x000fe20008010876 */
[----:B------:R-:W1:Y:S01]  /*3990*/  LDSM.16.MT88.4 R56, [R145+0xa000] ;  /* 0x00a000009138783b */ /* 0x000e620000004200 */
[----:B------:R-:W-:-:S02]  /*39a0*/  FADD.FTZ R111, R111, R116 ;  /* 0x000000746f6f7221 */ /* 0x000fc40000010000 */
[----:B------:R-:W-:Y:S01]  /*39b0*/  MUFU.EX2 R113, R113 ;  /* 0x0000007100717308 */ /* 0x000fe20000000800 */
[----:B------:R-:W-:Y:S01]  /*39c0*/  LDSM.16.MT88.4 R28, [R144+0x8800] ;  /* 0x00880000901c783b */ /* 0x000fe20000004200 */
[----:B------:R-:W-:-:S03]  /*39d0*/  FADD.FTZ R110, R110, R111 ;  /* 0x0000006f6e6e7221 */ /* 0x000fc60000010000 */
[----:B------:R-:W-:Y:S03]  /*39e0*/  LDSM.16.MT88.4 R24, [R144+0xa000] ;  /* 0x00a000009018783b */ /* 0x000fe60000004200 */
[----:B------:R-:W2:Y:S01]  /*39f0*/  MUFU.EX2 R112, R112 ;  /* 0x0000007000707308 */ /* 0x000ea20000000800 */
[----:B-----5:R-:W-:Y:S01]  /*3a00*/  F2FP.BF16.F32.PACK_AB R65, R117, R114 ;  /* 0x000000727541723e */ /* 0x020fe200000010ff */
[----:B------:R-:W-:-:S06]  /*3a10*/  FADD.FTZ R114, R114, R117 ;  /* 0x0000007572727221 */ /* 0x000fcc0000010000 */
[----:B------:R-:W-:Y:S08]  /*3a20*/  MUFU.EX2 R106, R106 ;  /* 0x0000006a006a7308 */ /* 0x000ff00000000800 */
[----:B------:R-:W-:Y:S01]  /*3a30*/  MUFU.EX2 R104, R104 ;  /* 0x0000006800687308 */ /* 0x000fe20000000800 */
[----:B--2---:R-:W-:Y:S01]  /*3a40*/  F2FP.BF16.F32.PACK_AB R67, R112, R113 ;  /* 0x000000717043723e */ /* 0x004fe200000010ff */
[----:B------:R-:W-:-:S04]  /*3a50*/  FADD.FTZ R113, R113, R114 ;  /* 0x0000007271717221 */ /* 0x000fc80000010000 */
[----:B------:R-:W-:Y:S02]  /*3a60*/  FADD.FTZ R112, R112, R113 ;  /* 0x0000007170707221 */ /* 0x000fe40000010000 */
[----:B------:R-:W2:Y:S01]  /*3a70*/  MUFU.EX2 R33, R33 ;  /* 0x0000002100217308 */ /* 0x000ea20000000800 */
[C---:B------:R-:W-:Y:S07]  /*3a80*/  HMMA.16816.F32.BF16 R96, R64.reuse, R92, RZ ;  /* 0x0000005c4060723c */ /* 0x040fee00000418ff */
[----:B------:R-:W-:Y:S01]  /*3a90*/  MUFU.EX2 R109, R109 ;  /* 0x0000006d006d7308 */ /* 0x000fe20000000800 */
[C---:B------:R-:W-:Y:S07]  /*3aa0*/  HMMA.16816.F32.BF16 R92, R64.reuse, R94, RZ ;  /* 0x0000005e405c723c */ /* 0x040fee00000418ff */
[----:B------:R-:W5:Y:S01]  /*3ab0*/  MUFU.EX2 R108, R108 ;  /* 0x0000006c006c7308 */ /* 0x000f620000000800 */
[----:B---3--:R-:W-:Y:S01]  /*3ac0*/  HMMA.16816.F32.BF16 R80, R64, R76, RZ ;  /* 0x0000004c4050723c */ /* 0x008fe200000418ff */
[----:B--2---:R-:W-:-:S06]  /*3ad0*/  F2FP.BF16.F32.PACK_AB R6, R33, R104 ;  /* 0x000000682106723e */ /* 0x004fcc00000010ff */
[----:B------:R2:W-:Y:S01]  /*3ae0*/  MUFU.EX2 R0, R4 ;  /* 0x0000000400007308 */ /* 0x0005e20000000800 */
[C---:B------:R-:W-:Y:S07]  /*3af0*/  HMMA.16816.F32.BF16 R76, R64.reuse, R78, RZ ;  /* 0x0000004e404c723c */ /* 0x040fee00000418ff */
[----:B------:R-:W3:Y:S01]  /*3b00*/  MUFU.EX2 R105, R105 ;  /* 0x0000006900697308 */ /* 0x000ee20000000800 */
[----:B-----5:R-:W-:Y:S01]  /*3b10*/  F2FP.BF16.F32.PACK_AB R5, R108, R109 ;  /* 0x0000006d6c05723e */ /* 0x020fe200000010ff */
[C---:B------:R-:W-:Y:S06]  /*3b20*/  HMMA.16816.F32.BF16 R88, R64.reuse, R84, RZ ;  /* 0x000000544058723c */ /* 0x040fec00000418ff */
[----:B------:R-:W-:Y:S01]  /*3b30*/  MUFU.EX2 R143, R143 ;  /* 0x0000008f008f7308 */ /* 0x000fe20000000800 */
[----:B--2---:R-:W-:Y:S01]  /*3b40*/  F2FP.BF16.F32.PACK_AB R4, R106, R107 ;  /* 0x0000006b6a04723e */ /* 0x004fe200000010ff */
[C---:B------:R-:W-:Y:S06]  /*3b50*/  HMMA.16816.F32.BF16 R84, R64.reuse, R86, RZ ;  /* 0x000000564054723c */ /* 0x040fec00000418ff */
[----:B------:R-:W2:Y:S01]  /*3b60*/  MUFU.EX2 R122, R122 ;  /* 0x0000007a007a7308 */ /* 0x000ea20000000800 */
[----:B---3--:R-:W-:Y:S01]  /*3b70*/  F2FP.BF16.F32.PACK_AB R7, R105, R0 ;  /* 0x000000006907723e */ /* 0x008fe200000010ff */
[----:B------:R-:W-:Y:S06]  /*3b80*/  HMMA.16816.F32.BF16 R44, R64, R48, RZ ;  /* 0x00000030402c723c */ /* 0x000fec00000418ff */
[----:B------:R-:W-:Y:S02]  /*3b90*/  MUFU.EX2 R165, R165 ;  /* 0x000000a500a57308 */ /* 0x000fe40000000800 */
[C---:B----4-:R-:W-:Y:S06]  /*3ba0*/  HMMA.16816.F32.BF16 R96, R4.reuse, R16, R96 ;  /* 0x000000100460723c */ /* 0x050fec0000041860 */
[----:B------:R-:W-:Y:S02]  /*3bb0*/  MUFU.EX2 R124, R124 ;  /* 0x0000007c007c7308 */ /* 0x000fe40000000800 */
[C---:B------:R-:W-:Y:S01]  /*3bc0*/  HMMA.16816.F32.BF16 R92, R4.reuse, R18, R92 ;  /* 0x00000012045c723c */ /* 0x040fe2000004185c */
[----:B------:R-:W3:Y:S05]  /*3bd0*/  LDSM.16.MT88.4 R16, [R146+0xa800] ;  /* 0x00a800009210783b */ /* 0x000eea0000004200 */
[----:B------:R-:W-:Y:S02]  /*3be0*/  MUFU.EX2 R126, R126 ;  /* 0x0000007e007e7308 */ /* 0x000fe40000000800 */
[C---:B------:R-:W-:Y:S06]  /*3bf0*/  HMMA.16816.F32.BF16 R80, R4.reuse, R36, R80 ;  /* 0x000000240450723c */ /* 0x040fec0000041850 */
[----:B------:R-:W-:Y:S02]  /*3c00*/  MUFU.EX2 R139, R139 ;  /* 0x0000008b008b7308 */ /* 0x000fe40000000800 */
[----:B------:R-:W-:Y:S06]  /*3c10*/  HMMA.16816.F32.BF16 R76, R4, R38, R76 ;  /* 0x00000026044c723c */ /* 0x000fec000004184c */
[----:B------:R-:W-:Y:S02]  /*3c20*/  MUFU.EX2 R137, R137 ;  /* 0x0000008900897308 */ /* 0x000fe40000000800 */
[C---:B------:R-:W-:Y:S06]  /*3c30*/  HMMA.16816.F32.BF16 R36, R64.reuse, R40, RZ ;  /* 0x000000284024723c */ /* 0x040fec00000418ff */
[----:B------:R-:W-:Y:S02]  /*3c40*/  MUFU.EX2 R125, R125 ;  /* 0x0000007d007d7308 */ /* 0x000fe40000000800 */
[----:B------:R-:W-:Y:S06]  /*3c50*/  HMMA.16816.F32.BF16 R40, R64, R42, RZ ;  /* 0x0000002a4028723c */ /* 0x000fec00000418ff */
[----:B------:R-:W-:Y:S02]  /*3c60*/  MUFU.EX2 R138, R138 ;  /* 0x0000008a008a7308 */ /* 0x000fe40000000800 */
[C---:B-1----:R-:W-:Y:S08]  /*3c70*/  HMMA.16816.F32.BF16 R88, R4.reuse, R12, R88 ;  /* 0x0000000c0458723c */ /* 0x042ff00000041858 */
[----:B------:R-:W-:Y:S01]  /*3c80*/  HMMA.16816.F32.BF16 R84, R4, R14, R84 ;  /* 0x0000000e0454723c */ /* 0x000fe20000041854 */
[----:B------:R-:W1:Y:S07]  /*3c90*/  LDSM.16.MT88.4 R12, [R145+0xa800] ;  /* 0x00a80000910c783b */ /* 0x000e6e0000004200 */
[C---:B------:R-:W-:Y:S08]  /*3ca0*/  HMMA.16816.F32.BF16 R48, R64.reuse, R50, RZ ;  /* 0x000000324030723c */ /* 0x040ff000000418ff */
[C---:B------:R-:W-:Y:S08]  /*3cb0*/  HMMA.16816.F32.BF16 R72, R64.reuse, R68, RZ ;  /* 0x000000444048723c */ /* 0x040ff000000418ff */
[----:B------:R-:W-:Y:S08]  /*3cc0*/  HMMA.16816.F32.BF16 R68, R64, R70, RZ ;  /* 0x000000464044723c */ /* 0x000ff000000418ff */
[C---:B------:R-:W-:Y:S08]  /*3cd0*/  HMMA.16816.F32.BF16 R36, R4.reuse, R20, R36 ;  /* 0x000000140424723c */ /* 0x040ff00000041824 */
[----:B------:R-:W-:Y:S01]  /*3ce0*/  HMMA.16816.F32.BF16 R40, R4, R22, R40 ;  /* 0x000000160428723c */ /* 0x000fe20000041828 */
[----:B------:R-:W4:Y:S07]  /*3cf0*/  LDSM.16.MT88.4 R20, [R144+0xa800] ;  /* 0x00a800009014783b */ /* 0x000f2e0000004200 */
[C---:B------:R-:W-:Y:S08]  /*3d00*/  HMMA.16816.F32.BF16 R52, R64.reuse, R56, RZ ;  /* 0x000000384034723c */ /* 0x040ff000000418ff */
[----:B------:R-:W-:Y:S08]  /*3d10*/  HMMA.16816.F32.BF16 R56, R64, R58, RZ ;  /* 0x0000003a4038723c */ /* 0x000ff000000418ff */
[C---:B---3--:R-:W-:Y:S08]  /*3d20*/  HMMA.16816.F32.BF16 R44, R4.reuse, R16, R44 ;  /* 0x00000010042c723c */ /* 0x048ff0000004182c */
[C---:B------:R-:W-:Y:S01]  /*3d30*/  HMMA.16816.F32.BF16 R48, R4.reuse, R18, R48 ;  /* 0x000000120430723c */ /* 0x040fe20000041830 */
[----:B------:R-:W3:Y:S07]  /*3d40*/  LDSM.16.MT88.4 R16, [R150+0x9000] ;  /* 0x009000009610783b */ /* 0x000eee0000004200 */
[----:B------:R-:W-:Y:S01]  /*3d50*/  HMMA.16816.F32.BF16 R72, R4, R28, R72 ;  /* 0x0000001c0448723c */ /* 0x000fe20000041848 */
[--C-:B------:R-:W-:Y:S01]  /*3d60*/  FFMA.FTZ R29, R177, UR4, -R120.reuse ;  /* 0x00000004b11d7c23 */ /* 0x100fe20008010878 */
[--C-:B------:R-:W-:Y:S01]  /*3d70*/  FFMA.FTZ R28, R175, UR4, -R120.reuse ;  /* 0x00000004af1c7c23 */ /* 0x100fe20008010878 */
[----:B------:R-:W-:Y:S01]  /*3d80*/  FFMA.FTZ R120, R127, UR4, -R120 ;  /* 0x000000047f787c23 */ /* 0x000fe20008010878 */
[----:B------:R-:W-:-:S03]  /*3d90*/  FFMA.FTZ R175, R119, UR4, -R118 ;  /* 0x0000000477af7c23 */ /* 0x000fc60008010876 */
        /* <DEDUP_REMOVED lines=9> */
[----:B------:R-:W3:Y:S01]  /*3e30*/  MUFU.EX2 R30, R30 ;  /* 0x0000001e001e7308 */ /* 0x000ee20000000800 */
[C---:B-1----:R-:W-:Y:S07]  /*3e40*/  HMMA.16816.F32.BF16 R52, R4.reuse, R12, R52 ;  /* 0x0000000c0434723c */ /* 0x042fee0000041834 */
[----:B------:R-:W1:Y:S01]  /*3e50*/  MUFU.EX2 R120, R120 ;  /* 0x0000007800787308 */ /* 0x000e620000000800 */
[C---:B------:R-:W-:Y:S01]  /*3e60*/  HMMA.16816.F32.BF16 R56, R4.reuse, R14, R56 ;  /* 0x0000000e0438723c */ /* 0x040fe20000041838 */
[----:B------:R-:W1:Y:S06]  /*3e70*/  LDSM.16.MT88.4 R12, [R146+0x9000] ;  /* 0x00900000920c783b */ /* 0x000e6c0000004200 */
[----:B------:R-:W-:Y:S01]  /*3e80*/  MUFU.EX2 R118, R121 ;  /* 0x0000007900767308 */ /* 0x000fe20000000800 */
[C---:B----4-:R-:W-:Y:S07]  /*3e90*/  HMMA.16816.F32.BF16 R60, R4.reuse, R20, R60 ;  /* 0x00000014043c723c */ /* 0x050fee000004183c */
[----:B------:R-:W4:Y:S01]  /*3ea0*/  MUFU.EX2 R175, R175 ;  /* 0x000000af00af7308 */ /* 0x000f220000000800 */
[----:B------:R-:W-:Y:S01]  /*3eb0*/  HMMA.16816.F32.BF16 R64, R4, R22, R64 ;  /* 0x000000160440723c */ /* 0x000fe20000041840 */
[----:B--2---:R-:W-:Y:S01]  /*3ec0*/  F2FP.BF16.F32.PACK_AB R4, R122, R143 ;  /* 0x0000008f7a04723e */ /* 0x004fe200000010ff */
[----:B------:R-:W2:Y:S01]  /*3ed0*/  LDSM.16.MT88.4 R20, [R144+0x9000] ;  /* 0x009000009014783b */ /* 0x000ea20000004200 */
[----:B-----5:R-:W-:-:S02]  /*3ee0*/  F2FP.BF16.F32.PACK_AB R6, R28, R29 ;  /* 0x0000001d1c06723e */ /* 0x020fc400000010ff */
[----:B---3--:R-:W-:Y:S02]  /*3ef0*/  F2FP.BF16.F32.PACK_AB R5, R30, R31 ;  /* 0x0000001f1e05723e */ /* 0x008fe400000010ff */
[----:B------:R-:W-:-:S07]  /*3f00*/  F2FP.BF16.F32.PACK_AB R7, R124, R165 ;  /* 0x000000a57c07723e */ /* 0x000fce00000010ff */
[C---:B------:R-:W-:Y:S08]  /*3f10*/  HMMA.16816.F32.BF16 R96, R4.reuse, R16, R96 ;  /* 0x000000100460723c */ /* 0x040ff00000041860 */
[C---:B------:R-:W-:Y:S01]  /*3f20*/  HMMA.16816.F32.BF16 R92, R4.reuse, R18, R92 ;  /* 0x00000012045c723c */ /* 0x040fe2000004185c */
[----:B------:R-:W3:Y:S07]  /*3f30*/  LDSM.16.MT88.4 R16, [R150+0xb000] ;  /* 0x00b000009610783b */ /* 0x000eee0000004200 */
[C---:B-1----:R-:W-:Y:S08]  /*3f40*/  HMMA.16816.F32.BF16 R88, R4.reuse, R12, R88 ;  /* 0x0000000c0458723c */ /* 0x042ff00000041858 */
[C---:B------:R-:W-:Y:S01]  /*3f50*/  HMMA.16816.F32.BF16 R84, R4.reuse, R14, R84 ;  /* 0x0000000e0454723c */ /* 0x040fe20000041854 */
[----:B------:R-:W1:Y:S07]  /*3f60*/  LDSM.16.MT88.4 R12, [R146+0xb000] ;  /* 0x00b00000920c783b */ /* 0x000e6e0000004200 */
[C---:B------:R-:W-:Y:S08]  /*3f70*/  HMMA.16816.F32.BF16 R80, R4.reuse, R24, R80 ;  /* 0x000000180450723c */ /* 0x040ff00000041850 */
[C---:B------:R-:W-:Y:S01]  /*3f80*/  HMMA.16816.F32.BF16 R76, R4.reuse, R26, R76 ;  /* 0x0000001a044c723c */ /* 0x040fe2000004184c */
[----:B------:R-:W5:Y:S07]  /*3f90*/  LDSM.16.MT88.4 R24, [R145+0xb000] ;  /* 0x00b000009118783b */ /* 0x000f6e0000004200 */
[C---:B--2---:R-:W-:Y:S08]  /*3fa0*/  HMMA.16816.F32.BF16 R72, R4.reuse, R20, R72 ;  /* 0x000000140448723c */ /* 0x044ff00000041848 */
[C---:B---3--:R-:W-:Y:S08]  /*3fb0*/  HMMA.16816.F32.BF16 R36, R4.reuse, R16, R36 ;  /* 0x000000100424723c */ /* 0x048ff00000041824 */
[C---:B------:R-:W-:Y:S01]  /*3fc0*/  HMMA.16816.F32.BF16 R40, R4.reuse, R18, R40 ;  /* 0x000000120428723c */ /* 0x040fe20000041828 */
[----:B------:R-:W2:Y:S07]  /*3fd0*/  LDSM.16.MT88.4 R16, [R144+0xb000] ;  /* 0x00b000009010783b */ /* 0x000eae0000004200 */
[C---:B-1----:R-:W-:Y:S08]  /*3fe0*/  HMMA.16816.F32.BF16 R44, R4.reuse, R12, R44 ;  /* 0x0000000c042c723c */ /* 0x042ff0000004182c */
[C---:B------:R-:W-:Y:S01]  /*3ff0*/  HMMA.16816.F32.BF16 R48, R4.reuse, R14, R48 ;  /* 0x0000000e0430723c */ /* 0x040fe20000041830 */
[----:B------:R-:W1:Y:S07]  /*4000*/  LDSM.16.MT88.4 R12, [R150+0x9800] ;  /* 0x00980000960c783b */ /* 0x000e6e0000004200 */
[C---:B------:R-:W-:Y:S01]  /*4010*/  HMMA.16816.F32.BF16 R68, R4.reuse, R22, R68 ;  /* 0x000000160444723c */ /* 0x040fe20000041844 */
[----:B------:R-:W3:Y:S07]  /*4020*/  LDSM.16.MT88.4 R20, [R146+0x9800] ;  /* 0x009800009214783b */ /* 0x000eee0000004200 */
[C---:B-----5:R-:W-:Y:S08]  /*4030*/  HMMA.16816.F32.BF16 R52, R4.reuse, R24, R52 ;  /* 0x000000180434723c */ /* 0x060ff00000041834 */
[C---:B------:R-:W-:Y:S01]  /*4040*/  HMMA.16816.F32.BF16 R56, R4.reuse, R26, R56 ;  /* 0x0000001a0438723c */ /* 0x040fe20000041838 */
[----:B------:R-:W-:Y:S07]  /*4050*/  LDSM.16.MT88.4 R24, [R145+0x9800] ;  /* 0x009800009118783b */ /* 0x000fee0000004200 */
[C---:B--2---:R-:W-:Y:S08]  /*4060*/  HMMA.16816.F32.BF16 R60, R4.reuse, R16, R60 ;  /* 0x00000010043c723c */ /* 0x044ff0000004183c */
[----:B------:R-:W-:Y:S01]  /*4070*/  HMMA.16816.F32.BF16 R64, R4, R18, R64 ;  /* 0x000000120440723c */ /* 0x000fe20000041840 */
[----:B------:R-:W2:Y:S01]  /*4080*/  LDSM.16.MT88.4 R16, [R144+0x9800] ;  /* 0x009800009010783b */ /* 0x000ea20000004200 */
[----:B------:R-:W-:-:S02]  /*4090*/  F2FP.BF16.F32.PACK_AB R4, R139, R126 ;  /* 0x0000007e8b04723e */ /* 0x000fc400000010ff */
[----:B------:R-:W-:Y:S02]  /*40a0*/  F2FP.BF16.F32.PACK_AB R6, R120, R137 ;  /* 0x000000897806723e */ /* 0x000fe400000010ff */
[----:B------:R-:W-:Y:S02]  /*40b0*/  F2FP.BF16.F32.PACK_AB R5, R138, R125 ;  /* 0x0000007d8a05723e */ /* 0x000fe400000010ff */
[----:B----4-:R-:W-:-:S07]  /*40c0*/  F2FP.BF16.F32.PACK_AB R7, R175, R118 ;  /* 0x00000076af07723e */ /* 0x010fce00000010ff */
[C---:B-1----:R-:W-:Y:S08]  /*40d0*/  HMMA.16816.F32.BF16 R96, R4.reuse, R12, R96 ;  /* 0x0000000c0460723c */ /* 0x042ff00000041860 */
[C---:B------:R-:W-:Y:S01]  /*40e0*/  HMMA.16816.F32.BF16 R92, R4.reuse, R14, R92 ;  /* 0x0000000e045c723c */ /* 0x040fe2000004185c */
[----:B------:R-:W1:Y:S07]  /*40f0*/  LDSM.16.MT88.4 R12, [R150+0xb800] ;  /* 0x00b80000960c783b */ /* 0x000e6e0000004200 */
[C---:B---3--:R-:W-:Y:S08]  /*4100*/  HMMA.16816.F32.BF16 R88, R4.reuse, R20, R88 ;  /* 0x000000140458723c */ /* 0x048ff00000041858 */
[C---:B------:R-:W-:Y:S01]  /*4110*/  HMMA.16816.F32.BF16 R84, R4.reuse, R22, R84 ;  /* 0x000000160454723c */ /* 0x040fe20000041854 */
[----:B------:R-:W3:Y:S07]  /*4120*/  LDSM.16.MT88.4 R20, [R146+0xb800] ;  /* 0x00b800009214783b */ /* 0x000eee0000004200 */
[C---:B--2---:R-:W-:Y:S08]  /*4130*/  HMMA.16816.F32.BF16 R72, R4.reuse, R16, R72 ;  /* 0x000000100448723c */ /* 0x044ff00000041848 */
[C---:B------:R-:W-:Y:S01]  /*4140*/  HMMA.16816.F32.BF16 R68, R4.reuse, R18, R68 ;  /* 0x000000120444723c */ /* 0x040fe20000041844 */
[----:B------:R-:W2:Y:S07]  /*4150*/  LDSM.16.MT88.4 R16, [R145+0xb800] ;  /* 0x00b800009110783b */ /* 0x000eae0000004200 */
[C---:B------:R-:W-:Y:S08]  /*4160*/  HMMA.16816.F32.BF16 R80, R4.reuse, R24, R80 ;  /* 0x000000180450723c */ /* 0x040ff00000041850 */
[C---:B-1----:R-:W-:Y:S08]  /*4170*/  HMMA.16816.F32.BF16 R36, R4.reuse, R12, R36 ;  /* 0x0000000c0424723c */ /* 0x042ff00000041824 */
[C---:B------:R-:W-:Y:S01]  /*4180*/  HMMA.16816.F32.BF16 R40, R4.reuse, R14, R40 ;  /* 0x0000000e0428723c */ /* 0x040fe20000041828 */
[----:B------:R-:W1:Y:S07]  /*4190*/  LDSM.16.MT88.4 R12, [R144+0xb800] ;  /* 0x00b80000900c783b */ /* 0x000e6e0000004200 */
[----:B---3--:R-:W-:Y:S01]  /*41a0*/  HMMA.16816.F32.BF16 R44, R4, R20, R44 ;  /* 0x00000014042c723c */ /* 0x008fe2000004182c */
[----:B------:R-:W-:-:S04]  /*41b0*/  FADD.FTZ R21, R107, R110 ;  /* 0x0000006e6b157221 */ /* 0x000fc80000010000 */
[----:B------:R-:W-:-:S03]  /*41c0*/  FADD.FTZ R21, R106, R21 ;  /* 0x000000156a157221 */ /* 0x000fc60000010000 */
[----:B------:R-:W-:Y:S01]  /*41d0*/  HMMA.16816.F32.BF16 R48, R4, R22, R48 ;  /* 0x000000160430723c */ /* 0x000fe20000041830 */
[----:B------:R-:W-:Y:S01]  /*41e0*/  FADD.FTZ R23, R109, R112 ;  /* 0x000000706d177221 */ /* 0x000fe20000010000 */
[----:B------:R-:W-:-:S03]  /*41f0*/  FADD.FTZ R104, R104, R21 ;  /* 0x0000001568687221 */ /* 0x000fc60000010000 */
[----:B------:R-:W-:-:S03]  /*4200*/  FADD.FTZ R23, R108, R23 ;  /* 0x000000176c177221 */ /* 0x000fc60000010000 */
[----:B--2---:R-:W-:Y:S01]  /*4210*/  HMMA.16816.F32.BF16 R52, R4, R16, R52 ;  /* 0x000000100434723c */ /* 0x004fe20000041834 */
[----:B------:R-:W-:Y:S01]  /*4220*/  FADD.FTZ R16, R0, R23 ;  /* 0x0000001700107221 */ /* 0x000fe20000010000 */
[----:B------:R-:W-:-:S03]  /*4230*/  FADD.FTZ R0, R33, R104 ;  /* 0x0000006821007221 */ /* 0x000fc60000010000 */
[----:B------:R-:W-:Y:S01]  /*4240*/  FADD.FTZ R16, R105, R16 ;  /* 0x0000001069107221 */ /* 0x000fe20000010000 */
[----:B------:R-:W-:Y:S02]  /*4250*/  FADD.FTZ R143, R143, R0 ;  /* 0x000000008f8f7221 */ /* 0x000fe40000010000 */
[----:B------:R-:W-:Y:S01]  /*4260*/  HMMA.16816.F32.BF16 R76, R4, R26, R76 ;  /* 0x0000001a044c723c */ /* 0x000fe2000004184c */
[----:B------:R-:W-:Y:S01]  /*4270*/  FADD.FTZ R31, R31, R16 ;  /* 0x000000101f1f7221 */ /* 0x000fe20000010000 */
[----:B------:R-:W-:-:S03]  /*4280*/  FADD.FTZ R122, R122, R143 ;  /* 0x0000008f7a7a7221 */ /* 0x000fc60000010000 */
[----:B------:R-:W-:-:S03]  /*4290*/  FADD.FTZ R30, R30, R31 ;  /* 0x0000001f1e1e7221 */ /* 0x000fc60000010000 */
[----:B------:R-:W-:Y:S01]  /*42a0*/  HMMA.16816.F32.BF16 R56, R4, R18, R56 ;  /* 0x000000120438723c */ /* 0x000fe20000041838 */
[----:B------:R-:W-:-:S04]  /*42b0*/  FADD.FTZ R165, R165, R30 ;  /* 0x0000001ea5a57221 */ /* 0x000fc80000010000 */
[----:B------:R-:W-:-:S03]  /*42c0*/  FADD.FTZ R124, R124, R165 ;  /* 0x000000a57c7c7221 */ /* 0x000fc60000010000 */
        /* <DEDUP_REMOVED lines=9> */
[----:B------:R-:W-:-:S03]  /*4360*/  FADD.FTZ R175, R175, R118 ;  /* 0x00000076afaf7221 */ /* 0x000fc60000010000 */
        /* <DEDUP_REMOVED lines=23> */
[----:B------:R-:W-:Y:S02]  /*44e0*/  LEA.HI.X R21, R12, R5, R0, 0x7, P4 ;  /* 0x000000050c157211 */ /* 0x000fe400020f3c00 */
        /* <DEDUP_REMOVED lines=9> */
[----:B------:R-:W-:-:S03]  /*4580*/  LEA.HI.X R105, R6, R5, R7, 0x1, P0 ;  /* 0x0000000506697211 */ /* 0x000fc600000f0c07 */
        /* <DEDUP_REMOVED lines=9> */
[----:B------:R-:W5:Y:S04]  /*4620*/  LDSM.16.M88.4 R108, [R154+UR5+0x5000] ;  /* 0x005000059a6c783b */ /* 0x000f680008000200 */
[----:B------:R-:W2:Y:S04]  /*4630*/  LDSM.16.M88.4 R28, [R154+UR5+0x5800] ;  /* 0x005800059a1c783b */ /* 0x000ea80008000200 */
[----:B-1----:R-:W-:Y:S04]  /*4640*/  LDSM.16.M88.4 R24, [R153] ;  /* 0x000000009918783b */ /* 0x002fe80000000200 */
[----:B------:R-:W1:Y:S04]  /*4650*/  LDSM.16.M88.4 R124, [R149+0x4000] ;  /* 0x00400000957c783b */ /* 0x000e680000000200 */
[----:B------:R-:W1:Y:S04]  /*4660*/  LDSM.16.M88.4 R120, [R149+0x4800] ;  /* 0x004800009578783b */ /* 0x000e680000000200 */
[----:B------:R-:W1:Y:S04]  /*4670*/  LDSM.16.M88.4 R116, [R149+0x5000] ;  /* 0x005000009574783b */ /* 0x000e680000000200 */
[----:B------:R-:W0:Y:S01]  /*4680*/  LDGDEPBAR ;  /* 0x00000000000079af */ /* 0x000e220000000000 */
[C---:B---3--:R-:W-:Y:S08]  /*4690*/  HMMA.16816.F32.BF16 R20, R32.reuse, R16, RZ ;  /* 0x000000102014723c */ /* 0x048ff000000418ff */
[C---:B----4-:R-:W-:Y:S08]  /*46a0*/  HMMA.16816.F32.BF16 R12, R32.reuse, R4, RZ ;  /* 0x00000004200c723c */ /* 0x050ff000000418ff */
[C---:B-----5:R-:W-:Y:S08]  /*46b0*/  HMMA.16816.F32.BF16 R112, R32.reuse, R108, RZ ;  /* 0x0000006c2070723c */ /* 0x060ff000000418ff */
[C---:B------:R-:W-:Y:S08]  /*46c0*/  HMMA.16816.F32.BF16 R16, R32.reuse, R18, RZ ;  /* 0x000000122010723c */ /* 0x040ff000000418ff */
[C---:B------:R-:W-:Y:S08]  /*46d0*/  HMMA.16816.F32.BF16 R4, R32.reuse, R6, RZ ;  /* 0x000000062004723c */ /* 0x040ff000000418ff */
[C---:B------:R-:W-:Y:S08]  /*46e0*/  HMMA.16816.F32.BF16 R108, R32.reuse, R110, RZ ;  /* 0x0000006e206c723c */ /* 0x040ff000000418ff */
[C---:B--2---:R-:W-:Y:S08]  /*46f0*/  HMMA.16816.F32.BF16 R104, R32.reuse, R28, RZ ;  /* 0x0000001c2068723c */ /* 0x044ff000000418ff */
        /* <DEDUP_REMOVED lines=49> */
[----:B------:R-:W-:Y:S07]  /*4a10*/  LDSM.16.M88.4 R124, [R152+0x2000] ;  /* 0x00200000987c783b */ /* 0x000fee0000000200 */
[C---:B--2---:R-:W-:Y:S08]  /*4a20*/  HMMA.16816.F32.BF16 R104, R24.reuse, R28, R104 ;  /* 0x0000001c1868723c */ /* 0x044ff00000041868 */
[----:B------:R-:W-:Y:S01]  /*4a30*/  HMMA.16816.F32.BF16 R32, R24, R30, R32 ;  /* 0x0000001e1820723c */ /* 0x000fe20000041820 */
[----:B------:R-:W2:Y:S04]  /*4a40*/  LDSM.16.M88.4 R28, [R149+0x6800] ;  /* 0x00680000951c783b */ /* 0x000ea80000000200 */
[----:B------:R-:W3:Y:S03]  /*4a50*/  LDSM.16.M88.4 R24, [R149+0x7000] ;  /* 0x007000009518783b */ /* 0x000ee60000000200 */
[C---:B-1----:R-:W-:Y:S08]  /*4a60*/  HMMA.16816.F32.BF16 R20, R116.reuse, R120, R20 ;  /* 0x000000787414723c */ /* 0x042ff00000041814 */
[C---:B------:R-:W-:Y:S01]  /*4a70*/  HMMA.16816.F32.BF16 R16, R116.reuse, R122, R16 ;  /* 0x0000007a7410723c */ /* 0x040fe20000041810 */
[----:B------:R-:W1:Y:S07]  /*4a80*/  LDSM.16.M88.4 R120, [R149+0x7800] ;  /* 0x007800009578783b */ /* 0x000e6e0000000200 */
[C---:B--2---:R-:W-:Y:S08]  /*4a90*/  HMMA.16816.F32.BF16 R12, R116.reuse, R28, R12 ;  /* 0x0000001c740c723c */ /* 0x044ff0000004180c */
[C---:B------:R-:W-:Y:S01]  /*4aa0*/  HMMA.16816.F32.BF16 R4, R116.reuse, R30, R4 ;  /* 0x0000001e7404723c */ /* 0x040fe20000041804 */
[----:B------:R-:W2:Y:S07]  /*4ab0*/  LDSM.16.M88.4 R28, [R148+0x6000] ;  /* 0x00600000941c783b */ /* 0x000eae0000000200 */
[C---:B---3--:R-:W-:Y:S08]  /*4ac0*/  HMMA.16816.F32.BF16 R112, R116.reuse, R24, R112 ;  /* 0x000000187470723c */ /* 0x048ff00000041870 */
[C---:B------:R-:W-:Y:S01]  /*4ad0*/  HMMA.16816.F32.BF16 R108, R116.reuse, R26, R108 ;  /* 0x0000001a746c723c */ /* 0x040fe2000004186c */
[----:B------:R-:W3:Y:S07]  /*4ae0*/  LDSM.16.M88.4 R24, [R148+0x6800] ;  /* 0x006800009418783b */ /* 0x000eee0000000200 */
[C---:B-1----:R-:W-:Y:S08]  /*4af0*/  HMMA.16816.F32.BF16 R104, R116.reuse, R120, R104 ;  /* 0x000000787468723c */ /* 0x042ff00000041868 */
[----:B------:R-:W-:Y:S01]  /*4b00*/  HMMA.16816.F32.BF16 R32, R116, R122, R32 ;  /* 0x0000007a7420723c */ /* 0x000fe20000041820 */
[----:B------:R-:W1:Y:S04]  /*4b10*/  LDSM.16.M88.4 R116, [R148+0x7800] ;  /* 0x007800009474783b */ /* 0x000e680000000200 */
[----:B------:R-:W4:Y:S03]  /*4b20*/  LDSM.16.M88.4 R120, [R148+0x7000] ;  /* 0x007000009478783b */ /* 0x000f260000000200 */
[C---:B--2---:R-:W-:Y:S08]  /*4b30*/  HMMA.16816.F32.BF16 R20, R124.reuse, R28, R20 ;  /* 0x0000001c7c14723c */ /* 0x044ff00000041814 */
[C---:B------:R-:W-:Y:S01]  /*4b40*/  HMMA.16816.F32.BF16 R16, R124.reuse, R30, R16 ;  /* 0x0000001e7c10723c */ /* 0x040fe20000041810 */
[----:B------:R-:W-:Y:S07]  /*4b50*/  LDSM.16.M88.4 R28, [R151+0x2000] ;  /* 0x00200000971c783b */ /* 0x000fee0000000200 */
[C---:B---3--:R-:W-:Y:S08]  /*4b60*/  HMMA.16816.F32.BF16 R12, R124.reuse, R24, R12 ;  /* 0x000000187c0c723c */ /* 0x048ff0000004180c */
[C---:B------:R-:W-:Y:S01]  /*4b70*/  HMMA.16816.F32.BF16 R4, R124.reuse, R26, R4 ;  /* 0x0000001a7c04723c */ /* 0x040fe20000041804 */
[----:B------:R-:W2:Y:S07]  /*4b80*/  LDSM.16.M88.4 R24, [R147+0x6000] ;  /* 0x006000009318783b */ /* 0x000eae0000000200 */
[C---:B-1----:R-:W-:Y:S08]  /*4b90*/  HMMA.16816.F32.BF16 R104, R124.reuse, R116, R104 ;  /* 0x000000747c68723c */ /* 0x042ff00000041868 */
[C---:B------:R-:W-:Y:S01]  /*4ba0*/  HMMA.16816.F32.BF16 R32, R124.reuse, R118, R32 ;  /* 0x000000767c20723c */ /* 0x040fe20000041820 */
[----:B------:R-:W1:Y:S07]  /*4bb0*/  LDSM.16.M88.4 R116, [R147+0x6800] ;  /* 0x006800009374783b */ /* 0x000e6e0000000200 */
[C---:B----4-:R-:W-:Y:S08]  /*4bc0*/  HMMA.16816.F32.BF16 R108, R124.reuse, R122, R108 ;  /* 0x0000007a7c6c723c */ /* 0x050ff0000004186c */
[----:B------:R-:W-:Y:S08]  /*4bd0*/  HMMA.16816.F32.BF16 R112, R124, R120, R112 ;  /* 0x000000787c70723c */ /* 0x000ff00000041870 */
[C---:B--2---:R-:W-:Y:S08]  /*4be0*/  HMMA.16816.F32.BF16 R20, R28.reuse, R24, R20 ;  /* 0x000000181c14723c */ /* 0x044ff00000041814 */
[C---:B------:R-:W-:Y:S08]  /*4bf0*/  HMMA.16816.F32.BF16 R16, R28.reuse, R26, R16 ;  /* 0x0000001a1c10723c */ /* 0x040ff00000041810 */
[----:B-1----:R-:W-:Y:S03]  /*4c00*/  HMMA.16816.F32.BF16 R12, R28, R116, R12 ;  /* 0x000000741c0c723c */ /* 0x002fe6000004180c */
[----:B------:R-:W-:Y:S01]  /*4c10*/  FMUL.FTZ R0, R20, UR12 ;  /* 0x0000000c14007c20 */ /* 0x000fe20008410000 */
[----:B------:R-:W-:Y:S01]  /*4c20*/  FMUL.FTZ R24, R21, UR12 ;  /* 0x0000000c15187c20 */ /* 0x000fe20008410000 */
[----:B------:R-:W-:Y:S01]  /*4c30*/  FMUL.FTZ R25, R22, UR12 ;  /* 0x0000000c16197c20 */ /* 0x000fe20008410000 */
[----:B------:R-:W-:-:S02]  /*4c40*/  FMUL.FTZ R26, R23, UR12 ;  /* 0x0000000c171a7c20 */ /* 0x000fc40008410000 */
[----:B------:R-:W-:Y:S01]  /*4c50*/  HMMA.16816.F32.BF16 R4, R28, R118, R4 ;  /* 0x000000761c04723c */ /* 0x000fe20000041804 */
[----:B------:R-:W1:Y:S01]  /*4c60*/  LDSM.16.M88.4 R20, [R147+0x7000] ;  /* 0x007000009314783b */ /* 0x000e620000000200 */
[----:B------:R-:W2:Y:S01]  /*4c70*/  MUFU.TANH R0, R0 ;  /* 0x0000000000007308 */ /* 0x000ea20000002400 */
[----:B------:R-:W-:Y:S01]  /*4c80*/  FMUL.FTZ R27, R16, UR12 ;  /* 0x0000000c101b7c20 */ /* 0x000fe20008410000 */
[----:B------:R-:W-:Y:S01]  /*4c90*/  FMUL.FTZ R16, R17, UR12 ;  /* 0x0000000c11107c20 */ /* 0x000fe20008410000 */
[----:B------:R-:W-:Y:S01]  /*4ca0*/  FMUL.FTZ R17, R18, UR12 ;  /* 0x0000000c12117c20 */ /* 0x000fe20008410000 */
[----:B------:R-:W-:-:S04]  /*4cb0*/  FMUL.FTZ R18, R19, UR12 ;  /* 0x0000000c13127c20 */ /* 0x000fc80008410000 */
[----:B------:R-:W-:Y:S01]  /*4cc0*/  MUFU.TANH R24, R24 ;  /* 0x0000001800187308 */ /* 0x000fe20000002400 */
[----:B------:R-:W-:Y:S01]  /*4cd0*/  FMUL.FTZ R119, R14, UR12 ;  /* 0x0000000c0e777c20 */ /* 0x000fe20008410000 */
[----:B------:R-:W-:Y:S01]  /*4ce0*/  FMUL.FTZ R13, R13, UR12 ;  /* 0x0000000c0d0d7c20 */ /* 0x000fe20008410000 */
[----:B------:R-:W-:Y:S01]  /*4cf0*/  FMUL.FTZ R12, R12, UR12 ;  /* 0x0000000c0c0c7c20 */ /* 0x000fe20008410000 */
[----:B------:R-:W-:-:S04]  /*4d00*/  FMUL.FTZ R15, R15, UR12 ;  /* 0x0000000c0f0f7c20 */ /* 0x000fc80008410000 */
[----:B------:R3:W-:Y:S01]  /*4d10*/  MUFU.TANH R116, R13 ;  /* 0x0000000d00747308 */ /* 0x0007e20000002400 */
[----:B------:R-:W-:Y:S01]  /*4d20*/  FMUL.FTZ R14, R4, UR12 ;  /* 0x0000000c040e7c20 */ /* 0x000fe20008410000 */
[----:B------:R-:W-:Y:S01]  /*4d30*/  FMUL.FTZ R118, R5, UR12 ;  /* 0x0000000c05767c20 */ /* 0x000fe20008410000 */
[----:B------:R-:W-:Y:S01]  /*4d40*/  FMUL.FTZ R122, R6, UR12 ;  /* 0x0000000c067a7c20 */ /* 0x000fe20008410000 */
[----:B------:R-:W-:Y:S02]  /*4d50*/  FMUL.FTZ R138, R7, UR12 ;  /* 0x0000000c078a7c20 */ /* 0x000fe40008410000 */
[----:B------:R-:W4:Y:S01]  /*4d60*/  LDSM.16.M88.4 R4, [R147+0x7800] ;  /* 0x007800009304783b */ /* 0x000f220000000200 */
[----:B------:R-:W-:-:S04]  /*4d70*/  DEPBAR.LE SB0, 0x0 ;  /* 0x000080000000791a */ /* 0x000fc80000000000 */
[----:B------:R-:W5:Y:S01]  /*4d80*/  MUFU.TANH R25, R25 ;  /* 0x0000001900197308 */ /* 0x000f620000002400 */
[----:B---3--:R-:W-:-:S07]  /*4d90*/  VIADD R13, R136, 0xffffff80 ;  /* 0xffffff80880d7836 */ /* 0x008fce0000000000 */
[----:B------:R3:W-:Y:S01]  /*4da0*/  MUFU.TANH R117, R12 ;  /* 0x0000000c00757308 */ /* 0x0007e20000002400 */
[C---:B------:R-:W-:Y:S01]  /*4db0*/  ISETP.GE.AND P3, PT, R13.reuse, R135, PT ;  /* 0x000000870d00720c */ /* 0x040fe20003f66270 */
[----:B-1----:R-:W-:Y:S01]  /*4dc0*/  HMMA.16816.F32.BF16 R112, R28, R20, R112 ;  /* 0x000000141c70723c */ /* 0x002fe20000041870 */
[----:B------:R-:W-:Y:S01]  /*4dd0*/  ISETP.GE.AND P6, PT, R13, R2, PT ;  /* 0x000000020d00720c */ /* 0x000fe20003fc6270 */
[----:B------:R-:W-:-:S04]  /*4de0*/  VIADD R13, R136, 0xffffff88 ;  /* 0xffffff88880d7836 */ /* 0x000fc80000000000 */
[----:B------:R-:W-:Y:S01]  /*4df0*/  MUFU.TANH R26, R26 ;  /* 0x0000001a001a7308 */ /* 0x000fe20000002400 */
[----:B------:R-:W-:Y:S01]  /*4e00*/  VIADD R20, R136, 0xffffff91 ;  /* 0xffffff9188147836 */ /* 0x000fe20000000000 */
[C---:B------:R-:W-:Y:S01]  /*4e10*/  ISETP.GE.AND P0, PT, R13.reuse, R135, PT ;  /* 0x000000870d00720c */ /* 0x040fe20003f06270 */
[----:B------:R-:W-:Y:S01]  /*4e20*/  HMMA.16816.F32.BF16 R108, R28, R22, R108 ;  /* 0x000000161c6c723c */ /* 0x000fe2000004186c */
[----:B------:R-:W-:Y:S02]  /*4e30*/  ISETP.GE.AND P4, PT, R13, R2, PT ;  /* 0x000000020d00720c */ /* 0x000fe40003f86270 */
[----:B--2---:R-:W-:Y:S02]  /*4e40*/  FSEL R13, R0, -INF , !P3 ;  /* 0xff800000000d7808 */ /* 0x004fe40005800000 */
[----:B------:R-:W1:Y:S01]  /*4e50*/  MUFU.TANH R16, R16 ;  /* 0x0000001000107308 */ /* 0x000e620000002400 */
[----:B---3--:R-:W-:Y:S01]  /*4e60*/  VIADD R12, R136, 0xffffff81 ;  /* 0xffffff81880c7836 */ /* 0x008fe20000000000 */
[----:B-----5:R-:W-:-:S04]  /*4e70*/  FSEL R0, R25, -INF , !P6 ;  /* 0xff80000019007808 */ /* 0x020fc80007000000 */
[CC--:B------:R-:W-:Y:S01]  /*4e80*/  ISETP.GE.AND P2, PT, R12.reuse, R135.reuse, PT ;  /* 0x000000870c00720c */ /* 0x0c0fe20003f46270 */
[----:B------:R-:W-:Y:S01]  /*4e90*/  FMUL.FTZ R113, R113, UR12 ;  /* 0x0000000c71717c20 */ /* 0x000fe20008410000 */
[----:B------:R-:W2:Y:S01]  /*4ea0*/  MUFU.TANH R27, R27 ;  /* 0x0000001b001b7308 */ /* 0x000ea20000002400 */
[-C--:B------:R-:W-:Y:S01]  /*4eb0*/  ISETP.GE.AND P5, PT, R12, R2.reuse, PT ;  /* 0x000000020c00720c */ /* 0x080fe20003fa6270 */
[----:B------:R-:W-:Y:S01]  /*4ec0*/  VIADD R12, R136, 0xffffff89 ;  /* 0xffffff89880c7836 */ /* 0x000fe20000000000 */
[C---:B----4-:R-:W-:Y:S01]  /*4ed0*/  HMMA.16816.F32.BF16 R104, R28.reuse, R4, R104 ;  /* 0x000000041c68723c */ /* 0x050fe20000041868 */
[----:B------:R-:W-:Y:S01]  /*4ee0*/  FMUL.FTZ R112, R112, UR12 ;  /* 0x0000000c70707c20 */ /* 0x000fe20008410000 */
[----:B------:R-:W-:Y:S01]  /*4ef0*/  FMUL.FTZ R22, R114, UR12 ;  /* 0x0000000c72167c20 */ /* 0x000fe20008410000 */
[----:B------:R-:W-:Y:S01]  /*4f00*/  FMUL.FTZ R23, R115, UR12 ;  /* 0x0000000c73177c20 */ /* 0x000fe20008410000 */
[C---:B------:R-:W-:Y:S01]  /*4f10*/  ISETP.GE.AND P1, PT, R12.reuse, R135, PT ;  /* 0x000000870c00720c */ /* 0x040fe20003f26270 */
[----:B------:R-:W3:Y:S01]  /*4f20*/  MUFU.TANH R17, R17 ;  /* 0x0000001100117308 */ /* 0x000ee20000002400 */
[----:B------:R-:W-:Y:S01]  /*4f30*/  ISETP.GE.AND P3, PT, R12, R2, PT ;  /* 0x000000020c00720c */ /* 0x000fe20003f66270 */
[----:B------:R-:W-:Y:S01]  /*4f40*/  VIADD R12, R136, 0xffffff90 ;  /* 0xffffff90880c7836 */ /* 0x000fe20000000000 */
[----:B------:R-:W-:Y:S01]  /*4f50*/  HMMA.16816.F32.BF16 R32, R28, R6, R32 ;  /* 0x000000061c20723c */ /* 0x000fe20000041820 */
[----:B-1----:R-:W-:Y:S01]  /*4f60*/  FSEL R5, R16, -INF , !P1 ;  /* 0xff80000010057808 */ /* 0x002fe20004800000 */
[----:B------:R-:W-:-:S02]  /*4f70*/  VIADD R16, R136, 0xffffffa0 ;  /* 0xffffffa088107836 */ /* 0x000fc40000000000 */
[----:B------:R-:W-:Y:S01]  /*4f80*/  FMUL.FTZ R108, R108, UR12 ;  /* 0x0000000c6c6c7c20 */ /* 0x000fe20008410000 */
[----:B------:R-:W-:Y:S01]  /*4f90*/  ISETP.GE.AND P6, PT, R12, R135, PT ;  /* 0x000000870c00720c */ /* 0x000fe20003fc6270 */
[----:B------:R-:W1:Y:S01]  /*4fa0*/  MUFU.TANH R119, R119 ;  /* 0x0000007700777308 */ /* 0x000e620000002400 */
[----:B--2---:R-:W-:Y:S01]  /*4fb0*/  FSEL R21, R27, -INF , !P0 ;  /* 0xff8000001b157808 */ /* 0x004fe20004000000 */
[----:B------:R-:W-:Y:S01]  /*4fc0*/  FMUL.FTZ R111, R111, UR12 ;  /* 0x0000000c6f6f7c20 */ /* 0x000fe20008410000 */
[----:B------:R-:W-:Y:S01]  /*4fd0*/  ISETP.GE.AND P0, PT, R20, R2, PT ;  /* 0x000000021400720c */ /* 0x000fe20003f06270 */
[----:B------:R-:W-:Y:S01]  /*4fe0*/  FMUL.FTZ R109, R109, UR12 ;  /* 0x0000000c6d6d7c20 */ /* 0x000fe20008410000 */
[----:B------:R-:W-:Y:S01]  /*4ff0*/  FMUL.FTZ R110, R110, UR12 ;  /* 0x0000000c6e6e7c20 */ /* 0x000fe20008410000 */
[----:B------:R-:W-:Y:S01]  /*5000*/  FMUL.FTZ R104, R104, UR12 ;  /* 0x0000000c68687c20 */ /* 0x000fe20008410000 */
[----:B------:R-:W-:Y:S01]  /*5010*/  FMUL.FTZ R105, R105, UR12 ;  /* 0x0000000c69697c20 */ /* 0x000fe20008410000 */
[----:B------:R2:W4:Y:S01]  /*5020*/  MUFU.TANH R19, R15 ;  /* 0x0000000f00137308 */ /* 0x0005220000002400 */
[----:B------:R-:W-:Y:S01]  /*5030*/  FMUL.FTZ R106, R106, UR12 ;  /* 0x0000000c6a6a7c20 */ /* 0x000fe20008410000 */
[----:B------:R-:W-:Y:S01]  /*5040*/  FSEL R117, R117, -INF , !P6 ;  /* 0xff80000075757808 */ /* 0x000fe20007000000 */
[----:B------:R-:W-:-:S02]  /*5050*/  VIADD R7, R136, 0xffffffa8 ;  /* 0xffffffa888077836 */ /* 0x000fc40000000000 */
[----:B------:R-:W-:Y:S01]  /*5060*/  FMUL.FTZ R107, R107, UR12 ;  /* 0x0000000c6b6b7c20 */ /* 0x000fe20008410000 */
[----:B------:R-:W-:Y:S02]  /*5070*/  VIADD R6, R136, 0xffffffa9 ;  /* 0xffffffa988067836 */ /* 0x000fe40000000000 */
[----:B------:R-:W-:Y:S01]  /*5080*/  FMUL.FTZ R32, R32, UR12 ;  /* 0x0000000c20207c20 */ /* 0x000fe20008410000 */
[----:B------:R-:W-:Y:S01]  /*5090*/  FMUL.FTZ R33, R33, UR12 ;  /* 0x0000000c21217c20 */ /* 0x000fe20008410000 */
[----:B------:R-:W-:Y:S08]  /*50a0*/  MUFU.TANH R139, R113 ;  /* 0x00000071008b7308 */ /* 0x000ff00000002400 */
[----:B------:R-:W5:Y:S01]  /*50b0*/  MUFU.TANH R18, R18 ;  /* 0x0000001200127308 */ /* 0x000f620000002400 */
[----:B--2---:R-:W-:Y:S01]  /*50c0*/  FSEL R15, R24, -INF , !P2 ;  /* 0xff800000180f7808 */ /* 0x004fe20005000000 */
[----:B------:R-:W-:Y:S01]  /*50d0*/  VIADD R24, R136, 0xffffff98 ;  /* 0xffffff9888187836 */ /* 0x000fe20000000000 */
[----:B------:R-:W-:-:S02]  /*50e0*/  ISETP.GE.AND P2, PT, R12, R2, PT ;  /* 0x000000020c00720c */ /* 0x000fc40003f46270 */
[----:B------:R-:W-:Y:S02]  /*50f0*/  FSEL R12, R26, -INF , !P5 ;  /* 0xff8000001a0c7808 */ /* 0x000fe40006800000 */
[-C--:B------:R-:W-:Y:S01]  /*5100*/  ISETP.GE.AND P5, PT, R20, R135.reuse, PT ;  /* 0x000000871400720c */ /* 0x080fe20003fa6270 */
[----:B------:R-:W-:Y:S01]  /*5110*/  MUFU.TANH R118, R118 ;  /* 0x0000007600767308 */ /* 0x000fe20000002400 */
[----:B---3--:R-:W-:Y:S01]  /*5120*/  FSEL R20, R17, -INF , !P4 ;  /* 0xff80000011147808 */ /* 0x008fe20006000000 */
[----:B------:R-:W-:Y:S01]  /*5130*/  VIADD R17, R136, 0xffffff99 ;  /* 0xffffff9988117836 */ /* 0x000fe20000000000 */
[C---:B------:R-:W-:Y:S02]  /*5140*/  ISETP.GE.AND P4, PT, R24.reuse, R135, PT ;  /* 0x000000871800720c */ /* 0x040fe40003f86270 */
[----:B------:R-:W-:Y:S02]  /*5150*/  ISETP.GE.AND P1, PT, R24, R2, PT ;  /* 0x000000021800720c */ /* 0x000fe40003f26270 */
[----:B-1----:R-:W-:Y:S01]  /*5160*/  FSEL R24, R119, -INF , !P2 ;  /* 0xff80000077187808 */ /* 0x002fe20005000000 */
[----:B------:R-:W1:Y:S01]  /*5170*/  MUFU.TANH R122, R122 ;  /* 0x0000007a007a7308 */ /* 0x000e620000002400 */
[----:B------:R-:W-:-:S02]  /*5180*/  FSEL R25, R116, -INF , !P5 ;  /* 0xff80000074197808 */ /* 0x000fc40006800000 */
[CC--:B------:R-:W-:Y:S02]  /*5190*/  ISETP.GE.AND P2, PT, R16.reuse, R135.reuse, PT ;  /* 0x000000871000720c */ /* 0x0c0fe40003f46270 */
[----:B------:R-:W-:Y:S01]  /*51a0*/  ISETP.GE.AND P5, PT, R16, R2, PT ;  /* 0x000000021000720c */ /* 0x000fe20003fa6270 */
[----:B------:R-:W-:Y:S01]  /*51b0*/  VIADD R16, R136, 0xffffffa1 ;  /* 0xffffffa188107836 */ /* 0x000fe20000000000 */
[----:B----4-:R-:W-:Y:S01]  /*51c0*/  FSEL R26, R19, -INF , !P0 ;  /* 0xff800000131a7808 */ /* 0x010fe20004000000 */
[----:B------:R-:W2:Y:S01]  /*51d0*/  MUFU.TANH R138, R138 ;  /* 0x0000008a008a7308 */ /* 0x000ea20000002400 */
[----:B-----5:R-:W-:Y:S02]  /*51e0*/  FSEL R4, R18, -INF , !P3 ;  /* 0xff80000012047808 */ /* 0x020fe40005800000 */
[-C--:B------:R-:W-:Y:S02]  /*51f0*/  ISETP.GE.AND P0, PT, R16, R135.reuse, PT ;  /* 0x000000871000720c */ /* 0x080fe40003f06270 */
[----:B------:R-:W-:-:S02]  /*5200*/  ISETP.GE.AND P3, PT, R17, R135, PT ;  /* 0x000000871100720c */ /* 0x000fc40003f66270 */
[----:B------:R-:W-:Y:S01]  /*5210*/  FSEL R139, R139, -INF , !P0 ;  /* 0xff8000008b8b7808 */ /* 0x000fe20004000000 */
[----:B------:R-:W3:Y:S01]  /*5220*/  MUFU.TANH R137, R112 ;  /* 0x0000007000897308 */ /* 0x000ee20000002400 */
[----:B------:R-:W-:Y:S02]  /*5230*/  ISETP.GE.U32.AND P0, PT, R103, 0x3, PT ;  /* 0x000000036700780c */ /* 0x000fe40003f06070 */
[----:B------:R-:W-:Y:S02]  /*5240*/  ISETP.GE.AND P6, PT, R17, R2, PT ;  /* 0x000000021100720c */ /* 0x000fe40003fc6270 */
[----:B-1----:R-:W-:Y:S02]  /*5250*/  FSEL R122, R122, -INF , !P1 ;  /* 0xff8000007a7a7808 */ /* 0x002fe40004800000 */
[----:B------:R-:W-:Y:S01]  /*5260*/  FSEL R27, R118, -INF , !P3 ;  /* 0xff800000761b7808 */ /* 0x000fe20005800000 */
[----:B------:R-:W1:Y:S01]  /*5270*/  MUFU.TANH R14, R14 ;  /* 0x0000000e000e7308 */ /* 0x000e620000002400 */
[----:B------:R-:W-:-:S02]  /*5280*/  ISETP.GE.AND P1, PT, R7, R135, PT ;  /* 0x000000870700720c */ /* 0x000fc40003f26270 */
[-C--:B------:R-:W-:Y:S01]  /*5290*/  ISETP.GE.AND P3, PT, R7, R2.reuse, PT ;  /* 0x000000020700720c */ /* 0x080fe20003f66270 */
[----:B------:R-:W-:Y:S01]  /*52a0*/  VIADD R7, R136, 0xffffffb0 ;  /* 0xffffffb088077836 */ /* 0x000fe20000000000 */
[----:B--2---:R-:W-:Y:S02]  /*52b0*/  FSEL R138, R138, -INF , !P6 ;  /* 0xff8000008a8a7808 */ /* 0x004fe40007000000 */
[C---:B------:R-:W-:Y:S01]  /*52c0*/  ISETP.GE.AND P6, PT, R6.reuse, R135, PT ;  /* 0x000000870600720c */ /* 0x040fe20003fc6270 */
[----:B------:R-:W2:Y:S01]  /*52d0*/  MUFU.TANH R125, R108 ;  /* 0x0000006c007d7308 */ /* 0x000ea20000002400 */
[----:B---3--:R-:W-:Y:S02]  /*52e0*/  FSEL R137, R137, -INF , !P2 ;  /* 0xff80000089897808 */ /* 0x008fe40005000000 */
[----:B------:R-:W-:Y:S02]  /*52f0*/  ISETP.GE.AND P2, PT, R6, R2, PT ;  /* 0x000000020600720c */ /* 0x000fe40003f46270 */
[----:B------:R-:W-:-:S02]  /*5300*/  P2R R6, PR, RZ, 0x40 ;  /* 0x00000040ff067803 */ /* 0x000fc40000000000 */
[----:B------:R-:W-:Y:S01]  /*5310*/  ISETP.GE.AND P6, PT, R7, R135, PT ;  /* 0x000000870700720c */ /* 0x000fe20003fc6270 */
[----:B------:R3:W4:Y:S01]  /*5320*/  MUFU.TANH R124, R111 ;  /* 0x0000006f007c7308 */ /* 0x0007220000002400 */
[----:B-1----:R-:W-:Y:S02]  /*5330*/  FSEL R29, R14, -INF , !P4 ;  /* 0xff8000000e1d7808 */ /* 0x002fe40006000000 */
[----:B------:R-:W-:-:S05]  /*5340*/  ISETP.GE.AND P4, PT, R16, R2, PT ;  /* 0x000000021000720c */ /* 0x000fca0003f86270 */
[----:B------:R-:W1:Y:S01]  /*5350*/  MUFU.TANH R22, R22 ;  /* 0x0000001600167308 */ /* 0x000e620000002400 */
[----:B--2---:R-:W-:Y:S02]  /*5360*/  FSEL R125, R125, -INF , !P1 ;  /* 0xff8000007d7d7808 */ /* 0x004fe40004800000 */
[----:B------:R-:W-:-:S05]  /*5370*/  ISETP.GE.AND P1, PT, R7, R2, PT ;  /* 0x000000020700720c */ /* 0x000fca0003f26270 */
[----:B------:R-:W2:Y:S08]  /*5380*/  MUFU.TANH R23, R23 ;  /* 0x0000001700177308 */ /* 0x000eb00000002400 */
[----:B------:R3:W1:Y:S08]  /*5390*/  MUFU.TANH R127, R109 ;  /* 0x0000006d007f7308 */ /* 0x0006700000002400 */
[----:B------:R3:W1:Y:S08]  /*53a0*/  MUFU.TANH R126, R110 ;  /* 0x0000006e007e7308 */ /* 0x0006700000002400 */
[----:B------:R-:W1:Y:S08]  /*53b0*/  MUFU.TANH R104, R104 ;  /* 0x0000006800687308 */ /* 0x000e700000002400 */
[----:B------:R3:W1:Y:S08]  /*53c0*/  MUFU.TANH R111, R105 ;  /* 0x00000069006f7308 */ /* 0x0006700000002400 */
[----:B------:R3:W1:Y:S08]  /*53d0*/  MUFU.TANH R112, R106 ;  /* 0x0000006a00707308 */ /* 0x0006700000002400 */
[----:B------:R3:W1:Y:S01]  /*53e0*/  MUFU.TANH R113, R32 ;  /* 0x0000002000717308 */ /* 0x0006620000002400 */
[----:B------:R-:W-:Y:S06]  /*53f0*/  BAR.SYNC.DEFER_BLOCKING 0x0 ;  /* 0x0000000000007b1d */ /* 0x000fec0000010000 */
[----:B--2-4-:R-:W-:Y:S05]  /*5400*/  @!P0 BRA `(.L_x_659) ;  /* 0x0000000000748947 */ /* 0x014fea0003800000 */
[----:B------:R-:W-:-:S04]  /*5410*/  VIADD R7, R103, 0xfffffffd ;  /* 0xfffffffd67077836 */ /* 0x000fc80000000000 */
[----:B------:R-:W-:-:S04]  /*5420*/  IMAD.WIDE.U32 R16, R7, R10, RZ ;  /* 0x0000000a07107225 */ /* 0x000fc800078e00ff */
[----:B------:R-:W-:Y:S01]  /*5430*/  IMAD R7, R7, R11, R17 ;  /* 0x0000000b07077224 */ /* 0x000fe200078e0211 */
[----:B------:R-:W-:-:S04]  /*5440*/  LEA R18, P0, R16, R159, 0x7 ;  /* 0x0000009f10127211 */ /* 0x000fc800078038ff */
[C---:B------:R-:W-:Y:S02]  /*5450*/  LEA.HI.X R19, R16.reuse, R158, R7, 0x7, P0 ;  /* 0x0000009e10137211 */ /* 0x040fe400000f3c07 */
[----:B------:R-:W-:-:S03]  /*5460*/  LEA R17, P0, R16, R134, 0x6 ;  /* 0x0000008610117211 */ /* 0x000fc600078030ff */
[----:B------:R-:W-:Y:S01]  /*5470*/  @!PT LDS RZ, [RZ] ;  /* 0x00000000fffff984 */ /* 0x000fe20000000800 */
[----:B------:R-:W-:Y:S01]  /*5480*/  @!PT LDS RZ, [RZ] ;  /* 0x00000000fffff984 */ /* 0x000fe20000000800 */
[----:B------:R-:W-:Y:S01]  /*5490*/  @!PT LDS RZ, [RZ] ;  /* 0x00000000fffff984 */ /* 0x000fe20000000800 */
[----:B------:R2:W-:Y:S01]  /*54a0*/  LDGSTS.E.BYPASS.LTC128B.128 [R163+0x4000], desc[UR10][R18.64] ;  /* 0x0400000012a37fae */ /* 0x0005e2000b981a0a */
[----:B------:R-:W-:Y:S02]  /*54b0*/  LEA.HI.X R7, R16, R131, R7, 0x6, P0 ;  /* 0x0000008310077211 */ /* 0x000fe400000f3407 */
[C---:B------:R-:W-:Y:S01]  /*54c0*/  LEA R14, P0, R10.reuse, R17, 0x5 ;  /* 0x000000110a0e7211 */ /* 0x040fe200078028ff */
[----:B------:R2:W-:Y:S03]  /*54d0*/  LDGSTS.E.BYPASS.LTC128B.128 [R163+0x6000], desc[UR10][R18.64+0x80] ;  /* 0x0600008012a37fae */ /* 0x0005e6000b981a0a */
[----:B------:R-:W-:Y:S02]  /*54e0*/  LEA.HI.X R11, R10, R7, R11, 0x5, P0 ;  /* 0x000000070a0b7211 */ /* 0x000fe400000f2c0b */
[----:B------:R-:W-:-:S05]  /*54f0*/  IADD3 R134, P0, PT, R134, R17, RZ ;  /* 0x0000001186867210 */ /* 0x000fca0007f1e0ff */
[----:B------:R-:W-:Y:S01]  /*5500*/  IMAD.X R131, R131, 0x1, R7, P0 ;  /* 0x0000000183837824 */ /* 0x000fe200000e0607 */
[----:B------:R-:W-:-:S04]  /*5510*/  LEA R16, P0, R17, R159, 0x1 ;  /* 0x0000009f11107211 */ /* 0x000fc800078008ff */
[----:B------:R-:W-:Y:S02]  /*5520*/  LEA.HI.X R17, R17, R158, R7, 0x1, P0 ;  /* 0x0000009e11117211 */ /* 0x000fe400000f0c07 */
[----:B------:R-:W-:-:S03]  /*5530*/  LEA R30, P0, R134, R159, 0x1 ;  /* 0x0000009f861e7211 */ /* 0x000fc600078008ff */
[----:B------:R2:W-:Y:S01]  /*5540*/  LDGSTS.E.BYPASS.LTC128B.128 [R163+0x4800], desc[UR10][R16.64] ;  /* 0x0480000010a37fae */ /* 0x0005e2000b981a0a */
[-C--:B------:R-:W-:Y:S02]  /*5550*/  LEA.HI.X R31, R134, R158.reuse, R131, 0x1, P0 ;  /* 0x0000009e861f7211 */ /* 0x080fe400000f0c83 */
[C---:B------:R-:W-:Y:S01]  /*5560*/  LEA R10, P0, R14.reuse, R159, 0x1 ;  /* 0x0000009f0e0a7211 */ /* 0x040fe200078008ff */
[----:B------:R2:W-:Y:S03]  /*5570*/  LDGSTS.E.BYPASS.LTC128B.128 [R163+0x6800], desc[UR10][R16.64+0x80] ;  /* 0x0680008010a37fae */ /* 0x0005e6000b981a0a */
[----:B------:R-:W-:Y:S01]  /*5580*/  LEA.HI.X R11, R14, R158, R11, 0x1, P0 ;  /* 0x0000009e0e0b7211 */ /* 0x000fe200000f0c0b */
[----:B------:R2:W-:Y:S04]  /*5590*/  LDGSTS.E.BYPASS.LTC128B.128 [R163+0x5000], desc[UR10][R30.64] ;  /* 0x050000001ea37fae */ /* 0x0005e8000b981a0a */
[----:B------:R2:W-:Y:S04]  /*55a0*/  LDGSTS.E.BYPASS.LTC128B.128 [R163+0x7000], desc[UR10][R30.64+0x80] ;  /* 0x070000801ea37fae */ /* 0x0005e8000b981a0a */
[----:B------:R2:W-:Y:S04]  /*55b0*/  LDGSTS.E.BYPASS.LTC128B.128 [R163+0x5800], desc[UR10][R10.64] ;  /* 0x058000000aa37fae */ /* 0x0005e8000b981a0a */
[----:B------:R2:W-:Y:S04]  /*55c0*/  LDGSTS.E.BYPASS.LTC128B.128 [R163+0x7800], desc[UR10][R10.64+0x80] ;  /* 0x078000800aa37fae */ /* 0x0005e8000b981a0a */
[----:B------:R-:W0:Y:S02]  /*55d0*/  LDGDEPBAR ;  /* 0x00000000000079af */ /* 0x000e240000000000 */
.L_x_659:
[----:B------:R-:W-:Y:S01]  /*55e0*/  FMNMX3.FTZ R14, R100, R13, R15, !PT ;  /* 0x0000000d640e7276 */ /* 0x000fe2000781000f */
[----:B------:R-:W4:Y:S01]  /*55f0*/  MUFU.TANH R33, R33 ;  /* 0x0000002100217308 */ /* 0x000f220000002400 */
[----:B--2---:R-:W-:Y:S01]  /*5600*/  FMNMX3.FTZ R11, R3, R0, R12, !PT ;  /* 0x00000000030b7276 */ /* 0x004fe2000781000c */
[----:B------:R-:W-:Y:S01]  /*5610*/  FMUL.FTZ R34, R34, UR12 ;  /* 0x0000000c22227c20 */ /* 0x000fe20008410000 */
[----:B------:R-:W-:Y:S01]  /*5620*/  FMUL.FTZ R35, R35, UR12 ;  /* 0x0000000c23237c20 */ /* 0x000fe20008410000 */
[----:B------:R-:W-:Y:S01]  /*5630*/  FMNMX3.FTZ R14, R14, R21, R5, !PT ;  /* 0x000000150e0e7276 */ /* 0x000fe20007810005 */
[----:B------:R-:W-:Y:S01]  /*5640*/  LDSM.16.MT88.4 R16, [R150+0x8000] ;  /* 0x008000009610783b */ /* 0x000fe20000004200 */
[----:B------:R-:W-:Y:S02]  /*5650*/  FMNMX3.FTZ R11, R11, R20, R4, !PT ;  /* 0x000000140b0b7276 */ /* 0x000fe40007810004 */
[----:B------:R-:W2:Y:S01]  /*5660*/  MUFU.TANH R107, R107 ;  /* 0x0000006b006b7308 */ /* 0x000ea20000002400 */
[----:B------:R-:W-:-:S02]  /*5670*/  ISETP.NE.AND P0, PT, R6, RZ, PT ;  /* 0x000000ff0600720c */ /* 0x000fc40003f05270 */
[C---:B------:R-:W-:Y:S02]  /*5680*/  IADD3 R10, PT, PT, R136.reuse, -0x4f, RZ ;  /* 0xffffffb1880a7810 */ /* 0x040fe40007ffe0ff */
[----:B------:R-:W-:Y:S02]  /*5690*/  IADD3 R7, PT, PT, R136, -0x48, RZ ;  /* 0xffffffb888077810 */ /* 0x000fe40007ffe0ff */
[----:B------:R-:W-:Y:S01]  /*56a0*/  FMNMX3.FTZ R14, R14, R117, R25, !PT ;  /* 0x000000750e0e7276 */ /* 0x000fe20007810019 */
[----:B------:R-:W5:Y:S01]  /*56b0*/  MUFU.TANH R108, R34 ;  /* 0x00000022006c7308 */ /* 0x000f620000002400 */
[----:B------:R-:W-:Y:S02]  /*56c0*/  FMNMX3.FTZ R11, R11, R24, R26, !PT ;  /* 0x000000180b0b7276 */ /* 0x000fe4000781001a */
[----:B-1----:R-:W-:Y:S02]  /*56d0*/  FSEL R127, R127, -INF , !P0 ;  /* 0xff8000007f7f7808 */ /* 0x002fe40004000000 */
[----:B------:R-:W-:-:S02]  /*56e0*/  ISETP.GE.AND P0, PT, R10, R135, PT ;  /* 0x000000870a00720c */ /* 0x000fc40003f06270 */
[----:B------:R-:W-:Y:S01]  /*56f0*/  FSEL R115, R104, -INF , !P6 ;  /* 0xff80000068737808 */ /* 0x000fe20007000000 */
[----:B---3--:R-:W1:Y:S01]  /*5700*/  MUFU.TANH R105, R35 ;  /* 0x0000002300697308 */ /* 0x008e620000002400 */
[----:B------:R-:W-:Y:S02]  /*5710*/  IADD3 R6, PT, PT, R136, -0x47, RZ ;  /* 0xffffffb988067810 */ /* 0x000fe40007ffe0ff */
[----:B------:R-:W-:Y:S02]  /*5720*/  ISETP.GE.AND P6, PT, R7, R135, PT ;  /* 0x000000870700720c */ /* 0x000fe40003fc6270 */
[----:B------:R-:W-:Y:S02]  /*5730*/  FMNMX3.FTZ R14, R14, R29, R27, !PT ;  /* 0x0000001d0e0e7276 */ /* 0x000fe4000781001b */
[----:B------:R-:W-:Y:S02]  /*5740*/  FSEL R136, R22, -INF , !P5 ;  /* 0xff80000016887808 */ /* 0x000fe40006800000 */
[----:B------:R-:W-:-:S02]  /*5750*/  FSEL R134, R23, -INF , !P4 ;  /* 0xff80000017867808 */ /* 0x000fc40006000000 */
[----:B------:R-:W-:Y:S02]  /*5760*/  FMNMX3.FTZ R11, R11, R122, R138, !PT ;  /* 0x0000007a0b0b7276 */ /* 0x000fe4000781008a */
[----:B------:R-:W-:Y:S02]  /*5770*/  FSEL R111, R111, -INF , !P0 ;  /* 0xff8000006f6f7808 */ /* 0x000fe40004000000 */
[----:B------:R-:W-:Y:S02]  /*5780*/  ISETP.GE.AND P0, PT, R6, R135, PT ;  /* 0x000000870600720c */ /* 0x000fe40003f06270 */
[----:B------:R-:W-:Y:S02]  /*5790*/  FSEL R113, R113, -INF , !P6 ;  /* 0xff80000071717808 */ /* 0x000fe40007000000 */
[----:B------:R-:W-:Y:S02]  /*57a0*/  FMNMX3.FTZ R14, R14, R137, R139, !PT ;  /* 0x000000890e0e7276 */ /* 0x000fe4000781008b */
[----:B------:R-:W-:-:S02]  /*57b0*/  ISETP.GE.AND P6, PT, R10, R2, PT ;  /* 0x000000020a00720c */ /* 0x000fc40003fc6270 */
[----:B------:R-:W-:Y:S02]  /*57c0*/  FSEL R126, R126, -INF , !P3 ;  /* 0xff8000007e7e7808 */ /* 0x000fe40005800000 */
[----:B------:R-:W-:Y:S02]  /*57d0*/  FSEL R124, R124, -INF , !P2 ;  /* 0xff8000007c7c7808 */ /* 0x000fe40005000000 */
[----:B------:R-:W-:Y:S02]  /*57e0*/  FMNMX3.FTZ R11, R11, R136, R134, !PT ;  /* 0x000000880b0b7276 */ /* 0x000fe40007810086 */
[----:B----4-:R-:W-:Y:S02]  /*57f0*/  FSEL R109, R33, -INF , !P0 ;  /* 0xff800000216d7808 */ /* 0x010fe40004000000 */
[----:B------:R-:W-:Y:S02]  /*5800*/  FMNMX3.FTZ R14, R14, R125, R127, !PT ;  /* 0x0000007d0e0e7276 */ /* 0x000fe4000781007f */
[----:B------:R-:W-:-:S02]  /*5810*/  ISETP.GE.AND P0, PT, R7, R2, PT ;  /* 0x000000020700720c */ /* 0x000fc40003f06270 */
[----:B------:R-:W-:Y:S02]  /*5820*/  ISETP.GE.AND P2, PT, R6, R2, PT ;  /* 0x000000020600720c */ /* 0x000fe40003f46270 */
[----:B------:R-:W-:Y:S02]  /*5830*/  FSEL R112, R112, -INF , !P1 ;  /* 0xff80000070707808 */ /* 0x000fe40004800000 */
[----:B--2---:R-:W-:Y:S02]  /*5840*/  FSEL R110, R107, -INF , !P6 ;  /* 0xff8000006b6e7808 */ /* 0x004fe40007000000 */
[----:B------:R-:W-:Y:S02]  /*5850*/  FMNMX3.FTZ R11, R11, R126, R124, !PT ;  /* 0x0000007e0b0b7276 */ /* 0x000fe4000781007c */
[----:B------:R-:W-:Y:S02]  /*5860*/  FMNMX3.FTZ R14, R14, R115, R111, !PT ;  /* 0x000000730e0e7276 */ /* 0x000fe4000781006f */
[----:B-----5:R-:W-:-:S02]  /*5870*/  FSEL R108, R108, -INF , !P0 ;  /* 0xff8000006c6c7808 */ /* 0x020fc40004000000 */
[----:B-1----:R-:W-:Y:S02]  /*5880*/  FSEL R105, R105, -INF , !P2 ;  /* 0xff80000069697808 */ /* 0x002fe40005000000 */
[----:B------:R-:W-:Y:S02]  /*5890*/  FMNMX3.FTZ R11, R11, R112, R110, !PT ;  /* 0x000000700b0b7276 */ /* 0x000fe4000781006e */
[----:B------:R-:W-:Y:S02]  /*58a0*/  FMNMX3.FTZ R10, R14, R113, R109, !PT ;  /* 0x000000710e0a7276 */ /* 0x000fe4000781006d */
[----:B------:R-:W-:Y:S02]  /*58b0*/  FMNMX3.FTZ R11, R11, R108, R105, !PT ;  /* 0x0000006c0b0b7276 */ /* 0x000fe40007810069 */
[----:B------:R-:W-:Y:S01]  /*58c0*/  IADD3 R174, PT, PT, R103, -0x3, RZ ;  /* 0xfffffffd67ae7810 */ /* 0x000fe20007ffe0ff */
[----:B------:R-:W1:Y:S04]  /*58d0*/  SHFL.BFLY PT, R7, R10, 0x2, 0x1f ;  /* 0x0c401f000a077f89 */ /* 0x000e6800000e0000 */
[----:B------:R-:W2:Y:S01]  /*58e0*/  SHFL.BFLY PT, R2, R11, 0x2, 0x1f ;  /* 0x0c401f000b027f89 */ /* 0x000ea200000e0000 */
[----:B-1----:R-:W-:-:S02]  /*58f0*/  FMNMX.FTZ R7, R10, R7, !PT ;  /* 0x000000070a077209 */ /* 0x002fc40007810000 */
[----:B--2---:R-:W-:-:S03]  /*5900*/  FMNMX.FTZ R2, R11, R2, !PT ;  /* 0x000000020b027209 */ /* 0x004fc60007810000 */
        /* <DEDUP_REMOVED lines=10> */
[--C-:B------:R-:W-:Y:S01]  /*59b0*/  FFMA.FTZ R106, R13, UR4, -R114.reuse ;  /* 0x000000040d6a7c23 */ /* 0x100fe20008010872 */
[--C-:B------:R-:W-:Y:S01]  /*59c0*/  FFMA.FTZ R32, R15, UR4, -R114.reuse ;  /* 0x000000040f207c23 */ /* 0x100fe20008010872 */
[--C-:B------:R-:W-:Y:S01]  /*59d0*/  FFMA.FTZ R10, R5, UR4, -R114.reuse ;  /* 0x00000004050a7c23 */ /* 0x100fe20008010872 */
[----:B------:R-:W-:Y:S01]  /*59e0*/  FSEL R5, R34, RZ, P1 ;  /* 0x000000ff22057208 */ /* 0x000fe20000800000 */
[--C-:B------:R-:W-:Y:S01]  /*59f0*/  FFMA.FTZ R2, R12, UR4, -R107.reuse ;  /* 0x000000040c027c23 */ /* 0x100fe2000801086b */
[----:B------:R-:W-:Y:S01]  /*5a00*/  FFMA.FTZ R35, R4, UR4, -R107 ;  /* 0x0000000404237c23 */ /* 0x000fe2000801086b */
[----:B------:R-:W1:Y:S01]  /*5a10*/  LDSM.16.MT88.4 R12, [R146+0x8000] ;  /* 0x00800000920c783b */ /* 0x000e620000004200 */
[----:B------:R-:W-:Y:S01]  /*5a20*/  FSEL R4, R33, RZ, P0 ;  /* 0x000000ff21047208 */ /* 0x000fe20000000000 */
[----:B------:R-:W-:Y:S01]  /*5a30*/  FADD.FTZ R5, R100, -R5 ;  /* 0x8000000564057221 */ /* 0x000fe20000010000 */
[--C-:B------:R-:W-:Y:S01]  /*5a40*/  FFMA.FTZ R104, R0, UR4, -R107.reuse ;  /* 0x0000000400687c23 */ /* 0x100fe2000801086b */
[----:B------:R-:W-:Y:S01]  /*5a50*/  FFMA.FTZ R11, R21, UR4, -R114 ;  /* 0x00000004150b7c23 */ /* 0x000fe20008010872 */
[--C-:B------:R-:W-:Y:S01]  /*5a60*/  FFMA.FTZ R0, R20, UR4, -R107.reuse ;  /* 0x0000000414007c23 */ /* 0x100fe2000801086b */
[----:B------:R-:W-:Y:S01]  /*5a70*/  FADD.FTZ R4, R3, -R4 ;  /* 0x8000000403047221 */ /* 0x000fe20000010000 */
[----:B------:R-:W-:Y:S01]  /*5a80*/  FMUL.FTZ R100, R5, UR4 ;  /* 0x0000000405647c20 */ /* 0x000fe20008410000 */
[----:B------:R-:W-:Y:S01]  /*5a90*/  MUFU.EX2 R106, R106 ;  /* 0x0000006a006a7308 */ /* 0x000fe20000000800 */
[----:B------:R-:W2:Y:S01]  /*5aa0*/  LDSM.16.MT88.4 R20, [R145+0x8000] ;  /* 0x008000009114783b */ /* 0x000ea20000004200 */
[----:B------:R-:W-:Y:S01]  /*5ab0*/  FMUL.FTZ R3, R4, UR4 ;  /* 0x0000000404037c20 */ /* 0x000fe20008410000 */
[--C-:B------:R-:W-:Y:S01]  /*5ac0*/  FFMA.FTZ R116, R117, UR4, -R114.reuse ;  /* 0x0000000475747c23 */ /* 0x100fe20008010872 */
[--C-:B------:R-:W-:Y:S01]  /*5ad0*/  FFMA.FTZ R117, R25, UR4, -R114.reuse ;  /* 0x0000000419757c23 */ /* 0x100fe20008010872 */
[--C-:B------:R-:W-:Y:S01]  /*5ae0*/  FFMA.FTZ R119, R27, UR4, -R114.reuse ;  /* 0x000000041b777c23 */ /* 0x100fe20008010872 */
[--C-:B------:R-:W-:Y:S01]  /*5af0*/  FFMA.FTZ R120, R24, UR4, -R107.reuse ;  /* 0x0000000418787c23 */ /* 0x100fe2000801086b */
[--C-:B------:R-:W-:Y:S01]  /*5b00*/  FFMA.FTZ R123, R26, UR4, -R107.reuse ;  /* 0x000000041a7b7c23 */ /* 0x100fe2000801086b */
[----:B------:R-:W3:Y:S01]  /*5b10*/  MUFU.EX2 R32, R32 ;  /* 0x0000002000207308 */ /* 0x000ee20000000800 */
[----:B------:R-:W-:Y:S01]  /*5b20*/  LDSM.16.MT88.4 R24, [R146+0x8800] ;  /* 0x008800009218783b */ /* 0x000fe20000004200 */
[--C-:B------:R-:W-:Y:S01]  /*5b30*/  FFMA.FTZ R118, R29, UR4, -R114.reuse ;  /* 0x000000041d767c23 */ /* 0x100fe20008010872 */
[--C-:B------:R-:W-:Y:S01]  /*5b40*/  FFMA.FTZ R122, R122, UR4, -R107.reuse ;  /* 0x000000047a7a7c23 */ /* 0x100fe2000801086b */
[--C-:B------:R-:W-:Y:S01]  /*5b50*/  FFMA.FTZ R121, R138, UR4, -R107.reuse ;  /* 0x000000048a797c23 */ /* 0x100fe2000801086b */
[----:B------:R-:W-:Y:S01]  /*5b60*/  LDSM.16.MT88.4 R28, [R150+0x8800] ;  /* 0x00880000961c783b */ /* 0x000fe20000004200 */
[--C-:B------:R-:W-:Y:S01]  /*5b70*/  FFMA.FTZ R134, R134, UR4, -R107.reuse ;  /* 0x0000000486867c23 */ /* 0x100fe2000801086b */
[--C-:B------:R-:W-:Y:S01]  /*5b80*/  FFMA.FTZ R124, R124, UR4, -R107.reuse ;  /* 0x000000047c7c7c23 */ /* 0x100fe2000801086b */
[----:B------:R-:W-:Y:S01]  /*5b90*/  MUFU.EX2 R11, R11 ;  /* 0x0000000b000b7308 */ /* 0x000fe20000000800 */
[----:B------:R-:W-:Y:S01]  /*5ba0*/  FFMA.FTZ R115, R115, UR4, -R114 ;  /* 0x0000000473737c23 */ /* 0x000fe20008010872 */
[--C-:B------:R-:W-:Y:S01]  /*5bb0*/  FFMA.FTZ R110, R110, UR4, -R107.reuse ;  /* 0x000000046e6e7c23 */ /* 0x100fe2000801086b */
[--C-:B------:R-:W-:Y:S01]  /*5bc0*/  FFMA.FTZ R108, R108, UR4, -R107.reuse ;  /* 0x000000046c6c7c23 */ /* 0x100fe2000801086b */
[----:B------:R-:W-:-:S04]  /*5bd0*/  FFMA.FTZ R105, R105, UR4, -R107 ;  /* 0x0000000469697c23 */ /* 0x000fc8000801086b */
[----:B------:R-:W4:Y:S01]  /*5be0*/  MUFU.EX2 R10, R10 ;  /* 0x0000000a000a7308 */ /* 0x000f220000000800 */
[----:B---3--:R-:W-:-:S07]  /*5bf0*/  F2FP.BF16.F32.PACK_AB R4, R32, R106 ;  /* 0x0000006a2004723e */ /* 0x008fce00000010ff */
[----:B------:R-:W-:Y:S08]  /*5c00*/  MUFU.EX2 R104, R104 ;  /* 0x0000006800687308 */ /* 0x000ff00000000800 */
[----:B------:R-:W3:Y:S01]  /*5c10*/  MUFU.EX2 R2, R2 ;  /* 0x0000000200027308 */ /* 0x000ee20000000800 */
[----:B----4-:R-:W-:-:S07]  /*5c20*/  F2FP.BF16.F32.PACK_AB R6, R10, R11 ;  /* 0x0000000b0a06723e */ /* 0x010fce00000010ff */
[----:B------:R-:W-:Y:S08]  /*5c30*/  MUFU.EX2 R0, R0 ;  /* 0x0000000000007308 */ /* 0x000ff00000000800 */
[----:B------:R-:W4:Y:S01]  /*5c40*/  MUFU.EX2 R35, R35 ;  /* 0x0000002300237308 */ /* 0x000f220000000800 */
[----:B---3--:R-:W-:-:S07]  /*5c50*/  F2FP.BF16.F32.PACK_AB R5, R2, R104 ;  /* 0x000000680205723e */ /* 0x008fce00000010ff */
[----:B------:R-:W3:Y:S08]  /*5c60*/  MUFU.EX2 R100, R100 ;  /* 0x0000006400647308 */ /* 0x000ef00000000800 */
[----:B------:R-:W5:Y:S01]  /*5c70*/  MUFU.EX2 R3, R3 ;  /* 0x0000000300037308 */ /* 0x000f620000000800 */
[----:B----4-:R-:W-:-:S07]  /*5c80*/  F2FP.BF16.F32.PACK_AB R7, R35, R0 ;  /* 0x000000002307723e */ /* 0x010fce00000010ff */
[----:B------:R-:W-:Y:S01]  /*5c90*/  MUFU.EX2 R116, R116 ;  /* 0x0000007400747308 */ /* 0x000fe20000000800 */
        /* <DEDUP_REMOVED lines=25> */
[----:B------:R-:W3:Y:S01]  /*5e30*/  LDSM.16.MT88.4 R16, [R144+0x8000] ;  /* 0x008000009010783b */ /* 0x000ee20000004200 */
        /* <DEDUP_REMOVED lines=20> */
[----:B------:R-:W4:Y:S01]  /*5f80*/  MUFU.EX2 R117, R117 ;  /* 0x0000007500757308 */ /* 0x000f220000000800 */
[-C--:B------:R-:W-:Y:S01]  /*5f90*/  FMUL.FTZ R44, R44, R100.reuse ;  /* 0x000000642c2c7220 */ /* 0x080fe20000410000 */
[C---:B--2---:R-:W-:Y:S01]  /*5fa0*/  HMMA.16816.F32.BF16 R80, R4.reuse, R20, R80 ;  /* 0x000000140450723c */ /* 0x044fe20000041850 */
        /* <DEDUP_REMOVED lines=8> */
[----:B------:R-:W2:Y:S01]  /*6030*/  LDSM.16.MT88.4 R20, [R146+0xa000] ;  /* 0x00a000009214783b */ /* 0x000ea20000004200 */
[-C--:B------:R-:W-:Y:S01]  /*6040*/  FMUL.FTZ R51, R51, R3.reuse ;  /* 0x0000000333337220 */ /* 0x080fe20000410000 */
[-C--:B------:R-:W-:Y:S01]  /*6050*/  FMUL.FTZ R52, R52, R100.reuse ;  /* 0x0000006434347220 */ /* 0x080fe20000410000 */
[-C--:B------:R-:W-:Y:S01]  /*6060*/  FMUL.FTZ R53, R53, R100.reuse ;  /* 0x0000006435357220 */ /* 0x080fe20000410000 */
[-C--:B------:R-:W-:Y:S01]  /*6070*/  FMUL.FTZ R54, R54, R3.reuse ;  /* 0x0000000336367220 */ /* 0x080fe20000410000 */
[----:B------:R-:W-:Y:S01]  /*6080*/  MUFU.EX2 R119, R119 ;  /* 0x0000007700777308 */ /* 0x000fe20000000800 */
[-C--:B------:R-:W-:Y:S01]  /*6090*/  FMUL.FTZ R55, R55, R3.reuse ;  /* 0x0000000337377220 */ /* 0x080fe20000410000 */
[-C--:B------:R-:W-:Y:S01]  /*60a0*/  FMUL.FTZ R56, R56, R100.reuse ;  /* 0x0000006438387220 */ /* 0x080fe20000410000 */
[C---:B---3--:R-:W-:Y:S01]  /*60b0*/  HMMA.16816.F32.BF16 R72, R4.reuse, R16, R72 ;  /* 0x000000100448723c */ /* 0x048fe20000041848 */
        /* <DEDUP_REMOVED lines=8> */
[----:B------:R-:W3:Y:S01]  /*6140*/  LDSM.16.MT88.4 R16, [R145+0xa000] ;  /* 0x00a000009110783b */ /* 0x000ee20000004200 */
[-C--:B------:R-:W-:Y:S01]  /*6150*/  FMUL.FTZ R63, R63, R3.reuse ;  /* 0x000000033f3f7220 */ /* 0x080fe20000410000 */
[-C--:B------:R-:W-:Y:S01]  /*6160*/  FMUL.FTZ R64, R64, R100.reuse ;  /* 0x0000006440407220 */ /* 0x080fe20000410000 */
[-C--:B------:R-:W-:Y:S01]  /*6170*/  FMUL.FTZ R65, R65, R100.reuse ;  /* 0x0000006441417220 */ /* 0x080fe20000410000 */
[----:B------:R-:W5:Y:S01]  /*6180*/  MUFU.EX2 R123, R123 ;  /* 0x0000007b007b7308 */ /* 0x000f620000000800 */
[-C--:B------:R-:W-:Y:S01]  /*6190*/  FMUL.FTZ R66, R66, R3.reuse ;  /* 0x0000000342427220 */ /* 0x080fe20000410000 */
[-C--:B------:R-:W-:Y:S01]  /*61a0*/  FMUL.FTZ R67, R67, R3.reuse ;  /* 0x0000000343437220 */ /* 0x080fe20000410000 */
[----:B-1----:R-:W-:Y:S01]  /*61b0*/  HMMA.16816.F32.BF16 R36, R4, R12, R36 ;  /* 0x0000000c0424723c */ /* 0x002fe20000041824 */
[----:B------:R-:W-:Y:S01]  /*61c0*/  FFMA.FTZ R177, R177, R100, R106 ;  /* 0x00000064b1b17223 */ /* 0x000fe2000001006a */
[----:B------:R-:W-:Y:S01]  /*61d0*/  FFMA.FTZ R3, R175, R3, R104 ;  /* 0x00000003af037223 */ /* 0x000fe20000010068 */
[----:B------:R-:W-:-:S02]  /*61e0*/  MOV R100, R34 ;  /* 0x0000002200647202 */ /* 0x000fc40000000f00 */
[----:B------:R-:W-:Y:S01]  /*61f0*/  MUFU.EX2 R122, R122 ;  /* 0x0000007a007a7308 */ /* 0x000fe20000000800 */
[----:B------:R-:W-:Y:S01]  /*6200*/  FADD.FTZ R32, R32, R177 ;  /* 0x000000b120207221 */ /* 0x000fe20000010000 */
[----:B------:R-:W-:Y:S01]  /*6210*/  FADD.FTZ R3, R2, R3 ;  /* 0x0000000302037221 */ /* 0x000fe20000010000 */
[C---:B------:R-:W-:Y:S01]  /*6220*/  HMMA.16816.F32.BF16 R40, R4.reuse, R14, R40 ;  /* 0x0000000e0428723c */ /* 0x040fe20000041828 */
[----:B------:R-:W1:Y:S01]  /*6230*/  LDSM.16.MT88.4 R12, [R144+0xa000] ;  /* 0x00a00000900c783b */ /* 0x000e620000004200 */
[----:B------:R-:W-:Y:S01]  /*6240*/  FADD.FTZ R11, R11, R32 ;  /* 0x000000200b0b7221 */ /* 0x000fe20000010000 */
[----:B------:R-:W-:Y:S01]  /*6250*/  FADD.FTZ R0, R0, R3 ;  /* 0x0000000300007221 */ /* 0x000fe20000010000 */
[----:B------:R-:W-:Y:S01]  /*6260*/  MOV R3, R33 ;  /* 0x0000002100037202 */ /* 0x000fe20000000f00 */
[----:B------:R-:W5:Y:S01]  /*6270*/  MUFU.EX2 R121, R121 ;  /* 0x0000007900797308 */ /* 0x000f620000000800 */
[----:B------:R-:W-:Y:S01]  /*6280*/  FADD.FTZ R11, R10, R11 ;  /* 0x0000000b0a0b7221 */ /* 0x000fe20000010000 */
[----:B------:R-:W-:Y:S01]  /*6290*/  FADD.FTZ R35, R35, R0 ;  /* 0x0000000023237221 */ /* 0x000fe20000010000 */
[C---:B--2---:R-:W-:Y:S05]  /*62a0*/  HMMA.16816.F32.BF16 R44, R4.reuse, R20, R44 ;  /* 0x00000014042c723c */ /* 0x044fea000004182c */
[----:B------:R-:W-:Y:S03]  /*62b0*/  MUFU.EX2 R134, R134 ;  /* 0x0000008600867308 */ /* 0x000fe60000000800 */
[C---:B------:R-:W-:Y:S01]  /*62c0*/  HMMA.16816.F32.BF16 R48, R4.reuse, R22, R48 ;  /* 0x000000160430723c */ /* 0x040fe20000041830 */
[----:B------:R-:W2:Y:S04]  /*62d0*/  LDSM.16.MT88.4 R20, [R145+0x8800] ;  /* 0x008800009114783b */ /* 0x000ea80000004200 */
[----:B------:R-:W-:Y:S03]  /*62e0*/  MUFU.EX2 R124, R124 ;  /* 0x0000007c007c7308 */ /* 0x000fe60000000800 */
[C---:B---3--:R-:W-:Y:S05]  /*62f0*/  HMMA.16816.F32.BF16 R52, R4.reuse, R16, R52 ;  /* 0x000000100434723c */ /* 0x048fea0000041834 */
[----:B------:R-:W-:Y:S03]  /*6300*/  MUFU.EX2 R115, R115 ;  /* 0x0000007300737308 */ /* 0x000fe60000000800 */
[C---:B------:R-:W-:Y:S01]  /*6310*/  HMMA.16816.F32.BF16 R56, R4.reuse, R18, R56 ;  /* 0x000000120438723c */ /* 0x040fe20000041838 */
[----:B------:R-:W3:Y:S04]  /*6320*/  LDSM.16.MT88.4 R16, [R144+0x8800] ;  /* 0x008800009010783b */ /* 0x000ee80000004200 */
[----:B------:R-:W-:Y:S03]  /*6330*/  MUFU.EX2 R110, R110 ;  /* 0x0000006e006e7308 */ /* 0x000fe60000000800 */
[C---:B-1----:R-:W-:Y:S05]  /*6340*/  HMMA.16816.F32.BF16 R60, R4.reuse, R12, R60 ;  /* 0x0000000c043c723c */ /* 0x042fea000004183c */
[----:B------:R-:W-:Y:S03]  /*6350*/  MUFU.EX2 R108, R108 ;  /* 0x0000006c006c7308 */ /* 0x000fe60000000800 */
[----:B------:R-:W-:Y:S01]  /*6360*/  HMMA.16816.F32.BF16 R64, R4, R14, R64 ;  /* 0x0000000e0440723c */ /* 0x000fe20000041840 */
[----:B----4-:R-:W-:Y:S01]  /*6370*/  F2FP.BF16.F32.PACK_AB R4, R117, R116 ;  /* 0x000000747504723e */ /* 0x010fe200000010ff */
        /* <DEDUP_REMOVED lines=8> */
[----:B------:R-:W-:Y:S02]  /*6400*/  FADD.FTZ R123, R123, R120 ;  /* 0x000000787b7b7221 */ /* 0x000fe40000010000 */
[----:B------:R-:W-:Y:S01]  /*6410*/  HMMA.16816.F32.BF16 R88, R4, R24, R88 ;  /* 0x000000180458723c */ /* 0x000fe20000041858 */
[----:B------:R-:W-:Y:S01]  /*6420*/  FADD.FTZ R118, R118, R117 ;  /* 0x0000007576767221 */ /* 0x000fe20000010000 */
[----:B------:R-:W-:-:S03]  /*6430*/  FADD.FTZ R122, R122, R123 ;  /* 0x0000007b7a7a7221 */ /* 0x000fc60000010000 */
[----:B------:R-:W-:Y:S01]  /*6440*/  FADD.FTZ R119, R119, R118 ;  /* 0x0000007677777221 */ /* 0x000fe20000010000 */
[----:B------:R-:W-:Y:S02]  /*6450*/  FADD.FTZ R122, R121, R122 ;  /* 0x0000007a797a7221 */ /* 0x000fe40000010000 */
[C---:B------:R-:W-:Y:S01]  /*6460*/  HMMA.16816.F32.BF16 R84, R4.reuse, R26, R84 ;  /* 0x0000001a0454723c */ /* 0x040fe20000041854 */
[----:B------:R-:W1:Y:S07]  /*6470*/  LDSM.16.MT88.4 R24, [R145+0xa800] ;  /* 0x00a800009118783b */ /* 0x000e6e0000004200 */
[C---:B--2---:R-:W-:Y:S08]  /*6480*/  HMMA.16816.F32.BF16 R80, R4.reuse, R20, R80 ;  /* 0x000000140450723c */ /* 0x044ff00000041850 */
[C---:B------:R-:W-:Y:S01]  /*6490*/  HMMA.16816.F32.BF16 R76, R4.reuse, R22, R76 ;  /* 0x00000016044c723c */ /* 0x040fe2000004184c */
[----:B------:R-:W2:Y:S07]  /*64a0*/  LDSM.16.MT88.4 R20, [R146+0xa800] ;  /* 0x00a800009214783b */ /* 0x000eae0000004200 */
[C---:B---3--:R-:W-:Y:S08]  /*64b0*/  HMMA.16816.F32.BF16 R72, R4.reuse, R16, R72 ;  /* 0x000000100448723c */ /* 0x048ff00000041848 */
[C---:B------:R-:W-:Y:S01]  /*64c0*/  HMMA.16816.F32.BF16 R68, R4.reuse, R18, R68 ;  /* 0x000000120444723c */ /* 0x040fe20000041844 */
[----:B------:R-:W3:Y:S07]  /*64d0*/  LDSM.16.MT88.4 R16, [R144+0xa800] ;  /* 0x00a800009010783b */ /* 0x000eee0000004200 */
[C---:B------:R-:W-:Y:S01]  /*64e0*/  HMMA.16816.F32.BF16 R92, R4.reuse, R30, R92 ;  /* 0x0000001e045c723c */ /* 0x040fe2000004185c */
[--C-:B------:R-:W-:Y:S01]  /*64f0*/  FFMA.FTZ R30, R125, UR4, -R114.reuse ;  /* 0x000000047d1e7c23 */ /* 0x100fe20008010872 */
[--C-:B------:R-:W-:Y:S01]  /*6500*/  FFMA.FTZ R31, R127, UR4, -R114.reuse ;  /* 0x000000047f1f7c23 */ /* 0x100fe20008010872 */
[--C-:B------:R-:W-:Y:S01]  /*6510*/  FFMA.FTZ R125, R136, UR4, -R107.reuse ;  /* 0x00000004887d7c23 */ /* 0x100fe2000801086b */
[--C-:B------:R-:W-:Y:S01]  /*6520*/  FFMA.FTZ R127, R126, UR4, -R107.reuse ;  /* 0x000000047e7f7c23 */ /* 0x100fe2000801086b */
[--C-:B------:R-:W-:Y:S01]  /*6530*/  FFMA.FTZ R126, R111, UR4, -R114.reuse ;  /* 0x000000046f7e7c23 */ /* 0x100fe20008010872 */
[--C-:B------:R-:W-:Y:S01]  /*6540*/  FFMA.FTZ R111, R113, UR4, -R114.reuse ;  /* 0x00000004716f7c23 */ /* 0x100fe20008010872 */
[----:B------:R-:W-:Y:S01]  /*6550*/  MUFU.EX2 R30, R30 ;  /* 0x0000001e001e7308 */ /* 0x000fe20000000800 */
[C---:B-1----:R-:W-:Y:S07]  /*6560*/  HMMA.16816.F32.BF16 R52, R4.reuse, R24, R52 ;  /* 0x000000180434723c */ /* 0x042fee0000041834 */
[----:B------:R-:W-:Y:S01]  /*6570*/  MUFU.EX2 R31, R31 ;  /* 0x0000001f001f7308 */ /* 0x000fe20000000800 */
[C---:B------:R-:W-:Y:S01]  /*6580*/  HMMA.16816.F32.BF16 R56, R4.reuse, R26, R56 ;  /* 0x0000001a0438723c */ /* 0x040fe20000041838 */
[----:B------:R-:W1:Y:S06]  /*6590*/  LDSM.16.MT88.4 R24, [R150+0x9000] ;  /* 0x009000009618783b */ /* 0x000e6c0000004200 */
[----:B------:R-:W-:Y:S01]  /*65a0*/  MUFU.EX2 R125, R125 ;  /* 0x0000007d007d7308 */ /* 0x000fe20000000800 */
[----:B------:R-:W-:Y:S01]  /*65b0*/  HMMA.16816.F32.BF16 R96, R4, R28, R96 ;  /* 0x0000001c0460723c */ /* 0x000fe20000041860 */
[--C-:B------:R-:W-:Y:S01]  /*65c0*/  FFMA.FTZ R28, R137, UR4, -R114.reuse ;  /* 0x00000004891c7c23 */ /* 0x100fe20008010872 */
[--C-:B------:R-:W-:Y:S01]  /*65d0*/  FFMA.FTZ R29, R139, UR4, -R114.reuse ;  /* 0x000000048b1d7c23 */ /* 0x100fe20008010872 */
[----:B------:R-:W-:Y:S01]  /*65e0*/  FFMA.FTZ R114, R109, UR4, -R114 ;  /* 0x000000046d727c23 */ /* 0x000fe20008010872 */
[----:B------:R-:W-:-:S03]  /*65f0*/  FFMA.FTZ R109, R112, UR4, -R107 ;  /* 0x00000004706d7c23 */ /* 0x000fc6000801086b */
[----:B------:R-:W-:Y:S01]  /*6600*/  MUFU.EX2 R28, R28 ;  /* 0x0000001c001c7308 */ /* 0x000fe20000000800 */
[C---:B------:R-:W-:Y:S07]  /*6610*/  HMMA.16816.F32.BF16 R36, R4.reuse, R12, R36 ;  /* 0x0000000c0424723c */ /* 0x040fee0000041824 */
[----:B------:R-:W4:Y:S01]  /*6620*/  MUFU.EX2 R29, R29 ;  /* 0x0000001d001d7308 */ /* 0x000f220000000800 */
[C---:B------:R-:W-:Y:S01]  /*6630*/  HMMA.16816.F32.BF16 R40, R4.reuse, R14, R40 ;  /* 0x0000000e0428723c */ /* 0x040fe20000041828 */
[----:B------:R-:W5:Y:S06]  /*6640*/  LDSM.16.MT88.4 R12, [R146+0x9000] ;  /* 0x00900000920c783b */ /* 0x000f6c0000004200 */
[----:B------:R-:W1:Y:S01]  /*6650*/  MUFU.EX2 R127, R127 ;  /* 0x0000007f007f7308 */ /* 0x000e620000000800 */
[C---:B--2---:R-:W-:Y:S07]  /*6660*/  HMMA.16816.F32.BF16 R44, R4.reuse, R20, R44 ;  /* 0x00000014042c723c */ /* 0x044fee000004182c */
[----:B------:R-:W2:Y:S01]  /*6670*/  MUFU.EX2 R126, R126 ;  /* 0x0000007e007e7308 */ /* 0x000ea20000000800 */
[C---:B------:R-:W-:Y:S01]  /*6680*/  HMMA.16816.F32.BF16 R48, R4.reuse, R22, R48 ;  /* 0x000000160430723c */ /* 0x040fe20000041830 */
[----:B------:R-:W2:Y:S06]  /*6690*/  LDSM.16.MT88.4 R20, [R145+0x9000] ;  /* 0x009000009114783b */ /* 0x000eac0000004200 */
[----:B------:R-:W-:Y:S01]  /*66a0*/  MUFU.EX2 R111, R111 ;  /* 0x0000006f006f7308 */ /* 0x000fe20000000800 */
[C---:B---3--:R-:W-:Y:S07]  /*66b0*/  HMMA.16816.F32.BF16 R60, R4.reuse, R16, R60 ;  /* 0x00000010043c723c */ /* 0x048fee000004183c */
[----:B------:R-:W-:Y:S01]  /*66c0*/  MUFU.EX2 R114, R114 ;  /* 0x0000007200727308 */ /* 0x000fe20000000800 */
[----:B------:R-:W-:Y:S01]  /*66d0*/  HMMA.16816.F32.BF16 R64, R4, R18, R64 ;  /* 0x000000120440723c */ /* 0x000fe20000041840 */
[----:B----4-:R-:W-:Y:S01]  /*66e0*/  F2FP.BF16.F32.PACK_AB R4, R29, R28 ;  /* 0x0000001c1d04723e */ /* 0x010fe200000010ff */
[----:B------:R-:W3:Y:S01]  /*66f0*/  LDSM.16.MT88.4 R16, [R150+0xb000] ;  /* 0x00b000009610783b */ /* 0x000ee20000004200 */
[----:B------:R-:W-:Y:S01]  /*6700*/  F2FP.BF16.F32.PACK_AB R5, R134, R125 ;  /* 0x0000007d8605723e */ /* 0x000fe200000010ff */
[----:B------:R-:W-:Y:S01]  /*6710*/  FADD.FTZ R28, R28, R119 ;  /* 0x000000771c1c7221 */ /* 0x000fe20000010000 */
[----:B------:R-:W-:Y:S01]  /*6720*/  F2FP.BF16.F32.PACK_AB R6, R31, R30 ;  /* 0x0000001e1f06723e */ /* 0x000fe200000010ff */
[----:B------:R-:W-:Y:S01]  /*6730*/  FADD.FTZ R125, R125, R122 ;  /* 0x0000007a7d7d7221 */ /* 0x000fe20000010000 */
[----:B-1----:R-:W-:Y:S01]  /*6740*/  F2FP.BF16.F32.PACK_AB R7, R124, R127 ;  /* 0x0000007f7c07723e */ /* 0x002fe200000010ff */
[----:B------:R-:W1:Y:S01]  /*6750*/  MUFU.EX2 R109, R109 ;  /* 0x0000006d006d7308 */ /* 0x000e620000000800 */
[----:B------:R-:W-:Y:S01]  /*6760*/  FADD.FTZ R29, R29, R28 ;  /* 0x0000001c1d1d7221 */ /* 0x000fe20000010000 */
[----:B------:R-:W-:-:S03]  /*6770*/  FADD.FTZ R134, R134, R125 ;  /* 0x0000007d86867221 */ /* 0x000fc60000010000 */
[----:B------:R-:W-:Y:S01]  /*6780*/  FADD.FTZ R30, R30, R29 ;  /* 0x0000001d1e1e7221 */ /* 0x000fe20000010000 */
[----:B------:R-:W-:Y:S01]  /*6790*/  HMMA.16816.F32.BF16 R96, R4, R24, R96 ;  /* 0x000000180460723c */ /* 0x000fe20000041860 */
[----:B------:R-:W-:Y:S02]  /*67a0*/  FADD.FTZ R127, R127, R134 ;  /* 0x000000867f7f7221 */ /* 0x000fe40000010000 */
[----:B------:R-:W-:Y:S02]  /*67b0*/  FADD.FTZ R30, R31, R30 ;  /* 0x0000001e1f1e7221 */ /* 0x000fe40000010000 */
[----:B------:R-:W-:-:S03]  /*67c0*/  FADD.FTZ R124, R124, R127 ;  /* 0x0000007f7c7c7221 */ /* 0x000fc60000010000 */
[C---:B------:R-:W-:Y:S01]  /*67d0*/  HMMA.16816.F32.BF16 R92, R4.reuse, R26, R92 ;  /* 0x0000001a045c723c */ /* 0x040fe2000004185c */
[----:B------:R-:W4:Y:S07]  /*67e0*/  LDSM.16.MT88.4 R24, [R144+0x9000] ;  /* 0x009000009018783b */ /* 0x000f2e0000004200 */
[C---:B-----5:R-:W-:Y:S08]  /*67f0*/  HMMA.16816.F32.BF16 R88, R4.reuse, R12, R88 ;  /* 0x0000000c0458723c */ /* 0x060ff00000041858 */
[C---:B------:R-:W-:Y:S01]  /*6800*/  HMMA.16816.F32.BF16 R84, R4.reuse, R14, R84 ;  /* 0x0000000e0454723c */ /* 0x040fe20000041854 */
[----:B------:R-:W5:Y:S07]  /*6810*/  LDSM.16.MT88.4 R12, [R146+0xb000] ;  /* 0x00b00000920c783b */ /* 0x000f6e0000004200 */
[C---:B--2---:R-:W-:Y:S08]  /*6820*/  HMMA.16816.F32.BF16 R80, R4.reuse, R20, R80 ;  /* 0x000000140450723c */ /* 0x044ff00000041850 */
[C---:B------:R-:W-:Y:S01]  /*6830*/  HMMA.16816.F32.BF16 R76, R4.reuse, R22, R76 ;  /* 0x00000016044c723c */ /* 0x040fe2000004184c */
[----:B------:R-:W2:Y:S07]  /*6840*/  LDSM.16.MT88.4 R20, [R144+0xb000] ;  /* 0x00b000009014783b */ /* 0x000eae0000004200 */
[C---:B---3--:R-:W-:Y:S08]  /*6850*/  HMMA.16816.F32.BF16 R36, R4.reuse, R16, R36 ;  /* 0x000000100424723c */ /* 0x048ff00000041824 */
[C---:B----4-:R-:W-:Y:S08]  /*6860*/  HMMA.16816.F32.BF16 R72, R4.reuse, R24, R72 ;  /* 0x000000180448723c */ /* 0x050ff00000041848 */
[C---:B------:R-:W-:Y:S01]  /*6870*/  HMMA.16816.F32.BF16 R68, R4.reuse, R26, R68 ;  /* 0x0000001a0444723c */ /* 0x040fe20000041844 */
[----:B------:R-:W3:Y:S07]  /*6880*/  LDSM.16.MT88.4 R24, [R145+0xb000] ;  /* 0x00b000009118783b */ /* 0x000eee0000004200 */
        /* <DEDUP_REMOVED lines=9> */
[----:B------:R-:W-:Y:S01]  /*6920*/  HMMA.16816.F32.BF16 R56, R4, R26, R56 ;  /* 0x0000001a0438723c */ /* 0x000fe20000041838 */
[----:B------:R-:W-:Y:S01]  /*6930*/  F2FP.BF16.F32.PACK_AB R4, R126, R115 ;  /* 0x000000737e04723e */ /* 0x000fe200000010ff */
[----:B------:R-:W3:Y:S01]  /*6940*/  LDSM.16.MT88.4 R24, [R145+0x9800] ;  /* 0x009800009118783b */ /* 0x000ee20000004200 */
[----:B-1----:R-:W-:Y:S01]  /*6950*/  F2FP.BF16.F32.PACK_AB R5, R110, R109 ;  /* 0x0000006d6e05723e */ /* 0x002fe200000010ff */
[----:B------:R-:W-:Y:S01]  /*6960*/  FADD.FTZ R115, R115, R30 ;  /* 0x0000001e73737221 */ /* 0x000fe20000010000 */
[----:B------:R-:W-:Y:S01]  /*6970*/  F2FP.BF16.F32.PACK_AB R6, R114, R111 ;  /* 0x0000006f7206723e */ /* 0x000fe200000010ff */
        /* <DEDUP_REMOVED lines=10> */
[----:B------:R-:W1:Y:S07]  /*6a20*/  LDSM.16.MT88.4 R16, [R150+0xb800] ;  /* 0x00b800009610783b */ /* 0x000e6e0000004200 */
[C---:B-----5:R-:W-:Y:S08]  /*6a30*/  HMMA.16816.F32.BF16 R88, R4.reuse, R12, R88 ;  /* 0x0000000c0458723c */ /* 0x060ff00000041858 */
[C---:B------:R-:W-:Y:S01]  /*6a40*/  HMMA.16816.F32.BF16 R84, R4.reuse, R14, R84 ;  /* 0x0000000e0454723c */ /* 0x040fe20000041854 */
[----:B------:R-:W4:Y:S07]  /*6a50*/  LDSM.16.MT88.4 R12, [R146+0xb800] ;  /* 0x00b80000920c783b */ /* 0x000f2e0000004200 */
[C---:B--2---:R-:W-:Y:S08]  /*6a60*/  HMMA.16816.F32.BF16 R72, R4.reuse, R20, R72 ;  /* 0x000000140448723c */ /* 0x044ff00000041848 */
[C---:B------:R-:W-:Y:S01]  /*6a70*/  HMMA.16816.F32.BF16 R68, R4.reuse, R22, R68 ;  /* 0x000000160444723c */ /* 0x040fe20000041844 */
[----:B------:R-:W2:Y:S07]  /*6a80*/  LDSM.16.MT88.4 R20, [R145+0xb800] ;  /* 0x00b800009114783b */ /* 0x000eae0000004200 */
[C---:B---3--:R-:W-:Y:S08]  /*6a90*/  HMMA.16816.F32.BF16 R80, R4.reuse, R24, R80 ;  /* 0x000000180450723c */ /* 0x048ff00000041850 */
[C---:B-1----:R-:W-:Y:S08]  /*6aa0*/  HMMA.16816.F32.BF16 R36, R4.reuse, R16, R36 ;  /* 0x000000100424723c */ /* 0x042ff00000041824 */
[C---:B------:R-:W-:Y:S01]  /*6ab0*/  HMMA.16816.F32.BF16 R40, R4.reuse, R18, R40 ;  /* 0x000000120428723c */ /* 0x040fe20000041828 */
[----:B------:R-:W1:Y:S07]  /*6ac0*/  LDSM.16.MT88.4 R16, [R144+0xb800] ;  /* 0x00b800009010783b */ /* 0x000e6e0000004200 */
[C---:B------:R-:W-:Y:S08]  /*6ad0*/  HMMA.16816.F32.BF16 R76, R4.reuse, R26, R76 ;  /* 0x0000001a044c723c */ /* 0x040ff0000004184c */
[C---:B----4-:R-:W-:Y:S08]  /*6ae0*/  HMMA.16816.F32.BF16 R44, R4.reuse, R12, R44 ;  /* 0x0000000c042c723c */ /* 0x050ff0000004182c */
[C---:B------:R-:W-:Y:S08]  /*6af0*/  HMMA.16816.F32.BF16 R48, R4.reuse, R14, R48 ;  /* 0x0000000e0430723c */ /* 0x040ff00000041830 */
[C---:B--2---:R-:W-:Y:S08]  /*6b00*/  HMMA.16816.F32.BF16 R52, R4.reuse, R20, R52 ;  /* 0x000000140434723c */ /* 0x044ff00000041834 */
[C---:B------:R-:W-:Y:S08]  /*6b10*/  HMMA.16816.F32.BF16 R56, R4.reuse, R22, R56 ;  /* 0x000000160438723c */ /* 0x040ff00000041838 */
[C---:B-1----:R-:W-:Y:S08]  /*6b20*/  HMMA.16816.F32.BF16 R60, R4.reuse, R16, R60 ;  /* 0x00000010043c723c */ /* 0x042ff0000004183c */
[----:B------:R-:W-:-:S15]  /*6b30*/  HMMA.16816.F32.BF16 R64, R4, R18, R64 ;  /* 0x000000120440723c */ /* 0x000fde0000041840 */
[----:B------:R-:W-:-:S05]  /*6b40*/  NOP ;  /* 0x0000000000007918 */ /* 0x000fca0000000000 */
.L_x_658:
[----:B------:R-:W-:-:S13]  /*6b50*/  ISETP.GE.AND P0, PT, R174, RZ, PT ;  /* 0x000000ffae00720c */ /* 0x000fda0003f06270 */
[----:B------:R-:W-:Y:S05]  /*6b60*/  @!P0 BRA `(.L_x_660) ;  /* 0x0000002000ec8947 */ /* 0x000fea0003800000 */
[----:B------:R-:W-:Y:S01]  /*6b70*/  IMAD.MOV.U32 R131, RZ, RZ, R129 ;  /* 0x000000ffff837224 */ /* 0x000fe200078e0081 */
[----:B------:R-:W-:Y:S01]  /*6b80*/  SHF.R.S32.HI R0, RZ, 0x1f, R102 ;  /* 0x0000001fff007819 */ /* 0x000fe20000011466 */
[C---:B------:R-:W-:Y:S01]  /*6b90*/  IMAD.SHL.U32 R168, R8.reuse, 0x20, RZ ;  /* 0x0000002008a87824 */ /* 0x040fe200078e00ff */
[----:B------:R-:W-:Y:S01]  /*6ba0*/  SHF.L.U64.HI R165, R8, 0x5, R9 ;  /* 0x0000000508a57819 */ /* 0x000fe20000010209 */
[----:B------:R-:W-:Y:S01]  /*6bb0*/  IMAD.WIDE.U32 R4, R166, R8, R130 ;  /* 0x00000008a6047225 */ /* 0x000fe200078e0082 */
[----:B------:R-:W1:Y:S03]  /*6bc0*/  LDCU UR4, c[0x0][0x45c] ;  /* 0x00008b80ff0477ac */ /* 0x000e660008000800 */
[----:B------:R-:W-:Y:S01]  /*6bd0*/  IMAD.IADD R11, R128, 0x1, R5 ;  /* 0x00000001800b7824 */ /* 0x000fe200078e0205 */
[----:B------:R-:W-:Y:S01]  /*6be0*/  MOV R10, R4 ;  /* 0x00000004000a7202 */ /* 0x000fe20000000f00 */
[----:B------:R-:W-:-:S02]  /*6bf0*/  IMAD R5, R0, UR8, RZ ;  /* 0x0000000800057c24 */ /* 0x000fc4000f8e02ff */
[----:B------:R-:W-:Y:S02]  /*6c00*/  IMAD.MOV.U32 R105, RZ, RZ, R100 ;  /* 0x000000ffff697224 */ /* 0x000fe400078e0064 */
[C---:B------:R-:W-:Y:S01]  /*6c10*/  IMAD.WIDE.U32 R10, R102.reuse, UR8, R10 ;  /* 0x00000008660a7c25 */ /* 0x040fe2000f8e000a */
[----:B------:R-:W2:Y:S03]  /*6c20*/  LDCU UR8, c[0x0][0x50c] ;  /* 0x0000a180ff0877ac */ /* 0x000ea60008000800 */
[----:B------:R-:W-:Y:S01]  /*6c30*/  IMAD R0, R102, UR9, R5 ;  /* 0x0000000966007c24 */ /* 0x000fe2000f8e0205 */
[----:B------:R-:W-:Y:S01]  /*6c40*/  IADD3 R7, P0, PT, R157, R10, RZ ;  /* 0x0000000a9d077210 */ /* 0x000fe20007f1e0ff */
[----:B------:R-:W-:-:S03]  /*6c50*/  IMAD.WIDE.U32 R4, R174, R8, RZ ;  /* 0x00000008ae047225 */ /* 0x000fc600078e00ff */
[C---:B------:R-:W-:Y:S01]  /*6c60*/  SHF.L.U32 R172, R7.reuse, 0x1, RZ ;  /* 0x0000000107ac7819 */ /* 0x040fe200000006ff */
[----:B------:R-:W-:Y:S02]  /*6c70*/  IMAD.X R0, R0, 0x1, R11, P0 ;  /* 0x0000000100007824 */ /* 0x000fe400000e060b */
[----:B------:R-:W-:Y:S01]  /*6c80*/  IMAD R171, R174, R9, R5 ;  /* 0x00000009aeab7224 */ /* 0x000fe200078e0205 */
[----:B------:R-:W-:Y:S02]  /*6c90*/  LEA R172, P0, R4, R172, 0x7 ;  /* 0x000000ac04ac7211 */ /* 0x000fe400078038ff */
[----:B------:R-:W-:Y:S02]  /*6ca0*/  SHF.L.U64.HI R0, R7, 0x1, R0 ;  /* 0x0000000107007819 */ /* 0x000fe40000010200 */
[----:B------:R-:W-:Y:S02]  /*6cb0*/  IADD3 R172, P1, PT, R172, UR6, RZ ;  /* 0x00000006acac7c10 */ /* 0x000fe4000ff3e0ff */
[----:B------:R-:W-:-:S02]  /*6cc0*/  LEA.HI.X R171, R4, R0, R171, 0x7, P0 ;  /* 0x0000000004ab7211 */ /* 0x000fc400000f3cab */
[----:B------:R-:W-:Y:S02]  /*6cd0*/  IADD3 R170, P0, PT, R132, -0x80, RZ ;  /* 0xffffff8084aa7810 */ /* 0x000fe40007f1e0ff */
[----:B------:R-:W-:Y:S02]  /*6ce0*/  IADD3.X R171, PT, PT, R171, UR7, RZ, P1, !PT ;  /* 0x00000007abab7c10 */ /* 0x000fe40008ffe4ff */
[----:B------:R-:W-:Y:S02]  /*6cf0*/  MOV R0, R3 ;  /* 0x0000000300007202 */ /* 0x000fe40000000f00 */
[----:B------:R-:W-:Y:S02]  /*6d00*/  IADD3 R174, PT, PT, R174, 0x1, RZ ;  /* 0x00000001aeae7810 */ /* 0x000fe40007ffe0ff */
[----:B------:R-:W-:Y:S01]  /*6d10*/  IADD3.X R169, PT, PT, R101, -0x1, RZ, P0, !PT ;  /* 0xffffffff65a97810 */ /* 0x000fe200007fe4ff */
[----:B-12---:R-:W-:Y:S06]  /*6d20*/  BRA `(.L_x_661) ;  /* 0x0000000000847947 */ /* 0x006fec0003800000 */
.L_x_663:
[----:B------:R-:W2:Y:S01]  /*6d30*/  LDC.64 R2, c[0x0][0x3b8] ;  /* 0x0000ee00ff027b82 */ /* 0x000ea20000000a00 */
[----:B------:R-:W-:Y:S04]  /*6d40*/  VIADD R9, R174, 0xfffffffe ;  /* 0xfffffffeae097836 */ /* 0x000fe80000000000 */
[C---:B--2---:R-:W-:Y:S01]  /*6d50*/  IMAD.WIDE.U32 R12, R9.reuse, R2, RZ ;  /* 0x00000002090c7225 */ /* 0x044fe200078e00ff */
[C---:B------:R-:W-:Y:S03]  /*6d60*/  SHF.L.U64.HI R5, R2.reuse, 0x4, R3 ;  /* 0x0000000402057819 */ /* 0x040fe60000010203 */
[----:B------:R-:W-:Y:S01]  /*6d70*/  IMAD.SHL.U32 R4, R2, 0x10, RZ ;  /* 0x0000001002047824 */ /* 0x000fe200078e00ff */
[C---:B------:R-:W-:Y:S01]  /*6d80*/  LEA R14, P2, R12.reuse, R159, 0x7 ;  /* 0x0000009f0c0e7211 */ /* 0x040fe200078438ff */
[----:B------:R-:W-:Y:S03]  /*6d90*/  IMAD R6, R9, R3, R13 ;  /* 0x0000000309067224 */ /* 0x000fe600078e020d */
[C---:B------:R-:W-:Y:S02]  /*6da0*/  LEA R9, P0, R12.reuse, R4, 0x6 ;  /* 0x000000040c097211 */ /* 0x040fe400078030ff */
[CCC-:B------:R-:W-:Y:S02]  /*6db0*/  LEA.HI.X R15, R12.reuse, R158.reuse, R6.reuse, 0x7, P2 ;  /* 0x0000009e0c0f7211 */ /* 0x1c0fe400010f3c06 */
[----:B------:R-:W-:Y:S02]  /*6dc0*/  LEA.HI.X R8, R12, R5, R6, 0x6, P0 ;  /* 0x000000050c087211 */ /* 0x000fe400000f3406 */
[C---:B------:R-:W-:Y:S01]  /*6dd0*/  LEA R12, P2, R9.reuse, R159, 0x1 ;  /* 0x0000009f090c7211 */ /* 0x040fe200078408ff */
[----:B------:R-:W-:Y:S01]  /*6de0*/  @!PT LDS RZ, [RZ] ;  /* 0x00000000fffff984 */ /* 0x000fe20000000800 */
[----:B------:R-:W-:Y:S01]  /*6df0*/  @!PT LDS RZ, [RZ] ;  /* 0x00000000fffff984 */ /* 0x000fe20000000800 */
[----:B------:R-:W-:Y:S01]  /*6e00*/  @!PT LDS RZ, [RZ] ;  /* 0x00000000fffff984 */ /* 0x000fe20000000800 */
[----:B------:R2:W-:Y:S01]  /*6e10*/  LDGSTS.E.BYPASS.LTC128B.128 [R163+0x4000], desc[UR10][R14.64] ;  /* 0x040000000ea37fae */ /* 0x0005e2000b981a0a */
[-C--:B------:R-:W-:Y:S02]  /*6e20*/  IADD3 R4, P0, PT, R4, R9.reuse, RZ ;  /* 0x0000000904047210 */ /* 0x080fe40007f1e0ff */
[C---:B------:R-:W-:Y:S01]  /*6e30*/  LEA R10, P1, R2.reuse, R9, 0x5 ;  /* 0x00000009020a7211 */ /* 0x040fe200078228ff */
[----:B------:R2:W-:Y:S01]  /*6e40*/  LDGSTS.E.BYPASS.LTC128B.128 [R163+0x6000], desc[UR10][R14.64+0x80] ;  /* 0x060000800ea37fae */ /* 0x0005e2000b981a0a */
[--C-:B------:R-:W-:Y:S01]  /*6e50*/  LEA.HI.X R13, R9, R158, R8.reuse, 0x1, P2 ;  /* 0x0000009e090d7211 */ /* 0x100fe200010f0c08 */
        /* <DEDUP_REMOVED lines=14> */
.L_x_661:
[----:B------:R-:W-:Y:S04]  /*6f40*/  DEPBAR.LE SB0, 0x0 ;  /* 0x000080000000791a */ /* 0x000fe80000000000 */
[----:B------:R-:W-:Y:S01]  /*6f50*/  BAR.SYNC.DEFER_BLOCKING 0x0 ;  /* 0x0000000000007b1d */ /* 0x000fe20000010000 */
[----:B------:R-:W-:Y:S02]  /*6f60*/  MOV R173, R171 ;  /* 0x000000ab00ad7202 */ /* 0x000fe40000000f00 */
[----:B------:R-:W-:Y:S04]  /*6f70*/  IADD3 R100, P0, PT, R172, R168, RZ ;  /* 0x000000a8ac647210 */ /* 0x000fe80007f1e0ff */
[----:B------:R-:W-:Y:S02]  /*6f80*/  IADD3.X R101, PT, PT, R171, R165, RZ, P0, !PT ;  /* 0x000000a5ab657210 */ /* 0x000fe400007fe4ff */
[-C--:B------:R-:W-:Y:S04]  /*6f90*/  IADD3 R2, P0, PT, R100, R170.reuse, RZ ;  /* 0x000000aa64027210 */ /* 0x080fe80007f1e0ff */
[-C--:B------:R-:W-:Y:S02]  /*6fa0*/  IADD3.X R3, PT, PT, R101, R169.reuse, RZ, P0, !PT ;  /* 0x000000a965037210 */ /* 0x080fe400007fe4ff */
[----:B------:R-:W-:Y:S04]  /*6fb0*/  IADD3 R102, P0, PT, R2, R170, RZ ;  /* 0x000000aa02667210 */ /* 0x000fe80007f1e0ff */
[----:B------:R-:W-:Y:S02]  /*6fc0*/  IADD3.X R103, PT, PT, R3, R169, RZ, P0, !PT ;  /* 0x000000a903677210 */ /* 0x000fe400007fe4ff */
[----:B------:R-:W-:Y:S01]  /*6fd0*/  ISETP.NE.AND P0, PT, R174, 0x1, PT ;  /* 0x00000001ae00780c */ /* 0x000fe20003f05270 */
        /* <DEDUP_REMOVED lines=21> */
[----:B------:R-:W2:Y:S01]  /*7130*/  LDSM.16.M88.4 R140, [R149+0x5000] ;  /* 0x00500000958c783b */ /* 0x000ea20000000200 */
[C---:B------:R-:W-:Y:S05]  /*7140*/  HMMA.16816.F32.BF16 R8, R108.reuse, R114, RZ ;  /* 0x000000726c08723c */ /* 0x040fea00000418ff */
[----:B------:R-:W2:Y:S03]  /*7150*/  LDSM.16.M88.4 R112, [R149+0x5800] ;  /* 0x005800009570783b */ /* 0x000ea60000000200 */
[C---:B---3--:R-:W-:Y:S03]  /*7160*/  HMMA.16816.F32.BF16 R12, R108.reuse, R116, RZ ;  /* 0x000000746c0c723c */ /* 0x048fe600000418ff */
[----:B-1----:R-:W-:Y:S05]  /*7170*/  LDSM.16.M88.4 R100, [R154+UR5+0x6000] ;  /* 0x006000059a64783b */ /* 0x002fea0008000200 */
[C---:B------:R-:W-:Y:S01]  /*7180*/  HMMA.16816.F32.BF16 R16, R108.reuse, R118, RZ ;  /* 0x000000766c10723c */ /* 0x040fe200000418ff */
[----:B------:R-:W-:Y:S07]  /*7190*/  LDSM.16.M88.4 R116, [R148+0x4000] ;  /* 0x004000009474783b */ /* 0x000fee0000000200 */
[C---:B----4-:R-:W-:Y:S08]  /*71a0*/  HMMA.16816.F32.BF16 R20, R108.reuse, R120, RZ ;  /* 0x000000786c14723c */ /* 0x050ff000000418ff */
[C---:B------:R-:W-:Y:S01]  /*71b0*/  HMMA.16816.F32.BF16 R24, R108.reuse, R122, RZ ;  /* 0x0000007a6c18723c */ /* 0x040fe200000418ff */
[----:B------:R-:W-:Y:S07]  /*71c0*/  LDSM.16.M88.4 R120, [R148+0x4800] ;  /* 0x004800009478783b */ /* 0x000fee0000000200 */
[C---:B-----5:R-:W-:Y:S08]  /*71d0*/  HMMA.16816.F32.BF16 R28, R108.reuse, R124, RZ ;  /* 0x0000007c6c1c723c */ /* 0x060ff000000418ff */
[----:B------:R-:W-:Y:S01]  /*71e0*/  HMMA.16816.F32.BF16 R32, R108, R126, RZ ;  /* 0x0000007e6c20723c */ /* 0x000fe200000418ff */
[----:B------:R-:W1:Y:S06]  /*71f0*/  LDSM.16.M88.4 R108, [R152] ;  /* 0x00000000986c783b */ /* 0x000e6c0000000200 */
[----:B------:R-:W3:Y:S01]  /*7200*/  LDSM.16.M88.4 R124, [R148+0x5000] ;  /* 0x00500000947c783b */ /* 0x000ee20000000200 */
[C---:B------:R-:W-:Y:S08]  /*7210*/  HMMA.16816.F32.BF16 R4, R128.reuse, R132, R4 ;  /* 0x000000848004723c */ /* 0x040ff00000041804 */
[C---:B------:R-:W-:Y:S01]  /*7220*/  HMMA.16816.F32.BF16 R8, R128.reuse, R134, R8 ;  /* 0x000000868008723c */ /* 0x040fe20000041808 */
[----:B------:R-:W4:Y:S07]  /*7230*/  LDSM.16.M88.4 R132, [R148+0x5800] ;  /* 0x005800009484783b */ /* 0x000f2e0000000200 */
[C---:B--2---:R-:W-:Y:S08]  /*7240*/  HMMA.16816.F32.BF16 R12, R128.reuse, R136, R12 ;  /* 0x00000088800c723c */ /* 0x044ff0000004180c */
[C---:B------:R-:W-:Y:S01]  /*7250*/  HMMA.16816.F32.BF16 R16, R128.reuse, R138, R16 ;  /* 0x0000008a8010723c */ /* 0x040fe20000041810 */
[----:B------:R-:W-:Y:S07]  /*7260*/  LDSM.16.M88.4 R136, [R147+0x4800] ;  /* 0x004800009388783b */ /* 0x000fee0000000200 */
[C---:B------:R-:W-:Y:S08]  /*7270*/  HMMA.16816.F32.BF16 R20, R128.reuse, R140, R20 ;  /* 0x0000008c8014723c */ /* 0x040ff00000041814 */
[C---:B------:R-:W-:Y:S08]  /*7280*/  HMMA.16816.F32.BF16 R24, R128.reuse, R142, R24 ;  /* 0x0000008e8018723c */ /* 0x040ff00000041818 */
[C---:B------:R-:W-:Y:S08]  /*7290*/  HMMA.16816.F32.BF16 R28, R128.reuse, R112, R28 ;  /* 0x00000070801c723c */ /* 0x040ff0000004181c */
[----:B------:R-:W-:Y:S01]  /*72a0*/  HMMA.16816.F32.BF16 R32, R128, R114, R32 ;  /* 0x000000728020723c */ /* 0x000fe20000041820 */
[----:B------:R-:W-:Y:S06]  /*72b0*/  LDSM.16.M88.4 R112, [R151] ;  /* 0x000000009770783b */ /* 0x000fec0000000200 */
[----:B------:R-:W2:Y:S01]  /*72c0*/  LDSM.16.M88.4 R128, [R147+0x4000] ;  /* 0x004000009380783b */ /* 0x000ea20000000200 */
[C---:B-1----:R-:W-:Y:S08]  /*72d0*/  HMMA.16816.F32.BF16 R4, R108.reuse, R116, R4 ;  /* 0x000000746c04723c */ /* 0x042ff00000041804 */
[C---:B------:R-:W-:Y:S01]  /*72e0*/  HMMA.16816.F32.BF16 R8, R108.reuse, R118, R8 ;  /* 0x000000766c08723c */ /* 0x040fe20000041808 */
[----:B------:R-:W1:Y:S07]  /*72f0*/  LDSM.16.M88.4 R116, [R147+0x5000] ;  /* 0x005000009374783b */ /* 0x000e6e0000000200 */
[C---:B------:R-:W-:Y:S08]  /*7300*/  HMMA.16816.F32.BF16 R12, R108.reuse, R120, R12 ;  /* 0x000000786c0c723c */ /* 0x040ff0000004180c */
[C---:B------:R-:W-:Y:S01]  /*7310*/  HMMA.16816.F32.BF16 R16, R108.reuse, R122, R16 ;  /* 0x0000007a6c10723c */ /* 0x040fe20000041810 */
[----:B------:R-:W5:Y:S07]  /*7320*/  LDSM.16.M88.4 R120, [R147+0x5800] ;  /* 0x005800009378783b */ /* 0x000f6e0000000200 */
[C---:B---3--:R-:W-:Y:S08]  /*7330*/  HMMA.16816.F32.BF16 R20, R108.reuse, R124, R20 ;  /* 0x0000007c6c14723c */ /* 0x048ff00000041814 */
[C---:B------:R-:W-:Y:S01]  /*7340*/  HMMA.16816.F32.BF16 R24, R108.reuse, R126, R24 ;  /* 0x0000007e6c18723c */ /* 0x040fe20000041818 */
[----:B------:R-:W-:Y:S07]  /*7350*/  LDSM.16.M88.4 R124, [R154+UR5+0x6800] ;  /* 0x006800059a7c783b */ /* 0x000fee0008000200 */
[C---:B----4-:R-:W-:Y:S08]  /*7360*/  HMMA.16816.F32.BF16 R28, R108.reuse, R132, R28 ;  /* 0x000000846c1c723c */ /* 0x050ff0000004181c */
[----:B------:R-:W-:Y:S01]  /*7370*/  HMMA.16816.F32.BF16 R32, R108, R134, R32 ;  /* 0x000000866c20723c */ /* 0x000fe20000041820 */
[----:B------:R-:W3:Y:S06]  /*7380*/  LDSM.16.M88.4 R108, [R155+0x2000] ;  /* 0x002000009b6c783b */ /* 0x000eec0000000200 */
[----:B------:R-:W-:Y:S01]  /*7390*/  LDSM.16.M88.4 R132, [R149+0x7800] ;  /* 0x007800009584783b */ /* 0x000fe20000000200 */
[C---:B--2---:R-:W-:Y:S08]  /*73a0*/  HMMA.16816.F32.BF16 R4, R112.reuse, R128, R4 ;  /* 0x000000807004723c */ /* 0x044ff00000041804 */
[C---:B------:R-:W-:Y:S01]  /*73b0*/  HMMA.16816.F32.BF16 R8, R112.reuse, R130, R8 ;  /* 0x000000827008723c */ /* 0x040fe20000041808 */
[----:B------:R-:W2:Y:S07]  /*73c0*/  LDSM.16.M88.4 R128, [R154+UR5+0x7000] ;  /* 0x007000059a80783b */ /* 0x000eae0008000200 */
[C---:B------:R-:W-:Y:S08]  /*73d0*/  HMMA.16816.F32.BF16 R12, R112.reuse, R136, R12 ;  /* 0x00000088700c723c */ /* 0x040ff0000004180c */
[C---:B------:R-:W-:Y:S08]  /*73e0*/  HMMA.16816.F32.BF16 R16, R112.reuse, R138, R16 ;  /* 0x0000008a7010723c */ /* 0x040ff00000041810 */
[C---:B-1----:R-:W-:Y:S08]  /*73f0*/  HMMA.16816.F32.BF16 R20, R112.reuse, R116, R20 ;  /* 0x000000747014723c */ /* 0x042ff00000041814 */
[C---:B------:R-:W-:Y:S01]  /*7400*/  HMMA.16816.F32.BF16 R24, R112.reuse, R118, R24 ;  /* 0x000000767018723c */ /* 0x040fe20000041818 */
[----:B------:R-:W-:Y:S07]  /*7410*/  LDSM.16.M88.4 R116, [R153+0x2000] ;  /* 0x002000009974783b */ /* 0x000fee0000000200 */
[C---:B-----5:R-:W-:Y:S08]  /*7420*/  HMMA.16816.F32.BF16 R28, R112.reuse, R120, R28 ;  /* 0x00000078701c723c */ /* 0x060ff0000004181c */
[----:B------:R-:W-:Y:S01]  /*7430*/  HMMA.16816.F32.BF16 R32, R112, R122, R32 ;  /* 0x0000007a7020723c */ /* 0x000fe20000041820 */
[----:B------:R-:W1:Y:S06]  /*7440*/  LDSM.16.M88.4 R112, [R154+UR5+0x7800] ;  /* 0x007800059a70783b */ /* 0x000e6c0008000200 */
[----:B------:R-:W4:Y:S01]  /*7450*/  LDSM.16.M88.4 R120, [R149+0x6000] ;  /* 0x006000009578783b */ /* 0x000f220000000200 */
[C---:B---3--:R-:W-:Y:S08]  /*7460*/  HMMA.16816.F32.BF16 R4, R108.reuse, R100, R4 ;  /* 0x000000646c04723c */ /* 0x048ff00000041804 */
[C---:B------:R-:W-:Y:S01]  /*7470*/  HMMA.16816.F32.BF16 R8, R108.reuse, R102, R8 ;  /* 0x000000666c08723c */ /* 0x040fe20000041808 */
[----:B------:R-:W3:Y:S07]  /*7480*/  LDSM.16.M88.4 R100, [R149+0x6800] ;  /* 0x006800009564783b */ /* 0x000eee0000000200 */
[C---:B------:R-:W-:Y:S08]  /*7490*/  HMMA.16816.F32.BF16 R12, R108.reuse, R124, R12 ;  /* 0x0000007c6c0c723c */ /* 0x040ff0000004180c */
[C---:B------:R-:W-:Y:S01]  /*74a0*/  HMMA.16816.F32.BF16 R16, R108.reuse, R126, R16 ;  /* 0x0000007e6c10723c */ /* 0x040fe20000041810 */
[----:B------:R-:W5:Y:S07]  /*74b0*/  LDSM.16.M88.4 R124, [R149+0x7000] ;  /* 0x00700000957c783b */ /* 0x000f6e0000000200 */
[C---:B--2---:R-:W-:Y:S08]  /*74c0*/  HMMA.16816.F32.BF16 R20, R108.reuse, R128, R20 ;  /* 0x000000806c14723c */ /* 0x044ff00000041814 */
[C---:B------:R-:W-:Y:S01]  /*74d0*/  HMMA.16816.F32.BF16 R24, R108.reuse, R130, R24 ;  /* 0x000000826c18723c */ /* 0x040fe20000041818 */
[----:B------:R-:W-:Y:S07]  /*74e0*/  LDSM.16.M88.4 R128, [R147+0x6000] ;  /* 0x006000009380783b */ /* 0x000fee0000000200 */
[C---:B-1----:R-:W-:Y:S08]  /*74f0*/  HMMA.16816.F32.BF16 R28, R108.reuse, R112, R28 ;  /* 0x000000706c1c723c */ /* 0x042ff0000004181c */
[----:B------:R-:W-:Y:S01]  /*7500*/  HMMA.16816.F32.BF16 R32, R108, R114, R32 ;  /* 0x000000726c20723c */ /* 0x000fe20000041820 */
[----:B------:R-:W-:Y:S06]  /*7510*/  LDSM.16.M88.4 R108, [R152+0x2000] ;  /* 0x00200000986c783b */ /* 0x000fec0000000200 */
[----:B------:R-:W1:Y:S01]  /*7520*/  LDSM.16.M88.4 R112, [R148+0x6000] ;  /* 0x006000009470783b */ /* 0x000e620000000200 */
[C---:B----4-:R-:W-:Y:S08]  /*7530*/  HMMA.16816.F32.BF16 R4, R116.reuse, R120, R4 ;  /* 0x000000787404723c */ /* 0x050ff00000041804 */
[C---:B------:R-:W-:Y:S01]  /*7540*/  HMMA.16816.F32.BF16 R8, R116.reuse, R122, R8 ;  /* 0x0000007a7408723c */ /* 0x040fe20000041808 */
[----:B------:R-:W-:Y:S07]  /*7550*/  LDSM.16.M88.4 R120, [R148+0x7000] ;  /* 0x007000009478783b */ /* 0x000fee0000000200 */
[C---:B---3--:R-:W-:Y:S08]  /*7560*/  HMMA.16816.F32.BF16 R12, R116.reuse, R100, R12 ;  /* 0x00000064740c723c */ /* 0x048ff0000004180c */
[C---:B------:R-:W-:Y:S01]  /*7570*/  HMMA.16816.F32.BF16 R16, R116.reuse, R102, R16 ;  /* 0x000000667410723c */ /* 0x040fe20000041810 */
[----:B------:R-:W2:Y:S07]  /*7580*/  LDSM.16.M88.4 R100, [R148+0x6800] ;  /* 0x006800009464783b */ /* 0x000eae0000000200 */
[C---:B-----5:R-:W-:Y:S08]  /*7590*/  HMMA.16816.F32.BF16 R20, R116.reuse, R124, R20 ;  /* 0x0000007c7414723c */ /* 0x060ff00000041814 */
[C---:B------:R-:W-:Y:S01]  /*75a0*/  HMMA.16816.F32.BF16 R24, R116.reuse, R126, R24 ;  /* 0x0000007e7418723c */ /* 0x040fe20000041818 */
[----:B------:R-:W-:Y:S07]  /*75b0*/  LDSM.16.M88.4 R124, [R151+0x2000] ;  /* 0x00200000977c783b */ /* 0x000fee0000000200 */
[C---:B------:R-:W-:Y:S08]  /*75c0*/  HMMA.16816.F32.BF16 R28, R116.reuse, R132, R28 ;  /* 0x00000084741c723c */ /* 0x040ff0000004181c */
[----:B------:R-:W-:Y:S01]  /*75d0*/  HMMA.16816.F32.BF16 R32, R116, R134, R32 ;  /* 0x000000867420723c */ /* 0x000fe20000041820 */
[----:B------:R-:W3:Y:S07]  /*75e0*/  LDSM.16.M88.4 R116, [R148+0x7800] ;  /* 0x007800009474783b */ /* 0x000eee0000000200 */
[C---:B-1----:R-:W-:Y:S08]  /*75f0*/  HMMA.16816.F32.BF16 R4, R108.reuse, R112, R4 ;  /* 0x000000706c04723c */ /* 0x042ff00000041804 */
[C---:B------:R-:W-:Y:S08]  /*7600*/  HMMA.16816.F32.BF16 R8, R108.reuse, R114, R8 ;  /* 0x000000726c08723c */ /* 0x040ff00000041808 */
[C---:B--2---:R-:W-:Y:S08]  /*7610*/  HMMA.16816.F32.BF16 R12, R108.reuse, R100, R12 ;  /* 0x000000646c0c723c */ /* 0x044ff0000004180c */
[C---:B------:R-:W-:Y:S01]  /*7620*/  HMMA.16816.F32.BF16 R16, R108.reuse, R102, R16 ;  /* 0x000000666c10723c */ /* 0x040fe20000041810 */
[----:B------:R-:W1:Y:S07]  /*7630*/  LDSM.16.M88.4 R100, [R147+0x6800] ;  /* 0x006800009364783b */ /* 0x000e6e0000000200 */
[C---:B------:R-:W-:Y:S08]  /*7640*/  HMMA.16816.F32.BF16 R20, R108.reuse, R120, R20 ;  /* 0x000000786c14723c */ /* 0x040ff00000041814 */
[C---:B------:R-:W-:Y:S08]  /*7650*/  HMMA.16816.F32.BF16 R24, R108.reuse, R122, R24 ;  /* 0x0000007a6c18723c */ /* 0x040ff00000041818 */
[C---:B---3--:R-:W-:Y:S08]  /*7660*/  HMMA.16816.F32.BF16 R28, R108.reuse, R116, R28 ;  /* 0x000000746c1c723c */ /* 0x048ff0000004181c */
[----:B------:R-:W-:Y:S01]  /*7670*/  HMMA.16816.F32.BF16 R32, R108, R118, R32 ;  /* 0x000000766c20723c */ /* 0x000fe20000041820 */
[----:B------:R-:W2:Y:S07]  /*7680*/  LDSM.16.M88.4 R108, [R147+0x7000] ;  /* 0x00700000936c783b */ /* 0x000eae0000000200 */
        /* <DEDUP_REMOVED lines=12> */
[----:B------:R-:W-:Y:S03]  /*7750*/  FMUL.FTZ R201, R9, UR8 ;  /* 0x0000000809c97c20 */ /* 0x000fe60008410000 */
[----:B------:R-:W3:Y:S01]  /*7760*/  MUFU.TANH R197, R197 ;  /* 0x000000c500c57308 */ /* 0x000ee20000002400 */
[----:B------:R-:W-:Y:S01]  /*7770*/  BAR.SYNC.DEFER_BLOCKING 0x0 ;  /* 0x0000000000007b1d */ /* 0x000fe20000010000 */
[C---:B--2---:R-:W-:Y:S05]  /*7780*/  HMMA.16816.F32.BF16 R20, R124.reuse, R108, R20 ;  /* 0x0000006c7c14723c */ /* 0x044fea0000041814 */
[----:B------:R-:W-:Y:S03]  /*7790*/  FMUL.FTZ R198, R10, UR8 ;  /* 0x000000080ac67c20 */ /* 0x000fe60008410000 */
[----:B------:R-:W-:Y:S01]  /*77a0*/  MUFU.TANH R194, R194 ;  /* 0x000000c200c27308 */ /* 0x000fe20000002400 */
[----:B------:R-:W-:Y:S01]  /*77b0*/  FMUL.FTZ R196, R11, UR8 ;  /* 0x000000080bc47c20 */ /* 0x000fe20008410000 */
[C---:B------:R-:W-:Y:S03]  /*77c0*/  HMMA.16816.F32.BF16 R24, R124.reuse, R110, R24 ;  /* 0x0000006e7c18723c */ /* 0x040fe60000041818 */
[----:B------:R-:W-:Y:S01]  /*77d0*/  FMUL.FTZ R193, R12, UR8 ;  /* 0x000000080cc17c20 */ /* 0x000fe20008410000 */
[----:B------:R-:W-:Y:S01]  /*77e0*/  FMUL.FTZ R195, R13, UR8 ;  /* 0x000000080dc37c20 */ /* 0x000fe20008410000 */
[----:B------:R-:W-:Y:S03]  /*77f0*/  FMUL.FTZ R190, R14, UR8 ;  /* 0x000000080ebe7c20 */ /* 0x000fe60008410000 */
[----:B------:R-:W2:Y:S01]  /*7800*/  MUFU.TANH R192, R192 ;  /* 0x000000c000c07308 */ /* 0x000ea20000002400 */
[----:B------:R-:W-:Y:S01]  /*7810*/  FMUL.FTZ R188, R15, UR8 ;  /* 0x000000080fbc7c20 */ /* 0x000fe20008410000 */
[----:B------:R-:W-:Y:S01]  /*7820*/  FMUL.FTZ R191, R16, UR8 ;  /* 0x0000000810bf7c20 */ /* 0x000fe20008410000 */
[----:B------:R-:W-:Y:S01]  /*7830*/  FMUL.FTZ R189, R17, UR8 ;  /* 0x0000000811bd7c20 */ /* 0x000fe20008410000 */
[----:B------:R-:W-:Y:S01]  /*7840*/  FMUL.FTZ R186, R18, UR8 ;  /* 0x0000000812ba7c20 */ /* 0x000fe20008410000 */
[----:B------:R-:W-:Y:S01]  /*7850*/  FMUL.FTZ R184, R19, UR8 ;  /* 0x0000000813b87c20 */ /* 0x000fe20008410000 */
[----:B------:R-:W-:Y:S01]  /*7860*/  FMUL.FTZ R187, R20, UR8 ;  /* 0x0000000814bb7c20 */ /* 0x000fe20008410000 */
[----:B------:R-:W-:Y:S03]  /*7870*/  FMUL.FTZ R185, R21, UR8 ;  /* 0x0000000815b97c20 */ /* 0x000fe60008410000 */
[----:B------:R-:W-:Y:S01]  /*7880*/  MUFU.TANH R203, R203 ;  /* 0x000000cb00cb7308 */ /* 0x000fe20000002400 */
[----:B------:R-:W-:Y:S01]  /*7890*/  FMUL.FTZ R182, R22, UR8 ;  /* 0x0000000816b67c20 */ /* 0x000fe20008410000 */
[----:B------:R-:W-:Y:S01]  /*78a0*/  FMUL.FTZ R180, R23, UR8 ;  /* 0x0000000817b47c20 */ /* 0x000fe20008410000 */
[----:B---3--:R-:W-:Y:S01]  /*78b0*/  FMNMX3.FTZ R2, R105, R199, R197, !PT ;  /* 0x000000c769027276 */ /* 0x008fe200078100c5 */
[----:B------:R-:W-:Y:S01]  /*78c0*/  FMUL.FTZ R183, R24, UR8 ;  /* 0x0000000818b77c20 */ /* 0x000fe20008410000 */
[----:B------:R-:W-:Y:S01]  /*78d0*/  FMUL.FTZ R181, R25, UR8 ;  /* 0x0000000819b57c20 */ /* 0x000fe20008410000 */
[----:B------:R-:W-:Y:S04]  /*78e0*/  FMUL.FTZ R178, R26, UR8 ;  /* 0x000000081ab27c20 */ /* 0x000fe80008410000 */
[----:B------:R-:W3:Y:S01]  /*78f0*/  MUFU.TANH R201, R201 ;  /* 0x000000c900c97308 */ /* 0x000ee20000002400 */
[C---:B-1----:R-:W-:Y:S03]  /*7900*/  HMMA.16816.F32.BF16 R28, R124.reuse, R100, R28 ;  /* 0x000000647c1c723c */ /* 0x042fe6000004181c */
[----:B------:R-:W-:Y:S01]  /*7910*/  FMUL.FTZ R176, R27, UR8 ;  /* 0x000000081bb07c20 */ /* 0x000fe20008410000 */
[----:B--2---:R-:W-:Y:S05]  /*7920*/  FMNMX3.FTZ R3, R0, R194, R192, !PT ;  /* 0x000000c200037276 */ /* 0x004fea00078100c0 */
[----:B------:R-:W-:Y:S01]  /*7930*/  MUFU.TANH R198, R198 ;  /* 0x000000c600c67308 */ /* 0x000fe20000002400 */
[----:B------:R-:W-:Y:S09]  /*7940*/  HMMA.16816.F32.BF16 R32, R124, R102, R32 ;  /* 0x000000667c20723c */ /* 0x000ff20000041820 */
[----:B------:R-:W1:Y:S01]  /*7950*/  MUFU.TANH R196, R196 ;  /* 0x000000c400c47308 */ /* 0x000e620000002400 */
[----:B---3--:R-:W-:Y:S01]  /*7960*/  FMNMX3.FTZ R2, R2, R203, R201, !PT ;  /* 0x000000cb02027276 */ /* 0x008fe200078100c9 */
        /* <DEDUP_REMOVED lines=45> */
.L_x_662:
[----:B--2---:R-:W2:Y:S01]  /*7c40*/  SHFL.BFLY PT, R3, R200, 0x2, 0x1f ;  /* 0x0c401f00c8037f89 */ /* 0x004ea200000e0000 */
[----:B---34-:R-:W-:Y:S02]  /*7c50*/  FMNMX3.FTZ R7, R7, R102, R101, !PT ;  /* 0x0000006607077276 */ /* 0x018fe40007810065 */
[----:B------:R-:W-:Y:S05]  /*7c60*/  IADD3 R174, PT, PT, R174, -0x1, RZ ;  /* 0xffffffffaeae7810 */ /* 0x000fea0007ffe0ff */
[----:B------:R-:W-:Y:S01]  /*7c70*/  LDSM.16.MT88.4 R12, [R150+0x8000] ;  /* 0x00800000960c783b */ /* 0x000fe20000004200 */
[----:B------:R-:W-:Y:S07]  /*7c80*/  ISETP.NE.AND P1, PT, R174, RZ, PT ;  /* 0x000000ffae00720c */ /* 0x000fee0003f25270 */
[----:B------:R-:W3:Y:S08]  /*7c90*/  SHFL.BFLY PT, R2, R7, 0x2, 0x1f ;  /* 0x0c401f0007027f89 */ /* 0x000ef000000e0000 */
[----:B------:R-:W-:Y:S08]  /*7ca0*/  LDSM.16.MT88.4 R20, [R146+0x8000] ;  /* 0x008000009214783b */ /* 0x000ff00000004200 */
[----:B------:R-:W-:Y:S08]  /*7cb0*/  LDSM.16.MT88.4 R28, [R145+0x8000] ;  /* 0x00800000911c783b */ /* 0x000ff00000004200 */
[----:B------:R-:W-:Y:S08]  /*7cc0*/  LDSM.16.MT88.4 R112, [R150+0xb800] ;  /* 0x00b800009670783b */ /* 0x000ff00000004200 */
[----:B------:R-:W-:Y:S01]  /*7cd0*/  LDSM.16.MT88.4 R116, [R146+0xb800] ;  /* 0x00b800009274783b */ /* 0x000fe20000004200 */
[----:B--2---:R-:W-:Y:S02]  /*7ce0*/  FMNMX.FTZ R9, R200, R3, !PT ;  /* 0x00000003c8097209 */ /* 0x004fe40007810000 */
[----:B---3--:R-:W-:Y:S05]  /*7cf0*/  FMNMX.FTZ R4, R7, R2, !PT ;  /* 0x0000000207047209 */ /* 0x008fea0007810000 */
        /* <DEDUP_REMOVED lines=16> */
[--C-:B------:R-:W-:Y:S01]  /*7e00*/  FFMA.FTZ R122, R201, UR4, -R108.reuse ;  /* 0x00000004c97a7c23 */ /* 0x100fe2000801086c */
[----:B------:R-:W-:Y:S01]  /*7e10*/  FMUL.FTZ R6, R0, UR4 ;  /* 0x0000000400067c20 */ /* 0x000fe20008410000 */
[--C-:B------:R-:W-:Y:S01]  /*7e20*/  FFMA.FTZ R125, R194, UR4, -R105.reuse ;  /* 0x00000004c27d7c23 */ /* 0x100fe20008010869 */
[--C-:B------:R-:W-:Y:S01]  /*7e30*/  FFMA.FTZ R124, R192, UR4, -R105.reuse ;  /* 0x00000004c07c7c23 */ /* 0x100fe20008010869 */
[--C-:B------:R-:W-:Y:S01]  /*7e40*/  FFMA.FTZ R121, R198, UR4, -R105.reuse ;  /* 0x00000004c6797c23 */ /* 0x100fe20008010869 */
[--C-:B------:R-:W-:Y:S01]  /*7e50*/  FFMA.FTZ R120, R196, UR4, -R105.reuse ;  /* 0x00000004c4787c23 */ /* 0x100fe20008010869 */
        /* <DEDUP_REMOVED lines=9> */
[--C-:B------:R-:W-:Y:S01]  /*7ef0*/  FFMA.FTZ R140, R183, UR4, -R108.reuse ;  /* 0x00000004b78c7c23 */ /* 0x100fe2000801086c */
[--C-:B------:R-:W-:Y:S01]  /*7f00*/  FFMA.FTZ R141, R181, UR4, -R108.reuse ;  /* 0x00000004b58d7c23 */ /* 0x100fe2000801086c */
[--C-:B------:R-:W-:Y:S01]  /*7f10*/  FFMA.FTZ R173, R173, UR4, -R108.reuse ;  /* 0x00000004adad7c23 */ /* 0x100fe2000801086c */
[--C-:B------:R-:W-:Y:S01]  /*7f20*/  FFMA.FTZ R143, R176, UR4, -R105.reuse ;  /* 0x00000004b08f7c23 */ /* 0x100fe20008010869 */
[--C-:B------:R-:W-:Y:S01]  /*7f30*/  FFMA.FTZ R176, R179, UR4, -R108.reuse ;  /* 0x00000004b3b07c23 */ /* 0x100fe2000801086c */
[--C-:B------:R-:W-:Y:S01]  /*7f40*/  FFMA.FTZ R179, R107, UR4, -R108.reuse ;  /* 0x000000046bb37c23 */ /* 0x100fe2000801086c */
[----:B------:R-:W-:Y:S03]  /*7f50*/  FFMA.FTZ R108, R106, UR4, -R108 ;  /* 0x000000046a6c7c23 */ /* 0x000fe6000801086c */
        /* <DEDUP_REMOVED lines=15> */
[----:B------:R-:W-:Y:S03]  /*8050*/  FMUL.FTZ R25, R2, R77 ;  /* 0x0000004d02197220 */ /* 0x000fe60000410000 */
[----:B------:R-:W-:Y:S01]  /*8060*/  MUFU.EX2 R125, R125 ;  /* 0x0000007d007d7308 */ /* 0x000fe20000000800 */
[C---:B------:R-:W-:Y:S01]  /*8070*/  FMUL.FTZ R26, R0.reuse, R78 ;  /* 0x0000004e001a7220 */ /* 0x040fe20000410000 */
[----:B------:R-:W-:Y:S01]  /*8080*/  FMUL.FTZ R27, R0, R79 ;  /* 0x0000004f001b7220 */ /* 0x000fe20000410000 */
[----:B------:R-:W-:Y:S01]  /*8090*/  LDSM.16.MT88.4 R84, [R145+0x8800] ;  /* 0x008800009154783b */ /* 0x000fe20000004200 */
[C---:B------:R-:W-:Y:S01]  /*80a0*/  FMUL.FTZ R32, R2.reuse, R68 ;  /* 0x0000004402207220 */ /* 0x040fe20000410000 */
[----:B------:R-:W-:Y:S01]  /*80b0*/  FMUL.FTZ R33, R2, R69 ;  /* 0x0000004502217220 */ /* 0x000fe20000410000 */
[C---:B-1----:R-:W-:Y:S01]  /*80c0*/  FMUL.FTZ R34, R0.reuse, R70 ;  /* 0x0000004600227220 */ /* 0x042fe20000410000 */
[----:B------:R-:W-:Y:S03]  /*80d0*/  FMUL.FTZ R35, R0, R71 ;  /* 0x0000004700237220 */ /* 0x000fe60000410000 */
[----:B------:R-:W1:Y:S01]  /*80e0*/  MUFU.EX2 R124, R124 ;  /* 0x0000007c007c7308 */ /* 0x000e620000000800 */
[----:B--2---:R-:W-:Y:S01]  /*80f0*/  F2FP.BF16.F32.PACK_AB R96, R126, R127 ;  /* 0x0000007f7e60723e */ /* 0x004fe200000010ff */
[C---:B------:R-:W-:Y:S01]  /*8100*/  FMUL.FTZ R36, R2.reuse, R36 ;  /* 0x0000002402247220 */ /* 0x040fe20000410000 */
[----:B------:R-:W-:Y:S01]  /*8110*/  LDSM.16.MT88.4 R68, [R145+0xa000] ;  /* 0x00a000009144783b */ /* 0x000fe20000004200 */
[----:B------:R-:W-:Y:S01]  /*8120*/  FMUL.FTZ R37, R2, R37 ;  /* 0x0000002502257220 */ /* 0x000fe20000410000 */
[C---:B------:R-:W-:Y:S01]  /*8130*/  FMUL.FTZ R38, R0.reuse, R38 ;  /* 0x0000002600267220 */ /* 0x040fe20000410000 */
[----:B------:R-:W-:Y:S01]  /*8140*/  FMUL.FTZ R39, R0, R39 ;  /* 0x0000002700277220 */ /* 0x000fe20000410000 */
[C---:B------:R-:W-:Y:S03]  /*8150*/  FMUL.FTZ R40, R2.reuse, R40 ;  /* 0x0000002802287220 */ /* 0x040fe60000410000 */
[----:B------:R-:W-:Y:S01]  /*8160*/  MUFU.EX2 R123, R123 ;  /* 0x0000007b007b7308 */ /* 0x000fe20000000800 */
[----:B------:R-:W-:Y:S01]  /*8170*/  FMUL.FTZ R41, R2, R41 ;  /* 0x0000002902297220 */ /* 0x000fe20000410000 */
[C---:B------:R-:W-:Y:S01]  /*8180*/  FMUL.FTZ R42, R0.reuse, R42 ;  /* 0x0000002a002a7220 */ /* 0x040fe20000410000 */
[----:B------:R-:W-:Y:S01]  /*8190*/  LDSM.16.MT88.4 R76, [R150+0x8800] ;  /* 0x00880000964c783b */ /* 0x000fe20000004200 */
[----:B------:R-:W-:Y:S01]  /*81a0*/  FMUL.FTZ R43, R0, R43 ;  /* 0x0000002b002b7220 */ /* 0x000fe20000410000 */
[C---:B------:R-:W-:Y:S01]  /*81b0*/  FMUL.FTZ R44, R2.reuse, R44 ;  /* 0x0000002c022c7220 */ /* 0x040fe20000410000 */
[----:B------:R-:W-:Y:S01]  /*81c0*/  FMUL.FTZ R45, R2, R45 ;  /* 0x0000002d022d7220 */ /* 0x000fe20000410000 */
[----:B------:R-:W-:Y:S03]  /*81d0*/  FMUL.FTZ R46, R0, R46 ;  /* 0x0000002e002e7220 */ /* 0x000fe60000410000 */
[----:B------:R-:W2:Y:S01]  /*81e0*/  MUFU.EX2 R122, R122 ;  /* 0x0000007a007a7308 */ /* 0x000ea20000000800 */
[----:B-1----:R-:W-:Y:S01]  /*81f0*/  F2FP.BF16.F32.PACK_AB R97, R124, R125 ;  /* 0x0000007d7c61723e */ /* 0x002fe200000010ff */
[----:B------:R-:W-:Y:S01]  /*8200*/  FMUL.FTZ R47, R0, R47 ;  /* 0x0000002f002f7220 */ /* 0x000fe20000410000 */
[----:B------:R-:W-:Y:S01]  /*8210*/  LDSM.16.MT88.4 R92, [R144+0x9000] ;  /* 0x00900000905c783b */ /* 0x000fe20000004200 */
        /* <DEDUP_REMOVED lines=53> */
[----:B------:R-:W-:Y:S05]  /*8570*/  FMUL.FTZ R21, R2, R81 ;  /* 0x0000005102157220 */ /* 0x000fea0000410000 */
[----:B------:R-:W-:Y:S01]  /*8580*/  MUFU.EX2 R131, R131 ;  /* 0x0000008300837308 */ /* 0x000fe20000000800 */
[C---:B------:R-:W-:Y:S03]  /*8590*/  HMMA.16816.F32.BF16 R16, R96.reuse, R22, R16 ;  /* 0x000000166010723c */ /* 0x040fe60000041810 */
[C---:B------:R-:W-:Y:S01]  /*85a0*/  FMUL.FTZ R22, R0.reuse, R82 ;  /* 0x0000005200167220 */ /* 0x040fe20000410000 */
[----:B------:R-:W-:Y:S02]  /*85b0*/  FMUL.FTZ R23, R0, R83 ;  /* 0x0000005300177220 */ /* 0x000fe40000410000 */
[----:B------:R-:W4:Y:S03]  /*85c0*/  LDSM.16.MT88.4 R80, [R150+0xa000] ;  /* 0x00a000009650783b */ /* 0x000f260000004200 */
[----:B------:R-:W5:Y:S02]  /*85d0*/  MUFU.EX2 R132, R132 ;  /* 0x0000008400847308 */ /* 0x000f640000000800 */
        /* <DEDUP_REMOVED lines=26> */
[----:B------:R-:W-:Y:S02]  /*8780*/  F2FP.BF16.F32.PACK_AB R68, R129, R128 ;  /* 0x000000808144723e */ /* 0x000fe400000010ff */
[----:B---3--:R-:W-:Y:S04]  /*8790*/  F2FP.BF16.F32.PACK_AB R69, R133, R130 ;  /* 0x000000828545723e */ /* 0x008fe800000010ff */
[----:B------:R-:W-:Y:S01]  /*87a0*/  MUFU.EX2 R143, R143 ;  /* 0x0000008f008f7308 */ /* 0x000fe20000000800 */
[C---:B------:R-:W-:Y:S03]  /*87b0*/  HMMA.16816.F32.BF16 R56, R96.reuse, R70, R56 ;  /* 0x000000466038723c */ /* 0x040fe60000041838 */
[----:B-----5:R-:W-:Y:S02]  /*87c0*/  F2FP.BF16.F32.PACK_AB R70, R132, R131 ;  /* 0x000000838446723e */ /* 0x020fe400000010ff */
[----:B------:R-:W-:Y:S04]  /*87d0*/  F2FP.BF16.F32.PACK_AB R71, R135, R134 ;  /* 0x000000868747723e */ /* 0x000fe800000010ff */
[----:B------:R-:W-:Y:S10]  /*87e0*/  MUFU.EX2 R176, R176 ;  /* 0x000000b000b07308 */ /* 0x000ff40000000800 */
[----:B------:R-:W2:Y:S10]  /*87f0*/  MUFU.EX2 R173, R173 ;  /* 0x000000ad00ad7308 */ /* 0x000eb40000000800 */
[----:B------:R-:W-:Y:S01]  /*8800*/  MUFU.EX2 R178, R178 ;  /* 0x000000b200b27308 */ /* 0x000fe20000000800 */
[C---:B-1----:R-:W-:Y:S09]  /*8810*/  HMMA.16816.F32.BF16 R60, R96.reuse, R72, R60 ;  /* 0x00000048603c723c */ /* 0x042ff2000004183c */
[----:B------:R-:W-:Y:S01]  /*8820*/  MUFU.EX2 R103, R103 ;  /* 0x0000006700677308 */ /* 0x000fe20000000800 */
[----:B--2---:R-:W-:Y:S01]  /*8830*/  F2FP.BF16.F32.PACK_AB R104, R173, R176 ;  /* 0x000000b0ad68723e */ /* 0x004fe200000010ff */
[----:B------:R-:W-:Y:S01]  /*8840*/  HMMA.16816.F32.BF16 R64, R96, R74, R64 ;  /* 0x0000004a6040723c */ /* 0x000fe20000041840 */
[----:B------:R-:W1:Y:S07]  /*8850*/  LDSM.16.MT88.4 R72, [R150+0xa800] ;  /* 0x00a800009648783b */ /* 0x000e6e0000004200 */
[----:B------:R-:W2:Y:S01]  /*8860*/  MUFU.EX2 R179, R179 ;  /* 0x000000b300b37308 */ /* 0x000ea20000000800 */
[C---:B------:R-:W-:Y:S09]  /*8870*/  HMMA.16816.F32.BF16 R4, R68.reuse, R76, R4 ;  /* 0x0000004c4404723c */ /* 0x040ff20000041804 */
[----:B------:R-:W-:Y:S01]  /*8880*/  MUFU.EX2 R102, R102 ;  /* 0x0000006600667308 */ /* 0x000fe20000000800 */
[C---:B------:R-:W-:Y:S01]  /*8890*/  HMMA.16816.F32.BF16 R8, R68.reuse, R78, R8 ;  /* 0x0000004e4408723c */ /* 0x040fe20000041808 */
[----:B------:R-:W3:Y:S08]  /*88a0*/  LDSM.16.MT88.4 R76, [R146+0xa800] ;  /* 0x00a80000924c783b */ /* 0x000ef00000004200 */
[----:B------:R4:W5:Y:S01]  /*88b0*/  MUFU.EX2 R101, R105 ;  /* 0x0000006900657308 */ /* 0x0009620000000800 */
[----:B--2---:R-:W-:Y:S01]  /*88c0*/  F2FP.BF16.F32.PACK_AB R106, R180, R179 ;  /* 0x000000b3b46a723e */ /* 0x004fe200000010ff */
[C---:B------:R-:W-:Y:S08]  /*88d0*/  HMMA.16816.F32.BF16 R12, R68.reuse, R80, R12 ;  /* 0x00000050440c723c */ /* 0x040ff0000004180c */
[C---:B------:R-:W-:Y:S01]  /*88e0*/  HMMA.16816.F32.BF16 R16, R68.reuse, R82, R16 ;  /* 0x000000524410723c */ /* 0x040fe20000041810 */
[----:B------:R-:W2:Y:S02]  /*88f0*/  LDSM.16.MT88.4 R80, [R145+0xa800] ;  /* 0x00a800009150783b */ /* 0x000ea40000004200 */
[----:B----4-:R-:W-:Y:S05]  /*8900*/  F2FP.BF16.F32.PACK_AB R105, R103, R178 ;  /* 0x000000b26769723e */ /* 0x010fea00000010ff */
[C---:B------:R-:W-:Y:S03]  /*8910*/  HMMA.16816.F32.BF16 R20, R68.reuse, R84, R20 ;  /* 0x000000544414723c */ /* 0x040fe60000041814 */
[----:B-----5:R-:W-:Y:S05]  /*8920*/  F2FP.BF16.F32.PACK_AB R107, R101, R102 ;  /* 0x00000066656b723e */ /* 0x020fea00000010ff */
[C---:B------:R-:W-:Y:S01]  /*8930*/  HMMA.16816.F32.BF16 R24, R68.reuse, R86, R24 ;  /* 0x000000564418723c */ /* 0x040fe20000041818 */
[----:B------:R-:W4:Y:S07]  /*8940*/  LDSM.16.MT88.4 R84, [R144+0xa800] ;  /* 0x00a800009054783b */ /* 0x000f2e0000004200 */
[C---:B------:R-:W-:Y:S08]  /*8950*/  HMMA.16816.F32.BF16 R28, R68.reuse, R88, R28 ;  /* 0x00000058441c723c */ /* 0x040ff0000004181c */
[C---:B------:R-:W-:Y:S01]  /*8960*/  HMMA.16816.F32.BF16 R32, R68.reuse, R90, R32 ;  /* 0x0000005a4420723c */ /* 0x040fe20000041820 */
[----:B------:R-:W-:Y:S07]  /*8970*/  LDSM.16.MT88.4 R88, [R145+0x9000] ;  /* 0x009000009158783b */ /* 0x000fee0000004200 */
        /* <DEDUP_REMOVED lines=9> */
[C---:B----4-:R-:W-:Y:S08]  /*8a10*/  HMMA.16816.F32.BF16 R60, R68.reuse, R84, R60 ;  /* 0x00000054443c723c */ /* 0x050ff0000004183c */
[----:B------:R-:W-:Y:S01]  /*8a20*/  HMMA.16816.F32.BF16 R64, R68, R86, R64 ;  /* 0x000000564440723c */ /* 0x000fe20000041840 */
[----:B------:R-:W-:Y:S02]  /*8a30*/  LDSM.16.MT88.4 R84, [R146+0x9800] ;  /* 0x009800009254783b */ /* 0x000fe40000004200 */
[----:B------:R-:W-:Y:S02]  /*8a40*/  F2FP.BF16.F32.PACK_AB R68, R137, R136 ;  /* 0x000000888944723e */ /* 0x000fe400000010ff */
[----:B------:R-:W-:Y:S02]  /*8a50*/  F2FP.BF16.F32.PACK_AB R69, R139, R138 ;  /* 0x0000008a8b45723e */ /* 0x000fe400000010ff */
[----:B------:R-:W-:Y:S02]  /*8a60*/  F2FP.BF16.F32.PACK_AB R70, R141, R140 ;  /* 0x0000008c8d46723e */ /* 0x000fe400000010ff */
[----:B------:R-:W-:Y:S07]  /*8a70*/  F2FP.BF16.F32.PACK_AB R71, R143, R142 ;  /* 0x0000008e8f47723e */ /* 0x000fee00000010ff */
[C---:B-1----:R-:W-:Y:S08]  /*8a80*/  HMMA.16816.F32.BF16 R4, R68.reuse, R72, R4 ;  /* 0x000000484404723c */ /* 0x042ff00000041804 */
[C---:B------:R-:W-:Y:S01]  /*8a90*/  HMMA.16816.F32.BF16 R8, R68.reuse, R74, R8 ;  /* 0x0000004a4408723c */ /* 0x040fe20000041808 */
[----:B------:R-:W1:Y:S07]  /*8aa0*/  LDSM.16.MT88.4 R72, [R146+0xb000] ;  /* 0x00b000009248783b */ /* 0x000e6e0000004200 */
[C---:B---3--:R-:W-:Y:S08]  /*8ab0*/  HMMA.16816.F32.BF16 R12, R68.reuse, R76, R12 ;  /* 0x0000004c440c723c */ /* 0x048ff0000004180c */
[C---:B------:R-:W-:Y:S01]  /*8ac0*/  HMMA.16816.F32.BF16 R16, R68.reuse, R78, R16 ;  /* 0x0000004e4410723c */ /* 0x040fe20000041810 */
[----:B------:R-:W3:Y:S07]  /*8ad0*/  LDSM.16.MT88.4 R76, [R145+0xb000] ;  /* 0x00b00000914c783b */ /* 0x000eee0000004200 */
[C---:B------:R-:W-:Y:S08]  /*8ae0*/  HMMA.16816.F32.BF16 R20, R68.reuse, R88, R20 ;  /* 0x000000584414723c */ /* 0x040ff00000041814 */
[C---:B------:R-:W-:Y:S08]  /*8af0*/  HMMA.16816.F32.BF16 R24, R68.reuse, R90, R24 ;  /* 0x0000005a4418723c */ /* 0x040ff00000041818 */
[C---:B------:R-:W-:Y:S08]  /*8b00*/  HMMA.16816.F32.BF16 R28, R68.reuse, R92, R28 ;  /* 0x0000005c441c723c */ /* 0x040ff0000004181c */
[C---:B------:R-:W-:Y:S01]  /*8b10*/  HMMA.16816.F32.BF16 R32, R68.reuse, R94, R32 ;  /* 0x0000005e4420723c */ /* 0x040fe20000041820 */
[----:B------:R-:W-:Y:S07]  /*8b20*/  LDSM.16.MT88.4 R92, [R150+0x9800] ;  /* 0x00980000965c783b */ /* 0x000fee0000004200 */
        /* <DEDUP_REMOVED lines=8> */
[C---:B--2---:R-:W-:Y:S08]  /*8bb0*/  HMMA.16816.F32.BF16 R60, R68.reuse, R80, R60 ;  /* 0x00000050443c723c */ /* 0x044ff0000004183c */
[----:B------:R-:W-:Y:S08]  /*8bc0*/  HMMA.16816.F32.BF16 R64, R68, R82, R64 ;  /* 0x000000524440723c */ /* 0x000ff00000041840 */
[C---:B------:R-:W-:Y:S01]  /*8bd0*/  HMMA.16816.F32.BF16 R96, R104.reuse, R92, R4 ;  /* 0x0000005c6860723c */ /* 0x040fe20000041804 */
[----:B------:R-:W2:Y:S07]  /*8be0*/  LDSM.16.MT88.4 R4, [R145+0xb800] ;  /* 0x00b800009104783b */ /* 0x000eae0000004200 */
[C---:B------:R-:W-:Y:S01]  /*8bf0*/  HMMA.16816.F32.BF16 R92, R104.reuse, R94, R8 ;  /* 0x0000005e685c723c */ /* 0x040fe20000041808 */
[----:B------:R-:W3:Y:S07]  /*8c00*/  LDSM.16.MT88.4 R8, [R144+0xb800] ;  /* 0x00b800009008783b */ /* 0x000eee0000004200 */
[C---:B------:R-:W-:Y:S03]  /*8c10*/  HMMA.16816.F32.BF16 R88, R104.reuse, R84, R12 ;  /* 0x000000546858723c */ /* 0x040fe6000004180c */
[----:B------:R-:W-:Y:S01]  /*8c20*/  FADD.FTZ R13, R123, R126 ;  /* 0x0000007e7b0d7221 */ /* 0x000fe20000010000 */
[----:B------:R-:W-:Y:S03]  /*8c30*/  FADD.FTZ R15, R121, R124 ;  /* 0x0000007c790f7221 */ /* 0x000fe60000010000 */
[----:B------:R-:W-:Y:S01]  /*8c40*/  FADD.FTZ R13, R122, R13 ;  /* 0x0000000d7a0d7221 */ /* 0x000fe20000010000 */
[C---:B------:R-:W-:Y:S03]  /*8c50*/  HMMA.16816.F32.BF16 R84, R104.reuse, R86, R16 ;  /* 0x000000566854723c */ /* 0x040fe60000041810 */
[----:B------:R-:W-:Y:S01]  /*8c60*/  FADD.FTZ R15, R120, R15 ;  /* 0x0000000f780f7221 */ /* 0x000fe20000010000 */
[----:B------:R-:W-:Y:S03]  /*8c70*/  FADD.FTZ R0, R128, R13 ;  /* 0x0000000d80007221 */ /* 0x000fe60000010000 */
[----:B------:R-:W-:Y:S01]  /*8c80*/  FADD.FTZ R130, R130, R15 ;  /* 0x0000000f82827221 */ /* 0x000fe20000010000 */
[C---:B-1----:R-:W-:Y:S03]  /*8c90*/  HMMA.16816.F32.BF16 R80, R104.reuse, R72, R20 ;  /* 0x000000486850723c */ /* 0x042fe60000041814 */
        /* <DEDUP_REMOVED lines=28> */
[----:B------:R-:W-:Y:S05]  /*8e60*/  FADD.FTZ R175, R101, R102 ;  /* 0x0000006665af7221 */ /* 0x000fea0000010000 */
[C---:B--2---:R-:W-:Y:S01]  /*8e70*/  HMMA.16816.F32.BF16 R52, R104.reuse, R4, R52 ;  /* 0x000000046834723c */ /* 0x044fe20000041834 */
[----:B------:R-:W1:Y:S07]  /*8e80*/  LDC.64 R4, c[0x0][0x3c0] ;  /* 0x0000f000ff047b82 */ /* 0x000e6e0000000a00 */
[C---:B------:R-:W-:Y:S08]  /*8e90*/  HMMA.16816.F32.BF16 R56, R104.reuse, R6, R56 ;  /* 0x000000066838723c */ /* 0x040ff00000041838 */
[C---:B---3--:R-:W-:Y:S08]  /*8ea0*/  HMMA.16816.F32.BF16 R60, R104.reuse, R8, R60 ;  /* 0x00000008683c723c */ /* 0x048ff0000004183c */
[----:B------:R-:W-:Y:S03]  /*8eb0*/  HMMA.16816.F32.BF16 R64, R104, R10, R64 ;  /* 0x0000000a6840723c */ /* 0x000fe60000041840 */
[C---:B-1----:R-:W-:Y:S02]  /*8ec0*/  SHF.L.U64.HI R0, R4.reuse, 0x7, R5 ;  /* 0x0000000704007819 */ /* 0x042fe40000010205 */
[----:B------:R-:W-:Y:S02]  /*8ed0*/  LEA R172, P0, -R4, R172, 0x7 ;  /* 0x000000ac04ac7211 */ /* 0x000fe400078039ff */
[----:B------:R-:W-:Y:S02]  /*8ee0*/  MOV R105, R100 ;  /* 0x0000006400697202 */ /* 0x000fe40000000f00 */
[----:B------:R-:W-:Y:S02]  /*8ef0*/  IADD3.X R171, PT, PT, R171, ~R0, RZ, P0, !PT ;  /* 0x80000000abab7210 */ /* 0x000fe400007fe4ff */
[----:B------:R-:W-:Y:S01]  /*8f00*/  MOV R0, R3 ;  /* 0x0000000300007202 */ /* 0x000fe20000000f00 */
[----:B------:R-:W-:Y:S08]  /*8f10*/  @P1 BRA `(.L_x_661) ;  /* 0xffffffe000081947 */ /* 0x000ff0000383ffff */
.L_x_660:
        /* <DEDUP_REMOVED lines=192> */
.L_x_664:
        /* <DEDUP_REMOVED lines=54> */
.L_x_666:
[----:B------:R-:W-:Y:S05]  /*9e80*/  BSYNC.RECONVERGENT B0 ;  /* 0x0000000000007941 */ /* 0x000fea0003800200 */
.L_x_665:
        /* <DEDUP_REMOVED lines=31> */
.L_x_668:
[----:B------:R-:W-:Y:S05]  /*a080*/  BSYNC.RECONVERGENT B0 ;  /* 0x0000000000007941 */ /* 0x000fea0003800200 */
.L_x_667:
        /* <DEDUP_REMOVED lines=18> */
.L_x_670:
[----:B------:R-:W-:Y:S05]  /*a1b0*/  BSYNC.RECONVERGENT B0 ;  /* 0x0000000000007941 */ /* 0x000fea0003800200 */
.L_x_669:
        /* <DEDUP_REMOVED lines=18> */
.L_x_672:
[----:B------:R-:W-:Y:S05]  /*a2e0*/  BSYNC.RECONVERGENT B0 ;  /* 0x0000000000007941 */ /* 0x000fea0003800200 */
.L_x_671:
        /* <DEDUP_REMOVED lines=17> */
.L_x_673:
        /* <DEDUP_REMOVED lines=16> */
.L_x_1665:


//--------------------- .text._ZN5flash16flash_fwd_kernelI23Flash_fwd_kernel_traitsILi128ELi64ELi64ELi4ELb0ELb0EN7cutlass10bfloat16_tE19Flash_kernel_traitsILi128ELi64ELi64ELi4ES3_EELb0ELb1ELb0ELb0ELb0ELb0ELb0ELb0EEEvNS_16Flash_fwd_paramsE --------------------------
	.section	.text._ZN5flash16flash_fwd_kernelI23Flash_fwd_kernel_traitsILi128ELi64ELi64ELi4ELb0ELb0EN7cutlass10bfloat16_tE19Flash_kernel_traitsILi128ELi64ELi64ELi4ES3_EELb0ELb1ELb0ELb0ELb0ELb0ELb0ELb0EEEvNS_16Flash_fwd_paramsE,"ax",@progbits
	.align	128
        .global         _ZN5flash16flash_fwd_kernelI23Flash_fwd_kernel_traitsILi128ELi64ELi64ELi4ELb0ELb0EN7cutlass10bfloat16_tE19Flash_kernel_traitsILi128ELi64ELi64ELi4ES3_EELb0ELb1ELb0ELb0ELb0ELb0ELb0ELb0EEEvNS_16Flash_fwd_paramsE
        .type           _ZN5flash16flash_fwd_kernelI23Flash_fwd_kernel_traitsILi128ELi64ELi64ELi4ELb0ELb0EN7cutlass10bfloat16_tE19Flash_kernel_traitsILi128ELi64ELi64ELi4ES3_EELb0ELb1ELb0ELb0ELb0ELb0ELb0ELb0EEEvNS_16Flash_fwd_paramsE,@function
        .size           _ZN5flash16flash_fwd_kernelI23Flash_fwd_kernel_traitsILi128ELi64ELi64ELi4ELb0ELb0EN7cutlass10bfloat16_tE19Flash_kernel_traitsILi128ELi64ELi64ELi4ES3_EELb0ELb1ELb0ELb0ELb0ELb0ELb0ELb0EEEvNS_16Flash_fwd_paramsE,(.L_x_1666 - _ZN5flash16flash_fwd_kernelI23Flash_fwd_kernel_traitsILi128ELi64ELi64ELi4ELb0ELb0EN7cutlass10bfloat16_tE19Flash_kernel_traitsILi128ELi64ELi64ELi4ES3_EELb0ELb1ELb0ELb0ELb0ELb0ELb0ELb0EEEvNS_16Flash_fwd_paramsE)
        .other          _ZN5flash16flash_fwd_kernelI23Flash_fwd_kernel_traitsILi128ELi64ELi64ELi4ELb0ELb0EN7cutlass10bfloat16_tE19Flash_kernel_traitsILi128ELi64ELi64ELi4ES3_EELb0ELb1ELb0ELb0ELb0ELb0ELb0ELb0EEEvNS_16Flash_fwd_paramsE,@"STO_CUDA_ENTRY STV_DEFAULT"
_ZN5flash16flash_fwd_kernelI23Flash_fwd_kernel_traitsILi128ELi64ELi64ELi4ELb0ELb0EN7cutlass10bfloat16_tE19Flash_kernel_traitsILi128ELi64ELi64ELi4ES3_EELb0ELb1ELb0ELb0ELb0ELb0ELb0ELb0EEEvNS_16Flash_fwd_paramsE:
.text._ZN5flash16flash_fwd_kernelI23Flash_fwd_kernel_traitsILi128ELi64ELi64ELi4ELb0ELb0EN7cutlass10bfloat16_tE19Flash_kernel_traitsILi128ELi64ELi64ELi4ES3_EELb0ELb1ELb0ELb0ELb0ELb0ELb0ELb0EEEvNS_16Flash_fwd_paramsE:
[----:B------:R-:W-:Y:S08]  /*0000*/  LDC R1, c[0x0][0x37c] ;  /* 0x0000df00ff017b82 */ /* 0x000ff00000000800 */
[----:B------:R-:W1:Y:S01]  /*0010*/  LDC.64 R2, c[0x0][0x460] ;  /* 0x00011800ff027b82 */ /* 0x000e620000000a00 */
[----:B------:R-:W2:Y:S01]  /*0020*/  S2R R162, SR_CTAID.Y ;  /* 0x0000000000a27919 */ /* 0x000ea20000002600 */
[----:B------:R-:W3:Y:S01]  /*0030*/  LDCU.64 UR12, c[0x0][0x358] ;  /* 0x00006b00ff0c77ac */ /* 0x000ee20008000a00 */
[----:B------:R-:W-:Y:S01]  /*0040*/  IMAD.MOV.U32 R161, RZ, RZ, -0x1 ;  /* 0xffffffffffa17424 */ /* 0x000fe200078e00ff */
[----:B------:R-:W4:Y:S04]  /*0050*/  LDCU.64 UR4, c[0x0][0x478] ;  /* 0x00008f00ff0477ac */ /* 0x000f280008000a00 */
[----:B------:R-:W2:Y:S01]  /*0060*/  LDC.64 R4, c[0x0][0x460] ;  /* 0x00011800ff047b82 */ /* 0x000ea20000000a00 */
[----:B------:R-:W3:Y:S01]  /*0070*/  LDCU.64 UR6, c[0x0][0x470] ;  /* 0x00008e00ff0677ac */ /* 0x000ee20008000a00 */
[----:B-1----:R-:W-:-:S02]  /*0080*/  ISETP.NE.U32.AND P0, PT, R2, RZ, PT ;  /* 0x000000ff0200720c */ /* 0x002fc40003f05070 */
[----:B------:R-:W-:Y:S02]  /*0090*/  ISETP.NE.U32.AND P4, PT, R2, RZ, PT ;  /* 0x000000ff0200720c */ /* 0x000fe40003f85070 */
[C---:B------:R-:W-:Y:S02]  /*00a0*/  ISETP.NE.AND.EX P0, PT, R3.reuse, RZ, PT, P0 ;  /* 0x000000ff0300720c */ /* 0x040fe40003f05300 */
[----:B------:R-:W-:Y:S02]  /*00b0*/  ISETP.NE.AND.EX P4, PT, R3, RZ, PT, P4 ;  /* 0x000000ff0300720c */ /* 0x000fe40003f85340 */
[----:B----4-:R-:W-:Y:S01]  /*00c0*/  ISETP.NE.U32.AND P2, PT, RZ, UR4, PT ;  /* 0x00000004ff007c0c */ /* 0x010fe2000bf45070 */
[C---:B--2---:R-:W-:Y:S01]  /*00d0*/  IMAD.WIDE.U32 R14, R162.reuse, 0x4, R4 ;  /* 0x00000004a20e7825 */ /* 0x044fe200078e0004 */
[----:B---3--:R-:W-:Y:S01]  /*00e0*/  ISETP.NE.U32.AND P3, PT, RZ, UR6, PT ;  /* 0x00000006ff007c0c */ /* 0x008fe2000bf65070 */
[----:B------:R-:W1:Y:S01]  /*00f0*/  LDC.64 R4, c[0x0][0x468] ;  /* 0x00011a00ff047b82 */ /* 0x000e620000000a00 */
[----:B------:R-:W-:Y:S01]  /*0100*/  ISETP.NE.AND.EX P2, PT, RZ, UR5, PT, P2 ;  /* 0x00000005ff007c0c */ /* 0x000fe2000bf45320 */
[----:B------:R-:W-:Y:S01]  /*0110*/  IMAD.SHL.U32 R9, R162, 0x4, RZ ;  /* 0x00000004a2097824 */ /* 0x000fe200078e00ff */
[----:B------:R-:W-:-:S03]  /*0120*/  ISETP.NE.AND.EX P3, PT, RZ, UR7, PT, P3 ;  /* 0x00000007ff007c0c */ /* 0x000fc6000bf65330 */
[----:B------:R-:W2:Y:S04]  /*0130*/  @P0 LDG.E R161, desc[UR12][R14.64] ;  /* 0x0000000c0ea10981 */ /* 0x000ea8000c1e1900 */
[----:B------:R-:W2:Y:S01]  /*0140*/  @P4 LDG.E R10, desc[UR12][R14.64+0x4] ;  /* 0x0000040c0e0a4981 */ /* 0x000ea2000c1e1900 */
[----:B------:R-:W-:Y:S01]  /*0150*/  SHF.R.U32.HI R0, RZ, 0x1e, R162 ;  /* 0x0000001eff007819 */ /* 0x000fe200000116a2 */
[----:B------:R-:W-:Y:S02]  /*0160*/  IMAD.MOV.U32 R6, RZ, RZ, RZ ;  /* 0x000000ffff067224 */ /* 0x000fe400078e00ff */
[C---:B------:R-:W-:Y:S01]  /*0170*/  @P2 IADD3 R2, P0, PT, R9.reuse, UR4, RZ ;  /* 0x0000000409022c10 */ /* 0x040fe2000ff1e0ff */
[----:B------:R-:W3:Y:S01]  /*0180*/  LDCU.U8 UR4, c[0x0][0x532] ;  /* 0x0000a640ff0477ac */ /* 0x000ee20008000000 */
[----:B------:R-:W-:-:S02]  /*0190*/  @P3 IADD3 R12, P1, PT, R9, UR6, RZ ;  /* 0x00000006090c3c10 */ /* 0x000fc4000ff3e0ff */
[C---:B------:R-:W-:Y:S01]  /*01a0*/  @P2 IADD3.X R3, PT, PT, R0.reuse, UR5, RZ, P0, !PT ;  /* 0x0000000500032c10 */ /* 0x040fe200087fe4ff */
[----:B------:R-:W4:Y:S01]  /*01b0*/  S2R R163, SR_CTAID.X ;  /* 0x0000000000a37919 */ /* 0x000f220000002500 */
[C---:B------:R-:W-:Y:S01]  /*01c0*/  @P3 IADD3.X R13, PT, PT, R0.reuse, UR7, RZ, P1, !PT ;  /* 0x00000007000d3c10 */ /* 0x040fe20008ffe4ff */
[----:B------:R-:W2:Y:S02]  /*01d0*/  @!P4 LDC R16, c[0x0][0x434] ;  /* 0x00010d00ff10cb82 */ /* 0x000ea40000000800 */
[----:B------:R1:W5:Y:S02]  /*01e0*/  @P2 LDG.E R87, desc[UR12][R2.64] ;  /* 0x0000000c02572981 */ /* 0x000364000c1e1900 */
[----:B-1----:R-:W-:Y:S02]  /*01f0*/  IADD3 R8, P0, PT, R9, R4, RZ ;  /* 0x0000000409087210 */ /* 0x002fe40007f1e0ff */
[----:B------:R1:W5:Y:S03]  /*0200*/  @P3 LDG.E R6, desc[UR12][R12.64] ;  /* 0x0000000c0c063981 */ /* 0x000366000c1e1900 */
[----:B------:R-:W-:Y:S01]  /*0210*/  IMAD.X R9, R0, 0x1, R5, P0 ;  /* 0x0000000100097824 */ /* 0x000fe200000e0605 */
[----:B------:R-:W-:Y:S01]  /*0220*/  ISETP.NE.U32.AND P0, PT, R4, RZ, PT ;  /* 0x000000ff0400720c */ /* 0x000fe20003f05070 */
[----:B------:R-:W1:Y:S03]  /*0230*/  @!P2 LDC R0, c[0x0][0x43c] ;  /* 0x00010f00ff00ab82 */ /* 0x000e660000000800 */
[----:B------:R-:W-:-:S02]  /*0240*/  ISETP.NE.AND.EX P0, PT, R5, RZ, PT, P0 ;  /* 0x000000ff0500720c */ /* 0x000fc40003f05300 */
[----:B---3--:R-:W-:Y:S02]  /*0250*/  ISETP.NE.AND P1, PT, RZ, UR4, PT ;  /* 0x00000004ff007c0c */ /* 0x008fe4000bf25270 */
[----:B------:R-:W-:-:S04]  /*0260*/  ISETP.EQ.U32.AND P3, PT, R4, RZ, PT ;  /* 0x000000ff0400720c */ /* 0x000fc80003f62070 */
[----:B------:R-:W-:-:S05]  /*0270*/  ISETP.EQ.OR.EX P3, PT, R5, RZ, !P1, P3 ;  /* 0x000000ff0500720c */ /* 0x000fca0004f62730 */
[----:B------:R-:W3:Y:S08]  /*0280*/  @!P0 LDC R5, c[0x0][0x438] ;  /* 0x00010e00ff058b82 */ /* 0x000ef00000000800 */
[----:B------:R-:W1:Y:S01]  /*0290*/  @!P2 LDC.64 R2, c[0x0][0x488] ;  /* 0x00012200ff02ab82 */ /* 0x000e620000000a00 */
[----:B------:R-:W-:Y:S02]  /*02a0*/  IMAD.MOV.U32 R7, RZ, RZ, -0x1 ;  /* 0xffffffffff077424 */ /* 0x000fe400078e00ff */
[----:B----4-:R-:W-:-:S04]  /*02b0*/  IMAD.SHL.U32 R165, R163, 0x40, RZ ;  /* 0x00000040a3a57824 */ /* 0x010fc800078e00ff */
[----:B------:R4:W5:Y:S01]  /*02c0*/  @!P3 LDG.E R7, desc[UR12][R8.64] ;  /* 0x0000000c0807b981 */ /* 0x000962000c1e1900 */
[----:B--2---:R-:W-:-:S05]  /*02d0*/  @P4 IMAD.IADD R16, R10, 0x1, -R161 ;  /* 0x000000010a104824 */ /* 0x004fca00078e0aa1 */
[----:B------:R-:W-:Y:S01]  /*02e0*/  ISETP.GT.AND P3, PT, R16, R165, PT ;  /* 0x000000a51000720c */ /* 0x000fe20003f64270 */
[----:B-1-34-:R-:W-:-:S12]  /*02f0*/  @!P0 BRA `(.L_x_674) ;  /* 0x00000000000c8947 */ /* 0x01afd80003800000 */
[----:B------:R-:W2:Y:S02]  /*0300*/  @P1 LDG.E R4, desc[UR12][R8.64+0x4] ;  /* 0x0000040c08041981 */ /* 0x000ea4000c1e1900 */
[----:B--2--5:R-:W-:-:S06]  /*0310*/  @P1 IADD3 R5, PT, PT, R4, -R7, RZ ;  /* 0x8000000704051210 */ /* 0x024fcc0007ffe0ff */
[----:B------:R1:W5:Y:S02]  /*0320*/  @!P1 LDG.E R5, desc[UR12][R8.64] ;  /* 0x0000000c08059981 */ /* 0x000364000c1e1900 */
.L_x_674:
[----:B------:R-:W-:Y:S05]  /*0330*/  @!P3 EXIT ;  /* 0x000000000000b94d */ /* 0x000fea0003800000 */
[----:B------:R-:W2:Y:S01]  /*0340*/  LDC R86, c[0x0][0x508] ;  /* 0x00014200ff567b82 */ /* 0x000ea20000000800 */
[----:B------:R-:W-:Y:S01]  /*0350*/  @!P2 ISETP.NE.U32.AND P0, PT, R2, RZ, PT ;  /* 0x000000ff0200a20c */ /* 0x000fe20003f05070 */
[----:B-----5:R-:W-:Y:S01]  /*0360*/  @P2 IMAD.IADD R87, R87, 0x1, -R6 ;  /* 0x0000000157572824 */ /* 0x020fe200078e0a06 */
[----:B------:R-:W3:Y:S02]  /*0370*/  S2R R25, SR_CTAID.Z ;  /* 0x0000000000197919 */ /* 0x000ee40000002700 */
[----:B------:R-:W-:Y:S01]  /*0380*/  @!P2 ISETP.NE.AND.EX P0, PT, R3, RZ, PT, P0 ;  /* 0x000000ff0300a20c */ /* 0x000fe20003f05300 */
[----:B------:R-:W-:Y:S01]  /*0390*/  VIADD R3, R163, 0x1 ;  /* 0x00000001a3037836 */ /* 0x000fe20000000000 */
[----:B------:R-:W4:Y:S02]  /*03a0*/  S2R R88, SR_TID.X ;  /* 0x0000000000587919 */ /* 0x000f240000002100 */
[----:B------:R-:W-:Y:S01]  /*03b0*/  @!P2 SEL R0, R0, RZ, P0 ;  /* 0x000000ff0000a207 */ /* 0x000fe20000000000 */
[----:B------:R-:W-:-:S03]  /*03c0*/  IMAD R3, R3, 0x40, -R16 ;  /* 0x0000004003037824 */ /* 0x000fc600078e0a10 */
        /* <DEDUP_REMOVED lines=13> */
[----:B------:R-:W-:Y:S02]  /*04a0*/  ISETP.NE.AND P1, PT, R161, -0x1, PT ;  /* 0xffffffffa100780c */ /* 0x000fe40003f25270 */
[----:B-1----:R-:W-:-:S05]  /*04b0*/  SHF.L.U32 R9, R88, 0x3, RZ ;  /* 0x0000000358097819 */ /* 0x002fca00000006ff */
[----:B------:R-:W1:Y:S08]  /*04c0*/  LDC.U8 R8, c[0x0][0x548] ;  /* 0x00015200ff087b82 */ /* 0x000e700000000000 */
[----:B------:R-:W3:Y:S01]  /*04d0*/  @!P1 LDC.64 R6, c[0x0][0x400] ;  /* 0x00010000ff069b82 */ /* 0x000ee20000000a00 */
[----:B--2---:R-:W-:-:S07]  /*04e0*/  ISETP.NE.AND P6, PT, R0, RZ, PT ;  /* 0x000000ff0000720c */ /* 0x004fce0003fc5270 */
[----:B------:R-:W2:Y:S08]  /*04f0*/  @P1 LDC.64 R4, c[0x0][0x408] ;  /* 0x00010200ff041b82 */ /* 0x000eb00000000a00 */
[----:B------:R-:W4:Y:S01]  /*0500*/  @P6 LDC.64 R2, c[0x0][0x430] ;  /* 0x00010c00ff026b82 */ /* 0x000f220000000a00 */
[----:B---3--:R-:W-:-:S04]  /*0510*/  @!P1 IMAD.WIDE.U32 R10, R162, R6, RZ ;  /* 0x00000006a20a9225 */ /* 0x008fc800078e00ff */
[----:B------:R-:W-:-:S03]  /*0520*/  @!P1 IMAD R6, R162, R7, R11 ;  /* 0x00000007a2069224 */ /* 0x000fc600078e020b */
[----:B------:R-:W3:Y:S01]  /*0530*/  @P6 LDC R0, c[0x0][0x430] ;  /* 0x00010c00ff006b82 */ /* 0x000ee20000000800 */
[----:B------:R-:W-:Y:S01]  /*0540*/  @!P1 MOV R7, R10 ;  /* 0x0000000a00079202 */ /* 0x000fe20000000f00 */
[----:B--2---:R-:W-:-:S04]  /*0550*/  @P1 IMAD.WIDE.U32 R12, R161, R4, RZ ;  /* 0x00000004a10c1225 */ /* 0x004fc800078e00ff */
[----:B----4-:R-:W-:Y:S01]  /*0560*/  @P6 IMAD R2, R2, R3, RZ ;  /* 0x0000000302026224 */ /* 0x010fe200078e02ff */
[----:B------:R-:W-:Y:S01]  /*0570*/  @P6 MOV R3, 0x1 ;  /* 0x0000000100036802 */ /* 0x000fe20000000f00 */
[----:B-1----:R-:W-:Y:S06]  /*0580*/  @P6 BRA `(.L_x_676) ;  /* 0x0000000000286947 */ /* 0x002fec0003800000 */
[----:B------:R-:W-:Y:S01]  /*0590*/  ISETP.NE.AND P0, PT, R8, RZ, PT ;  /* 0x000000ff0800720c */ /* 0x000fe20003f05270 */
[----:B------:R-:W1:-:S12]  /*05a0*/  LDC R11, c[0x0][0x3e0] ;  /* 0x0000f800ff0b7b82 */ /* 0x000e580000000800 */
[----:B------:R-:W2:Y:S01]  /*05b0*/  @P0 LDC R2, c[0x0][0x454] ;  /* 0x00011500ff020b82 */ /* 0x000ea20000000800 */
[----:B---3--:R-:W-:Y:S02]  /*05c0*/  @P0 MOV R0, 0x1 ;  /* 0x0000000100000802 */ /* 0x008fe40000000f00 */
[----:B------:R-:W-:-:S05]  /*05d0*/  @!P0 MOV R0, 0x1 ;  /* 0x0000000100008802 */ /* 0x000fca0000000f00 */
[----:B------:R-:W1:Y:S08]  /*05e0*/  @P0 LDC R10, c[0x0][0x454] ;  /* 0x00011500ff0a0b82 */ /* 0x000e700000000800 */
[----:B------:R-:W3:Y:S08]  /*05f0*/  @!P0 LDC R4, c[0x0][0x434] ;  /* 0x00010d00ff048b82 */ /* 0x000ef00000000800 */
[----:B------:R-:W4:Y:S01]  /*0600*/  @!P0 LDC R2, c[0x0][0x434] ;  /* 0x00010d00ff028b82 */ /* 0x000f220000000800 */
[----:B-1----:R-:W-:-:S02]  /*0610*/  @P0 IMAD R3, R10, R11, RZ ;  /* 0x0000000b0a030224 */ /* 0x002fc400078e02ff */
[----:B--23--:R-:W-:-:S07]  /*0620*/  @!P0 IMAD R3, R4, R11, RZ ;  /* 0x0000000b04038224 */ /* 0x00cfce00078e02ff */
.L_x_676:
[----:B------:R-:W-:Y:S01]  /*0630*/  @P1 IMAD.MOV.U32 R7, RZ, RZ, R12 ;  /* 0x000000ffff071224 */ /* 0x000fe200078e000c */
[----:B------:R-:W1:Y:S01]  /*0640*/  LDCU.64 UR4, c[0x0][0x410] ;  /* 0x00008200ff0477ac */ /* 0x000e620008000a00 */
[----:B------:R-:W-:Y:S01]  /*0650*/  LOP3.LUT R4, R9, 0x38, RZ, 0xc0, !PT ;  /* 0x0000003809047812 */ /* 0x000fe200078ec0ff */
[----:B------:R-:W-:Y:S01]  /*0660*/  @P1 IMAD R6, R161, R5, R13 ;  /* 0x00000005a1061224 */ /* 0x000fe200078e020d */
[----:B------:R-:W-:Y:S01]  /*0670*/  SHF.R.U32.HI R88, RZ, 0x3, R88 ;  /* 0x00000003ff587819 */ /* 0x000fe20000011658 */
[----:B------:R-:W2:Y:S01]  /*0680*/  LDC R5, c[0x0][0x434] ;  /* 0x00010d00ff057b82 */ /* 0x000ea20000000800 */
[----:B------:R-:W-:Y:S01]  /*0690*/  IADD3 R14, P0, PT, R4, R7, RZ ;  /* 0x00000007040e7210 */ /* 0x000fe20007f1e0ff */
[----:B------:R-:W-:Y:S01]  /*06a0*/  IMAD.IADD R16, R16, 0x1, -R165 ;  /* 0x0000000110107824 */ /* 0x000fe200078e0aa5 */
[C---:B------:R-:W-:Y:S01]  /*06b0*/  IADD3 R7, PT, PT, R88.reuse, 0x20, RZ ;  /* 0x0000002058077810 */ /* 0x040fe20007ffe0ff */
[C---:B------:R-:W-:Y:S01]  /*06c0*/  VIADD R9, R88.reuse, 0x10 ;  /* 0x0000001058097836 */ /* 0x040fe20000000000 */
[----:B------:R-:W-:Y:S01]  /*06d0*/  BSSY.RECONVERGENT B0, `(.L_x_677) ;  /* 0x000001c000007945 */ /* 0x000fe20003800200 */
[----:B------:R-:W-:Y:S01]  /*06e0*/  IMAD.X R15, RZ, RZ, R6, P0 ;  /* 0x000000ffff0f7224 */ /* 0x000fe200000e0606 */
[----:B------:R-:W-:Y:S01]  /*06f0*/  ISETP.GE.AND P0, PT, R88, R16, PT ;  /* 0x000000105800720c */ /* 0x000fe20003f06270 */
[----:B------:R-:W-:Y:S01]  /*0700*/  IMAD.MOV.U32 R89, RZ, RZ, RZ ;  /* 0x000000ffff597224 */ /* 0x000fe200078e00ff */
[----:B------:R-:W-:-:S02]  /*0710*/  ISETP.NE.AND P6, PT, R8, RZ, !P6 ;  /* 0x000000ff0800720c */ /* 0x000fc400077c5270 */
[----:B------:R-:W-:Y:S01]  /*0720*/  ISETP.NE.AND P1, PT, R161, -0x1, PT ;  /* 0xffffffffa100780c */ /* 0x000fe20003f25270 */
[----:B------:R-:W-:Y:S01]  /*0730*/  IMAD.WIDE.U32 R20, R163, 0x40, R88 ;  /* 0x00000040a3147825 */ /* 0x000fe200078e0058 */
[-C--:B------:R-:W-:Y:S02]  /*0740*/  ISETP.GE.AND P2, PT, R9, R16.reuse, PT ;  /* 0x000000100900720c */ /* 0x080fe40003f46270 */
[----:B------:R-:W-:Y:S01]  /*0750*/  ISETP.GE.AND P3, PT, R7, R16, PT ;  /* 0x000000100700720c */ /* 0x000fe20003f66270 */
[C---:B-1----:R-:W-:Y:S01]  /*0760*/  IMAD.WIDE.U32 R14, R25.reuse, UR4, R14 ;  /* 0x00000004190e7c25 */ /* 0x042fe2000f8e000e */
[----:B------:R-:W-:Y:S02]  /*0770*/  IADD3 R13, PT, PT, R88, 0x30, RZ ;  /* 0x00000030580d7810 */ /* 0x000fe40007ffe0ff */
[----:B------:R-:W-:Y:S01]  /*0780*/  LOP3.LUT R8, R4, 0x40, RZ, 0xfc, !PT ;  /* 0x0000004004087812 */ /* 0x000fe200078efcff */
[----:B------:R-:W-:Y:S01]  /*0790*/  IMAD R19, R25, UR5, R15 ;  /* 0x0000000519137c24 */ /* 0x000fe2000f8e020f */
[----:B------:R-:W-:Y:S07]  /*07a0*/  @P0 BRA `(.L_x_678) ;  /* 0x0000000000380947 */ /* 0x000fee0003800000 */
[----:B------:R-:W1:Y:S01]  /*07b0*/  LDCU.64 UR4, c[0x0][0x408] ;  /* 0x00008100ff0477ac */ /* 0x000e620008000a00 */
[----:B------:R-:W-:Y:S01]  /*07c0*/  IMAD.MOV.U32 R18, RZ, RZ, R14 ;  /* 0x000000ffff127224 */ /* 0x000fe200078e000e */
[----:B------:R-:W5:Y:S01]  /*07d0*/  LDCU UR8, c[0x0][0x440] ;  /* 0x00008800ff0877ac */ /* 0x000f620008000800 */
[----:B------:R-:W3:Y:S01]  /*07e0*/  LDCU.64 UR6, c[0x0][0x3f0] ;  /* 0x00007e00ff0677ac */ /* 0x000ee20008000a00 */
[----:B-1----:R-:W-:Y:S02]  /*07f0*/  IMAD R11, R21, UR4, RZ ;  /* 0x00000004150b7c24 */ /* 0x002fe4000f8e02ff */
[----:B------:R-:W-:Y:S01]  /*0800*/  IMAD.WIDE.U32 R22, R20, UR4, R18 ;  /* 0x0000000414167c25 */ /* 0x000fe2000f8e0012 */
[----:B-----5:R-:W-:-:S03]  /*0810*/  ISETP.GE.AND P5, PT, R4, UR8, PT ;  /* 0x0000000804007c0c */ /* 0x020fc6000bfa6270 */
[----:B------:R-:W-:Y:S01]  /*0820*/  IMAD R6, R20, UR5, R11 ;  /* 0x0000000514067c24 */ /* 0x000fe2000f8e020b */
[----:B------:R-:W-:Y:S02]  /*0830*/  ISETP.GE.AND P4, PT, R8, UR8, PT ;  /* 0x0000000808007c0c */ /* 0x000fe4000bf86270 */
[----:B---3--:R-:W-:Y:S02]  /*0840*/  LEA R10, P0, R22, UR6, 0x1 ;  /* 0x00000006160a7c11 */ /* 0x008fe4000f8008ff */
[----:B------:R-:W-:-:S04]  /*0850*/  IADD3 R6, PT, PT, R23, R6, RZ ;  /* 0x0000000617067210 */ /* 0x000fc80007ffe0ff */
[----:B------:R-:W-:-:S05]  /*0860*/  LEA.HI.X R11, R22, UR7, R6, 0x1, P0 ;  /* 0x00000007160b7c11 */ /* 0x000fca00080f0c06 */
[----:B------:R1:W-:Y:S04]  /*0870*/  @!P5 STG.E.128 desc[UR12][R10.64], RZ ;  /* 0x000000ff0a00d986 */ /* 0x0003e8000c101d0c */
[----:B------:R1:W-:Y:S02]  /*0880*/  @!P4 STG.E.128 desc[UR12][R10.64+0x80], RZ ;  /* 0x000080ff0a00c986 */ /* 0x0003e4000c101d0c */
.L_x_678:
[----:B------:R-:W-:Y:S05]  /*0890*/  BSYNC.RECONVERGENT B0 ;  /* 0x0000000000007941 */ /* 0x000fea0003800200 */
.L_x_677:
[----:B------:R-:W-:Y:S01]  /*08a0*/  BSSY.RECONVERGENT B0, `(.L_x_679) ;  /* 0x0000014000007945 */ /* 0x000fe20003800200 */
[----:B------:R-:W-:-:S03]  /*08b0*/  ISETP.GE.AND P0, PT, R13, R16, PT ;  /* 0x000000100d00720c */ /* 0x000fc60003f06270 */
[----:B------:R-:W-:Y:S10]  /*08c0*/  @P2 BRA `(.L_x_680) ;  /* 0x0000000000442947 */ /* 0x000ff40003800000 */
[----:B------:R-:W5:Y:S01]  /*08d0*/  LDCU.64 UR6, c[0x0][0x408] ;  /* 0x00008100ff0677ac */ /* 0x000f620008000a00 */
[----:B-1----:R-:W-:Y:S01]  /*08e0*/  IADD3 R11, P2, PT, R20, 0x10, RZ ;  /* 0x00000010140b7810 */ /* 0x002fe20007f5e0ff */
[----:B------:R-:W-:Y:S01]  /*08f0*/  IMAD.MOV.U32 R22, RZ, RZ, R14 ;  /* 0x000000ffff167224 */ /* 0x000fe200078e000e */
[----:B------:R-:W-:Y:S01]  /*0900*/  MOV R23, R19 ;  /* 0x0000001300177202 */ /* 0x000fe20000000f00 */
[----:B------:R-:W1:Y:S02]  /*0910*/  LDCU UR8, c[0x0][0x440] ;  /* 0x00008800ff0877ac */ /* 0x000e640008000800 */
[----:B------:R-:W-:Y:S01]  /*0920*/  IMAD.X R6, RZ, RZ, R21, P2 ;  /* 0x000000ffff067224 */ /* 0x000fe200010e0615 */
        /* <DEDUP_REMOVED lines=11> */
.L_x_680:
[----:B------:R-:W-:Y:S05]  /*09e0*/  BSYNC.RECONVERGENT B0 ;  /* 0x0000000000007941 */ /* 0x000fea0003800200 */
.L_x_679:
[----:B------:R-:W-:Y:S01]  /*09f0*/  BSSY.RECONVERGENT B0, `(.L_x_681) ;  /* 0x0000015000007945 */ /* 0x000fe20003800200 */
[----:B------:R-:W-:Y:S01]  /*0a00*/  ISETP.NE.AND P2, PT, R4, RZ, PT ;  /* 0x000000ff0400720c */ /* 0x000fe20003f45270 */
[----:B-12---:R-:W-:Y:S02]  /*0a10*/  IMAD R10, R162, R5, RZ ;  /* 0x00000005a20a7224 */ /* 0x006fe400078e02ff */
[----:B------:R-:W-:Y:S10]  /*0a20*/  @P3 BRA `(.L_x_682) ;  /* 0x0000000000443947 */ /* 0x000ff40003800000 */
[----:B------:R-:W1:Y:S01]  /*0a30*/  LDCU.64 UR6, c[0x0][0x408] ;  /* 0x00008100ff0677ac */ /* 0x000e620008000a00 */
[----:B------:R-:W-:Y:S01]  /*0a40*/  IADD3 R6, P3, PT, R20, 0x20, RZ ;  /* 0x0000002014067810 */ /* 0x000fe20007f7e0ff */
[----:B------:R-:W-:Y:S01]  /*0a50*/  IMAD.MOV.U32 R22, RZ, RZ, R14 ;  /* 0x000000ffff167224 */ /* 0x000fe200078e000e */
[----:B------:R-:W-:Y:S01]  /*0a60*/  MOV R23, R19 ;  /* 0x0000001300177202 */ /* 0x000fe20000000f00 */
[----:B------:R-:W2:Y:S02]  /*0a70*/  LDCU UR8, c[0x0][0x440] ;  /* 0x00008800ff0877ac */ /* 0x000ea40008000800 */
[----:B------:R-:W-:Y:S01]  /*0a80*/  IMAD.X R5, RZ, RZ, R21, P3 ;  /* 0x000000ffff057224 */ /* 0x000fe200018e0615 */
[----:B------:R-:W5:Y:S03]  /*0a90*/  LDCU.64 UR4, c[0x0][0x3f0] ;  /* 0x00007e00ff0477ac */ /* 0x000f660008000a00 */
[----:B-1----:R-:W-:-:S02]  /*0aa0*/  IMAD R5, R5, UR6, RZ ;  /* 0x0000000605057c24 */ /* 0x002fc4000f8e02ff */
[----:B------:R-:W-:Y:S01]  /*0ab0*/  IMAD.WIDE.U32 R22, R6, UR6, R22 ;  /* 0x0000000606167c25 */ /* 0x000fe2000f8e0016 */
[----:B--2---:R-:W-:-:S03]  /*0ac0*/  ISETP.GE.AND P4, PT, R4, UR8, PT ;  /* 0x0000000804007c0c */ /* 0x004fc6000bf86270 */
[----:B------:R-:W-:Y:S01]  /*0ad0*/  IMAD R5, R6, UR7, R5 ;  /* 0x0000000706057c24 */ /* 0x000fe2000f8e0205 */
[----:B------:R-:W-:Y:S02]  /*0ae0*/  ISETP.GE.AND P3, PT, R8, UR8, PT ;  /* 0x0000000808007c0c */ /* 0x000fe4000bf66270 */
[----:B-----5:R-:W-:Y:S01]  /*0af0*/  LEA R26, P5, R22, UR4, 0x1 ;  /* 0x00000004161a7c11 */ /* 0x020fe2000f8a08ff */
[----:B------:R-:W-:-:S05]  /*0b00*/  IMAD.IADD R5, R23, 0x1, R5 ;  /* 0x0000000117057824 */ /* 0x000fca00078e0205 */
[----:B------:R-:W-:-:S05]  /*0b10*/  LEA.HI.X R27, R22, UR5, R5, 0x1, P5 ;  /* 0x00000005161b7c11 */ /* 0x000fca000a8f0c05 */
[----:B------:R1:W-:Y:S04]  /*0b20*/  @!P4 STG.E.128 desc[UR12][R26.64], RZ ;  /* 0x000000ff1a00c986 */ /* 0x0003e8000c101d0c */
[----:B------:R1:W-:Y:S02]  /*0b30*/  @!P3 STG.E.128 desc[UR12][R26.64+0x80], RZ ;  /* 0x000080ff1a00b986 */ /* 0x0003e4000c101d0c */
.L_x_682:
[----:B------:R-:W-:Y:S05]  /*0b40*/  BSYNC.RECONVERGENT B0 ;  /* 0x0000000000007941 */ /* 0x000fea0003800200 */
.L_x_681:
[----:B----4-:R-:W-:Y:S01]  /*0b50*/  IMAD R2, R25, R2, RZ ;  /* 0x0000000219027224 */ /* 0x010fe200078e02ff */
[----:B------:R-:W-:Y:S01]  /*0b60*/  SEL R10, R10, R161, !P1 ;  /* 0x000000a10a0a7207 */ /* 0x000fe20004800000 */
[----:B------:R-:W-:Y:S01]  /*0b70*/  BSSY.RECONVERGENT B0, `(.L_x_683) ;  /* 0x000001a000007945 */ /* 0x000fe20003800200 */
[-C--:B------:R-:W-:Y:S01]  /*0b80*/  ISETP.GE.OR P5, PT, R88, R16.reuse, P2 ;  /* 0x000000105800720c */ /* 0x080fe200017a6670 */
[----:B------:R-:W-:Y:S01]  /*0b90*/  @!P6 IMAD R2, R162, R3, R2 ;  /* 0x00000003a202e224 */ /* 0x000fe200078e0202 */
[----:B------:R-:W-:Y:S01]  /*0ba0*/  ISETP.GE.OR P4, PT, R9, R16, P2 ;  /* 0x000000100900720c */ /* 0x000fe20001786670 */
[----:B---3--:R-:W-:Y:S01]  /*0bb0*/  IMAD R165, R165, R0, RZ ;  /* 0x00000000a5a57224 */ /* 0x008fe200078e02ff */
[-C--:B------:R-:W-:Y:S02]  /*0bc0*/  ISETP.GE.OR P3, PT, R7, R16.reuse, P2 ;  /* 0x000000100700720c */ /* 0x080fe40001766670 */
[----:B------:R-:W-:Y:S02]  /*0bd0*/  ISETP.GE.OR P2, PT, R13, R16, P2 ;  /* 0x000000100d00720c */ /* 0x000fe40001746670 */
[----:B------:R-:W-:-:S02]  /*0be0*/  SHF.R.S32.HI R3, RZ, 0x1f, R10 ;  /* 0x0000001fff037819 */ /* 0x000fc4000001140a */
[----:B------:R-:W-:Y:S01]  /*0bf0*/  SEL R5, R10, RZ, P6 ;  /* 0x000000ff0a057207 */ /* 0x000fe20003000000 */
[----:B------:R-:W-:Y:S08]  /*0c00*/  @P0 BRA `(.L_x_684) ;  /* 0x0000000000400947 */ /* 0x000ff00003800000 */
[----:B------:R-:W2:Y:S01]  /*0c10*/  LDCU.64 UR6, c[0x0][0x408] ;  /* 0x00008100ff0677ac */ /* 0x000ea20008000a00 */
[----:B------:R-:W-:Y:S02]  /*0c20*/  IADD3 R6, P0, PT, R20, 0x30, RZ ;  /* 0x0000003014067810 */ /* 0x000fe40007f1e0ff */
[----:B------:R-:W-:Y:S01]  /*0c30*/  MOV R15, R19 ;  /* 0x00000013000f7202 */ /* 0x000fe20000000f00 */
[----:B------:R-:W3:Y:S02]  /*0c40*/  LDCU.64 UR4, c[0x0][0x3f0] ;  /* 0x00007e00ff0477ac */ /* 0x000ee40008000a00 */
[----:B------:R-:W-:Y:S01]  /*0c50*/  IMAD.X R11, RZ, RZ, R21, P0 ;  /* 0x000000ffff0b7224 */ /* 0x000fe200000e0615 */
[----:B------:R-:W4:Y:S03]  /*0c60*/  LDCU UR8, c[0x0][0x440] ;  /* 0x00008800ff0877ac */ /* 0x000f260008000800 */
[----:B--2---:R-:W-:-:S02]  /*0c70*/  IMAD R11, R11, UR6, RZ ;  /* 0x000000060b0b7c24 */ /* 0x004fc4000f8e02ff */
[----:B------:R-:W-:-:S04]  /*0c80*/  IMAD.WIDE.U32 R14, R6, UR6, R14 ;  /* 0x00000006060e7c25 */ /* 0x000fc8000f8e000e */
[----:B------:R-:W-:Y:S01]  /*0c90*/  IMAD R11, R6, UR7, R11 ;  /* 0x00000007060b7c24 */ /* 0x000fe2000f8e020b */
[----:B---3--:R-:W-:Y:S02]  /*0ca0*/  LEA R10, P0, R14, UR4, 0x1 ;  /* 0x000000040e0a7c11 */ /* 0x008fe4000f8008ff */
[----:B----4-:R-:W-:Y:S01]  /*0cb0*/  ISETP.GE.AND P1, PT, R4, UR8, PT ;  /* 0x0000000804007c0c */ /* 0x010fe2000bf26270 */
[----:B------:R-:W-:-:S05]  /*0cc0*/  IMAD.IADD R11, R15, 0x1, R11 ;  /* 0x000000010f0b7824 */ /* 0x000fca00078e020b */
[----:B------:R-:W-:Y:S02]  /*0cd0*/  LEA.HI.X R11, R14, UR5, R11, 0x1, P0 ;  /* 0x000000050e0b7c11 */ /* 0x000fe400080f0c0b */
[----:B------:R-:W-:-:S05]  /*0ce0*/  ISETP.GE.AND P0, PT, R8, UR8, PT ;  /* 0x0000000808007c0c */ /* 0x000fca000bf06270 */
[----:B------:R2:W-:Y:S08]  /*0cf0*/  @!P1 STG.E.128 desc[UR12][R10.64], RZ ;  /* 0x000000ff0a009986 */ /* 0x0005f0000c101d0c */
[----:B------:R2:W-:Y:S02]  /*0d00*/  @!P0 STG.E.128 desc[UR12][R10.64+0x80], RZ ;  /* 0x000080ff0a008986 */ /* 0x0005e4000c101d0c */
.L_x_684:
[----:B------:R-:W-:Y:S05]  /*0d10*/  BSYNC.RECONVERGENT B0 ;  /* 0x0000000000007941 */ /* 0x000fea0003800200 */
.L_x_683:
[--C-:B------:R-:W-:Y:S01]  /*0d20*/  IADD3 R5, P1, P0, R165, R5, R2.reuse ;  /* 0x00000005a5057210 */ /* 0x100fe2000783e002 */
[----:B------:R-:W-:Y:S01]  /*0d30*/  BSSY.RECONVERGENT B0, `(.L_x_685) ;  /* 0x000000e000007945 */ /* 0x000fe20003800200 */
[----:B------:R-:W-:Y:S02]  /*0d40*/  SEL R3, R3, RZ, P6 ;  /* 0x000000ff03037207 */ /* 0x000fe40003000000 */
[----:B------:R-:W-:Y:S02]  /*0d50*/  SHF.R.S32.HI R4, RZ, 0x1f, R165 ;  /* 0x0000001fff047819 */ /* 0x000fe400000114a5 */
[----:B------:R-:W-:-:S04]  /*0d60*/  SHF.R.S32.HI R2, RZ, 0x1f, R2 ;  /* 0x0000001fff027819 */ /* 0x000fc80000011402 */
[----:B------:R-:W-:Y:S01]  /*0d70*/  IADD3.X R2, PT, PT, R4, R3, R2, P1, P0 ;  /* 0x0000000304027210 */ /* 0x000fe20000fe0402 */
[----:B------:R-:W-:Y:S06]  /*0d80*/  @P5 BRA `(.L_x_686) ;  /* 0x0000000000205947 */ /* 0x000fec0003800000 */
[----:B------:R-:W2:Y:S01]  /*0d90*/  LDCU.64 UR4, c[0x0][0x420] ;  /* 0x00008400ff0477ac */ /* 0x000ea20008000a00 */
[----:B------:R-:W-:-:S05]  /*0da0*/  IMAD R3, R88, R0, RZ ;  /* 0x0000000058037224 */ /* 0x000fca00078e02ff */
[----:B------:R-:W-:-:S04]  /*0db0*/  IADD3 R4, P0, PT, R3, R5, RZ ;  /* 0x0000000503047210 */ /* 0x000fc80007f1e0ff */
[----:B------:R-:W-:Y:S02]  /*0dc0*/  LEA.HI.X.SX32 R3, R3, R2, 0x1, P0 ;  /* 0x0000000203037211 */ /* 0x000fe400000f0eff */
[----:B--2---:R-:W-:-:S04]  /*0dd0*/  LEA R10, P0, R4, UR4, 0x2 ;  /* 0x00000004040a7c11 */ /* 0x004fc8000f8010ff */
[----:B------:R-:W-:Y:S01]  /*0de0*/  LEA.HI.X R11, R4, UR5, R3, 0x2, P0 ;  /* 0x00000005040b7c11 */ /* 0x000fe200080f1403 */
[----:B------:R-:W-:-:S05]  /*0df0*/  IMAD.MOV.U32 R3, RZ, RZ, 0x7f800000 ;  /* 0x7f800000ff037424 */ /* 0x000fca00078e00ff */
[----:B------:R3:W-:Y:S03]  /*0e00*/  STG.E desc[UR12][R10.64], R3 ;  /* 0x000000030a007986 */ /* 0x0007e6000c10190c */
.L_x_686:
[----:B------:R-:W-:Y:S05]  /*0e10*/  BSYNC.RECONVERGENT B0 ;  /* 0x0000000000007941 */ /* 0x000fea0003800200 */
.L_x_685:
[----:B------:R-:W-:Y:S04]  /*0e20*/  BSSY.RECONVERGENT B0, `(.L_x_687) ;  /* 0x000000a000007945 */ /* 0x000fe80003800200 */
[----:B------:R-:W-:Y:S05]  /*0e30*/  @P4 BRA `(.L_x_688) ;  /* 0x0000000000204947 */ /* 0x000fea0003800000 */
[----:B------:R-:W4:Y:S01]  /*0e40*/  LDCU.64 UR4, c[0x0][0x420] ;  /* 0x00008400ff0477ac */ /* 0x000f220008000a00 */
[----:B---3--:R-:W-:-:S05]  /*0e50*/  IMAD R3, R9, R0, RZ ;  /* 0x0000000009037224 */ /* 0x008fca00078e02ff */
[----:B------:R-:W-:-:S04]  /*0e60*/  IADD3 R4, P0, PT, R3, R5, RZ ;  /* 0x0000000503047210 */ /* 0x000fc80007f1e0ff */
[----:B------:R-:W-:Y:S02]  /*0e70*/  LEA.HI.X.SX32 R3, R3, R2, 0x1, P0 ;  /* 0x0000000203037211 */ /* 0x000fe400000f0eff */
[----:B----4-:R-:W-:-:S04]  /*0e80*/  LEA R8, P0, R4, UR4, 0x2 ;  /* 0x0000000404087c11 */ /* 0x010fc8000f8010ff */
[----:B------:R-:W-:Y:S01]  /*0e90*/  LEA.HI.X R9, R4, UR5, R3, 0x2, P0 ;  /* 0x0000000504097c11 */ /* 0x000fe200080f1403 */
[----:B------:R-:W-:-:S05]  /*0ea0*/  IMAD.MOV.U32 R3, RZ, RZ, 0x7f800000 ;  /* 0x7f800000ff037424 */ /* 0x000fca00078e00ff */
[----:B------:R4:W-:Y:S03]  /*0eb0*/  STG.E desc[UR12][R8.64], R3 ;  /* 0x0000000308007986 */ /* 0x0009e6000c10190c */
.L_x_688:
[----:B------:R-:W-:Y:S05]  /*0ec0*/  BSYNC.RECONVERGENT B0 ;  /* 0x0000000000007941 */ /* 0x000fea0003800200 */
.L_x_687:
[----:B------:R-:W-:Y:S04]  /*0ed0*/  BSSY.RECONVERGENT B0, `(.L_x_689) ;  /* 0x000000a000007945 */ /* 0x000fe80003800200 */
[----:B------:R-:W-:Y:S05]  /*0ee0*/  @P3 BRA `(.L_x_690) ;  /* 0x0000000000203947 */ /* 0x000fea0003800000 */
[----:B------:R-:W5:Y:S01]  /*0ef0*/  LDCU.64 UR4, c[0x0][0x420] ;  /* 0x00008400ff0477ac */ /* 0x000f620008000a00 */
[----:B---34-:R-:W-:-:S05]  /*0f00*/  IMAD R3, R7, R0, RZ ;  /* 0x0000000007037224 */ /* 0x018fca00078e02ff */
[----:B------:R-:W-:-:S04]  /*0f10*/  IADD3 R4, P0, PT, R3, R5, RZ ;  /* 0x0000000503047210 */ /* 0x000fc80007f1e0ff */
[----:B------:R-:W-:Y:S02]  /*0f20*/  LEA.HI.X.SX32 R3, R3, R2, 0x1, P0 ;  /* 0x0000000203037211 */ /* 0x000fe400000f0eff */
[----:B-----5:R-:W-:-:S04]  /*0f30*/  LEA R6, P0, R4, UR4, 0x2 ;  /* 0x0000000404067c11 */ /* 0x020fc8000f8010ff */
[----:B------:R-:W-:Y:S01]  /*0f40*/  LEA.HI.X R7, R4, UR5, R3, 0x2, P0 ;  /* 0x0000000504077c11 */ /* 0x000fe200080f1403 */
[----:B------:R-:W-:-:S05]  /*0f50*/  IMAD.MOV.U32 R3, RZ, RZ, 0x7f800000 ;  /* 0x7f800000ff037424 */ /* 0x000fca00078e00ff */
[----:B------:R3:W-:Y:S03]  /*0f60*/  STG.E desc[UR12][R6.64], R3 ;  /* 0x0000000306007986 */ /* 0x0007e6000c10190c */
.L_x_690:
[----:B------:R-:W-:Y:S05]  /*0f70*/  BSYNC.RECONVERGENT B0 ;  /* 0x0000000000007941 */ /* 0x000fea0003800200 */
.L_x_689:
[----:B------:R-:W-:Y:S05]  /*0f80*/  @P2 EXIT ;  /* 0x000000000000294d */ /* 0x000fea0003800000 */
[----:B------:R-:W5:Y:S01]  /*0f90*/  LDCU.64 UR4, c[0x0][0x420] ;  /* 0x00008400ff0477ac */ /* 0x000f620008000a00 */
[----:B------:R-:W-:-:S05]  /*0fa0*/  IMAD R0, R13, R0, RZ ;  /* 0x000000000d007224 */ /* 0x000fca00078e02ff */
[----:B------:R-:W-:-:S04]  /*0fb0*/  IADD3 R5, P0, PT, R0, R5, RZ ;  /* 0x0000000500057210 */ /* 0x000fc80007f1e0ff */
[----:B------:R-:W-:Y:S02]  /*0fc0*/  LEA.HI.X.SX32 R0, R0, R2, 0x1, P0 ;  /* 0x0000000200007211 */ /* 0x000fe400000f0eff */
[----:B-----5:R-:W-:-:S04]  /*0fd0*/  LEA R2, P0, R5, UR4, 0x2 ;  /* 0x0000000405027c11 */ /* 0x020fc8000f8010ff */
[----:B---34-:R-:W-:Y:S01]  /*0fe0*/  LEA.HI.X R3, R5, UR5, R0, 0x2, P0 ;  /* 0x0000000505037c11 */ /* 0x018fe200080f1400 */
[----:B------:R-:W-:-:S05]  /*0ff0*/  IMAD.MOV.U32 R5, RZ, RZ, 0x7f800000 ;  /* 0x7f800000ff057424 */ /* 0x000fca00078e00ff */
[----:B------:R-:W-:Y:S01]  /*1000*/  STG.E desc[UR12][R2.64], R5 ;  /* 0x0000000502007986 */ /* 0x000fe2000c10190c */
[----:B------:R-:W-:Y:S05]  /*1010*/  EXIT ;  /* 0x000000000000794d */ /* 0x000fea0003800000 */
.L_x_675:
[----:B------:R-:W-:Y:S02]  /*1020*/  ISETP.NE.AND P0, PT, R161, -0x1, PT ;  /* 0xffffffffa100780c */ /* 0x000fe40003f05270 */
[----:B------:R-:W-:-:S11]  /*1030*/  ISETP.NE.AND P2, PT, R7, -0x1, PT ;  /* 0xffffffff0700780c */ /* 0x000fd60003f45270 */
[----:B------:R-:W2:Y:S08]  /*1040*/  @!P0 LDC.64 R4, c[0x0][0x398] ;  /* 0x0000e600ff048b82 */ /* 0x000eb00000000a00 */
[----:B------:R-:W1:Y:S01]  /*1050*/  @P0 LDC.64 R2, c[0x0][0x3b0] ;  /* 0x0000ec00ff020b82 */ /* 0x000e620000000a00 */
[----:B--2---:R-:W-:-:S04]  /*1060*/  @!P0 IMAD.WIDE.U32 R22, R162, R4, RZ ;  /* 0x00000004a2168225 */ /* 0x004fc800078e00ff */
[----:B------:R-:W-:Y:S02]  /*1070*/  @!P0 IMAD R0, R162, R5, R23 ;  /* 0x00000005a2008224 */ /* 0x000fe400078e0217 */
[----:B-1----:R-:W-:-:S04]  /*1080*/  @P0 IMAD.WIDE.U32 R8, R161, R2, RZ ;  /* 0x00000002a1080225 */ /* 0x002fc800078e00ff */
[----:B------:R-:W-:Y:S01]  /*1090*/  @P0 IMAD R0, R161, R3, R9 ;  /* 0x00000003a1000224 */ /* 0x000fe200078e0209 */
[----:B------:R-:W-:Y:S01]  /*10a0*/  @P0 MOV R22, R8 ;  /* 0x0000000800160202 */ /* 0x000fe20000000f00 */
        /* <DEDUP_REMOVED lines=13> */
.L_x_691:
[----:B------:R-:W1:Y:S01]  /*1180*/  LDC.64 R10, c[0x0][0x3b8] ;  /* 0x0000ee00ff0a7b82 */ /* 0x000e620000000a00 */
[----:B------:R-:W-:-:S05]  /*1190*/  IADD3 R2, PT, PT, R6, R7, RZ ;  /* 0x0000000706027210 */ /* 0x000fca0007ffe0ff */
[C---:B-1----:R-:W-:Y:S02]  /*11a0*/  IMAD R5, R2.reuse, R11, RZ ;  /* 0x0000000b02057224 */ /* 0x042fe400078e02ff */
[----:B------:R-:W-:-:S05]  /*11b0*/  IMAD.WIDE.U32 R2, R2, R10, RZ ;  /* 0x0000000a02027225 */ /* 0x000fca00078e00ff */
[----:B------:R-:W-:Y:S02]  /*11c0*/  IADD3 R5, PT, PT, R3, R5, RZ ;  /* 0x0000000503057210 */ /* 0x000fe40007ffe0ff */
[----:B------:R-:W-:-:S07]  /*11d0*/  MOV R4, R2 ;  /* 0x0000000200047202 */ /* 0x000fce0000000f00 */
.L_x_692:
[----:B------:R-:W1:Y:S01]  /*11e0*/  LDC R8, c[0x0][0x3e8] ;  /* 0x0000fa00ff087b82 */ /* 0x000e620000000800 */
[----:B------:R-:W-:Y:S02]  /*11f0*/  MOV R12, RZ ;  /* 0x000000ff000c7202 */ /* 0x000fe40000000f00 */
[----:B-1----:R-:W-:-:S04]  /*1200*/  IABS R9, R8 ;  /* 0x0000000800097213 */ /* 0x002fc80000000000 */
[----:B------:R-:W1:Y:S08]  /*1210*/  I2F.RP R14, R9 ;  /* 0x00000009000e7306 */ /* 0x000e700000209400 */
[----:B-1----:R-:W1:Y:S02]  /*1220*/  MUFU.RCP R13, R14 ;  /* 0x0000000e000d7308 */ /* 0x002e640000001000 */
[----:B-1----:R-:W-:-:S06]  /*1230*/  VIADD R13, R13, 0xffffffe ;  /* 0x0ffffffe0d0d7836 */ /* 0x002fcc0000000000 */
[----:B------:R-:W1:Y:S02]  /*1240*/  F2I.FTZ.U32.TRUNC.NTZ R13, R13 ;  /* 0x0000000d000d7305 */ /* 0x000e64000021f000 */
[----:B-1----:R-:W-:-:S04]  /*1250*/  IMAD.MOV R2, RZ, RZ, -R13 ;  /* 0x000000ffff027224 */ /* 0x002fc800078e0a0d */
[----:B------:R-:W-:Y:S01]  /*1260*/  IMAD R3, R2, R9, RZ ;  /* 0x0000000902037224 */ /* 0x000fe200078e02ff */
[----:B------:R-:W-:-:S03]  /*1270*/  IABS R2, R25 ;  /* 0x0000001900027213 */ /* 0x000fc60000000000 */
        /* <DEDUP_REMOVED lines=8> */
[----:B------:R-:W-:Y:S02]  /*1300*/  ISETP.NE.AND P1, PT, R8, RZ, PT ;  /* 0x000000ff0800720c */ /* 0x000fe40003f25270 */
[----:B------:R-:W-:Y:S02]  /*1310*/  ISETP.GE.U32.AND P3, PT, R2, R9, PT ;  /* 0x000000090200720c */ /* 0x000fe40003f66070 */
[----:B------:R-:W-:-:S04]  /*1320*/  LOP3.LUT R2, R25, R8, RZ, 0x3c, !PT ;  /* 0x0000000819027212 */ /* 0x000fc800078e3cff */
[----:B------:R-:W-:-:S07]  /*1330*/  ISETP.GE.AND P0, PT, R2, RZ, PT ;  /* 0x000000ff0200720c */ /* 0x000fce0003f06270 */
[----:B------:R-:W-:-:S05]  /*1340*/  @P3 IADD3 R12, PT, PT, R12, 0x1, RZ ;  /* 0x000000010c0c3810 */ /* 0x000fca0007ffe0ff */
[----:B------:R-:W-:-:S05]  /*1350*/  IMAD.MOV.U32 R2, RZ, RZ, R12 ;  /* 0x000000ffff027224 */ /* 0x000fca00078e000c */
        /* <DEDUP_REMOVED lines=15> */
.L_x_693:
[----:B------:R-:W1:Y:S01]  /*1450*/  LDC.64 R8, c[0x0][0x3c0] ;  /* 0x0000f000ff087b82 */ /* 0x000e620000000a00 */
[----:B------:R-:W-:-:S05]  /*1460*/  IADD3 R6, PT, PT, R6, R7, RZ ;  /* 0x0000000706067210 */ /* 0x000fca0007ffe0ff */
[C---:B-1----:R-:W-:Y:S02]  /*1470*/  IMAD R3, R6.reuse, R9, RZ ;  /* 0x0000000906037224 */ /* 0x042fe400078e02ff */
[----:B------:R-:W-:-:S05]  /*1480*/  IMAD.WIDE.U32 R12, R6, R8, RZ ;  /* 0x00000008060c7225 */ /* 0x000fca00078e00ff */
[----:B------:R-:W-:-:S07]  /*1490*/  IADD3 R3, PT, PT, R13, R3, RZ ;  /* 0x000000030d037210 */ /* 0x000fce0007ffe0ff */
.L_x_694:
[----:B------:R-:W-:Y:S01]  /*14a0*/  IMAD.SHL.U32 R17, R88, 0x8, RZ ;  /* 0x0000000858117824 */ /* 0x000fe200078e00ff */
[----:B------:R-:W1:Y:S01]  /*14b0*/  LDCU.128 UR4, c[0x0][0x3d0] ;  /* 0x00007a00ff0477ac */ /* 0x000e620008000c00 */
[----:B------:R-:W-:Y:S01]  /*14c0*/  SHF.R.U32.HI R6, RZ, 0x3, R88 ;  /* 0x00000003ff067819 */ /* 0x000fe20000011658 */
[----:B------:R-:W-:Y:S01]  /*14d0*/  IMAD.IADD R154, R16, 0x1, -R165 ;  /* 0x00000001109a7824 */ /* 0x000fe200078e0aa5 */
[----:B------:R-:W-:Y:S01]  /*14e0*/  SHF.R.S32.HI R157, RZ, 0x1f, R2 ;  /* 0x0000001fff9d7819 */ /* 0x000fe20000011402 */
[----:B------:R-:W2:Y:S01]  /*14f0*/  LDCU.64 UR8, c[0x0][0x390] ;  /* 0x00007200ff0877ac */ /* 0x000ea20008000a00 */
[----:B------:R-:W-:Y:S01]  /*1500*/  LOP3.LUT R156, R17, 0x38, RZ, 0xc0, !PT ;  /* 0x00000038119c7812 */ /* 0x000fe200078ec0ff */
[C---:B------:R-:W-:Y:S01]  /*1510*/  VIADD R15, R6.reuse, 0x10 ;  /* 0x00000010060f7836 */ /* 0x040fe20000000000 */
[----:B------:R-:W-:Y:S01]  /*1520*/  ISETP.GE.AND P3, PT, R6, R154, PT ;  /* 0x0000009a0600720c */ /* 0x000fe20003f66270 */
[----:B------:R-:W3:Y:S01]  /*1530*/  LDCU.64 UR10, c[0x0][0x388] ;  /* 0x00007100ff0a77ac */ /* 0x000ee20008000a00 */
[C---:B------:R-:W-:Y:S01]  /*1540*/  IADD3 R4, P1, PT, R156.reuse, R4, RZ ;  /* 0x000000049c047210 */ /* 0x040fe20007f3e0ff */
[----:B------:R-:W-:Y:S01]  /*1550*/  BSSY.RECONVERGENT B0, `(.L_x_695) ;  /* 0x0000042000007945 */ /* 0x000fe20003800200 */
[----:B------:R-:W-:-:S02]  /*1560*/  IADD3 R12, P0, PT, R156, R12, RZ ;  /* 0x0000000c9c0c7210 */ /* 0x000fc40007f1e0ff */
[----:B------:R-:W-:Y:S01]  /*1570*/  LOP3.LUT R7, R17, 0x1f8, RZ, 0xc0, !PT ;  /* 0x000001f811077812 */ /* 0x000fe200078ec0ff */
[----:B------:R-:W-:Y:S01]  /*1580*/  IMAD.X R5, RZ, RZ, R5, P1 ;  /* 0x000000ffff057224 */ /* 0x000fe200008e0605 */
[----:B------:R-:W-:Y:S01]  /*1590*/  ISETP.GE.AND P2, PT, R15, R154, PT ;  /* 0x0000009a0f00720c */ /* 0x000fe20003f46270 */
[----:B------:R-:W-:Y:S01]  /*15a0*/  IMAD.X R13, RZ, RZ, R3, P0 ;  /* 0x000000ffff0d7224 */ /* 0x000fe200000e0603 */
[----:B------:R-:W-:Y:S01]  /*15b0*/  LOP3.LUT R164, R7, 0x38, R88, 0x78, !PT ;  /* 0x0000003807a47812 */ /* 0x000fe200078e7858 */
[----:B------:R-:W-:Y:S01]  /*15c0*/  IMAD.WIDE.U32 R4, R6, R10, R4 ;  /* 0x0000000a06047225 */ /* 0x000fe200078e0004 */
[----:B------:R-:W-:Y:S02]  /*15d0*/  MOV R7, RZ ;  /* 0x000000ff00077202 */ /* 0x000fe40000000f00 */
[----:B------:R-:W-:Y:S01]  /*15e0*/  LOP3.LUT R164, R164, 0x1e00, R17, 0xf8, !PT ;  /* 0x00001e00a4a47812 */ /* 0x000fe200078ef811 */
[----:B-1----:R-:W-:Y:S01]  /*15f0*/  IMAD R159, R157, UR4, RZ ;  /* 0x000000049d9f7c24 */ /* 0x002fe2000f8e02ff */
[----:B------:R-:W-:Y:S01]  /*1600*/  LOP3.LUT R155, R156, 0x40, RZ, 0xfc, !PT ;  /* 0x000000409c9b7812 */ /* 0x000fe200078efcff */
[----:B------:R-:W-:-:S04]  /*1610*/  IMAD.WIDE.U32 R12, R6, R8, R12 ;  /* 0x00000008060c7225 */ /* 0x000fc800078e000c */
[----:B------:R-:W-:Y:S02]  /*1620*/  IMAD R5, R6, R11, R5 ;  /* 0x0000000b06057224 */ /* 0x000fe400078e0205 */
[----:B------:R-:W-:Y:S02]  /*1630*/  IMAD R157, R157, UR6, RZ ;  /* 0x000000069d9d7c24 */ /* 0x000fe4000f8e02ff */
[----:B------:R-:W-:Y:S01]  /*1640*/  IMAD R159, R2, UR5, R159 ;  /* 0x00000005029f7c24 */ /* 0x000fe2000f8e029f */
[----:B------:R-:W1:Y:S01]  /*1650*/  S2UR UR5, SR_CgaCtaId ;  /* 0x00000000000579c3 */ /* 0x000e620000008800 */
[----:B------:R-:W-:Y:S02]  /*1660*/  IMAD R13, R6, R9, R13 ;  /* 0x00000009060d7224 */ /* 0x000fe400078e020d */
[----:B------:R-:W-:Y:S01]  /*1670*/  IMAD.WIDE.U32 R4, R2, UR4, R4 ;  /* 0x0000000402047c25 */ /* 0x000fe2000f8e0004 */
[----:B------:R-:W-:-:S03]  /*1680*/  UMOV UR4, 0x400 ;  /* 0x0000040000047882 */ /* 0x000fc60000000000 */
[C---:B------:R-:W-:Y:S01]  /*1690*/  IMAD R157, R2.reuse, UR7, R157 ;  /* 0x00000007029d7c24 */ /* 0x040fe2000f8e029d */
[----:B------:R-:W-:Y:S01]  /*16a0*/  IADD3 R159, PT, PT, R5, R159, RZ ;  /* 0x0000009f059f7210 */ /* 0x000fe20007ffe0ff */
[----:B------:R-:W-:Y:S01]  /*16b0*/  IMAD.WIDE.U32 R2, R2, UR6, R12 ;  /* 0x0000000602027c25 */ /* 0x000fe2000f8e000c */
[----:B------:R-:W4:Y:S01]  /*16c0*/  LDCU.64 UR6, c[0x0][0x3c8] ;  /* 0x00007900ff0677ac */ /* 0x000f220008000a00 */
[----:B------:R-:W-:Y:S02]  /*16d0*/  IADD3 R12, PT, PT, R101, -0x1, RZ ;  /* 0xffffffff650c7810 */ /* 0x000fe40007ffe0ff */
[----:B------:R-:W-:Y:S01]  /*16e0*/  IMAD.IADD R157, R3, 0x1, R157 ;  /* 0x00000001039d7824 */ /* 0x000fe200078e029d */
[----:B--2---:R-:W-:Y:S01]  /*16f0*/  LEA R158, P0, R2, UR8, 0x1 ;  /* 0x00000008029e7c11 */ /* 0x004fe2000f8008ff */
[----:B------:R-:W-:Y:S01]  /*1700*/  VIADD R5, R6, 0x20 ;  /* 0x0000002006057836 */ /* 0x000fe20000000000 */
[----:B---3--:R-:W-:Y:S01]  /*1710*/  LEA R160, P1, R4, UR10, 0x1 ;  /* 0x0000000a04a07c11 */ /* 0x008fe2000f8208ff */
[----:B------:R-:W-:Y:S01]  /*1720*/  IMAD.WIDE.U32 R26, R163, 0x40, R6 ;  /* 0x00000040a31a7825 */ /* 0x000fe200078e0006 */
[----:B------:R-:W-:-:S02]  /*1730*/  LEA.HI.X R157, R2, UR9, R157, 0x1, P0 ;  /* 0x00000009029d7c11 */ /* 0x000fc400080f0c9d */
[----:B------:R-:W-:Y:S02]  /*1740*/  IADD3 R22, P0, PT, R156, R22, RZ ;  /* 0x000000169c167210 */ /* 0x000fe40007f1e0ff */
[----:B------:R-:W-:Y:S01]  /*1750*/  IADD3 R3, PT, PT, R6, 0x30, RZ ;  /* 0x0000003006037810 */ /* 0x000fe20007ffe0ff */
[----:B-1----:R-:W-:Y:S02]  /*1760*/  ULEA UR5, UR5, UR4, 0x18 ;  /* 0x0000000405057291 */ /* 0x002fe4000f8ec0ff */
[----:B------:R-:W-:Y:S01]  /*1770*/  IMAD.X R23, RZ, RZ, R0, P0 ;  /* 0x000000ffff177224 */ /* 0x000fe200000e0600 */
[----:B------:R-:W-:Y:S01]  /*1780*/  LEA.HI.X R159, R4, UR11, R159, 0x1, P1 ;  /* 0x0000000b049f7c11 */ /* 0x000fe200088f0c9f */
[----:B------:R-:W-:Y:S01]  /*1790*/  IMAD R0, R12, -0x40, R87 ;  /* 0xffffffc00c007824 */ /* 0x000fe200078e0257 */
[-C--:B------:R-:W-:Y:S01]  /*17a0*/  ISETP.GE.AND P1, PT, R5, R154.reuse, PT ;  /* 0x0000009a0500720c */ /* 0x080fe20003f26270 */
[----:B----4-:R-:W-:Y:S01]  /*17b0*/  IMAD.WIDE.U32 R22, R25, UR6, R22 ;  /* 0x0000000619167c25 */ /* 0x010fe2000f8e0016 */
[----:B------:R-:W-:-:S02]  /*17c0*/  ISETP.GE.AND P0, PT, R3, R154, PT ;  /* 0x0000009a0300720c */ /* 0x000fc40003f06270 */
[----:B------:R-:W-:Y:S01]  /*17d0*/  ISETP.GE.AND P6, PT, R6, R0, PT ;  /* 0x000000000600720c */ /* 0x000fe20003fc6270 */
[----:B------:R-:W-:Y:S01]  /*17e0*/  IMAD R25, R25, UR7, R23 ;  /* 0x0000000719197c24 */ /* 0x000fe2000f8e0217 */
[----:B------:R-:W-:Y:S01]  /*17f0*/  LEA R164, R164, UR5, 0x1 ;  /* 0x00000005a4a47c11 */ /* 0x000fe2000f8e08ff */
[----:B------:R-:W-:Y:S10]  /*1800*/  @P3 BRA `(.L_x_696) ;  /* 0x0000000000583947 */ /* 0x000ff40003800000 */
[----:B------:R-:W1:Y:S01]  /*1810*/  LDCU.64 UR6, c[0x0][0x3b0] ;  /* 0x00007600ff0677ac */ /* 0x000e620008000a00 */
[----:B------:R-:W-:Y:S01]  /*1820*/  IMAD.MOV.U32 R24, RZ, RZ, R22 ;  /* 0x000000ffff187224 */ /* 0x000fe200078e0016 */
[----:B------:R-:W2:Y:S01]  /*1830*/  LDCU UR4, c[0x0][0x440] ;  /* 0x00008800ff0477ac */ /* 0x000ea20008000800 */
[----:B------:R-:W3:Y:S01]  /*1840*/  LDCU.64 UR8, c[0x0][0x380] ;  /* 0x00007000ff0877ac */ /* 0x000ee20008000a00 */
[----:B-1----:R-:W-:Y:S02]  /*1850*/  IMAD R13, R27, UR6, RZ ;  /* 0x000000061b0d7c24 */ /* 0x002fe4000f8e02ff */
[----:B------:R-:W-:Y:S01]  /*1860*/  IMAD.WIDE.U32 R18, R26, UR6, R24 ;  /* 0x000000061a127c25 */ /* 0x000fe2000f8e0018 */
[----:B--2---:R-:W-:-:S03]  /*1870*/  ISETP.GE.AND P4, PT, R156, UR4, PT ;  /* 0x000000049c007c0c */ /* 0x004fc6000bf86270 */
[----:B------:R-:W-:Y:S01]  /*1880*/  IMAD R2, R26, UR7, R13 ;  /* 0x000000071a027c24 */ /* 0x000fe2000f8e020d */
[----:B------:R-:W-:Y:S02]  /*1890*/  ISETP.GE.AND P3, PT, R155, UR4, PT ;  /* 0x000000049b007c0c */ /* 0x000fe4000bf66270 */
[----:B---3--:R-:W-:Y:S02]  /*18a0*/  LEA R20, P5, R18, UR8, 0x1 ;  /* 0x0000000812147c11 */ /* 0x008fe4000f8a08ff */
[----:B------:R-:W-:-:S04]  /*18b0*/  IADD3 R2, PT, PT, R19, R2, RZ ;  /* 0x0000000213027210 */ /* 0x000fc80007ffe0ff */
        /* <DEDUP_REMOVED lines=11> */
.L_x_696:
[----:B------:R-:W-:Y:S05]  /*1970*/  BSYNC.RECONVERGENT B0 ;  /* 0x0000000000007941 */ /* 0x000fea0003800200 */
.L_x_695:
[----:B------:R-:W-:Y:S01]  /*1980*/  BSSY.RECONVERGENT B0, `(.L_x_697) ;  /* 0x000001c000007945 */ /* 0x000fe20003800200 */
[----:B------:R-:W-:-:S03]  /*1990*/  ISETP.GE.AND P5, PT, R15, R0, PT ;  /* 0x000000000f00720c */ /* 0x000fc60003fa6270 */
[----:B------:R-:W-:Y:S10]  /*19a0*/  @P2 BRA `(.L_x_698) ;  /* 0x0000000000642947 */ /* 0x000ff40003800000 */
[----:B------:R-:W2:Y:S01]  /*19b0*/  LDCU.64 UR8, c[0x0][0x3b0] ;  /* 0x00007600ff0877ac */ /* 0x000ea20008000a00 */
[----:B------:R-:W-:Y:S01]  /*19c0*/  IADD3 R4, P2, PT, R26, 0x10, RZ ;  /* 0x000000101a047810 */ /* 0x000fe20007f5e0ff */
[----:B------:R-:W-:Y:S01]  /*19d0*/  IMAD.MOV.U32 R18, RZ, RZ, R22 ;  /* 0x000000ffff127224 */ /* 0x000fe200078e0016 */
[----:B------:R-:W-:Y:S01]  /*19e0*/  MOV R19, R25 ;  /* 0x0000001900137202 */ /* 0x000fe20000000f00 */
[----:B------:R-:W3:Y:S02]  /*19f0*/  LDCU UR4, c[0x0][0x440] ;  /* 0x00008800ff0477ac */ /* 0x000ee40008000800 */
[----:B------:R-:W-:Y:S01]  /*1a00*/  IMAD.X R2, RZ, RZ, R27, P2 ;  /* 0x000000ffff027224 */ /* 0x000fe200010e061b */
[----:B------:R-:W1:Y:S03]  /*1a10*/  LDCU.64 UR6, c[0x0][0x380] ;  /* 0x00007000ff0677ac */ /* 0x000e660008000a00 */
[----:B--2---:R-:W-:-:S02]  /*1a20*/  IMAD R13, R2, UR8, RZ ;  /* 0x00000008020d7c24 */ /* 0x004fc4000f8e02ff */
[----:B------:R-:W-:Y:S01]  /*1a30*/  IMAD.WIDE.U32 R18, R4, UR8, R18 ;  /* 0x0000000804127c25 */ /* 0x000fe2000f8e0012 */
[----:B---3--:R-:W-:-:S03]  /*1a40*/  ISETP.GE.AND P3, PT, R156, UR4, PT ;  /* 0x000000049c007c0c */ /* 0x008fc6000bf66270 */
[----:B------:R-:W-:Y:S01]  /*1a50*/  IMAD R13, R4, UR9, R13 ;  /* 0x00000009040d7c24 */ /* 0x000fe2000f8e020d */
[----:B------:R-:W-:Y:S02]  /*1a60*/  ISETP.GE.AND P2, PT, R155, UR4, PT ;  /* 0x000000049b007c0c */ /* 0x000fe4000bf46270 */
[----:B-1----:R-:W-:Y:S01]  /*1a70*/  LEA R20, P4, R18, UR6, 0x1 ;  /* 0x0000000612147c11 */ /* 0x002fe2000f8808ff */
        /* <DEDUP_REMOVED lines=12> */
.L_x_698:
[----:B------:R-:W-:Y:S05]  /*1b40*/  BSYNC.RECONVERGENT B0 ;  /* 0x0000000000007941 */ /* 0x000fea0003800200 */
.L_x_697:
[----:B------:R-:W-:Y:S01]  /*1b50*/  BSSY.RECONVERGENT B0, `(.L_x_699) ;  /* 0x000001d000007945 */ /* 0x000fe20003800200 */
[----:B------:R-:W-:Y:S02]  /*1b60*/  ISETP.GE.AND P4, PT, R5, R0, PT ;  /* 0x000000000500720c */ /* 0x000fe40003f86270 */
[----:B------:R-:W-:Y:S01]  /*1b70*/  SHF.L.U64.HI R84, R10, 0x6, R11 ;  /* 0x000000060a547819 */ /* 0x000fe2000001020b */
[----:B------:R-:W-:Y:S05]  /*1b80*/  @P1 BRA `(.L_x_700) ;  /* 0x0000000000641947 */ /* 0x000fea0003800000 */
[----:B------:R-:W3:Y:S01]  /*1b90*/  LDCU.64 UR8, c[0x0][0x3b0] ;  /* 0x00007600ff0877ac */ /* 0x000ee20008000a00 */
[----:B------:R-:W-:Y:S01]  /*1ba0*/  IADD3 R4, P1, PT, R26, 0x20, RZ ;  /* 0x000000201a047810 */ /* 0x000fe20007f3e0ff */
[----:B------:R-:W-:Y:S01]  /*1bb0*/  IMAD.MOV.U32 R18, RZ, RZ, R22 ;  /* 0x000000ffff127224 */ /* 0x000fe200078e0016 */
[----:B------:R-:W-:Y:S01]  /*1bc0*/  MOV R19, R25 ;  /* 0x0000001900137202 */ /* 0x000fe20000000f00 */
[----:B------:R-:W4:Y:S02]  /*1bd0*/  LDCU UR4, c[0x0][0x440] ;  /* 0x00008800ff0477ac */ /* 0x000f240008000800 */
[----:B------:R-:W-:Y:S01]  /*1be0*/  IMAD.X R2, RZ, RZ, R27, P1 ;  /* 0x000000ffff027224 */ /* 0x000fe200008e061b */
[----:B------:R-:W1:Y:S03]  /*1bf0*/  LDCU.64 UR6, c[0x0][0x380] ;  /* 0x00007000ff0677ac */ /* 0x000e660008000a00 */
[----:B---3--:R-:W-:-:S02]  /*1c00*/  IMAD R13, R2, UR8, RZ ;  /* 0x00000008020d7c24 */ /* 0x008fc4000f8e02ff */
[----:B------:R-:W-:Y:S01]  /*1c10*/  IMAD.WIDE.U32 R18, R4, UR8, R18 ;  /* 0x0000000804127c25 */ /* 0x000fe2000f8e0012 */
[----:B----4-:R-:W-:-:S03]  /*1c20*/  ISETP.GE.AND P2, PT, R156, UR4, PT ;  /* 0x000000049c007c0c */ /* 0x010fc6000bf46270 */
[----:B------:R-:W-:Y:S01]  /*1c30*/  IMAD R13, R4, UR9, R13 ;  /* 0x00000009040d7c24 */ /* 0x000fe2000f8e020d */
[----:B------:R-:W-:Y:S02]  /*1c40*/  ISETP.GE.AND P1, PT, R155, UR4, PT ;  /* 0x000000049b007c0c */ /* 0x000fe4000bf26270 */
[----:B-12---:R-:W-:Y:S01]  /*1c50*/  LEA R20, P3, R18, UR6, 0x1 ;  /* 0x0000000612147c11 */ /* 0x006fe2000f8608ff */
        /* <DEDUP_REMOVED lines=12> */
.L_x_700:
[----:B------:R-:W-:Y:S05]  /*1d20*/  BSYNC.RECONVERGENT B0 ;  /* 0x0000000000007941 */ /* 0x000fea0003800200 */
.L_x_699:
[----:B------:R-:W-:Y:S01]  /*1d30*/  SHF.L.U32 R85, R10, 0x6, RZ ;  /* 0x000000060a557819 */ /* 0x000fe200000006ff */
[----:B------:R-:W-:Y:S01]  /*1d40*/  BSSY.RECONVERGENT B0, `(.L_x_701) ;  /* 0x000001d000007945 */ /* 0x000fe20003800200 */
[----:B------:R-:W-:Y:S01]  /*1d50*/  ISETP.GE.AND P3, PT, R3, R0, PT ;  /* 0x000000000300720c */ /* 0x000fe20003f66270 */
[-C--:B-123--:R-:W-:Y:S02]  /*1d60*/  IMAD R21, R84, R12.reuse, RZ ;  /* 0x0000000c54157224 */ /* 0x08efe400078e02ff */
[----:B------:R-:W-:Y:S01]  /*1d70*/  IMAD.WIDE.U32 R18, R85, R12, RZ ;  /* 0x0000000c55127225 */ /* 0x000fe200078e00ff */
[----:B------:R-:W-:Y:S05]  /*1d80*/  @P0 BRA `(.L_x_702) ;  /* 0x0000000000600947 */ /* 0x000fea0003800000 */
[----:B------:R-:W1:Y:S01]  /*1d90*/  LDCU.64 UR8, c[0x0][0x3b0] ;  /* 0x00007600ff0877ac */ /* 0x000e620008000a00 */
[----:B------:R-:W-:Y:S02]  /*1da0*/  IADD3 R4, P0, PT, R26, 0x30, RZ ;  /* 0x000000301a047810 */ /* 0x000fe40007f1e0ff */
[----:B------:R-:W-:Y:S01]  /*1db0*/  MOV R23, R25 ;  /* 0x0000001900177202 */ /* 0x000fe20000000f00 */
[----:B------:R-:W2:Y:S02]  /*1dc0*/  LDCU UR4, c[0x0][0x440] ;  /* 0x00008800ff0477ac */ /* 0x000ea40008000800 */
[----:B------:R-:W-:Y:S01]  /*1dd0*/  IMAD.X R2, RZ, RZ, R27, P0 ;  /* 0x000000ffff027224 */ /* 0x000fe200000e061b */
[----:B------:R-:W3:Y:S03]  /*1de0*/  LDCU.64 UR6, c[0x0][0x380] ;  /* 0x00007000ff0677ac */ /* 0x000ee60008000a00 */
[----:B-1----:R-:W-:-:S02]  /*1df0*/  IMAD R13, R2, UR8, RZ ;  /* 0x00000008020d7c24 */ /* 0x002fc4000f8e02ff */
        /* <DEDUP_REMOVED lines=17> */
.L_x_702:
[----:B------:R-:W-:Y:S05]  /*1f10*/  BSYNC.RECONVERGENT B0 ;  /* 0x0000000000007941 */ /* 0x000fea0003800200 */
.L_x_701:
[----:B------:R-:W-:Y:S01]  /*1f20*/  BSSY.RECONVERGENT B0, `(.L_x_703) ;  /* 0x0000014000007945 */ /* 0x000fe20003800200 */
[C---:B------:R-:W-:Y:S01]  /*1f30*/  SHF.L.U64.HI R102, R10.reuse, 0x4, R11 ;  /* 0x000000040a667819 */ /* 0x040fe2000001020b */
[----:B------:R-:W-:Y:S01]  /*1f40*/  IMAD.SHL.U32 R103, R10, 0x10, RZ ;  /* 0x000000100a677824 */ /* 0x000fe200078e00ff */
[----:B------:R-:W-:Y:S01]  /*1f50*/  IADD3 R21, PT, PT, R19, R21, RZ ;  /* 0x0000001513157210 */ /* 0x000fe20007ffe0ff */
[----:B------:R-:W-:Y:S06]  /*1f60*/  @P6 BRA `(.L_x_704) ;  /* 0x00000000003c6947 */ /* 0x000fec0003800000 */
[----:B------:R-:W2:Y:S01]  /*1f70*/  LDCU UR4, c[0x0][0x440] ;  /* 0x00008800ff0477ac */ /* 0x000ea20008000800 */
        /* <DEDUP_REMOVED lines=14> */
.L_x_704:
[----:B------:R-:W-:Y:S05]  /*2060*/  BSYNC.RECONVERGENT B0 ;  /* 0x0000000000007941 */ /* 0x000fea0003800200 */
.L_x_703:
[----:B------:R-:W-:Y:S04]  /*2070*/  BSSY.RECONVERGENT B0, `(.L_x_705) ;  /* 0x0000013000007945 */ /* 0x000fe80003800200 */
[----:B------:R-:W-:Y:S05]  /*2080*/  @P5 BRA `(.L_x_706) ;  /* 0x0000000000445947 */ /* 0x000fea0003800000 */
[----:B------:R-:W3:Y:S01]  /*2090*/  LDCU UR4, c[0x0][0x440] ;  /* 0x00008800ff0477ac */ /* 0x000ee20008000800 */
[----:B------:R-:W-:-:S05]  /*20a0*/  IADD3 R13, P2, PT, R103, R18, RZ ;  /* 0x00000012670d7210 */ /* 0x000fca0007f5e0ff */
[----:B------:R-:W-:Y:S01]  /*20b0*/  IMAD.X R2, R102, 0x1, R21, P2 ;  /* 0x0000000166027824 */ /* 0x000fe200010e0615 */
[----:B--2---:R-:W-:-:S04]  /*20c0*/  LEA R22, P2, R13, R160, 0x1 ;  /* 0x000000a00d167211 */ /* 0x004fc800078408ff */
        /* <DEDUP_REMOVED lines=13> */
.L_x_706:
[----:B------:R-:W-:Y:S05]  /*21a0*/  BSYNC.RECONVERGENT B0 ;  /* 0x0000000000007941 */ /* 0x000fea0003800200 */
.L_x_705:
[----:B------:R-:W-:Y:S04]  /*21b0*/  BSSY.RECONVERGENT B0, `(.L_x_707) ;  /* 0x0000015000007945 */ /* 0x000fe80003800200 */
[----:B------:R-:W-:Y:S05]  /*21c0*/  @P4 BRA `(.L_x_708) ;  /* 0x00000000004c4947 */ /* 0x000fea0003800000 */
[----:B------:R-:W4:Y:S01]  /*21d0*/  LDCU UR4, c[0x0][0x440] ;  /* 0x00008800ff0477ac */ /* 0x000f220008000800 */
[----:B--23--:R-:W-:-:S04]  /*21e0*/  IMAD.WIDE.U32 R22, R10, 0x20, RZ ;  /* 0x000000200a167825 */ /* 0x00cfc800078e00ff */
[----:B------:R-:W-:Y:S01]  /*21f0*/  IMAD.SHL.U32 R2, R11, 0x20, RZ ;  /* 0x000000200b027824 */ /* 0x000fe200078e00ff */
[----:B------:R-:W-:-:S04]  /*2200*/  IADD3 R4, P2, PT, R18, R22, RZ ;  /* 0x0000001612047210 */ /* 0x000fc80007f5e0ff */
[----:B------:R-:W-:Y:S02]  /*2210*/  IADD3.X R2, PT, PT, R21, R23, R2, P2, !PT ;  /* 0x0000001715027210 */ /* 0x000fe400017fe402 */
[----:B------:R-:W-:-:S04]  /*2220*/  LEA R22, P2, R4, R160, 0x1 ;  /* 0x000000a004167211 */ /* 0x000fc800078408ff */
[----:B------:R-:W-:Y:S02]  /*2230*/  LEA.HI.X R23, R4, R159, R2, 0x1, P2 ;  /* 0x0000009f04177211 */ /* 0x000fe400010f0c02 */
[----:B----4-:R-:W-:Y:S02]  /*2240*/  ISETP.GE.AND P1, PT, R156, UR4, PT ;  /* 0x000000049c007c0c */ /* 0x010fe4000bf26270 */
        /* <DEDUP_REMOVED lines=11> */
.L_x_708:
[----:B------:R-:W-:Y:S05]  /*2300*/  BSYNC.RECONVERGENT B0 ;  /* 0x0000000000007941 */ /* 0x000fea0003800200 */
.L_x_707:
[----:B------:R-:W-:Y:S04]  /*2310*/  BSSY.RECONVERGENT B0, `(.L_x_709) ;  /* 0x0000015000007945 */ /* 0x000fe80003800200 */
[----:B------:R-:W-:Y:S05]  /*2320*/  @P3 BRA `(.L_x_710) ;  /* 0x00000000004c3947 */ /* 0x000fea0003800000 */
[----:B------:R-:W5:Y:S01]  /*2330*/  LDCU UR4, c[0x0][0x440] ;  /* 0x00008800ff0477ac */ /* 0x000f620008000800 */
[----:B------:R-:W-:Y:S02]  /*2340*/  IMAD.MOV.U32 R20, RZ, RZ, R18 ;  /* 0x000000ffff147224 */ /* 0x000fe400078e0012 */
[----:B------:R-:W-:Y:S02]  /*2350*/  IMAD R2, R11, 0x30, RZ ;  /* 0x000000300b027824 */ /* 0x000fe400078e02ff */
[----:B------:R-:W-:-:S04]  /*2360*/  IMAD.WIDE.U32 R20, R10, 0x30, R20 ;  /* 0x000000300a147825 */ /* 0x000fc800078e0014 */
[----:B------:R-:W-:Y:S01]  /*2370*/  IMAD.IADD R2, R21, 0x1, R2 ;  /* 0x0000000115027824 */ /* 0x000fe200078e0202 */
[----:B------:R-:W-:-:S04]  /*2380*/  LEA R18, P2, R20, R160, 0x1 ;  /* 0x000000a014127211 */ /* 0x000fc800078408ff */
        /* <DEDUP_REMOVED lines=13> */
.L_x_710:
[----:B------:R-:W-:Y:S05]  /*2460*/  BSYNC.RECONVERGENT B0 ;  /* 0x0000000000007941 */ /* 0x000fea0003800200 */
.L_x_709:
[----:B------:R-:W0:Y:S01]  /*2470*/  LDGDEPBAR ;  /* 0x00000000000079af */ /* 0x000e220000000000 */
[----:B------:R-:W-:Y:S01]  /*2480*/  IMAD.SHL.U32 R150, R88, 0x40, RZ ;  /* 0x0000004058967824 */ /* 0x000fe200078e00ff */
[--C-:B------:R-:W-:Y:S01]  /*2490*/  SHF.R.U32.HI R14, RZ, 0x1, R88.reuse ;  /* 0x00000001ff0e7819 */ /* 0x100fe20000011658 */
[----:B------:R-:W-:Y:S01]  /*24a0*/  IMAD.SHL.U32 R13, R8, 0x40, RZ ;  /* 0x00000040080d7824 */ /* 0x000fe200078e00ff */
[----:B--234-:R-:W-:Y:S01]  /*24b0*/  SHF.R.U32.HI R23, RZ, 0x2, R88 ;  /* 0x00000002ff177819 */ /* 0x01cfe20000011658 */
[----:B------:R-:W-:Y:S01]  /*24c0*/  BSSY.RECONVERGENT B0, `(.L_x_711) ;  /* 0x0000026000007945 */ /* 0x000fe20003800200 */
[----:B------:R-:W-:Y:S02]  /*24d0*/  LOP3.LUT R4, R150, 0x1c0, RZ, 0xc0, !PT ;  /* 0x000001c096047812 */ /* 0x000fe400078ec0ff */
[----:B------:R-:W-:Y:S02]  /*24e0*/  LOP3.LUT R2, R14, 0x1f0, RZ, 0xc0, !PT ;  /* 0x000001f00e027812 */ /* 0x000fe400078ec0ff */
[----:B------:R-:W-:Y:S01]  /*24f0*/  LOP3.LUT R17, R4, 0x38, R17, 0xf8, !PT ;  /* 0x0000003804117812 */ /* 0x000fe200078ef811 */
[----:B------:R-:W-:Y:S01]  /*2500*/  IMAD.SHL.U32 R4, R88, 0x20, RZ ;  /* 0x0000002058047824 */ /* 0x000fe200078e00ff */
[----:B-1----:R-:W-:-:S02]  /*2510*/  SHF.L.U64.HI R19, R8, 0x6, R9 ;  /* 0x0000000608137819 */ /* 0x002fc40000010209 */
[----:B------:R-:W-:Y:S02]  /*2520*/  LOP3.LUT R21, R150, 0x200, RZ, 0xc0, !PT ;  /* 0x0000020096157812 */ /* 0x000fe400078ec0ff */
[----:B------:R-:W-:Y:S01]  /*2530*/  LOP3.LUT R23, R23, 0x7, RZ, 0xc0, !PT ;  /* 0x0000000717177812 */ /* 0x000fe200078ec0ff */
[-C--:B------:R-:W-:Y:S01]  /*2540*/  IMAD R19, R19, R12.reuse, RZ ;  /* 0x0000000c13137224 */ /* 0x080fe200078e02ff */
[----:B------:R-:W-:Y:S01]  /*2550*/  IADD3 R2, PT, PT, R2, 0x1, R165 ;  /* 0x0000000102027810 */ /* 0x000fe20007ffe0a5 */
[----:B------:R-:W-:Y:S01]  /*2560*/  IMAD.WIDE.U32 R12, R13, R12, RZ ;  /* 0x0000000c0d0c7225 */ /* 0x000fe200078e00ff */
[----:B------:R-:W-:Y:S02]  /*2570*/  LOP3.LUT R21, R21, 0x7c00, R4, 0xf8, !PT ;  /* 0x00007c0015157812 */ /* 0x000fe400078ef804 */
[----:B------:R-:W-:Y:S01]  /*2580*/  LOP3.LUT R4, R17, 0x8, R14, 0x78, !PT ;  /* 0x0000000811047812 */ /* 0x000fe200078e780e */
[----:B------:R-:W-:Y:S01]  /*2590*/  IMAD.IADD R19, R13, 0x1, R19 ;  /* 0x000000010d137824 */ /* 0x000fe200078e0213 */
[----:B------:R-:W-:-:S04]  /*25a0*/  DEPBAR.LE SB0, 0x0 ;  /* 0x000080000000791a */ /* 0x000fc80000000000 */
[----:B------:R-:W-:Y:S01]  /*25b0*/  IADD3 R2, PT, PT, -R16, R2, R23 ;  /* 0x0000000210027210 */ /* 0x000fe20007ffe117 */
[----:B------:R-:W-:-:S03]  /*25c0*/  IMAD.IADD R151, R4, 0x1, R21 ;  /* 0x0000000104977824 */ /* 0x000fc600078e0215 */
[----:B------:R-:W-:Y:S01]  /*25d0*/  IADD3 R86, PT, PT, R2, R86, R87 ;  /* 0x0000005602567210 */ /* 0x000fe20007ffe057 */
[----:B------:R-:W-:Y:S06]  /*25e0*/  BAR.SYNC.DEFER_BLOCKING 0x0 ;  /* 0x0000000000007b1d */ /* 0x000fec0000010000 */
[----:B------:R-:W-:Y:S05]  /*25f0*/  @P6 BRA `(.L_x_712) ;  /* 0x0000000000406947 */ /* 0x000fea0003800000 */
[----:B------:R-:W1:Y:S01]  /*2600*/  LDCU UR4, c[0x0][0x440] ;  /* 0x00008800ff0477ac */ /* 0x000e620008000800 */
        /* <DEDUP_REMOVED lines=15> */
.L_x_712:
[----:B------:R2:W-:Y:S04]  /*2700*/  STS.128 [R164+0x8000], RZ ;  /* 0x008000ffa4007388 */ /* 0x0005e80000000c00 */
[----:B------:R2:W-:Y:S02]  /*2710*/  STS.128 [R164+0xa000], RZ ;  /* 0x00a000ffa4007388 */ /* 0x0005e40000000c00 */
.L_x_713:
[----:B------:R-:W-:Y:S05]  /*2720*/  BSYNC.RECONVERGENT B0 ;  /* 0x0000000000007941 */ /* 0x000fea0003800200 */
.L_x_711:
[-C--:B------:R-:W-:Y:S01]  /*2730*/  ISETP.GE.AND P0, PT, R15, R0.reuse, PT ;  /* 0x000000000f00720c */ /* 0x080fe20003f06270 */
[----:B------:R-:W-:Y:S01]  /*2740*/  BSSY.RECONVERGENT B0, `(.L_x_714) ;  /* 0x000001b000007945 */ /* 0x000fe20003800200 */
[-C--:B------:R-:W-:Y:S02]  /*2750*/  ISETP.GE.AND P3, PT, R3, R0.reuse, PT ;  /* 0x000000000300720c */ /* 0x080fe40003f66270 */
[----:B------:R-:W-:Y:S02]  /*2760*/  LOP3.LUT R3, R17, 0x8, R88, 0x78, !PT ;  /* 0x0000000811037812 */ /* 0x000fe400078e7858 */
[----:B------:R-:W-:Y:S02]  /*2770*/  LOP3.LUT R150, R150, 0x400, RZ, 0xc0, !PT ;  /* 0x0000040096967812 */ /* 0x000fe400078ec0ff */
[----:B------:R-:W-:Y:S02]  /*2780*/  ISETP.GE.AND P4, PT, R5, R0, PT ;  /* 0x000000000500720c */ /* 0x000fe40003f86270 */
[----:B------:R-:W-:Y:S01]  /*2790*/  LEA R151, R151, UR5, 0x1 ;  /* 0x0000000597977c11 */ /* 0x000fe2000f8e08ff */
[----:B------:R-:W-:-:S02]  /*27a0*/  IMAD R150, R3, 0x2, R150 ;  /* 0x0000000203967824 */ /* 0x000fc400078e0296 */
[----:B------:R3:W-:Y:S04]  /*27b0*/  @P0 STS.128 [R164+0x8800], RZ ;  /* 0x008800ffa4000388 */ /* 0x0007e80000000c00 */
[----:B------:R3:W-:Y:S01]  /*27c0*/  @P0 STS.128 [R164+0xa800], RZ ;  /* 0x00a800ffa4000388 */ /* 0x0007e20000000c00 */
[----:B------:R-:W-:Y:S05]  /*27d0*/  @P0 BRA `(.L_x_715) ;  /* 0x0000000000440947 */ /* 0x000fea0003800000 */
[----:B------:R-:W4:Y:S01]  /*27e0*/  LDCU UR4, c[0x0][0x440] ;  /* 0x00008800ff0477ac */ /* 0x000f220008000800 */
[----:B------:R-:W-:-:S04]  /*27f0*/  LEA R3, P2, R8, R12, 0x4 ;  /* 0x0000000c08037211 */ /* 0x000fc800078420ff */
[----:B------:R-:W-:Y:S02]  /*2800*/  LEA.HI.X R0, R8, R19, R9, 0x4, P2 ;  /* 0x0000001308007211 */ /* 0x000fe400010f2409 */
        /* <DEDUP_REMOVED lines=14> */
.L_x_715:
[----:B------:R-:W-:Y:S05]  /*28f0*/  BSYNC.RECONVERGENT B0 ;  /* 0x0000000000007941 */ /* 0x000fea0003800200 */
.L_x_714:
[----:B------:R1:W-:Y:S01]  /*2900*/  @P4 STS.128 [R164+0x9000], RZ ;  /* 0x009000ffa4004388 */ /* 0x0003e20000000c00 */
[----:B------:R-:W-:Y:S03]  /*2910*/  BSSY.RECONVERGENT B0, `(.L_x_716) ;  /* 0x0000016000007945 */ /* 0x000fe60003800200 */
[----:B------:R1:W-:Y:S01]  /*2920*/  @P4 STS.128 [R164+0xb000], RZ ;  /* 0x00b000ffa4004388 */ /* 0x0003e20000000c00 */
[----:B------:R-:W-:Y:S05]  /*2930*/  @P4 BRA `(.L_x_717) ;  /* 0x00000000004c4947 */ /* 0x000fea0003800000 */
[----:B------:R-:W5:Y:S01]  /*2940*/  LDCU UR4, c[0x0][0x440] ;  /* 0x00008800ff0477ac */ /* 0x000f620008000800 */
[----:B------:R-:W-:-:S04]  /*2950*/  IMAD.WIDE.U32 R14, R8, 0x20, RZ ;  /* 0x00000020080e7825 */ /* 0x000fc800078e00ff */
[----:B----4-:R-:W-:Y:S01]  /*2960*/  IMAD.SHL.U32 R3, R9, 0x20, RZ ;  /* 0x0000002009037824 */ /* 0x010fe200078e00ff */
[----:B------:R-:W-:-:S04]  /*2970*/  IADD3 R0, P2, PT, R12, R14, RZ ;  /* 0x0000000e0c007210 */ /* 0x000fc80007f5e0ff */
[----:B------:R-:W-:Y:S02]  /*2980*/  IADD3.X R3, PT, PT, R19, R15, R3, P2, !PT ;  /* 0x0000000f13037210 */ /* 0x000fe400017fe403 */
        /* <DEDUP_REMOVED lines=14> */
.L_x_717:
[----:B------:R-:W-:Y:S05]  /*2a70*/  BSYNC.RECONVERGENT B0 ;  /* 0x0000000000007941 */ /* 0x000fea0003800200 */
.L_x_716:
[----:B------:R1:W-:Y:S01]  /*2a80*/  @P3 STS.128 [R164+0x9800], RZ ;  /* 0x009800ffa4003388 */ /* 0x0003e20000000c00 */
[----:B------:R-:W-:Y:S03]  /*2a90*/  BSSY.RECONVERGENT B0, `(.L_x_718) ;  /* 0x0000016000007945 */ /* 0x000fe60003800200 */
[----:B------:R1:W-:Y:S01]  /*2aa0*/  @P3 STS.128 [R164+0xb800], RZ ;  /* 0x00b800ffa4003388 */ /* 0x0003e20000000c00 */
[----:B------:R-:W-:Y:S05]  /*2ab0*/  @P3 BRA `(.L_x_719) ;  /* 0x00000000004c3947 */ /* 0x000fea0003800000 */
[----:B------:R-:W5:Y:S01]  /*2ac0*/  LDCU UR4, c[0x0][0x440] ;  /* 0x00008800ff0477ac */ /* 0x000f620008000800 */
[----:B------:R-:W-:Y:S02]  /*2ad0*/  IMAD.MOV.U32 R18, RZ, RZ, R12 ;  /* 0x000000ffff127224 */ /* 0x000fe400078e000c */
[----:B------:R-:W-:Y:S02]  /*2ae0*/  IMAD R0, R9, 0x30, RZ ;  /* 0x0000003009007824 */ /* 0x000fe400078e02ff */
[----:B------:R-:W-:-:S04]  /*2af0*/  IMAD.WIDE.U32 R18, R8, 0x30, R18 ;  /* 0x0000003008127825 */ /* 0x000fc800078e0012 */
[----:B------:R-:W-:Y:S01]  /*2b00*/  IMAD.IADD R0, R19, 0x1, R0 ;  /* 0x0000000113007824 */ /* 0x000fe200078e0200 */
[----:B----4-:R-:W-:-:S04]  /*2b10*/  LEA R2, P2, R18, R158, 0x1 ;  /* 0x0000009e12027211 */ /* 0x010fc800078408ff */
        /* <DEDUP_REMOVED lines=13> */
.L_x_719:
[----:B------:R-:W-:Y:S05]  /*2bf0*/  BSYNC.RECONVERGENT B0 ;  /* 0x0000000000007941 */ /* 0x000fea0003800200 */
.L_x_718:
[----:B------:R-:W-:Y:S01]  /*2c00*/  LDSM.16.M88.4 R28, [R151] ;  /* 0x00000000971c783b */ /* 0x000fe20000000200 */
[----:B------:R-:W-:Y:S01]  /*2c10*/  R2P PR, R88, 0x6 ;  /* 0x0000000658007804 */ /* 0x000fe20000000000 */
[----:B------:R-:W-:Y:S01]  /*2c20*/  IMAD.MOV.U32 R5, RZ, RZ, 0x20 ;  /* 0x00000020ff057424 */ /* 0x000fe200078e00ff */
[----:B------:R-:W-:Y:S01]  /*2c30*/  MOV R0, 0x40 ;  /* 0x0000004000007802 */ /* 0x000fe20000000f00 */
[----:B------:R-:W5:Y:S01]  /*2c40*/  LDSM.16.M88.4 R52, [R150+UR5+0x4000] ;  /* 0x004000059634783b */ /* 0x000f620008000200 */
[----:B----4-:R-:W-:Y:S01]  /*2c50*/  VIADD R2, R150, UR5 ;  /* 0x0000000596027c36 */ /* 0x010fe20008000000 */
[----:B------:R-:W-:Y:S01]  /*2c60*/  ISETP.NE.AND P6, PT, R101, 0x1, PT ;  /* 0x000000016500780c */ /* 0x000fe20003fc5270 */
[----:B------:R-:W-:Y:S01]  /*2c70*/  IMAD.SHL.U32 R88, R88, 0x2, RZ ;  /* 0x0000000258587824 */ /* 0x000fe200078e00ff */
[----:B------:R-:W-:Y:S01]  /*2c80*/  SEL R5, R5, 0xffffffe0, !P1 ;  /* 0xffffffe005057807 */ /* 0x000fe20004800000 */
[----:B------:R-:W4:Y:S01]  /*2c90*/  LDSM.16.M88.4 R44, [R150+UR5+0x4800] ;  /* 0x00480005962c783b */ /* 0x000f220008000200 */
[----:B------:R-:W-:-:S02]  /*2ca0*/  SEL R0, R0, 0xffffffc0, !P2 ;  /* 0xffffffc000007807 */ /* 0x000fc40005000000 */
[----:B------:R-:W-:Y:S01]  /*2cb0*/  LOP3.LUT R88, R88, 0x6, RZ, 0xc0, !PT ;  /* 0x0000000658587812 */ /* 0x000fe200078ec0ff */
[C-C-:B------:R-:W-:Y:S01]  /*2cc0*/  IMAD.IADD R149, R151.reuse, 0x1, R5.reuse ;  /* 0x0000000197957824 */ /* 0x140fe200078e0205 */
[----:B------:R-:W2:Y:S01]  /*2cd0*/  LDSM.16.M88.4 R36, [R150+UR5+0x5000] ;  /* 0x005000059624783b */ /* 0x000ea20008000200 */
[----:B------:R-:W-:Y:S01]  /*2ce0*/  IMAD.IADD R145, R2, 0x1, R5 ;  /* 0x0000000102917824 */ /* 0x000fe200078e0205 */
[----:B------:R-:W-:Y:S01]  /*2cf0*/  VIMNMX R136, PT, PT, R86, R87, PT ;  /* 0x0000005756887248 */ /* 0x000fe20003fe0100 */
[--C-:B------:R-:W-:Y:S01]  /*2d00*/  IMAD.IADD R148, R151, 0x1, R0.reuse ;  /* 0x0000000197947824 */ /* 0x100fe200078e0200 */
[----:B-1----:R-:W1:Y:S01]  /*2d10*/  LDSM.16.M88.4 R20, [R150+UR5+0x5800] ;  /* 0x005800059614783b */ /* 0x002e620008000200 */
[----:B------:R-:W-:Y:S01]  /*2d20*/  IMAD.IADD R144, R2, 0x1, R0 ;  /* 0x0000000102907824 */ /* 0x000fe200078e0200 */
[----:B------:R-:W-:Y:S01]  /*2d30*/  VIADDMNMX R2, R86, 0x8, R87, PT ;  /* 0x0000000856027846 */ /* 0x000fe20003800157 */
[----:B------:R-:W-:Y:S01]  /*2d40*/  IMAD.IADD R147, R5, 0x1, R148 ;  /* 0x0000000105937824 */ /* 0x000fe200078e0294 */
[----:B------:R-:W-:Y:S01]  /*2d50*/  LDSM.16.M88.4 R12, [R149] ;  /* 0x00000000950c783b */ /* 0x000fe20000000200 */
[----:B------:R-:W-:Y:S01]  /*2d60*/  IMAD R3, R101, 0x40, R88 ;  /* 0x0000004065037824 */ /* 0x000fe200078e0258 */
[----:B------:R-:W-:-:S02]  /*2d70*/  IADD3 R143, PT, PT, R5, R144, RZ ;  /* 0x00000090058f7210 */ /* 0x000fc40007ffe0ff */
[----:B------:R-:W3:Y:S04]  /*2d80*/  LDSM.16.M88.4 R16, [R145+0x4000] ;  /* 0x004000009110783b */ /* 0x000ee80000000200 */
[----:B------:R-:W3:Y:S04]  /*2d90*/  LDSM.16.M88.4 R68, [R145+0x4800] ;  /* 0x004800009144783b */ /* 0x000ee80000000200 */
[----:B------:R-:W3:Y:S04]  /*2da0*/  LDSM.16.M88.4 R64, [R145+0x5000] ;  /* 0x005000009140783b */ /* 0x000ee80000000200 */
[----:B------:R-:W3:Y:S04]  /*2db0*/  LDSM.16.M88.4 R24, [R145+0x5800] ;  /* 0x005800009118783b */ /* 0x000ee80000000200 */
[----:B------:R-:W-:Y:S01]  /*2dc0*/  LDSM.16.M88.4 R60, [R148] ;  /* 0x00000000943c783b */ /* 0x000fe20000000200 */
[C---:B-----5:R-:W-:Y:S03]  /*2dd0*/  HMMA.16816.F32.BF16 R56, R28.reuse, R52, RZ ;  /* 0x000000341c38723c */ /* 0x060fe600000418ff */
[----:B------:R-:W-:Y:S04]  /*2de0*/  LDSM.16.M88.4 R80, [R143+0x5800] ;  /* 0x005800008f50783b */ /* 0x000fe80000000200 */
[----:B------:R-:W-:Y:S01]  /*2df0*/  LDSM.16.M88.4 R76, [R150+UR5+0x6000] ;  /* 0x00600005964c783b */ /* 0x000fe20008000200 */
[C---:B------:R-:W-:Y:S03]  /*2e00*/  HMMA.16816.F32.BF16 R52, R28.reuse, R54, RZ ;  /* 0x000000361c34723c */ /* 0x040fe600000418ff */
[----:B------:R-:W-:Y:S04]  /*2e10*/  LDSM.16.M88.4 R72, [R150+UR5+0x6800] ;  /* 0x006800059648783b */ /* 0x000fe80008000200 */
[----:B------:R-:W0:Y:S01]  /*2e20*/  LDGDEPBAR ;  /* 0x00000000000079af */ /* 0x000e220000000000 */
[C---:B----4-:R-:W-:Y:S08]  /*2e30*/  HMMA.16816.F32.BF16 R48, R28.reuse, R44, RZ ;  /* 0x0000002c1c30723c */ /* 0x050ff000000418ff */
[C---:B--2---:R-:W-:Y:S08]  /*2e40*/  HMMA.16816.F32.BF16 R40, R28.reuse, R36, RZ ;  /* 0x000000241c28723c */ /* 0x044ff000000418ff */
[C---:B------:R-:W-:Y:S08]  /*2e50*/  HMMA.16816.F32.BF16 R44, R28.reuse, R46, RZ ;  /* 0x0000002e1c2c723c */ /* 0x040ff000000418ff */
[C---:B------:R-:W-:Y:S08]  /*2e60*/  HMMA.16816.F32.BF16 R36, R28.reuse, R38, RZ ;  /* 0x000000261c24723c */ /* 0x040ff000000418ff */
[C---:B-1----:R-:W-:Y:S08]  /*2e70*/  HMMA.16816.F32.BF16 R32, R28.reuse, R20, RZ ;  /* 0x000000141c20723c */ /* 0x042ff000000418ff */
[----:B------:R-:W-:Y:S01]  /*2e80*/  HMMA.16816.F32.BF16 R28, R28, R22, RZ ;  /* 0x000000161c1c723c */ /* 0x000fe200000418ff */
[----:B------:R-:W-:Y:S07]  /*2e90*/  LDSM.16.M88.4 R20, [R144+0x4800] ;  /* 0x004800009014783b */ /* 0x000fee0000000200 */
[C---:B---3--:R-:W-:Y:S08]  /*2ea0*/  HMMA.16816.F32.BF16 R56, R12.reuse, R16, R56 ;  /* 0x000000100c38723c */ /* 0x048ff00000041838 */
        /* <DEDUP_REMOVED lines=8> */
[C---:B------:R-:W-:Y:S08]  /*2f30*/  HMMA.16816.F32.BF16 R32, R12.reuse, R24, R32 ;  /* 0x000000180c20723c */ /* 0x040ff00000041820 */
[----:B------:R-:W-:Y:S01]  /*2f40*/  HMMA.16816.F32.BF16 R28, R12, R26, R28 ;  /* 0x0000001a0c1c723c */ /* 0x000fe2000004181c */
[----:B------:R-:W-:Y:S04]  /*2f50*/  LDSM.16.M88.4 R12, [R147] ;  /* 0x00000000930c783b */ /* 0x000fe80000000200 */
[----:B------:R-:W4:Y:S03]  /*2f60*/  LDSM.16.M88.4 R24, [R143+0x4000] ;  /* 0x004000008f18783b */ /* 0x000f260000000200 */
[C---:B-1----:R-:W-:Y:S08]  /*2f70*/  HMMA.16816.F32.BF16 R56, R60.reuse, R16, R56 ;  /* 0x000000103c38723c */ /* 0x042ff00000041838 */
[C---:B------:R-:W-:Y:S01]  /*2f80*/  HMMA.16816.F32.BF16 R52, R60.reuse, R18, R52 ;  /* 0x000000123c34723c */ /* 0x040fe20000041834 */
[----:B------:R-:W1:Y:S07]  /*2f90*/  LDSM.16.M88.4 R16, [R143+0x4800] ;  /* 0x004800008f10783b */ /* 0x000e6e0000000200 */
[C---:B------:R-:W-:Y:S08]  /*2fa0*/  HMMA.16816.F32.BF16 R48, R60.reuse, R20, R48 ;  /* 0x000000143c30723c */ /* 0x040ff00000041830 */
[C---:B------:R-:W-:Y:S01]  /*2fb0*/  HMMA.16816.F32.BF16 R44, R60.reuse, R22, R44 ;  /* 0x000000163c2c723c */ /* 0x040fe2000004182c */
[----:B------:R-:W5:Y:S07]  /*2fc0*/  LDSM.16.M88.4 R20, [R143+0x5000] ;  /* 0x005000008f14783b */ /* 0x000f6e0000000200 */
[C---:B--2---:R-:W-:Y:S08]  /*2fd0*/  HMMA.16816.F32.BF16 R40, R60.reuse, R68, R40 ;  /* 0x000000443c28723c */ /* 0x044ff00000041828 */
[C---:B------:R-:W-:Y:S01]  /*2fe0*/  HMMA.16816.F32.BF16 R36, R60.reuse, R70, R36 ;  /* 0x000000463c24723c */ /* 0x040fe20000041824 */
[----:B------:R-:W-:Y:S07]  /*2ff0*/  LDSM.16.M88.4 R68, [R150+UR5+0x7000] ;  /* 0x007000059644783b */ /* 0x000fee0008000200 */
[C---:B---3--:R-:W-:Y:S08]  /*3000*/  HMMA.16816.F32.BF16 R32, R60.reuse, R64, R32 ;  /* 0x000000403c20723c */ /* 0x048ff00000041820 */
[----:B------:R-:W-:Y:S01]  /*3010*/  HMMA.16816.F32.BF16 R28, R60, R66, R28 ;  /* 0x000000423c1c723c */ /* 0x000fe2000004181c */
[----:B------:R-:W2:Y:S04]  /*3020*/  LDSM.16.M88.4 R60, [R151+0x2000] ;  /* 0x00200000973c783b */ /* 0x000ea80000000200 */
[----:B------:R-:W3:Y:S03]  /*3030*/  LDSM.16.M88.4 R64, [R150+UR5+0x7800] ;  /* 0x007800059640783b */ /* 0x000ee60008000200 */
[C---:B----4-:R-:W-:Y:S08]  /*3040*/  HMMA.16816.F32.BF16 R56, R12.reuse, R24, R56 ;  /* 0x000000180c38723c */ /* 0x050ff00000041838 */
[C---:B------:R-:W-:Y:S01]  /*3050*/  HMMA.16816.F32.BF16 R52, R12.reuse, R26, R52 ;  /* 0x0000001a0c34723c */ /* 0x040fe20000041834 */
[----:B------:R-:W-:Y:S07]  /*3060*/  LDSM.16.M88.4 R24, [R145+0x6000] ;  /* 0x006000009118783b */ /* 0x000fee0000000200 */
[C---:B-1----:R-:W-:Y:S08]  /*3070*/  HMMA.16816.F32.BF16 R48, R12.reuse, R16, R48 ;  /* 0x000000100c30723c */ /* 0x042ff00000041830 */
[C---:B------:R-:W-:Y:S01]  /*3080*/  HMMA.16816.F32.BF16 R44, R12.reuse, R18, R44 ;  /* 0x000000120c2c723c */ /* 0x040fe2000004182c */
[----:B------:R-:W-:Y:S07]  /*3090*/  LDSM.16.M88.4 R16, [R149+0x2000] ;  /* 0x002000009510783b */ /* 0x000fee0000000200 */
[C---:B-----5:R-:W-:Y:S08]  /*30a0*/  HMMA.16816.F32.BF16 R40, R12.reuse, R20, R40 ;  /* 0x000000140c28723c */ /* 0x060ff00000041828 */
[C---:B------:R-:W-:Y:S01]  /*30b0*/  HMMA.16816.F32.BF16 R36, R12.reuse, R22, R36 ;  /* 0x000000160c24723c */ /* 0x040fe20000041824 */
[----:B------:R-:W1:Y:S07]  /*30c0*/  LDSM.16.M88.4 R20, [R145+0x6800] ;  /* 0x006800009114783b */ /* 0x000e6e0000000200 */
[C---:B------:R-:W-:Y:S08]  /*30d0*/  HMMA.16816.F32.BF16 R32, R12.reuse, R80, R32 ;  /* 0x000000500c20723c */ /* 0x040ff00000041820 */
[----:B------:R-:W-:Y:S01]  /*30e0*/  HMMA.16816.F32.BF16 R28, R12, R82, R28 ;  /* 0x000000520c1c723c */ /* 0x000fe2000004181c */
[----:B------:R-:W4:Y:S04]  /*30f0*/  LDSM.16.M88.4 R12, [R145+0x7000] ;  /* 0x00700000910c783b */ /* 0x000f280000000200 */
[----:B------:R-:W5:Y:S03]  /*3100*/  LDSM.16.M88.4 R80, [R145+0x7800] ;  /* 0x007800009150783b */ /* 0x000f660000000200 */
[C---:B--2---:R-:W-:Y:S08]  /*3110*/  HMMA.16816.F32.BF16 R56, R60.reuse, R76, R56 ;  /* 0x0000004c3c38723c */ /* 0x044ff00000041838 */
[C---:B------:R-:W-:Y:S01]  /*3120*/  HMMA.16816.F32.BF16 R52, R60.reuse, R78, R52 ;  /* 0x0000004e3c34723c */ /* 0x040fe20000041834 */
[----:B------:R-:W-:Y:S07]  /*3130*/  LDSM.16.M88.4 R76, [R148+0x2000] ;  /* 0x00200000944c783b */ /* 0x000fee0000000200 */
[C---:B------:R-:W-:Y:S08]  /*3140*/  HMMA.16816.F32.BF16 R40, R60.reuse, R68, R40 ;  /* 0x000000443c28723c */ /* 0x040ff00000041828 */
[C---:B------:R-:W-:Y:S01]  /*3150*/  HMMA.16816.F32.BF16 R36, R60.reuse, R70, R36 ;  /* 0x000000463c24723c */ /* 0x040fe20000041824 */
[----:B------:R-:W2:Y:S07]  /*3160*/  LDSM.16.M88.4 R68, [R144+0x6800] ;  /* 0x006800009044783b */ /* 0x000eae0000000200 */
[C---:B------:R-:W-:Y:S08]  /*3170*/  HMMA.16816.F32.BF16 R48, R60.reuse, R72, R48 ;  /* 0x000000483c30723c */ /* 0x040ff00000041830 */
[C---:B------:R-:W-:Y:S01]  /*3180*/  HMMA.16816.F32.BF16 R44, R60.reuse, R74, R44 ;  /* 0x0000004a3c2c723c */ /* 0x040fe2000004182c */
[----:B------:R-:W-:Y:S07]  /*3190*/  LDSM.16.M88.4 R72, [R144+0x6000] ;  /* 0x006000009048783b */ /* 0x000fee0000000200 */
        /* <DEDUP_REMOVED lines=13> */
[C---:B-----5:R-:W-:Y:S08]  /*3270*/  HMMA.16816.F32.BF16 R32, R16.reuse, R80, R32 ;  /* 0x000000501020723c */ /* 0x060ff00000041820 */
[----:B------:R-:W-:Y:S01]  /*3280*/  HMMA.16816.F32.BF16 R28, R16, R82, R28 ;  /* 0x00000052101c723c */ /* 0x000fe2000004181c */
[----:B------:R-:W1:Y:S07]  /*3290*/  LDSM.16.M88.4 R16, [R143+0x7000] ;  /* 0x007000008f10783b */ /* 0x000e6e0000000200 */
[C---:B--2---:R-:W-:Y:S08]  /*32a0*/  HMMA.16816.F32.BF16 R48, R76.reuse, R68, R48 ;  /* 0x000000444c30723c */ /* 0x044ff00000041830 */
[----:B------:R-:W-:Y:S01]  /*32b0*/  HMMA.16816.F32.BF16 R68, R76, R70, R44 ;  /* 0x000000464c44723c */ /* 0x000fe2000004182c */
[----:B------:R-:W2:Y:S01]  /*32c0*/  LDSM.16.M88.4 R44, [R143+0x7800] ;  /* 0x007800008f2c783b */ /* 0x000ea20000000200 */
[----:B------:R-:W-:-:S06]  /*32d0*/  DEPBAR.LE SB0, 0x0 ;  /* 0x000080000000791a */ /* 0x000fcc0000000000 */
[C---:B---3--:R-:W-:Y:S08]  /*32e0*/  HMMA.16816.F32.BF16 R40, R76.reuse, R64, R40 ;  /* 0x000000404c28723c */ /* 0x048ff00000041828 */
[C---:B------:R-:W-:Y:S08]  /*32f0*/  HMMA.16816.F32.BF16 R56, R76.reuse, R72, R56 ;  /* 0x000000484c38723c */ /* 0x040ff00000041838 */
[C---:B------:R-:W-:Y:S08]  /*3300*/  HMMA.16816.F32.BF16 R52, R76.reuse, R74, R52 ;  /* 0x0000004a4c34723c */ /* 0x040ff00000041834 */
[C---:B------:R-:W-:Y:S08]  /*3310*/  HMMA.16816.F32.BF16 R36, R76.reuse, R66, R36 ;  /* 0x000000424c24723c */ /* 0x040ff00000041824 */
[C---:B------:R-:W-:Y:S08]  /*3320*/  HMMA.16816.F32.BF16 R32, R76.reuse, R60, R32 ;  /* 0x0000003c4c20723c */ /* 0x040ff00000041820 */
[----:B------:R-:W-:Y:S08]  /*3330*/  HMMA.16816.F32.BF16 R28, R76, R62, R28 ;  /* 0x0000003e4c1c723c */ /* 0x000ff0000004181c */
[----:B-1----:R-:W-:Y:S01]  /*3340*/  HMMA.16816.F32.BF16 R40, R12, R16, R40 ;  /* 0x000000100c28723c */ /* 0x002fe20000041828 */
[----:B------:R-:W-:-:S04]  /*3350*/  IADD3 R17, PT, PT, R3, -0x40, RZ ;  /* 0xffffffc003117810 */ /* 0x000fc80007ffe0ff */
[C---:B------:R-:W-:Y:S02]  /*3360*/  ISETP.GE.AND P5, PT, R17.reuse, R136, PT ;  /* 0x000000881100720c */ /* 0x040fe40003fa6270 */
[----:B------:R-:W-:Y:S01]  /*3370*/  ISETP.GE.AND P4, PT, R17, R2, PT ;  /* 0x000000021100720c */ /* 0x000fe20003f86270 */
[C---:B------:R-:W-:Y:S08]  /*3380*/  HMMA.16816.F32.BF16 R56, R12.reuse, R24, R56 ;  /* 0x000000180c38723c */ /* 0x040ff00000041838 */
[C---:B------:R-:W-:Y:S08]  /*3390*/  HMMA.16816.F32.BF16 R52, R12.reuse, R26, R52 ;  /* 0x0000001a0c34723c */ /* 0x040ff00000041834 */
[C---:B------:R-:W-:Y:S08]  /*33a0*/  HMMA.16816.F32.BF16 R48, R12.reuse, R20, R48 ;  /* 0x000000140c30723c */ /* 0x040ff00000041830 */
[C---:B------:R-:W-:Y:S08]  /*33b0*/  HMMA.16816.F32.BF16 R68, R12.reuse, R22, R68 ;  /* 0x000000160c44723c */ /* 0x040ff00000041844 */
[C---:B------:R-:W-:Y:S08]  /*33c0*/  HMMA.16816.F32.BF16 R36, R12.reuse, R18, R36 ;  /* 0x000000120c24723c */ /* 0x040ff00000041824 */
[C---:B--2---:R-:W-:Y:S08]  /*33d0*/  HMMA.16816.F32.BF16 R32, R12.reuse, R44, R32 ;  /* 0x0000002c0c20723c */ /* 0x044ff00000041820 */
[----:B------:R-:W-:Y:S01]  /*33e0*/  HMMA.16816.F32.BF16 R28, R12, R46, R28 ;  /* 0x0000002e0c1c723c */ /* 0x000fe2000004181c */
[----:B------:R-:W-:Y:S01]  /*33f0*/  VIADD R13, R3, 0xffffffc1 ;  /* 0xffffffc1030d7836 */ /* 0x000fe20000000000 */
[----:B------:R-:W-:Y:S06]  /*3400*/  BAR.SYNC.DEFER_BLOCKING 0x0 ;  /* 0x0000000000007b1d */ /* 0x000fec0000010000 */
[----:B------:R-:W-:-:S12]  /*3410*/  @!P6 BRA `(.L_x_720) ;  /* 0x0000000000f8e947 */ /* 0x000fd80003800000 */
[----:B------:R-:W1:Y:S01]  /*3420*/  LDCU UR4, c[0x0][0x440] ;  /* 0x00008800ff0477ac */ /* 0x000e620008000800 */
[----:B------:R-:W-:-:S04]  /*3430*/  VIADD R14, R101, 0xfffffffe ;  /* 0xfffffffe650e7836 */ /* 0x000fc80000000000 */
[-C--:B------:R-:W-:Y:S02]  /*3440*/  IMAD R17, R84, R14.reuse, RZ ;  /* 0x0000000e54117224 */ /* 0x080fe400078e02ff */
[----:B------:R-:W-:-:S04]  /*3450*/  IMAD.WIDE.U32 R14, R85, R14, RZ ;  /* 0x0000000e550e7225 */ /* 0x000fc800078e00ff */
[----:B------:R-:W-:Y:S01]  /*3460*/  IMAD.IADD R12, R15, 0x1, R17 ;  /* 0x000000010f0c7824 */ /* 0x000fe200078e0211 */
[C---:B------:R-:W-:Y:S02]  /*3470*/  LEA R20, P1, R14.reuse, R160, 0x1 ;  /* 0x000000a00e147211 */ /* 0x040fe400078208ff */
[----:B------:R-:W-:Y:S02]  /*3480*/  IADD3 R15, P0, PT, R103, R14, RZ ;  /* 0x0000000e670f7210 */ /* 0x000fe40007f1e0ff */
[--C-:B------:R-:W-:Y:S02]  /*3490*/  LEA.HI.X R21, R14, R159, R12.reuse, 0x1, P1 ;  /* 0x0000009f0e157211 */ /* 0x100fe400008f0c0c */
[----:B-1----:R-:W-:Y:S01]  /*34a0*/  ISETP.GE.AND P1, PT, R156, UR4, PT ;  /* 0x000000049c007c0c */ /* 0x002fe2000bf26270 */
[----:B------:R-:W-:Y:S01]  /*34b0*/  IMAD.X R12, R102, 0x1, R12, P0 ;  /* 0x00000001660c7824 */ /* 0x000fe200000e060c */
[----:B------:R-:W-:Y:S02]  /*34c0*/  ISETP.GE.AND P0, PT, R155, UR4, PT ;  /* 0x000000049b007c0c */ /* 0x000fe4000bf06270 */
[----:B------:R-:W-:-:S02]  /*34d0*/  IADD3 R17, P2, PT, R103, R15, RZ ;  /* 0x0000000f67117210 */ /* 0x000fc40007f5e0ff */
[----:B------:R-:W-:-:S03]  /*34e0*/  LEA R18, P3, R15, R160, 0x1 ;  /* 0x000000a00f127211 */ /* 0x000fc600078608ff */
[--C-:B------:R-:W-:Y:S01]  /*34f0*/  IMAD.X R14, R102, 0x1, R12.reuse, P2 ;  /* 0x00000001660e7824 */ /* 0x100fe200010e060c */
[----:B------:R-:W-:Y:S02]  /*3500*/  LEA.HI.X R19, R15, R159, R12, 0x1, P3 ;  /* 0x0000009f0f137211 */ /* 0x000fe400018f0c0c */
[C---:B------:R-:W-:Y:S01]  /*3510*/  LEA R16, P3, R17.reuse, R160, 0x1 ;  /* 0x000000a011107211 */ /* 0x040fe200078608ff */
[----:B------:R-:W-:Y:S01]  /*3520*/  @!PT LDS RZ, [RZ] ;  /* 0x00000000fffff984 */ /* 0x000fe20000000800 */
[----:B------:R-:W-:Y:S01]  /*3530*/  @!PT LDS RZ, [RZ] ;  /* 0x00000000fffff984 */ /* 0x000fe20000000800 */
[----:B------:R-:W-:Y:S01]  /*3540*/  @!PT LDS RZ, [RZ] ;  /* 0x00000000fffff984 */ /* 0x000fe20000000800 */
[----:B------:R1:W-:Y:S01]  /*3550*/  @!P1 LDGSTS.E.BYPASS.LTC128B.128 [R164+0x4000], desc[UR12][R20.64] ;  /* 0x0400000014a49fae */ /* 0x0003e2000b981a0c */
[C---:B------:R-:W-:Y:S02]  /*3560*/  LEA R15, P2, R10.reuse, R15, 0x5 ;  /* 0x0000000f0a0f7211 */ /* 0x040fe400078428ff */
[-C--:B------:R-:W-:Y:S01]  /*3570*/  LEA.HI.X R17, R17, R159.reuse, R14, 0x1, P3 ;  /* 0x0000009f11117211 */ /* 0x080fe200018f0c0e */
[----:B------:R1:W-:Y:S01]  /*3580*/  @P1 STS.128 [R164+0x4000], RZ ;  /* 0x004000ffa4001388 */ /* 0x0003e20000000c00 */
[----:B------:R-:W-:Y:S02]  /*3590*/  LEA.HI.X R12, R10, R12, R11, 0x5, P2 ;  /* 0x0000000c0a0c7211 */ /* 0x000fe400010f2c0b */
[C---:B------:R-:W-:Y:S01]  /*35a0*/  LEA R14, P2, R15.reuse, R160, 0x1 ;  /* 0x000000a00f0e7211 */ /* 0x040fe200078408ff */
[----:B------:R-:W-:Y:S01]  /*35b0*/  @!PT LDS RZ, [RZ] ;  /* 0x00000000fffff984 */ /* 0x000fe20000000800 */
[----:B------:R-:W-:Y:S01]  /*35c0*/  @!PT LDS RZ, [RZ] ;  /* 0x00000000fffff984 */ /* 0x000fe20000000800 */
[----:B------:R-:W-:Y:S01]  /*35d0*/  @!PT LDS RZ, [RZ] ;  /* 0x00000000fffff984 */ /* 0x000fe20000000800 */
[----:B------:R1:W-:Y:S03]  /*35e0*/  @!P0 LDGSTS.E.BYPASS.LTC128B.128 [R164+0x6000], desc[UR12][R20.64+0x80] ;  /* 0x0600008014a48fae */ /* 0x0003e6000b981a0c */
[----:B------:R-:W-:Y:S01]  /*35f0*/  LEA.HI.X R15, R15, R159, R12, 0x1, P2 ;  /* 0x0000009f0f0f7211 */ /* 0x000fe200010f0c0c */
        /* <DEDUP_REMOVED lines=32> */
.L_x_720:
[----:B------:R-:W-:Y:S01]  /*3800*/  VIADD R7, R3, 0xffffffc9 ;  /* 0xffffffc903077836 */ /* 0x000fe20000000000 */
[----:B------:R-:W-:Y:S01]  /*3810*/  ISETP.GE.AND P3, PT, R13, R136, PT ;  /* 0x000000880d00720c */ /* 0x000fe20003f66270 */
[----:B-1----:R-:W-:Y:S01]  /*3820*/  VIADD R15, R3, 0xffffffc8 ;  /* 0xffffffc8030f7836 */ /* 0x002fe20000000000 */
[----:B------:R-:W-:Y:S01]  /*3830*/  ISETP.GE.AND P1, PT, R13, R2, PT ;  /* 0x000000020d00720c */ /* 0x000fe20003f26270 */
[C---:B------:R-:W-:Y:S01]  /*3840*/  VIADD R13, R3.reuse, 0xffffffd0 ;  /* 0xffffffd0030d7836 */ /* 0x040fe20000000000 */
[----:B------:R-:W-:Y:S01]  /*3850*/  FSEL R56, R56, -INF , !P5 ;  /* 0xff80000038387808 */ /* 0x000fe20006800000 */
[C---:B------:R-:W-:Y:S01]  /*3860*/  VIADD R19, R3.reuse, 0xffffffe8 ;  /* 0xffffffe803137836 */ /* 0x040fe20000000000 */
[----:B------:R-:W-:Y:S01]  /*3870*/  FSEL R58, R58, -INF , !P4 ;  /* 0xff8000003a3a7808 */ /* 0x000fe20006000000 */
[----:B------:R-:W-:Y:S01]  /*3880*/  VIADD R17, R3, 0xffffffe9 ;  /* 0xffffffe903117836 */ /* 0x000fe20000000000 */
[C---:B------:R-:W-:Y:S01]  /*3890*/  ISETP.GE.AND P5, PT, R7.reuse, R136, PT ;  /* 0x000000880700720c */ /* 0x040fe20003fa6270 */
[----:B------:R-:W1:Y:S01]  /*38a0*/  LDCU UR6, c[0x0][0x45c] ;  /* 0x00008b80ff0677ac */ /* 0x000e620008000800 */
[----:B------:R-:W-:Y:S01]  /*38b0*/  ISETP.GE.AND P4, PT, R7, R2, PT ;  /* 0x000000020700720c */ /* 0x000fe20003f86270 */
[----:B------:R-:W-:Y:S01]  /*38c0*/  VIADD R7, R3, 0xffffffd1 ;  /* 0xffffffd103077836 */ /* 0x000fe20000000000 */
[C---:B------:R-:W-:Y:S01]  /*38d0*/  ISETP.GE.AND P2, PT, R15.reuse, R136, PT ;  /* 0x000000880f00720c */ /* 0x040fe20003f46270 */
[----:B------:R-:W-:Y:S01]  /*38e0*/  IMAD.MOV.U32 R168, RZ, RZ, -0x1 ;  /* 0xffffffffffa87424 */ /* 0x000fe200078e00ff */
[----:B------:R-:W-:Y:S01]  /*38f0*/  ISETP.GE.AND P0, PT, R15, R2, PT ;  /* 0x000000020f00720c */ /* 0x000fe20003f06270 */
[----:B------:R-:W-:Y:S01]  /*3900*/  VIADD R15, R3, 0xfffffff0 ;  /* 0xfffffff0030f7836 */ /* 0x000fe20000000000 */
[----:B------:R-:W-:-:S02]  /*3910*/  FSEL R44, R57, -INF , !P3 ;  /* 0xff800000392c7808 */ /* 0x000fc40005800000 */
[----:B------:R-:W-:Y:S02]  /*3920*/  FSEL R26, R59, -INF , !P1 ;  /* 0xff8000003b1a7808 */ /* 0x000fe40004800000 */
[C---:B------:R-:W-:Y:S02]  /*3930*/  ISETP.GE.AND P3, PT, R13.reuse, R136, PT ;  /* 0x000000880d00720c */ /* 0x040fe40003f66270 */
[----:B------:R-:W-:Y:S01]  /*3940*/  ISETP.GE.AND P1, PT, R13, R2, PT ;  /* 0x000000020d00720c */ /* 0x000fe20003f26270 */
[----:B------:R-:W-:Y:S01]  /*3950*/  VIADD R13, R3, 0xffffffd8 ;  /* 0xffffffd8030d7836 */ /* 0x000fe20000000000 */
[----:B------:R-:W-:Y:S02]  /*3960*/  FSEL R52, R52, -INF , !P2 ;  /* 0xff80000034347808 */ /* 0x000fe40005000000 */
[----:B------:R-:W-:Y:S02]  /*3970*/  FSEL R54, R54, -INF , !P0 ;  /* 0xff80000036367808 */ /* 0x000fe40004000000 */
[----:B------:R-:W-:-:S02]  /*3980*/  ISETP.GE.AND P2, PT, R7, R136, PT ;  /* 0x000000880700720c */ /* 0x000fc40003f46270 */
[----:B------:R-:W-:Y:S01]  /*3990*/  ISETP.GE.AND P0, PT, R7, R2, PT ;  /* 0x000000020700720c */ /* 0x000fe20003f06270 */
[----:B------:R-:W-:Y:S01]  /*39a0*/  VIADD R7, R3, 0xffffffd9 ;  /* 0xffffffd903077836 */ /* 0x000fe20000000000 */
[----:B------:R-:W-:Y:S02]  /*39b0*/  FSEL R46, R53, -INF , !P5 ;  /* 0xff800000352e7808 */ /* 0x000fe40006800000 */
[----:B------:R-:W-:Y:S02]  /*39c0*/  FSEL R24, R55, -INF , !P4 ;  /* 0xff80000037187808 */ /* 0x000fe40006000000 */
[C---:B------:R-:W-:Y:S02]  /*39d0*/  ISETP.GE.AND P5, PT, R13.reuse, R136, PT ;  /* 0x000000880d00720c */ /* 0x040fe40003fa6270 */
        /* <DEDUP_REMOVED lines=8> */
[----:B------:R-:W-:Y:S02]  /*3a60*/  FMNMX3.FTZ R21, R56, R44, R52, !PT ;  /* 0x0000002c38157276 */ /* 0x000fe40007810034 */
[----:B------:R-:W-:-:S02]  /*3a70*/  ISETP.GE.AND P2, PT, R13, R136, PT ;  /* 0x000000880d00720c */ /* 0x000fc40003f46270 */
[----:B------:R-:W-:Y:S02]  /*3a80*/  FSEL R68, R68, -INF , !P5 ;  /* 0xff80000044447808 */ /* 0x000fe40006800000 */
[----:B------:R-:W-:Y:S02]  /*3a90*/  FMNMX3.FTZ R21, R21, R46, R22, !PT ;  /* 0x0000002e15157276 */ /* 0x000fe40007810016 */
[-C--:B------:R-:W-:Y:S02]  /*3aa0*/  ISETP.GE.AND P5, PT, R7, R136.reuse, PT ;  /* 0x000000880700720c */ /* 0x080fe40003fa6270 */
[----:B------:R-:W-:Y:S02]  /*3ab0*/  FSEL R110, R40, -INF , !P2 ;  /* 0xff800000286e7808 */ /* 0x000fe40005000000 */
[----:B------:R-:W-:Y:S02]  /*3ac0*/  ISETP.GE.AND P2, PT, R19, R136, PT ;  /* 0x000000881300720c */ /* 0x000fe40003f46270 */
[----:B------:R-:W-:-:S02]  /*3ad0*/  FSEL R12, R51, -INF , !P0 ;  /* 0xff800000330c7808 */ /* 0x000fc40004000000 */
[----:B------:R-:W-:Y:S02]  /*3ae0*/  FSEL R18, R69, -INF , !P3 ;  /* 0xff80000045127808 */ /* 0x000fe40005800000 */
[----:B------:R-:W-:Y:S02]  /*3af0*/  FMNMX3.FTZ R21, R21, R20, R68, !PT ;  /* 0x0000001415157276 */ /* 0x000fe40007810044 */
[-C--:B------:R-:W-:Y:S01]  /*3b00*/  ISETP.GE.AND P0, PT, R13, R2.reuse, PT ;  /* 0x000000020d00720c */ /* 0x080fe20003f06270 */
[----:B------:R-:W-:Y:S01]  /*3b10*/  VIADD R13, R3, 0xfffffff1 ;  /* 0xfffffff1030d7836 */ /* 0x000fe20000000000 */
[----:B------:R-:W-:Y:S02]  /*3b20*/  FSEL R166, R41, -INF , !P5 ;  /* 0xff80000029a67808 */ /* 0x000fe40006800000 */
[----:B------:R-:W-:Y:S01]  /*3b30*/  ISETP.GE.AND P3, PT, R7, R2, PT ;  /* 0x000000020700720c */ /* 0x000fe20003f66270 */
[----:B------:R-:W-:Y:S01]  /*3b40*/  VIADD R7, R3, 0xfffffff8 ;  /* 0xfffffff803077836 */ /* 0x000fe20000000000 */
[----:B------:R-:W-:Y:S01]  /*3b50*/  ISETP.GE.AND P5, PT, R17, R136, PT ;  /* 0x000000881100720c */ /* 0x000fe20003fa6270 */
[----:B------:R-:W-:Y:S01]  /*3b60*/  VIADD R3, R3, 0xfffffff9 ;  /* 0xfffffff903037836 */ /* 0x000fe20000000000 */
[----:B------:R-:W-:-:S02]  /*3b70*/  FSEL R152, R36, -INF , !P2 ;  /* 0xff80000024987808 */ /* 0x000fc40005000000 */
[----:B------:R-:W-:Y:S02]  /*3b80*/  ISETP.GE.AND P2, PT, R15, R136, PT ;  /* 0x000000880f00720c */ /* 0x000fe40003f46270 */
        /* <DEDUP_REMOVED lines=9> */
[----:B------:R-:W-:Y:S02]  /*3c20*/  FMNMX3.FTZ R21, R21, R112, R132, !PT ;  /* 0x0000007015157276 */ /* 0x000fe40007810084 */
[----:B------:R-:W-:-:S02]  /*3c30*/  ISETP.GE.AND P2, PT, R19, R2, PT ;  /* 0x000000021300720c */ /* 0x000fc40003f46270 */
[----:B------:R-:W-:Y:S02]  /*3c40*/  FSEL R126, R29, -INF , !P5 ;  /* 0xff8000001d7e7808 */ /* 0x000fe40006800000 */
[----:B------:R-:W-:Y:S02]  /*3c50*/  FMNMX3.FTZ R21, R21, R130, R128, !PT ;  /* 0x0000008215157276 */ /* 0x000fe40007810080 */
[----:B------:R-:W-:Y:S02]  /*3c60*/  FMNMX3.FTZ R19, R58, R26, R54, !PT ;  /* 0x0000001a3a137276 */ /* 0x000fe40007810036 */
[----:B------:R-:W-:Y:S02]  /*3c70*/  ISETP.GE.AND P5, PT, R17, R2, PT ;  /* 0x000000021100720c */ /* 0x000fe40003fa6270 */
[----:B------:R-:W-:Y:S02]  /*3c80*/  FMNMX.FTZ R17, R126, R21, !PT ;  /* 0x000000157e117209 */ /* 0x000fe40007810000 */
[----:B------:R-:W-:-:S02]  /*3c90*/  FSEL R70, R70, -INF , !P4 ;  /* 0xff80000046467808 */ /* 0x000fc40006000000 */
[----:B------:R-:W-:Y:S01]  /*3ca0*/  FMNMX3.FTZ R19, R19, R24, R16, !PT ;  /* 0x0000001813137276 */ /* 0x000fe20007810010 */
[----:B------:R-:W2:Y:S01]  /*3cb0*/  SHFL.BFLY PT, R28, R17, 0x2, 0x1f ;  /* 0x0c401f00111c7f89 */ /* 0x000ea200000e0000 */
        /* <DEDUP_REMOVED lines=12> */
[----:B------:R-:W-:Y:S02]  /*3d80*/  ISETP.GE.AND P2, PT, R3, R2, PT ;  /* 0x000000020300720c */ /* 0x000fe40003f46270 */
[----:B------:R-:W-:Y:S02]  /*3d90*/  FSEL R122, R35, -INF , !P0 ;  /* 0xff800000237a7808 */ /* 0x000fe40004000000 */
[----:B------:R-:W-:Y:S02]  /*3da0*/  FSEL R120, R30, -INF , !P1 ;  /* 0xff8000001e787808 */ /* 0x000fe40004800000 */
[----:B------:R-:W-:Y:S02]  /*3db0*/  FMNMX3.FTZ R19, R19, R134, R124, !PT ;  /* 0x0000008613137276 */ /* 0x000fe4000781007c */
[----:B------:R-:W-:-:S02]  /*3dc0*/  FSEL R116, R31, -INF , !P2 ;  /* 0xff8000001f747808 */ /* 0x000fc40005000000 */
[----:B------:R-:W-:Y:S02]  /*3dd0*/  FMNMX3.FTZ R7, R19, R122, R120, !PT ;  /* 0x0000007a13077276 */ /* 0x000fe40007810078 */
[----:B--2---:R-:W-:Y:S02]  /*3de0*/  FMNMX.FTZ R17, R17, R28, !PT ;  /* 0x0000001c11117209 */ /* 0x004fe40007810000 */
[----:B------:R-:W-:-:S03]  /*3df0*/  FMNMX.FTZ R7, R116, R7, !PT ;  /* 0x0000000774077209 */ /* 0x000fc60007810000 */
[----:B------:R-:W2:Y:S04]  /*3e00*/  SHFL.BFLY PT, R100, R17, 0x1, 0x1f ;  /* 0x0c201f0011647f89 */ /* 0x000ea800000e0000 */
[----:B------:R-:W3:Y:S01]  /*3e10*/  SHFL.BFLY PT, R28, R7, 0x2, 0x1f ;  /* 0x0c401f00071c7f89 */ /* 0x000ee200000e0000 */
[----:B--2---:R-:W-:Y:S02]  /*3e20*/  FMNMX.FTZ R100, R17, R100, !PT ;  /* 0x0000006411647209 */ /* 0x004fe40007810000 */
[----:B---3--:R-:W-:Y:S01]  /*3e30*/  FMNMX.FTZ R28, R7, R28, !PT ;  /* 0x0000001c071c7209 */ /* 0x008fe20007810000 */
[----:B------:R-:W-:Y:S02]  /*3e40*/  IMAD.SHL.U32 R7, R6, 0x200, RZ ;  /* 0x0000020006077824 */ /* 0x000fe400078e00ff */
[C---:B-1----:R-:W-:Y:S01]  /*3e50*/  FMUL.FTZ R123, R100.reuse, UR6 ;  /* 0x00000006647b7c20 */ /* 0x042fe20008410000 */
[----:B------:R-:W-:Y:S01]  /*3e60*/  FSETP.NEU.FTZ.AND P0, PT, R100, -INF , PT ;  /* 0xff8000006400780b */ /* 0x000fe20003f1d000 */
[----:B------:R-:W1:Y:S01]  /*3e70*/  SHFL.BFLY PT, R3, R28, 0x1, 0x1f ;  /* 0x0c201f001c037f89 */ /* 0x000e6200000e0000 */
[----:B------:R-:W-:-:S02]  /*3e80*/  LOP3.LUT R146, R4, 0x200, R7, 0xf8, !PT ;  /* 0x0000020004927812 */ /* 0x000fc400078ef807 */
[----:B------:R-:W-:Y:S02]  /*3e90*/  FSEL R123, R123, RZ, P0 ;  /* 0x000000ff7b7b7208 */ /* 0x000fe40000000000 */
[----:B------:R-:W-:-:S03]  /*3ea0*/  LEA R146, R146, UR5, 0x1 ;  /* 0x0000000592927c11 */ /* 0x000fc6000f8e08ff */
[--C-:B------:R-:W-:Y:S01]  /*3eb0*/  FFMA.FTZ R109, R56, UR6, -R123.reuse ;  /* 0x00000006386d7c23 */ /* 0x100fe2000801087b */
[--C-:B------:R-:W-:Y:S01]  /*3ec0*/  FFMA.FTZ R106, R44, UR6, -R123.reuse ;  /* 0x000000062c6a7c23 */ /* 0x100fe2000801087b */
[----:B------:R-:W2:Y:S01]  /*3ed0*/  LDSM.16.MT88.4 R92, [R146+0x8000] ;  /* 0x00800000925c783b */ /* 0x000ea20000004200 */
[--C-:B------:R-:W-:Y:S02]  /*3ee0*/  IMAD.IADD R141, R0, 0x1, R146.reuse ;  /* 0x00000001008d7824 */ /* 0x100fe400078e0292 */
[--C-:B------:R-:W-:Y:S01]  /*3ef0*/  FFMA.FTZ R105, R52, UR6, -R123.reuse ;  /* 0x0000000634697c23 */ /* 0x100fe2000801087b */
[C---:B------:R-:W-:Y:S02]  /*3f00*/  IMAD.IADD R142, R5.reuse, 0x1, R146 ;  /* 0x00000001058e7824 */ /* 0x040fe400078e0292 */
[----:B------:R-:W-:Y:S01]  /*3f10*/  FFMA.FTZ R34, R46, UR6, -R123 ;  /* 0x000000062e227c23 */ /* 0x000fe2000801087b */
[----:B------:R-:W-:Y:S01]  /*3f20*/  IMAD.IADD R140, R5, 0x1, R141 ;  /* 0x00000001058c7824 */ /* 0x000fe200078e028d */
[----:B------:R-:W3:Y:S01]  /*3f30*/  LDSM.16.MT88.4 R48, [R141+0x8000] ;  /* 0x008000008d30783b */ /* 0x000ee20000004200 */
[----:B------:R-:W-:Y:S01]  /*3f40*/  MUFU.EX2 R109, R109 ;  /* 0x0000006d006d7308 */ /* 0x000fe20000000800 */
[--C-:B------:R-:W-:Y:S01]  /*3f50*/  FFMA.FTZ R35, R22, UR6, -R123.reuse ;  /* 0x0000000616237c23 */ /* 0x100fe2000801087b */
[--C-:B------:R-:W-:Y:S01]  /*3f60*/  FFMA.FTZ R32, R20, UR6, -R123.reuse ;  /* 0x0000000614207c23 */ /* 0x100fe2000801087b */
[----:B------:R-:W4:Y:S01]  /*3f70*/  LDSM.16.MT88.4 R40, [R142+0x8000] ;  /* 0x008000008e28783b */ /* 0x000f220000004200 */
[--C-:B------:R-:W-:Y:S01]  /*3f80*/  FFMA.FTZ R31, R68, UR6, -R123.reuse ;  /* 0x00000006441f7c23 */ /* 0x100fe2000801087b */
[--C-:B------:R-:W-:Y:S01]  /*3f90*/  FFMA.FTZ R110, R110, UR6, -R123.reuse ;  /* 0x000000066e6e7c23 */ /* 0x100fe2000801087b */
[--C-:B------:R-:W-:Y:S01]  /*3fa0*/  FFMA.FTZ R113, R166, UR6, -R123.reuse ;  /* 0x00000006a6717c23 */ /* 0x100fe2000801087b */
[----:B-1----:R-:W-:Y:S01]  /*3fb0*/  FMNMX.FTZ R3, R28, R3, !PT ;  /* 0x000000031c037209 */ /* 0x002fe20007810000 */
[----:B------:R-:W-:Y:S01]  /*3fc0*/  LDSM.16.MT88.4 R64, [R146+0xa000] ;  /* 0x00a000009240783b */ /* 0x000fe20000004200 */
[----:B------:R-:W1:Y:S01]  /*3fd0*/  MUFU.EX2 R106, R106 ;  /* 0x0000006a006a7308 */ /* 0x000e620000000800 */
[--C-:B------:R-:W-:Y:S01]  /*3fe0*/  FFMA.FTZ R28, R18, UR6, -R123.reuse ;  /* 0x00000006121c7c23 */ /* 0x100fe2000801087b */
[C---:B------:R-:W-:Y:S01]  /*3ff0*/  FSETP.NEU.FTZ.AND P0, PT, R3.reuse, -INF , PT ;  /* 0xff8000000300780b */ /* 0x040fe20003f1d000 */
[----:B------:R-:W-:Y:S01]  /*4000*/  FMUL.FTZ R119, R3, UR6 ;  /* 0x0000000603777c20 */ /* 0x000fe20008410000 */
[----:B------:R-:W-:Y:S01]  /*4010*/  LDSM.16.MT88.4 R72, [R142+0xa000] ;  /* 0x00a000008e48783b */ /* 0x000fe20000004200 */
[--C-:B------:R-:W-:Y:S01]  /*4020*/  FFMA.FTZ R115, R152, UR6, -R123.reuse ;  /* 0x0000000698737c23 */ /* 0x100fe2000801087b */
[--C-:B------:R-:W-:Y:S01]  /*4030*/  FFMA.FTZ R112, R112, UR6, -R123.reuse ;  /* 0x0000000670707c23 */ /* 0x100fe2000801087b */
[--C-:B------:R-:W-:Y:S01]  /*4040*/  FFMA.FTZ R125, R132, UR6, -R123.reuse ;  /* 0x00000006847d7c23 */ /* 0x100fe2000801087b */
[----:B------:R-:W-:Y:S01]  /*4050*/  FSEL R119, R119, RZ, P0 ;  /* 0x000000ff77777208 */ /* 0x000fe20000000000 */
[----:B------:R-:W-:Y:S01]  /*4060*/  LDSM.16.MT88.4 R88, [R141+0xa000] ;  /* 0x00a000008d58783b */ /* 0x000fe20000004200 */
[----:B------:R-:W-:Y:S01]  /*4070*/  MUFU.EX2 R105, R105 ;  /* 0x0000006900697308 */ /* 0x000fe20000000800 */
[--C-:B------:R-:W-:Y:S01]  /*4080*/  FFMA.FTZ R130, R130, UR6, -R123.reuse ;  /* 0x0000000682827c23 */ /* 0x100fe2000801087b */
[----:B------:R-:W-:Y:S01]  /*4090*/  FFMA.FTZ R127, R128, UR6, -R123 ;  /* 0x00000006807f7c23 */ /* 0x000fe2000801087b */
[--C-:B------:R-:W-:Y:S01]  /*40a0*/  FFMA.FTZ R111, R58, UR6, -R119.reuse ;  /* 0x000000063a6f7c23 */ /* 0x100fe20008010877 */
[--C-:B------:R-:W-:Y:S01]  /*40b0*/  FFMA.FTZ R108, R26, UR6, -R119.reuse ;  /* 0x000000061a6c7c23 */ /* 0x100fe20008010877 */
[--C-:B------:R-:W-:Y:S01]  /*40c0*/  FFMA.FTZ R107, R54, UR6, -R119.reuse ;  /* 0x00000006366b7c23 */ /* 0x100fe20008010877 */
[--C-:B------:R-:W-:Y:S01]  /*40d0*/  FFMA.FTZ R104, R24, UR6, -R119.reuse ;  /* 0x0000000618687c23 */ /* 0x100fe20008010877 */
[----:B------:R-:W5:Y:S01]  /*40e0*/  LDSM.16.MT88.4 R56, [R140+0x8000] ;  /* 0x008000008c38783b */ /* 0x000f620000004200 */
[----:B------:R-:W2:Y:S01]  /*40f0*/  MUFU.EX2 R34, R34 ;  /* 0x0000002200227308 */ /* 0x000ea20000000800 */
[--C-:B------:R-:W-:Y:S01]  /*4100*/  FFMA.FTZ R33, R16, UR6, -R119.reuse ;  /* 0x0000000610217c23 */ /* 0x100fe20008010877 */
[--C-:B------:R-:W-:Y:S01]  /*4110*/  FFMA.FTZ R30, R12, UR6, -R119.reuse ;  /* 0x000000060c1e7c23 */ /* 0x100fe20008010877 */
[----:B------:R-:W5:Y:S01]  /*4120*/  LDSM.16.MT88.4 R4, [R140+0xa000] ;  /* 0x00a000008c04783b */ /* 0x000f620000004200 */
[--C-:B------:R-:W-:Y:S01]  /*4130*/  FFMA.FTZ R29, R70, UR6, -R119.reuse ;  /* 0x00000006461d7c23 */ /* 0x100fe20008010877 */
[--C-:B------:R-:W-:Y:S01]  /*4140*/  FFMA.FTZ R0, R14, UR6, -R119.reuse ;  /* 0x000000060e007c23 */ /* 0x100fe20008010877 */
[----:B-1----:R-:W-:Y:S01]  /*4150*/  F2FP.BF16.F32.PACK_AB R84, R106, R109 ;  /* 0x0000006d6a54723e */ /* 0x002fe200000010ff */
[----:B------:R-:W1:Y:S01]  /*4160*/  LDSM.16.MT88.4 R20, [R146+0x8800] ;  /* 0x008800009214783b */ /* 0x000e620000004200 */
[----:B------:R-:W-:Y:S01]  /*4170*/  MUFU.EX2 R111, R111 ;  /* 0x0000006f006f7308 */ /* 0x000fe20000000800 */
[--C-:B------:R-:W-:Y:S01]  /*4180*/  FFMA.FTZ R114, R114, UR6, -R119.reuse ;  /* 0x0000000672727c23 */ /* 0x100fe20008010877 */
[--C-:B------:R-:W-:Y:S01]  /*4190*/  FFMA.FTZ R117, R138, UR6, -R119.reuse ;  /* 0x000000068a757c23 */ /* 0x100fe20008010877 */
[----:B------:R-:W1:Y:S01]  /*41a0*/  LDSM.16.MT88.4 R16, [R141+0x8800] ;  /* 0x008800008d10783b */ /* 0x000e620000004200 */
[--C-:B------:R-:W-:Y:S01]  /*41b0*/  FFMA.FTZ R118, R118, UR6, -R119.reuse ;  /* 0x0000000676767c23 */ /* 0x100fe20008010877 */
[----:B------:R-:W-:Y:S01]  /*41c0*/  FFMA.FTZ R121, R134, UR6, -R119 ;  /* 0x0000000686797c23 */ /* 0x000fe20008010877 */
[----:B------:R-:W-:Y:S01]  /*41d0*/  FFMA.FTZ R126, R126, UR6, -R123 ;  /* 0x000000067e7e7c23 */ /* 0x000fe2000801087b */
[----:B------:R-:W1:Y:S01]  /*41e0*/  LDSM.16.MT88.4 R12, [R140+0x8800] ;  /* 0x008800008c0c783b */ /* 0x000e620000004200 */
[----:B------:R-:W3:Y:S01]  /*41f0*/  MUFU.EX2 R108, R108 ;  /* 0x0000006c006c7308 */ /* 0x000ee20000000800 */
[----:B--2---:R-:W-:Y:S01]  /*4200*/  F2FP.BF16.F32.PACK_AB R86, R34, R105 ;  /* 0x000000692256723e */ /* 0x004fe200000010ff */
[--C-:B------:R-:W-:Y:S01]  /*4210*/  FFMA.FTZ R123, R124, UR6, -R119.reuse ;  /* 0x000000067c7b7c23 */ /* 0x100fe20008010877 */
[----:B------:R-:W2:Y:S01]  /*4220*/  LDSM.16.MT88.4 R24, [R142+0x8800] ;  /* 0x008800008e18783b */ /* 0x000ea20000004200 */
[--C-:B------:R-:W-:Y:S01]  /*4230*/  FFMA.FTZ R122, R122, UR6, -R119.reuse ;  /* 0x000000067a7a7c23 */ /* 0x100fe20008010877 */
[--C-:B------:R-:W-:Y:S01]  /*4240*/  FFMA.FTZ R120, R120, UR6, -R119.reuse ;  /* 0x0000000678787c23 */ /* 0x100fe20008010877 */
[----:B------:R-:W-:Y:S01]  /*4250*/  FFMA.FTZ R169, R116, UR6, -R119 ;  /* 0x0000000674a97c23 */ /* 0x000fe20008010877 */
[----:B------:R-:W-:Y:S01]  /*4260*/  FADD.FTZ R106, R109, R106 ;  /* 0x0000006a6d6a7221 */ /* 0x000fe20000010000 */
[----:B------:R-:W-:Y:S03]  /*4270*/  MUFU.EX2 R107, R107 ;  /* 0x0000006b006b7308 */ /* 0x000fe60000000800 */
[----:B------:R-:W-:-:S04]  /*4280*/  FADD.FTZ R105, R105, R106 ;  /* 0x0000006a69697221 */ /* 0x000fc80000010000 */
[----:B------:R-:W-:Y:S01]  /*4290*/  FADD.FTZ R34, R34, R105 ;  /* 0x0000006922227221 */ /* 0x000fe20000010000 */
[----:B------:R-:W4:Y:S01]  /*42a0*/  MUFU.EX2 R104, R104 ;  /* 0x0000006800687308 */ /* 0x000f220000000800 */
[----:B---3--:R-:W-:Y:S01]  /*42b0*/  F2FP.BF16.F32.PACK_AB R85, R108, R111 ;  /* 0x0000006f6c55723e */ /* 0x008fe200000010ff */
[----:B------:R-:W-:-:S06]  /*42c0*/  FADD.FTZ R108, R111, R108 ;  /* 0x0000006c6f6c7221 */ /* 0x000fcc0000010000 */
[----:B------:R-:W-:Y:S08]  /*42d0*/  MUFU.EX2 R35, R35 ;  /* 0x0000002300237308 */ /* 0x000ff00000000800 */
[----:B------:R-:W3:Y:S01]  /*42e0*/  MUFU.EX2 R32, R32 ;  /* 0x0000002000207308 */ /* 0x000ee20000000800 */
[----:B----4-:R-:W-:Y:S01]  /*42f0*/  F2FP.BF16.F32.PACK_AB R87, R104, R107 ;  /* 0x0000006b6857723e */ /* 0x010fe200000010ff */
[----:B------:R-:W-:-:S04]  /*4300*/  FADD.FTZ R107, R107, R108 ;  /* 0x0000006c6b6b7221 */ /* 0x000fc80000010000 */
[----:B------:R-:W-:Y:S02]  /*4310*/  FADD.FTZ R104, R104, R107 ;  /* 0x0000006b68687221 */ /* 0x000fe40000010000 */
[----:B------:R-:W-:Y:S01]  /*4320*/  MUFU.EX2 R31, R31 ;  /* 0x0000001f001f7308 */ /* 0x000fe20000000800 */
[C---:B------:R-:W-:Y:S07]  /*4330*/  HMMA.16816.F32.BF16 R96, R84.reuse, R92, RZ ;  /* 0x0000005c5460723c */ /* 0x040fee00000418ff */
[----:B------:R-:W-:Y:S01]  /*4340*/  MUFU.EX2 R28, R28 ;  /* 0x0000001c001c7308 */ /* 0x000fe20000000800 */
        /* <DEDUP_REMOVED lines=8> */
[C---:B-----5:R-:W-:Y:S07]  /*43d0*/  HMMA.16816.F32.BF16 R52, R84.reuse, R56, RZ ;  /* 0x000000385434723c */ /* 0x060fee00000418ff */
[----:B------:R-:W-:Y:S01]  /*43e0*/  MUFU.EX2 R110, R110 ;  /* 0x0000006e006e7308 */ /* 0x000fe20000000800 */
[C---:B------:R-:W-:Y:S07]  /*43f0*/  HMMA.16816.F32.BF16 R60, R84.reuse, R64, RZ ;  /* 0x00000040543c723c */ /* 0x040fee00000418ff */
[----:B------:R-:W5:Y:S01]  /*4400*/  MUFU.EX2 R113, R113 ;  /* 0x0000007100717308 */ /* 0x000f620000000800 */
[C---:B------:R-:W-:Y:S07]  /*4410*/  HMMA.16816.F32.BF16 R68, R84.reuse, R72, RZ ;  /* 0x000000485444723c */ /* 0x040fee00000418ff */
        /* <DEDUP_REMOVED lines=13> */
[----:B------:R-:W-:Y:S01]  /*44f0*/  HMMA.16816.F32.BF16 R80, R84, R4, RZ ;  /* 0x000000045450723c */ /* 0x000fe200000418ff */
[----:B---3--:R-:W-:Y:S01]  /*4500*/  F2FP.BF16.F32.PACK_AB R4, R32, R35 ;  /* 0x000000232004723e */ /* 0x008fe200000010ff */
[----:B------:R-:W-:Y:S01]  /*4510*/  FADD.FTZ R35, R35, R34 ;  /* 0x0000002223237221 */ /* 0x000fe20000010000 */
[----:B----4-:R-:W-:Y:S01]  /*4520*/  F2FP.BF16.F32.PACK_AB R5, R30, R33 ;  /* 0x000000211e05723e */ /* 0x010fe200000010ff */
[----:B------:R-:W-:-:S02]  /*4530*/  FADD.FTZ R33, R33, R104 ;  /* 0x0000006821217221 */ /* 0x000fc40000010000 */
[----:B------:R-:W-:Y:S01]  /*4540*/  FADD.FTZ R32, R32, R35 ;  /* 0x0000002320207221 */ /* 0x000fe20000010000 */
[----:B------:R-:W3:Y:S01]  /*4550*/  MUFU.EX2 R130, R130 ;  /* 0x0000008200827308 */ /* 0x000ee20000000800 */
[----:B------:R-:W-:Y:S01]  /*4560*/  HMMA.16816.F32.BF16 R84, R84, R6, RZ ;  /* 0x000000065454723c */ /* 0x000fe200000418ff */
[----:B------:R-:W-:Y:S01]  /*4570*/  F2FP.BF16.F32.PACK_AB R6, R28, R31 ;  /* 0x0000001f1c06723e */ /* 0x000fe200000010ff */
[----:B------:R-:W-:Y:S01]  /*4580*/  FADD.FTZ R30, R30, R33 ;  /* 0x000000211e1e7221 */ /* 0x000fe20000010000 */
[----:B-1----:R-:W-:-:S04]  /*4590*/  F2FP.BF16.F32.PACK_AB R7, R0, R29 ;  /* 0x0000001d0007723e */ /* 0x002fc800000010ff */
[----:B------:R-:W-:Y:S03]  /*45a0*/  MUFU.EX2 R127, R127 ;  /* 0x0000007f007f7308 */ /* 0x000fe60000000800 */
[C---:B------:R-:W-:Y:S05]  /*45b0*/  HMMA.16816.F32.BF16 R96, R4.reuse, R20, R96 ;  /* 0x000000140460723c */ /* 0x040fea0000041860 */
[----:B------:R-:W1:Y:S03]  /*45c0*/  MUFU.EX2 R126, R126 ;  /* 0x0000007e007e7308 */ /* 0x000e660000000800 */
[C---:B------:R-:W-:Y:S01]  /*45d0*/  HMMA.16816.F32.BF16 R92, R4.reuse, R22, R92 ;  /* 0x00000016045c723c */ /* 0x040fe2000004185c */
[----:B------:R-:W4:Y:S04]  /*45e0*/  LDSM.16.MT88.4 R20, [R146+0xa800] ;  /* 0x00a800009214783b */ /* 0x000f280000004200 */
[----:B------:R-:W-:Y:S03]  /*45f0*/  MUFU.EX2 R123, R123 ;  /* 0x0000007b007b7308 */ /* 0x000fe60000000800 */
[C---:B------:R-:W-:Y:S05]  /*4600*/  HMMA.16816.F32.BF16 R44, R4.reuse, R16, R44 ;  /* 0x00000010042c723c */ /* 0x040fea000004182c */
[----:B------:R-:W1:Y:S03]  /*4610*/  MUFU.EX2 R122, R122 ;  /* 0x0000007a007a7308 */ /* 0x000e660000000800 */
[C---:B------:R-:W-:Y:S01]  /*4620*/  HMMA.16816.F32.BF16 R48, R4.reuse, R18, R48 ;  /* 0x000000120430723c */ /* 0x040fe20000041830 */
[----:B------:R-:W5:Y:S04]  /*4630*/  LDSM.16.MT88.4 R16, [R142+0xa800] ;  /* 0x00a800008e10783b */ /* 0x000f680000004200 */
[----:B------:R-:W-:Y:S03]  /*4640*/  MUFU.EX2 R120, R120 ;  /* 0x0000007800787308 */ /* 0x000fe60000000800 */
[C---:B------:R-:W-:Y:S05]  /*4650*/  HMMA.16816.F32.BF16 R52, R4.reuse, R12, R52 ;  /* 0x0000000c0434723c */ /* 0x040fea0000041834 */
[----:B------:R-:W1:Y:S03]  /*4660*/  MUFU.EX2 R169, R169 ;  /* 0x000000a900a97308 */ /* 0x000e660000000800 */
[C---:B------:R-:W-:Y:S01]  /*4670*/  HMMA.16816.F32.BF16 R56, R4.reuse, R14, R56 ;  /* 0x0000000e0438723c */ /* 0x040fe20000041838 */
[----:B------:R-:W3:Y:S07]  /*4680*/  LDSM.16.MT88.4 R12, [R141+0xa800] ;  /* 0x00a800008d0c783b */ /* 0x000eee0000004200 */
[C---:B--2---:R-:W-:Y:S08]  /*4690*/  HMMA.16816.F32.BF16 R36, R4.reuse, R24, R36 ;  /* 0x000000180424723c */ /* 0x044ff00000041824 */
[C---:B----4-:R-:W-:Y:S08]  /*46a0*/  HMMA.16816.F32.BF16 R60, R4.reuse, R20, R60 ;  /* 0x00000014043c723c */ /* 0x050ff0000004183c */
[C---:B------:R-:W-:Y:S01]  /*46b0*/  HMMA.16816.F32.BF16 R64, R4.reuse, R22, R64 ;  /* 0x000000160440723c */ /* 0x040fe20000041840 */
[----:B------:R-:W2:Y:S07]  /*46c0*/  LDSM.16.MT88.4 R20, [R140+0xa800] ;  /* 0x00a800008c14783b */ /* 0x000eae0000004200 */
[C---:B-----5:R-:W-:Y:S08]  /*46d0*/  HMMA.16816.F32.BF16 R68, R4.reuse, R16, R68 ;  /* 0x000000100444723c */ /* 0x060ff00000041844 */
[C---:B------:R-:W-:Y:S01]  /*46e0*/  HMMA.16816.F32.BF16 R72, R4.reuse, R18, R72 ;  /* 0x000000120448723c */ /* 0x040fe20000041848 */
[----:B------:R-:W4:Y:S07]  /*46f0*/  LDSM.16.MT88.4 R16, [R146+0x9000] ;  /* 0x009000009210783b */ /* 0x000f2e0000004200 */
[C---:B------:R-:W-:Y:S01]  /*4700*/  HMMA.16816.F32.BF16 R40, R4.reuse, R26, R40 ;  /* 0x0000001a0428723c */ /* 0x040fe20000041828 */
[----:B------:R-:W-:Y:S07]  /*4710*/  LDSM.16.MT88.4 R24, [R141+0x9000] ;  /* 0x009000008d18783b */ /* 0x000fee0000004200 */
[C---:B---3--:R-:W-:Y:S08]  /*4720*/  HMMA.16816.F32.BF16 R76, R4.reuse, R12, R76 ;  /* 0x0000000c044c723c */ /* 0x048ff0000004184c */
[C---:B------:R-:W-:Y:S01]  /*4730*/  HMMA.16816.F32.BF16 R88, R4.reuse, R14, R88 ;  /* 0x0000000e0458723c */ /* 0x040fe20000041858 */
[----:B------:R-:W3:Y:S07]  /*4740*/  LDSM.16.MT88.4 R12, [R142+0x9000] ;  /* 0x009000008e0c783b */ /* 0x000eee0000004200 */
[C---:B--2---:R-:W-:Y:S08]  /*4750*/  HMMA.16816.F32.BF16 R80, R4.reuse, R20, R80 ;  /* 0x000000140450723c */ /* 0x044ff00000041850 */
[----:B------:R-:W-:Y:S01]  /*4760*/  HMMA.16816.F32.BF16 R84, R4, R22, R84 ;  /* 0x000000160454723c */ /* 0x000fe20000041854 */
[----:B------:R-:W-:Y:S01]  /*4770*/  F2FP.BF16.F32.PACK_AB R4, R113, R110 ;  /* 0x0000006e7104723e */ /* 0x000fe200000010ff */
[----:B------:R-:W2:Y:S01]  /*4780*/  LDSM.16.MT88.4 R20, [R146+0xb000] ;  /* 0x00b000009214783b */ /* 0x000ea20000004200 */
[----:B------:R-:W-:-:S02]  /*4790*/  F2FP.BF16.F32.PACK_AB R6, R112, R115 ;  /* 0x000000737006723e */ /* 0x000fc400000010ff */
[----:B------:R-:W-:Y:S02]  /*47a0*/  F2FP.BF16.F32.PACK_AB R5, R117, R114 ;  /* 0x000000727505723e */ /* 0x000fe400000010ff */
[----:B------:R-:W-:-:S07]  /*47b0*/  F2FP.BF16.F32.PACK_AB R7, R121, R118 ;  /* 0x000000767907723e */ /* 0x000fce00000010ff */
[C---:B----4-:R-:W-:Y:S08]  /*47c0*/  HMMA.16816.F32.BF16 R96, R4.reuse, R16, R96 ;  /* 0x000000100460723c */ /* 0x050ff00000041860 */
[C---:B------:R-:W-:Y:S01]  /*47d0*/  HMMA.16816.F32.BF16 R92, R4.reuse, R18, R92 ;  /* 0x00000012045c723c */ /* 0x040fe2000004185c */
[----:B------:R-:W4:Y:S07]  /*47e0*/  LDSM.16.MT88.4 R16, [R140+0x9000] ;  /* 0x009000008c10783b */ /* 0x000f2e0000004200 */
[C---:B---3--:R-:W-:Y:S08]  /*47f0*/  HMMA.16816.F32.BF16 R36, R4.reuse, R12, R36 ;  /* 0x0000000c0424723c */ /* 0x048ff00000041824 */
[C---:B------:R-:W-:Y:S01]  /*4800*/  HMMA.16816.F32.BF16 R40, R4.reuse, R14, R40 ;  /* 0x0000000e0428723c */ /* 0x040fe20000041828 */
[----:B------:R-:W3:Y:S07]  /*4810*/  LDSM.16.MT88.4 R12, [R142+0xb000] ;  /* 0x00b000008e0c783b */ /* 0x000eee0000004200 */
[C---:B------:R-:W-:Y:S08]  /*4820*/  HMMA.16816.F32.BF16 R44, R4.reuse, R24, R44 ;  /* 0x00000018042c723c */ /* 0x040ff0000004182c */
[C---:B------:R-:W-:Y:S01]  /*4830*/  HMMA.16816.F32.BF16 R48, R4.reuse, R26, R48 ;  /* 0x0000001a0430723c */ /* 0x040fe20000041830 */
[----:B------:R-:W5:Y:S07]  /*4840*/  LDSM.16.MT88.4 R24, [R140+0xb000] ;  /* 0x00b000008c18783b */ /* 0x000f6e0000004200 */
[C---:B--2---:R-:W-:Y:S08]  /*4850*/  HMMA.16816.F32.BF16 R60, R4.reuse, R20, R60 ;  /* 0x00000014043c723c */ /* 0x044ff0000004183c */
[C---:B----4-:R-:W-:Y:S08]  /*4860*/  HMMA.16816.F32.BF16 R52, R4.reuse, R16, R52 ;  /* 0x000000100434723c */ /* 0x050ff00000041834 */
[C---:B------:R-:W-:Y:S01]  /*4870*/  HMMA.16816.F32.BF16 R56, R4.reuse, R18, R56 ;  /* 0x000000120438723c */ /* 0x040fe20000041838 */
[----:B------:R-:W2:Y:S07]  /*4880*/  LDSM.16.MT88.4 R16, [R141+0xb000] ;  /* 0x00b000008d10783b */ /* 0x000eae0000004200 */
[C---:B---3--:R-:W-:Y:S08]  /*4890*/  HMMA.16816.F32.BF16 R68, R4.reuse, R12, R68 ;  /* 0x0000000c0444723c */ /* 0x048ff00000041844 */
[C---:B------:R-:W-:Y:S01]  /*48a0*/  HMMA.16816.F32.BF16 R72, R4.reuse, R14, R72 ;  /* 0x0000000e0448723c */ /* 0x040fe20000041848 */
[----:B------:R-:W3:Y:S07]  /*48b0*/  LDSM.16.MT88.4 R12, [R146+0x9800] ;  /* 0x00980000920c783b */ /* 0x000eee0000004200 */
[C---:B------:R-:W-:Y:S01]  /*48c0*/  HMMA.16816.F32.BF16 R64, R4.reuse, R22, R64 ;  /* 0x000000160440723c */ /* 0x040fe20000041840 */
[----:B------:R-:W4:Y:S07]  /*48d0*/  LDSM.16.MT88.4 R20, [R142+0x9800] ;  /* 0x009800008e14783b */ /* 0x000f2e0000004200 */
[C---:B-----5:R-:W-:Y:S08]  /*48e0*/  HMMA.16816.F32.BF16 R80, R4.reuse, R24, R80 ;  /* 0x000000180450723c */ /* 0x060ff00000041850 */
[C---:B------:R-:W-:Y:S01]  /*48f0*/  HMMA.16816.F32.BF16 R84, R4.reuse, R26, R84 ;  /* 0x0000001a0454723c */ /* 0x040fe20000041854 */
[----:B------:R-:W-:Y:S07]  /*4900*/  LDSM.16.MT88.4 R24, [R140+0x9800] ;  /* 0x009800008c18783b */ /* 0x000fee0000004200 */
[C---:B--2---:R-:W-:Y:S08]  /*4910*/  HMMA.16816.F32.BF16 R76, R4.reuse, R16, R76 ;  /* 0x00000010044c723c */ /* 0x044ff0000004184c */
[----:B------:R-:W-:Y:S01]  /*4920*/  HMMA.16816.F32.BF16 R88, R4, R18, R88 ;  /* 0x000000120458723c */ /* 0x000fe20000041858 */
[----:B------:R-:W2:Y:S01]  /*4930*/  LDSM.16.MT88.4 R16, [R141+0x9800] ;  /* 0x009800008d10783b */ /* 0x000ea20000004200 */
[----:B------:R-:W-:-:S02]  /*4940*/  F2FP.BF16.F32.PACK_AB R4, R130, R125 ;  /* 0x0000007d8204723e */ /* 0x000fc400000010ff */
[----:B-1----:R-:W-:Y:S02]  /*4950*/  F2FP.BF16.F32.PACK_AB R6, R126, R127 ;  /* 0x0000007f7e06723e */ /* 0x002fe400000010ff */
[----:B------:R-:W-:Y:S02]  /*4960*/  F2FP.BF16.F32.PACK_AB R5, R122, R123 ;  /* 0x0000007b7a05723e */ /* 0x000fe400000010ff */
[----:B------:R-:W-:-:S07]  /*4970*/  F2FP.BF16.F32.PACK_AB R7, R169, R120 ;  /* 0x00000078a907723e */ /* 0x000fce00000010ff */
[C---:B---3--:R-:W-:Y:S08]  /*4980*/  HMMA.16816.F32.BF16 R96, R4.reuse, R12, R96 ;  /* 0x0000000c0460723c */ /* 0x048ff00000041860 */
[C---:B------:R-:W-:Y:S01]  /*4990*/  HMMA.16816.F32.BF16 R92, R4.reuse, R14, R92 ;  /* 0x0000000e045c723c */ /* 0x040fe2000004185c */
[----:B------:R-:W1:Y:S07]  /*49a0*/  LDSM.16.MT88.4 R12, [R146+0xb800] ;  /* 0x00b80000920c783b */ /* 0x000e6e0000004200 */
[C---:B----4-:R-:W-:Y:S08]  /*49b0*/  HMMA.16816.F32.BF16 R36, R4.reuse, R20, R36 ;  /* 0x000000140424723c */ /* 0x050ff00000041824 */
        /* <DEDUP_REMOVED lines=15> */
[----:B--2---:R-:W-:Y:S01]  /*4ab0*/  HMMA.16816.F32.BF16 R76, R4, R16, R76 ;  /* 0x00000010044c723c */ /* 0x004fe2000004184c */
[----:B------:R-:W-:-:S04]  /*4ac0*/  FADD.FTZ R17, R31, R32 ;  /* 0x000000201f117221 */ /* 0x000fc80000010000 */
[----:B------:R-:W-:-:S03]  /*4ad0*/  FADD.FTZ R17, R28, R17 ;  /* 0x000000111c117221 */ /* 0x000fc60000010000 */
[----:B------:R-:W-:Y:S01]  /*4ae0*/  HMMA.16816.F32.BF16 R72, R4, R22, R72 ;  /* 0x000000160448723c */ /* 0x000fe20000041848 */
[----:B------:R-:W-:-:S04]  /*4af0*/  FADD.FTZ R0, R110, R17 ;  /* 0x000000116e007221 */ /* 0x000fc80000010000 */
[----:B------:R-:W-:-:S03]  /*4b00*/  FADD.FTZ R0, R113, R0 ;  /* 0x0000000071007221 */ /* 0x000fc60000010000 */
[----:B------:R-:W-:Y:S01]  /*4b10*/  HMMA.16816.F32.BF16 R88, R4, R18, R88 ;  /* 0x000000120458723c */ /* 0x000fe20000041858 */
[----:B------:R-:W-:Y:S01]  /*4b20*/  FADD.FTZ R115, R115, R0 ;  /* 0x0000000073737221 */ /* 0x000fe20000010000 */
[----:B------:R-:W-:-:S03]  /*4b30*/  FADD.FTZ R0, R118, R117 ;  /* 0x0000007576007221 */ /* 0x000fc60000010000 */
[----:B------:R-:W-:Y:S01]  /*4b40*/  FADD.FTZ R112, R112, R115 ;  /* 0x0000007370707221 */ /* 0x000fe20000010000 */
        /* <DEDUP_REMOVED lines=10> */
[----:B------:R-:W-:Y:S01]  /*4bf0*/  FADD.FTZ R169, R169, R120 ;  /* 0x00000078a9a97221 */ /* 0x000fe20000010000 */
[----:B------:R-:W-:-:S13]  /*4c00*/  @!P6 BRA `(.L_x_721) ;  /* 0x0000002400e8e947 */ /* 0x000fda0003800000 */
[----:B------:R-:W1:Y:S01]  /*4c10*/  LDCU UR4, c[0x0][0x440] ;  /* 0x00008800ff0477ac */ /* 0x000e620008000800 */
[----:B------:R-:W-:-:S04]  /*4c20*/  DEPBAR.LE SB0, 0x0 ;  /* 0x000080000000791a */ /* 0x000fc80000000000 */
[----:B------:R-:W-:Y:S01]  /*4c30*/  VIADD R22, R101, 0xfffffffe ;  /* 0xfffffffe65167836 */ /* 0x000fe20000000000 */
[C---:B------:R-:W-:Y:S01]  /*4c40*/  SHF.L.U64.HI R15, R8.reuse, 0x4, R9 ;  /* 0x00000004080f7819 */ /* 0x040fe20000010209 */
[----:B------:R-:W-:Y:S02]  /*4c50*/  IMAD.SHL.U32 R7, R8, 0x10, RZ ;  /* 0x0000001008077824 */ /* 0x000fe400078e00ff */
[C---:B------:R-:W-:Y:S02]  /*4c60*/  IMAD R13, R22.reuse, R9, RZ ;  /* 0x00000009160d7224 */ /* 0x040fe400078e02ff */
[----:B------:R-:W-:-:S04]  /*4c70*/  IMAD.WIDE.U32 R22, R22, R8, RZ ;  /* 0x0000000816167225 */ /* 0x000fc800078e00ff */
[----:B------:R-:W-:Y:S01]  /*4c80*/  IMAD.IADD R0, R13, 0x1, R23 ;  /* 0x000000010d007824 */ /* 0x000fe200078e0217 */
[----:B------:R-:W-:Y:S01]  /*4c90*/  BAR.SYNC.DEFER_BLOCKING 0x0 ;  /* 0x0000000000007b1d */ /* 0x000fe20000010000 */
[----:B------:R-:W-:Y:S01]  /*4ca0*/  LEA R5, P2, R22, R7, 0x6 ;  /* 0x0000000716057211 */ /* 0x000fe200078430ff */
[----:B------:R-:W-:Y:S01]  /*4cb0*/  IMAD.IADD R4, R23, 0x1, R13 ;  /* 0x0000000117047824 */ /* 0x000fe200078e020d */
[----:B-1----:R-:W-:Y:S02]  /*4cc0*/  ISETP.GE.AND P1, PT, R156, UR4, PT ;  /* 0x000000049c007c0c */ /* 0x002fe4000bf26270 */
[----:B------:R-:W-:Y:S02]  /*4cd0*/  ISETP.GE.AND P0, PT, R155, UR4, PT ;  /* 0x000000049b007c0c */ /* 0x000fe4000bf06270 */
[C---:B------:R-:W-:Y:S02]  /*4ce0*/  LEA R20, P5, R22.reuse, R158, 0x7 ;  /* 0x0000009e16147211 */ /* 0x040fe400078a38ff */
[----:B------:R-:W-:-:S02]  /*4cf0*/  LEA.HI.X R0, R22, R15, R0, 0x6, P2 ;  /* 0x0000000f16007211 */ /* 0x000fc400010f3400 */
[C---:B------:R-:W-:Y:S02]  /*4d00*/  IADD3 R7, P3, PT, R5.reuse, R7, RZ ;  /* 0x0000000705077210 */ /* 0x040fe40007f7e0ff */
[-C--:B------:R-:W-:Y:S02]  /*4d10*/  LEA R14, P4, R5, R158.reuse, 0x1 ;  /* 0x0000009e050e7211 */ /* 0x080fe400078808ff */
[----:B------:R-:W-:Y:S01]  /*4d20*/  LEA.HI.X R21, R22, R157, R4, 0x7, P5 ;  /* 0x0000009d16157211 */ /* 0x000fe200028f3c04 */
[----:B------:R-:W-:Y:S01]  /*4d30*/  IMAD.X R6, R0, 0x1, R15, P3 ;  /* 0x0000000100067824 */ /* 0x000fe200018e060f */
[----:B------:R-:W-:Y:S02]  /*4d40*/  LEA R13, P2, R8, R5, 0x5 ;  /* 0x00000005080d7211 */ /* 0x000fe400078428ff */
[----:B------:R-:W-:Y:S02]  /*4d50*/  LEA R18, P3, R7, R158, 0x1 ;  /* 0x0000009e07127211 */ /* 0x000fe400078608ff */
[----:B------:R-:W-:-:S02]  /*4d60*/  LEA.HI.X R15, R5, R157, R0, 0x1, P4 ;  /* 0x0000009d050f7211 */ /* 0x000fc400020f0c00 */
[----:B------:R-:W-:Y:S01]  /*4d70*/  LEA.HI.X R12, R8, R0, R9, 0x5, P2 ;  /* 0x00000000080c7211 */ /* 0x000fe200010f2c09 */
[----:B------:R-:W-:Y:S01]  /*4d80*/  @!PT LDS RZ, [RZ] ;  /* 0x00000000fffff984 */ /* 0x000fe20000000800 */
[----:B------:R-:W-:Y:S01]  /*4d90*/  @!PT LDS RZ, [RZ] ;  /* 0x00000000fffff984 */ /* 0x000fe20000000800 */
[----:B------:R-:W-:Y:S01]  /*4da0*/  @!PT LDS RZ, [RZ] ;  /* 0x00000000fffff984 */ /* 0x000fe20000000800 */
[----:B------:R-:W-:Y:S01]  /*4db0*/  @!P1 LDGSTS.E.BYPASS.LTC128B.128 [R164+0x8000], desc[UR12][R20.64] ;  /* 0x0800000014a49fae */ /* 0x000fe2000b981a0c */
[----:B------:R-:W-:Y:S02]  /*4dc0*/  LEA R16, P2, R13, R158, 0x1 ;  /* 0x0000009e0d107211 */ /* 0x000fe400078408ff */
[-C--:B------:R-:W-:Y:S01]  /*4dd0*/  LEA.HI.X R19, R7, R157.reuse, R6, 0x1, P3 ;  /* 0x0000009d07137211 */ /* 0x080fe200018f0c06 */
[----:B------:R-:W-:Y:S01]  /*4de0*/  @P1 STS.128 [R164+0x8000], RZ ;  /* 0x008000ffa4001388 */ /* 0x000fe20000000c00 */
[----:B------:R-:W-:Y:S02]  /*4df0*/  LEA.HI.X R17, R13, R157, R12, 0x1, P2 ;  /* 0x0000009d0d117211 */ /* 0x000fe400010f0c0c */
[----:B------:R-:W-:Y:S01]  /*4e00*/  ISETP.GE.U32.AND P2, PT, R101, 0x3, PT ;  /* 0x000000036500780c */ /* 0x000fe20003f46070 */
        /* <DEDUP_REMOVED lines=35> */
[----:B------:R-:W-:Y:S04]  /*5040*/  LDSM.16.M88.4 R124, [R151] ;  /* 0x00000000977c783b */ /* 0x000fe80000000200 */
[----:B------:R-:W4:Y:S04]  /*5050*/  LDSM.16.M88.4 R28, [R150+UR5+0x4000] ;  /* 0x00400005961c783b */ /* 0x000f280008000200 */
[----:B-1----:R-:W1:Y:S04]  /*5060*/  LDSM.16.M88.4 R20, [R150+UR5+0x4800] ;  /* 0x004800059614783b */ /* 0x002e680008000200 */
[----:B--2---:R-:W3:Y:S04]  /*5070*/  LDSM.16.M88.4 R12, [R150+UR5+0x5000] ;  /* 0x00500005960c783b */ /* 0x004ee80008000200 */
[----:B------:R-:W2:Y:S04]  /*5080*/  LDSM.16.M88.4 R116, [R150+UR5+0x5800] ;  /* 0x005800059674783b */ /* 0x000ea80008000200 */
[----:B------:R-:W-:Y:S04]  /*5090*/  LDSM.16.M88.4 R128, [R149] ;  /* 0x000000009580783b */ /* 0x000fe80000000200 */
[----:B------:R-:W5:Y:S04]  /*50a0*/  LDSM.16.M88.4 R112, [R145+0x4000] ;  /* 0x004000009170783b */ /* 0x000f680000000200 */
[----:B------:R-:W5:Y:S04]  /*50b0*/  LDSM.16.M88.4 R108, [R145+0x4800] ;  /* 0x00480000916c783b */ /* 0x000f680000000200 */
[----:B------:R-:W5:Y:S04]  /*50c0*/  LDSM.16.M88.4 R104, [R145+0x5000] ;  /* 0x005000009168783b */ /* 0x000f680000000200 */
[----:B------:R-:W5:Y:S04]  /*50d0*/  LDSM.16.M88.4 R132, [R145+0x5800] ;  /* 0x005800009184783b */ /* 0x000f680000000200 */
[----:B------:R-:W-:Y:S01]  /*50e0*/  LDSM.16.M88.4 R120, [R144+0x5800] ;  /* 0x005800009078783b */ /* 0x000fe20000000200 */
[C---:B----4-:R-:W-:Y:S01]  /*50f0*/  HMMA.16816.F32.BF16 R32, R124.reuse, R28, RZ ;  /* 0x0000001c7c20723c */ /* 0x050fe200000418ff */
[----:B------:R-:W4:Y:S02]  /*5100*/  S2R R0, SR_TID.X ;  /* 0x0000000000007919 */ /* 0x000f240000002100 */
[----:B------:R-:W0:Y:S05]  /*5110*/  LDGDEPBAR ;  /* 0x00000000000079af */ /* 0x000e2a0000000000 */
[C---:B-1----:R-:W-:Y:S08]  /*5120*/  HMMA.16816.F32.BF16 R24, R124.reuse, R20, RZ ;  /* 0x000000147c18723c */ /* 0x042ff000000418ff */
[C---:B---3--:R-:W-:Y:S08]  /*5130*/  HMMA.16816.F32.BF16 R16, R124.reuse, R12, RZ ;  /* 0x0000000c7c10723c */ /* 0x048ff000000418ff */
[C---:B------:R-:W-:Y:S08]  /*5140*/  HMMA.16816.F32.BF16 R28, R124.reuse, R30, RZ ;  /* 0x0000001e7c1c723c */ /* 0x040ff000000418ff */
[----:B------:R-:W-:Y:S01]  /*5150*/  HMMA.16816.F32.BF16 R20, R124, R22, RZ ;  /* 0x000000167c14723c */ /* 0x000fe200000418ff */
[----:B----4-:R-:W-:-:S05]  /*5160*/  IMAD.SHL.U32 R0, R0, 0x2, RZ ;  /* 0x0000000200007824 */ /* 0x010fca00078e00ff */
[----:B------:R-:W-:Y:S02]  /*5170*/  LOP3.LUT R0, R0, 0x6, RZ, 0xc0, !PT ;  /* 0x0000000600007812 */ /* 0x000fe400078ec0ff */
[----:B------:R-:W-:Y:S03]  /*5180*/  HMMA.16816.F32.BF16 R12, R124, R14, RZ ;  /* 0x0000000e7c0c723c */ /* 0x000fe600000418ff */
[----:B------:R-:W-:-:S05]  /*5190*/  IMAD R0, R101, 0x40, R0 ;  /* 0x0000004065007824 */ /* 0x000fca00078e0200 */
[C---:B--2---:R-:W-:Y:S08]  /*51a0*/  HMMA.16816.F32.BF16 R4, R124.reuse, R116, RZ ;  /* 0x000000747c04723c */ /* 0x044ff000000418ff */
[----:B------:R-:W-:Y:S01]  /*51b0*/  HMMA.16816.F32.BF16 R124, R124, R118, RZ ;  /* 0x000000767c7c723c */ /* 0x000fe200000418ff */
[----:B------:R-:W-:Y:S07]  /*51c0*/  LDSM.16.M88.4 R116, [R148] ;  /* 0x000000009474783b */ /* 0x000fee0000000200 */
[C---:B-----5:R-:W-:Y:S08]  /*51d0*/  HMMA.16816.F32.BF16 R32, R128.reuse, R112, R32 ;  /* 0x000000708020723c */ /* 0x060ff00000041820 */
        /* <DEDUP_REMOVED lines=11> */
[----:B------:R-:W-:Y:S03]  /*5290*/  LDSM.16.M88.4 R132, [R143+0x5800] ;  /* 0x005800008f84783b */ /* 0x000fe60000000200 */
        /* <DEDUP_REMOVED lines=9> */
[C---:B------:R-:W-:Y:S08]  /*5330*/  HMMA.16816.F32.BF16 R4, R116.reuse, R120, R4 ;  /* 0x000000787404723c */ /* 0x040ff00000041804 */
[----:B------:R-:W-:Y:S01]  /*5340*/  HMMA.16816.F32.BF16 R124, R116, R122, R124 ;  /* 0x0000007a747c723c */ /* 0x000fe2000004187c */
[----:B------:R-:W-:Y:S04]  /*5350*/  LDSM.16.M88.4 R116, [R151+0x2000] ;  /* 0x002000009774783b */ /* 0x000fe80000000200 */
[----:B------:R-:W-:Y:S03]  /*5360*/  LDSM.16.M88.4 R120, [R150+UR5+0x7800] ;  /* 0x007800059678783b */ /* 0x000fe60008000200 */
[C---:B-1----:R-:W-:Y:S08]  /*5370*/  HMMA.16816.F32.BF16 R32, R128.reuse, R112, R32 ;  /* 0x000000708020723c */ /* 0x042ff00000041820 */
[C---:B------:R-:W-:Y:S01]  /*5380*/  HMMA.16816.F32.BF16 R28, R128.reuse, R114, R28 ;  /* 0x00000072801c723c */ /* 0x040fe2000004181c */
[----:B------:R-:W1:Y:S07]  /*5390*/  LDSM.16.M88.4 R112, [R150+UR5+0x6000] ;  /* 0x006000059670783b */ /* 0x000e6e0008000200 */
[C---:B--2---:R-:W-:Y:S08]  /*53a0*/  HMMA.16816.F32.BF16 R24, R128.reuse, R108, R24 ;  /* 0x0000006c8018723c */ /* 0x044ff00000041818 */
[C---:B------:R-:W-:Y:S01]  /*53b0*/  HMMA.16816.F32.BF16 R20, R128.reuse, R110, R20 ;  /* 0x0000006e8014723c */ /* 0x040fe20000041814 */
[----:B------:R-:W2:Y:S07]  /*53c0*/  LDSM.16.M88.4 R108, [R150+UR5+0x6800] ;  /* 0x00680005966c783b */ /* 0x000eae0008000200 */
[C---:B---3--:R-:W-:Y:S08]  /*53d0*/  HMMA.16816.F32.BF16 R16, R128.reuse, R104, R16 ;  /* 0x000000688010723c */ /* 0x048ff00000041810 */
[C---:B------:R-:W-:Y:S01]  /*53e0*/  HMMA.16816.F32.BF16 R12, R128.reuse, R106, R12 ;  /* 0x0000006a800c723c */ /* 0x040fe2000004180c */
[----:B------:R-:W3:Y:S07]  /*53f0*/  LDSM.16.M88.4 R104, [R150+UR5+0x7000] ;  /* 0x007000059668783b */ /* 0x000eee0008000200 */
[C---:B------:R-:W-:Y:S08]  /*5400*/  HMMA.16816.F32.BF16 R4, R128.reuse, R132, R4 ;  /* 0x000000848004723c */ /* 0x040ff00000041804 */
[----:B------:R-:W-:Y:S01]  /*5410*/  HMMA.16816.F32.BF16 R124, R128, R134, R124 ;  /* 0x00000086807c723c */ /* 0x000fe2000004187c */
[----:B------:R-:W-:Y:S04]  /*5420*/  LDSM.16.M88.4 R128, [R149+0x2000] ;  /* 0x002000009580783b */ /* 0x000fe80000000200 */
        /* <DEDUP_REMOVED lines=24> */
[----:B------:R-:W-:Y:S08]  /*55b0*/  HMMA.16816.F32.BF16 R124, R128, R134, R124 ;  /* 0x00000086807c723c */ /* 0x000ff0000004187c */
[C---:B-1----:R-:W-:Y:S08]  /*55c0*/  HMMA.16816.F32.BF16 R24, R120.reuse, R112, R24 ;  /* 0x000000707818723c */ /* 0x042ff00000041818 */
[C---:B------:R-:W-:Y:S01]  /*55d0*/  HMMA.16816.F32.BF16 R20, R120.reuse, R114, R20 ;  /* 0x000000727814723c */ /* 0x040fe20000041814 */
[----:B------:R-:W-:Y:S07]  /*55e0*/  LDSM.16.M88.4 R112, [R147+0x2000] ;  /* 0x002000009370783b */ /* 0x000fee0000000200 */
[C---:B--2---:R-:W-:Y:S08]  /*55f0*/  HMMA.16816.F32.BF16 R16, R120.reuse, R108, R16 ;  /* 0x0000006c7810723c */ /* 0x044ff00000041810 */
[C---:B------:R-:W-:Y:S01]  /*5600*/  HMMA.16816.F32.BF16 R12, R120.reuse, R110, R12 ;  /* 0x0000006e780c723c */ /* 0x040fe2000004180c */
[----:B------:R-:W1:Y:S07]  /*5610*/  LDSM.16.M88.4 R108, [R143+0x6000] ;  /* 0x006000008f6c783b */ /* 0x000e6e0000000200 */
[C---:B---3--:R-:W-:Y:S08]  /*5620*/  HMMA.16816.F32.BF16 R4, R120.reuse, R104, R4 ;  /* 0x000000687804723c */ /* 0x048ff00000041804 */
[C---:B------:R-:W-:Y:S01]  /*5630*/  HMMA.16816.F32.BF16 R124, R120.reuse, R106, R124 ;  /* 0x0000006a787c723c */ /* 0x040fe2000004187c */
[----:B------:R-:W2:Y:S07]  /*5640*/  LDSM.16.M88.4 R104, [R143+0x7800] ;  /* 0x007800008f68783b */ /* 0x000eae0000000200 */
[C---:B------:R-:W-:Y:S08]  /*5650*/  HMMA.16816.F32.BF16 R32, R120.reuse, R116, R32 ;  /* 0x000000747820723c */ /* 0x040ff00000041820 */
[----:B------:R-:W-:Y:S01]  /*5660*/  HMMA.16816.F32.BF16 R28, R120, R118, R28 ;  /* 0x00000076781c723c */ /* 0x000fe2000004181c */
[----:B------:R-:W3:Y:S04]  /*5670*/  LDSM.16.M88.4 R120, [R143+0x6800] ;  /* 0x006800008f78783b */ /* 0x000ee80000000200 */
[----:B------:R-:W4:Y:S01]  /*5680*/  LDSM.16.M88.4 R116, [R143+0x7000] ;  /* 0x007000008f74783b */ /* 0x000f220000000200 */
[----:B------:R-:W-:-:S06]  /*5690*/  DEPBAR.LE SB0, 0x0 ;  /* 0x000080000000791a */ /* 0x000fcc0000000000 */
[----:B-1----:R-:W-:Y:S01]  /*56a0*/  HMMA.16816.F32.BF16 R32, R112, R108, R32 ;  /* 0x0000006c7020723c */ /* 0x002fe20000041820 */
[----:B------:R-:W-:-:S05]  /*56b0*/  VIADD R109, R0, 0xffffff80 ;  /* 0xffffff80006d7836 */ /* 0x000fca0000000000 */
[C---:B------:R-:W-:Y:S02]  /*56c0*/  ISETP.GE.AND P6, PT, R109.reuse, R136, PT ;  /* 0x000000886d00720c */ /* 0x040fe40003fc6270 */
[----:B------:R-:W-:Y:S01]  /*56d0*/  HMMA.16816.F32.BF16 R28, R112, R110, R28 ;  /* 0x0000006e701c723c */ /* 0x000fe2000004181c */
[----:B------:R-:W-:Y:S01]  /*56e0*/  BAR.SYNC.DEFER_BLOCKING 0x0 ;  /* 0x0000000000007b1d */ /* 0x000fe20000010000 */
[----:B------:R-:W-:-:S06]  /*56f0*/  ISETP.GE.AND P4, PT, R109, R2, PT ;  /* 0x000000026d00720c */ /* 0x000fcc0003f86270 */
[----:B--2---:R-:W-:Y:S01]  /*5700*/  HMMA.16816.F32.BF16 R4, R112, R104, R4 ;  /* 0x000000687004723c */ /* 0x004fe20000041804 */
[----:B------:R-:W-:-:S05]  /*5710*/  VIADD R105, R0, 0xffffff81 ;  /* 0xffffff8100697836 */ /* 0x000fca0000000000 */
[C---:B------:R-:W-:Y:S02]  /*5720*/  ISETP.GE.AND P5, PT, R105.reuse, R136, PT ;  /* 0x000000886900720c */ /* 0x040fe40003fa6270 */
[----:B------:R-:W-:Y:S01]  /*5730*/  HMMA.16816.F32.BF16 R124, R112, R106, R124 ;  /* 0x0000006a707c723c */ /* 0x000fe2000004187c */
[----:B------:R-:W-:Y:S01]  /*5740*/  ISETP.GE.AND P3, PT, R105, R2, PT ;  /* 0x000000026900720c */ /* 0x000fe20003f66270 */
[----:B------:R-:W-:-:S06]  /*5750*/  VIADD R107, R0, 0xffffff88 ;  /* 0xffffff88006b7836 */ /* 0x000fcc0000000000 */
[C---:B---3--:R-:W-:Y:S08]  /*5760*/  HMMA.16816.F32.BF16 R24, R112.reuse, R120, R24 ;  /* 0x000000787018723c */ /* 0x048ff00000041818 */
[C---:B------:R-:W-:Y:S08]  /*5770*/  HMMA.16816.F32.BF16 R20, R112.reuse, R122, R20 ;  /* 0x0000007a7014723c */ /* 0x040ff00000041814 */
[C---:B----4-:R-:W-:Y:S08]  /*5780*/  HMMA.16816.F32.BF16 R16, R112.reuse, R116, R16 ;  /* 0x000000747010723c */ /* 0x050ff00000041810 */
[----:B------:R-:W-:Y:S01]  /*5790*/  HMMA.16816.F32.BF16 R12, R112, R118, R12 ;  /* 0x00000076700c723c */ /* 0x000fe2000004180c */
[----:B------:R-:W-:-:S04]  /*57a0*/  NOP ;  /* 0x0000000000007918 */ /* 0x000fc80000000000 */
[----:B------:R-:W-:-:S15]  /*57b0*/  @!P2 BRA `(.L_x_722) ;  /* 0x0000000000f0a947 */ /* 0x000fde0003800000 */
[----:B------:R-:W-:-:S04]  /*57c0*/  VIADD R110, R101, 0xfffffffd ;  /* 0xfffffffd656e7836 */ /* 0x000fc80000000000 */
[C---:B------:R-:W-:Y:S02]  /*57d0*/  IMAD R105, R110.reuse, R11, RZ ;  /* 0x0000000b6e697224 */ /* 0x040fe400078e02ff */
[----:B------:R-:W-:-:S04]  /*57e0*/  IMAD.WIDE.U32 R110, R110, R10, RZ ;  /* 0x0000000a6e6e7225 */ /* 0x000fc800078e00ff */
[----:B------:R-:W-:Y:S01]  /*57f0*/  IMAD.IADD R104, R111, 0x1, R105 ;  /* 0x000000016f687824 */ /* 0x000fe200078e0269 */
[----:B------:R-:W-:Y:S01]  /*5800*/  LEA R108, P2, R110, R160, 0x7 ;  /* 0x000000a06e6c7211 */ /* 0x000fe200078438ff */
[----:B------:R-:W-:-:S03]  /*5810*/  IMAD.IADD R105, R105, 0x1, R111 ;  /* 0x0000000169697824 */ /* 0x000fc600078e026f */
[C---:B------:R-:W-:Y:S02]  /*5820*/  LEA.HI.X R109, R110.reuse, R159, R104, 0x7, P2 ;  /* 0x0000009f6e6d7211 */ /* 0x040fe400010f3c68 */
[----:B------:R-:W-:-:S03]  /*5830*/  LEA R104, P2, R110, R103, 0x6 ;  /* 0x000000676e687211 */ /* 0x000fc600078430ff */
[----:B------:R-:W-:Y:S01]  /*5840*/  @!PT LDS RZ, [RZ] ;  /* 0x00000000fffff984 */ /* 0x000fe20000000800 */
[----:B------:R-:W-:Y:S01]  /*5850*/  @!PT LDS RZ, [RZ] ;  /* 0x00000000fffff984 */ /* 0x000fe20000000800 */
[----:B------:R-:W-:Y:S01]  /*5860*/  @!PT LDS RZ, [RZ] ;  /* 0x00000000fffff984 */ /* 0x000fe20000000800 */
[----:B------:R1:W-:Y:S01]  /*5870*/  @!P1 LDGSTS.E.BYPASS.LTC128B.128 [R164+0x4000], desc[UR12][R108.64] ;  /* 0x040000006ca49fae */ /* 0x0003e2000b981a0c */
[----:B------:R-:W-:Y:S02]  /*5880*/  LEA.HI.X R105, R110, R102, R105, 0x6, P2 ;  /* 0x000000666e697211 */ /* 0x000fe400010f3469 */
[----:B------:R-:W-:Y:S01]  /*5890*/  IADD3 R103, P2, PT, R103, R104, RZ ;  /* 0x0000006867677210 */ /* 0x000fe20007f5e0ff */
[----:B------:R1:W-:Y:S04]  /*58a0*/  @P1 STS.128 [R164+0x4000], RZ ;  /* 0x004000ffa4001388 */ /* 0x0003e80000000c00 */
[--C-:B------:R-:W-:Y:S01]  /*58b0*/  IMAD.X R102, R102, 0x1, R105.reuse, P2 ;  /* 0x0000000166667824 */ /* 0x100fe200010e0669 */
[CC--:B------:R-:W-:Y:S01]  /*58c0*/  LEA R112, P2, R104.reuse, R160.reuse, 0x1 ;  /* 0x000000a068707211 */ /* 0x0c0fe200078408ff */
[----:B------:R-:W-:Y:S01]  /*58d0*/  @!PT LDS RZ, [RZ] ;  /* 0x00000000fffff984 */ /* 0x000fe20000000800 */
[----:B------:R-:W-:Y:S01]  /*58e0*/  @!PT LDS RZ, [RZ] ;  /* 0x00000000fffff984 */ /* 0x000fe20000000800 */
[----:B------:R-:W-:Y:S01]  /*58f0*/  @!PT LDS RZ, [RZ] ;  /* 0x00000000fffff984 */ /* 0x000fe20000000800 */
[----:B------:R1:W-:Y:S03]  /*5900*/  @!P0 LDGSTS.E.BYPASS.LTC128B.128 [R164+0x6000], desc[UR12][R108.64+0x80] ;  /* 0x060000806ca48fae */ /* 0x0003e6000b981a0c */
[----:B------:R-:W-:Y:S01]  /*5910*/  LEA.HI.X R113, R104, R159, R105, 0x1, P2 ;  /* 0x0000009f68717211 */ /* 0x000fe200010f0c69 */
[----:B------:R1:W-:Y:S01]  /*5920*/  @P0 STS.128 [R164+0x6000], RZ ;  /* 0x006000ffa4000388 */ /* 0x0003e20000000c00 */
[----:B------:R-:W-:-:S03]  /*5930*/  LEA R110, P2, R103, R160, 0x1 ;  /* 0x000000a0676e7211 */ /* 0x000fc600078408ff */
[----:B------:R-:W-:Y:S01]  /*5940*/  @!PT LDS RZ, [RZ] ;  /* 0x00000000fffff984 */ /* 0x000fe20000000800 */
[----:B------:R-:W-:Y:S01]  /*5950*/  @!PT LDS RZ, [RZ] ;  /* 0x00000000fffff984 */ /* 0x000fe20000000800 */
[----:B------:R-:W-:Y:S01]  /*5960*/  @!PT LDS RZ, [RZ] ;  /* 0x00000000fffff984 */ /* 0x000fe20000000800 */
[----:B------:R1:W-:Y:S01]  /*5970*/  @!P1 LDGSTS.E.BYPASS.LTC128B.128 [R164+0x4800], desc[UR12][R112.64] ;  /* 0x0480000070a49fae */ /* 0x0003e2000b981a0c */
[----:B------:R-:W-:Y:S02]  /*5980*/  LEA.HI.X R111, R103, R159, R102, 0x1, P2 ;  /* 0x0000009f676f7211 */ /* 0x000fe400010f0c66 */
[C---:B------:R-:W-:Y:S01]  /*5990*/  LEA R104, P2, R10.reuse, R104, 0x5 ;  /* 0x000000680a687211 */ /* 0x040fe200078428ff */
[----:B------:R1:W-:Y:S03]  /*59a0*/  @P1 STS.128 [R164+0x4800], RZ ;  /* 0x004800ffa4001388 */ /* 0x0003e60000000c00 */
[----:B------:R-:W-:Y:S01]  /*59b0*/  LEA.HI.X R10, R10, R105, R11, 0x5, P2 ;  /* 0x000000690a0a7211 */ /* 0x000fe200010f2c0b */
[----:B------:R-:W-:Y:S01]  /*59c0*/  @!PT LDS RZ, [RZ] ;  /* 0x00000000fffff984 */ /* 0x000fe20000000800 */
[----:B------:R-:W-:Y:S01]  /*59d0*/  @!PT LDS RZ, [RZ] ;  /* 0x00000000fffff984 */ /* 0x000fe20000000800 */
[----:B------:R-:W-:Y:S01]  /*59e0*/  @!PT LDS RZ, [RZ] ;  /* 0x00000000fffff984 */ /* 0x000fe20000000800 */
[----:B------:R1:W-:Y:S01]  /*59f0*/  @!P0 LDGSTS.E.BYPASS.LTC128B.128 [R164+0x6800], desc[UR12][R112.64+0x80] ;  /* 0x0680008070a48fae */ /* 0x0003e2000b981a0c */
[----:B------:R-:W-:-:S03]  /*5a00*/  LEA R102, P2, R104, R160, 0x1 ;  /* 0x000000a068667211 */ /* 0x000fc600078408ff */
[----:B------:R1:W-:Y:S01]  /*5a10*/  @P0 STS.128 [R164+0x6800], RZ ;  /* 0x006800ffa4000388 */ /* 0x0003e20000000c00 */
[----:B------:R-:W-:-:S03]  /*5a20*/  LEA.HI.X R103, R104, R159, R10, 0x1, P2 ;  /* 0x0000009f68677211 */ /* 0x000fc600010f0c0a */
        /* <DEDUP_REMOVED lines=21> */
.L_x_722:
[----:B------:R-:W-:Y:S02]  /*5b80*/  IADD3 R11, PT, PT, R0, -0x77, RZ ;  /* 0xffffff89000b7810 */ /* 0x000fe40007ffe0ff */
[----:B------:R-:W-:Y:S02]  /*5b90*/  ISETP.GE.AND P0, PT, R107, R2, PT ;  /* 0x000000026b00720c */ /* 0x000fe40003f06270 */
[-C--:B------:R-:W-:Y:S02]  /*5ba0*/  ISETP.GE.AND P1, PT, R11, R136.reuse, PT ;  /* 0x000000880b00720c */ /* 0x080fe40003f26270 */
[----:B------:R-:W-:Y:S02]  /*5bb0*/  FSEL R137, R35, -INF , !P3 ;  /* 0xff80000023897808 */ /* 0x000fe40005800000 */
[----:B------:R-:W-:Y:S02]  /*5bc0*/  ISETP.GE.AND P2, PT, R107, R136, PT ;  /* 0x000000886b00720c */ /* 0x000fe40003f46270 */
[----:B------:R-:W-:-:S02]  /*5bd0*/  FSEL R153, R32, -INF , !P6 ;  /* 0xff80000020997808 */ /* 0x000fc40007000000 */
[C---:B------:R-:W-:Y:S02]  /*5be0*/  IADD3 R35, PT, PT, R0.reuse, -0x68, RZ ;  /* 0xffffff9800237810 */ /* 0x040fe40007ffe0ff */
[C---:B------:R-:W-:Y:S02]  /*5bf0*/  IADD3 R105, PT, PT, R0.reuse, -0x70, RZ ;  /* 0xffffff9000697810 */ /* 0x040fe40007ffe0ff */
[----:B------:R-:W-:Y:S02]  /*5c00*/  ISETP.GE.AND P6, PT, R11, R2, PT ;  /* 0x000000020b00720c */ /* 0x000fe40003fc6270 */
[----:B-1----:R-:W-:Y:S02]  /*5c10*/  IADD3 R103, PT, PT, R0, -0x6f, RZ ;  /* 0xffffff9100677810 */ /* 0x002fe40007ffe0ff */
[----:B------:R-:W-:Y:S02]  /*5c20*/  FSEL R139, R30, -INF , !P0 ;  /* 0xff8000001e8b7808 */ /* 0x000fe40004000000 */
[----:B------:R-:W-:-:S02]  /*5c30*/  FSEL R167, R29, -INF , !P1 ;  /* 0xff8000001da77808 */ /* 0x000fc40004800000 */
[----:B------:R-:W-:Y:S02]  /*5c40*/  FSEL R33, R33, -INF , !P5 ;  /* 0xff80000021217808 */ /* 0x000fe40006800000 */
[----:B------:R-:W-:Y:S02]  /*5c50*/  FSEL R173, R28, -INF , !P2 ;  /* 0xff8000001cad7808 */ /* 0x000fe40005000000 */
[C---:B------:R-:W-:Y:S02]  /*5c60*/  ISETP.GE.AND P0, PT, R35.reuse, R136, PT ;  /* 0x000000882300720c */ /* 0x040fe40003f06270 */
[-C--:B------:R-:W-:Y:S02]  /*5c70*/  ISETP.GE.AND P1, PT, R35, R2.reuse, PT ;  /* 0x000000022300720c */ /* 0x080fe40003f26270 */
[----:B------:R-:W-:Y:S02]  /*5c80*/  ISETP.GE.AND P5, PT, R105, R2, PT ;  /* 0x000000026900720c */ /* 0x000fe40003fa6270 */
[----:B------:R-:W-:-:S02]  /*5c90*/  ISETP.GE.AND P3, PT, R103, R136, PT ;  /* 0x000000886700720c */ /* 0x000fc40003f66270 */
[----:B------:R-:W-:Y:S02]  /*5ca0*/  ISETP.GE.AND P2, PT, R103, R2, PT ;  /* 0x000000026700720c */ /* 0x000fe40003f46270 */
[----:B------:R-:W-:Y:S02]  /*5cb0*/  FSEL R35, R31, -INF , !P6 ;  /* 0xff8000001f237808 */ /* 0x000fe40007000000 */
[C---:B------:R-:W-:Y:S02]  /*5cc0*/  IADD3 R29, PT, PT, R0.reuse, -0x60, RZ ;  /* 0xffffffa0001d7810 */ /* 0x040fe40007ffe0ff */
[----:B------:R-:W-:Y:S02]  /*5cd0*/  IADD3 R31, PT, PT, R0, -0x5f, RZ ;  /* 0xffffffa1001f7810 */ /* 0x000fe40007ffe0ff */
[----:B------:R-:W-:Y:S02]  /*5ce0*/  FSEL R109, R26, -INF , !P5 ;  /* 0xff8000001a6d7808 */ /* 0x000fe40006800000 */
[----:B------:R-:W-:-:S02]  /*5cf0*/  FSEL R135, R25, -INF , !P3 ;  /* 0xff80000019877808 */ /* 0x000fc40005800000 */
[----:B------:R-:W-:Y:S02]  /*5d00*/  FSEL R111, R27, -INF , !P2 ;  /* 0xff8000001b6f7808 */ /* 0x000fe40005000000 */
[C---:B------:R-:W-:Y:S02]  /*5d10*/  ISETP.GE.AND P5, PT, R29.reuse, R136, PT ;  /* 0x000000881d00720c */ /* 0x040fe40003fa6270 */
[----:B------:R-:W-:Y:S02]  /*5d20*/  ISETP.GE.AND P3, PT, R29, R2, PT ;  /* 0x000000021d00720c */ /* 0x000fe40003f66270 */
[----:B------:R-:W-:Y:S02]  /*5d30*/  ISETP.GE.AND P2, PT, R31, R136, PT ;  /* 0x000000881f00720c */ /* 0x000fe40003f46270 */
[C---:B------:R-:W-:Y:S02]  /*5d40*/  IADD3 R29, PT, PT, R0.reuse, -0x58, RZ ;  /* 0xffffffa8001d7810 */ /* 0x040fe40007ffe0ff */
[----:B------:R-:W-:-:S02]  /*5d50*/  IADD3 R27, PT, PT, R0, -0x57, RZ ;  /* 0xffffffa9001b7810 */ /* 0x000fc40007ffe0ff */
[----:B------:R-:W-:Y:S02]  /*5d60*/  IADD3 R103, PT, PT, R0, -0x67, RZ ;  /* 0xffffff9900677810 */ /* 0x000fe40007ffe0ff */
[----:B------:R-:W-:Y:S02]  /*5d70*/  FSEL R25, R22, -INF , !P1 ;  /* 0xff80000016197808 */ /* 0x000fe40004800000 */
[----:B------:R-:W-:Y:S02]  /*5d80*/  FSEL R131, R16, -INF , !P5 ;  /* 0xff80000010837808 */ /* 0x000fe40006800000 */
[----:B------:R-:W-:Y:S02]  /*5d90*/  FSEL R129, R17, -INF , !P2 ;  /* 0xff80000011817808 */ /* 0x000fe40005000000 */
[-C--:B------:R-:W-:Y:S02]  /*5da0*/  ISETP.GE.AND P1, PT, R29, R136.reuse, PT ;  /* 0x000000881d00720c */ /* 0x080fe40003f26270 */
[----:B------:R-:W-:-:S02]  /*5db0*/  ISETP.GE.AND P5, PT, R27, R136, PT ;  /* 0x000000881b00720c */ /* 0x000fc40003fa6270 */
[----:B------:R-:W-:Y:S02]  /*5dc0*/  ISETP.GE.AND P2, PT, R27, R2, PT ;  /* 0x000000021b00720c */ /* 0x000fe40003f46270 */
[----:B------:R-:W-:Y:S02]  /*5dd0*/  IADD3 R27, PT, PT, R0, -0x50, RZ ;  /* 0xffffffb0001b7810 */ /* 0x000fe40007ffe0ff */
[----:B------:R-:W-:Y:S02]  /*5de0*/  FSEL R11, R34, -INF , !P4 ;  /* 0xff800000220b7808 */ /* 0x000fe40006000000 */
[-C--:B------:R-:W-:Y:S02]  /*5df0*/  ISETP.GE.AND P4, PT, R105, R136.reuse, PT ;  /* 0x000000886900720c */ /* 0x080fe40003f86270 */
[----:B------:R-:W-:Y:S02]  /*5e00*/  ISETP.GE.AND P6, PT, R103, R136, PT ;  /* 0x000000886700720c */ /* 0x000fe40003fc6270 */
[----:B------:R-:W-:-:S02]  /*5e10*/  FSEL R123, R12, -INF , !P1 ;  /* 0xff8000000c7b7808 */ /* 0x000fc40004800000 */
[----:B------:R-:W-:Y:S02]  /*5e20*/  ISETP.GE.AND P1, PT, R27, R136, PT ;  /* 0x000000881b00720c */ /* 0x000fe40003f26270 */
[----:B------:R-:W-:Y:S02]  /*5e30*/  FSEL R105, R24, -INF , !P4 ;  /* 0xff80000018697808 */ /* 0x000fe40006000000 */
[----:B------:R-:W-:Y:S02]  /*5e40*/  FSEL R133, R21, -INF , !P6 ;  /* 0xff80000015857808 */ /* 0x000fe40007000000 */
[----:B------:R-:W-:Y:S02]  /*5e50*/  ISETP.GE.AND P4, PT, R103, R2, PT ;  /* 0x000000026700720c */ /* 0x000fe40003f86270 */
[----:B------:R-:W-:Y:S02]  /*5e60*/  IADD3 R21, PT, PT, R0, -0x48, RZ ;  /* 0xffffffb800157810 */ /* 0x000fe40007ffe0ff */
[----:B------:R-:W-:-:S02]  /*5e70*/  FMNMX3.FTZ R10, R100, R153, R33, !PT ;  /* 0x00000099640a7276 */ /* 0x000fc40007810021 */
[----:B------:R-:W-:Y:S02]  /*5e80*/  FSEL R103, R4, -INF , !P1 ;  /* 0xff80000004677808 */ /* 0x000fe40004800000 */
[----:B------:R-:W-:Y:S02]  /*5e90*/  FMNMX3.FTZ R4, R3, R11, R137, !PT ;  /* 0x0000000b03047276 */ /* 0x000fe40007810089 */
[----:B------:R-:W-:Y:S02]  /*5ea0*/  ISETP.GE.AND P6, PT, R29, R2, PT ;  /* 0x000000021d00720c */ /* 0x000fe40003fc6270 */
[----:B------:R-:W-:Y:S02]  /*5eb0*/  IADD3 R29, PT, PT, R0, -0x4f, RZ ;  /* 0xffffffb1001d7810 */ /* 0x000fe40007ffe0ff */
[----:B------:R-:W-:Y:S02]  /*5ec0*/  ISETP.GE.AND P1, PT, R21, R136, PT ;  /* 0x000000881500720c */ /* 0x000fe40003f26270 */
[----:B------:R-:W-:-:S02]  /*5ed0*/  FMNMX3.FTZ R10, R10, R173, R167, !PT ;  /* 0x000000ad0a0a7276 */ /* 0x000fc400078100a7 */
[----:B------:R-:W-:Y:S02]  /*5ee0*/  FMNMX3.FTZ R4, R4, R139, R35, !PT ;  /* 0x0000008b04047276 */ /* 0x000fe40007810023 */
[----:B------:R-:W-:Y:S02]  /*5ef0*/  FSEL R119, R13, -INF , !P5 ;  /* 0xff8000000d777808 */ /* 0x000fe40006800000 */
[----:B------:R-:W-:Y:S02]  /*5f00*/  IADD3 R17, PT, PT, R0, -0x47, RZ ;  /* 0xffffffb900117810 */ /* 0x000fe40007ffe0ff */
[----:B------:R-:W-:Y:S02]  /*5f10*/  ISETP.GE.AND P5, PT, R29, R136, PT ;  /* 0x000000881d00720c */ /* 0x000fe40003fa6270 */
[----:B------:R-:W-:Y:S02]  /*5f20*/  FSEL R124, R124, -INF , !P1 ;  /* 0xff8000007c7c7808 */ /* 0x000fe40004800000 */
[----:B------:R-:W-:-:S02]  /*5f30*/  FSEL R107, R20, -INF , !P0 ;  /* 0xff800000146b7808 */ /* 0x000fc40004000000 */
[----:B------:R-:W-:Y:S02]  /*5f40*/  FMNMX3.FTZ R0, R10, R105, R135, !PT ;  /* 0x000000690a007276 */ /* 0x000fe40007810087 */
[-C--:B------:R-:W-:Y:S02]  /*5f50*/  ISETP.GE.AND P1, PT, R27, R2.reuse, PT ;  /* 0x000000021b00720c */ /* 0x080fe40003f26270 */
[----:B------:R-:W-:Y:S02]  /*5f60*/  ISETP.GE.AND P0, PT, R31, R2, PT ;  /* 0x000000021f00720c */ /* 0x000fe40003f06270 */
[----:B------:R-:W-:Y:S02]  /*5f70*/  FSEL R27, R23, -INF , !P4 ;  /* 0xff800000171b7808 */ /* 0x000fe40006000000 */
[----:B------:R-:W-:Y:S02]  /*5f80*/  FMNMX3.FTZ R4, R4, R109, R111, !PT ;  /* 0x0000006d04047276 */ /* 0x000fe4000781006f */
[----:B------:R-:W-:-:S02]  /*5f90*/  FSEL R30, R5, -INF , !P5 ;  /* 0xff800000051e7808 */ /* 0x000fc40006800000 */
[----:B------:R-:W-:Y:S02]  /*5fa0*/  FMNMX3.FTZ R0, R0, R107, R133, !PT ;  /* 0x0000006b00007276 */ /* 0x000fe40007810085 */
[----:B------:R-:W-:Y:S02]  /*5fb0*/  ISETP.GE.AND P5, PT, R17, R136, PT ;  /* 0x000000881100720c */ /* 0x000fe40003fa6270 */
[----:B------:R-:W-:Y:S02]  /*5fc0*/  FSEL R121, R18, -INF , !P3 ;  /* 0xff80000012797808 */ /* 0x000fe40005800000 */
[----:B------:R-:W-:Y:S02]  /*5fd0*/  FSEL R117, R19, -INF , !P0 ;  /* 0xff80000013757808 */ /* 0x000fe40004000000 */
[----:B------:R-:W-:Y:S02]  /*5fe0*/  FMNMX3.FTZ R4, R4, R25, R27, !PT ;  /* 0x0000001904047276 */ /* 0x000fe4000781001b */
[----:B------:R-:W-:-:S02]  /*5ff0*/  FMNMX3.FTZ R0, R0, R131, R129, !PT ;  /* 0x0000008300007276 */ /* 0x000fc40007810081 */
[----:B------:R-:W-:Y:S02]  /*6000*/  FSEL R125, R125, -INF , !P5 ;  /* 0xff8000007d7d7808 */ /* 0x000fe40006800000 */
[----:B------:R-:W-:Y:S02]  /*6010*/  ISETP.GE.AND P5, PT, R29, R2, PT ;  /* 0x000000021d00720c */ /* 0x000fe40003fa6270 */
[----:B------:R-:W-:Y:S02]  /*6020*/  FSEL R113, R14, -INF , !P6 ;  /* 0xff8000000e717808 */ /* 0x000fe40007000000 */
[----:B------:R-:W-:Y:S02]  /*6030*/  FSEL R115, R15, -INF , !P2 ;  /* 0xff8000000f737808 */ /* 0x000fe40005000000 */
[----:B------:R-:W-:Y:S02]  /*6040*/  FMNMX3.FTZ R4, R4, R121, R117, !PT ;  /* 0x0000007904047276 */ /* 0x000fe40007810075 */
[----:B------:R-:W-:-:S02]  /*6050*/  FMNMX3.FTZ R0, R0, R123, R119, !PT ;  /* 0x0000007b00007276 */ /* 0x000fc40007810077 */
[-C--:B------:R-:W-:Y:S02]  /*6060*/  ISETP.GE.AND P4, PT, R21, R2.reuse, PT ;  /* 0x000000021500720c */ /* 0x080fe40003f86270 */
[----:B------:R-:W-:Y:S01]  /*6070*/  ISETP.GE.AND P0, PT, R17, R2, PT ;  /* 0x000000021100720c */ /* 0x000fe20003f06270 */
[----:B------:R-:W-:Y:S01]  /*6080*/  LDSM.16.MT88.4 R20, [R142+0x8000] ;  /* 0x008000008e14783b */ /* 0x000fe20000004200 */
[----:B------:R-:W-:Y:S02]  /*6090*/  FSEL R31, R6, -INF , !P1 ;  /* 0xff800000061f7808 */ /* 0x000fe40004800000 */
[----:B------:R-:W-:Y:S01]  /*60a0*/  FSEL R29, R7, -INF , !P5 ;  /* 0xff800000071d7808 */ /* 0x000fe20006800000 */
[----:B------:R-:W-:Y:S01]  /*60b0*/  LDSM.16.MT88.4 R16, [R146+0x8000] ;  /* 0x008000009210783b */ /* 0x000fe20000004200 */
[----:B------:R-:W-:Y:S02]  /*60c0*/  FMNMX3.FTZ R4, R4, R113, R115, !PT ;  /* 0x0000007104047276 */ /* 0x000fe40007810073 */
[----:B------:R-:W-:-:S02]  /*60d0*/  FMNMX3.FTZ R0, R0, R103, R30, !PT ;  /* 0x0000006700007276 */ /* 0x000fc4000781001e */
[----:B------:R-:W-:Y:S02]  /*60e0*/  FSEL R126, R126, -INF , !P4 ;  /* 0xff8000007e7e7808 */ /* 0x000fe40006000000 */
[----:B------:R-:W-:Y:S02]  /*60f0*/  FSEL R127, R127, -INF , !P0 ;  /* 0xff8000007f7f7808 */ /* 0x000fe40004000000 */
        /* <DEDUP_REMOVED lines=9> */
[----:B------:R-:W2:Y:S04]  /*6190*/  SHFL.BFLY PT, R0, R5, 0x1, 0x1f ;  /* 0x0c201f0005007f89 */ /* 0x000ea800000e0000 */
[----:B------:R-:W3:Y:S01]  /*61a0*/  LDSM.16.MT88.4 R12, [R141+0x8000] ;  /* 0x008000008d0c783b */ /* 0x000ee20000004200 */
[----:B-1----:R-:W-:Y:S02]  /*61b0*/  FMNMX.FTZ R2, R7, R4, !PT ;  /* 0x0000000407027209 */ /* 0x002fe40007810000 */
[----:B--2---:R-:W-:-:S03]  /*61c0*/  FMNMX.FTZ R0, R5, R0, !PT ;  /* 0x0000000005007209 */ /* 0x004fc60007810000 */
[C---:B------:R-:W-:Y:S01]  /*61d0*/  FMUL.FTZ R106, R2.reuse, UR6 ;  /* 0x00000006026a7c20 */ /* 0x040fe20008410000 */
[----:B------:R-:W-:Y:S02]  /*61e0*/  FSETP.NEU.FTZ.AND P1, PT, R2, -INF , PT ;  /* 0xff8000000200780b */ /* 0x000fe40003f3d000 */
[C---:B------:R-:W-:Y:S01]  /*61f0*/  FSETP.NEU.FTZ.AND P0, PT, R0.reuse, -INF , PT ;  /* 0xff8000000000780b */ /* 0x040fe20003f1d000 */
[----:B------:R-:W-:Y:S01]  /*6200*/  FMUL.FTZ R28, R0, UR6 ;  /* 0x00000006001c7c20 */ /* 0x000fe20008410000 */
[----:B------:R-:W-:Y:S02]  /*6210*/  FSEL R5, R2, RZ, P1 ;  /* 0x000000ff02057208 */ /* 0x000fe40000800000 */
[----:B------:R-:W-:Y:S02]  /*6220*/  FSEL R6, R0, RZ, P0 ;  /* 0x000000ff00067208 */ /* 0x000fe40000000000 */
[----:B------:R-:W-:Y:S01]  /*6230*/  FSEL R106, R106, RZ, P1 ;  /* 0x000000ff6a6a7208 */ /* 0x000fe20000800000 */
[----:B------:R-:W-:Y:S01]  /*6240*/  FADD.FTZ R4, R100, -R5 ;  /* 0x8000000564047221 */ /* 0x000fe20000010000 */
[----:B------:R-:W-:Y:S01]  /*6250*/  FSEL R28, R28, RZ, P0 ;  /* 0x000000ff1c1c7208 */ /* 0x000fe20000000000 */
[----:B------:R-:W-:-:S02]  /*6260*/  FADD.FTZ R6, R3, -R6 ;  /* 0x8000000603067221 */ /* 0x000fc40000010000 */
[--C-:B------:R-:W-:Y:S01]  /*6270*/  FFMA.FTZ R34, R33, UR6, -R106.reuse ;  /* 0x0000000621227c23 */ /* 0x100fe2000801086a */
[----:B------:R-:W-:Y:S01]  /*6280*/  FFMA.FTZ R104, R153, UR6, -R106 ;  /* 0x0000000699687c23 */ /* 0x000fe2000801086a */
[----:B------:R-:W-:Y:S01]  /*6290*/  FFMA.FTZ R102, R11, UR6, -R28 ;  /* 0x000000060b667c23 */ /* 0x000fe2000801081c */
[--C-:B------:R-:W-:Y:S01]  /*62a0*/  FFMA.FTZ R33, R173, UR6, -R106.reuse ;  /* 0x00000006ad217c23 */ /* 0x100fe2000801086a */
[----:B------:R-:W-:Y:S01]  /*62b0*/  FFMA.FTZ R32, R167, UR6, -R106 ;  /* 0x00000006a7207c23 */ /* 0x000fe2000801086a */
[--C-:B------:R-:W-:Y:S01]  /*62c0*/  FFMA.FTZ R11, R137, UR6, -R28.reuse ;  /* 0x00000006890b7c23 */ /* 0x100fe2000801081c */
[--C-:B------:R-:W-:Y:S01]  /*62d0*/  FFMA.FTZ R10, R139, UR6, -R28.reuse ;  /* 0x000000068b0a7c23 */ /* 0x100fe2000801081c */
[--C-:B------:R-:W-:Y:S01]  /*62e0*/  FFMA.FTZ R35, R35, UR6, -R28.reuse ;  /* 0x0000000623237c23 */ /* 0x100fe2000801081c */
[----:B------:R-:W-:Y:S01]  /*62f0*/  FMUL.FTZ R100, R4, UR6 ;  /* 0x0000000604647c20 */ /* 0x000fe20008410000 */
[----:B------:R-:W-:Y:S01]  /*6300*/  FMUL.FTZ R3, R6, UR6 ;  /* 0x0000000606037c20 */ /* 0x000fe20008410000 */
[----:B------:R-:W-:Y:S01]  /*6310*/  MUFU.EX2 R104, R104 ;  /* 0x0000006800687308 */ /* 0x000fe20000000800 */
[----:B------:R-:W-:Y:S01]  /*6320*/  FFMA.FTZ R112, R111, UR6, -R28 ;  /* 0x000000066f707c23 */ /* 0x000fe2000801081c */
[--C-:B------:R-:W-:Y:S01]  /*6330*/  FFMA.FTZ R105, R105, UR6, -R106.reuse ;  /* 0x0000000669697c23 */ /* 0x100fe2000801086a */
[--C-:B------:R-:W-:Y:S01]  /*6340*/  FFMA.FTZ R108, R135, UR6, -R106.reuse ;  /* 0x00000006876c7c23 */ /* 0x100fe2000801086a */
[--C-:B------:R-:W-:Y:S01]  /*6350*/  FFMA.FTZ R107, R107, UR6, -R106.reuse ;  /* 0x000000066b6b7c23 */ /* 0x100fe2000801086a */
[----:B------:R-:W-:Y:S01]  /*6360*/  FFMA.FTZ R110, R133, UR6, -R106 ;  /* 0x00000006856e7c23 */ /* 0x000fe2000801086a */
[--C-:B------:R-:W-:Y:S01]  /*6370*/  FFMA.FTZ R109, R109, UR6, -R28.reuse ;  /* 0x000000066d6d7c23 */ /* 0x100fe2000801081c */
[--C-:B------:R-:W-:Y:S01]  /*6380*/  FFMA.FTZ R111, R25, UR6, -R28.reuse ;  /* 0x00000006196f7c23 */ /* 0x100fe2000801081c */
[----:B------:R-:W1:Y:S01]  /*6390*/  MUFU.EX2 R34, R34 ;  /* 0x0000002200227308 */ /* 0x000e620000000800 */
[----:B------:R-:W-:Y:S01]  /*63a0*/  FFMA.FTZ R114, R27, UR6, -R28 ;  /* 0x000000061b727c23 */ /* 0x000fe2000801081c */
[--C-:B------:R-:W-:Y:S01]  /*63b0*/  FFMA.FTZ R131, R131, UR6, -R106.reuse ;  /* 0x0000000683837c23 */ /* 0x100fe2000801086a */
[----:B------:R-:W-:Y:S01]  /*63c0*/  LDSM.16.MT88.4 R24, [R142+0x8800] ;  /* 0x008800008e18783b */ /* 0x000fe20000004200 */
[--C-:B------:R-:W-:Y:S01]  /*63d0*/  FFMA.FTZ R116, R129, UR6, -R106.reuse ;  /* 0x0000000681747c23 */ /* 0x100fe2000801086a */
[--C-:B------:R-:W-:Y:S01]  /*63e0*/  FFMA.FTZ R118, R123, UR6, -R106.reuse ;  /* 0x000000067b767c23 */ /* 0x100fe2000801086a */
[----:B------:R-:W-:Y:S01]  /*63f0*/  FFMA.FTZ R119, R119, UR6, -R106 ;  /* 0x0000000677777c23 */ /* 0x000fe2000801086a */
[--C-:B------:R-:W-:Y:S01]  /*6400*/  FFMA.FTZ R120, R121, UR6, -R28.reuse ;  /* 0x0000000679787c23 */ /* 0x100fe2000801081c */
[----:B------:R-:W-:Y:S01]  /*6410*/  MUFU.EX2 R33, R33 ;  /* 0x0000002100217308 */ /* 0x000fe20000000800 */
[--C-:B------:R-:W-:Y:S01]  /*6420*/  FFMA.FTZ R117, R117, UR6, -R28.reuse ;  /* 0x0000000675757c23 */ /* 0x100fe2000801081c */
[--C-:B------:R-:W-:Y:S01]  /*6430*/  FFMA.FTZ R113, R113, UR6, -R28.reuse ;  /* 0x0000000671717c23 */ /* 0x100fe2000801081c */
[----:B------:R-:W-:Y:S01]  /*6440*/  FFMA.FTZ R122, R115, UR6, -R28 ;  /* 0x00000006737a7c23 */ /* 0x000fe2000801081c */
[--C-:B------:R-:W-:Y:S01]  /*6450*/  FFMA.FTZ R103, R103, UR6, -R106.reuse ;  /* 0x0000000667677c23 */ /* 0x100fe2000801086a */
[--C-:B------:R-:W-:Y:S01]  /*6460*/  FFMA.FTZ R128, R30, UR6, -R106.reuse ;  /* 0x000000061e807c23 */ /* 0x100fe2000801086a */
[----:B------:R-:W-:Y:S01]  /*6470*/  FFMA.FTZ R115, R124, UR6, -R106 ;  /* 0x000000067c737c23 */ /* 0x000fe2000801086a */
[----:B------:R-:W-:Y:S01]  /*6480*/  FFMA.FTZ R123, R126, UR6, -R28 ;  /* 0x000000067e7b7c23 */ /* 0x000fe2000801081c */
[----:B------:R-:W2:Y:S01]  /*6490*/  MUFU.EX2 R32, R32 ;  /* 0x0000002000207308 */ /* 0x000ea20000000800 */
[----:B-1----:R-:W-:Y:S01]  /*64a0*/  F2FP.BF16.F32.PACK_AB R4, R34, R104 ;  /* 0x000000682204723e */ /* 0x002fe200000010ff */
[----:B------:R-:W-:Y:S01]  /*64b0*/  FFMA.FTZ R106, R125, UR6, -R106 ;  /* 0x000000067d6a7c23 */ /* 0x000fe2000801086a */
[--C-:B------:R-:W-:Y:S01]  /*64c0*/  FFMA.FTZ R121, R31, UR6, -R28.reuse ;  /* 0x000000061f797c23 */ /* 0x100fe2000801081c */
[--C-:B------:R-:W-:Y:S01]  /*64d0*/  FFMA.FTZ R124, R29, UR6, -R28.reuse ;  /* 0x000000061d7c7c23 */ /* 0x100fe2000801081c */
[----:B------:R-:W-:-:S02]  /*64e0*/  FFMA.FTZ R126, R127, UR6, -R28 ;  /* 0x000000067f7e7c23 */ /* 0x000fc4000801081c */
[----:B------:R-:W-:Y:S01]  /*64f0*/  LDSM.16.MT88.4 R28, [R141+0x9800] ;  /* 0x009800008d1c783b */ /* 0x000fe20000004200 */
[----:B------:R-:W-:Y:S08]  /*6500*/  MUFU.EX2 R102, R102 ;  /* 0x0000006600667308 */ /* 0x000ff00000000800 */
[----:B------:R-:W1:Y:S01]  /*6510*/  MUFU.EX2 R11, R11 ;  /* 0x0000000b000b7308 */ /* 0x000e620000000800 */
[----:B--2---:R-:W-:-:S07]  /*6520*/  F2FP.BF16.F32.PACK_AB R6, R32, R33 ;  /* 0x000000212006723e */ /* 0x004fce00000010ff */
[----:B------:R-:W-:Y:S08]  /*6530*/  MUFU.EX2 R10, R10 ;  /* 0x0000000a000a7308 */ /* 0x000ff00000000800 */
[----:B------:R-:W2:Y:S01]  /*6540*/  MUFU.EX2 R35, R35 ;  /* 0x0000002300237308 */ /* 0x000ea20000000800 */
[----:B-1----:R-:W-:-:S07]  /*6550*/  F2FP.BF16.F32.PACK_AB R5, R11, R102 ;  /* 0x000000660b05723e */ /* 0x002fce00000010ff */
[----:B------:R-:W1:Y:S08]  /*6560*/  MUFU.EX2 R100, R100 ;  /* 0x0000006400647308 */ /* 0x000e700000000800 */
[----:B------:R-:W4:Y:S01]  /*6570*/  MUFU.EX2 R3, R3 ;  /* 0x0000000300037308 */ /* 0x000f220000000800 */
        /* <DEDUP_REMOVED lines=10> */
[-C--:B----4-:R-:W-:Y:S01]  /*6620*/  FMUL.FTZ R98, R98, R3.reuse ;  /* 0x0000000362627220 */ /* 0x090fe20000410000 */
        /* <DEDUP_REMOVED lines=65> */
[----:B------:R-:W1:Y:S01]  /*6a40*/  LDSM.16.MT88.4 R16, [R141+0xa000] ;  /* 0x00a000008d10783b */ /* 0x000e620000004200 */
[-C--:B------:R-:W-:Y:S01]  /*6a50*/  FMUL.FTZ R87, R87, R3.reuse ;  /* 0x0000000357577220 */ /* 0x080fe20000410000 */
[----:B------:R-:W4:Y:S01]  /*6a60*/  MUFU.EX2 R108, R108 ;  /* 0x0000006c006c7308 */ /* 0x000f220000000800 */
[----:B------:R-:W-:Y:S01]  /*6a70*/  FFMA.FTZ R171, R171, R100, R104 ;  /* 0x00000064abab7223 */ /* 0x000fe20000010068 */
[----:B------:R-:W-:Y:S01]  /*6a80*/  FFMA.FTZ R102, R169, R3, R102 ;  /* 0x00000003a9667223 */ /* 0x000fe20000010066 */
[----:B------:R-:W-:-:S02]  /*6a90*/  MOV R3, R0 ;  /* 0x0000000000037202 */ /* 0x000fc40000000f00 */
[C---:B--2---:R-:W-:Y:S01]  /*6aa0*/  HMMA.16816.F32.BF16 R60, R4.reuse, R20, R60 ;  /* 0x00000014043c723c */ /* 0x044fe2000004183c */
[----:B------:R-:W-:Y:S01]  /*6ab0*/  FADD.FTZ R34, R34, R171 ;  /* 0x000000ab22227221 */ /* 0x000fe20000010000 */
[----:B------:R-:W-:Y:S01]  /*6ac0*/  FADD.FTZ R11, R11, R102 ;  /* 0x000000660b0b7221 */ /* 0x000fe20000010000 */
[----:B------:R-:W-:Y:S01]  /*6ad0*/  MUFU.EX2 R107, R107 ;  /* 0x0000006b006b7308 */ /* 0x000fe20000000800 */
[----:B------:R-:W-:Y:S01]  /*6ae0*/  MOV R100, R2 ;  /* 0x0000000200647202 */ /* 0x000fe20000000f00 */
[----:B------:R-:W-:Y:S01]  /*6af0*/  FADD.FTZ R33, R33, R34 ;  /* 0x0000002221217221 */ /* 0x000fe20000010000 */
[----:B------:R-:W-:Y:S02]  /*6b00*/  FADD.FTZ R10, R10, R11 ;  /* 0x0000000b0a0a7221 */ /* 0x000fe40000010000 */
[----:B------:R-:W-:Y:S01]  /*6b10*/  HMMA.16816.F32.BF16 R64, R4, R22, R64 ;  /* 0x000000160440723c */ /* 0x000fe20000041840 */
[----:B------:R-:W2:Y:S01]  /*6b20*/  LDSM.16.MT88.4 R20, [R140+0xa000] ;  /* 0x00a000008c14783b */ /* 0x000ea20000004200 */
[----:B------:R-:W-:Y:S01]  /*6b30*/  FADD.FTZ R32, R32, R33 ;  /* 0x0000002120207221 */ /* 0x000fe20000010000 */
[----:B------:R-:W-:Y:S01]  /*6b40*/  MUFU.EX2 R110, R110 ;  /* 0x0000006e006e7308 */ /* 0x000fe20000000800 */
[----:B------:R-:W-:-:S04]  /*6b50*/  FADD.FTZ R10, R35, R10 ;  /* 0x0000000a230a7221 */ /* 0x000fc80000010000 */
[C---:B---3--:R-:W-:Y:S03]  /*6b60*/  HMMA.16816.F32.BF16 R68, R4.reuse, R12, R68 ;  /* 0x0000000c0444723c */ /* 0x048fe60000041844 */
[----:B------:R-:W-:Y:S05]  /*6b70*/  MUFU.EX2 R109, R109 ;  /* 0x0000006d006d7308 */ /* 0x000fea0000000800 */
[C---:B------:R-:W-:Y:S01]  /*6b80*/  HMMA.16816.F32.BF16 R72, R4.reuse, R14, R72 ;  /* 0x0000000e0448723c */ /* 0x040fe20000041848 */
[----:B------:R-:W3:Y:S02]  /*6b90*/  LDSM.16.MT88.4 R12, [R146+0x8800] ;  /* 0x00880000920c783b */ /* 0x000ee40000004200 */
[----:B------:R-:W5:Y:S05]  /*6ba0*/  MUFU.EX2 R112, R112 ;  /* 0x0000007000707308 */ /* 0x000f6a0000000800 */
[C---:B-1----:R-:W-:Y:S03]  /*6bb0*/  HMMA.16816.F32.BF16 R76, R4.reuse, R16, R76 ;  /* 0x00000010044c723c */ /* 0x042fe6000004184c */
[----:B------:R-:W-:Y:S05]  /*6bc0*/  MUFU.EX2 R111, R111 ;  /* 0x0000006f006f7308 */ /* 0x000fea0000000800 */
[C---:B------:R-:W-:Y:S01]  /*6bd0*/  HMMA.16816.F32.BF16 R88, R4.reuse, R18, R88 ;  /* 0x000000120458723c */ /* 0x040fe20000041858 */
[----:B------:R-:W1:Y:S02]  /*6be0*/  LDSM.16.MT88.4 R16, [R141+0x8800] ;  /* 0x008800008d10783b */ /* 0x000e640000004200 */
[----:B------:R-:W3:Y:S05]  /*6bf0*/  MUFU.EX2 R114, R114 ;  /* 0x0000007200727308 */ /* 0x000eea0000000800 */
[C---:B--2---:R-:W-:Y:S03]  /*6c00*/  HMMA.16816.F32.BF16 R80, R4.reuse, R20, R80 ;  /* 0x000000140450723c */ /* 0x044fe60000041850 */
[----:B------:R-:W-:Y:S05]  /*6c10*/  MUFU.EX2 R131, R131 ;  /* 0x0000008300837308 */ /* 0x000fea0000000800 */
[----:B------:R-:W-:Y:S01]  /*6c20*/  HMMA.16816.F32.BF16 R84, R4, R22, R84 ;  /* 0x000000160454723c */ /* 0x000fe20000041854 */
[----:B------:R-:W2:Y:S01]  /*6c30*/  LDSM.16.MT88.4 R20, [R140+0x8800] ;  /* 0x008800008c14783b */ /* 0x000ea20000004200 */
[----:B----4-:R-:W-:Y:S01]  /*6c40*/  F2FP.BF16.F32.PACK_AB R4, R108, R105 ;  /* 0x000000696c04723e */ /* 0x010fe200000010ff */
[----:B------:R-:W4:Y:S01]  /*6c50*/  MUFU.EX2 R116, R116 ;  /* 0x0000007400747308 */ /* 0x000f220000000800 */
[----:B-----5:R-:W-:Y:S01]  /*6c60*/  F2FP.BF16.F32.PACK_AB R5, R112, R109 ;  /* 0x0000006d7005723e */ /* 0x020fe200000010ff */
[----:B------:R-:W-:Y:S01]  /*6c70*/  FADD.FTZ R105, R105, R32 ;  /* 0x0000002069697221 */ /* 0x000fe20000010000 */
[----:B------:R-:W-:Y:S01]  /*6c80*/  F2FP.BF16.F32.PACK_AB R6, R110, R107 ;  /* 0x0000006b6e06723e */ /* 0x000fe200000010ff */
[----:B------:R-:W-:Y:S01]  /*6c90*/  FADD.FTZ R109, R109, R10 ;  /* 0x0000000a6d6d7221 */ /* 0x000fe20000010000 */
[----:B---3--:R-:W-:Y:S01]  /*6ca0*/  F2FP.BF16.F32.PACK_AB R7, R114, R111 ;  /* 0x0000006f7207723e */ /* 0x008fe200000010ff */
[----:B------:R-:W-:-:S02]  /*6cb0*/  FADD.FTZ R108, R108, R105 ;  /* 0x000000696c6c7221 */ /* 0x000fc40000010000 */
[----:B------:R-:W-:Y:S01]  /*6cc0*/  MUFU.EX2 R118, R118 ;  /* 0x0000007600767308 */ /* 0x000fe20000000800 */
[----:B------:R-:W-:Y:S01]  /*6cd0*/  FADD.FTZ R112, R112, R109 ;  /* 0x0000006d70707221 */ /* 0x000fe20000010000 */
[----:B------:R-:W-:Y:S02]  /*6ce0*/  FADD.FTZ R107, R107, R108 ;  /* 0x0000006c6b6b7221 */ /* 0x000fe40000010000 */
[----:B------:R-:W-:Y:S01]  /*6cf0*/  HMMA.16816.F32.BF16 R96, R4, R12, R96 ;  /* 0x0000000c0460723c */ /* 0x000fe20000041860 */
[----:B------:R-:W-:Y:S01]  /*6d00*/  FADD.FTZ R111, R111, R112 ;  /* 0x000000706f6f7221 */ /* 0x000fe20000010000 */
[----:B------:R-:W-:Y:S02]  /*6d10*/  FADD.FTZ R110, R110, R107 ;  /* 0x0000006b6e6e7221 */ /* 0x000fe40000010000 */
[----:B------:R-:W-:Y:S01]  /*6d20*/  MUFU.EX2 R119, R119 ;  /* 0x0000007700777308 */ /* 0x000fe20000000800 */
[----:B------:R-:W-:-:S03]  /*6d30*/  FADD.FTZ R111, R114, R111 ;  /* 0x0000006f726f7221 */ /* 0x000fc60000010000 */
[C---:B------:R-:W-:Y:S01]  /*6d40*/  HMMA.16816.F32.BF16 R92, R4.reuse, R14, R92 ;  /* 0x0000000e045c723c */ /* 0x040fe2000004185c */
[----:B------:R-:W3:Y:S03]  /*6d50*/  LDSM.16.MT88.4 R12, [R146+0xa800] ;  /* 0x00a80000920c783b */ /* 0x000ee60000004200 */
[----:B------:R-:W-:Y:S04]  /*6d60*/  MUFU.EX2 R120, R120 ;  /* 0x0000007800787308 */ /* 0x000fe80000000800 */
[C---:B-1----:R-:W-:Y:S04]  /*6d70*/  HMMA.16816.F32.BF16 R44, R4.reuse, R16, R44 ;  /* 0x00000010042c723c */ /* 0x042fe8000004182c */
[----:B------:R-:W1:Y:S04]  /*6d80*/  MUFU.EX2 R117, R117 ;  /* 0x0000007500757308 */ /* 0x000e680000000800 */
[C---:B------:R-:W-:Y:S01]  /*6d90*/  HMMA.16816.F32.BF16 R48, R4.reuse, R18, R48 ;  /* 0x000000120430723c */ /* 0x040fe20000041830 */
[----:B------:R-:W5:Y:S03]  /*6da0*/  LDSM.16.MT88.4 R16, [R141+0xa800] ;  /* 0x00a800008d10783b */ /* 0x000f660000004200 */
[----:B------:R-:W-:Y:S04]  /*6db0*/  MUFU.EX2 R113, R113 ;  /* 0x0000007100717308 */ /* 0x000fe80000000800 */
[C---:B--2---:R-:W-:Y:S04]  /*6dc0*/  HMMA.16816.F32.BF16 R52, R4.reuse, R20, R52 ;  /* 0x000000140434723c */ /* 0x044fe80000041834 */
[----:B------:R-:W2:Y:S04]  /*6dd0*/  MUFU.EX2 R122, R122 ;  /* 0x0000007a007a7308 */ /* 0x000ea80000000800 */
[C---:B------:R-:W-:Y:S01]  /*6de0*/  HMMA.16816.F32.BF16 R56, R4.reuse, R22, R56 ;  /* 0x000000160438723c */ /* 0x040fe20000041838 */
[----:B------:R-:W4:Y:S03]  /*6df0*/  LDSM.16.MT88.4 R20, [R140+0xa800] ;  /* 0x00a800008c14783b */ /* 0x000f260000004200 */
[----:B------:R-:W-:Y:S04]  /*6e00*/  MUFU.EX2 R103, R103 ;  /* 0x0000006700677308 */ /* 0x000fe80000000800 */
[C---:B------:R-:W-:Y:S04]  /*6e10*/  HMMA.16816.F32.BF16 R36, R4.reuse, R24, R36 ;  /* 0x000000180424723c */ /* 0x040fe80000041824 */
[----:B------:R-:W2:Y:S04]  /*6e20*/  MUFU.EX2 R128, R128 ;  /* 0x0000008000807308 */ /* 0x000ea80000000800 */
[C---:B------:R-:W-:Y:S01]  /*6e30*/  HMMA.16816.F32.BF16 R40, R4.reuse, R26, R40 ;  /* 0x0000001a0428723c */ /* 0x040fe20000041828 */
[----:B------:R-:W1:Y:S03]  /*6e40*/  LDSM.16.MT88.4 R24, [R142+0xa800] ;  /* 0x00a800008e18783b */ /* 0x000e660000004200 */
[----:B------:R-:W-:Y:S04]  /*6e50*/  MUFU.EX2 R115, R115 ;  /* 0x0000007300737308 */ /* 0x000fe80000000800 */
[C---:B---3--:R-:W-:Y:S04]  /*6e60*/  HMMA.16816.F32.BF16 R60, R4.reuse, R12, R60 ;  /* 0x0000000c043c723c */ /* 0x048fe8000004183c */
[----:B------:R-:W-:Y:S04]  /*6e70*/  MUFU.EX2 R106, R106 ;  /* 0x0000006a006a7308 */ /* 0x000fe80000000800 */
[C---:B------:R-:W-:Y:S01]  /*6e80*/  HMMA.16816.F32.BF16 R64, R4.reuse, R14, R64 ;  /* 0x0000000e0440723c */ /* 0x040fe20000041840 */
[----:B------:R-:W3:Y:S03]  /*6e90*/  LDSM.16.MT88.4 R12, [R146+0x9000] ;  /* 0x00900000920c783b */ /* 0x000ee60000004200 */
[----:B------:R-:W-:Y:S04]  /*6ea0*/  MUFU.EX2 R121, R121 ;  /* 0x0000007900797308 */ /* 0x000fe80000000800 */
[C---:B-----5:R-:W-:Y:S04]  /*6eb0*/  HMMA.16816.F32.BF16 R76, R4.reuse, R16, R76 ;  /* 0x00000010044c723c */ /* 0x060fe8000004184c */
[----:B------:R-:W5:Y:S04]  /*6ec0*/  MUFU.EX2 R124, R124 ;  /* 0x0000007c007c7308 */ /* 0x000f680000000800 */
[C---:B------:R-:W-:Y:S01]  /*6ed0*/  HMMA.16816.F32.BF16 R88, R4.reuse, R18, R88 ;  /* 0x000000120458723c */ /* 0x040fe20000041858 */
[----:B------:R-:W5:Y:S03]  /*6ee0*/  LDSM.16.MT88.4 R16, [R141+0x9000] ;  /* 0x009000008d10783b */ /* 0x000f660000004200 */
[----:B------:R-:W-:Y:S04]  /*6ef0*/  MUFU.EX2 R123, R123 ;  /* 0x0000007b007b7308 */ /* 0x000fe80000000800 */
[C---:B----4-:R-:W-:Y:S04]  /*6f00*/  HMMA.16816.F32.BF16 R80, R4.reuse, R20, R80 ;  /* 0x000000140450723c */ /* 0x050fe80000041850 */
[----:B------:R-:W4:Y:S04]  /*6f10*/  MUFU.EX2 R126, R126 ;  /* 0x0000007e007e7308 */ /* 0x000f280000000800 */
[C---:B------:R-:W-:Y:S01]  /*6f20*/  HMMA.16816.F32.BF16 R84, R4.reuse, R22, R84 ;  /* 0x000000160454723c */ /* 0x040fe20000041854 */
[----:B------:R-:W4:Y:S07]  /*6f30*/  LDSM.16.MT88.4 R20, [R140+0x9000] ;  /* 0x009000008c14783b */ /* 0x000f2e0000004200 */
[C---:B-1----:R-:W-:Y:S08]  /*6f40*/  HMMA.16816.F32.BF16 R68, R4.reuse, R24, R68 ;  /* 0x000000180444723c */ /* 0x042ff00000041844 */
[----:B------:R-:W-:Y:S01]  /*6f50*/  HMMA.16816.F32.BF16 R72, R4, R26, R72 ;  /* 0x0000001a0448723c */ /* 0x000fe20000041848 */
[----:B------:R-:W1:Y:S01]  /*6f60*/  LDSM.16.MT88.4 R24, [R142+0x9000] ;  /* 0x009000008e18783b */ /* 0x000e620000004200 */
[----:B------:R-:W-:Y:S01]  /*6f70*/  F2FP.BF16.F32.PACK_AB R4, R116, R131 ;  /* 0x000000837404723e */ /* 0x000fe200000010ff */
[----:B------:R-:W-:Y:S01]  /*6f80*/  FADD.FTZ R131, R131, R110 ;  /* 0x0000006e83837221 */ /* 0x000fe20000010000 */
[----:B------:R-:W-:Y:S01]  /*6f90*/  F2FP.BF16.F32.PACK_AB R5, R117, R120 ;  /* 0x000000787505723e */ /* 0x000fe200000010ff */
[----:B------:R-:W-:Y:S01]  /*6fa0*/  FADD.FTZ R120, R120, R111 ;  /* 0x0000006f78787221 */ /* 0x000fe20000010000 */
[----:B------:R-:W-:Y:S01]  /*6fb0*/  F2FP.BF16.F32.PACK_AB R6, R119, R118 ;  /* 0x000000767706723e */ /* 0x000fe200000010ff */
[----:B------:R-:W-:Y:S01]  /*6fc0*/  FADD.FTZ R131, R116, R131 ;  /* 0x0000008374837221 */ /* 0x000fe20000010000 */
[----:B--2---:R-:W-:Y:S01]  /*6fd0*/  F2FP.BF16.F32.PACK_AB R7, R122, R113 ;  /* 0x000000717a07723e */ /* 0x004fe200000010ff */
[----:B------:R-:W-:-:S02]  /*6fe0*/  FADD.FTZ R120, R117, R120 ;  /* 0x0000007875787221 */ /* 0x000fc40000010000 */
[----:B------:R-:W-:Y:S02]  /*6ff0*/  FADD.FTZ R118, R118, R131 ;  /* 0x0000008376767221 */ /* 0x000fe40000010000 */
[----:B------:R-:W-:Y:S02]  /*7000*/  FADD.FTZ R113, R113, R120 ;  /* 0x0000007871717221 */ /* 0x000fe40000010000 */
[----:B---3--:R-:W-:Y:S01]  /*7010*/  HMMA.16816.F32.BF16 R96, R4, R12, R96 ;  /* 0x0000000c0460723c */ /* 0x008fe20000041860 */
[----:B------:R-:W-:Y:S01]  /*7020*/  FADD.FTZ R118, R119, R118 ;  /* 0x0000007677767221 */ /* 0x000fe20000010000 */
[----:B------:R-:W-:-:S06]  /*7030*/  FADD.FTZ R122, R122, R113 ;  /* 0x000000717a7a7221 */ /* 0x000fcc0000010000 */
[C---:B------:R-:W-:Y:S01]  /*7040*/  HMMA.16816.F32.BF16 R92, R4.reuse, R14, R92 ;  /* 0x0000000e045c723c */ /* 0x040fe2000004185c */
[----:B------:R-:W2:Y:S07]  /*7050*/  LDSM.16.MT88.4 R12, [R146+0xb000] ;  /* 0x00b00000920c783b */ /* 0x000eae0000004200 */
[C---:B-----5:R-:W-:Y:S08]  /*7060*/  HMMA.16816.F32.BF16 R44, R4.reuse, R16, R44 ;  /* 0x00000010042c723c */ /* 0x060ff0000004182c */
[C---:B------:R-:W-:Y:S01]  /*7070*/  HMMA.16816.F32.BF16 R48, R4.reuse, R18, R48 ;  /* 0x000000120430723c */ /* 0x040fe20000041830 */
[----:B------:R-:W3:Y:S07]  /*7080*/  LDSM.16.MT88.4 R16, [R142+0xb000] ;  /* 0x00b000008e10783b */ /* 0x000eee0000004200 */
[C---:B----4-:R-:W-:Y:S08]  /*7090*/  HMMA.16816.F32.BF16 R52, R4.reuse, R20, R52 ;  /* 0x000000140434723c */ /* 0x050ff00000041834 */
[C---:B------:R-:W-:Y:S01]  /*70a0*/  HMMA.16816.F32.BF16 R56, R4.reuse, R22, R56 ;  /* 0x000000160438723c */ /* 0x040fe20000041838 */
[----:B------:R-:W4:Y:S07]  /*70b0*/  LDSM.16.MT88.4 R20, [R140+0xb000] ;  /* 0x00b000008c14783b */ /* 0x000f2e0000004200 */
[C---:B-1----:R-:W-:Y:S08]  /*70c0*/  HMMA.16816.F32.BF16 R36, R4.reuse, R24, R36 ;  /* 0x000000180424723c */ /* 0x042ff00000041824 */
        /* <DEDUP_REMOVED lines=8> */
[C---:B----4-:R-:W-:Y:S08]  /*7150*/  HMMA.16816.F32.BF16 R80, R4.reuse, R20, R80 ;  /* 0x000000140450723c */ /* 0x050ff00000041850 */
[C---:B------:R-:W-:Y:S01]  /*7160*/  HMMA.16816.F32.BF16 R84, R4.reuse, R22, R84 ;  /* 0x000000160454723c */ /* 0x040fe20000041854 */
[----:B------:R-:W4:Y:S07]  /*7170*/  LDSM.16.MT88.4 R20, [R146+0xb800] ;  /* 0x00b800009214783b */ /* 0x000f2e0000004200 */
        /* <DEDUP_REMOVED lines=24> */
[C---:B------:R-:W-:Y:S08]  /*7300*/  HMMA.16816.F32.BF16 R44, R4.reuse, R28, R44 ;  /* 0x0000001c042c723c */ /* 0x040ff0000004182c */
[C---:B------:R-:W-:Y:S08]  /*7310*/  HMMA.16816.F32.BF16 R48, R4.reuse, R30, R48 ;  /* 0x0000001e0430723c */ /* 0x040ff00000041830 */
[C---:B-1----:R-:W-:Y:S08]  /*7320*/  HMMA.16816.F32.BF16 R52, R4.reuse, R24, R52 ;  /* 0x000000180434723c */ /* 0x042ff00000041834 */
[C---:B------:R-:W-:Y:S08]  /*7330*/  HMMA.16816.F32.BF16 R56, R4.reuse, R26, R56 ;  /* 0x0000001a0438723c */ /* 0x040ff00000041838 */
[C---:B--2---:R-:W-:Y:S08]  /*7340*/  HMMA.16816.F32.BF16 R68, R4.reuse, R12, R68 ;  /* 0x0000000c0444723c */ /* 0x044ff00000041844 */
[C---:B------:R-:W-:Y:S08]  /*7350*/  HMMA.16816.F32.BF16 R72, R4.reuse, R14, R72 ;  /* 0x0000000e0448723c */ /* 0x040ff00000041848 */
[C---:B---3--:R-:W-:Y:S08]  /*7360*/  HMMA.16816.F32.BF16 R76, R4.reuse, R16, R76 ;  /* 0x00000010044c723c */ /* 0x048ff0000004184c */
[C---:B------:R-:W-:Y:S08]  /*7370*/  HMMA.16816.F32.BF16 R88, R4.reuse, R18, R88 ;  /* 0x000000120458723c */ /* 0x040ff00000041858 */
[C---:B----4-:R-:W-:Y:S08]  /*7380*/  HMMA.16816.F32.BF16 R80, R4.reuse, R20, R80 ;  /* 0x000000140450723c */ /* 0x050ff00000041850 */
[----:B------:R-:W-:-:S15]  /*7390*/  HMMA.16816.F32.BF16 R84, R4, R22, R84 ;  /* 0x000000160454723c */ /* 0x000fde0000041854 */
[----:B------:R-:W-:-:S05]  /*73a0*/  NOP ;  /* 0x0000000000007918 */ /* 0x000fca0000000000 */
.L_x_721:
[----:B------:R-:W-:-:S13]  /*73b0*/  ISETP.GE.AND P0, PT, R168, RZ, PT ;  /* 0x000000ffa800720c */ /* 0x000fda0003f06270 */
[----:B------:R-:W-:Y:S05]  /*73c0*/  @!P0 BRA `(.L_x_723) ;  /* 0x0000002000ac8947 */ /* 0x000fea0003800000 */
[----:B------:R-:W1:Y:S01]  /*73d0*/  LDC.64 R152, c[0x0][0x3c0] ;  /* 0x0000f000ff987b82 */ /* 0x000e620000000a00 */
[----:B------:R-:W2:Y:S01]  /*73e0*/  LDCU UR7, c[0x0][0x440] ;  /* 0x00008800ff0777ac */ /* 0x000ea20008000800 */
[C---:B------:R-:W-:Y:S01]  /*73f0*/  SHF.L.U64.HI R167, R8.reuse, 0x4, R9 ;  /* 0x0000000408a77819 */ /* 0x040fe20000010209 */
[----:B------:R-:W-:Y:S01]  /*7400*/  IMAD.SHL.U32 R166, R8, 0x10, RZ ;  /* 0x0000001008a67824 */ /* 0x000fe200078e00ff */
[----:B------:R-:W-:Y:S01]  /*7410*/  MOV R0, R3 ;  /* 0x0000000300007202 */ /* 0x000fe20000000f00 */
[----:B------:R-:W-:Y:S01]  /*7420*/  IMAD.MOV.U32 R101, RZ, RZ, R100 ;  /* 0x000000ffff657224 */ /* 0x000fe200078e0064 */
[----:B------:R-:W3:Y:S01]  /*7430*/  LDCU UR6, c[0x0][0x440] ;  /* 0x00008800ff0677ac */ /* 0x000ee20008000800 */
[----:B------:R-:W4:Y:S01]  /*7440*/  LDCU UR4, c[0x0][0x45c] ;  /* 0x00008b80ff0477ac */ /* 0x000f220008000800 */
[----:B--2---:R-:W-:Y:S01]  /*7450*/  ISETP.GE.AND P1, PT, R156, UR7, PT ;  /* 0x000000079c007c0c */ /* 0x004fe2000bf26270 */
[----:B------:R-:W-:-:S12]  /*7460*/  BRA `(.L_x_724) ;  /* 0x0000000000f87947 */ /* 0x000fd80003800000 */
.L_x_726:
[----:B------:R-:W1:Y:S01]  /*7470*/  LDC.64 R2, c[0x0][0x3b8] ;  /* 0x0000ee00ff027b82 */ /* 0x000e620000000a00 */
[----:B------:R-:W-:Y:S04]  /*7480*/  VIADD R105, R168, 0xffffffff ;  /* 0xffffffffa8697836 */ /* 0x000fe80000000000 */
[C---:B-1----:R-:W-:Y:S01]  /*7490*/  IMAD.WIDE.U32 R110, R105.reuse, R2, RZ ;  /* 0x00000002696e7225 */ /* 0x042fe200078e00ff */
[----:B------:R-:W-:Y:S03]  /*74a0*/  SHF.L.U64.HI R102, R2, 0x4, R3 ;  /* 0x0000000402667819 */ /* 0x000fe60000010203 */
[----:B------:R-:W-:Y:S01]  /*74b0*/  IMAD R106, R105, R3, R111 ;  /* 0x00000003696a7224 */ /* 0x000fe200078e026f */
[----:B------:R-:W-:Y:S01]  /*74c0*/  LEA R108, P4, R110, R160, 0x7 ;  /* 0x000000a06e6c7211 */ /* 0x000fe200078838ff */
[----:B------:R-:W-:Y:S03]  /*74d0*/  IMAD.SHL.U32 R100, R2, 0x10, RZ ;  /* 0x0000001002647824 */ /* 0x000fe600078e00ff */
[C-C-:B------:R-:W-:Y:S02]  /*74e0*/  LEA.HI.X R109, R110.reuse, R159, R106.reuse, 0x7, P4 ;  /* 0x0000009f6e6d7211 */ /* 0x140fe400020f3c6a */
[C---:B------:R-:W-:Y:S03]  /*74f0*/  LEA R105, P2, R110.reuse, R100, 0x6 ;  /* 0x000000646e697211 */ /* 0x040fe600078430ff */
[----:B------:R-:W-:Y:S01]  /*7500*/  @!PT LDS RZ, [RZ] ;  /* 0x00000000fffff984 */ /* 0x000fe20000000800 */
[----:B------:R-:W-:Y:S01]  /*7510*/  @!PT LDS RZ, [RZ] ;  /* 0x00000000fffff984 */ /* 0x000fe20000000800 */
[----:B------:R-:W-:Y:S01]  /*7520*/  @!PT LDS RZ, [RZ] ;  /* 0x00000000fffff984 */ /* 0x000fe20000000800 */
[----:B------:R1:W-:Y:S01]  /*7530*/  @!P1 LDGSTS.E.BYPASS.LTC128B.128 [R164+0x4000], desc[UR12][R108.64] ;  /* 0x040000006ca49fae */ /* 0x0003e2000b981a0c */
[----:B------:R-:W-:Y:S02]  /*7540*/  LEA.HI.X R104, R110, R102, R106, 0x6, P2 ;  /* 0x000000666e687211 */ /* 0x000fe400010f346a */
[CC--:B------:R-:W-:Y:S01]  /*7550*/  LEA R110, P4, R105.reuse, R160.reuse, 0x1 ;  /* 0x000000a0696e7211 */ /* 0x0c0fe200078808ff */
[----:B------:R1:W-:Y:S01]  /*7560*/  @P1 STS.128 [R164+0x4000], RZ ;  /* 0x004000ffa4001388 */ /* 0x0003e20000000c00 */
[----:B------:R-:W-:Y:S02]  /*7570*/  IADD3 R100, P2, PT, R100, R105, RZ ;  /* 0x0000006964647210 */ /* 0x000fe40007f5e0ff */
[--C-:B------:R-:W-:Y:S01]  /*7580*/  LEA.HI.X R111, R105, R159, R104.reuse, 0x1, P4 ;  /* 0x0000009f696f7211 */ /* 0x100fe200020f0c68 */
[----:B------:R-:W-:Y:S01]  /*7590*/  @!PT LDS RZ, [RZ] ;  /* 0x00000000fffff984 */ /* 0x000fe20000000800 */
[----:B------:R-:W-:Y:S01]  /*75a0*/  @!PT LDS RZ, [RZ] ;  /* 0x00000000fffff984 */ /* 0x000fe20000000800 */
[----:B------:R-:W-:Y:S01]  /*75b0*/  @!PT LDS RZ, [RZ] ;  /* 0x00000000fffff984 */ /* 0x000fe20000000800 */
[----:B------:R1:W-:Y:S01]  /*75c0*/  @!P0 LDGSTS.E.BYPASS.LTC128B.128 [R164+0x6000], desc[UR12][R108.64+0x80] ;  /* 0x060000806ca48fae */ /* 0x0003e2000b981a0c */
[----:B------:R-:W-:Y:S01]  /*75d0*/  LEA R107, P3, R2, R105, 0x5 ;  /* 0x00000069026b7211 */ /* 0x000fe200078628ff */
[----:B------:R-:W-:Y:S02]  /*75e0*/  IMAD.X R102, R102, 0x1, R104, P2 ;  /* 0x0000000166667824 */ /* 0x000fe400010e0668 */
[----:B------:R1:W-:Y:S01]  /*75f0*/  @P0 STS.128 [R164+0x6000], RZ ;  /* 0x006000ffa4000388 */ /* 0x0003e20000000c00 */
[C---:B------:R-:W-:Y:S02]  /*7600*/  LEA R106, P2, R107.reuse, R160, 0x1 ;  /* 0x000000a06b6a7211 */ /* 0x040fe400078408ff */
[----:B------:R-:W-:Y:S01]  /*7610*/  LEA.HI.X R2, R2, R104, R3, 0x5, P3 ;  /* 0x0000006802027211 */ /* 0x000fe200018f2c03 */
[----:B------:R-:W-:Y:S01]  /*7620*/  @!PT LDS RZ, [RZ] ;  /* 0x00000000fffff984 */ /* 0x000fe20000000800 */
[----:B------:R-:W-:Y:S01]  /*7630*/  @!PT LDS RZ, [RZ] ;  /* 0x00000000fffff984 */ /* 0x000fe20000000800 */
[----:B------:R-:W-:Y:S01]  /*7640*/  @!PT LDS RZ, [RZ] ;  /* 0x00000000fffff984 */ /* 0x000fe20000000800 */
[----:B------:R1:W-:Y:S01]  /*7650*/  @!P1 LDGSTS.E.BYPASS.LTC128B.128 [R164+0x4800], desc[UR12][R110.64] ;  /* 0x048000006ea49fae */ /* 0x0003e2000b981a0c */
[C---:B------:R-:W-:Y:S02]  /*7660*/  LEA R112, P3, R100.reuse, R160, 0x1 ;  /* 0x000000a064707211 */ /* 0x040fe400078608ff */
[-C--:B------:R-:W-:Y:S01]  /*7670*/  LEA.HI.X R107, R107, R159.reuse, R2, 0x1, P2 ;  /* 0x0000009f6b6b7211 */ /* 0x080fe200010f0c02 */
[----:B------:R1:W-:Y:S01]  /*7680*/  @P1 STS.128 [R164+0x4800], RZ ;  /* 0x004800ffa4001388 */ /* 0x0003e20000000c00 */
[----:B------:R-:W-:Y:S03]  /*7690*/  LEA.HI.X R113, R100, R159, R102, 0x1, P3 ;  /* 0x0000009f64717211 */ /* 0x000fe600018f0c66 */
        /* <DEDUP_REMOVED lines=27> */
.L_x_724:
[----:B------:R-:W-:Y:S04]  /*7850*/  DEPBAR.LE SB0, 0x0 ;  /* 0x000080000000791a */ /* 0x000fe80000000000 */
[----:B------:R-:W-:Y:S01]  /*7860*/  BAR.SYNC.DEFER_BLOCKING 0x0 ;  /* 0x0000000000007b1d */ /* 0x000fe20000010000 */
[C---:B-1----:R-:W-:Y:S01]  /*7870*/  IMAD.WIDE.U32 R2, R168.reuse, R152, RZ ;  /* 0x00000098a8027225 */ /* 0x042fe200078e00ff */
[----:B---3--:R-:W-:Y:S03]  /*7880*/  ISETP.GE.AND P0, PT, R155, UR6, PT ;  /* 0x000000069b007c0c */ /* 0x008fe6000bf06270 */
[----:B------:R-:W-:Y:S01]  /*7890*/  IMAD R100, R168, R153, R3 ;  /* 0x00000099a8647224 */ /* 0x000fe200078e0203 */
[C---:B------:R-:W-:Y:S02]  /*78a0*/  LEA R176, P3, R2.reuse, R158, 0x7 ;  /* 0x0000009e02b07211 */ /* 0x040fe400078638ff */
[C---:B------:R-:W-:Y:S02]  /*78b0*/  LEA R173, P2, R2.reuse, R166, 0x6 ;  /* 0x000000a602ad7211 */ /* 0x040fe400078430ff */
[C-C-:B------:R-:W-:Y:S02]  /*78c0*/  LEA.HI.X R177, R2.reuse, R157, R100.reuse, 0x7, P3 ;  /* 0x0000009d02b17211 */ /* 0x140fe400018f3c64 */
[C---:B------:R-:W-:Y:S02]  /*78d0*/  LEA R174, P4, R173.reuse, R158, 0x1 ;  /* 0x0000009eadae7211 */ /* 0x040fe400078808ff */
[----:B------:R-:W-:Y:S02]  /*78e0*/  LEA.HI.X R100, R2, R167, R100, 0x6, P2 ;  /* 0x000000a702647211 */ /* 0x000fe400010f3464 */
[C---:B------:R-:W-:Y:S02]  /*78f0*/  IADD3 R3, P3, PT, R173.reuse, R166, RZ ;  /* 0x000000a6ad037210 */ /* 0x040fe40007f7e0ff */
[----:B------:R-:W-:Y:S02]  /*7900*/  LEA.HI.X R175, R173, R157, R100, 0x1, P4 ;  /* 0x0000009dadaf7211 */ /* 0x000fe400020f0c64 */
[----:B------:R-:W-:Y:S01]  /*7910*/  LEA R103, P2, R152, R173, 0x5 ;  /* 0x000000ad98677211 */ /* 0x000fe200078428ff */
[----:B------:R-:W-:Y:S01]  /*7920*/  IMAD.X R2, R100, 0x1, R167, P3 ;  /* 0x0000000164027824 */ /* 0x000fe200018e06a7 */
[C---:B------:R-:W-:Y:S01]  /*7930*/  LEA R172, P3, R3.reuse, R158, 0x1 ;  /* 0x0000009e03ac7211 */ /* 0x040fe200078608ff */
[----:B------:R-:W-:Y:S01]  /*7940*/  @!PT LDS RZ, [RZ] ;  /* 0x00000000fffff984 */ /* 0x000fe20000000800 */
[----:B------:R-:W-:Y:S01]  /*7950*/  @!PT LDS RZ, [RZ] ;  /* 0x00000000fffff984 */ /* 0x000fe20000000800 */
[----:B------:R-:W-:Y:S01]  /*7960*/  @!PT LDS RZ, [RZ] ;  /* 0x00000000fffff984 */ /* 0x000fe20000000800 */
[----:B------:R-:W-:Y:S01]  /*7970*/  @!P1 LDGSTS.E.BYPASS.LTC128B.128 [R164+0x8000], desc[UR12][R176.64] ;  /* 0x08000000b0a49fae */ /* 0x000fe2000b981a0c */
[----:B------:R-:W-:Y:S02]  /*7980*/  LEA.HI.X R100, R152, R100, R153, 0x5, P2 ;  /* 0x0000006498647211 */ /* 0x000fe400010f2c99 */
[-C--:B------:R-:W-:Y:S01]  /*7990*/  LEA.HI.X R173, R3, R157.reuse, R2, 0x1, P3 ;  /* 0x0000009d03ad7211 */ /* 0x080fe200018f0c02 */
[----:B------:R-:W-:Y:S01]  /*79a0*/  @P1 STS.128 [R164+0x8000], RZ ;  /* 0x008000ffa4001388 */ /* 0x000fe20000000c00 */
[C---:B------:R-:W-:Y:S03]  /*79b0*/  LEA R102, P2, R103.reuse, R158, 0x1 ;  /* 0x0000009e67667211 */ /* 0x040fe600078408ff */
[----:B------:R-:W-:Y:S01]  /*79c0*/  @!PT LDS RZ, [RZ] ;  /* 0x00000000fffff984 */ /* 0x000fe20000000800 */
[----:B------:R-:W-:Y:S01]  /*79d0*/  @!PT LDS RZ, [RZ] ;  /* 0x00000000fffff984 */ /* 0x000fe20000000800 */
[----:B------:R-:W-:Y:S01]  /*79e0*/  @!PT LDS RZ, [RZ] ;  /* 0x00000000fffff984 */ /* 0x000fe20000000800 */
[----:B------:R-:W-:Y:S01]  /*79f0*/  @!P0 LDGSTS.E.BYPASS.LTC128B.128 [R164+0xa000], desc[UR12][R176.64+0x80] ;  /* 0x0a000080b0a48fae */ /* 0x000fe2000b981a0c */
[----:B------:R-:W-:Y:S02]  /*7a00*/  LEA.HI.X R103, R103, R157, R100, 0x1, P2 ;  /* 0x0000009d67677211 */ /* 0x000fe400010f0c64 */
[----:B------:R-:W-:Y:S01]  /*7a10*/  ISETP.NE.AND P2, PT, R168, RZ, PT ;  /* 0x000000ffa800720c */ /* 0x000fe20003f45270 */
[----:B------:R-:W-:Y:S04]  /*7a20*/  @P0 STS.128 [R164+0xa000], RZ ;  /* 0x00a000ffa4000388 */ /* 0x000fe80000000c00 */
[----:B------:R-:W-:Y:S01]  /*7a30*/  @!PT LDS RZ, [RZ] ;  /* 0x00000000fffff984 */ /* 0x000fe20000000800 */
[----:B------:R-:W-:Y:S01]  /*7a40*/  @!PT LDS RZ, [RZ] ;  /* 0x00000000fffff984 */ /* 0x000fe20000000800 */
[----:B------:R-:W-:Y:S01]  /*7a50*/  @!PT LDS RZ, [RZ] ;  /* 0x00000000fffff984 */ /* 0x000fe20000000800 */
[----:B------:R-:W-:Y:S04]  /*7a60*/  @!P1 LDGSTS.E.BYPASS.LTC128B.128 [R164+0x8800], desc[UR12][R174.64] ;  /* 0x08800000aea49fae */ /* 0x000fe8000b981a0c */
[----:B------:R-:W-:Y:S01]  /*7a70*/  @P1 STS.128 [R164+0x8800], RZ ;  /* 0x008800ffa4001388 */ /* 0x000fe20000000c00 */
[----:B------:R-:W-:Y:S03]  /*7a80*/  ISETP.GE.AND P1, PT, R156, UR6, PT ;  /* 0x000000069c007c0c */ /* 0x000fe6000bf26270 */
[----:B------:R-:W-:Y:S01]  /*7a90*/  @!PT LDS RZ, [RZ] ;  /* 0x00000000fffff984 */ /* 0x000fe20000000800 */
[----:B------:R-:W-:Y:S01]  /*7aa0*/  @!PT LDS RZ, [RZ] ;  /* 0x00000000fffff984 */ /* 0x000fe20000000800 */
[----:B------:R-:W-:Y:S01]  /*7ab0*/  @!PT LDS RZ, [RZ] ;  /* 0x00000000fffff984 */ /* 0x000fe20000000800 */
[----:B------:R-:W-:Y:S04]  /*7ac0*/  @!P0 LDGSTS.E.BYPASS.LTC128B.128 [R164+0xa800], desc[UR12][R174.64+0x80] ;  /* 0x0a800080aea48fae */ /* 0x000fe8000b981a0c */
[----:B------:R-:W-:Y:S06]  /*7ad0*/  @P0 STS.128 [R164+0xa800], RZ ;  /* 0x00a800ffa4000388 */ /* 0x000fec0000000c00 */
        /* <DEDUP_REMOVED lines=21> */
[----:B------:R-:W2:Y:S04]  /*7c30*/  LDSM.16.M88.4 R108, [R150+UR5+0x4000] ;  /* 0x00400005966c783b */ /* 0x000ea80008000200 */
[----:B------:R-:W3:Y:S04]  /*7c40*/  LDSM.16.M88.4 R112, [R150+UR5+0x4800] ;  /* 0x004800059670783b */ /* 0x000ee80008000200 */
[----:B------:R-:W5:Y:S04]  /*7c50*/  LDSM.16.M88.4 R116, [R150+UR5+0x5000] ;  /* 0x005000059674783b */ /* 0x000f680008000200 */
[----:B------:R-:W0:Y:S04]  /*7c60*/  LDGDEPBAR ;  /* 0x00000000000079af */ /* 0x000e280000000000 */
[----:B------:R-:W4:Y:S04]  /*7c70*/  LDSM.16.M88.4 R120, [R150+UR5+0x5800] ;  /* 0x005800059678783b */ /* 0x000f280008000200 */
[----:B------:R-:W-:Y:S04]  /*7c80*/  LDSM.16.M88.4 R124, [R149] ;  /* 0x00000000957c783b */ /* 0x000fe80000000200 */
[----:B------:R-:W1:Y:S04]  /*7c90*/  LDSM.16.M88.4 R128, [R145+0x4000] ;  /* 0x004000009180783b */ /* 0x000e680000000200 */
[----:B------:R-:W1:Y:S04]  /*7ca0*/  LDSM.16.M88.4 R132, [R145+0x4800] ;  /* 0x004800009184783b */ /* 0x000e680000000200 */
[----:B------:R-:W-:Y:S01]  /*7cb0*/  LDSM.16.M88.4 R136, [R148] ;  /* 0x000000009488783b */ /* 0x000fe20000000200 */
[C---:B--2---:R-:W-:Y:S08]  /*7cc0*/  HMMA.16816.F32.BF16 R4, R104.reuse, R108, RZ ;  /* 0x0000006c6804723c */ /* 0x044ff000000418ff */
[C---:B------:R-:W-:Y:S01]  /*7cd0*/  HMMA.16816.F32.BF16 R8, R104.reuse, R110, RZ ;  /* 0x0000006e6808723c */ /* 0x040fe200000418ff */
[----:B------:R-:W2:Y:S07]  /*7ce0*/  LDSM.16.M88.4 R108, [R145+0x5000] ;  /* 0x00500000916c783b */ /* 0x000eae0000000200 */
[C---:B---3--:R-:W-:Y:S08]  /*7cf0*/  HMMA.16816.F32.BF16 R12, R104.reuse, R112, RZ ;  /* 0x00000070680c723c */ /* 0x048ff000000418ff */
[C---:B------:R-:W-:Y:S01]  /*7d00*/  HMMA.16816.F32.BF16 R16, R104.reuse, R114, RZ ;  /* 0x000000726810723c */ /* 0x040fe200000418ff */
[----:B------:R-:W3:Y:S07]  /*7d10*/  LDSM.16.M88.4 R112, [R145+0x5800] ;  /* 0x005800009170783b */ /* 0x000eee0000000200 */
[C---:B-----5:R-:W-:Y:S08]  /*7d20*/  HMMA.16816.F32.BF16 R20, R104.reuse, R116, RZ ;  /* 0x000000746814723c */ /* 0x060ff000000418ff */
[C---:B------:R-:W-:Y:S01]  /*7d30*/  HMMA.16816.F32.BF16 R24, R104.reuse, R118, RZ ;  /* 0x000000766818723c */ /* 0x040fe200000418ff */
[----:B------:R-:W5:Y:S07]  /*7d40*/  LDSM.16.M88.4 R116, [R144+0x4000] ;  /* 0x004000009074783b */ /* 0x000f6e0000000200 */
[C---:B----4-:R-:W-:Y:S08]  /*7d50*/  HMMA.16816.F32.BF16 R28, R104.reuse, R120, RZ ;  /* 0x00000078681c723c */ /* 0x050ff000000418ff */
[----:B------:R-:W-:Y:S01]  /*7d60*/  HMMA.16816.F32.BF16 R32, R104, R122, RZ ;  /* 0x0000007a6820723c */ /* 0x000fe200000418ff */
[----:B------:R-:W4:Y:S04]  /*7d70*/  LDSM.16.M88.4 R104, [R144+0x4800] ;  /* 0x004800009068783b */ /* 0x000f280000000200 */
[----:B------:R-:W4:Y:S03]  /*7d80*/  LDSM.16.M88.4 R120, [R144+0x5000] ;  /* 0x005000009078783b */ /* 0x000f260000000200 */
[C---:B-1----:R-:W-:Y:S08]  /*7d90*/  HMMA.16816.F32.BF16 R4, R124.reuse, R128, R4 ;  /* 0x000000807c04723c */ /* 0x042ff00000041804 */
[C---:B------:R-:W-:Y:S01]  /*7da0*/  HMMA.16816.F32.BF16 R8, R124.reuse, R130, R8 ;  /* 0x000000827c08723c */ /* 0x040fe20000041808 */
[----:B------:R-:W-:Y:S07]  /*7db0*/  LDSM.16.M88.4 R128, [R143+0x5000] ;  /* 0x005000008f80783b */ /* 0x000fee0000000200 */
[C---:B------:R-:W-:Y:S08]  /*7dc0*/  HMMA.16816.F32.BF16 R12, R124.reuse, R132, R12 ;  /* 0x000000847c0c723c */ /* 0x040ff0000004180c */
[C---:B------:R-:W-:Y:S01]  /*7dd0*/  HMMA.16816.F32.BF16 R16, R124.reuse, R134, R16 ;  /* 0x000000867c10723c */ /* 0x040fe20000041810 */
[----:B------:R-:W-:Y:S07]  /*7de0*/  LDSM.16.M88.4 R132, [R150+UR5+0x7800] ;  /* 0x007800059684783b */ /* 0x000fee0008000200 */
[C---:B--2---:R-:W-:Y:S08]  /*7df0*/  HMMA.16816.F32.BF16 R20, R124.reuse, R108, R20 ;  /* 0x0000006c7c14723c */ /* 0x044ff00000041814 */
[C---:B------:R-:W-:Y:S01]  /*7e00*/  HMMA.16816.F32.BF16 R24, R124.reuse, R110, R24 ;  /* 0x0000006e7c18723c */ /* 0x040fe20000041818 */
[----:B------:R-:W1:Y:S07]  /*7e10*/  LDSM.16.M88.4 R108, [R144+0x5800] ;  /* 0x00580000906c783b */ /* 0x000e6e0000000200 */
[C---:B---3--:R-:W-:Y:S08]  /*7e20*/  HMMA.16816.F32.BF16 R28, R124.reuse, R112, R28 ;  /* 0x000000707c1c723c */ /* 0x048ff0000004181c */
[----:B------:R-:W-:Y:S01]  /*7e30*/  HMMA.16816.F32.BF16 R32, R124, R114, R32 ;  /* 0x000000727c20723c */ /* 0x000fe20000041820 */
[----:B------:R-:W-:Y:S04]  /*7e40*/  LDSM.16.M88.4 R112, [R147] ;  /* 0x000000009370783b */ /* 0x000fe80000000200 */
[----:B------:R-:W-:Y:S03]  /*7e50*/  LDSM.16.M88.4 R124, [R143+0x4800] ;  /* 0x004800008f7c783b */ /* 0x000fe60000000200 */
[C---:B-----5:R-:W-:Y:S08]  /*7e60*/  HMMA.16816.F32.BF16 R4, R136.reuse, R116, R4 ;  /* 0x000000748804723c */ /* 0x060ff00000041804 */
[C---:B------:R-:W-:Y:S01]  /*7e70*/  HMMA.16816.F32.BF16 R8, R136.reuse, R118, R8 ;  /* 0x000000768808723c */ /* 0x040fe20000041808 */
[----:B------:R-:W2:Y:S07]  /*7e80*/  LDSM.16.M88.4 R116, [R143+0x4000] ;  /* 0x004000008f74783b */ /* 0x000eae0000000200 */
[C---:B----4-:R-:W-:Y:S08]  /*7e90*/  HMMA.16816.F32.BF16 R12, R136.reuse, R104, R12 ;  /* 0x00000068880c723c */ /* 0x050ff0000004180c */
[C---:B------:R-:W-:Y:S01]  /*7ea0*/  HMMA.16816.F32.BF16 R16, R136.reuse, R106, R16 ;  /* 0x0000006a8810723c */ /* 0x040fe20000041810 */
[----:B------:R-:W3:Y:S07]  /*7eb0*/  LDSM.16.M88.4 R104, [R143+0x5800] ;  /* 0x005800008f68783b */ /* 0x000eee0000000200 */
[C---:B------:R-:W-:Y:S08]  /*7ec0*/  HMMA.16816.F32.BF16 R20, R136.reuse, R120, R20 ;  /* 0x000000788814723c */ /* 0x040ff00000041814 */
[C---:B------:R-:W-:Y:S01]  /*7ed0*/  HMMA.16816.F32.BF16 R24, R136.reuse, R122, R24 ;  /* 0x0000007a8818723c */ /* 0x040fe20000041818 */
[----:B------:R-:W-:Y:S07]  /*7ee0*/  LDSM.16.M88.4 R120, [R150+UR5+0x6000] ;  /* 0x006000059678783b */ /* 0x000fee0008000200 */
[C---:B-1----:R-:W-:Y:S08]  /*7ef0*/  HMMA.16816.F32.BF16 R28, R136.reuse, R108, R28 ;  /* 0x0000006c881c723c */ /* 0x042ff0000004181c */
[----:B------:R-:W-:Y:S01]  /*7f00*/  HMMA.16816.F32.BF16 R32, R136, R110, R32 ;  /* 0x0000006e8820723c */ /* 0x000fe20000041820 */
[----:B------:R-:W1:Y:S07]  /*7f10*/  LDSM.16.M88.4 R108, [R151+0x2000] ;  /* 0x00200000976c783b */ /* 0x000e6e0000000200 */
[C---:B--2---:R-:W-:Y:S08]  /*7f20*/  HMMA.16816.F32.BF16 R4, R112.reuse, R116, R4 ;  /* 0x000000747004723c */ /* 0x044ff00000041804 */
[C---:B------:R-:W-:Y:S01]  /*7f30*/  HMMA.16816.F32.BF16 R8, R112.reuse, R118, R8 ;  /* 0x000000767008723c */ /* 0x040fe20000041808 */
[----:B------:R-:W2:Y:S07]  /*7f40*/  LDSM.16.M88.4 R116, [R150+UR5+0x6800] ;  /* 0x006800059674783b */ /* 0x000eae0008000200 */
[C---:B------:R-:W-:Y:S08]  /*7f50*/  HMMA.16816.F32.BF16 R12, R112.reuse, R124, R12 ;  /* 0x0000007c700c723c */ /* 0x040ff0000004180c */
[C---:B------:R-:W-:Y:S01]  /*7f60*/  HMMA.16816.F32.BF16 R16, R112.reuse, R126, R16 ;  /* 0x0000007e7010723c */ /* 0x040fe20000041810 */
[----:B------:R-:W4:Y:S07]  /*7f70*/  LDSM.16.M88.4 R124, [R150+UR5+0x7000] ;  /* 0x00700005967c783b */ /* 0x000f2e0008000200 */
[C---:B------:R-:W-:Y:S08]  /*7f80*/  HMMA.16816.F32.BF16 R20, R112.reuse, R128, R20 ;  /* 0x000000807014723c */ /* 0x040ff00000041814 */
[C---:B------:R-:W-:Y:S01]  /*7f90*/  HMMA.16816.F32.BF16 R24, R112.reuse, R130, R24 ;  /* 0x000000827018723c */ /* 0x040fe20000041818 */
[----:B------:R-:W-:Y:S07]  /*7fa0*/  LDSM.16.M88.4 R128, [R144+0x6000] ;  /* 0x006000009080783b */ /* 0x000fee0000000200 */
[C---:B---3--:R-:W-:Y:S08]  /*7fb0*/  HMMA.16816.F32.BF16 R28, R112.reuse, R104, R28 ;  /* 0x00000068701c723c */ /* 0x048ff0000004181c */
[----:B------:R-:W-:Y:S01]  /*7fc0*/  HMMA.16816.F32.BF16 R32, R112, R106, R32 ;  /* 0x0000006a7020723c */ /* 0x000fe20000041820 */
[----:B------:R-:W-:Y:S04]  /*7fd0*/  LDSM.16.M88.4 R104, [R149+0x2000] ;  /* 0x002000009568783b */ /* 0x000fe80000000200 */
[----:B------:R-:W3:Y:S03]  /*7fe0*/  LDSM.16.M88.4 R112, [R145+0x6000] ;  /* 0x006000009170783b */ /* 0x000ee60000000200 */
[C---:B-1----:R-:W-:Y:S08]  /*7ff0*/  HMMA.16816.F32.BF16 R4, R108.reuse, R120, R4 ;  /* 0x000000786c04723c */ /* 0x042ff00000041804 */
[C---:B------:R-:W-:Y:S01]  /*8000*/  HMMA.16816.F32.BF16 R8, R108.reuse, R122, R8 ;  /* 0x0000007a6c08723c */ /* 0x040fe20000041808 */
[----:B------:R-:W1:Y:S07]  /*8010*/  LDSM.16.M88.4 R120, [R145+0x6800] ;  /* 0x006800009178783b */ /* 0x000e6e0000000200 */
[C---:B--2---:R-:W-:Y:S08]  /*8020*/  HMMA.16816.F32.BF16 R12, R108.reuse, R116, R12 ;  /* 0x000000746c0c723c */ /* 0x044ff0000004180c */
[C---:B------:R-:W-:Y:S01]  /*8030*/  HMMA.16816.F32.BF16 R16, R108.reuse, R118, R16 ;  /* 0x000000766c10723c */ /* 0x040fe20000041810 */
[----:B------:R-:W2:Y:S07]  /*8040*/  LDSM.16.M88.4 R116, [R145+0x7000] ;  /* 0x007000009174783b */ /* 0x000eae0000000200 */
[C---:B----4-:R-:W-:Y:S08]  /*8050*/  HMMA.16816.F32.BF16 R20, R108.reuse, R124, R20 ;  /* 0x0000007c6c14723c */ /* 0x050ff00000041814 */
[C---:B------:R-:W-:Y:S01]  /*8060*/  HMMA.16816.F32.BF16 R24, R108.reuse, R126, R24 ;  /* 0x0000007e6c18723c */ /* 0x040fe20000041818 */
[----:B------:R-:W-:Y:S07]  /*8070*/  LDSM.16.M88.4 R124, [R148+0x2000] ;  /* 0x00200000947c783b */ /* 0x000fee0000000200 */
[C---:B------:R-:W-:Y:S08]  /*8080*/  HMMA.16816.F32.BF16 R28, R108.reuse, R132, R28 ;  /* 0x000000846c1c723c */ /* 0x040ff0000004181c */
[----:B------:R-:W-:Y:S01]  /*8090*/  HMMA.16816.F32.BF16 R32, R108, R134, R32 ;  /* 0x000000866c20723c */ /* 0x000fe20000041820 */
[----:B------:R-:W4:Y:S04]  /*80a0*/  LDSM.16.M88.4 R108, [R145+0x7800] ;  /* 0x00780000916c783b */ /* 0x000f280000000200 */
[----:B------:R-:W5:Y:S03]  /*80b0*/  LDSM.16.M88.4 R132, [R144+0x6800] ;  /* 0x006800009084783b */ /* 0x000f660000000200 */
[C---:B---3--:R-:W-:Y:S08]  /*80c0*/  HMMA.16816.F32.BF16 R4, R104.reuse, R112, R4 ;  /* 0x000000706804723c */ /* 0x048ff00000041804 */
[C---:B------:R-:W-:Y:S01]  /*80d0*/  HMMA.16816.F32.BF16 R8, R104.reuse, R114, R8 ;  /* 0x000000726808723c */ /* 0x040fe20000041808 */
[----:B------:R-:W3:Y:S07]  /*80e0*/  LDSM.16.M88.4 R112, [R144+0x7000] ;  /* 0x007000009070783b */ /* 0x000eee0000000200 */
[C---:B-1----:R-:W-:Y:S08]  /*80f0*/  HMMA.16816.F32.BF16 R12, R104.reuse, R120, R12 ;  /* 0x00000078680c723c */ /* 0x042ff0000004180c */
[C---:B------:R-:W-:Y:S01]  /*8100*/  HMMA.16816.F32.BF16 R16, R104.reuse, R122, R16 ;  /* 0x0000007a6810723c */ /* 0x040fe20000041810 */
[----:B------:R-:W-:Y:S07]  /*8110*/  LDSM.16.M88.4 R120, [R143+0x6800] ;  /* 0x006800008f78783b */ /* 0x000fee0000000200 */
[C---:B--2---:R-:W-:Y:S08]  /*8120*/  HMMA.16816.F32.BF16 R20, R104.reuse, R116, R20 ;  /* 0x000000746814723c */ /* 0x044ff00000041814 */
[C---:B------:R-:W-:Y:S01]  /*8130*/  HMMA.16816.F32.BF16 R24, R104.reuse, R118, R24 ;  /* 0x000000766818723c */ /* 0x040fe20000041818 */
[----:B------:R-:W-:Y:S07]  /*8140*/  LDSM.16.M88.4 R116, [R143+0x6000] ;  /* 0x006000008f74783b */ /* 0x000fee0000000200 */
[C---:B----4-:R-:W-:Y:S08]  /*8150*/  HMMA.16816.F32.BF16 R28, R104.reuse, R108, R28 ;  /* 0x0000006c681c723c */ /* 0x050ff0000004181c */
[----:B------:R-:W-:Y:S01]  /*8160*/  HMMA.16816.F32.BF16 R32, R104, R110, R32 ;  /* 0x0000006e6820723c */ /* 0x000fe20000041820 */
[----:B------:R-:W1:Y:S04]  /*8170*/  LDSM.16.M88.4 R104, [R144+0x7800] ;  /* 0x007800009068783b */ /* 0x000e680000000200 */
[----:B------:R-:W2:Y:S03]  /*8180*/  LDSM.16.M88.4 R108, [R147+0x2000] ;  /* 0x00200000936c783b */ /* 0x000ea60000000200 */
        /* <DEDUP_REMOVED lines=8> */
[C---:B---3--:R-:W-:Y:S08]  /*8210*/  HMMA.16816.F32.BF16 R20, R124.reuse, R112, R20 ;  /* 0x000000707c14723c */ /* 0x048ff00000041814 */
[C---:B------:R-:W-:Y:S08]  /*8220*/  HMMA.16816.F32.BF16 R24, R124.reuse, R114, R24 ;  /* 0x000000727c18723c */ /* 0x040ff00000041818 */
[C---:B-1----:R-:W-:Y:S08]  /*8230*/  HMMA.16816.F32.BF16 R28, R124.reuse, R104, R28 ;  /* 0x000000687c1c723c */ /* 0x042ff0000004181c */
[----:B------:R-:W-:Y:S08]  /*8240*/  HMMA.16816.F32.BF16 R32, R124, R106, R32 ;  /* 0x0000006a7c20723c */ /* 0x000ff00000041820 */
[C---:B--2---:R-:W-:Y:S08]  /*8250*/  HMMA.16816.F32.BF16 R4, R108.reuse, R116, R4 ;  /* 0x000000746c04723c */ /* 0x044ff00000041804 */
        /* <DEDUP_REMOVED lines=23> */
.L_x_725:
[----:B------:R-:W-:Y:S01]  /*83d0*/  FMNMX3.FTZ R103, R103, R34, R35, !PT ;  /* 0x0000002267677276 */ /* 0x000fe20007810023 */
[----:B------:R-:W2:Y:S08]  /*83e0*/  SHFL.BFLY PT, R3, R170, 0x2, 0x1f ;  /* 0x0c401f00aa037f89 */ /* 0x000eb000000e0000 */
[----:B------:R-:W3:Y:S08]  /*83f0*/  SHFL.BFLY PT, R2, R103, 0x2, 0x1f ;  /* 0x0c401f0067027f89 */ /* 0x000ef000000e0000 */
        /* <DEDUP_REMOVED lines=26> */
[----:B------:R-:W-:Y:S01]  /*85a0*/  FFMA.FTZ R135, R28, UR4, -R122 ;  /* 0x000000041c877c23 */ /* 0x000fe2000801087a */
[--C-:B------:R-:W-:Y:S01]  /*85b0*/  FFMA.FTZ R118, R10, UR4, -R120.reuse ;  /* 0x000000040a767c23 */ /* 0x100fe20008010878 */
[--C-:B------:R-:W-:Y:S01]  /*85c0*/  FFMA.FTZ R121, R11, UR4, -R120.reuse ;  /* 0x000000040b797c23 */ /* 0x100fe20008010878 */
[--C-:B------:R-:W-:Y:S01]  /*85d0*/  FFMA.FTZ R119, R6, UR4, -R120.reuse ;  /* 0x0000000406777c23 */ /* 0x100fe20008010878 */
[--C-:B------:R-:W-:Y:S01]  /*85e0*/  FFMA.FTZ R133, R26, UR4, -R120.reuse ;  /* 0x000000041a857c23 */ /* 0x100fe20008010878 */
[----:B------:R-:W-:Y:S01]  /*85f0*/  FFMA.FTZ R134, R27, UR4, -R120 ;  /* 0x000000041b867c23 */ /* 0x000fe20008010878 */
[----:B------:R-:W-:Y:S03]  /*8600*/  FFMA.FTZ R136, R29, UR4, -R122 ;  /* 0x000000041d887c23 */ /* 0x000fe6000801087a */
[----:B------:R-:W-:Y:S01]  /*8610*/  MUFU.EX2 R117, R117 ;  /* 0x0000007500757308 */ /* 0x000fe20000000800 */
[--C-:B--2---:R-:W-:Y:S01]  /*8620*/  FFMA.FTZ R101, R7, UR4, -R120.reuse ;  /* 0x0000000407657c23 */ /* 0x104fe20008010878 */
[C---:B---3--:R-:W-:Y:S01]  /*8630*/  FMUL.FTZ R4, R2.reuse, R96 ;  /* 0x0000006002047220 */ /* 0x048fe20000410000 */
[C---:B------:R-:W-:Y:S01]  /*8640*/  FMUL.FTZ R5, R2.reuse, R97 ;  /* 0x0000006102057220 */ /* 0x040fe20000410000 */
[C---:B------:R-:W-:Y:S01]  /*8650*/  FMUL.FTZ R8, R2.reuse, R92 ;  /* 0x0000005c02087220 */ /* 0x040fe20000410000 */
[C---:B------:R-:W-:Y:S01]  /*8660*/  FMUL.FTZ R36, R2.reuse, R36 ;  /* 0x0000002402247220 */ /* 0x040fe20000410000 */
[----:B------:R-:W-:Y:S01]  /*8670*/  FMUL.FTZ R37, R2, R37 ;  /* 0x0000002502257220 */ /* 0x000fe20000410000 */
[----:B------:R-:W-:Y:S03]  /*8680*/  FFMA.FTZ R137, R30, UR4, -R120 ;  /* 0x000000041e897c23 */ /* 0x000fe60008010878 */
[----:B------:R-:W2:Y:S01]  /*8690*/  MUFU.EX2 R116, R116 ;  /* 0x0000007400747308 */ /* 0x000ea20000000800 */
[----:B----4-:R-:W-:Y:S01]  /*86a0*/  FFMA.FTZ R103, R9, UR4, -R122 ;  /* 0x0000000409677c23 */ /* 0x010fe2000801087a */
[C---:B-----5:R-:W-:Y:S01]  /*86b0*/  FMUL.FTZ R6, R0.reuse, R98 ;  /* 0x0000006200067220 */ /* 0x060fe20000410000 */
[----:B------:R-:W-:Y:S01]  /*86c0*/  FMUL.FTZ R7, R0, R99 ;  /* 0x0000006300077220 */ /* 0x000fe20000410000 */
[----:B------:R-:W-:Y:S01]  /*86d0*/  FMUL.FTZ R9, R2, R93 ;  /* 0x0000005d02097220 */ /* 0x000fe20000410000 */
[C---:B------:R-:W-:Y:S01]  /*86e0*/  FMUL.FTZ R10, R0.reuse, R94 ;  /* 0x0000005e000a7220 */ /* 0x040fe20000410000 */
[C---:B------:R-:W-:Y:S01]  /*86f0*/  FMUL.FTZ R11, R0.reuse, R95 ;  /* 0x0000005f000b7220 */ /* 0x040fe20000410000 */
[C---:B------:R-:W-:Y:S03]  /*8700*/  FMUL.FTZ R38, R0.reuse, R38 ;  /* 0x0000002600267220 */ /* 0x040fe60000410000 */
[----:B------:R-:W-:Y:S01]  /*8710*/  MUFU.EX2 R119, R119 ;  /* 0x0000007700777308 */ /* 0x000fe20000000800 */
[----:B------:R-:W3:Y:S01]  /*8720*/  LDSM.16.MT88.4 R92, [R140+0x8000] ;  /* 0x008000008c5c783b */ /* 0x000ee20000004200 */
[----:B------:R-:W-:Y:S01]  /*8730*/  FMUL.FTZ R39, R0, R39 ;  /* 0x0000002700277220 */ /* 0x000fe20000410000 */
[----:B------:R-:W-:Y:S01]  /*8740*/  FFMA.FTZ R138, R31, UR4, -R120 ;  /* 0x000000041f8a7c23 */ /* 0x000fe20008010878 */
[C---:B------:R-:W-:Y:S01]  /*8750*/  FMUL.FTZ R40, R2.reuse, R40 ;  /* 0x0000002802287220 */ /* 0x040fe20000410000 */
[----:B------:R-:W-:Y:S01]  /*8760*/  FMUL.FTZ R41, R2, R41 ;  /* 0x0000002902297220 */ /* 0x000fe20000410000 */
[C---:B------:R-:W-:Y:S01]  /*8770*/  FMUL.FTZ R42, R0.reuse, R42 ;  /* 0x0000002a002a7220 */ /* 0x040fe20000410000 */
[----:B------:R-:W-:Y:S03]  /*8780*/  FMUL.FTZ R43, R0, R43 ;  /* 0x0000002b002b7220 */ /* 0x000fe60000410000 */
[----:B------:R-:W4:Y:S01]  /*8790*/  MUFU.EX2 R101, R101 ;  /* 0x0000006500657308 */ /* 0x000f220000000800 */
[----:B--2---:R-:W-:Y:S01]  /*87a0*/  F2FP.BF16.F32.PACK_AB R96, R116, R117 ;  /* 0x000000757460723e */ /* 0x004fe200000010ff */
[----:B------:R-:W-:Y:S01]  /*87b0*/  LDSM.16.MT88.4 R28, [R140+0xb000] ;  /* 0x00b000008c1c783b */ /* 0x000fe20000004200 */
        /* <DEDUP_REMOVED lines=29> */
[----:B------:R-:W4:Y:S01]  /*8990*/  MUFU.EX2 R121, R121 ;  /* 0x0000007900797308 */ /* 0x000f220000000800 */
[----:B--2---:R-:W-:Y:S01]  /*89a0*/  F2FP.BF16.F32.PACK_AB R98, R103, R102 ;  /* 0x000000666762723e */ /* 0x004fe200000010ff */
        /* <DEDUP_REMOVED lines=9> */
[----:B------:R-:W-:Y:S01]  /*8a40*/  FFMA.FTZ R124, R13, UR4, -R122 ;  /* 0x000000040d7c7c23 */ /* 0x000fe2000801087a */
[----:B------:R-:W-:Y:S01]  /*8a50*/  FMUL.FTZ R13, R2, R89 ;  /* 0x00000059020d7220 */ /* 0x000fe20000410000 */
[--C-:B------:R-:W-:Y:S01]  /*8a60*/  FFMA.FTZ R125, R14, UR4, -R120.reuse ;  /* 0x000000040e7d7c23 */ /* 0x100fe20008010878 */
[C---:B------:R-:W-:Y:S01]  /*8a70*/  FMUL.FTZ R14, R0.reuse, R90 ;  /* 0x0000005a000e7220 */ /* 0x040fe20000410000 */
[----:B------:R-:W-:Y:S01]  /*8a80*/  FFMA.FTZ R126, R15, UR4, -R120 ;  /* 0x000000040f7e7c23 */ /* 0x000fe20008010878 */
[----:B------:R-:W-:Y:S01]  /*8a90*/  FMUL.FTZ R15, R0, R91 ;  /* 0x0000005b000f7220 */ /* 0x000fe20000410000 */
[----:B----4-:R-:W-:Y:S01]  /*8aa0*/  F2FP.BF16.F32.PACK_AB R99, R121, R118 ;  /* 0x000000767963723e */ /* 0x010fe200000010ff */
[----:B------:R-:W-:Y:S01]  /*8ab0*/  LDSM.16.MT88.4 R88, [R146+0x8800] ;  /* 0x008800009258783b */ /* 0x000fe20000004200 */
[C---:B------:R-:W-:Y:S01]  /*8ac0*/  FMUL.FTZ R76, R2.reuse, R76 ;  /* 0x0000004c024c7220 */ /* 0x040fe20000410000 */
[----:B------:R-:W-:Y:S01]  /*8ad0*/  FMUL.FTZ R77, R2, R77 ;  /* 0x0000004d024d7220 */ /* 0x000fe20000410000 */
[C---:B------:R-:W-:Y:S01]  /*8ae0*/  FMUL.FTZ R78, R0.reuse, R78 ;  /* 0x0000004e004e7220 */ /* 0x040fe20000410000 */
[----:B------:R-:W-:Y:S01]  /*8af0*/  FMUL.FTZ R79, R0, R79 ;  /* 0x0000004f004f7220 */ /* 0x000fe20000410000 */
[----:B------:R-:W-:Y:S01]  /*8b00*/  MUFU.EX2 R123, R123 ;  /* 0x0000007b007b7308 */ /* 0x000fe20000000800 */
[C---:B-1----:R-:W-:Y:S05]  /*8b10*/  HMMA.16816.F32.BF16 R4, R96.reuse, R104, R4 ;  /* 0x000000686004723c */ /* 0x042fea0000041804 */
[C---:B------:R-:W-:Y:S01]  /*8b20*/  FMUL.FTZ R80, R2.reuse, R80 ;  /* 0x0000005002507220 */ /* 0x040fe20000410000 */
[----:B------:R-:W-:Y:S03]  /*8b30*/  FMUL.FTZ R81, R2, R81 ;  /* 0x0000005102517220 */ /* 0x000fe60000410000 */
[----:B------:R-:W1:Y:S01]  /*8b40*/  MUFU.EX2 R124, R124 ;  /* 0x0000007c007c7308 */ /* 0x000e620000000800 */
[C---:B------:R-:W-:Y:S01]  /*8b50*/  HMMA.16816.F32.BF16 R8, R96.reuse, R106, R8 ;  /* 0x0000006a6008723c */ /* 0x040fe20000041808 */
[----:B------:R-:W2:Y:S02]  /*8b60*/  LDSM.16.MT88.4 R104, [R146+0xa000] ;  /* 0x00a000009268783b */ /* 0x000ea40000004200 */
[C---:B------:R-:W-:Y:S01]  /*8b70*/  FMUL.FTZ R82, R0.reuse, R82 ;  /* 0x0000005200527220 */ /* 0x040fe20000410000 */
[----:B------:R-:W-:Y:S01]  /*8b80*/  FMUL.FTZ R83, R0, R83 ;  /* 0x0000005300537220 */ /* 0x000fe20000410000 */
[--C-:B------:R-:W-:Y:S01]  /*8b90*/  FFMA.FTZ R127, R16, UR4, -R122.reuse ;  /* 0x00000004107f7c23 */ /* 0x100fe2000801087a */
[C---:B------:R-:W-:Y:S03]  /*8ba0*/  FMUL.FTZ R16, R2.reuse, R84 ;  /* 0x0000005402107220 */ /* 0x040fe60000410000 */
[----:B------:R-:W-:Y:S01]  /*8bb0*/  MUFU.EX2 R125, R125 ;  /* 0x0000007d007d7308 */ /* 0x000fe20000000800 */
[C---:B------:R-:W-:Y:S03]  /*8bc0*/  HMMA.16816.F32.BF16 R36, R96.reuse, R108, R36 ;  /* 0x0000006c6024723c */ /* 0x040fe60000041824 */
[----:B------:R-:W-:Y:S01]  /*8bd0*/  FFMA.FTZ R128, R17, UR4, -R122 ;  /* 0x0000000411807c23 */ /* 0x000fe2000801087a */
[----:B------:R-:W-:Y:S01]  /*8be0*/  FMUL.FTZ R17, R2, R85 ;  /* 0x0000005502117220 */ /* 0x000fe20000410000 */
[--C-:B------:R-:W-:Y:S01]  /*8bf0*/  FFMA.FTZ R129, R18, UR4, -R120.reuse ;  /* 0x0000000412817c23 */ /* 0x100fe20008010878 */
[----:B------:R-:W-:Y:S03]  /*8c00*/  FMUL.FTZ R18, R0, R86 ;  /* 0x0000005600127220 */ /* 0x000fe60000410000 */
[----:B------:R-:W4:Y:S01]  /*8c10*/  MUFU.EX2 R126, R126 ;  /* 0x0000007e007e7308 */ /* 0x000f220000000800 */
[C---:B------:R-:W-:Y:S01]  /*8c20*/  HMMA.16816.F32.BF16 R40, R96.reuse, R110, R40 ;  /* 0x0000006e6028723c */ /* 0x040fe20000041828 */
[----:B------:R-:W5:Y:S02]  /*8c30*/  LDSM.16.MT88.4 R108, [R142+0xa000] ;  /* 0x00a000008e6c783b */ /* 0x000f640000004200 */
[----:B-1----:R-:W-:Y:S01]  /*8c40*/  F2FP.BF16.F32.PACK_AB R84, R124, R123 ;  /* 0x0000007b7c54723e */ /* 0x002fe200000010ff */
[----:B------:R-:W-:Y:S01]  /*8c50*/  FFMA.FTZ R130, R19, UR4, -R120 ;  /* 0x0000000413827c23 */ /* 0x000fe20008010878 */
[----:B------:R-:W-:Y:S01]  /*8c60*/  FMUL.FTZ R19, R0, R87 ;  /* 0x0000005700137220 */ /* 0x000fe20000410000 */
[----:B------:R-:W-:Y:S03]  /*8c70*/  FFMA.FTZ R32, R32, UR4, -R122 ;  /* 0x0000000420207c23 */ /* 0x000fe6000801087a */
[----:B------:R-:W-:Y:S01]  /*8c80*/  MUFU.EX2 R127, R127 ;  /* 0x0000007f007f7308 */ /* 0x000fe20000000800 */
[C---:B------:R-:W-:Y:S03]  /*8c90*/  HMMA.16816.F32.BF16 R44, R96.reuse, R112, R44 ;  /* 0x00000070602c723c */ /* 0x040fe6000004182c */
[----:B------:R-:W-:Y:S01]  /*8ca0*/  FFMA.FTZ R34, R34, UR4, -R120 ;  /* 0x0000000422227c23 */ /* 0x000fe20008010878 */
[----:B------:R-:W-:Y:S01]  /*8cb0*/  FFMA.FTZ R117, R2, R171, R117 ;  /* 0x000000ab02757223 */ /* 0x000fe20000010075 */
[----:B------:R-:W-:Y:S01]  /*8cc0*/  ISETP.NE.AND P0, PT, R168, RZ, PT ;  /* 0x000000ffa800720c */ /* 0x000fe20003f05270 */
[----:B------:R-:W-:Y:S03]  /*8cd0*/  FFMA.FTZ R119, R0, R169, R119 ;  /* 0x000000a900777223 */ /* 0x000fe60000010077 */
[----:B------:R-:W1:Y:S01]  /*8ce0*/  MUFU.EX2 R128, R128 ;  /* 0x0000008000807308 */ /* 0x000e620000000800 */
[C---:B------:R-:W-:Y:S01]  /*8cf0*/  HMMA.16816.F32.BF16 R48, R96.reuse, R114, R48 ;  /* 0x000000726030723c */ /* 0x040fe20000041830 */
[----:B------:R-:W-:Y:S02]  /*8d00*/  LDSM.16.MT88.4 R112, [R140+0x8800] ;  /* 0x008800008c70783b */ /* 0x000fe40000004200 */
[----:B----4-:R-:W-:Y:S01]  /*8d10*/  F2FP.BF16.F32.PACK_AB R85, R126, R125 ;  /* 0x0000007d7e55723e */ /* 0x010fe200000010ff */
[----:B------:R-:W-:Y:S01]  /*8d20*/  FADD.FTZ R117, R116, R117 ;  /* 0x0000007574757221 */ /* 0x000fe20000010000 */
[----:B------:R-:W-:Y:S01]  /*8d30*/  IADD3 R168, PT, PT, R168, -0x1, RZ ;  /* 0xffffffffa8a87810 */ /* 0x000fe20007ffe0ff */
[----:B------:R-:W-:Y:S03]  /*8d40*/  FADD.FTZ R119, R101, R119 ;  /* 0x0000007765777221 */ /* 0x000fe60000010000 */
[----:B------:R-:W-:Y:S01]  /*8d50*/  MUFU.EX2 R129, R129 ;  /* 0x0000008100817308 */ /* 0x000fe20000000800 */
[C---:B---3--:R-:W-:Y:S03]  /*8d60*/  HMMA.16816.F32.BF16 R52, R96.reuse, R92, R52 ;  /* 0x0000005c6034723c */ /* 0x048fe60000041834 */
[----:B------:R-:W-:Y:S01]  /*8d70*/  FADD.FTZ R0, R102, R117 ;  /* 0x0000007566007221 */ /* 0x000fe20000010000 */
[----:B------:R-:W-:Y:S01]  /*8d80*/  FADD.FTZ R118, R118, R119 ;  /* 0x0000007776767221 */ /* 0x000fe20000010000 */
[----:B------:R-:W-:Y:S04]  /*8d90*/  MOV R101, R100 ;  /* 0x0000006400657202 */ /* 0x000fe80000000f00 */
[----:B------:R-:W3:Y:S01]  /*8da0*/  MUFU.EX2 R130, R130 ;  /* 0x0000008200827308 */ /* 0x000ee20000000800 */
[C---:B------:R-:W-:Y:S01]  /*8db0*/  HMMA.16816.F32.BF16 R56, R96.reuse, R94, R56 ;  /* 0x0000005e6038723c */ /* 0x040fe20000041838 */
[----:B------:R-:W4:Y:S02]  /*8dc0*/  LDSM.16.MT88.4 R92, [R141+0xa000] ;  /* 0x00a000008d5c783b */ /* 0x000f240000004200 */
[----:B-1----:R-:W-:Y:S01]  /*8dd0*/  F2FP.BF16.F32.PACK_AB R86, R128, R127 ;  /* 0x0000007f8056723e */ /* 0x002fe200000010ff */
[----:B------:R-:W-:Y:S01]  /*8de0*/  FADD.FTZ R0, R103, R0 ;  /* 0x0000000067007221 */ /* 0x000fe20000010000 */
[----:B------:R-:W-:Y:S04]  /*8df0*/  FADD.FTZ R118, R121, R118 ;  /* 0x0000007679767221 */ /* 0x000fe80000010000 */
[----:B------:R-:W-:Y:S01]  /*8e00*/  MUFU.EX2 R131, R131 ;  /* 0x0000008300837308 */ /* 0x000fe20000000800 */
[C---:B--2---:R-:W-:Y:S03]  /*8e10*/  HMMA.16816.F32.BF16 R60, R96.reuse, R104, R60 ;  /* 0x00000068603c723c */ /* 0x044fe6000004183c */
[----:B------:R-:W-:Y:S01]  /*8e20*/  FADD.FTZ R123, R123, R0 ;  /* 0x000000007b7b7221 */ /* 0x000fe20000010000 */
[----:B------:R-:W-:Y:S01]  /*8e30*/  MOV R0, R3 ;  /* 0x0000000300007202 */ /* 0x000fe20000000f00 */
[----:B------:R-:W-:Y:S04]  /*8e40*/  FADD.FTZ R125, R125, R118 ;  /* 0x000000767d7d7221 */ /* 0x000fe80000010000 */
[----:B------:R-:W-:Y:S01]  /*8e50*/  MUFU.EX2 R132, R132 ;  /* 0x0000008400847308 */ /* 0x000fe20000000800 */
[C---:B------:R-:W-:Y:S01]  /*8e60*/  HMMA.16816.F32.BF16 R64, R96.reuse, R106, R64 ;  /* 0x0000006a6040723c */ /* 0x040fe20000041840 */
[----:B------:R-:W1:Y:S02]  /*8e70*/  LDSM.16.MT88.4 R104, [R140+0xa000] ;  /* 0x00a000008c68783b */ /* 0x000e640000004200 */
[----:B---3--:R-:W-:Y:S01]  /*8e80*/  F2FP.BF16.F32.PACK_AB R87, R130, R129 ;  /* 0x000000818257723e */ /* 0x008fe200000010ff */
[----:B------:R-:W-:Y:S01]  /*8e90*/  FADD.FTZ R124, R124, R123 ;  /* 0x0000007b7c7c7221 */ /* 0x000fe20000010000 */
[----:B------:R-:W-:Y:S04]  /*8ea0*/  FADD.FTZ R126, R126, R125 ;  /* 0x0000007d7e7e7221 */ /* 0x000fe80000010000 */
[----:B------:R-:W-:Y:S01]  /*8eb0*/  MUFU.EX2 R133, R133 ;  /* 0x0000008500857308 */ /* 0x000fe20000000800 */
[C---:B-----5:R-:W-:Y:S03]  /*8ec0*/  HMMA.16816.F32.BF16 R68, R96.reuse, R108, R68 ;  /* 0x0000006c6044723c */ /* 0x060fe60000041844 */
[----:B------:R-:W-:Y:S01]  /*8ed0*/  FADD.FTZ R127, R127, R124 ;  /* 0x0000007c7f7f7221 */ /* 0x000fe20000010000 */
[----:B------:R-:W-:Y:S05]  /*8ee0*/  FADD.FTZ R129, R129, R126 ;  /* 0x0000007e81817221 */ /* 0x000fea0000010000 */
[----:B------:R-:W-:Y:S01]  /*8ef0*/  MUFU.EX2 R134, R134 ;  /* 0x0000008600867308 */ /* 0x000fe20000000800 */
[C---:B------:R-:W-:Y:S01]  /*8f00*/  HMMA.16816.F32.BF16 R72, R96.reuse, R110, R72 ;  /* 0x0000006e6048723c */ /* 0x040fe20000041848 */
[----:B------:R-:W-:Y:S02]  /*8f10*/  LDSM.16.MT88.4 R108, [R141+0x8800] ;  /* 0x008800008d6c783b */ /* 0x000fe40000004200 */
[----:B------:R-:W-:Y:S01]  /*8f20*/  FADD.FTZ R128, R128, R127 ;  /* 0x0000007f80807221 */ /* 0x000fe20000010000 */
[----:B------:R-:W-:Y:S05]  /*8f30*/  FADD.FTZ R130, R130, R129 ;  /* 0x0000008182827221 */ /* 0x000fea0000010000 */
[----:B------:R-:W-:Y:S01]  /*8f40*/  MUFU.EX2 R135, R135 ;  /* 0x0000008700877308 */ /* 0x000fe20000000800 */
[C---:B----4-:R-:W-:Y:S09]  /*8f50*/  HMMA.16816.F32.BF16 R76, R96.reuse, R92, R76 ;  /* 0x0000005c604c723c */ /* 0x050ff2000004184c */
        /* <DEDUP_REMOVED lines=20> */
[C---:B------:R-:W-:Y:S03]  /*90a0*/  HMMA.16816.F32.BF16 R52, R84.reuse, R112, R52 ;  /* 0x000000705434723c */ /* 0x040fe60000041834 */
[----:B------:R-:W-:Y:S01]  /*90b0*/  FFMA.FTZ R112, R21, UR4, -R122 ;  /* 0x0000000415707c23 */ /* 0x000fe2000801087a */
[--C-:B------:R-:W-:Y:S04]  /*90c0*/  FFMA.FTZ R113, R22, UR4, -R120.reuse ;  /* 0x0000000416717c23 */ /* 0x100fe80008010878 */
[C---:B------:R-:W-:Y:S01]  /*90d0*/  HMMA.16816.F32.BF16 R56, R84.reuse, R114, R56 ;  /* 0x000000725438723c */ /* 0x040fe20000041838 */
[----:B------:R-:W4:Y:S02]  /*90e0*/  MUFU.EX2 R112, R112 ;  /* 0x0000007000707308 */ /* 0x000f240000000800 */
[----:B------:R-:W-:Y:S01]  /*90f0*/  FFMA.FTZ R114, R23, UR4, -R120 ;  /* 0x0000000417727c23 */ /* 0x000fe20008010878 */
        /* <DEDUP_REMOVED lines=20> */
[----:B----4-:R-:W-:Y:S01]  /*9240*/  F2FP.BF16.F32.PACK_AB R20, R112, R131 ;  /* 0x000000837014723e */ /* 0x010fe200000010ff */
[----:B------:R-:W-:Y:S01]  /*9250*/  FADD.FTZ R131, R131, R128 ;  /* 0x0000008083837221 */ /* 0x000fe20000010000 */
[----:B-1----:R-:W-:Y:S01]  /*9260*/  F2FP.BF16.F32.PACK_AB R21, R114, R113 ;  /* 0x000000717215723e */ /* 0x002fe200000010ff */
[----:B------:R-:W-:Y:S02]  /*9270*/  FADD.FTZ R113, R113, R130 ;  /* 0x0000008271717221 */ /* 0x000fe40000010000 */
[----:B------:R-:W-:Y:S01]  /*9280*/  HMMA.16816.F32.BF16 R16, R84, R22, R16 ;  /* 0x000000165410723c */ /* 0x000fe20000041810 */
[----:B------:R-:W1:Y:S02]  /*9290*/  LDSM.16.MT88.4 R84, [R146+0xb000] ;  /* 0x00b000009254783b */ /* 0x000e640000004200 */
[----:B---3--:R-:W-:Y:S01]  /*92a0*/  F2FP.BF16.F32.PACK_AB R22, R132, R115 ;  /* 0x000000738416723e */ /* 0x008fe200000010ff */
[----:B------:R-:W-:Y:S01]  /*92b0*/  FADD.FTZ R112, R112, R131 ;  /* 0x0000008370707221 */ /* 0x000fe20000010000 */
[----:B------:R-:W-:Y:S01]  /*92c0*/  F2FP.BF16.F32.PACK_AB R23, R134, R133 ;  /* 0x000000858617723e */ /* 0x000fe200000010ff */
[----:B------:R-:W-:Y:S02]  /*92d0*/  FADD.FTZ R114, R114, R113 ;  /* 0x0000007172727221 */ /* 0x000fe40000010000 */
[----:B------:R-:W-:Y:S02]  /*92e0*/  FADD.FTZ R115, R115, R112 ;  /* 0x0000007073737221 */ /* 0x000fe40000010000 */
[----:B------:R-:W-:Y:S02]  /*92f0*/  FADD.FTZ R133, R133, R114 ;  /* 0x0000007285857221 */ /* 0x000fe40000010000 */
[C---:B------:R-:W-:Y:S05]  /*9300*/  HMMA.16816.F32.BF16 R4, R20.reuse, R96, R4 ;  /* 0x000000601404723c */ /* 0x040fea0000041804 */
[----:B------:R-:W-:Y:S01]  /*9310*/  FADD.FTZ R132, R132, R115 ;  /* 0x0000007384847221 */ /* 0x000fe20000010000 */
[----:B------:R-:W-:Y:S02]  /*9320*/  FADD.FTZ R134, R134, R133 ;  /* 0x0000008586867221 */ /* 0x000fe40000010000 */
        /* <DEDUP_REMOVED lines=12> */
[C---:B------:R-:W-:Y:S01]  /*93f0*/  F2FP.BF16.F32.PACK_AB R85, R138.reuse, R137 ;  /* 0x000000898a55723e */ /* 0x040fe200000010ff */
[----:B------:R-:W-:Y:S02]  /*9400*/  FADD.FTZ R137, R137, R134 ;  /* 0x0000008689897221 */ /* 0x000fe40000010000 */
[C---:B------:R-:W-:Y:S03]  /*9410*/  HMMA.16816.F32.BF16 R64, R20.reuse, R86, R64 ;  /* 0x000000561440723c */ /* 0x040fe60000041840 */
[----:B------:R-:W-:Y:S01]  /*9420*/  F2FP.BF16.F32.PACK_AB R86, R33, R32 ;  /* 0x000000202156723e */ /* 0x000fe200000010ff */
[----:B------:R-:W-:Y:S01]  /*9430*/  FADD.FTZ R137, R138, R137 ;  /* 0x000000898a897221 */ /* 0x000fe20000010000 */
[C---:B--2---:R-:W-:Y:S03]  /*9440*/  F2FP.BF16.F32.PACK_AB R87, R35.reuse, R34 ;  /* 0x000000222357723e */ /* 0x044fe600000010ff */
[C---:B------:R-:W-:Y:S03]  /*9450*/  HMMA.16816.F32.BF16 R68, R20.reuse, R92, R68 ;  /* 0x0000005c1444723c */ /* 0x040fe60000041844 */
[----:B------:R-:W-:Y:S04]  /*9460*/  FADD.FTZ R34, R34, R137 ;  /* 0x0000008922227221 */ /* 0x000fe80000010000 */
[----:B------:R-:W-:Y:S01]  /*9470*/  FADD.FTZ R169, R35, R34 ;  /* 0x0000002223a97221 */ /* 0x000fe20000010000 */
        /* <DEDUP_REMOVED lines=10> */
[C---:B------:R-:W-:Y:S08]  /*9520*/  HMMA.16816.F32.BF16 R92, R84.reuse, R94, R8 ;  /* 0x0000005e545c723c */ /* 0x040ff00000041808 */
[C---:B------:R-:W-:Y:S08]  /*9530*/  HMMA.16816.F32.BF16 R36, R84.reuse, R88, R36 ;  /* 0x000000585424723c */ /* 0x040ff00000041824 */
[C---:B------:R-:W-:Y:S01]  /*9540*/  HMMA.16816.F32.BF16 R40, R84.reuse, R90, R40 ;  /* 0x0000005a5428723c */ /* 0x040fe20000041828 */
[----:B------:R-:W1:Y:S07]  /*9550*/  LDSM.16.MT88.4 R88, [R141+0xb800] ;  /* 0x00b800008d58783b */ /* 0x000e6e0000004200 */
[C---:B------:R-:W-:Y:S08]  /*9560*/  HMMA.16816.F32.BF16 R44, R84.reuse, R104, R44 ;  /* 0x00000068542c723c */ /* 0x040ff0000004182c */
[C---:B------:R-:W-:Y:S08]  /*9570*/  HMMA.16816.F32.BF16 R48, R84.reuse, R106, R48 ;  /* 0x0000006a5430723c */ /* 0x040ff00000041830 */
[C---:B------:R-:W-:Y:S08]  /*9580*/  HMMA.16816.F32.BF16 R52, R84.reuse, R108, R52 ;  /* 0x0000006c5434723c */ /* 0x040ff00000041834 */
[C---:B------:R-:W-:Y:S08]  /*9590*/  HMMA.16816.F32.BF16 R56, R84.reuse, R110, R56 ;  /* 0x0000006e5438723c */ /* 0x040ff00000041838 */
[C---:B--2---:R-:W-:Y:S08]  /*95a0*/  HMMA.16816.F32.BF16 R60, R84.reuse, R24, R60 ;  /* 0x00000018543c723c */ /* 0x044ff0000004183c */
[C---:B------:R-:W-:Y:S08]  /*95b0*/  HMMA.16816.F32.BF16 R64, R84.reuse, R26, R64 ;  /* 0x0000001a5440723c */ /* 0x040ff00000041840 */
[C---:B---3--:R-:W-:Y:S08]  /*95c0*/  HMMA.16816.F32.BF16 R68, R84.reuse, R20, R68 ;  /* 0x000000145444723c */ /* 0x048ff00000041844 */
[C---:B------:R-:W-:Y:S08]  /*95d0*/  HMMA.16816.F32.BF16 R72, R84.reuse, R22, R72 ;  /* 0x000000165448723c */ /* 0x040ff00000041848 */
[C---:B-1----:R-:W-:Y:S08]  /*95e0*/  HMMA.16816.F32.BF16 R76, R84.reuse, R88, R76 ;  /* 0x00000058544c723c */ /* 0x042ff0000004184c */
        /* <DEDUP_REMOVED lines=9> */
.L_x_723:
        /* <DEDUP_REMOVED lines=160> */
[----:B------:R-:W-:-:S03]  /*a080*/  F2FP.BF16.F32.PACK_AB R86, R87, R86 ;  /* 0x000000565756723e */ /* 0x000fc600000010ff */
        /* <DEDUP_REMOVED lines=11> */
[----:B------:R-:W-:Y:S04]  /*a140*/  STS [R15+0x2000], R76 ;  /* 0x0020004c0f007388 */ /* 0x000fe80000000800 */
[----:B------:R-:W-:Y:S04]  /*a150*/  STS [R15+0x2400], R78 ;  /* 0x0024004e0f007388 */ /* 0x000fe80000000800 */
[----:B------:R-:W-:Y:S04]  /*a160*/  STS [R21+0x2000], R88 ;  /* 0x0020005815007388 */ /* 0x000fe80000000800 */
[----:B------:R5:W-:Y:S01]  /*a170*/  STS [R21+0x2400], R90 ;  /* 0x0024005a15007388 */ /* 0x000be20000000800 */
[----:B-1----:R-:W1:Y:S03]  /*a180*/  @!P2 LDC.64 R10, c[0x0][0x400] ;  /* 0x00010000ff0aab82 */ /* 0x002e660000000a00 */
[----:B------:R1:W-:Y:S04]  /*a190*/  STS [R19+0x2000], R80 ;  /* 0x0020005013007388 */ /* 0x0003e80000000800 */
[----:B------:R1:W-:Y:S04]  /*a1a0*/  STS [R19+0x2400], R82 ;  /* 0x0024005213007388 */ /* 0x0003e80000000800 */
[----:B------:R1:W-:Y:S04]  /*a1b0*/  STS [R23+0x2000], R84 ;  /* 0x0020005417007388 */ /* 0x0003e80000000800 */
[----:B------:R1:W-:Y:S01]  /*a1c0*/  STS [R23+0x2400], R86 ;  /* 0x0024005617007388 */ /* 0x0003e20000000800 */
[----:B----4-:R-:W4:Y:S01]  /*a1d0*/  S2R R17, SR_CTAID.Z ;  /* 0x0000000000117919 */ /* 0x010f220000002700 */
[----:B-----5:R-:W-:Y:S01]  /*a1e0*/  @P1 MOV R21, 0x1 ;  /* 0x0000000100151802 */ /* 0x020fe20000000f00 */
[----:B--2---:R-:W-:Y:S06]  /*a1f0*/  @P1 BRA `(.L_x_727) ;  /* 0x0000000000201947 */ /* 0x004fec0003800000 */
[----:B------:R-:W-:Y:S01]  /*a200*/  ISETP.NE.AND P0, PT, R18, RZ, PT ;  /* 0x000000ff1200720c */ /* 0x000fe20003f05270 */
[----:B------:R-:W2:-:S12]  /*a210*/  LDC R2, c[0x0][0x3e0] ;  /* 0x0000f800ff027b82 */ /* 0x000e980000000800 */
[----:B------:R-:W2:Y:S01]  /*a220*/  @P0 LDC R21, c[0x0][0x454] ;  /* 0x00011500ff150b82 */ /* 0x000ea20000000800 */
[----:B------:R-:W-:Y:S02]  /*a230*/  @P0 MOV R16, 0x1 ;  /* 0x0000000100100802 */ /* 0x000fe40000000f00 */
[----:B------:R-:W-:-:S05]  /*a240*/  @!P0 MOV R16, 0x1 ;  /* 0x0000000100108802 */ /* 0x000fca0000000f00 */
[----:B------:R-:W1:Y:S01]  /*a250*/  @P0 LDC R0, c[0x0][0x454] ;  /* 0x00011500ff000b82 */ /* 0x000e620000000800 */
[-C--:B--2---:R-:W-:Y:S02]  /*a260*/  @P0 IMAD R21, R21, R2.reuse, RZ ;  /* 0x0000000215150224 */ /* 0x084fe400078e02ff */
[----:B------:R-:W-:-:S07]  /*a270*/  @!P0 IMAD R21, R5, R2, RZ ;  /* 0x0000000205158224 */ /* 0x000fce00078e02ff */
.L_x_727:
[----:B------:R-:W-:Y:S01]  /*a280*/  BAR.SYNC.DEFER_BLOCKING 0x0 ;  /* 0x0000000000007b1d */ /* 0x000fe20000010000 */
[----:B------:R-:W-:Y:S01]  /*a290*/  ISETP.NE.AND P0, PT, R18, RZ, !P1 ;  /* 0x000000ff1200720c */ /* 0x000fe20004f05270 */
[----:B-1----:R-:W-:Y:S01]  /*a2a0*/  @!P2 IMAD.WIDE.U32 R24, R162, R10, RZ ;  /* 0x0000000aa218a225 */ /* 0x002fe200078e00ff */
[----:B------:R-:W-:Y:S02]  /*a2b0*/  ISETP.NE.AND P1, PT, R161, -0x1, PT ;  /* 0xffffffffa100780c */ /* 0x000fe40003f25270 */
[----:B------:R-:W-:-:S03]  /*a2c0*/  SHF.R.U32.HI R18, RZ, 0x1, R4 ;  /* 0x00000001ff127819 */ /* 0x000fc60000011604 */
[----:B------:R-:W1:Y:S01]  /*a2d0*/  @P4 LDC R19, c[0x0][0x458] ;  /* 0x00011600ff134b82 */ /* 0x000e620000000800 */
[----:B------:R-:W2:Y:S01]  /*a2e0*/  @P3 MUFU.LG2 R6, R6 ;  /* 0x0000000600063308 */ /* 0x000ea20000000c00 */
[----:B------:R-:W1:Y:S01]  /*a2f0*/  S2R R10, SR_TID.X ;  /* 0x00000000000a7919 */ /* 0x000e620000002100 */
[C---:B---3--:R-:W-:Y:S01]  /*a300*/  @P2 IMAD.WIDE.U32 R22, R161.reuse, R8, RZ ;  /* 0x00000008a1162225 */ /* 0x048fe200078e00ff */
[----:B------:R-:W-:Y:S01]  /*a310*/  LOP3.LUT P5, RZ, R4, 0x3, RZ, 0xc0, !PT ;  /* 0x0000000304ff7812 */ /* 0x000fe200078ac0ff */
[----:B------:R-:W-:Y:S01]  /*a320*/  BSSY.RECONVERGENT B0, `(.L_x_728) ;  /* 0x000002c000007945 */ /* 0x000fe20003800200 */
[----:B------:R-:W-:Y:S01]  /*a330*/  SHF.R.U32.HI R4, RZ, 0x2, R4 ;  /* 0x00000002ff047819 */ /* 0x000fe20000011604 */
[----:B------:R-:W-:Y:S01]  /*a340*/  @!P2 IMAD R11, R162, R11, R25 ;  /* 0x0000000ba20ba224 */ /* 0x000fe200078e0219 */
[----:B------:R-:W3:Y:S01]  /*a350*/  @P3 LDC R2, c[0x0][0x458] ;  /* 0x00011600ff023b82 */ /* 0x000ee20000000800 */
[----:B------:R-:W5:Y:S01]  /*a360*/  @P4 MUFU.LG2 R7, R7 ;  /* 0x0000000700074308 */ /* 0x000f620000000c00 */
        /* <DEDUP_REMOVED lines=10> */
[----:B--2---:R-:W-:Y:S01]  /*a410*/  @P3 FMUL.FTZ R20, R6, 0.69314718246459960938 ;  /* 0x3f31721806143820 */ /* 0x004fe20000410000 */
[----:B------:R-:W-:Y:S01]  /*a420*/  SEL R4, R4, RZ, P0 ;  /* 0x000000ff04047207 */ /* 0x000fe20000000000 */
[----:B------:R-:W-:Y:S01]  /*a430*/  IMAD.MOV.U32 R18, RZ, RZ, 0x7f800000 ;  /* 0x7f800000ff127424 */ /* 0x000fe200078e00ff */
[----:B------:R-:W-:Y:S01]  /*a440*/  IADD3 R6, P1, P0, R165, R161, R0 ;  /* 0x000000a1a5067210 */ /* 0x000fe2000783e000 */
[----:B------:R-:W-:-:S02]  /*a450*/  IMAD.MOV.U32 R8, RZ, RZ, 0x7f800000 ;  /* 0x7f800000ff087424 */ /* 0x000fc400078e00ff */
[----:B-----5:R-:W-:Y:S01]  /*a460*/  @P4 FMUL.FTZ R7, R7, 0.69314718246459960938 ;  /* 0x3f31721807074820 */ /* 0x020fe20000410000 */
[----:B------:R-:W-:Y:S02]  /*a470*/  SHF.R.S32.HI R165, RZ, 0x1f, R165 ;  /* 0x0000001fffa57819 */ /* 0x000fe400000114a5 */
[----:B------:R-:W-:Y:S01]  /*a480*/  SHF.R.S32.HI R0, RZ, 0x1f, R0 ;  /* 0x0000001fff007819 */ /* 0x000fe20000011400 */
[----:B-1----:R-:W-:Y:S01]  /*a490*/  @P4 FFMA.FTZ R18, R100, R19, R7 ;  /* 0x0000001364124223 */ /* 0x002fe20000010007 */
[----:B---3--:R-:W-:Y:S02]  /*a4a0*/  @P3 FFMA.FTZ R8, R3, R2, R20 ;  /* 0x0000000203083223 */ /* 0x008fe40000010014 */
        /* <DEDUP_REMOVED lines=8> */
[-C--:B------:R-:W-:Y:S02]  /*a530*/  @!P4 IADD3 R7, P1, PT, R9, R6.reuse, RZ ;  /* 0x000000060907c210 */ /* 0x080fe40007f3e0ff */
[----:B------:R-:W2:Y:S01]  /*a540*/  @!P3 LDC.64 R2, c[0x0][0x420] ;  /* 0x00010800ff02bb82 */ /* 0x000ea20000000a00 */
[----:B------:R-:W-:Y:S02]  /*a550*/  @!P3 IADD3 R6, P0, PT, R19, R6, RZ ;  /* 0x000000061306b210 */ /* 0x000fe40007f1e0ff */
        /* <DEDUP_REMOVED lines=8> */
.L_x_729:
[----:B------:R-:W-:Y:S05]  /*a5e0*/  BSYNC.RECONVERGENT B0 ;  /* 0x0000000000007941 */ /* 0x000fea0003800200 */
.L_x_728:
[----:B------:R-:W-:Y:S01]  /*a5f0*/  @P2 IMAD.MOV.U32 R24, RZ, RZ, R22 ;  /* 0x000000ffff182224 */ /* 0x000fe200078e0016 */
[----:B------:R-:W-:Y:S01]  /*a600*/  SHF.R.U32.HI R10, RZ, 0x3, R10 ;  /* 0x00000003ff0a7819 */ /* 0x000fe2000001160a */
[----:B------:R-:W2:Y:S01]  /*a610*/  LDCU.64 UR4, c[0x0][0x410] ;  /* 0x00008200ff0477ac */ /* 0x000ea20008000a00 */
[----:B------:R-:W-:Y:S02]  /*a620*/  BSSY.RECONVERGENT B0, `(.L_x_730) ;  /* 0x000001f000007945 */ /* 0x000fe40003800200 */
        /* <DEDUP_REMOVED lines=9> */
[-C--:B------:R-:W-:Y:S01]  /*a6c0*/  ISETP.GE.AND P3, PT, R10, R154.reuse, PT ;  /* 0x0000009a0a00720c */ /* 0x080fe20003f66270 */
[----:B------:R1:W3:Y:S01]  /*a6d0*/  LDS.128 R4, [R164+0x2000] ;  /* 0x00200000a4047984 */ /* 0x0002e20000000c00 */
[----:B------:R-:W-:-:S03]  /*a6e0*/  ISETP.GE.AND P0, PT, R3, R154, PT ;  /* 0x0000009a0300720c */ /* 0x000fc60003f06270 */
[----:B------:R1:W4:Y:S01]  /*a6f0*/  LDS.128 R8, [R164] ;  /* 0x00000000a4087984 */ /* 0x0003220000000c00 */
[----:B--2---:R-:W-:-:S04]  /*a700*/  IMAD.WIDE.U32 R2, R17, UR4, R24 ;  /* 0x0000000411027c25 */ /* 0x004fc8000f8e0018 */
[----:B------:R-:W-:-:S03]  /*a710*/  IMAD R21, R17, UR5, R3 ;  /* 0x0000000511157c24 */ /* 0x000fc6000f8e0203 */
[----:B------:R-:W-:Y:S05]  /*a720*/  @P3 BRA `(.L_x_731) ;  /* 0x0000000000383947 */ /* 0x000fea0003800000 */
[----:B------:R-:W2:Y:S01]  /*a730*/  LDCU.64 UR6, c[0x0][0x408] ;  /* 0x00008100ff0677ac */ /* 0x000ea20008000a00 */
[----:B------:R-:W-:Y:S01]  /*a740*/  IMAD.MOV.U32 R20, RZ, RZ, R2 ;  /* 0x000000ffff147224 */ /* 0x000fe200078e0002 */
[----:B------:R-:W5:Y:S01]  /*a750*/  LDCU UR8, c[0x0][0x440] ;  /* 0x00008800ff0877ac */ /* 0x000f620008000800 */
[----:B------:R-:W1:Y:S01]  /*a760*/  LDCU.64 UR4, c[0x0][0x3f0] ;  /* 0x00007e00ff0477ac */ /* 0x000e620008000a00 */
[----:B--2---:R-:W-:Y:S02]  /*a770*/  IMAD R17, R19, UR6, RZ ;  /* 0x0000000613117c24 */ /* 0x004fe4000f8e02ff */
[----:B------:R-:W-:Y:S01]  /*a780*/  IMAD.WIDE.U32 R22, R18, UR6, R20 ;  /* 0x0000000612167c25 */ /* 0x000fe2000f8e0014 */
[----:B-----5:R-:W-:-:S03]  /*a790*/  ISETP.GE.AND P4, PT, R156, UR8, PT ;  /* 0x000000089c007c0c */ /* 0x020fc6000bf86270 */
[----:B------:R-:W-:Y:S01]  /*a7a0*/  IMAD R0, R18, UR7, R17 ;  /* 0x0000000712007c24 */ /* 0x000fe2000f8e0211 */
[----:B------:R-:W-:Y:S02]  /*a7b0*/  ISETP.GE.AND P3, PT, R155, UR8, PT ;  /* 0x000000089b007c0c */ /* 0x000fe4000bf66270 */
[----:B-1----:R-:W-:Y:S02]  /*a7c0*/  LEA R16, P5, R22, UR4, 0x1 ;  /* 0x0000000416107c11 */ /* 0x002fe4000f8a08ff */
[----:B------:R-:W-:-:S04]  /*a7d0*/  IADD3 R0, PT, PT, R0, R23, RZ ;  /* 0x0000001700007210 */ /* 0x000fc80007ffe0ff */
[----:B------:R-:W-:-:S05]  /*a7e0*/  LEA.HI.X R17, R22, UR5, R0, 0x1, P5 ;  /* 0x0000000516117c11 */ /* 0x000fca000a8f0c00 */
[----:B----4-:R2:W-:Y:S04]  /*a7f0*/  @!P4 STG.E.128 desc[UR12][R16.64], R8 ;  /* 0x000000081000c986 */ /* 0x0105e8000c101d0c */
[----:B---3--:R2:W-:Y:S02]  /*a800*/  @!P3 STG.E.128 desc[UR12][R16.64+0x80], R4 ;  /* 0x000080041000b986 */ /* 0x0085e4000c101d0c */
.L_x_731:
[----:B------:R-:W-:Y:S05]  /*a810*/  BSYNC.RECONVERGENT B0 ;  /* 0x0000000000007941 */ /* 0x000fea0003800200 */
.L_x_730:
        /* <DEDUP_REMOVED lines=8> */
[----:B------:R-:W1:Y:S02]  /*a8a0*/  LDCU UR8, c[0x0][0x440] ;  /* 0x00008800ff0877ac */ /* 0x000e640008000800 */
[----:B------:R-:W-:Y:S01]  /*a8b0*/  IMAD.X R0, RZ, RZ, R19, P2 ;  /* 0x000000ffff007224 */ /* 0x000fe200010e0613 */
        /* <DEDUP_REMOVED lines=9> */
[----:B----4-:R1:W-:Y:S04]  /*a950*/  @!P3 STG.E.128 desc[UR12][R16.64], R8 ;  /* 0x000000081000b986 */ /* 0x0103e8000c101d0c */
[----:B---3--:R1:W-:Y:S02]  /*a960*/  @!P2 STG.E.128 desc[UR12][R16.64+0x80], R4 ;  /* 0x000080041000a986 */ /* 0x0083e4000c101d0c */
.L_x_733:
[----:B------:R-:W-:Y:S05]  /*a970*/  BSYNC.RECONVERGENT B0 ;  /* 0x0000000000007941 */ /* 0x000fea0003800200 */
.L_x_732:
        /* <DEDUP_REMOVED lines=8> */
[----:B------:R-:W2:Y:S02]  /*aa00*/  LDCU UR8, c[0x0][0x440] ;  /* 0x00008800ff0877ac */ /* 0x000ea40008000800 */
[----:B------:R-:W-:Y:S01]  /*aa10*/  IMAD.X R0, RZ, RZ, R19, P1 ;  /* 0x000000ffff007224 */ /* 0x000fe200008e0613 */
[----:B------:R-:W1:Y:S03]  /*aa20*/  LDCU.64 UR4, c[0x0][0x3f0] ;  /* 0x00007e00ff0477ac */ /* 0x000e660008000a00 */
[----:B-----5:R-:W-:-:S02]  /*aa30*/  IMAD R0, R0, UR6, RZ ;  /* 0x0000000600007c24 */ /* 0x020fc4000f8e02ff */
[----:B------:R-:W-:Y:S01]  /*aa40*/  IMAD.WIDE.U32 R22, R17, UR6, R22 ;  /* 0x0000000611167c25 */ /* 0x000fe2000f8e0016 */
[----:B--2---:R-:W-:-:S03]  /*aa50*/  ISETP.GE.AND P2, PT, R156, UR8, PT ;  /* 0x000000089c007c0c */ /* 0x004fc6000bf46270 */
[----:B------:R-:W-:Y:S01]  /*aa60*/  IMAD R0, R17, UR7, R0 ;  /* 0x0000000711007c24 */ /* 0x000fe2000f8e0200 */
[----:B------:R-:W-:Y:S02]  /*aa70*/  ISETP.GE.AND P1, PT, R155, UR8, PT ;  /* 0x000000089b007c0c */ /* 0x000fe4000bf26270 */
[----:B-1----:R-:W-:Y:S01]  /*aa80*/  LEA R16, P3, R22, UR4, 0x1 ;  /* 0x0000000416107c11 */ /* 0x002fe2000f8608ff */
[----:B------:R-:W-:-:S05]  /*aa90*/  IMAD.IADD R0, R0, 0x1, R23 ;  /* 0x0000000100007824 */ /* 0x000fca00078e0217 */
[----:B------:R-:W-:-:S05]  /*aaa0*/  LEA.HI.X R17, R22, UR5, R0, 0x1, P3 ;  /* 0x0000000516117c11 */ /* 0x000fca00098f0c00 */
[----:B----4-:R1:W-:Y:S04]  /*aab0*/  @!P2 STG.E.128 desc[UR12][R16.64], R8 ;  /* 0x000000081000a986 */ /* 0x0103e8000c101d0c */
[----:B---3--:R1:W-:Y:S02]  /*aac0*/  @!P1 STG.E.128 desc[UR12][R16.64+0x80], R4 ;  /* 0x0000800410009986 */ /* 0x0083e4000c101d0c */
.L_x_735:
[----:B------:R-:W-:Y:S05]  /*aad0*/  BSYNC.RECONVERGENT B0 ;  /* 0x0000000000007941 */ /* 0x000fea0003800200 */
.L_x_734:
[----:B------:R-:W-:Y:S05]  /*aae0*/  @P0 EXIT ;  /* 0x000000000000094d */ /* 0x000fea0003800000 */
[----:B------:R-:W5:Y:S01]  /*aaf0*/  LDCU.64 UR6, c[0x0][0x408] ;  /* 0x00008100ff0677ac */ /* 0x000f620008000a00 */
[----:B-12---:R-:W1:Y:S01]  /*ab00*/  LDS.128 R164, [R164+0x3800] ;  /* 0x00380000a4a47984 */ /* 0x006e620000000c00 */
[----:B------:R-:W-:Y:S01]  /*ab10*/  IADD3 R0, P0, PT, R18, 0x30, RZ ;  /* 0x0000003012007810 */ /* 0x000fe20007f1e0ff */
[----:B---3--:R-:W-:Y:S01]  /*ab20*/  IMAD.MOV.U32 R4, RZ, RZ, R2 ;  /* 0x000000ffff047224 */ /* 0x008fe200078e0002 */
[----:B------:R-:W2:Y:S01]  /*ab30*/  LDCU UR8, c[0x0][0x440] ;  /* 0x00008800ff0877ac */ /* 0x000ea20008000800 */
[----:B------:R-:W-:Y:S02]  /*ab40*/  MOV R5, R21 ;  /* 0x0000001500057202 */ /* 0x000fe40000000f00 */
[----:B------:R-:W-:Y:S01]  /*ab50*/  IMAD.X R3, RZ, RZ, R19, P0 ;  /* 0x000000ffff037224 */ /* 0x000fe200000e0613 */
        /* <DEDUP_REMOVED lines=9> */
[----:B------:R2:W-:Y:S01]  /*abf0*/  @!P1 STG.E.128 desc[UR12][R2.64], R12 ;  /* 0x0000000c02009986 */ /* 0x0005e2000c101d0c */
[----:B------:R-:W-:Y:S05]  /*ac00*/  @P0 EXIT ;  /* 0x000000000000094d */ /* 0x000fea0003800000 */
[----:B-1----:R-:W-:Y:S01]  /*ac10*/  STG.E.128 desc[UR12][R2.64+0x80], R164 ;  /* 0x000080a402007986 */ /* 0x002fe2000c101d0c */
[----:B------:R-:W-:Y:S05]  /*ac20*/  EXIT ;  /* 0x000000000000794d */ /* 0x000fea0003800000 */
.L_x_736:
        /* <DEDUP_REMOVED lines=13> */
.L_x_1666:


//--------------------- .text._ZN5flash16flash_fwd_kernelI23Flash_fwd_kernel_traitsILi128ELi64ELi64ELi4ELb0ELb0EN7cutlass10bfloat16_tE19Flash_kernel_traitsILi128ELi64ELi64ELi4ES3_EELb0ELb1ELb0ELb0ELb0ELb0ELb1ELb0EEEvNS_16Flash_fwd_paramsE --------------------------
	.section	.text._ZN5flash16flash_fwd_kernelI23Flash_fwd_kernel_traitsILi128ELi64ELi64ELi4ELb0ELb0EN7cutlass10bfloat16_tE19Flash_kernel_traitsILi128ELi64ELi64ELi4ES3_EELb0ELb1ELb0ELb0ELb0ELb0ELb1ELb0EEEvNS_16Flash_fwd_paramsE,"ax",@progbits
	.align	128
        .global         _ZN5flash16flash_fwd_kernelI23Flash_fwd_kernel_traitsILi128ELi64ELi64ELi4ELb0ELb0EN7cutlass10bfloat16_tE19Flash_kernel_traitsILi128ELi64ELi64ELi4ES3_EELb0ELb1ELb0ELb0ELb0ELb0ELb1ELb0EEEvNS_16Flash_fwd_paramsE
        .type           _ZN5flash16flash_fwd_kernelI23Flash_fwd_kernel_traitsILi128ELi64ELi64ELi4ELb0ELb0EN7cutlass10bfloat16_tE19Flash_kernel_traitsILi128ELi64ELi64ELi4ES3_EELb0ELb1ELb0ELb0ELb0ELb0ELb1ELb0EEEvNS_16Flash_fwd_paramsE,@function
        .size           _ZN5flash16flash_fwd_kernelI23Flash_fwd_kernel_traitsILi128ELi64ELi64ELi4ELb0ELb0EN7cutlass10bfloat16_tE19Flash_kernel_traitsILi128ELi64ELi64ELi4ES3_EELb0ELb1ELb0ELb0ELb0ELb0ELb1ELb0EEEvNS_16Flash_fwd_paramsE,(.L_x_1667 - _ZN5flash16flash_fwd_kernelI23Flash_fwd_kernel_traitsILi128ELi64ELi64ELi4ELb0ELb0EN7cutlass10bfloat16_tE19Flash_kernel_traitsILi128ELi64ELi64ELi4ES3_EELb0ELb1ELb0ELb0ELb0ELb0ELb1ELb0EEEvNS_16Flash_fwd_paramsE)
        .other          _ZN5flash16flash_fwd_kernelI23Flash_fwd_kernel_traitsILi128ELi64ELi64ELi4ELb0ELb0EN7cutlass10bfloat16_tE19Flash_kernel_traitsILi128ELi64ELi64ELi4ES3_EELb0ELb1ELb0ELb0ELb0ELb0ELb1ELb0EEEvNS_16Flash_fwd_paramsE,@"STO_CUDA_ENTRY STV_DEFAULT"
_ZN5flash16flash_fwd_kernelI23Flash_fwd_kernel_traitsILi128ELi64ELi64ELi4ELb0ELb0EN7cutlass10bfloat16_tE19Flash_kernel_traitsILi128ELi64ELi64ELi4ES3_EELb0ELb1ELb0ELb0ELb0ELb0ELb1ELb0EEEvNS_16Flash_fwd_paramsE:
.text._ZN5flash16flash_fwd_kernelI23Flash_fwd_kernel_traitsILi128ELi64ELi64ELi4ELb0ELb0EN7cutlass10bfloat16_tE19Flash_kernel_traitsILi128ELi64ELi64ELi4ES3_EELb0ELb1ELb0ELb0ELb0ELb0ELb1ELb0EEEvNS_16Flash_fwd_paramsE:
        /* <DEDUP_REMOVED lines=51> */
.L_x_737:
        /* <DEDUP_REMOVED lines=24> */
[----:B------:R-:W-:-:S05]  /*04b0*/  SHF.L.U32 R9, R119, 0x3, RZ ;  /* 0x0000000377097819 */ /* 0x000fca00000006ff */
[----:B------:R-:W3:Y:S08]  /*04c0*/  LDC.U8 R8, c[0x0][0x548] ;  /* 0x00015200ff087b82 */ /* 0x000ef00000000000 */
[----:B------:R-:W1:Y:S01]  /*04d0*/  @!P1 LDC.64 R6, c[0x0][0x400] ;  /* 0x00010000ff069b82 */ /* 0x000e620000000a00 */
[----:B--2---:R-:W-:-:S07]  /*04e0*/  ISETP.NE.AND P6, PT, R0, RZ, PT ;  /* 0x000000ff0000720c */ /* 0x004fce0003fc5270 */
[----:B------:R-:W2:Y:S08]  /*04f0*/  @P1 LDC.64 R4, c[0x0][0x408] ;  /* 0x00010200ff041b82 */ /* 0x000eb00000000a00 */
[----:B------:R-:W4:Y:S01]  /*0500*/  @P6 LDC.64 R2, c[0x0][0x430] ;  /* 0x00010c00ff026b82 */ /* 0x000f220000000a00 */
[----:B-1----:R-:W-:-:S04]  /*0510*/  @!P1 IMAD.WIDE.U32 R10, R166, R6, RZ ;  /* 0x00000006a60a9225 */ /* 0x002fc800078e00ff */
[----:B------:R-:W-:-:S03]  /*0520*/  @!P1 IMAD R6, R166, R7, R11 ;  /* 0x00000007a6069224 */ /* 0x000fc600078e020b */
[----:B------:R-:W1:Y:S01]  /*0530*/  @P6 LDC R0, c[0x0][0x430] ;  /* 0x00010c00ff006b82 */ /* 0x000e620000000800 */
[----:B------:R-:W-:Y:S01]  /*0540*/  @!P1 MOV R7, R10 ;  /* 0x0000000a00079202 */ /* 0x000fe20000000f00 */
[----:B--2---:R-:W-:-:S04]  /*0550*/  @P1 IMAD.WIDE.U32 R12, R165, R4, RZ ;  /* 0x00000004a50c1225 */ /* 0x004fc800078e00ff */
[----:B----4-:R-:W-:Y:S01]  /*0560*/  @P6 IMAD R2, R2, R3, RZ ;  /* 0x0000000302026224 */ /* 0x010fe200078e02ff */
[----:B------:R-:W-:Y:S01]  /*0570*/  @P6 MOV R3, 0x1 ;  /* 0x0000000100036802 */ /* 0x000fe20000000f00 */
[----:B---3--:R-:W-:Y:S06]  /*0580*/  @P6 BRA `(.L_x_739) ;  /* 0x0000000000286947 */ /* 0x008fec0003800000 */
[----:B------:R-:W-:Y:S01]  /*0590*/  ISETP.NE.AND P0, PT, R8, RZ, PT ;  /* 0x000000ff0800720c */ /* 0x000fe20003f05270 */
[----:B------:R-:W2:-:S12]  /*05a0*/  LDC R11, c[0x0][0x3e0] ;  /* 0x0000f800ff0b7b82 */ /* 0x000e980000000800 */
[----:B------:R-:W3:Y:S01]  /*05b0*/  @P0 LDC R2, c[0x0][0x454] ;  /* 0x00011500ff020b82 */ /* 0x000ee20000000800 */
[----:B-1----:R-:W-:Y:S02]  /*05c0*/  @P0 MOV R0, 0x1 ;  /* 0x0000000100000802 */ /* 0x002fe40000000f00 */
[----:B------:R-:W-:-:S05]  /*05d0*/  @!P0 MOV R0, 0x1 ;  /* 0x0000000100008802 */ /* 0x000fca0000000f00 */
[----:B------:R-:W2:Y:S08]  /*05e0*/  @P0 LDC R10, c[0x0][0x454] ;  /* 0x00011500ff0a0b82 */ /* 0x000eb00000000800 */
[----:B------:R-:W1:Y:S08]  /*05f0*/  @!P0 LDC R4, c[0x0][0x434] ;  /* 0x00010d00ff048b82 */ /* 0x000e700000000800 */
[----:B------:R-:W4:Y:S01]  /*0600*/  @!P0 LDC R2, c[0x0][0x434] ;  /* 0x00010d00ff028b82 */ /* 0x000f220000000800 */
[----:B--2---:R-:W-:-:S02]  /*0610*/  @P0 IMAD R3, R10, R11, RZ ;  /* 0x0000000b0a030224 */ /* 0x004fc400078e02ff */
[----:B-1-3--:R-:W-:-:S07]  /*0620*/  @!P0 IMAD R3, R4, R11, RZ ;  /* 0x0000000b04038224 */ /* 0x00afce00078e02ff */
.L_x_739:
[----:B------:R-:W-:Y:S01]  /*0630*/  @P1 IMAD.MOV.U32 R7, RZ, RZ, R12 ;  /* 0x000000ffff071224 */ /* 0x000fe200078e000c */
[----:B------:R-:W2:Y:S01]  /*0640*/  LDCU.64 UR4, c[0x0][0x410] ;  /* 0x00008200ff0477ac */ /* 0x000ea20008000a00 */
[----:B------:R-:W-:Y:S01]  /*0650*/  LOP3.LUT R4, R9, 0x38, RZ, 0xc0, !PT ;  /* 0x0000003809047812 */ /* 0x000fe200078ec0ff */
[----:B------:R-:W-:Y:S01]  /*0660*/  @P1 IMAD R6, R165, R5, R13 ;  /* 0x00000005a5061224 */ /* 0x000fe200078e020d */
[----:B------:R-:W-:Y:S01]  /*0670*/  SHF.R.U32.HI R10, RZ, 0x3, R119 ;  /* 0x00000003ff0a7819 */ /* 0x000fe20000011677 */
[----:B------:R-:W3:Y:S01]  /*0680*/  LDC R5, c[0x0][0x434] ;  /* 0x00010d00ff057b82 */ /* 0x000ee20000000800 */
        /* <DEDUP_REMOVED lines=13> */
[C---:B--2---:R-:W-:Y:S01]  /*0760*/  IMAD.WIDE.U32 R16, R25.reuse, UR4, R16 ;  /* 0x0000000419107c25 */ /* 0x044fe2000f8e0010 */
[----:B------:R-:W-:Y:S02]  /*0770*/  IADD3 R15, PT, PT, R10, 0x30, RZ ;  /* 0x000000300a0f7810 */ /* 0x000fe40007ffe0ff */
[----:B------:R-:W-:Y:S01]  /*0780*/  LOP3.LUT R8, R4, 0x40, RZ, 0xfc, !PT ;  /* 0x0000004004087812 */ /* 0x000fe200078efcff */
[----:B------:R-:W-:Y:S01]  /*0790*/  IMAD R21, R25, UR5, R17 ;  /* 0x0000000519157c24 */ /* 0x000fe2000f8e0211 */
[----:B------:R-:W-:Y:S07]  /*07a0*/  @P0 BRA `(.L_x_741) ;  /* 0x0000000000380947 */ /* 0x000fee0003800000 */
        /* <DEDUP_REMOVED lines=12> */
[----:B------:R2:W-:Y:S04]  /*0870*/  @!P5 STG.E.128 desc[UR12][R12.64], RZ ;  /* 0x000000ff0c00d986 */ /* 0x0005e8000c101d0c */
[----:B------:R2:W-:Y:S02]  /*0880*/  @!P4 STG.E.128 desc[UR12][R12.64+0x80], RZ ;  /* 0x000080ff0c00c986 */ /* 0x0005e4000c101d0c */
.L_x_741:
[----:B------:R-:W-:Y:S05]  /*0890*/  BSYNC.RECONVERGENT B0 ;  /* 0x0000000000007941 */ /* 0x000fea0003800200 */
.L_x_740:
[----:B------:R-:W-:Y:S01]  /*08a0*/  BSSY.RECONVERGENT B0, `(.L_x_742) ;  /* 0x0000014000007945 */ /* 0x000fe20003800200 */
[----:B------:R-:W-:-:S03]  /*08b0*/  ISETP.GE.AND P0, PT, R15, R18, PT ;  /* 0x000000120f00720c */ /* 0x000fc60003f06270 */
[----:B------:R-:W-:Y:S10]  /*08c0*/  @P2 BRA `(.L_x_743) ;  /* 0x0000000000442947 */ /* 0x000ff40003800000 */
[----:B------:R-:W5:Y:S01]  /*08d0*/  LDCU.64 UR6, c[0x0][0x408] ;  /* 0x00008100ff0677ac */ /* 0x000f620008000a00 */
[----:B--2---:R-:W-:Y:S01]  /*08e0*/  IADD3 R13, P2, PT, R22, 0x10, RZ ;  /* 0x00000010160d7810 */ /* 0x004fe20007f5e0ff */
        /* <DEDUP_REMOVED lines=13> */
[----:B------:R1:W-:Y:S04]  /*09c0*/  @!P4 STG.E.128 desc[UR12][R12.64], RZ ;  /* 0x000000ff0c00c986 */ /* 0x0003e8000c101d0c */
[----:B------:R1:W-:Y:S02]  /*09d0*/  @!P2 STG.E.128 desc[UR12][R12.64+0x80], RZ ;  /* 0x000080ff0c00a986 */ /* 0x0003e4000c101d0c */
.L_x_743:
[----:B------:R-:W-:Y:S05]  /*09e0*/  BSYNC.RECONVERGENT B0 ;  /* 0x0000000000007941 */ /* 0x000fea0003800200 */
.L_x_742:
[----:B------:R-:W-:Y:S01]  /*09f0*/  BSSY.RECONVERGENT B0, `(.L_x_744) ;  /* 0x0000015000007945 */ /* 0x000fe20003800200 */
[----:B------:R-:W-:Y:S01]  /*0a00*/  ISETP.NE.AND P2, PT, R4, RZ, PT ;  /* 0x000000ff0400720c */ /* 0x000fe20003f45270 */
[----:B-123--:R-:W-:Y:S02]  /*0a10*/  IMAD R12, R166, R5, RZ ;  /* 0x00000005a60c7224 */ /* 0x00efe400078e02ff */
[----:B------:R-:W-:Y:S10]  /*0a20*/  @P3 BRA `(.L_x_745) ;  /* 0x0000000000443947 */ /* 0x000ff40003800000 */
[----:B------:R-:W1:Y:S01]  /*0a30*/  LDCU.64 UR6, c[0x0][0x408] ;  /* 0x00008100ff0677ac */ /* 0x000e620008000a00 */
[----:B------:R-:W-:Y:S01]  /*0a40*/  IADD3 R6, P3, PT, R22, 0x20, RZ ;  /* 0x0000002016067810 */ /* 0x000fe20007f7e0ff */
[----:B------:R-:W-:Y:S01]  /*0a50*/  IMAD.MOV.U32 R26, RZ, RZ, R16 ;  /* 0x000000ffff1a7224 */ /* 0x000fe200078e0010 */
        /* <DEDUP_REMOVED lines=12> */
[----:B------:R1:W-:Y:S04]  /*0b20*/  @!P4 STG.E.128 desc[UR12][R28.64], RZ ;  /* 0x000000ff1c00c986 */ /* 0x0003e8000c101d0c */
[----:B------:R1:W-:Y:S02]  /*0b30*/  @!P3 STG.E.128 desc[UR12][R28.64+0x80], RZ ;  /* 0x000080ff1c00b986 */ /* 0x0003e4000c101d0c */
.L_x_745:
[----:B------:R-:W-:Y:S05]  /*0b40*/  BSYNC.RECONVERGENT B0 ;  /* 0x0000000000007941 */ /* 0x000fea0003800200 */
.L_x_744:
[----:B----4-:R-:W-:Y:S01]  /*0b50*/  IMAD R2, R25, R2, RZ ;  /* 0x0000000219027224 */ /* 0x010fe200078e02ff */
[----:B------:R-:W-:Y:S01]  /*0b60*/  SEL R12, R12, R165, !P1 ;  /* 0x000000a50c0c7207 */ /* 0x000fe20004800000 */
[----:B------:R-:W-:Y:S01]  /*0b70*/  BSSY.RECONVERGENT B0, `(.L_x_746) ;  /* 0x000001a000007945 */ /* 0x000fe20003800200 */
[-C--:B------:R-:W-:Y:S01]  /*0b80*/  ISETP.GE.OR P5, PT, R10, R18.reuse, P2 ;  /* 0x000000120a00720c */ /* 0x080fe200017a6670 */
[----:B------:R-:W-:Y:S01]  /*0b90*/  @!P6 IMAD R2, R166, R3, R2 ;  /* 0x00000003a602e224 */ /* 0x000fe200078e0202 */
[----:B------:R-:W-:Y:S01]  /*0ba0*/  ISETP.GE.OR P4, PT, R9, R18, P2 ;  /* 0x000000120900720c */ /* 0x000fe20001786670 */
[----:B------:R-:W-:Y:S01]  /*0bb0*/  IMAD R169, R169, R0, RZ ;  /* 0x00000000a9a97224 */ /* 0x000fe200078e02ff */
        /* <DEDUP_REMOVED lines=21> */
.L_x_747:
[----:B------:R-:W-:Y:S05]  /*0d10*/  BSYNC.RECONVERGENT B0 ;  /* 0x0000000000007941 */ /* 0x000fea0003800200 */
.L_x_746:
[--C-:B------:R-:W-:Y:S01]  /*0d20*/  IADD3 R5, P1, P0, R169, R5, R2.reuse ;  /* 0x00000005a9057210 */ /* 0x100fe2000783e002 */
[----:B------:R-:W-:Y:S01]  /*0d30*/  BSSY.RECONVERGENT B0, `(.L_x_748) ;  /* 0x000000e000007945 */ /* 0x000fe20003800200 */
[----:B------:R-:W-:Y:S02]  /*0d40*/  SEL R3, R3, RZ, P6 ;  /* 0x000000ff03037207 */ /* 0x000fe40003000000 */
[----:B------:R-:W-:Y:S02]  /*0d50*/  SHF.R.S32.HI R4, RZ, 0x1f, R169 ;  /* 0x0000001fff047819 */ /* 0x000fe400000114a9 */
[----:B------:R-:W-:-:S04]  /*0d60*/  SHF.R.S32.HI R2, RZ, 0x1f, R2 ;  /* 0x0000001fff027819 */ /* 0x000fc80000011402 */
[----:B------:R-:W-:Y:S01]  /*0d70*/  IADD3.X R2, PT, PT, R4, R3, R2, P1, P0 ;  /* 0x0000000304027210 */ /* 0x000fe20000fe0402 */
[----:B------:R-:W-:Y:S06]  /*0d80*/  @P5 BRA `(.L_x_749) ;  /* 0x0000000000205947 */ /* 0x000fec0003800000 */
[----:B------:R-:W3:Y:S01]  /*0d90*/  LDCU.64 UR4, c[0x0][0x420] ;  /* 0x00008400ff0477ac */ /* 0x000ee20008000a00 */
[----:B------:R-:W-:-:S05]  /*0da0*/  IMAD R3, R10, R0, RZ ;  /* 0x000000000a037224 */ /* 0x000fca00078e02ff */
[----:B------:R-:W-:-:S04]  /*0db0*/  IADD3 R4, P0, PT, R3, R5, RZ ;  /* 0x0000000503047210 */ /* 0x000fc80007f1e0ff */
[----:B------:R-:W-:Y:S02]  /*0dc0*/  LEA.HI.X.SX32 R3, R3, R2, 0x1, P0 ;  /* 0x0000000203037211 */ /* 0x000fe400000f0eff */
[----:B---3--:R-:W-:-:S04]  /*0dd0*/  LEA R10, P0, R4, UR4, 0x2 ;  /* 0x00000004040a7c11 */ /* 0x008fc8000f8010ff */
[----:B------:R-:W-:Y:S01]  /*0de0*/  LEA.HI.X R11, R4, UR5, R3, 0x2, P0 ;  /* 0x00000005040b7c11 */ /* 0x000fe200080f1403 */
[----:B------:R-:W-:-:S05]  /*0df0*/  IMAD.MOV.U32 R3, RZ, RZ, 0x7f800000 ;  /* 0x7f800000ff037424 */ /* 0x000fca00078e00ff */
[----:B------:R3:W-:Y:S03]  /*0e00*/  STG.E desc[UR12][R10.64], R3 ;  /* 0x000000030a007986 */ /* 0x0007e6000c10190c */
.L_x_749:
[----:B------:R-:W-:Y:S05]  /*0e10*/  BSYNC.RECONVERGENT B0 ;  /* 0x0000000000007941 */ /* 0x000fea0003800200 */
.L_x_748:
        /* <DEDUP_REMOVED lines=10> */
.L_x_751:
[----:B------:R-:W-:Y:S05]  /*0ec0*/  BSYNC.RECONVERGENT B0 ;  /* 0x0000000000007941 */ /* 0x000fea0003800200 */
.L_x_750:
        /* <DEDUP_REMOVED lines=10> */
.L_x_753:
[----:B------:R-:W-:Y:S05]  /*0f70*/  BSYNC.RECONVERGENT B0 ;  /* 0x0000000000007941 */ /* 0x000fea0003800200 */
.L_x_752:
        /* <DEDUP_REMOVED lines=10> */
.L_x_738:
[----:B------:R-:W-:Y:S02]  /*1020*/  ISETP.NE.AND P0, PT, R165, -0x1, PT ;  /* 0xffffffffa500780c */ /* 0x000fe40003f05270 */
[----:B------:R-:W-:-:S11]  /*1030*/  ISETP.NE.AND P2, PT, R7, -0x1, PT ;  /* 0xffffffff0700780c */ /* 0x000fd60003f45270 */
[----:B------:R-:W2:Y:S08]  /*1040*/  @!P0 LDC.64 R4, c[0x0][0x398] ;  /* 0x0000e600ff048b82 */ /* 0x000eb00000000a00 */
[----:B------:R-:W3:Y:S01]  /*1050*/  @P0 LDC.64 R2, c[0x0][0x3b0] ;  /* 0x0000ec00ff020b82 */ /* 0x000ee20000000a00 */
[----:B--2---:R-:W-:-:S04]  /*1060*/  @!P0 IMAD.WIDE.U32 R16, R166, R4, RZ ;  /* 0x00000004a6108225 */ /* 0x004fc800078e00ff */
[----:B------:R-:W-:Y:S02]  /*1070*/  @!P0 IMAD R0, R166, R5, R17 ;  /* 0x00000005a6008224 */ /* 0x000fe400078e0211 */
[----:B---3--:R-:W-:-:S04]  /*1080*/  @P0 IMAD.WIDE.U32 R8, R165, R2, RZ ;  /* 0x00000002a5080225 */ /* 0x008fc800078e00ff */
        /* <DEDUP_REMOVED lines=15> */
.L_x_754:
[----:B-1----:R-:W1:Y:S01]  /*1180*/  LDC.64 R10, c[0x0][0x3b8] ;  /* 0x0000ee00ff0a7b82 */ /* 0x002e620000000a00 */
[----:B------:R-:W-:-:S05]  /*1190*/  IADD3 R12, PT, PT, R6, R7, RZ ;  /* 0x00000007060c7210 */ /* 0x000fca0007ffe0ff */
[C---:B-1----:R-:W-:Y:S02]  /*11a0*/  IMAD R5, R12.reuse, R11, RZ ;  /* 0x0000000b0c057224 */ /* 0x042fe400078e02ff */
[----:B------:R-:W-:-:S05]  /*11b0*/  IMAD.WIDE.U32 R12, R12, R10, RZ ;  /* 0x0000000a0c0c7225 */ /* 0x000fca00078e00ff */
[----:B------:R-:W-:-:S07]  /*11c0*/  IADD3 R5, PT, PT, R13, R5, RZ ;  /* 0x000000050d057210 */ /* 0x000fce0007ffe0ff */
.L_x_755:
        /* <DEDUP_REMOVED lines=39> */
.L_x_756:
[----:B------:R-:W1:Y:S01]  /*1440*/  LDC.64 R8, c[0x0][0x3c0] ;  /* 0x0000f000ff087b82 */ /* 0x000e620000000a00 */
[----:B------:R-:W-:-:S05]  /*1450*/  IADD3 R6, PT, PT, R6, R7, RZ ;  /* 0x0000000706067210 */ /* 0x000fca0007ffe0ff */
[C---:B-1----:R-:W-:Y:S02]  /*1460*/  IMAD R3, R6.reuse, R9, RZ ;  /* 0x0000000906037224 */ /* 0x042fe400078e02ff */
[----:B------:R-:W-:-:S05]  /*1470*/  IMAD.WIDE.U32 R14, R6, R8, RZ ;  /* 0x00000008060e7225 */ /* 0x000fca00078e00ff */
[----:B------:R-:W-:-:S07]  /*1480*/  IADD3 R3, PT, PT, R15, R3, RZ ;  /* 0x000000030f037210 */ /* 0x000fce0007ffe0ff */
.L_x_757:
[----:B------:R-:W-:Y:S01]  /*1490*/  IMAD.SHL.U32 R2, R119, 0x8, RZ ;  /* 0x0000000877027824 */ /* 0x000fe200078e00ff */
[----:B------:R-:W1:Y:S01]  /*14a0*/  LDCU.128 UR4, c[0x0][0x3d0] ;  /* 0x00007a00ff0477ac */ /* 0x000e620008000c00 */
[----:B------:R-:W-:Y:S01]  /*14b0*/  SHF.R.U32.HI R6, RZ, 0x3, R119 ;  /* 0x00000003ff067819 */ /* 0x000fe20000011677 */
[----:B------:R-:W-:Y:S01]  /*14c0*/  IMAD.IADD R158, R18, 0x1, -R169 ;  /* 0x00000001129e7824 */ /* 0x000fe200078e0aa9 */
[----:B------:R-:W-:Y:S01]  /*14d0*/  SHF.R.S32.HI R161, RZ, 0x1f, R4 ;  /* 0x0000001fffa17819 */ /* 0x000fe20000011404 */
[----:B------:R-:W2:Y:S01]  /*14e0*/  LDCU.64 UR8, c[0x0][0x390] ;  /* 0x00007200ff0877ac */ /* 0x000ea20008000a00 */
[----:B------:R-:W-:Y:S01]  /*14f0*/  LOP3.LUT R160, R2, 0x38, RZ, 0xc0, !PT ;  /* 0x0000003802a07812 */ /* 0x000fe200078ec0ff */
[----:B------:R-:W-:Y:S01]  /*1500*/  BSSY.RECONVERGENT B0, `(.L_x_758) ;  /* 0x0000046000007945 */ /* 0x000fe20003800200 */
[----:B------:R-:W-:Y:S01]  /*1510*/  ISETP.GE.AND P3, PT, R6, R158, PT ;  /* 0x0000009e0600720c */ /* 0x000fe20003f66270 */
[----:B------:R-:W3:Y:S01]  /*1520*/  LDCU.64 UR10, c[0x0][0x388] ;  /* 0x00007100ff0a77ac */ /* 0x000ee20008000a00 */
[----:B------:R-:W-:-:S02]  /*1530*/  IADD3 R12, P1, PT, R160, R12, RZ ;  /* 0x0000000ca00c7210 */ /* 0x000fc40007f3e0ff */
[C---:B------:R-:W-:Y:S02]  /*1540*/  IADD3 R14, P0, PT, R160.reuse, R14, RZ ;  /* 0x0000000ea00e7210 */ /* 0x040fe40007f1e0ff */
[----:B------:R-:W-:Y:S01]  /*1550*/  LOP3.LUT R159, R160, 0x40, RZ, 0xfc, !PT ;  /* 0x00000040a09f7812 */ /* 0x000fe200078efcff */
[----:B------:R-:W-:Y:S02]  /*1560*/  IMAD.X R13, RZ, RZ, R5, P1 ;  /* 0x000000ffff0d7224 */ /* 0x000fe400008e0605 */
[----:B------:R-:W-:Y:S01]  /*1570*/  IMAD.X R15, RZ, RZ, R3, P0 ;  /* 0x000000ffff0f7224 */ /* 0x000fe200000e0603 */
[C---:B------:R-:W-:Y:S01]  /*1580*/  IADD3 R3, PT, PT, R6.reuse, 0x30, RZ ;  /* 0x0000003006037810 */ /* 0x040fe20007ffe0ff */
[----:B------:R-:W-:-:S04]  /*1590*/  IMAD.WIDE.U32 R12, R6, R10, R12 ;  /* 0x0000000a060c7225 */ /* 0x000fc800078e000c */
[----:B-1----:R-:W-:Y:S02]  /*15a0*/  IMAD R163, R161, UR4, RZ ;  /* 0x00000004a1a37c24 */ /* 0x002fe4000f8e02ff */
        /* <DEDUP_REMOVED lines=17> */
[----:B------:R-:W-:Y:S01]  /*16c0*/  VIADD R5, R6, 0x20 ;  /* 0x0000002006057836 */ /* 0x000fe20000000000 */
[----:B------:R-:W-:-:S02]  /*16d0*/  LEA.HI.X R161, R4, UR9, R161, 0x1, P0 ;  /* 0x0000000904a17c11 */ /* 0x000fc400080f0ca1 */
[----:B------:R-:W-:Y:S02]  /*16e0*/  IADD3 R16, P0, PT, R160, R16, RZ ;  /* 0x00000010a0107210 */ /* 0x000fe40007f1e0ff */
[----:B------:R-:W-:Y:S01]  /*16f0*/  LOP3.LUT R4, R2, 0x1f8, RZ, 0xc0, !PT ;  /* 0x000001f802047812 */ /* 0x000fe200078ec0ff */
[----:B-1----:R-:W-:Y:S02]  /*1700*/  ULEA UR5, UR5, UR4, 0x18 ;  /* 0x0000000405057291 */ /* 0x002fe4000f8ec0ff */
[----:B------:R-:W-:Y:S01]  /*1710*/  IMAD.X R17, RZ, RZ, R0, P0 ;  /* 0x000000ffff117224 */ /* 0x000fe200000e0600 */
[----:B------:R-:W-:Y:S01]  /*1720*/  LOP3.LUT R7, R4, 0x38, R119, 0x78, !PT ;  /* 0x0000003804077812 */ /* 0x000fe200078e7877 */
[----:B------:R-:W-:Y:S01]  /*1730*/  IMAD R0, R13, -0x40, R118 ;  /* 0xffffffc00d007824 */ /* 0x000fe200078e0276 */
[----:B------:R-:W-:Y:S01]  /*1740*/  LEA.HI.X R163, R12, UR11, R163, 0x1, P1 ;  /* 0x0000000b0ca37c11 */ /* 0x000fe200088f0ca3 */
[----:B----4-:R-:W-:Y:S01]  /*1750*/  IMAD.WIDE.U32 R16, R25, UR6, R16 ;  /* 0x0000000619107c25 */ /* 0x010fe2000f8e0010 */
[----:B------:R-:W-:-:S02]  /*1760*/  LOP3.LUT R168, R7, 0x1e00, R2, 0xf8, !PT ;  /* 0x00001e0007a87812 */ /* 0x000fc400078ef802 */
[----:B------:R-:W-:Y:S01]  /*1770*/  MOV R7, RZ ;  /* 0x000000ff00077202 */ /* 0x000fe20000000f00 */
[----:B------:R-:W-:Y:S01]  /*1780*/  IMAD R25, R25, UR7, R17 ;  /* 0x0000000719197c24 */ /* 0x000fe2000f8e0211 */
[-C--:B------:R-:W-:Y:S02]  /*1790*/  ISETP.GE.AND P2, PT, R15, R158.reuse, PT ;  /* 0x0000009e0f00720c */ /* 0x080fe40003f46270 */
[-C--:B------:R-:W-:Y:S01]  /*17a0*/  ISETP.GE.AND P1, PT, R5, R158.reuse, PT ;  /* 0x0000009e0500720c */ /* 0x080fe20003f26270 */
[----:B------:R-:W-:Y:S01]  /*17b0*/  IMAD.WIDE.U32 R26, R167, 0x40, R6 ;  /* 0x00000040a71a7825 */ /* 0x000fe200078e0006 */
[----:B------:R-:W-:Y:S02]  /*17c0*/  ISETP.GE.AND P0, PT, R3, R158, PT ;  /* 0x0000009e0300720c */ /* 0x000fe40003f06270 */
[----:B------:R-:W-:Y:S02]  /*17d0*/  ISETP.GE.AND P6, PT, R6, R0, PT ;  /* 0x000000000600720c */ /* 0x000fe40003fc6270 */
        /* <DEDUP_REMOVED lines=24> */
.L_x_759:
[----:B------:R-:W-:Y:S05]  /*1960*/  BSYNC.RECONVERGENT B0 ;  /* 0x0000000000007941 */ /* 0x000fea0003800200 */
.L_x_758:
        /* <DEDUP_REMOVED lines=28> */
.L_x_761:
[----:B------:R-:W-:Y:S05]  /*1b30*/  BSYNC.RECONVERGENT B0 ;  /* 0x0000000000007941 */ /* 0x000fea0003800200 */
.L_x_760:
        /* <DEDUP_REMOVED lines=29> */
.L_x_763:
[----:B------:R-:W-:Y:S05]  /*1d10*/  BSYNC.RECONVERGENT B0 ;  /* 0x0000000000007941 */ /* 0x000fea0003800200 */
.L_x_762:
        /* <DEDUP_REMOVED lines=30> */
.L_x_765:
[----:B------:R-:W-:Y:S05]  /*1f00*/  BSYNC.RECONVERGENT B0 ;  /* 0x0000000000007941 */ /* 0x000fea0003800200 */
.L_x_764:
[----:B------:R-:W-:Y:S01]  /*1f10*/  BSSY.RECONVERGENT B0, `(.L_x_766) ;  /* 0x0000014000007945 */ /* 0x000fe20003800200 */
[C---:B------:R-:W-:Y:S01]  /*1f20*/  SHF.L.U64.HI R102, R10.reuse, 0x4, R11 ;  /* 0x000000040a667819 */ /* 0x040fe2000001020b */
[----:B------:R-:W-:Y:S01]  /*1f30*/  IMAD.SHL.U32 R103, R10, 0x10, RZ ;  /* 0x000000100a677824 */ /* 0x000fe200078e00ff */
[----:B------:R-:W-:Y:S01]  /*1f40*/  IADD3 R23, PT, PT, R21, R23, RZ ;  /* 0x0000001715177210 */ /* 0x000fe20007ffe0ff */
[----:B------:R-:W-:Y:S06]  /*1f50*/  @P6 BRA `(.L_x_767) ;  /* 0x00000000003c6947 */ /* 0x000fec0003800000 */
[----:B------:R-:W2:Y:S01]  /*1f60*/  LDCU UR4, c[0x0][0x440] ;  /* 0x00008800ff0477ac */ /* 0x000ea20008000800 */
[----:B-1----:R-:W-:-:S04]  /*1f70*/  LEA R16, P2, R20, R164, 0x1 ;  /* 0x000000a414107211 */ /* 0x002fc800078408ff */
        /* <DEDUP_REMOVED lines=13> */
.L_x_767:
[----:B------:R-:W-:Y:S05]  /*2050*/  BSYNC.RECONVERGENT B0 ;  /* 0x0000000000007941 */ /* 0x000fea0003800200 */
.L_x_766:
[----:B------:R-:W-:Y:S04]  /*2060*/  BSSY.RECONVERGENT B0, `(.L_x_768) ;  /* 0x0000013000007945 */ /* 0x000fe80003800200 */
[----:B------:R-:W-:Y:S05]  /*2070*/  @P5 BRA `(.L_x_769) ;  /* 0x0000000000445947 */ /* 0x000fea0003800000 */
[----:B------:R-:W3:Y:S01]  /*2080*/  LDCU UR4, c[0x0][0x440] ;  /* 0x00008800ff0477ac */ /* 0x000ee20008000800 */
[----:B-12---:R-:W-:-:S05]  /*2090*/  IADD3 R17, P2, PT, R103, R20, RZ ;  /* 0x0000001467117210 */ /* 0x006fca0007f5e0ff */
[----:B------:R-:W-:Y:S01]  /*20a0*/  IMAD.X R4, R102, 0x1, R23, P2 ;  /* 0x0000000166047824 */ /* 0x000fe200010e0617 */
        /* <DEDUP_REMOVED lines=14> */
.L_x_769:
[----:B------:R-:W-:Y:S05]  /*2190*/  BSYNC.RECONVERGENT B0 ;  /* 0x0000000000007941 */ /* 0x000fea0003800200 */
.L_x_768:
[----:B------:R-:W-:Y:S04]  /*21a0*/  BSSY.RECONVERGENT B0, `(.L_x_770) ;  /* 0x0000015000007945 */ /* 0x000fe80003800200 */
[----:B------:R-:W-:Y:S05]  /*21b0*/  @P4 BRA `(.L_x_771) ;  /* 0x00000000004c4947 */ /* 0x000fea0003800000 */
[----:B------:R-:W4:Y:S01]  /*21c0*/  LDCU UR4, c[0x0][0x440] ;  /* 0x00008800ff0477ac */ /* 0x000f220008000800 */
[----:B-123--:R-:W-:-:S04]  /*21d0*/  IMAD.WIDE.U32 R16, R10, 0x20, RZ ;  /* 0x000000200a107825 */ /* 0x00efc800078e00ff */
        /* <DEDUP_REMOVED lines=17> */
.L_x_771:
[----:B------:R-:W-:Y:S05]  /*22f0*/  BSYNC.RECONVERGENT B0 ;  /* 0x0000000000007941 */ /* 0x000fea0003800200 */
.L_x_770:
[----:B------:R-:W-:Y:S04]  /*2300*/  BSSY.RECONVERGENT B0, `(.L_x_772) ;  /* 0x0000015000007945 */ /* 0x000fe80003800200 */
[----:B------:R-:W-:Y:S05]  /*2310*/  @P3 BRA `(.L_x_773) ;  /* 0x00000000004c3947 */ /* 0x000fea0003800000 */
[----:B------:R-:W5:Y:S01]  /*2320*/  LDCU UR4, c[0x0][0x440] ;  /* 0x00008800ff0477ac */ /* 0x000f620008000800 */
[----:B------:R-:W-:Y:S02]  /*2330*/  IMAD.MOV.U32 R22, RZ, RZ, R20 ;  /* 0x000000ffff167224 */ /* 0x000fe400078e0014 */
[----:B------:R-:W-:Y:S02]  /*2340*/  IMAD R4, R11, 0x30, RZ ;  /* 0x000000300b047824 */ /* 0x000fe400078e02ff */
[----:B------:R-:W-:-:S04]  /*2350*/  IMAD.WIDE.U32 R22, R10, 0x30, R22 ;  /* 0x000000300a167825 */ /* 0x000fc800078e0016 */
[----:B------:R-:W-:Y:S01]  /*2360*/  IMAD.IADD R4, R23, 0x1, R4 ;  /* 0x0000000117047824 */ /* 0x000fe200078e0204 */
[----:B-1234-:R-:W-:-:S04]  /*2370*/  LEA R16, P2, R22, R164, 0x1 ;  /* 0x000000a416107211 */ /* 0x01efc800078408ff */
        /* <DEDUP_REMOVED lines=13> */
.L_x_773:
[----:B------:R-:W-:Y:S05]  /*2450*/  BSYNC.RECONVERGENT B0 ;  /* 0x0000000000007941 */ /* 0x000fea0003800200 */
.L_x_772:
[----:B------:R-:W0:Y:S01]  /*2460*/  LDGDEPBAR ;  /* 0x00000000000079af */ /* 0x000e220000000000 */
[C---:B------:R-:W-:Y:S01]  /*2470*/  IMAD.SHL.U32 R154, R119.reuse, 0x40, RZ ;  /* 0x00000040779a7824 */ /* 0x040fe200078e00ff */
[--C-:B------:R-:W-:Y:S01]  /*2480*/  SHF.R.U32.HI R21, RZ, 0x1, R119.reuse ;  /* 0x00000001ff157819 */ /* 0x100fe20000011677 */
[----:B------:R-:W-:Y:S01]  /*2490*/  IMAD.SHL.U32 R4, R119, 0x20, RZ ;  /* 0x0000002077047824 */ /* 0x000fe200078e00ff */
[----:B-1234-:R-:W-:Y:S01]  /*24a0*/  SHF.R.U32.HI R17, RZ, 0x2, R119 ;  /* 0x00000002ff117819 */ /* 0x01efe20000011677 */
[----:B------:R-:W-:Y:S01]  /*24b0*/  IMAD.SHL.U32 R12, R8, 0x40, RZ ;  /* 0x00000040080c7824 */ /* 0x000fe200078e00ff */
[----:B------:R-:W-:Y:S01]  /*24c0*/  LOP3.LUT R19, R154, 0x1c0, RZ, 0xc0, !PT ;  /* 0x000001c09a137812 */ /* 0x000fe200078ec0ff */
[----:B------:R-:W-:Y:S01]  /*24d0*/  BSSY.RECONVERGENT B0, `(.L_x_774) ;  /* 0x0000024000007945 */ /* 0x000fe20003800200 */
[----:B------:R-:W-:Y:S02]  /*24e0*/  LOP3.LUT R14, R21, 0x1f0, RZ, 0xc0, !PT ;  /* 0x000001f0150e7812 */ /* 0x000fe400078ec0ff */
[----:B------:R-:W-:-:S02]  /*24f0*/  LOP3.LUT R2, R19, 0x38, R2, 0xf8, !PT ;  /* 0x0000003813027812 */ /* 0x000fc400078ef802 */
[----:B------:R-:W-:Y:S02]  /*2500*/  SHF.L.U64.HI R16, R8, 0x6, R9 ;  /* 0x0000000608107819 */ /* 0x000fe40000010209 */
[----:B------:R-:W-:Y:S02]  /*2510*/  LOP3.LUT R17, R17, 0x7, RZ, 0xc0, !PT ;  /* 0x0000000711117812 */ /* 0x000fe400078ec0ff */
[----:B------:R-:W-:Y:S02]  /*2520*/  IADD3 R14, PT, PT, R14, 0x1, R169 ;  /* 0x000000010e0e7810 */ /* 0x000fe40007ffe0a9 */
[----:B------:R-:W-:Y:S02]  /*2530*/  LOP3.LUT R19, R154, 0x200, RZ, 0xc0, !PT ;  /* 0x000002009a137812 */ /* 0x000fe400078ec0ff */
[----:B------:R-:W-:Y:S01]  /*2540*/  IADD3 R14, PT, PT, -R18, R14, R17 ;  /* 0x0000000e120e7210 */ /* 0x000fe20007ffe111 */
[-C--:B------:R-:W-:Y:S01]  /*2550*/  IMAD R17, R16, R13.reuse, RZ ;  /* 0x0000000d10117224 */ /* 0x080fe200078e02ff */
[----:B------:R-:W-:Y:S01]  /*2560*/  LOP3.LUT R19, R19, 0x7c00, R4, 0xf8, !PT ;  /* 0x00007c0013137812 */ /* 0x000fe200078ef804 */
[----:B------:R-:W-:Y:S01]  /*2570*/  IMAD.WIDE.U32 R12, R12, R13, RZ ;  /* 0x0000000d0c0c7225 */ /* 0x000fe200078e00ff */
[----:B------:R-:W-:Y:S01]  /*2580*/  LOP3.LUT R4, R2, 0x8, R21, 0x78, !PT ;  /* 0x0000000802047812 */ /* 0x000fe200078e7815 */
[----:B------:R-:W-:-:S04]  /*2590*/  DEPBAR.LE SB0, 0x0 ;  /* 0x000080000000791a */ /* 0x000fc80000000000 */
[----:B------:R-:W-:Y:S01]  /*25a0*/  IADD3 R117, PT, PT, R14, R117, R118 ;  /* 0x000000750e757210 */ /* 0x000fe20007ffe076 */
[----:B------:R-:W-:Y:S02]  /*25b0*/  IMAD.IADD R17, R13, 0x1, R17 ;  /* 0x000000010d117824 */ /* 0x000fe400078e0211 */
[----:B------:R-:W-:Y:S01]  /*25c0*/  IMAD.IADD R155, R4, 0x1, R19 ;  /* 0x00000001049b7824 */ /* 0x000fe200078e0213 */
        /* <DEDUP_REMOVED lines=18> */
.L_x_775:
[----:B------:R2:W-:Y:S04]  /*26f0*/  STS.128 [R168+0x8000], RZ ;  /* 0x008000ffa8007388 */ /* 0x0005e80000000c00 */
[----:B------:R2:W-:Y:S02]  /*2700*/  STS.128 [R168+0xa000], RZ ;  /* 0x00a000ffa8007388 */ /* 0x0005e40000000c00 */
.L_x_776:
[----:B------:R-:W-:Y:S05]  /*2710*/  BSYNC.RECONVERGENT B0 ;  /* 0x0000000000007941 */ /* 0x000fea0003800200 */
.L_x_774:
        /* <DEDUP_REMOVED lines=28> */
.L_x_778:
[----:B------:R-:W-:Y:S05]  /*28e0*/  BSYNC.RECONVERGENT B0 ;  /* 0x0000000000007941 */ /* 0x000fea0003800200 */
.L_x_777:
        /* <DEDUP_REMOVED lines=23> */
.L_x_780:
[----:B------:R-:W-:Y:S05]  /*2a60*/  BSYNC.RECONVERGENT B0 ;  /* 0x0000000000007941 */ /* 0x000fea0003800200 */
.L_x_779:
        /* <DEDUP_REMOVED lines=23> */
.L_x_782:
[----:B------:R-:W-:Y:S05]  /*2be0*/  BSYNC.RECONVERGENT B0 ;  /* 0x0000000000007941 */ /* 0x000fea0003800200 */
.L_x_781:
[----:B------:R-:W-:Y:S01]  /*2bf0*/  LDSM.16.M88.4 R36, [R155] ;  /* 0x000000009b24783b */ /* 0x000fe20000000200 */
[----:B------:R-:W-:Y:S01]  /*2c00*/  R2P PR, R119, 0x6 ;  /* 0x0000000677007804 */ /* 0x000fe20000000000 */
[----:B------:R-:W5:Y:S01]  /*2c10*/  LDCU UR7, c[0x0][0x50c] ;  /* 0x0000a180ff0777ac */ /* 0x000f620008000800 */
[----:B------:R-:W-:Y:S01]  /*2c20*/  MOV R5, 0x20 ;  /* 0x0000002000057802 */ /* 0x000fe20000000f00 */
[----:B------:R-:W2:Y:S01]  /*2c30*/  LDSM.16.M88.4 R32, [R154+UR5+0x4000] ;  /* 0x004000059a20783b */ /* 0x000ea20008000200 */
[----:B----4-:R-:W-:Y:S02]  /*2c40*/  IADD3 R2, PT, PT, R154, UR5, RZ ;  /* 0x000000059a027c10 */ /* 0x010fe4000fffe0ff */
[----:B------:R-:W-:Y:S01]  /*2c50*/  SEL R5, R5, 0xffffffe0, !P1 ;  /* 0xffffffe005057807 */ /* 0x000fe20004800000 */
[----:B------:R-:W4:Y:S01]  /*2c60*/  LDSM.16.M88.4 R68, [R154+UR5+0x5000] ;  /* 0x005000059a44783b */ /* 0x000f220008000200 */
[----:B------:R-:W-:Y:S02]  /*2c70*/  MOV R0, 0x40 ;  /* 0x0000004000007802 */ /* 0x000fe40000000f00 */
[-C--:B------:R-:W-:Y:S01]  /*2c80*/  IADD3 R153, PT, PT, R155, R5.reuse, RZ ;  /* 0x000000059b997210 */ /* 0x080fe20007ffe0ff */
[----:B------:R-:W-:Y:S01]  /*2c90*/  LDSM.16.M88.4 R60, [R155+0x2000] ;  /* 0x002000009b3c783b */ /* 0x000fe20000000200 */
[----:B------:R-:W-:-:S02]  /*2ca0*/  IADD3 R149, PT, PT, R2, R5, RZ ;  /* 0x0000000502957210 */ /* 0x000fc40007ffe0ff */
[----:B------:R-:W-:Y:S01]  /*2cb0*/  SEL R0, R0, 0xffffffc0, !P2 ;  /* 0xffffffc000007807 */ /* 0x000fe20005000000 */
[----:B------:R-:W-:Y:S01]  /*2cc0*/  LDSM.16.M88.4 R92, [R153] ;  /* 0x00000000995c783b */ /* 0x000fe20000000200 */
[----:B------:R-:W-:Y:S02]  /*2cd0*/  ISETP.NE.AND P6, PT, R101, 0x1, PT ;  /* 0x000000016500780c */ /* 0x000fe40003fc5270 */
[-C--:B------:R-:W-:Y:S01]  /*2ce0*/  IADD3 R152, PT, PT, R155, R0.reuse, RZ ;  /* 0x000000009b987210 */ /* 0x080fe20007ffe0ff */
[----:B-1----:R-:W1:Y:S01]  /*2cf0*/  LDSM.16.M88.4 R16, [R149+0x4000] ;  /* 0x004000009510783b */ /* 0x002e620000000200 */
[----:B------:R-:W-:Y:S02]  /*2d00*/  IADD3 R148, PT, PT, R2, R0, RZ ;  /* 0x0000000002947210 */ /* 0x000fe40007ffe0ff */
[C---:B------:R-:W-:Y:S01]  /*2d10*/  IADD3 R151, PT, PT, R5.reuse, R152, RZ ;  /* 0x0000009805977210 */ /* 0x040fe20007ffe0ff */
[----:B------:R-:W-:Y:S01]  /*2d20*/  LDSM.16.M88.4 R96, [R152] ;  /* 0x000000009860783b */ /* 0x000fe20000000200 */
[----:B------:R-:W-:-:S02]  /*2d30*/  IADD3 R147, PT, PT, R5, R148, RZ ;  /* 0x0000009405937210 */ /* 0x000fc40007ffe0ff */
[----:B------:R-:W-:Y:S01]  /*2d40*/  SHF.L.U32 R2, R119, 0x1, RZ ;  /* 0x0000000177027819 */ /* 0x000fe200000006ff */
[----:B------:R-:W3:Y:S01]  /*2d50*/  LDSM.16.M88.4 R12, [R148+0x4000] ;  /* 0x00400000940c783b */ /* 0x000ee20000000200 */
[----:B------:R-:W-:Y:S02]  /*2d60*/  VIMNMX R136, PT, PT, R117, R118, PT ;  /* 0x0000007675887248 */ /* 0x000fe40003fe0100 */
[----:B------:R-:W-:Y:S01]  /*2d70*/  LOP3.LUT R2, R2, 0x6, RZ, 0xc0, !PT ;  /* 0x0000000602027812 */ /* 0x000fe200078ec0ff */
[----:B------:R-:W-:Y:S04]  /*2d80*/  LDSM.16.M88.4 R88, [R151] ;  /* 0x000000009758783b */ /* 0x000fe80000000200 */
[----:B------:R-:W-:Y:S04]  /*2d90*/  LDSM.16.M88.4 R28, [R147+0x4000] ;  /* 0x00400000931c783b */ /* 0x000fe80000000200 */
[----:B------:R-:W5:Y:S01]  /*2da0*/  LDSM.16.M88.4 R24, [R149+0x5000] ;  /* 0x005000009518783b */ /* 0x000f620000000200 */
[C---:B--2---:R-:W-:Y:S03]  /*2db0*/  HMMA.16816.F32.BF16 R20, R36.reuse, R32, RZ ;  /* 0x000000202414723c */ /* 0x044fe600000418ff */
[----:B------:R-:W-:Y:S04]  /*2dc0*/  LDSM.16.M88.4 R76, [R154+UR5+0x4800] ;  /* 0x004800059a4c783b */ /* 0x000fe80008000200 */
[----:B------:R-:W-:Y:S01]  /*2dd0*/  LDSM.16.M88.4 R56, [R154+UR5+0x5800] ;  /* 0x005800059a38783b */ /* 0x000fe20008000200 */
[C---:B------:R-:W-:Y:S03]  /*2de0*/  HMMA.16816.F32.BF16 R32, R36.reuse, R34, RZ ;  /* 0x000000222420723c */ /* 0x040fe600000418ff */
[----:B------:R-:W-:Y:S04]  /*2df0*/  LDSM.16.M88.4 R40, [R153+0x2000] ;  /* 0x002000009928783b */ /* 0x000fe80000000200 */
[----:B------:R-:W-:Y:S01]  /*2e00*/  LDSM.16.M88.4 R104, [R149+0x6000] ;  /* 0x006000009568783b */ /* 0x000fe20000000200 */
[----:B----4-:R-:W-:Y:S03]  /*2e10*/  HMMA.16816.F32.BF16 R72, R36, R68, RZ ;  /* 0x000000442448723c */ /* 0x010fe600000418ff */
[----:B------:R-:W-:Y:S04]  /*2e20*/  LDSM.16.M88.4 R80, [R149+0x4800] ;  /* 0x004800009550783b */ /* 0x000fe80000000200 */
[----:B------:R-:W-:Y:S01]  /*2e30*/  LDSM.16.M88.4 R52, [R149+0x5800] ;  /* 0x005800009534783b */ /* 0x000fe20000000200 */
[C---:B-1----:R-:W-:Y:S03]  /*2e40*/  HMMA.16816.F32.BF16 R20, R92.reuse, R16, R20 ;  /* 0x000000105c14723c */ /* 0x042fe60000041814 */
[----:B------:R-:W-:Y:S04]  /*2e50*/  LDSM.16.M88.4 R48, [R148+0x4800] ;  /* 0x004800009430783b */ /* 0x000fe80000000200 */
[----:B------:R-:W-:Y:S01]  /*2e60*/  LDSM.16.M88.4 R84, [R147+0x5000] ;  /* 0x005000009354783b */ /* 0x000fe20000000200 */
[----:B------:R-:W-:Y:S03]  /*2e70*/  HMMA.16816.F32.BF16 R32, R92, R18, R32 ;  /* 0x000000125c20723c */ /* 0x000fe60000041820 */
[----:B------:R-:W1:Y:S04]  /*2e80*/  LDSM.16.M88.4 R16, [R154+UR5+0x6000] ;  /* 0x006000059a10783b */ /* 0x000e680008000200 */
[----:B------:R-:W-:Y:S01]  /*2e90*/  LDSM.16.M88.4 R112, [R148+0x5800] ;  /* 0x005800009470783b */ /* 0x000fe20000000200 */
[----:B------:R-:W-:Y:S03]  /*2ea0*/  HMMA.16816.F32.BF16 R68, R36, R70, RZ ;  /* 0x000000462444723c */ /* 0x000fe600000418ff */
[----:B------:R-:W-:Y:S04]  /*2eb0*/  LDSM.16.M88.4 R108, [R147+0x4800] ;  /* 0x00480000936c783b */ /* 0x000fe80000000200 */
[----:B------:R-:W0:Y:S01]  /*2ec0*/  LDGDEPBAR ;  /* 0x00000000000079af */ /* 0x000e220000000000 */
[C---:B---3--:R-:W-:Y:S08]  /*2ed0*/  HMMA.16816.F32.BF16 R20, R96.reuse, R12, R20 ;  /* 0x0000000c6014723c */ /* 0x048ff00000041814 */
[----:B------:R-:W-:Y:S01]  /*2ee0*/  HMMA.16816.F32.BF16 R32, R96, R14, R32 ;  /* 0x0000000e6020723c */ /* 0x000fe20000041820 */
[----:B------:R-:W2:Y:S07]  /*2ef0*/  LDSM.16.M88.4 R12, [R148+0x5000] ;  /* 0x00500000940c783b */ /* 0x000eae0000000200 */
[----:B-----5:R-:W-:Y:S08]  /*2f00*/  HMMA.16816.F32.BF16 R72, R92, R24, R72 ;  /* 0x000000185c48723c */ /* 0x020ff00000041848 */
[----:B------:R-:W-:Y:S08]  /*2f10*/  HMMA.16816.F32.BF16 R20, R88, R28, R20 ;  /* 0x0000001c5814723c */ /* 0x000ff00000041814 */
[----:B------:R-:W-:Y:S01]  /*2f20*/  HMMA.16816.F32.BF16 R68, R92, R26, R68 ;  /* 0x0000001a5c44723c */ /* 0x000fe20000041844 */
[----:B------:R-:W-:Y:S07]  /*2f30*/  LDSM.16.M88.4 R24, [R148+0x6000] ;  /* 0x006000009418783b */ /* 0x000fee0000000200 */
[----:B------:R-:W-:Y:S01]  /*2f40*/  HMMA.16816.F32.BF16 R32, R88, R30, R32 ;  /* 0x0000001e5820723c */ /* 0x000fe20000041820 */
[----:B------:R-:W3:Y:S07]  /*2f50*/  LDSM.16.M88.4 R28, [R152+0x2000] ;  /* 0x00200000981c783b */ /* 0x000eee0000000200 */
[----:B-1----:R-:W-:Y:S08]  /*2f60*/  HMMA.16816.F32.BF16 R20, R60, R16, R20 ;  /* 0x000000103c14723c */ /* 0x002ff00000041814 */
[C---:B------:R-:W-:Y:S08]  /*2f70*/  HMMA.16816.F32.BF16 R44, R36.reuse, R76, RZ ;  /* 0x0000004c242c723c */ /* 0x040ff000000418ff */
[C---:B------:R-:W-:Y:S08]  /*2f80*/  HMMA.16816.F32.BF16 R76, R36.reuse, R78, RZ ;  /* 0x0000004e244c723c */ /* 0x040ff000000418ff */
[C---:B------:R-:W-:Y:S08]  /*2f90*/  HMMA.16816.F32.BF16 R64, R36.reuse, R56, RZ ;  /* 0x000000382440723c */ /* 0x040ff000000418ff */
[----:B------:R-:W-:Y:S01]  /*2fa0*/  HMMA.16816.F32.BF16 R36, R36, R58, RZ ;  /* 0x0000003a2424723c */ /* 0x000fe200000418ff */
[----:B------:R-:W-:Y:S07]  /*2fb0*/  LDSM.16.M88.4 R56, [R154+UR5+0x6800] ;  /* 0x006800059a38783b */ /* 0x000fee0008000200 */
[C---:B--2---:R-:W-:Y:S08]  /*2fc0*/  HMMA.16816.F32.BF16 R72, R96.reuse, R12, R72 ;  /* 0x0000000c6048723c */ /* 0x044ff00000041848 */
[----:B------:R-:W-:Y:S01]  /*2fd0*/  HMMA.16816.F32.BF16 R68, R96, R14, R68 ;  /* 0x0000000e6044723c */ /* 0x000fe20000041844 */
[----:B------:R-:W-:Y:S07]  /*2fe0*/  LDSM.16.M88.4 R12, [R147+0x6000] ;  /* 0x00600000930c783b */ /* 0x000fee0000000200 */
[----:B------:R-:W-:Y:S01]  /*2ff0*/  HMMA.16816.F32.BF16 R32, R60, R18, R32 ;  /* 0x000000123c20723c */ /* 0x000fe20000041820 */
[----:B------:R-:W1:Y:S07]  /*3000*/  LDSM.16.M88.4 R16, [R151+0x2000] ;  /* 0x002000009710783b */ /* 0x000e6e0000000200 */
[----:B------:R-:W-:Y:S08]  /*3010*/  HMMA.16816.F32.BF16 R20, R40, R104, R20 ;  /* 0x000000682814723c */ /* 0x000ff00000041814 */
[C---:B------:R-:W-:Y:S08]  /*3020*/  HMMA.16816.F32.BF16 R44, R92.reuse, R80, R44 ;  /* 0x000000505c2c723c */ /* 0x040ff0000004182c */
[C---:B------:R-:W-:Y:S01]  /*3030*/  HMMA.16816.F32.BF16 R76, R92.reuse, R82, R76 ;  /* 0x000000525c4c723c */ /* 0x040fe2000004184c */
[----:B------:R-:W-:Y:S07]  /*3040*/  LDSM.16.M88.4 R80, [R147+0x5800] ;  /* 0x005800009350783b */ /* 0x000fee0000000200 */
[C---:B------:R-:W-:Y:S08]  /*3050*/  HMMA.16816.F32.BF16 R64, R92.reuse, R52, R64 ;  /* 0x000000345c40723c */ /* 0x040ff00000041840 */
[----:B------:R-:W-:Y:S01]  /*3060*/  HMMA.16816.F32.BF16 R92, R92, R54, R36 ;  /* 0x000000365c5c723c */ /* 0x000fe20000041824 */
[----:B------:R-:W2:Y:S04]  /*3070*/  LDSM.16.M88.4 R52, [R154+UR5+0x7000] ;  /* 0x007000059a34783b */ /* 0x000ea80008000200 */
[----:B------:R-:W-:Y:S03]  /*3080*/  LDSM.16.M88.4 R36, [R149+0x6800] ;  /* 0x006800009524783b */ /* 0x000fe60000000200 */
[----:B------:R-:W-:Y:S08]  /*3090*/  HMMA.16816.F32.BF16 R32, R40, R106, R32 ;  /* 0x0000006a2820723c */ /* 0x000ff00000041820 */
[----:B---3--:R-:W-:Y:S08]  /*30a0*/  HMMA.16816.F32.BF16 R20, R28, R24, R20 ;  /* 0x000000181c14723c */ /* 0x008ff00000041814 */
[C---:B------:R-:W-:Y:S08]  /*30b0*/  HMMA.16816.F32.BF16 R44, R96.reuse, R48, R44 ;  /* 0x00000030602c723c */ /* 0x040ff0000004182c */
[----:B------:R-:W-:Y:S01]  /*30c0*/  HMMA.16816.F32.BF16 R76, R96, R50, R76 ;  /* 0x00000032604c723c */ /* 0x000fe2000004184c */
[----:B------:R-:W3:Y:S07]  /*30d0*/  LDSM.16.M88.4 R48, [R154+UR5+0x7800] ;  /* 0x007800059a30783b */ /* 0x000eee0008000200 */
[C---:B------:R-:W-:Y:S08]  /*30e0*/  HMMA.16816.F32.BF16 R72, R88.reuse, R84, R72 ;  /* 0x000000545848723c */ /* 0x040ff00000041848 */
[----:B------:R-:W-:Y:S01]  /*30f0*/  HMMA.16816.F32.BF16 R68, R88, R86, R68 ;  /* 0x000000565844723c */ /* 0x000fe20000041844 */
[----:B------:R-:W-:Y:S07]  /*3100*/  LDSM.16.M88.4 R84, [R148+0x6800] ;  /* 0x006800009454783b */ /* 0x000fee0000000200 */
[----:B------:R-:W-:Y:S01]  /*3110*/  HMMA.16816.F32.BF16 R32, R28, R26, R32 ;  /* 0x0000001a1c20723c */ /* 0x000fe20000041820 */
[----:B------:R-:W4:Y:S07]  /*3120*/  LDSM.16.M88.4 R24, [R149+0x7000] ;  /* 0x007000009518783b */ /* 0x000f2e0000000200 */
[C---:B------:R-:W-:Y:S08]  /*3130*/  HMMA.16816.F32.BF16 R64, R96.reuse, R112, R64 ;  /* 0x000000706040723c */ /* 0x040ff00000041840 */
[----:B------:R-:W-:Y:S08]  /*3140*/  HMMA.16816.F32.BF16 R92, R96, R114, R92 ;  /* 0x00000072605c723c */ /* 0x000ff0000004185c */
[----:B-1----:R-:W-:Y:S08]  /*3150*/  HMMA.16816.F32.BF16 R20, R16, R12, R20 ;  /* 0x0000000c1014723c */ /* 0x002ff00000041814 */
[C---:B------:R-:W-:Y:S08]  /*3160*/  HMMA.16816.F32.BF16 R44, R88.reuse, R108, R44 ;  /* 0x0000006c582c723c */ /* 0x040ff0000004182c */
[----:B------:R-:W-:Y:S03]  /*3170*/  HMMA.16816.F32.BF16 R76, R88, R110, R76 ;  /* 0x0000006e584c723c */ /* 0x000fe6000004184c */
[----:B------:R-:W-:-:S05]  /*3180*/  FMUL.FTZ R3, R20, UR7 ;  /* 0x0000000714037c20 */ /* 0x000fca0008410000 */
[C---:B--2---:R-:W-:Y:S01]  /*3190*/  HMMA.16816.F32.BF16 R72, R60.reuse, R52, R72 ;  /* 0x000000343c48723c */ /* 0x044fe20000041848 */
[----:B------:R-:W-:Y:S01]  /*31a0*/  FMUL.FTZ R52, R21, UR7 ;  /* 0x0000000715347c20 */ /* 0x000fe20008410000 */
[----:B------:R-:W-:Y:S01]  /*31b0*/  FMUL.FTZ R53, R22, UR7 ;  /* 0x0000000716357c20 */ /* 0x000fe20008410000 */
[----:B------:R-:W1:Y:S05]  /*31c0*/  MUFU.TANH R3, R3 ;  /* 0x0000000300037308 */ /* 0x000e6a0000002400 */
[----:B------:R-:W-:Y:S01]  /*31d0*/  HMMA.16816.F32.BF16 R68, R60, R54, R68 ;  /* 0x000000363c44723c */ /* 0x000fe20000041844 */
[----:B------:R-:W-:Y:S02]  /*31e0*/  FMUL.FTZ R54, R23, UR7 ;  /* 0x0000000717367c20 */ /* 0x000fe40008410000 */
[----:B------:R-:W2:Y:S01]  /*31f0*/  LDSM.16.M88.4 R20, [R149+0x7800] ;  /* 0x007800009514783b */ /* 0x000ea20000000200 */
[----:B------:R-:W1:Y:S04]  /*3200*/  MUFU.TANH R52, R52 ;  /* 0x0000003400347308 */ /* 0x000e680000002400 */
[C---:B------:R-:W-:Y:S04]  /*3210*/  HMMA.16816.F32.BF16 R64, R88.reuse, R80, R64 ;  /* 0x000000505840723c */ /* 0x040fe80000041840 */
[----:B------:R-:W1:Y:S04]  /*3220*/  MUFU.TANH R53, R53 ;  /* 0x0000003500357308 */ /* 0x000e680000002400 */
[----:B------:R-:W-:Y:S04]  /*3230*/  HMMA.16816.F32.BF16 R92, R88, R82, R92 ;  /* 0x00000052585c723c */ /* 0x000fe8000004185c */
[----:B------:R-:W1:Y:S04]  /*3240*/  MUFU.TANH R54, R54 ;  /* 0x0000003600367308 */ /* 0x000e680000002400 */
[C---:B------:R-:W-:Y:S08]  /*3250*/  HMMA.16816.F32.BF16 R44, R60.reuse, R56, R44 ;  /* 0x000000383c2c723c */ /* 0x040ff0000004182c */
[----:B------:R-:W-:Y:S08]  /*3260*/  HMMA.16816.F32.BF16 R76, R60, R58, R76 ;  /* 0x0000003a3c4c723c */ /* 0x000ff0000004184c */
[----:B------:R-:W-:Y:S01]  /*3270*/  HMMA.16816.F32.BF16 R32, R16, R14, R32 ;  /* 0x0000000e1020723c */ /* 0x000fe20000041820 */
[----:B------:R-:W5:Y:S07]  /*3280*/  LDSM.16.M88.4 R12, [R148+0x7000] ;  /* 0x00700000940c783b */ /* 0x000f6e0000000200 */
[C---:B---3--:R-:W-:Y:S08]  /*3290*/  HMMA.16816.F32.BF16 R64, R60.reuse, R48, R64 ;  /* 0x000000303c40723c */ /* 0x048ff00000041840 */
[----:B------:R-:W-:Y:S01]  /*32a0*/  HMMA.16816.F32.BF16 R92, R60, R50, R92 ;  /* 0x000000323c5c723c */ /* 0x000fe2000004185c */
[----:B------:R-:W-:Y:S02]  /*32b0*/  LDSM.16.M88.4 R48, [R147+0x6800] ;  /* 0x006800009330783b */ /* 0x000fe40000000200 */
[----:B------:R-:W-:Y:S01]  /*32c0*/  FMUL.FTZ R32, R32, UR7 ;  /* 0x0000000720207c20 */ /* 0x000fe20008410000 */
[----:B------:R-:W-:Y:S01]  /*32d0*/  FMUL.FTZ R33, R33, UR7 ;  /* 0x0000000721217c20 */ /* 0x000fe20008410000 */
[----:B------:R-:W-:Y:S01]  /*32e0*/  FMUL.FTZ R34, R34, UR7 ;  /* 0x0000000722227c20 */ /* 0x000fe20008410000 */
[----:B------:R-:W-:-:S02]  /*32f0*/  FMUL.FTZ R35, R35, UR7 ;  /* 0x0000000723237c20 */ /* 0x000fc40008410000 */
[C---:B----4-:R-:W-:Y:S01]  /*3300*/  HMMA.16816.F32.BF16 R72, R40.reuse, R24, R72 ;  /* 0x000000182848723c */ /* 0x050fe20000041848 */
[----:B------:R-:W3:Y:S07]  /*3310*/  MUFU.TANH R32, R32 ;  /* 0x0000002000207308 */ /* 0x000eee0000002400 */
[C---:B------:R-:W-:Y:S01]  /*3320*/  HMMA.16816.F32.BF16 R68, R40.reuse, R26, R68 ;  /* 0x0000001a2844723c */ /* 0x040fe20000041844 */
[----:B------:R-:W4:Y:S01]  /*3330*/  LDSM.16.M88.4 R24, [R148+0x7800] ;  /* 0x007800009418783b */ /* 0x000f220000000200 */
[----:B------:R-:W1:Y:S06]  /*3340*/  MUFU.TANH R33, R33 ;  /* 0x0000002100217308 */ /* 0x000e6c0000002400 */
[C---:B------:R-:W-:Y:S02]  /*3350*/  HMMA.16816.F32.BF16 R44, R40.reuse, R36, R44 ;  /* 0x00000024282c723c */ /* 0x040fe4000004182c */
[----:B------:R-:W1:Y:S06]  /*3360*/  MUFU.TANH R34, R34 ;  /* 0x0000002200227308 */ /* 0x000e6c0000002400 */
[C---:B------:R-:W-:Y:S01]  /*3370*/  HMMA.16816.F32.BF16 R76, R40.reuse, R38, R76 ;  /* 0x00000026284c723c */ /* 0x040fe2000004184c */
[----:B------:R-:W3:Y:S01]  /*3380*/  LDSM.16.M88.4 R36, [R147+0x7000] ;  /* 0x007000009324783b */ /* 0x000ee20000000200 */
[----:B------:R-:W1:Y:S06]  /*3390*/  MUFU.TANH R35, R35 ;  /* 0x0000002300237308 */ /* 0x000e6c0000002400 */
[C---:B--2---:R-:W-:Y:S08]  /*33a0*/  HMMA.16816.F32.BF16 R64, R40.reuse, R20, R64 ;  /* 0x000000142840723c */ /* 0x044ff00000041840 */
[----:B------:R-:W-:Y:S01]  /*33b0*/  HMMA.16816.F32.BF16 R92, R40, R22, R92 ;  /* 0x00000016285c723c */ /* 0x000fe2000004185c */
[----:B------:R-:W2:Y:S01]  /*33c0*/  LDSM.16.M88.4 R20, [R147+0x7800] ;  /* 0x007800009314783b */ /* 0x000ea20000000200 */
[----:B------:R-:W-:-:S06]  /*33d0*/  DEPBAR.LE SB0, 0x0 ;  /* 0x000080000000791a */ /* 0x000fcc0000000000 */
[C---:B------:R-:W-:Y:S08]  /*33e0*/  HMMA.16816.F32.BF16 R44, R28.reuse, R84, R44 ;  /* 0x000000541c2c723c */ /* 0x040ff0000004182c */
[C---:B------:R-:W-:Y:S08]  /*33f0*/  HMMA.16816.F32.BF16 R76, R28.reuse, R86, R76 ;  /* 0x000000561c4c723c */ /* 0x040ff0000004184c */
[C---:B-----5:R-:W-:Y:S08]  /*3400*/  HMMA.16816.F32.BF16 R72, R28.reuse, R12, R72 ;  /* 0x0000000c1c48723c */ /* 0x060ff00000041848 */
[C---:B------:R-:W-:Y:S08]  /*3410*/  HMMA.16816.F32.BF16 R68, R28.reuse, R14, R68 ;  /* 0x0000000e1c44723c */ /* 0x040ff00000041844 */
[C---:B----4-:R-:W-:Y:S08]  /*3420*/  HMMA.16816.F32.BF16 R64, R28.reuse, R24, R64 ;  /* 0x000000181c40723c */ /* 0x050ff00000041840 */
[----:B------:R-:W-:Y:S08]  /*3430*/  HMMA.16816.F32.BF16 R92, R28, R26, R92 ;  /* 0x0000001a1c5c723c */ /* 0x000ff0000004185c */
[C---:B------:R-:W-:Y:S08]  /*3440*/  HMMA.16816.F32.BF16 R44, R16.reuse, R48, R44 ;  /* 0x00000030102c723c */ /* 0x040ff0000004182c */
[C---:B------:R-:W-:Y:S08]  /*3450*/  HMMA.16816.F32.BF16 R76, R16.reuse, R50, R76 ;  /* 0x00000032104c723c */ /* 0x040ff0000004184c */
[----:B---3--:R-:W-:Y:S03]  /*3460*/  HMMA.16816.F32.BF16 R72, R16, R36, R72 ;  /* 0x000000241048723c */ /* 0x008fe60000041848 */
[----:B------:R-:W-:Y:S01]  /*3470*/  FMUL.FTZ R12, R44, UR7 ;  /* 0x000000072c0c7c20 */ /* 0x000fe20008410000 */
[----:B------:R-:W-:Y:S01]  /*3480*/  FMUL.FTZ R13, R45, UR7 ;  /* 0x000000072d0d7c20 */ /* 0x000fe20008410000 */
[----:B------:R-:W-:Y:S01]  /*3490*/  FMUL.FTZ R44, R46, UR7 ;  /* 0x000000072e2c7c20 */ /* 0x000fe20008410000 */
[----:B------:R-:W-:-:S02]  /*34a0*/  FMUL.FTZ R47, R47, UR7 ;  /* 0x000000072f2f7c20 */ /* 0x000fc40008410000 */
[C---:B------:R-:W-:Y:S01]  /*34b0*/  HMMA.16816.F32.BF16 R68, R16.reuse, R38, R68 ;  /* 0x000000261044723c */ /* 0x040fe20000041844 */
[----:B------:R-:W3:Y:S02]  /*34c0*/  MUFU.TANH R12, R12 ;  /* 0x0000000c000c7308 */ /* 0x000ee40000002400 */
[----:B------:R-:W-:Y:S01]  /*34d0*/  FMUL.FTZ R40, R76, UR7 ;  /* 0x000000074c287c20 */ /* 0x000fe20008410000 */
[----:B------:R-:W-:Y:S01]  /*34e0*/  FMUL.FTZ R36, R77, UR7 ;  /* 0x000000074d247c20 */ /* 0x000fe20008410000 */
[----:B------:R-:W-:Y:S01]  /*34f0*/  FMUL.FTZ R14, R78, UR7 ;  /* 0x000000074e0e7c20 */ /* 0x000fe20008410000 */
[----:B------:R-:W-:Y:S02]  /*3500*/  FMUL.FTZ R15, R79, UR7 ;  /* 0x000000074f0f7c20 */ /* 0x000fe40008410000 */
[----:B--2---:R-:W-:Y:S01]  /*3510*/  HMMA.16816.F32.BF16 R64, R16, R20, R64 ;  /* 0x000000141040723c */ /* 0x004fe20000041840 */
[----:B------:R-:W2:Y:S02]  /*3520*/  MUFU.TANH R13, R13 ;  /* 0x0000000d000d7308 */ /* 0x000ea40000002400 */
[----:B------:R-:W-:Y:S01]  /*3530*/  FMUL.FTZ R72, R72, UR7 ;  /* 0x0000000748487c20 */ /* 0x000fe20008410000 */
[----:B------:R-:W-:Y:S01]  /*3540*/  FMUL.FTZ R73, R73, UR7 ;  /* 0x0000000749497c20 */ /* 0x000fe20008410000 */
[----:B------:R-:W-:Y:S01]  /*3550*/  FMUL.FTZ R74, R74, UR7 ;  /* 0x000000074a4a7c20 */ /* 0x000fe20008410000 */
[----:B------:R-:W-:-:S02]  /*3560*/  FMUL.FTZ R75, R75, UR7 ;  /* 0x000000074b4b7c20 */ /* 0x000fc40008410000 */
[----:B------:R-:W-:Y:S01]  /*3570*/  HMMA.16816.F32.BF16 R92, R16, R22, R92 ;  /* 0x00000016105c723c */ /* 0x000fe2000004185c */
[----:B------:R-:W4:Y:S01]  /*3580*/  MUFU.TANH R44, R44 ;  /* 0x0000002c002c7308 */ /* 0x000f220000002400 */
[----:B------:R-:W-:Y:S01]  /*3590*/  LEA R17, R101, R2, 0x6 ;  /* 0x0000000265117211 */ /* 0x000fe200078e30ff */
[----:B------:R-:W-:Y:S01]  /*35a0*/  FMUL.FTZ R68, R68, UR7 ;  /* 0x0000000744447c20 */ /* 0x000fe20008410000 */
[----:B------:R-:W-:Y:S01]  /*35b0*/  FMUL.FTZ R69, R69, UR7 ;  /* 0x0000000745457c20 */ /* 0x000fe20008410000 */
[----:B------:R-:W-:Y:S01]  /*35c0*/  VIADDMNMX R2, R117, 0x8, R118, PT ;  /* 0x0000000875027846 */ /* 0x000fe20003800176 */
[----:B------:R-:W-:Y:S01]  /*35d0*/  FMUL.FTZ R70, R70, UR7 ;  /* 0x0000000746467c20 */ /* 0x000fe20008410000 */
[----:B------:R-:W-:Y:S01]  /*35e0*/  IADD3 R19, PT, PT, R17, -0x40, RZ ;  /* 0xffffffc011137810 */ /* 0x000fe20007ffe0ff */
[----:B------:R-:W-:Y:S01]  /*35f0*/  FMUL.FTZ R71, R71, UR7 ;  /* 0x0000000747477c20 */ /* 0x000fe20008410000 */
[----:B------:R1:W1:Y:S01]  /*3600*/  MUFU.TANH R41, R47 ;  /* 0x0000002f00297308 */ /* 0x0002620000002400 */
[----:B------:R-:W-:Y:S01]  /*3610*/  IADD3 R21, PT, PT, R17, -0x3f, RZ ;  /* 0xffffffc111157810 */ /* 0x000fe20007ffe0ff */
[----:B------:R-:W-:Y:S01]  /*3620*/  FMUL.FTZ R64, R64, UR7 ;  /* 0x0000000740407c20 */ /* 0x000fe20008410000 */
[----:B------:R-:W-:Y:S01]  /*3630*/  FMUL.FTZ R65, R65, UR7 ;  /* 0x0000000741417c20 */ /* 0x000fe20008410000 */
[----:B------:R-:W-:Y:S01]  /*3640*/  FMUL.FTZ R66, R66, UR7 ;  /* 0x0000000742427c20 */ /* 0x000fe20008410000 */
[----:B------:R-:W-:Y:S01]  /*3650*/  FMUL.FTZ R67, R67, UR7 ;  /* 0x0000000743437c20 */ /* 0x000fe20008410000 */
[----:B------:R-:W-:-:S02]  /*3660*/  ISETP.GE.AND P5, PT, R19, R136, PT ;  /* 0x000000881300720c */ /* 0x000fc40003fa6270 */
[----:B------:R-:W1:Y:S01]  /*3670*/  MUFU.TANH R40, R40 ;  /* 0x0000002800287308 */ /* 0x000e620000002400 */
[----:B------:R-:W-:Y:S01]  /*3680*/  ISETP.GE.AND P4, PT, R19, R2, PT ;  /* 0x000000021300720c */ /* 0x000fe20003f86270 */
[----:B------:R-:W-:Y:S01]  /*3690*/  FMUL.FTZ R92, R92, UR7 ;  /* 0x000000075c5c7c20 */ /* 0x000fe20008410000 */
[----:B------:R-:W-:Y:S01]  /*36a0*/  FMUL.FTZ R93, R93, UR7 ;  /* 0x000000075d5d7c20 */ /* 0x000fe20008410000 */
[----:B------:R-:W-:Y:S01]  /*36b0*/  FMUL.FTZ R94, R94, UR7 ;  /* 0x000000075e5e7c20 */ /* 0x000fe20008410000 */
[----:B------:R-:W-:Y:S01]  /*36c0*/  FMUL.FTZ R95, R95, UR7 ;  /* 0x000000075f5f7c20 */ /* 0x000fe20008410000 */
[----:B------:R-:W-:Y:S02]  /*36d0*/  IADD3 R19, PT, PT, R17, -0x38, RZ ;  /* 0xffffffc811137810 */ /* 0x000fe40007ffe0ff */
[----:B------:R-:W1:Y:S08]  /*36e0*/  MUFU.TANH R36, R36 ;  /* 0x0000002400247308 */ /* 0x000e700000002400 */
[----:B------:R-:W1:Y:S08]  /*36f0*/  MUFU.TANH R14, R14 ;  /* 0x0000000e000e7308 */ /* 0x000e700000002400 */
[----:B------:R-:W1:Y:S08]  /*3700*/  MUFU.TANH R15, R15 ;  /* 0x0000000f000f7308 */ /* 0x000e700000002400 */
[----:B------:R1:W1:Y:S08]  /*3710*/  MUFU.TANH R110, R72 ;  /* 0x00000048006e7308 */ /* 0x0002700000002400 */
[----:B------:R1:W1:Y:S08]  /*3720*/  MUFU.TANH R142, R73 ;  /* 0x00000049008e7308 */ /* 0x0002700000002400 */
[----:B------:R1:W1:Y:S08]  /*3730*/  MUFU.TANH R114, R74 ;  /* 0x0000004a00727308 */ /* 0x0002700000002400 */
[----:B------:R1:W1:Y:S08]  /*3740*/  MUFU.TANH R138, R75 ;  /* 0x0000004b008a7308 */ /* 0x0002700000002400 */
[----:B------:R1:W1:Y:S08]  /*3750*/  MUFU.TANH R140, R68 ;  /* 0x00000044008c7308 */ /* 0x0002700000002400 */
[----:B------:R1:W1:Y:S01]  /*3760*/  MUFU.TANH R112, R69 ;  /* 0x0000004500707308 */ /* 0x0002620000002400 */
[----:B------:R-:W-:Y:S06]  /*3770*/  BAR.SYNC.DEFER_BLOCKING 0x0 ;  /* 0x0000000000007b1d */ /* 0x000fec0000010000 */
[----:B--234-:R-:W-:Y:S05]  /*3780*/  @!P6 BRA `(.L_x_783) ;  /* 0x0000000000f8e947 */ /* 0x01cfea0003800000 */
[----:B------:R-:W2:Y:S01]  /*3790*/  LDCU UR4, c[0x0][0x440] ;  /* 0x00008800ff0477ac */ /* 0x000ea20008000800 */
[----:B------:R-:W-:-:S04]  /*37a0*/  VIADD R117, R101, 0xfffffffe ;  /* 0xfffffffe65757836 */ /* 0x000fc80000000000 */
[-C--:B------:R-:W-:Y:S02]  /*37b0*/  IMAD R23, R100, R117.reuse, RZ ;  /* 0x0000007564177224 */ /* 0x080fe400078e02ff */
[----:B------:R-:W-:-:S04]  /*37c0*/  IMAD.WIDE.U32 R116, R116, R117, RZ ;  /* 0x0000007574747225 */ /* 0x000fc800078e00ff */
[----:B------:R-:W-:Y:S01]  /*37d0*/  IMAD.IADD R16, R117, 0x1, R23 ;  /* 0x0000000175107824 */ /* 0x000fe200078e0217 */
[C---:B------:R-:W-:Y:S02]  /*37e0*/  LEA R28, P1, R116.reuse, R164, 0x1 ;  /* 0x000000a4741c7211 */ /* 0x040fe400078208ff */
[----:B------:R-:W-:Y:S02]  /*37f0*/  IADD3 R23, P0, PT, R103, R116, RZ ;  /* 0x0000007467177210 */ /* 0x000fe40007f1e0ff */
[--C-:B------:R-:W-:Y:S02]  /*3800*/  LEA.HI.X R29, R116, R163, R16.reuse, 0x1, P1 ;  /* 0x000000a3741d7211 */ /* 0x100fe400008f0c10 */
[----:B--2---:R-:W-:Y:S01]  /*3810*/  ISETP.GE.AND P1, PT, R160, UR4, PT ;  /* 0x00000004a0007c0c */ /* 0x004fe2000bf26270 */
        /* <DEDUP_REMOVED lines=12> */
[----:B------:R-:W-:Y:S01]  /*38e0*/  LEA.HI.X R16, R10, R16, R11, 0x5, P2 ;  /* 0x000000100a107211 */ /* 0x000fe200010f2c0b */
[----:B------:R2:W-:Y:S01]  /*38f0*/  @P1 STS.128 [R168+0x4000], RZ ;  /* 0x004000ffa8001388 */ /* 0x0005e20000000c00 */
[-C--:B------:R-:W-:Y:S02]  /*3900*/  LEA.HI.X R25, R25, R163.reuse, R18, 0x1, P3 ;  /* 0x000000a319197211 */ /* 0x080fe400018f0c12 */
        /* <DEDUP_REMOVED lines=38> */
.L_x_783:
[----:B------:R-:W-:Y:S01]  /*3b70*/  ISETP.GE.AND P3, PT, R21, R136, PT ;  /* 0x000000881500720c */ /* 0x000fe20003f66270 */
[----:B------:R-:W-:Y:S01]  /*3b80*/  VIADD R7, R17, 0xffffffd0 ;  /* 0xffffffd011077836 */ /* 0x000fe20000000000 */
[----:B------:R-:W-:Y:S01]  /*3b90*/  ISETP.GE.AND P1, PT, R21, R2, PT ;  /* 0x000000021500720c */ /* 0x000fe20003f26270 */
[----:B------:R-:W3:Y:S01]  /*3ba0*/  MUFU.TANH R64, R64 ;  /* 0x0000004000407308 */ /* 0x000ee20000002400 */
[C---:B------:R-:W-:Y:S01]  /*3bb0*/  ISETP.GE.AND P2, PT, R19.reuse, R136, PT ;  /* 0x000000881300720c */ /* 0x040fe20003f46270 */
[----:B------:R-:W4:Y:S01]  /*3bc0*/  LDCU UR6, c[0x0][0x45c] ;  /* 0x00008b80ff0677ac */ /* 0x000f220008000800 */
[----:B------:R-:W-:Y:S01]  /*3bd0*/  ISETP.GE.AND P0, PT, R19, R2, PT ;  /* 0x000000021300720c */ /* 0x000fe20003f06270 */
[----:B------:R-:W-:Y:S01]  /*3be0*/  VIADD R19, R17, 0xffffffc9 ;  /* 0xffffffc911137836 */ /* 0x000fe20000000000 */
[----:B-1----:R-:W-:Y:S01]  /*3bf0*/  FSEL R52, R52, -INF , !P3 ;  /* 0xff80000034347808 */ /* 0x002fe20005800000 */
[----:B------:R-:W-:Y:S01]  /*3c00*/  IMAD.MOV.U32 R172, RZ, RZ, -0x1 ;  /* 0xffffffffffac7424 */ /* 0x000fe200078e00ff */
[----:B------:R-:W-:Y:S01]  /*3c10*/  FSEL R54, R54, -INF , !P1 ;  /* 0xff80000036367808 */ /* 0x000fe20004800000 */
[----:B------:R-:W1:Y:S01]  /*3c20*/  MUFU.TANH R65, R65 ;  /* 0x0000004100417308 */ /* 0x000e620000002400 */
[----:B------:R-:W-:Y:S01]  /*3c30*/  FSEL R42, R3, -INF , !P5 ;  /* 0xff800000032a7808 */ /* 0x000fe20006800000 */
[----:B------:R-:W-:Y:S01]  /*3c40*/  VIADD R3, R17, 0xffffffd1 ;  /* 0xffffffd111037836 */ /* 0x000fe20000000000 */
[----:B------:R-:W-:-:S02]  /*3c50*/  FSEL R38, R53, -INF , !P4 ;  /* 0xff80000035267808 */ /* 0x000fc40006000000 */
[C---:B------:R-:W-:Y:S02]  /*3c60*/  ISETP.GE.AND P3, PT, R7.reuse, R136, PT ;  /* 0x000000880700720c */ /* 0x040fe40003f66270 */
[----:B------:R-:W-:Y:S01]  /*3c70*/  ISETP.GE.AND P1, PT, R7, R2, PT ;  /* 0x000000020700720c */ /* 0x000fe20003f26270 */
[----:B------:R-:W-:Y:S01]  /*3c80*/  VIADD R7, R17, 0xffffffd8 ;  /* 0xffffffd811077836 */ /* 0x000fe20000000000 */
[C---:B------:R-:W-:Y:S01]  /*3c90*/  ISETP.GE.AND P5, PT, R19.reuse, R136, PT ;  /* 0x000000881300720c */ /* 0x040fe20003fa6270 */
[----:B------:R-:W5:Y:S01]  /*3ca0*/  MUFU.TANH R92, R92 ;  /* 0x0000005c005c7308 */ /* 0x000f620000002400 */
[----:B------:R-:W-:Y:S01]  /*3cb0*/  ISETP.GE.AND P4, PT, R19, R2, PT ;  /* 0x000000021300720c */ /* 0x000fe20003f86270 */
[----:B------:R-:W-:Y:S01]  /*3cc0*/  VIADD R19, R17, 0xffffffe9 ;  /* 0xffffffe911137836 */ /* 0x000fe20000000000 */
[----:B------:R-:W-:Y:S02]  /*3cd0*/  FSEL R30, R34, -INF , !P0 ;  /* 0xff800000221e7808 */ /* 0x000fe40004000000 */
[----:B------:R-:W-:-:S02]  /*3ce0*/  FSEL R34, R33, -INF , !P5 ;  /* 0xff80000021227808 */ /* 0x000fc40006800000 */
[----:B--2---:R-:W-:Y:S01]  /*3cf0*/  FSEL R28, R35, -INF , !P4 ;  /* 0xff800000231c7808 */ /* 0x004fe20006000000 */
[----:B------:R-:W2:Y:S01]  /*3d00*/  MUFU.TANH R93, R93 ;  /* 0x0000005d005d7308 */ /* 0x000ea20000002400 */
[----:B------:R-:W-:Y:S02]  /*3d10*/  FSEL R32, R32, -INF , !P2 ;  /* 0xff80000020207808 */ /* 0x000fe40005000000 */
[C---:B------:R-:W-:Y:S02]  /*3d20*/  ISETP.GE.AND P5, PT, R7.reuse, R136, PT ;  /* 0x000000880700720c */ /* 0x040fe40003fa6270 */
[----:B------:R-:W-:Y:S01]  /*3d30*/  ISETP.GE.AND P4, PT, R7, R2, PT ;  /* 0x000000020700720c */ /* 0x000fe20003f86270 */
[----:B------:R-:W-:Y:S01]  /*3d40*/  VIADD R7, R17, 0xffffffe0 ;  /* 0xffffffe011077836 */ /* 0x000fe20000000000 */
[C---:B------:R-:W-:Y:S01]  /*3d50*/  ISETP.GE.AND P2, PT, R3.reuse, R136, PT ;  /* 0x000000880300720c */ /* 0x040fe20003f46270 */
[----:B------:R-:W4:Y:S01]  /*3d60*/  MUFU.TANH R118, R70 ;  /* 0x0000004600767308 */ /* 0x000f220000002400 */
[----:B------:R-:W-:Y:S01]  /*3d70*/  ISETP.GE.AND P0, PT, R3, R2, PT ;  /* 0x000000020300720c */ /* 0x000fe20003f06270 */
[----:B------:R-:W-:Y:S01]  /*3d80*/  VIADD R3, R17, 0xffffffd9 ;  /* 0xffffffd911037836 */ /* 0x000fe20000000000 */
[----:B------:R-:W-:Y:S01]  /*3d90*/  FSEL R24, R13, -INF , !P2 ;  /* 0xff8000000d187808 */ /* 0x000fe20005000000 */
[----:B------:R-:W-:Y:S01]  /*3da0*/  VIADD R13, R17, 0xfffffff0 ;  /* 0xfffffff0110d7836 */ /* 0x000fe20000000000 */
[----:B------:R-:W-:-:S02]  /*3db0*/  FSEL R16, R41, -INF , !P0 ;  /* 0xff80000029107808 */ /* 0x000fc40004000000 */
[----:B------:R-:W-:Y:S01]  /*3dc0*/  FSEL R26, R12, -INF , !P3 ;  /* 0xff8000000c1a7808 */ /* 0x000fe20005800000 */
[----:B------:R-:W4:Y:S01]  /*3dd0*/  MUFU.TANH R134, R71 ;  /* 0x0000004700867308 */ /* 0x000f220000002400 */
        /* <DEDUP_REMOVED lines=8> */
[----:B------:R-:W-:-:S02]  /*3e60*/  FMNMX3.FTZ R21, R42, R52, R32, !PT ;  /* 0x000000342a157276 */ /* 0x000fc40007810020 */
[----:B------:R-:W-:Y:S02]  /*3e70*/  FSEL R22, R40, -INF , !P5 ;  /* 0xff80000028167808 */ /* 0x000fe40006800000 */
[----:B------:R-:W-:Y:S01]  /*3e80*/  FMNMX3.FTZ R21, R21, R34, R26, !PT ;  /* 0x0000002215157276 */ /* 0x000fe2000781001a */
[----:B------:R-:W4:Y:S01]  /*3e90*/  MUFU.TANH R67, R67 ;  /* 0x0000004300437308 */ /* 0x000f220000002400 */
[-C--:B------:R-:W-:Y:S02]  /*3ea0*/  ISETP.GE.AND P5, PT, R7, R136.reuse, PT ;  /* 0x000000880700720c */ /* 0x080fe40003fa6270 */
[----:B------:R-:W-:Y:S02]  /*3eb0*/  FSEL R20, R36, -INF , !P3 ;  /* 0xff80000024147808 */ /* 0x000fe40005800000 */
[----:B------:R-:W-:Y:S02]  /*3ec0*/  ISETP.GE.AND P3, PT, R3, R136, PT ;  /* 0x000000880300720c */ /* 0x000fe40003f66270 */
[----:B------:R-:W-:Y:S01]  /*3ed0*/  FSEL R14, R14, -INF , !P4 ;  /* 0xff8000000e0e7808 */ /* 0x000fe20006000000 */
[----:B------:R-:W4:Y:S01]  /*3ee0*/  MUFU.TANH R94, R94 ;  /* 0x0000005e005e7308 */ /* 0x000f220000002400 */
[----:B------:R-:W-:-:S02]  /*3ef0*/  FSEL R110, R110, -INF , !P2 ;  /* 0xff8000006e6e7808 */ /* 0x000fc40005000000 */
[----:B------:R-:W-:Y:S02]  /*3f00*/  FMNMX3.FTZ R21, R21, R24, R22, !PT ;  /* 0x0000001815157276 */ /* 0x000fe40007810016 */
[-C--:B------:R-:W-:Y:S01]  /*3f10*/  ISETP.GE.AND P4, PT, R7, R2.reuse, PT ;  /* 0x000000020700720c */ /* 0x080fe20003f86270 */
[----:B------:R-:W-:Y:S01]  /*3f20*/  VIADD R7, R17, 0xfffffff1 ;  /* 0xfffffff111077836 */ /* 0x000fe20000000000 */
[----:B------:R-:W-:Y:S01]  /*3f30*/  FSEL R142, R142, -INF , !P5 ;  /* 0xff8000008e8e7808 */ /* 0x000fe20006800000 */
[----:B------:R-:W4:Y:S01]  /*3f40*/  MUFU.TANH R95, R95 ;  /* 0x0000005f005f7308 */ /* 0x000f220000002400 */
        /* <DEDUP_REMOVED lines=9> */
[----:B---3--:R-:W-:Y:S02]  /*3fe0*/  FSEL R132, R64, -INF , !P3 ;  /* 0xff80000040847808 */ /* 0x008fe40005800000 */
[----:B------:R-:W-:-:S02]  /*3ff0*/  ISETP.GE.AND P3, PT, R3, R136, PT ;  /* 0x000000880300720c */ /* 0x000fc40003f66270 */
[----:B------:R-:W-:Y:S02]  /*4000*/  FMNMX3.FTZ R21, R21, R142, R140, !PT ;  /* 0x0000008e15157276 */ /* 0x000fe4000781008c */
[----:B-1----:R-:W-:Y:S02]  /*4010*/  FSEL R130, R65, -INF , !P5 ;  /* 0xff80000041827808 */ /* 0x002fe40006800000 */
[----:B------:R-:W-:Y:S02]  /*4020*/  ISETP.GE.AND P5, PT, R17, R136, PT ;  /* 0x000000881100720c */ /* 0x000fe40003fa6270 */
[----:B-----5:R-:W-:Y:S02]  /*4030*/  FSEL R128, R92, -INF , !P3 ;  /* 0xff8000005c807808 */ /* 0x020fe40005800000 */
[----:B------:R-:W-:Y:S02]  /*4040*/  FMNMX3.FTZ R21, R21, R112, R132, !PT ;  /* 0x0000007015157276 */ /* 0x000fe40007810084 */
[----:B--2---:R-:W-:-:S02]  /*4050*/  FSEL R126, R93, -INF , !P5 ;  /* 0xff8000005d7e7808 */ /* 0x004fc40006800000 */
[----:B------:R-:W-:Y:S02]  /*4060*/  FMNMX3.FTZ R21, R21, R130, R128, !PT ;  /* 0x0000008215157276 */ /* 0x000fe40007810080 */
[----:B------:R-:W-:Y:S02]  /*4070*/  FMNMX3.FTZ R23, R38, R54, R30, !PT ;  /* 0x0000003626177276 */ /* 0x000fe4000781001e */
[-C--:B------:R-:W-:Y:S02]  /*4080*/  ISETP.GE.AND P3, PT, R13, R2.reuse, PT ;  /* 0x000000020d00720c */ /* 0x080fe40003f66270 */
[----:B------:R-:W-:Y:S02]  /*4090*/  ISETP.GE.AND P5, PT, R19, R2, PT ;  /* 0x000000021300720c */ /* 0x000fe40003fa6270 */
[----:B------:R-:W-:Y:S02]  /*40a0*/  FMNMX.FTZ R13, R126, R21, !PT ;  /* 0x000000157e0d7209 */ /* 0x000fe40007810000 */
[----:B------:R-:W-:-:S02]  /*40b0*/  FMNMX3.FTZ R19, R23, R28, R18, !PT ;  /* 0x0000001c17137276 */ /* 0x000fc40007810012 */
[----:B------:R-:W-:Y:S01]  /*40c0*/  FSEL R12, R15, -INF , !P1 ;  /* 0xff8000000f0c7808 */ /* 0x000fe20004800000 */
[----:B------:R-:W1:Y:S01]  /*40d0*/  SHFL.BFLY PT, R36, R13, 0x2, 0x1f ;  /* 0x0c401f000d247f89 */ /* 0x000e6200000e0000 */
[----:B------:R-:W-:Y:S02]  /*40e0*/  FSEL R114, R114, -INF , !P0 ;  /* 0xff80000072727808 */ /* 0x000fe40004000000 */
[----:B------:R-:W-:Y:S02]  /*40f0*/  FMNMX3.FTZ R15, R19, R16, R14, !PT ;  /* 0x00000010130f7276 */ /* 0x000fe4000781000e */
[----:B------:R-:W-:Y:S02]  /*4100*/  FSEL R138, R138, -INF , !P4 ;  /* 0xff8000008a8a7808 */ /* 0x000fe40006000000 */
[----:B----4-:R-:W-:Y:S02]  /*4110*/  FSEL R118, R118, -INF , !P2 ;  /* 0xff80000076767808 */ /* 0x010fe40005000000 */
[----:B------:R-:W-:-:S02]  /*4120*/  FMNMX3.FTZ R15, R15, R12, R114, !PT ;  /* 0x0000000c0f0f7276 */ /* 0x000fc40007810072 */
[-C--:B------:R-:W-:Y:S02]  /*4130*/  ISETP.GE.AND P0, PT, R7, R2.reuse, PT ;  /* 0x000000020700720c */ /* 0x080fe40003f06270 */
[----:B------:R-:W-:Y:S02]  /*4140*/  ISETP.GE.AND P1, PT, R3, R2, PT ;  /* 0x000000020300720c */ /* 0x000fe40003f26270 */
[----:B------:R-:W-:Y:S02]  /*4150*/  FSEL R134, R134, -INF , !P5 ;  /* 0xff80000086867808 */ /* 0x000fe40006800000 */
[----:B------:R-:W-:Y:S02]  /*4160*/  FSEL R124, R66, -INF , !P3 ;  /* 0xff800000427c7808 */ /* 0x000fe40005800000 */
[----:B------:R-:W-:Y:S02]  /*4170*/  FMNMX3.FTZ R15, R15, R138, R118, !PT ;  /* 0x0000008a0f0f7276 */ /* 0x000fe40007810076 */
[----:B------:R-:W-:-:S02]  /*4180*/  ISETP.GE.AND P2, PT, R17, R2, PT ;  /* 0x000000021100720c */ /* 0x000fc40003f46270 */
[----:B------:R-:W-:Y:S02]  /*4190*/  FSEL R122, R67, -INF , !P0 ;  /* 0xff800000437a7808 */ /* 0x000fe40004000000 */
[----:B------:R-:W-:Y:S02]  /*41a0*/  FSEL R120, R94, -INF , !P1 ;  /* 0xff8000005e787808 */ /* 0x000fe40004800000 */
[----:B------:R-:W-:Y:S02]  /*41b0*/  FMNMX3.FTZ R15, R15, R134, R124, !PT ;  /* 0x000000860f0f7276 */ /* 0x000fe4000781007c */
[----:B------:R-:W-:Y:S02]  /*41c0*/  FSEL R116, R95, -INF , !P2 ;  /* 0xff8000005f747808 */ /* 0x000fe40005000000 */
[----:B------:R-:W-:Y:S02]  /*41d0*/  FMNMX3.FTZ R7, R15, R122, R120, !PT ;  /* 0x0000007a0f077276 */ /* 0x000fe40007810078 */
[----:B-1----:R-:W-:-:S02]  /*41e0*/  FMNMX.FTZ R13, R13, R36, !PT ;  /* 0x000000240d0d7209 */ /* 0x002fc40007810000 */
[----:B------:R-:W-:-:S03]  /*41f0*/  FMNMX.FTZ R7, R116, R7, !PT ;  /* 0x0000000774077209 */ /* 0x000fc60007810000 */
[----:B------:R-:W1:Y:S04]  /*4200*/  SHFL.BFLY PT, R100, R13, 0x1, 0x1f ;  /* 0x0c201f000d647f89 */ /* 0x000e6800000e0000 */
[----:B------:R-:W2:Y:S01]  /*4210*/  SHFL.BFLY PT, R36, R7, 0x2, 0x1f ;  /* 0x0c401f0007247f89 */ /* 0x000ea200000e0000 */
[----:B-1----:R-:W-:Y:S02]  /*4220*/  FMNMX.FTZ R100, R13, R100, !PT ;  /* 0x000000640d647209 */ /* 0x002fe40007810000 */
[----:B--2---:R-:W-:Y:S01]  /*4230*/  FMNMX.FTZ R36, R7, R36, !PT ;  /* 0x0000002407247209 */ /* 0x004fe20007810000 */
[----:B------:R-:W-:Y:S02]  /*4240*/  IMAD.SHL.U32 R7, R6, 0x200, RZ ;  /* 0x0000020006077824 */ /* 0x000fe400078e00ff */
[C---:B------:R-:W-:Y:S01]  /*4250*/  FMUL.FTZ R123, R100.reuse, UR6 ;  /* 0x00000006647b7c20 */ /* 0x040fe20008410000 */
        /* <DEDUP_REMOVED lines=22> */
[----:B------:R-:W1:Y:S01]  /*43c0*/  LDSM.16.MT88.4 R68, [R144+0x8000] ;  /* 0x008000009044783b */ /* 0x000e620000004200 */
[----:B------:R-:W5:Y:S01]  /*43d0*/  MUFU.EX2 R106, R106 ;  /* 0x0000006a006a7308 */ /* 0x000f620000000800 */
[--C-:B------:R-:W-:Y:S01]  /*43e0*/  FFMA.FTZ R115, R140, UR6, -R123.reuse ;  /* 0x000000068c737c23 */ /* 0x100fe2000801087b */
[C---:B------:R-:W-:Y:S01]  /*43f0*/  FSETP.NEU.FTZ.AND P0, PT, R3.reuse, -INF , PT ;  /* 0xff8000000300780b */ /* 0x040fe20003f1d000 */
[----:B------:R-:W-:Y:S01]  /*4400*/  FMUL.FTZ R119, R3, UR6 ;  /* 0x0000000603777c20 */ /* 0x000fe20008410000 */
[----:B------:R-:W1:Y:S01]  /*4410*/  LDSM.16.MT88.4 R40, [R150+0xa000] ;  /* 0x00a000009628783b */ /* 0x000e620000004200 */
[--C-:B------:R-:W-:Y:S01]  /*4420*/  FFMA.FTZ R112, R112, UR6, -R123.reuse ;  /* 0x0000000670707c23 */ /* 0x100fe2000801087b */
[--C-:B------:R-:W-:Y:S01]  /*4430*/  FFMA.FTZ R125, R132, UR6, -R123.reuse ;  /* 0x00000006847d7c23 */ /* 0x100fe2000801087b */
[--C-:B------:R-:W-:Y:S01]  /*4440*/  FFMA.FTZ R130, R130, UR6, -R123.reuse ;  /* 0x0000000682827c23 */ /* 0x100fe2000801087b */
[----:B------:R-:W-:Y:S01]  /*4450*/  FSEL R119, R119, RZ, P0 ;  /* 0x000000ff77777208 */ /* 0x000fe20000000000 */
[----:B------:R-:W1:Y:S01]  /*4460*/  LDSM.16.MT88.4 R48, [R146+0xa000] ;  /* 0x00a000009230783b */ /* 0x000e620000004200 */
[----:B------:R-:W-:Y:S01]  /*4470*/  MUFU.EX2 R105, R105 ;  /* 0x0000006900697308 */ /* 0x000fe20000000800 */
[--C-:B------:R-:W-:Y:S01]  /*4480*/  FFMA.FTZ R127, R128, UR6, -R123.reuse ;  /* 0x00000006807f7c23 */ /* 0x100fe2000801087b */
[----:B------:R-:W-:Y:S01]  /*4490*/  FFMA.FTZ R126, R126, UR6, -R123 ;  /* 0x000000067e7e7c23 */ /* 0x000fe2000801087b */
[--C-:B------:R-:W-:Y:S01]  /*44a0*/  FFMA.FTZ R111, R38, UR6, -R119.reuse ;  /* 0x00000006266f7c23 */ /* 0x100fe20008010877 */
[--C-:B------:R-:W-:Y:S01]  /*44b0*/  FFMA.FTZ R108, R54, UR6, -R119.reuse ;  /* 0x00000006366c7c23 */ /* 0x100fe20008010877 */
[--C-:B------:R-:W-:Y:S01]  /*44c0*/  FFMA.FTZ R107, R30, UR6, -R119.reuse ;  /* 0x000000061e6b7c23 */ /* 0x100fe20008010877 */
[----:B------:R-:W-:Y:S01]  /*44d0*/  FFMA.FTZ R104, R28, UR6, -R119 ;  /* 0x000000061c687c23 */ /* 0x000fe20008010877 */
[----:B------:R-:W1:Y:S01]  /*44e0*/  LDSM.16.MT88.4 R56, [R145+0xa000] ;  /* 0x00a000009138783b */ /* 0x000e620000004200 */
[----:B------:R-:W2:Y:S01]  /*44f0*/  MUFU.EX2 R34, R34 ;  /* 0x0000002200227308 */ /* 0x000ea20000000800 */
[----:B------:R-:W-:Y:S01]  /*4500*/  FFMA.FTZ R28, R20, UR6, -R123 ;  /* 0x00000006141c7c23 */ /* 0x000fe2000801087b */
[--C-:B------:R-:W-:Y:S01]  /*4510*/  FFMA.FTZ R33, R18, UR6, -R119.reuse ;  /* 0x0000000612217c23 */ /* 0x100fe20008010877 */
[----:B------:R-:W1:Y:S01]  /*4520*/  LDSM.16.MT88.4 R4, [R144+0xa000] ;  /* 0x00a000009004783b */ /* 0x000e620000004200 */
[--C-:B------:R-:W-:Y:S01]  /*4530*/  FFMA.FTZ R30, R16, UR6, -R119.reuse ;  /* 0x00000006101e7c23 */ /* 0x100fe20008010877 */
[--C-:B------:R-:W-:Y:S01]  /*4540*/  FFMA.FTZ R29, R14, UR6, -R119.reuse ;  /* 0x000000060e1d7c23 */ /* 0x100fe20008010877 */
[--C-:B------:R-:W-:Y:S01]  /*4550*/  FFMA.FTZ R0, R12, UR6, -R119.reuse ;  /* 0x000000060c007c23 */ /* 0x100fe20008010877 */
[----:B------:R-:W1:Y:S01]  /*4560*/  LDSM.16.MT88.4 R20, [R150+0x8800] ;  /* 0x008800009614783b */ /* 0x000e620000004200 */
[----:B------:R-:W-:Y:S01]  /*4570*/  MUFU.EX2 R111, R111 ;  /* 0x0000006f006f7308 */ /* 0x000fe20000000800 */
[----:B-----5:R-:W-:Y:S01]  /*4580*/  F2FP.BF16.F32.PACK_AB R64, R106, R109 ;  /* 0x0000006d6a40723e */ /* 0x020fe200000010ff */
[--C-:B------:R-:W-:Y:S01]  /*4590*/  FFMA.FTZ R114, R114, UR6, -R119.reuse ;  /* 0x0000000672727c23 */ /* 0x100fe20008010877 */
[----:B------:R-:W5:Y:S01]  /*45a0*/  LDSM.16.MT88.4 R16, [R145+0x8800] ;  /* 0x008800009110783b */ /* 0x000f620000004200 */
[--C-:B------:R-:W-:Y:S01]  /*45b0*/  FFMA.FTZ R117, R138, UR6, -R119.reuse ;  /* 0x000000068a757c23 */ /* 0x100fe20008010877 */
[--C-:B------:R-:W-:Y:S01]  /*45c0*/  FFMA.FTZ R118, R118, UR6, -R119.reuse ;  /* 0x0000000676767c23 */ /* 0x100fe20008010877 */
[--C-:B------:R-:W-:Y:S01]  /*45d0*/  FFMA.FTZ R121, R134, UR6, -R119.reuse ;  /* 0x0000000686797c23 */ /* 0x100fe20008010877 */
[----:B------:R-:W5:Y:S01]  /*45e0*/  LDSM.16.MT88.4 R12, [R144+0x8800] ;  /* 0x00880000900c783b */ /* 0x000f620000004200 */
        /* <DEDUP_REMOVED lines=29> */
[----:B------:R-:W5:Y:S01]  /*47c0*/  MUFU.EX2 R0, R0 ;  /* 0x0000000000007308 */ /* 0x000f620000000800 */
[C---:B-1----:R-:W-:Y:S07]  /*47d0*/  HMMA.16816.F32.BF16 R72, R64.reuse, R68, RZ ;  /* 0x000000444048723c */ /* 0x042fee00000418ff */
        /* <DEDUP_REMOVED lines=27> */
[----:B-----5:R-:W-:-:S04]  /*4990*/  F2FP.BF16.F32.PACK_AB R7, R0, R29 ;  /* 0x0000001d0007723e */ /* 0x020fc800000010ff */
[----:B------:R-:W-:Y:S03]  /*49a0*/  MUFU.EX2 R127, R127 ;  /* 0x0000007f007f7308 */ /* 0x000fe60000000800 */
[C---:B------:R-:W-:Y:S05]  /*49b0*/  HMMA.16816.F32.BF16 R96, R4.reuse, R20, R96 ;  /* 0x000000140460723c */ /* 0x040fea0000041860 */
[----:B------:R-:W4:Y:S03]  /*49c0*/  MUFU.EX2 R126, R126 ;  /* 0x0000007e007e7308 */ /* 0x000f260000000800 */
[C---:B------:R-:W-:Y:S01]  /*49d0*/  HMMA.16816.F32.BF16 R92, R4.reuse, R22, R92 ;  /* 0x00000016045c723c */ /* 0x040fe2000004185c */
[----:B------:R-:W5:Y:S04]  /*49e0*/  LDSM.16.MT88.4 R20, [R150+0xa800] ;  /* 0x00a800009614783b */ /* 0x000f680000004200 */
[----:B------:R-:W-:Y:S03]  /*49f0*/  MUFU.EX2 R123, R123 ;  /* 0x0000007b007b7308 */ /* 0x000fe60000000800 */
[C---:B------:R-:W-:Y:S05]  /*4a00*/  HMMA.16816.F32.BF16 R80, R4.reuse, R16, R80 ;  /* 0x000000100450723c */ /* 0x040fea0000041850 */
[----:B------:R-:W4:Y:S03]  /*4a10*/  MUFU.EX2 R122, R122 ;  /* 0x0000007a007a7308 */ /* 0x000f260000000800 */
[C---:B------:R-:W-:Y:S01]  /*4a20*/  HMMA.16816.F32.BF16 R76, R4.reuse, R18, R76 ;  /* 0x00000012044c723c */ /* 0x040fe2000004184c */
[----:B------:R-:W1:Y:S04]  /*4a30*/  LDSM.16.MT88.4 R16, [R146+0xa800] ;  /* 0x00a800009210783b */ /* 0x000e680000004200 */
[----:B------:R-:W-:Y:S03]  /*4a40*/  MUFU.EX2 R120, R120 ;  /* 0x0000007800787308 */ /* 0x000fe60000000800 */
[C---:B------:R-:W-:Y:S05]  /*4a50*/  HMMA.16816.F32.BF16 R72, R4.reuse, R12, R72 ;  /* 0x0000000c0448723c */ /* 0x040fea0000041848 */
[----:B------:R-:W4:Y:S03]  /*4a60*/  MUFU.EX2 R173, R173 ;  /* 0x000000ad00ad7308 */ /* 0x000f260000000800 */
[C---:B------:R-:W-:Y:S01]  /*4a70*/  HMMA.16816.F32.BF16 R68, R4.reuse, R14, R68 ;  /* 0x0000000e0444723c */ /* 0x040fe20000041844 */
[----:B------:R-:W3:Y:S07]  /*4a80*/  LDSM.16.MT88.4 R12, [R145+0xa800] ;  /* 0x00a80000910c783b */ /* 0x000eee0000004200 */
[C---:B--2---:R-:W-:Y:S08]  /*4a90*/  HMMA.16816.F32.BF16 R88, R4.reuse, R24, R88 ;  /* 0x000000180458723c */ /* 0x044ff00000041858 */
[C---:B-----5:R-:W-:Y:S08]  /*4aa0*/  HMMA.16816.F32.BF16 R36, R4.reuse, R20, R36 ;  /* 0x000000140424723c */ /* 0x060ff00000041824 */
[C---:B------:R-:W-:Y:S01]  /*4ab0*/  HMMA.16816.F32.BF16 R40, R4.reuse, R22, R40 ;  /* 0x000000160428723c */ /* 0x040fe20000041828 */
[----:B------:R-:W2:Y:S07]  /*4ac0*/  LDSM.16.MT88.4 R20, [R144+0xa800] ;  /* 0x00a800009014783b */ /* 0x000eae0000004200 */
[C---:B-1----:R-:W-:Y:S08]  /*4ad0*/  HMMA.16816.F32.BF16 R44, R4.reuse, R16, R44 ;  /* 0x00000010042c723c */ /* 0x042ff0000004182c */
[C---:B------:R-:W-:Y:S01]  /*4ae0*/  HMMA.16816.F32.BF16 R48, R4.reuse, R18, R48 ;  /* 0x000000120430723c */ /* 0x040fe20000041830 */
[----:B------:R-:W1:Y:S07]  /*4af0*/  LDSM.16.MT88.4 R16, [R150+0x9000] ;  /* 0x009000009610783b */ /* 0x000e6e0000004200 */
        /* <DEDUP_REMOVED lines=12> */
[C---:B-1----:R-:W-:Y:S08]  /*4bc0*/  HMMA.16816.F32.BF16 R96, R4.reuse, R16, R96 ;  /* 0x000000100460723c */ /* 0x042ff00000041860 */
[C---:B------:R-:W-:Y:S01]  /*4bd0*/  HMMA.16816.F32.BF16 R92, R4.reuse, R18, R92 ;  /* 0x00000012045c723c */ /* 0x040fe2000004185c */
[----:B------:R-:W1:Y:S07]  /*4be0*/  LDSM.16.MT88.4 R16, [R144+0x9000] ;  /* 0x009000009010783b */ /* 0x000e6e0000004200 */
[C---:B---3--:R-:W-:Y:S08]  /*4bf0*/  HMMA.16816.F32.BF16 R88, R4.reuse, R12, R88 ;  /* 0x0000000c0458723c */ /* 0x048ff00000041858 */
[C---:B------:R-:W-:Y:S01]  /*4c00*/  HMMA.16816.F32.BF16 R84, R4.reuse, R14, R84 ;  /* 0x0000000e0454723c */ /* 0x040fe20000041854 */
[----:B------:R-:W3:Y:S07]  /*4c10*/  LDSM.16.MT88.4 R12, [R146+0xb000] ;  /* 0x00b00000920c783b */ /* 0x000eee0000004200 */
[C---:B------:R-:W-:Y:S08]  /*4c20*/  HMMA.16816.F32.BF16 R80, R4.reuse, R24, R80 ;  /* 0x000000180450723c */ /* 0x040ff00000041850 */
[C---:B------:R-:W-:Y:S01]  /*4c30*/  HMMA.16816.F32.BF16 R76, R4.reuse, R26, R76 ;  /* 0x0000001a044c723c */ /* 0x040fe2000004184c */
[----:B------:R-:W5:Y:S07]  /*4c40*/  LDSM.16.MT88.4 R24, [R144+0xb000] ;  /* 0x00b000009018783b */ /* 0x000f6e0000004200 */
[C---:B--2---:R-:W-:Y:S08]  /*4c50*/  HMMA.16816.F32.BF16 R36, R4.reuse, R20, R36 ;  /* 0x000000140424723c */ /* 0x044ff00000041824 */
[C---:B-1----:R-:W-:Y:S08]  /*4c60*/  HMMA.16816.F32.BF16 R72, R4.reuse, R16, R72 ;  /* 0x000000100448723c */ /* 0x042ff00000041848 */
[C---:B------:R-:W-:Y:S01]  /*4c70*/  HMMA.16816.F32.BF16 R68, R4.reuse, R18, R68 ;  /* 0x000000120444723c */ /* 0x040fe20000041844 */
[----:B------:R-:W1:Y:S07]  /*4c80*/  LDSM.16.MT88.4 R16, [R145+0xb000] ;  /* 0x00b000009110783b */ /* 0x000e6e0000004200 */
[C---:B---3--:R-:W-:Y:S08]  /*4c90*/  HMMA.16816.F32.BF16 R44, R4.reuse, R12, R44 ;  /* 0x0000000c042c723c */ /* 0x048ff0000004182c */
[C---:B------:R-:W-:Y:S01]  /*4ca0*/  HMMA.16816.F32.BF16 R48, R4.reuse, R14, R48 ;  /* 0x0000000e0430723c */ /* 0x040fe20000041830 */
[----:B------:R-:W2:Y:S07]  /*4cb0*/  LDSM.16.MT88.4 R12, [R150+0x9800] ;  /* 0x00980000960c783b */ /* 0x000eae0000004200 */
[C---:B------:R-:W-:Y:S01]  /*4cc0*/  HMMA.16816.F32.BF16 R40, R4.reuse, R22, R40 ;  /* 0x000000160428723c */ /* 0x040fe20000041828 */
[----:B------:R-:W3:Y:S07]  /*4cd0*/  LDSM.16.MT88.4 R20, [R146+0x9800] ;  /* 0x009800009214783b */ /* 0x000eee0000004200 */
[C---:B-----5:R-:W-:Y:S08]  /*4ce0*/  HMMA.16816.F32.BF16 R60, R4.reuse, R24, R60 ;  /* 0x00000018043c723c */ /* 0x060ff0000004183c */
[C---:B------:R-:W-:Y:S01]  /*4cf0*/  HMMA.16816.F32.BF16 R64, R4.reuse, R26, R64 ;  /* 0x0000001a0440723c */ /* 0x040fe20000041840 */
[----:B------:R-:W-:Y:S07]  /*4d00*/  LDSM.16.MT88.4 R24, [R144+0x9800] ;  /* 0x009800009018783b */ /* 0x000fee0000004200 */
[C---:B-1----:R-:W-:Y:S08]  /*4d10*/  HMMA.16816.F32.BF16 R52, R4.reuse, R16, R52 ;  /* 0x000000100434723c */ /* 0x042ff00000041834 */
[----:B------:R-:W-:Y:S01]  /*4d20*/  HMMA.16816.F32.BF16 R56, R4, R18, R56 ;  /* 0x000000120438723c */ /* 0x000fe20000041838 */
[----:B------:R-:W1:Y:S01]  /*4d30*/  LDSM.16.MT88.4 R16, [R145+0x9800] ;  /* 0x009800009110783b */ /* 0x000e620000004200 */
[----:B------:R-:W-:-:S02]  /*4d40*/  F2FP.BF16.F32.PACK_AB R4, R130, R125 ;  /* 0x0000007d8204723e */ /* 0x000fc400000010ff */
[----:B----4-:R-:W-:Y:S02]  /*4d50*/  F2FP.BF16.F32.PACK_AB R6, R126, R127 ;  /* 0x0000007f7e06723e */ /* 0x010fe400000010ff */
[----:B------:R-:W-:Y:S02]  /*4d60*/  F2FP.BF16.F32.PACK_AB R5, R122, R123 ;  /* 0x0000007b7a05723e */ /* 0x000fe400000010ff */
[----:B------:R-:W-:-:S07]  /*4d70*/  F2FP.BF16.F32.PACK_AB R7, R173, R120 ;  /* 0x00000078ad07723e */ /* 0x000fce00000010ff */
[C---:B--2---:R-:W-:Y:S08]  /*4d80*/  HMMA.16816.F32.BF16 R96, R4.reuse, R12, R96 ;  /* 0x0000000c0460723c */ /* 0x044ff00000041860 */
[C---:B------:R-:W-:Y:S01]  /*4d90*/  HMMA.16816.F32.BF16 R92, R4.reuse, R14, R92 ;  /* 0x0000000e045c723c */ /* 0x040fe2000004185c */
[----:B------:R-:W2:Y:S07]  /*4da0*/  LDSM.16.MT88.4 R12, [R150+0xb800] ;  /* 0x00b80000960c783b */ /* 0x000eae0000004200 */
[C---:B---3--:R-:W-:Y:S08]  /*4db0*/  HMMA.16816.F32.BF16 R88, R4.reuse, R20, R88 ;  /* 0x000000140458723c */ /* 0x048ff00000041858 */
[C---:B------:R-:W-:Y:S01]  /*4dc0*/  HMMA.16816.F32.BF16 R84, R4.reuse, R22, R84 ;  /* 0x000000160454723c */ /* 0x040fe20000041854 */
[----:B------:R-:W3:Y:S07]  /*4dd0*/  LDSM.16.MT88.4 R20, [R146+0xb800] ;  /* 0x00b800009214783b */ /* 0x000eee0000004200 */
[C---:B-1----:R-:W-:Y:S08]  /*4de0*/  HMMA.16816.F32.BF16 R80, R4.reuse, R16, R80 ;  /* 0x000000100450723c */ /* 0x042ff00000041850 */
[C---:B------:R-:W-:Y:S01]  /*4df0*/  HMMA.16816.F32.BF16 R76, R4.reuse, R18, R76 ;  /* 0x00000012044c723c */ /* 0x040fe2000004184c */
[----:B------:R-:W1:Y:S07]  /*4e00*/  LDSM.16.MT88.4 R16, [R145+0xb800] ;  /* 0x00b800009110783b */ /* 0x000e6e0000004200 */
[C---:B------:R-:W-:Y:S08]  /*4e10*/  HMMA.16816.F32.BF16 R72, R4.reuse, R24, R72 ;  /* 0x000000180448723c */ /* 0x040ff00000041848 */
[C---:B--2---:R-:W-:Y:S08]  /*4e20*/  HMMA.16816.F32.BF16 R36, R4.reuse, R12, R36 ;  /* 0x0000000c0424723c */ /* 0x044ff00000041824 */
[C---:B------:R-:W-:Y:S01]  /*4e30*/  HMMA.16816.F32.BF16 R40, R4.reuse, R14, R40 ;  /* 0x0000000e0428723c */ /* 0x040fe20000041828 */
[----:B------:R-:W2:Y:S07]  /*4e40*/  LDSM.16.MT88.4 R12, [R144+0xb800] ;  /* 0x00b80000900c783b */ /* 0x000eae0000004200 */
[----:B---3--:R-:W-:Y:S01]  /*4e50*/  HMMA.16816.F32.BF16 R44, R4, R20, R44 ;  /* 0x00000014042c723c */ /* 0x008fe2000004182c */
[----:B------:R-:W-:-:S04]  /*4e60*/  FADD.FTZ R21, R29, R30 ;  /* 0x0000001e1d157221 */ /* 0x000fc80000010000 */
[----:B------:R-:W-:-:S03]  /*4e70*/  FADD.FTZ R21, R0, R21 ;  /* 0x0000001500157221 */ /* 0x000fc60000010000 */
[----:B------:R-:W-:Y:S01]  /*4e80*/  HMMA.16816.F32.BF16 R68, R4, R26, R68 ;  /* 0x0000001a0444723c */ /* 0x000fe20000041844 */
[----:B------:R-:W-:-:S04]  /*4e90*/  FADD.FTZ R114, R114, R21 ;  /* 0x0000001572727221 */ /* 0x000fc80000010000 */
[----:B------:R-:W-:-:S03]  /*4ea0*/  FADD.FTZ R117, R117, R114 ;  /* 0x0000007275757221 */ /* 0x000fc60000010000 */
[----:B-1----:R-:W-:Y:S01]  /*4eb0*/  HMMA.16816.F32.BF16 R52, R4, R16, R52 ;  /* 0x000000100434723c */ /* 0x002fe20000041834 */
        /* <DEDUP_REMOVED lines=29> */
[----:B------:R-:W-:Y:S01]  /*5090*/  IADD3 R0, PT, PT, R13, R23, RZ ;  /* 0x000000170d007210 */ /* 0x000fe20007ffe0ff */
[----:B------:R-:W-:Y:S01]  /*50a0*/  BAR.SYNC.DEFER_BLOCKING 0x0 ;  /* 0x0000000000007b1d */ /* 0x000fe20000010000 */
[----:B-1----:R-:W-:Y:S02]  /*50b0*/  ISETP.GE.AND P1, PT, R160, UR4, PT ;  /* 0x00000004a0007c0c */ /* 0x002fe4000bf26270 */
[----:B------:R-:W-:Y:S02]  /*50c0*/  ISETP.GE.AND P0, PT, R159, UR4, PT ;  /* 0x000000049f007c0c */ /* 0x000fe4000bf06270 */
[C---:B------:R-:W-:Y:S02]  /*50d0*/  LEA R5, P2, R22.reuse, R7, 0x6 ;  /* 0x0000000716057211 */ /* 0x040fe400078430ff */
[C---:B------:R-:W-:Y:S02]  /*50e0*/  LEA R20, P5, R22.reuse, R162, 0x7 ;  /* 0x000000a216147211 */ /* 0x040fe400078a38ff */
[----:B------:R-:W-:-:S02]  /*50f0*/  LEA.HI.X R0, R22, R15, R0, 0x6, P2 ;  /* 0x0000000f16007211 */ /* 0x000fc400010f3400 */
[C---:B------:R-:W-:Y:S02]  /*5100*/  IADD3 R7, P3, PT, R5.reuse, R7, RZ ;  /* 0x0000000705077210 */ /* 0x040fe40007f7e0ff */
[-C--:B------:R-:W-:Y:S02]  /*5110*/  LEA R14, P4, R5, R162.reuse, 0x1 ;  /* 0x000000a2050e7211 */ /* 0x080fe400078808ff */
[----:B------:R-:W-:Y:S02]  /*5120*/  LEA.HI.X R21, R22, R161, R4, 0x7, P5 ;  /* 0x000000a116157211 */ /* 0x000fe400028f3c04 */
[----:B------:R-:W-:Y:S02]  /*5130*/  LEA R13, P2, R8, R5, 0x5 ;  /* 0x00000005080d7211 */ /* 0x000fe400078428ff */
[----:B------:R-:W-:Y:S02]  /*5140*/  IADD3.X R6, PT, PT, R0, R15, RZ, P3, !PT ;  /* 0x0000000f00067210 */ /* 0x000fe40001ffe4ff */
[----:B------:R-:W-:-:S02]  /*5150*/  LEA R18, P3, R7, R162, 0x1 ;  /* 0x000000a207127211 */ /* 0x000fc400078608ff */
[-C--:B------:R-:W-:Y:S01]  /*5160*/  LEA.HI.X R15, R5, R161.reuse, R0, 0x1, P4 ;  /* 0x000000a1050f7211 */ /* 0x080fe200020f0c00 */
[----:B------:R-:W-:Y:S01]  /*5170*/  @!PT LDS RZ, [RZ] ;  /* 0x00000000fffff984 */ /* 0x000fe20000000800 */
[----:B------:R-:W-:Y:S01]  /*5180*/  @!PT LDS RZ, [RZ] ;  /* 0x00000000fffff984 */ /* 0x000fe20000000800 */
[----:B------:R-:W-:Y:S01]  /*5190*/  @!PT LDS RZ, [RZ] ;  /* 0x00000000fffff984 */ /* 0x000fe20000000800 */
[----:B------:R-:W-:Y:S01]  /*51a0*/  @!P1 LDGSTS.E.BYPASS.LTC128B.128 [R168+0x8000], desc[UR12][R20.64] ;  /* 0x0800000014a89fae */ /* 0x000fe2000b981a0c */
[----:B------:R-:W-:Y:S02]  /*51b0*/  LEA.HI.X R12, R8, R0, R9, 0x5, P2 ;  /* 0x00000000080c7211 */ /* 0x000fe400010f2c09 */
[----:B------:R-:W-:Y:S01]  /*51c0*/  LEA R16, P2, R13, R162, 0x1 ;  /* 0x000000a20d107211 */ /* 0x000fe200078408ff */
[----:B------:R-:W-:Y:S01]  /*51d0*/  @P1 STS.128 [R168+0x8000], RZ ;  /* 0x008000ffa8001388 */ /* 0x000fe20000000c00 */
[-C--:B------:R-:W-:Y:S02]  /*51e0*/  LEA.HI.X R19, R7, R161.reuse, R6, 0x1, P3 ;  /* 0x000000a107137211 */ /* 0x080fe400018f0c06 */
[----:B------:R-:W-:Y:S01]  /*51f0*/  LEA.HI.X R17, R13, R161, R12, 0x1, P2 ;  /* 0x000000a10d117211 */ /* 0x000fe200010f0c0c */
[----:B------:R-:W-:Y:S01]  /*5200*/  @!PT LDS RZ, [RZ] ;  /* 0x00000000fffff984 */ /* 0x000fe20000000800 */
[----:B------:R-:W-:Y:S01]  /*5210*/  @!PT LDS RZ, [RZ] ;  /* 0x00000000fffff984 */ /* 0x000fe20000000800 */
[----:B------:R-:W-:Y:S01]  /*5220*/  @!PT LDS RZ, [RZ] ;  /* 0x00000000fffff984 */ /* 0x000fe20000000800 */
[----:B------:R1:W-:Y:S01]  /*5230*/  @!P0 LDGSTS.E.BYPASS.LTC128B.128 [R168+0xa000], desc[UR12][R20.64+0x80] ;  /* 0x0a00008014a88fae */ /* 0x0003e2000b981a0c */
[----:B------:R-:W-:-:S03]  /*5240*/  ISETP.GE.U32.AND P2, PT, R101, 0x3, PT ;  /* 0x000000036500780c */ /* 0x000fc60003f46070 */
        /* <DEDUP_REMOVED lines=42> */
[C---:B----4-:R-:W-:Y:S03]  /*54f0*/  HMMA.16816.F32.BF16 R32, R124.reuse, R28, RZ ;  /* 0x0000001c7c20723c */ /* 0x050fe600000418ff */
[----:B------:R-:W0:Y:S05]  /*5500*/  LDGDEPBAR ;  /* 0x00000000000079af */ /* 0x000e2a0000000000 */
[C---:B-1----:R-:W-:Y:S08]  /*5510*/  HMMA.16816.F32.BF16 R24, R124.reuse, R20, RZ ;  /* 0x000000147c18723c */ /* 0x042ff000000418ff */
[C---:B------:R-:W-:Y:S08]  /*5520*/  HMMA.16816.F32.BF16 R28, R124.reuse, R30, RZ ;  /* 0x0000001e7c1c723c */ /* 0x040ff000000418ff */
[C---:B------:R-:W-:Y:S08]  /*5530*/  HMMA.16816.F32.BF16 R20, R124.reuse, R22, RZ ;  /* 0x000000167c14723c */ /* 0x040ff000000418ff */
[C---:B---3--:R-:W-:Y:S08]  /*5540*/  HMMA.16816.F32.BF16 R16, R124.reuse, R12, RZ ;  /* 0x0000000c7c10723c */ /* 0x048ff000000418ff */
[C---:B------:R-:W-:Y:S08]  /*5550*/  HMMA.16816.F32.BF16 R12, R124.reuse, R14, RZ ;  /* 0x0000000e7c0c723c */ /* 0x040ff000000418ff */
        /* <DEDUP_REMOVED lines=28> */
[----:B------:R-:W4:Y:S03]  /*5720*/  LDSM.16.M88.4 R116, [R154+UR5+0x6000] ;  /* 0x006000059a74783b */ /* 0x000f260008000200 */
        /* <DEDUP_REMOVED lines=11> */
[----:B------:R-:W-:Y:S07]  /*57e0*/  LDSM.16.M88.4 R128, [R147+0x6800] ;  /* 0x006800009380783b */ /* 0x000fee0000000200 */
[C---:B----4-:R-:W-:Y:S08]  /*57f0*/  HMMA.16816.F32.BF16 R32, R120.reuse, R116, R32 ;  /* 0x000000747820723c */ /* 0x050ff00000041820 */
[C---:B------:R-:W-:Y:S01]  /*5800*/  HMMA.16816.F32.BF16 R28, R120.reuse, R118, R28 ;  /* 0x00000076781c723c */ /* 0x040fe2000004181c */
[----:B------:R-:W-:Y:S07]  /*5810*/  LDSM.16.M88.4 R116, [R149+0x7000] ;  /* 0x007000009574783b */ /* 0x000fee0000000200 */
        /* <DEDUP_REMOVED lines=8> */
[----:B------:R-:W3:Y:S04]  /*58a0*/  LDSM.16.M88.4 R120, [R149+0x6800] ;  /* 0x006800009578783b */ /* 0x000ee80000000200 */
[----:B------:R-:W4:Y:S03]  /*58b0*/  LDSM.16.M88.4 R104, [R149+0x7800] ;  /* 0x007800009568783b */ /* 0x000f260000000200 */
        /* <DEDUP_REMOVED lines=9> */
[C---:B----4-:R-:W-:Y:S08]  /*5950*/  HMMA.16816.F32.BF16 R4, R112.reuse, R104, R4 ;  /* 0x000000687004723c */ /* 0x050ff00000041804 */
[----:B------:R-:W-:Y:S01]  /*5960*/  HMMA.16816.F32.BF16 R124, R112, R106, R124 ;  /* 0x0000006a707c723c */ /* 0x000fe2000004187c */
[----:B------:R-:W-:Y:S04]  /*5970*/  LDSM.16.M88.4 R112, [R151+0x2000] ;  /* 0x002000009770783b */ /* 0x000fe80000000200 */
[----:B------:R-:W3:Y:S03]  /*5980*/  LDSM.16.M88.4 R104, [R147+0x6000] ;  /* 0x006000009368783b */ /* 0x000ee60000000200 */
[C---:B-1----:R-:W-:Y:S08]  /*5990*/  HMMA.16816.F32.BF16 R32, R116.reuse, R108, R32 ;  /* 0x0000006c7420723c */ /* 0x042ff00000041820 */
[C---:B------:R-:W-:Y:S01]  /*59a0*/  HMMA.16816.F32.BF16 R28, R116.reuse, R110, R28 ;  /* 0x0000006e741c723c */ /* 0x040fe2000004181c */
[----:B------:R-:W1:Y:S07]  /*59b0*/  LDSM.16.M88.4 R108, [R148+0x7000] ;  /* 0x00700000946c783b */ /* 0x000e6e0000000200 */
[C---:B--2---:R-:W-:Y:S08]  /*59c0*/  HMMA.16816.F32.BF16 R24, R116.reuse, R120, R24 ;  /* 0x000000787418723c */ /* 0x044ff00000041818 */
[----:B------:R-:W-:Y:S08]  /*59d0*/  HMMA.16816.F32.BF16 R20, R116, R122, R20 ;  /* 0x0000007a7414723c */ /* 0x000ff00000041814 */
[C---:B---3--:R-:W-:Y:S08]  /*59e0*/  HMMA.16816.F32.BF16 R32, R112.reuse, R104, R32 ;  /* 0x000000687020723c */ /* 0x048ff00000041820 */
[C---:B------:R-:W-:Y:S01]  /*59f0*/  HMMA.16816.F32.BF16 R28, R112.reuse, R106, R28 ;  /* 0x0000006a701c723c */ /* 0x040fe2000004181c */
[----:B------:R-:W2:Y:S07]  /*5a00*/  LDSM.16.M88.4 R104, [R147+0x7000] ;  /* 0x007000009368783b */ /* 0x000eae0000000200 */
[----:B------:R-:W-:Y:S03]  /*5a10*/  HMMA.16816.F32.BF16 R24, R112, R128, R24 ;  /* 0x000000807018723c */ /* 0x000fe60000041818 */
[----:B------:R-:W-:Y:S01]  /*5a20*/  FMUL.FTZ R0, R32, UR7 ;  /* 0x0000000720007c20 */ /* 0x000fe20008410000 */
[----:B------:R-:W-:-:S04]  /*5a30*/  FMUL.FTZ R120, R33, UR7 ;  /* 0x0000000721787c20 */ /* 0x000fc80008410000 */
[C---:B-1----:R-:W-:Y:S01]  /*5a40*/  HMMA.16816.F32.BF16 R16, R116.reuse, R108, R16 ;  /* 0x0000006c7410723c */ /* 0x042fe20000041810 */
[----:B------:R-:W-:Y:S01]  /*5a50*/  FMUL.FTZ R108, R34, UR7 ;  /* 0x00000007226c7c20 */ /* 0x000fe20008410000 */
[----:B------:R-:W-:Y:S01]  /*5a60*/  FMUL.FTZ R109, R35, UR7 ;  /* 0x00000007236d7c20 */ /* 0x000fe20008410000 */
[----:B------:R-:W-:Y:S01]  /*5a70*/  FMUL.FTZ R28, R28, UR7 ;  /* 0x000000071c1c7c20 */ /* 0x000fe20008410000 */
[----:B------:R-:W1:Y:S01]  /*5a80*/  LDSM.16.M88.4 R32, [R148+0x7800] ;  /* 0x007800009420783b */ /* 0x000e620000000200 */
[----:B------:R-:W-:Y:S01]  /*5a90*/  FMUL.FTZ R29, R29, UR7 ;  /* 0x000000071d1d7c20 */ /* 0x000fe20008410000 */
[----:B------:R-:W-:Y:S01]  /*5aa0*/  FMUL.FTZ R30, R30, UR7 ;  /* 0x000000071e1e7c20 */ /* 0x000fe20008410000 */
[----:B------:R-:W-:Y:S01]  /*5ab0*/  FMUL.FTZ R31, R31, UR7 ;  /* 0x000000071f1f7c20 */ /* 0x000fe20008410000 */
[----:B------:R-:W-:Y:S01]  /*5ac0*/  HMMA.16816.F32.BF16 R12, R116, R110, R12 ;  /* 0x0000006e740c723c */ /* 0x000fe2000004180c */
[----:B------:R-:W3:Y:S01]  /*5ad0*/  S2R R111, SR_TID.X ;  /* 0x00000000006f7919 */ /* 0x000ee20000002100 */
[----:B------:R-:W4:Y:S01]  /*5ae0*/  MUFU.TANH R0, R0 ;  /* 0x0000000000007308 */ /* 0x000f220000002400 */
[----:B------:R-:W-:Y:S01]  /*5af0*/  FMUL.FTZ R24, R24, UR7 ;  /* 0x0000000718187c20 */ /* 0x000fe20008410000 */
[----:B------:R-:W-:Y:S01]  /*5b00*/  FMUL.FTZ R137, R25, UR7 ;  /* 0x0000000719897c20 */ /* 0x000fe20008410000 */
[----:B------:R-:W-:Y:S01]  /*5b10*/  FMUL.FTZ R110, R26, UR7 ;  /* 0x000000071a6e7c20 */ /* 0x000fe20008410000 */
[----:B------:R-:W-:-:S02]  /*5b20*/  FMUL.FTZ R121, R27, UR7 ;  /* 0x000000071b797c20 */ /* 0x000fc40008410000 */
[C---:B------:R-:W-:Y:S02]  /*5b30*/  HMMA.16816.F32.BF16 R20, R112.reuse, R130, R20 ;  /* 0x000000827014723c */ /* 0x040fe40000041814 */
[----:B------:R5:W1:Y:S06]  /*5b40*/  MUFU.TANH R139, R24 ;  /* 0x00000018008b7308 */ /* 0x000a6c0000002400 */
[C---:B--2---:R-:W-:Y:S02]  /*5b50*/  HMMA.16816.F32.BF16 R16, R112.reuse, R104, R16 ;  /* 0x000000687010723c */ /* 0x044fe40000041810 */
[----:B------:R-:W2:Y:S06]  /*5b60*/  MUFU.TANH R120, R120 ;  /* 0x0000007800787308 */ /* 0x000eac0000002400 */
[----:B------:R-:W-:Y:S02]  /*5b70*/  HMMA.16816.F32.BF16 R12, R112, R106, R12 ;  /* 0x0000006a700c723c */ /* 0x000fe4000004180c */
[----:B------:R-:W2:Y:S01]  /*5b80*/  MUFU.TANH R108, R108 ;  /* 0x0000006c006c7308 */ /* 0x000ea20000002400 */
[----:B-----5:R-:W5:Y:S01]  /*5b90*/  LDSM.16.M88.4 R24, [R147+0x7800] ;  /* 0x007800009318783b */ /* 0x020f620000000200 */
[----:B------:R-:W-:Y:S01]  /*5ba0*/  FMUL.FTZ R22, R22, UR7 ;  /* 0x0000000716167c20 */ /* 0x000fe20008410000 */
[----:B------:R-:W-:-:S05]  /*5bb0*/  DEPBAR.LE SB0, 0x0 ;  /* 0x000080000000791a */ /* 0x000fca0000000000 */
[----:B------:R-:W2:Y:S01]  /*5bc0*/  MUFU.TANH R109, R109 ;  /* 0x0000006d006d7308 */ /* 0x000ea20000002400 */
[----:B------:R-:W-:Y:S01]  /*5bd0*/  FMUL.FTZ R135, R16, UR7 ;  /* 0x0000000710877c20 */ /* 0x000fe20008410000 */
[C---:B-1----:R-:W-:Y:S01]  /*5be0*/  HMMA.16816.F32.BF16 R4, R116.reuse, R32, R4 ;  /* 0x000000207404723c */ /* 0x042fe20000041804 */
[----:B---3--:R-:W-:Y:S02]  /*5bf0*/  IMAD.SHL.U32 R16, R111, 0x2, RZ ;  /* 0x000000026f107824 */ /* 0x008fe400078e00ff */
[----:B------:R-:W-:Y:S01]  /*5c00*/  FMUL.FTZ R33, R20, UR7 ;  /* 0x0000000714217c20 */ /* 0x000fe20008410000 */
[----:B------:R-:W-:Y:S01]  /*5c10*/  FMUL.FTZ R20, R21, UR7 ;  /* 0x0000000715147c20 */ /* 0x000fe20008410000 */
[----:B------:R-:W-:Y:S01]  /*5c20*/  FMUL.FTZ R21, R23, UR7 ;  /* 0x0000000717157c20 */ /* 0x000fe20008410000 */
[----:B------:R-:W-:Y:S01]  /*5c30*/  FMUL.FTZ R133, R17, UR7 ;  /* 0x0000000711857c20 */ /* 0x000fe20008410000 */
[----:B------:R-:W-:Y:S01]  /*5c40*/  LOP3.LUT R16, R16, 0x6, RZ, 0xc0, !PT ;  /* 0x0000000610107812 */ /* 0x000fe200078ec0ff */
[----:B------:R-:W1:Y:S01]  /*5c50*/  MUFU.TANH R28, R28 ;  /* 0x0000001c001c7308 */ /* 0x000e620000002400 */
[----:B------:R-:W-:Y:S01]  /*5c60*/  HMMA.16816.F32.BF16 R124, R116, R34, R124 ;  /* 0x00000022747c723c */ /* 0x000fe2000004187c */
[----:B------:R-:W-:Y:S01]  /*5c70*/  FMUL.FTZ R34, R18, UR7 ;  /* 0x0000000712227c20 */ /* 0x000fe20008410000 */
[----:B------:R-:W-:Y:S01]  /*5c80*/  FMUL.FTZ R18, R19, UR7 ;  /* 0x0000000713127c20 */ /* 0x000fe20008410000 */
[----:B------:R-:W-:-:S04]  /*5c90*/  LEA R17, R101, R16, 0x6 ;  /* 0x0000001065117211 */ /* 0x000fc800078e30ff */
[----:B------:R-:W3:Y:S01]  /*5ca0*/  MUFU.TANH R29, R29 ;  /* 0x0000001d001d7308 */ /* 0x000ee20000002400 */
[C---:B------:R-:W-:Y:S01]  /*5cb0*/  VIADD R23, R17.reuse, 0xffffff80 ;  /* 0xffffff8011177836 */ /* 0x040fe20000000000 */
[----:B------:R-:W-:-:S04]  /*5cc0*/  IADD3 R19, PT, PT, R17, -0x7f, RZ ;  /* 0xffffff8111137810 */ /* 0x000fc80007ffe0ff */
[C---:B------:R-:W-:Y:S02]  /*5cd0*/  ISETP.GE.AND P6, PT, R23.reuse, R136, PT ;  /* 0x000000881700720c */ /* 0x040fe40003fc6270 */
[----:B------:R-:W1:Y:S01]  /*5ce0*/  MUFU.TANH R30, R30 ;  /* 0x0000001e001e7308 */ /* 0x000e620000002400 */
[----:B------:R-:W-:Y:S02]  /*5cf0*/  ISETP.GE.AND P4, PT, R23, R2, PT ;  /* 0x000000021700720c */ /* 0x000fe40003f86270 */
[C---:B------:R-:W-:Y:S02]  /*5d00*/  ISETP.GE.AND P5, PT, R19.reuse, R136, PT ;  /* 0x000000881300720c */ /* 0x040fe40003fa6270 */
[----:B------:R-:W-:Y:S01]  /*5d10*/  ISETP.GE.AND P3, PT, R19, R2, PT ;  /* 0x000000021300720c */ /* 0x000fe20003f66270 */
[----:B-----5:R-:W-:Y:S02]  /*5d20*/  HMMA.16816.F32.BF16 R4, R112, R24, R4 ;  /* 0x000000187004723c */ /* 0x020fe40000041804 */
[----:B------:R-:W1:Y:S01]  /*5d30*/  MUFU.TANH R31, R31 ;  /* 0x0000001f001f7308 */ /* 0x000e620000002400 */
[----:B------:R-:W-:-:S05]  /*5d40*/  IADD3 R25, PT, PT, R17, -0x78, RZ ;  /* 0xffffff8811197810 */ /* 0x000fca0007ffe0ff */
[----:B------:R-:W-:Y:S02]  /*5d50*/  HMMA.16816.F32.BF16 R124, R112, R26, R124 ;  /* 0x0000001a707c723c */ /* 0x000fe4000004187c */
[----:B------:R-:W1:Y:S08]  /*5d60*/  MUFU.TANH R137, R137 ;  /* 0x0000008900897308 */ /* 0x000e700000002400 */
[----:B------:R-:W1:Y:S08]  /*5d70*/  MUFU.TANH R110, R110 ;  /* 0x0000006e006e7308 */ /* 0x000e700000002400 */
[----:B------:R1:W1:Y:S08]  /*5d80*/  MUFU.TANH R32, R121 ;  /* 0x0000007900207308 */ /* 0x0002700000002400 */
[----:B------:R-:W1:Y:S08]  /*5d90*/  MUFU.TANH R33, R33 ;  /* 0x0000002100217308 */ /* 0x000e700000002400 */
[----:B------:R-:W1:Y:S08]  /*5da0*/  MUFU.TANH R20, R20 ;  /* 0x0000001400147308 */ /* 0x000e700000002400 */
[----:B------:R-:W1:Y:S08]  /*5db0*/  MUFU.TANH R22, R22 ;  /* 0x0000001600167308 */ /* 0x000e700000002400 */
[----:B------:R-:W1:Y:S08]  /*5dc0*/  MUFU.TANH R21, R21 ;  /* 0x0000001500157308 */ /* 0x000e700000002400 */
[----:B------:R-:W1:Y:S08]  /*5dd0*/  MUFU.TANH R135, R135 ;  /* 0x0000008700877308 */ /* 0x000e700000002400 */
[----:B------:R-:W1:Y:S08]  /*5de0*/  MUFU.TANH R133, R133 ;  /* 0x0000008500857308 */ /* 0x000e700000002400 */
[----:B------:R1:W1:Y:S08]  /*5df0*/  MUFU.TANH R16, R34 ;  /* 0x0000002200107308 */ /* 0x0002700000002400 */
[----:B------:R-:W1:Y:S01]  /*5e00*/  MUFU.TANH R18, R18 ;  /* 0x0000001200127308 */ /* 0x000e620000002400 */
[----:B------:R-:W-:Y:S06]  /*5e10*/  BAR.SYNC.DEFER_BLOCKING 0x0 ;  /* 0x0000000000007b1d */ /* 0x000fec0000010000 */
[----:B--234-:R-:W-:Y:S05]  /*5e20*/  @!P2 BRA `(.L_x_785) ;  /* 0x0000000000f0a947 */ /* 0x01cfea0003800000 */
[----:B-1----:R-:W-:-:S04]  /*5e30*/  VIADD R34, R101, 0xfffffffd ;  /* 0xfffffffd65227836 */ /* 0x002fc80000000000 */
        /* <DEDUP_REMOVED lines=59> */
.L_x_785:
[----:B------:R-:W-:Y:S01]  /*61f0*/  IADD3 R11, PT, PT, R17, -0x77, RZ ;  /* 0xffffff89110b7810 */ /* 0x000fe20007ffe0ff */
[----:B------:R-:W-:Y:S01]  /*6200*/  FMUL.FTZ R129, R13, UR7 ;  /* 0x000000070d817c20 */ /* 0x000fe20008410000 */
[----:B------:R-:W-:Y:S01]  /*6210*/  IADD3 R19, PT, PT, R17, -0x70, RZ ;  /* 0xffffff9011137810 */ /* 0x000fe20007ffe0ff */
[----:B------:R-:W-:Y:S01]  /*6220*/  FMUL.FTZ R12, R12, UR7 ;  /* 0x000000070c0c7c20 */ /* 0x000fe20008410000 */
[-C--:B------:R-:W-:Y:S01]  /*6230*/  ISETP.GE.AND P2, PT, R25, R136.reuse, PT ;  /* 0x000000881900720c */ /* 0x080fe20003f46270 */
[----:B------:R-:W-:Y:S01]  /*6240*/  FMUL.FTZ R4, R4, UR7 ;  /* 0x0000000704047c20 */ /* 0x000fe20008410000 */
[----:B------:R-:W-:Y:S01]  /*6250*/  FSEL R23, R0, -INF , !P6 ;  /* 0xff80000000177808 */ /* 0x000fe20007000000 */
[----:B------:R-:W3:Y:S01]  /*6260*/  MUFU.TANH R129, R129 ;  /* 0x0000008100817308 */ /* 0x000ee20000002400 */
[----:B------:R-:W-:Y:S01]  /*6270*/  ISETP.GE.AND P1, PT, R11, R136, PT ;  /* 0x000000880b00720c */ /* 0x000fe20003f26270 */
[----:B-1----:R-:W-:Y:S01]  /*6280*/  FMUL.FTZ R121, R15, UR7 ;  /* 0x000000070f797c20 */ /* 0x002fe20008410000 */
[----:B------:R-:W-:Y:S01]  /*6290*/  ISETP.GE.AND P6, PT, R11, R2, PT ;  /* 0x000000020b00720c */ /* 0x000fe20003fc6270 */
[----:B--2---:R-:W-:Y:S01]  /*62a0*/  FMUL.FTZ R105, R125, UR7 ;  /* 0x000000077d697c20 */ /* 0x004fe20008410000 */
[----:B------:R-:W-:Y:S01]  /*62b0*/  IADD3 R13, PT, PT, R17, -0x6f, RZ ;  /* 0xffffff91110d7810 */ /* 0x000fe20007ffe0ff */
[----:B------:R-:W-:Y:S01]  /*62c0*/  FMUL.FTZ R14, R14, UR7 ;  /* 0x000000070e0e7c20 */ /* 0x000fe20008410000 */
[----:B------:R-:W-:Y:S01]  /*62d0*/  FSEL R11, R108, -INF , !P4 ;  /* 0xff8000006c0b7808 */ /* 0x000fe20006000000 */
[----:B------:R-:W1:Y:S01]  /*62e0*/  MUFU.TANH R131, R12 ;  /* 0x0000000c00837308 */ /* 0x000e620000002400 */
[----:B------:R-:W-:Y:S01]  /*62f0*/  FSEL R35, R120, -INF , !P5 ;  /* 0xff80000078237808 */ /* 0x000fe20006800000 */
[----:B------:R-:W-:Y:S01]  /*6300*/  FMUL.FTZ R111, R124, UR7 ;  /* 0x000000077c6f7c20 */ /* 0x000fe20008410000 */
[C---:B------:R-:W-:Y:S01]  /*6310*/  ISETP.GE.AND P4, PT, R19.reuse, R136, PT ;  /* 0x000000881300720c */ /* 0x040fe20003f86270 */
[----:B------:R-:W-:Y:S01]  /*6320*/  FMUL.FTZ R6, R6, UR7 ;  /* 0x0000000706067c20 */ /* 0x000fe20008410000 */
[----:B------:R-:W-:-:S02]  /*6330*/  ISETP.GE.AND P5, PT, R19, R2, PT ;  /* 0x000000021300720c */ /* 0x000fc40003fa6270 */
[----:B------:R-:W-:Y:S01]  /*6340*/  FSEL R19, R109, -INF , !P3 ;  /* 0xff8000006d137808 */ /* 0x000fe20005800000 */
[----:B------:R-:W-:Y:S01]  /*6350*/  FMUL.FTZ R109, R5, UR7 ;  /* 0x00000007056d7c20 */ /* 0x000fe20008410000 */
[----:B------:R-:W-:Y:S01]  /*6360*/  FSEL R141, R28, -INF , !P2 ;  /* 0xff8000001c8d7808 */ /* 0x000fe20005000000 */
[----:B------:R2:W4:Y:S01]  /*6370*/  MUFU.TANH R113, R4 ;  /* 0x0000000400717308 */ /* 0x0005220000002400 */
[----:B------:R-:W-:Y:S01]  /*6380*/  ISETP.GE.AND P0, PT, R25, R2, PT ;  /* 0x000000021900720c */ /* 0x000fe20003f06270 */
[----:B------:R-:W-:Y:S01]  /*6390*/  FMUL.FTZ R28, R127, UR7 ;  /* 0x000000077f1c7c20 */ /* 0x000fe20008410000 */
[C---:B------:R-:W-:Y:S02]  /*63a0*/  ISETP.GE.AND P3, PT, R13.reuse, R136, PT ;  /* 0x000000880d00720c */ /* 0x040fe40003f66270 */
[----:B------:R-:W-:Y:S02]  /*63b0*/  ISETP.GE.AND P2, PT, R13, R2, PT ;  /* 0x000000020d00720c */ /* 0x000fe40003f46270 */
[C---:B------:R-:W-:Y:S01]  /*63c0*/  IADD3 R13, PT, PT, R17.reuse, -0x68, RZ ;  /* 0xffffff98110d7810 */ /* 0x040fe20007ffe0ff */
[----:B------:R-:W5:Y:S01]  /*63d0*/  MUFU.TANH R109, R109 ;  /* 0x0000006d006d7308 */ /* 0x000f620000002400 */
[----:B------:R-:W-:-:S02]  /*63e0*/  IADD3 R25, PT, PT, R17, -0x60, RZ ;  /* 0xffffffa011197810 */ /* 0x000fc40007ffe0ff */
[----:B------:R-:W-:Y:S02]  /*63f0*/  FSEL R143, R29, -INF , !P1 ;  /* 0xff8000001d8f7808 */ /* 0x000fe40004800000 */
[----:B------:R-:W-:Y:S02]  /*6400*/  IADD3 R27, PT, PT, R17, -0x67, RZ ;  /* 0xffffff99111b7810 */ /* 0x000fe40007ffe0ff */
[----:B------:R-:W-:Y:S01]  /*6410*/  FSEL R15, R30, -INF , !P0 ;  /* 0xff8000001e0f7808 */ /* 0x000fe20004000000 */
[----:B------:R-:W5:Y:S01]  /*6420*/  MUFU.TANH R105, R105 ;  /* 0x0000006900697308 */ /* 0x000f620000002400 */
[----:B--2---:R-:W-:Y:S02]  /*6430*/  FMNMX3.FTZ R4, R100, R23, R35, !PT ;  /* 0x0000001764047276 */ /* 0x004fe40007810023 */
[C---:B------:R-:W-:Y:S02]  /*6440*/  ISETP.GE.AND P0, PT, R13.reuse, R136, PT ;  /* 0x000000880d00720c */ /* 0x040fe40003f06270 */
[----:B------:R-:W-:-:S02]  /*6450*/  ISETP.GE.AND P1, PT, R13, R2, PT ;  /* 0x000000020d00720c */ /* 0x000fc40003f26270 */
[----:B------:R-:W-:Y:S01]  /*6460*/  FSEL R115, R110, -INF , !P5 ;  /* 0xff8000006e737808 */ /* 0x000fe20006800000 */
[----:B------:R-:W2:Y:S01]  /*6470*/  MUFU.TANH R123, R14 ;  /* 0x0000000e007b7308 */ /* 0x000ea20000002400 */
[----:B------:R-:W-:Y:S02]  /*6480*/  FSEL R137, R137, -INF , !P3 ;  /* 0xff80000089897808 */ /* 0x000fe40005800000 */
[----:B------:R-:W-:Y:S01]  /*6490*/  FSEL R13, R31, -INF , !P6 ;  /* 0xff8000001f0d7808 */ /* 0x000fe20007000000 */
[----:B------:R-:W-:Y:S01]  /*64a0*/  FMUL.FTZ R31, R7, UR7 ;  /* 0x00000007071f7c20 */ /* 0x000fe20008410000 */
[C---:B------:R-:W-:Y:S02]  /*64b0*/  ISETP.GE.AND P5, PT, R25.reuse, R136, PT ;  /* 0x000000881900720c */ /* 0x040fe40003fa6270 */
[----:B------:R-:W-:Y:S01]  /*64c0*/  ISETP.GE.AND P3, PT, R25, R2, PT ;  /* 0x000000021900720c */ /* 0x000fe20003f66270 */
[----:B------:R-:W2:Y:S01]  /*64d0*/  MUFU.TANH R121, R121 ;  /* 0x0000007900797308 */ /* 0x000ea20000002400 */
[----:B------:R-:W-:-:S02]  /*64e0*/  ISETP.GE.AND P6, PT, R27, R136, PT ;  /* 0x000000881b00720c */ /* 0x000fc40003fc6270 */
[----:B------:R-:W-:Y:S02]  /*64f0*/  FSEL R139, R139, -INF , !P4 ;  /* 0xff8000008b8b7808 */ /* 0x000fe40006000000 */
[----:B------:R-:W-:Y:S02]  /*6500*/  IADD3 R25, PT, PT, R17, -0x5f, RZ ;  /* 0xffffffa111197810 */ /* 0x000fe40007ffe0ff */
[----:B------:R-:W-:Y:S01]  /*6510*/  FMNMX3.FTZ R4, R4, R141, R143, !PT ;  /* 0x0000008d04047276 */ /* 0x000fe2000781008f */
[----:B------:R-:W2:Y:S01]  /*6520*/  MUFU.TANH R111, R111 ;  /* 0x0000006f006f7308 */ /* 0x000ea20000002400 */
[----:B------:R-:W-:Y:S02]  /*6530*/  ISETP.GE.AND P4, PT, R27, R2, PT ;  /* 0x000000021b00720c */ /* 0x000fe40003f86270 */
[----:B------:R-:W-:Y:S02]  /*6540*/  IADD3 R5, PT, PT, R17, -0x58, RZ ;  /* 0xffffffa811057810 */ /* 0x000fe40007ffe0ff */
[----:B------:R-:W-:-:S02]  /*6550*/  FSEL R117, R32, -INF , !P2 ;  /* 0xff80000020757808 */ /* 0x000fc40005000000 */
[----:B------:R-:W-:Y:S01]  /*6560*/  IADD3 R29, PT, PT, R17, -0x57, RZ ;  /* 0xffffffa9111d7810 */ /* 0x000fe20007ffe0ff */
[----:B------:R2:W2:Y:S01]  /*6570*/  MUFU.TANH R103, R6 ;  /* 0x0000000600677308 */ /* 0x0004a20000002400 */
[----:B------:R-:W-:Y:S02]  /*6580*/  ISETP.GE.AND P2, PT, R25, R136, PT ;  /* 0x000000881900720c */ /* 0x000fe40003f46270 */
[----:B------:R-:W-:Y:S02]  /*6590*/  FSEL R107, R33, -INF , !P0 ;  /* 0xff800000216b7808 */ /* 0x000fe40004000000 */
[----:B------:R-:W-:Y:S02]  /*65a0*/  FSEL R119, R20, -INF , !P6 ;  /* 0xff80000014777808 */ /* 0x000fe40007000000 */
[----:B------:R-:W-:Y:S01]  /*65b0*/  FMNMX3.FTZ R4, R4, R139, R137, !PT ;  /* 0x0000008b04047276 */ /* 0x000fe20007810089 */
[----:B------:R-:W2:Y:S01]  /*65c0*/  MUFU.TANH R31, R31 ;  /* 0x0000001f001f7308 */ /* 0x000ea20000002400 */
[----:B------:R-:W-:-:S02]  /*65d0*/  ISETP.GE.AND P0, PT, R25, R2, PT ;  /* 0x000000021900720c */ /* 0x000fc40003f06270 */
[----:B------:R-:W-:Y:S02]  /*65e0*/  FSEL R27, R22, -INF , !P1 ;  /* 0xff800000161b7808 */ /* 0x000fe40004800000 */
[----:B------:R-:W-:Y:S02]  /*65f0*/  FSEL R25, R21, -INF , !P4 ;  /* 0xff80000015197808 */ /* 0x000fe40006000000 */
[C---:B------:R-:W-:Y:S01]  /*6600*/  ISETP.GE.AND P1, PT, R5.reuse, R136, PT ;  /* 0x000000880500720c */ /* 0x040fe20003f26270 */
[----:B------:R-:W-:Y:S01]  /*6610*/  MUFU.TANH R28, R28 ;  /* 0x0000001c001c7308 */ /* 0x000fe20000002400 */
[----:B------:R-:W-:Y:S02]  /*6620*/  ISETP.GE.AND P6, PT, R5, R2, PT ;  /* 0x000000020500720c */ /* 0x000fe40003fc6270 */
[----:B------:R-:W-:Y:S02]  /*6630*/  ISETP.GE.AND P4, PT, R29, R136, PT ;  /* 0x000000881d00720c */ /* 0x000fe40003f86270 */
[----:B------:R-:W-:-:S02]  /*6640*/  IADD3 R5, PT, PT, R17, -0x50, RZ ;  /* 0xffffffb011057810 */ /* 0x000fc40007ffe0ff */
[----:B------:R-:W-:Y:S02]  /*6650*/  FSEL R135, R135, -INF , !P5 ;  /* 0xff80000087877808 */ /* 0x000fe40006800000 */
[----:B------:R-:W-:Y:S02]  /*6660*/  FSEL R133, R133, -INF , !P2 ;  /* 0xff80000085857808 */ /* 0x000fe40005000000 */
[----:B------:R-:W-:Y:S02]  /*6670*/  IADD3 R7, PT, PT, R17, -0x4f, RZ ;  /* 0xffffffb111077810 */ /* 0x000fe40007ffe0ff */
[----:B------:R-:W-:Y:S02]  /*6680*/  FMNMX3.FTZ R4, R4, R107, R119, !PT ;  /* 0x0000006b04047276 */ /* 0x000fe40007810077 */
[----:B---3--:R-:W-:Y:S02]  /*6690*/  FSEL R129, R129, -INF , !P4 ;  /* 0xff80000081817808 */ /* 0x008fe40006000000 */
[----:B------:R-:W-:-:S02]  /*66a0*/  ISETP.GE.AND P2, PT, R5, R136, PT ;  /* 0x000000880500720c */ /* 0x000fc40003f46270 */
[----:B-1----:R-:W-:Y:S02]  /*66b0*/  FSEL R131, R131, -INF , !P1 ;  /* 0xff80000083837808 */ /* 0x002fe40004800000 */
[----:B------:R-:W-:Y:S02]  /*66c0*/  ISETP.GE.AND P4, PT, R7, R136, PT ;  /* 0x000000880700720c */ /* 0x000fe40003f86270 */
[----:B------:R-:W-:Y:S02]  /*66d0*/  FMNMX3.FTZ R4, R4, R135, R133, !PT ;  /* 0x0000008704047276 */ /* 0x000fe40007810085 */
[----:B------:R-:W-:Y:S01]  /*66e0*/  ISETP.GE.AND P5, PT, R29, R2, PT ;  /* 0x000000021d00720c */ /* 0x000fe20003fa6270 */
[----:B------:R-:W-:Y:S01]  /*66f0*/  FMUL.FTZ R29, R126, UR7 ;  /* 0x000000077e1d7c20 */ /* 0x000fe20008410000 */
[----:B------:R-:W-:Y:S02]  /*6700*/  FMNMX3.FTZ R0, R3, R11, R19, !PT ;  /* 0x0000000b03007276 */ /* 0x000fe40007810013 */
[----:B----4-:R-:W-:-:S02]  /*6710*/  FSEL R113, R113, -INF , !P2 ;  /* 0xff80000071717808 */ /* 0x010fc40005000000 */
[----:B-----5:R-:W-:Y:S01]  /*6720*/  FSEL R109, R109, -INF , !P4 ;  /* 0xff8000006d6d7808 */ /* 0x020fe20006000000 */
[----:B------:R-:W1:Y:S01]  /*6730*/  MUFU.TANH R29, R29 ;  /* 0x0000001d001d7308 */ /* 0x000e620000002400 */
[----:B------:R-:W-:Y:S02]  /*6740*/  FMNMX3.FTZ R4, R4, R131, R129, !PT ;  /* 0x0000008304047276 */ /* 0x000fe40007810081 */
[----:B------:R-:W-:Y:S02]  /*6750*/  FMNMX3.FTZ R0, R0, R15, R13, !PT ;  /* 0x0000000f00007276 */ /* 0x000fe4000781000d */
[----:B------:R-:W-:Y:S02]  /*6760*/  ISETP.GE.AND P1, PT, R5, R2, PT ;  /* 0x000000020500720c */ /* 0x000fe40003f26270 */
[C---:B------:R-:W-:Y:S02]  /*6770*/  IADD3 R5, PT, PT, R17.reuse, -0x48, RZ ;  /* 0xffffffb811057810 */ /* 0x040fe40007ffe0ff */
[----:B------:R-:W-:-:S02]  /*6780*/  IADD3 R17, PT, PT, R17, -0x47, RZ ;  /* 0xffffffb911117810 */ /* 0x000fc40007ffe0ff */
[----:B--2---:R-:W-:Y:S02]  /*6790*/  FMNMX3.FTZ R6, R4, R113, R109, !PT ;  /* 0x0000007104067276 */ /* 0x004fe4000781006d */
[----:B------:R-:W-:Y:S02]  /*67a0*/  FMNMX3.FTZ R4, R0, R115, R117, !PT ;  /* 0x0000007300047276 */ /* 0x000fe40007810075 */
[----:B------:R-:W-:Y:S02]  /*67b0*/  ISETP.GE.AND P4, PT, R17, R136, PT ;  /* 0x000000881100720c */ /* 0x000fe40003f86270 */
[----:B------:R-:W-:Y:S02]  /*67c0*/  FSEL R127, R16, -INF , !P3 ;  /* 0xff800000107f7808 */ /* 0x000fe40005800000 */
[----:B------:R-:W-:Y:S02]  /*67d0*/  FSEL R125, R18, -INF , !P0 ;  /* 0xff800000127d7808 */ /* 0x000fe40004000000 */
[----:B------:R-:W-:-:S02]  /*67e0*/  FMNMX3.FTZ R4, R4, R27, R25, !PT ;  /* 0x0000001b04047276 */ /* 0x000fc40007810019 */
[----:B------:R-:W-:Y:S02]  /*67f0*/  ISETP.GE.AND P2, PT, R5, R136, PT ;  /* 0x000000880500720c */ /* 0x000fe40003f46270 */
[----:B------:R-:W-:Y:S02]  /*6800*/  FSEL R105, R105, -INF , !P4 ;  /* 0xff80000069697808 */ /* 0x000fe40006000000 */
[----:B------:R-:W-:Y:S02]  /*6810*/  ISETP.GE.AND P4, PT, R7, R2, PT ;  /* 0x000000020700720c */ /* 0x000fe40003f86270 */
[----:B------:R-:W-:Y:S02]  /*6820*/  FSEL R123, R123, -INF , !P6 ;  /* 0xff8000007b7b7808 */ /* 0x000fe40007000000 */
[----:B------:R-:W-:Y:S02]  /*6830*/  FSEL R121, R121, -INF , !P5 ;  /* 0xff80000079797808 */ /* 0x000fe40006800000 */
[----:B------:R-:W-:-:S02]  /*6840*/  FMNMX3.FTZ R4, R4, R127, R125, !PT ;  /* 0x0000007f04047276 */ /* 0x000fc4000781007d */
[----:B------:R-:W-:Y:S02]  /*6850*/  FSEL R111, R111, -INF , !P2 ;  /* 0xff8000006f6f7808 */ /* 0x000fe40005000000 */
[-C--:B------:R-:W-:Y:S02]  /*6860*/  ISETP.GE.AND P2, PT, R5, R2.reuse, PT ;  /* 0x000000020500720c */ /* 0x080fe40003f46270 */
[----:B------:R-:W-:Y:S02]  /*6870*/  ISETP.GE.AND P0, PT, R17, R2, PT ;  /* 0x000000021100720c */ /* 0x000fe40003f06270 */
[----:B------:R-:W-:Y:S02]  /*6880*/  FSEL R103, R103, -INF , !P1 ;  /* 0xff80000067677808 */ /* 0x000fe40004800000 */
[----:B------:R-:W-:Y:S02]  /*6890*/  FSEL R31, R31, -INF , !P4 ;  /* 0xff8000001f1f7808 */ /* 0x000fe40006000000 */
[----:B------:R-:W-:-:S02]  /*68a0*/  FMNMX3.FTZ R4, R4, R123, R121, !PT ;  /* 0x0000007b04047276 */ /* 0x000fc40007810079 */
[----:B-1----:R-:W-:Y:S02]  /*68b0*/  FSEL R29, R29, -INF , !P2 ;  /* 0xff8000001d1d7808 */ /* 0x002fe40005000000 */
        /* <DEDUP_REMOVED lines=20> */
[----:B------:R-:W-:Y:S01]  /*6a00*/  FFMA.FTZ R104, R23, UR6, -R108 ;  /* 0x0000000617687c23 */ /* 0x000fe2000801086c */
[----:B------:R-:W-:Y:S01]  /*6a10*/  FSEL R6, R0, RZ, P0 ;  /* 0x000000ff00067208 */ /* 0x000fe20000000000 */
[----:B------:R-:W-:Y:S01]  /*6a20*/  LDSM.16.MT88.4 R20, [R146+0x8000] ;  /* 0x008000009214783b */ /* 0x000fe20000004200 */
[----:B------:R-:W-:Y:S01]  /*6a30*/  FADD.FTZ R4, R100, -R5 ;  /* 0x8000000564047221 */ /* 0x000fe20000010000 */
[--C-:B------:R-:W-:Y:S01]  /*6a40*/  FFMA.FTZ R102, R11, UR6, -R30.reuse ;  /* 0x000000060b667c23 */ /* 0x100fe2000801081e */
[----:B------:R-:W-:Y:S01]  /*6a50*/  FFMA.FTZ R11, R19, UR6, -R30 ;  /* 0x00000006130b7c23 */ /* 0x000fe2000801081e */
[----:B------:R-:W-:Y:S01]  /*6a60*/  FADD.FTZ R6, R3, -R6 ;  /* 0x8000000603067221 */ /* 0x000fe20000010000 */
[----:B------:R-:W1:Y:S01]  /*6a70*/  LDSM.16.MT88.4 R16, [R150+0x8000] ;  /* 0x008000009610783b */ /* 0x000e620000004200 */
[--C-:B------:R-:W-:Y:S01]  /*6a80*/  FFMA.FTZ R34, R35, UR6, -R108.reuse ;  /* 0x0000000623227c23 */ /* 0x100fe2000801086c */
[--C-:B------:R-:W-:Y:S01]  /*6a90*/  FFMA.FTZ R33, R141, UR6, -R108.reuse ;  /* 0x000000068d217c23 */ /* 0x100fe2000801086c */
[----:B------:R-:W-:Y:S01]  /*6aa0*/  FFMA.FTZ R32, R143, UR6, -R108 ;  /* 0x000000068f207c23 */ /* 0x000fe2000801086c */
[--C-:B------:R-:W-:Y:S01]  /*6ab0*/  FFMA.FTZ R10, R15, UR6, -R30.reuse ;  /* 0x000000060f0a7c23 */ /* 0x100fe2000801081e */
[----:B------:R-:W-:Y:S01]  /*6ac0*/  FFMA.FTZ R35, R13, UR6, -R30 ;  /* 0x000000060d237c23 */ /* 0x000fe2000801081e */
[----:B------:R-:W-:Y:S01]  /*6ad0*/  FMUL.FTZ R100, R4, UR6 ;  /* 0x0000000604647c20 */ /* 0x000fe20008410000 */
[----:B------:R-:W-:Y:S01]  /*6ae0*/  FMUL.FTZ R3, R6, UR6 ;  /* 0x0000000606037c20 */ /* 0x000fe20008410000 */
[----:B------:R-:W-:Y:S01]  /*6af0*/  MUFU.EX2 R104, R104 ;  /* 0x0000006800687308 */ /* 0x000fe20000000800 */
[----:B------:R-:W2:Y:S01]  /*6b00*/  LDSM.16.MT88.4 R12, [R145+0x8000] ;  /* 0x00800000910c783b */ /* 0x000ea20000004200 */
[----:B------:R-:W-:Y:S01]  /*6b10*/  FFMA.FTZ R119, R119, UR6, -R108 ;  /* 0x0000000677777c23 */ /* 0x000fe2000801086c */
[----:B------:R-:W-:Y:S01]  /*6b20*/  FFMA.FTZ R112, R115, UR6, -R30 ;  /* 0x0000000673707c23 */ /* 0x000fe2000801081e */
[--C-:B------:R-:W-:Y:S01]  /*6b30*/  FFMA.FTZ R106, R139, UR6, -R108.reuse ;  /* 0x000000068b6a7c23 */ /* 0x100fe2000801086c */
[----:B------:R-:W-:Y:S01]  /*6b40*/  FFMA.FTZ R110, R107, UR6, -R108 ;  /* 0x000000066b6e7c23 */ /* 0x000fe2000801086c */
[--C-:B------:R-:W-:Y:S01]  /*6b50*/  FFMA.FTZ R117, R117, UR6, -R30.reuse ;  /* 0x0000000675757c23 */ /* 0x100fe2000801081e */
[----:B------:R-:W-:Y:S01]  /*6b60*/  FFMA.FTZ R114, R27, UR6, -R30 ;  /* 0x000000061b727c23 */ /* 0x000fe2000801081e */
[----:B------:R-:W3:Y:S01]  /*6b70*/  MUFU.EX2 R34, R34 ;  /* 0x0000002200227308 */ /* 0x000ee20000000800 */
[--C-:B------:R-:W-:Y:S01]  /*6b80*/  FFMA.FTZ R137, R137, UR6, -R108.reuse ;  /* 0x0000000689897c23 */ /* 0x100fe2000801086c */
[--C-:B------:R-:W-:Y:S01]  /*6b90*/  FFMA.FTZ R135, R135, UR6, -R108.reuse ;  /* 0x0000000687877c23 */ /* 0x100fe2000801086c */
[--C-:B------:R-:W-:Y:S01]  /*6ba0*/  FFMA.FTZ R116, R133, UR6, -R108.reuse ;  /* 0x0000000685747c23 */ /* 0x100fe2000801086c */
[--C-:B------:R-:W-:Y:S01]  /*6bb0*/  FFMA.FTZ R118, R131, UR6, -R108.reuse ;  /* 0x0000000683767c23 */ /* 0x100fe2000801086c */
[----:B------:R-:W-:Y:S01]  /*6bc0*/  FFMA.FTZ R129, R129, UR6, -R108 ;  /* 0x0000000681817c23 */ /* 0x000fe2000801086c */
[--C-:B------:R-:W-:Y:S01]  /*6bd0*/  FFMA.FTZ R120, R127, UR6, -R30.reuse ;  /* 0x000000067f787c23 */ /* 0x100fe2000801081e */
[--C-:B------:R-:W-:Y:S01]  /*6be0*/  FFMA.FTZ R125, R125, UR6, -R30.reuse ;  /* 0x000000067d7d7c23 */ /* 0x100fe2000801081e */
[----:B------:R-:W-:Y:S01]  /*6bf0*/  MUFU.EX2 R33, R33 ;  /* 0x0000002100217308 */ /* 0x000fe20000000800 */
[--C-:B------:R-:W-:Y:S01]  /*6c00*/  FFMA.FTZ R122, R123, UR6, -R30.reuse ;  /* 0x000000067b7a7c23 */ /* 0x100fe2000801081e */
[----:B------:R-:W-:Y:S01]  /*6c10*/  FFMA.FTZ R121, R121, UR6, -R30 ;  /* 0x0000000679797c23 */ /* 0x000fe2000801081e */
[--C-:B------:R-:W-:Y:S01]  /*6c20*/  FFMA.FTZ R124, R109, UR6, -R108.reuse ;  /* 0x000000066d7c7c23 */ /* 0x100fe2000801086c */
[--C-:B------:R-:W-:Y:S01]  /*6c30*/  FFMA.FTZ R113, R113, UR6, -R108.reuse ;  /* 0x0000000671717c23 */ /* 0x100fe2000801086c */
[--C-:B------:R-:W-:Y:S01]  /*6c40*/  FFMA.FTZ R109, R111, UR6, -R108.reuse ;  /* 0x000000066f6d7c23 */ /* 0x100fe2000801086c */
[----:B------:R-:W-:Y:S01]  /*6c50*/  FFMA.FTZ R108, R105, UR6, -R108 ;  /* 0x00000006696c7c23 */ /* 0x000fe2000801086c */
[--C-:B------:R-:W-:Y:S01]  /*6c60*/  FFMA.FTZ R103, R103, UR6, -R30.reuse ;  /* 0x0000000667677c23 */ /* 0x100fe2000801081e */
[----:B------:R-:W4:Y:S01]  /*6c70*/  MUFU.EX2 R32, R32 ;  /* 0x0000002000207308 */ /* 0x000f220000000800 */
[----:B---3--:R-:W-:Y:S01]  /*6c80*/  F2FP.BF16.F32.PACK_AB R4, R34, R104 ;  /* 0x000000682204723e */ /* 0x008fe200000010ff */
[--C-:B------:R-:W-:Y:S01]  /*6c90*/  FFMA.FTZ R126, R31, UR6, -R30.reuse ;  /* 0x000000061f7e7c23 */ /* 0x100fe2000801081e */
[--C-:B------:R-:W-:Y:S01]  /*6ca0*/  FFMA.FTZ R105, R29, UR6, -R30.reuse ;  /* 0x000000061d697c23 */ /* 0x100fe2000801081e */
[----:B------:R-:W-:-:S04]  /*6cb0*/  FFMA.FTZ R128, R28, UR6, -R30 ;  /* 0x000000061c807c23 */ /* 0x000fc8000801081e */
        /* <DEDUP_REMOVED lines=9> */
[----:B------:R4:W-:Y:S01]  /*6d50*/  MUFU.EX2 R115, R119 ;  /* 0x0000007700737308 */ /* 0x0009e20000000800 */
        /* <DEDUP_REMOVED lines=76> */
[----:B----4-:R-:W-:Y:S01]  /*7220*/  FFMA.FTZ R119, R25, UR6, -R30 ;  /* 0x0000000619777c23 */ /* 0x010fe2000801081e */
[----:B------:R-:W-:Y:S01]  /*7230*/  MUFU.EX2 R106, R106 ;  /* 0x0000006a006a7308 */ /* 0x000fe20000000800 */
[----:B------:R-:W-:Y:S01]  /*7240*/  LDSM.16.MT88.4 R24, [R146+0x8800] ;  /* 0x008800009218783b */ /* 0x000fe20000004200 */
[----:B------:R-:W-:Y:S01]  /*7250*/  FFMA.FTZ R175, R175, R100, R104 ;  /* 0x00000064afaf7223 */ /* 0x000fe20000010068 */
[----:B------:R-:W-:Y:S01]  /*7260*/  FFMA.FTZ R102, R173, R3, R102 ;  /* 0x00000003ad667223 */ /* 0x000fe20000010066 */
[C---:B---3--:R-:W-:Y:S01]  /*7270*/  HMMA.16816.F32.BF16 R36, R4.reuse, R20, R36 ;  /* 0x000000140424723c */ /* 0x048fe20000041824 */
[----:B------:R-:W-:Y:S01]  /*7280*/  LDSM.16.MT88.4 R28, [R145+0x9800] ;  /* 0x00980000911c783b */ /* 0x000fe20000004200 */
[----:B------:R-:W-:Y:S01]  /*7290*/  FADD.FTZ R34, R34, R175 ;  /* 0x000000af22227221 */ /* 0x000fe20000010000 */
[----:B------:R-:W-:Y:S01]  /*72a0*/  FADD.FTZ R11, R11, R102 ;  /* 0x000000660b0b7221 */ /* 0x000fe20000010000 */
[----:B------:R-:W3:Y:S01]  /*72b0*/  MUFU.EX2 R107, R137 ;  /* 0x00000089006b7308 */ /* 0x000ee20000000800 */
[----:B------:R-:W-:Y:S01]  /*72c0*/  MOV R3, R0 ;  /* 0x0000000000037202 */ /* 0x000fe20000000f00 */
[----:B------:R-:W-:Y:S01]  /*72d0*/  FADD.FTZ R33, R33, R34 ;  /* 0x0000002221217221 */ /* 0x000fe20000010000 */
[----:B------:R-:W-:Y:S01]  /*72e0*/  FADD.FTZ R10, R10, R11 ;  /* 0x0000000b0a0a7221 */ /* 0x000fe20000010000 */
[----:B------:R-:W-:Y:S01]  /*72f0*/  HMMA.16816.F32.BF16 R40, R4, R22, R40 ;  /* 0x000000160428723c */ /* 0x000fe20000041828 */
[----:B------:R-:W4:Y:S01]  /*7300*/  LDSM.16.MT88.4 R20, [R144+0xa000] ;  /* 0x00a000009014783b */ /* 0x000f220000004200 */
[----:B------:R-:W-:Y:S01]  /*7310*/  FADD.FTZ R33, R32, R33 ;  /* 0x0000002120217221 */ /* 0x000fe20000010000 */
[----:B------:R-:W-:Y:S01]  /*7320*/  FADD.FTZ R35, R35, R10 ;  /* 0x0000000a23237221 */ /* 0x000fe20000010000 */
[----:B------:R-:W-:Y:S01]  /*7330*/  MUFU.EX2 R110, R110 ;  /* 0x0000006e006e7308 */ /* 0x000fe20000000800 */
[----:B------:R-:W-:-:S03]  /*7340*/  MOV R100, R2 ;  /* 0x0000000200647202 */ /* 0x000fc60000000f00 */
[C---:B--2---:R-:W-:Y:S04]  /*7350*/  HMMA.16816.F32.BF16 R44, R4.reuse, R12, R44 ;  /* 0x0000000c042c723c */ /* 0x044fe8000004182c */
[----:B------:R-:W-:Y:S04]  /*7360*/  MUFU.EX2 R112, R112 ;  /* 0x0000007000707308 */ /* 0x000fe80000000800 */
[C---:B------:R-:W-:Y:S01]  /*7370*/  HMMA.16816.F32.BF16 R48, R4.reuse, R14, R48 ;  /* 0x0000000e0430723c */ /* 0x040fe20000041830 */
[----:B------:R-:W2:Y:S03]  /*7380*/  LDSM.16.MT88.4 R12, [R150+0x8800] ;  /* 0x00880000960c783b */ /* 0x000ea60000004200 */
[----:B------:R-:W5:Y:S04]  /*7390*/  MUFU.EX2 R117, R117 ;  /* 0x0000007500757308 */ /* 0x000f680000000800 */
[C---:B-1----:R-:W-:Y:S04]  /*73a0*/  HMMA.16816.F32.BF16 R52, R4.reuse, R16, R52 ;  /* 0x000000100434723c */ /* 0x042fe80000041834 */
[----:B------:R-:W-:Y:S04]  /*73b0*/  MUFU.EX2 R114, R114 ;  /* 0x0000007200727308 */ /* 0x000fe80000000800 */
[C---:B------:R-:W-:Y:S01]  /*73c0*/  HMMA.16816.F32.BF16 R56, R4.reuse, R18, R56 ;  /* 0x000000120438723c */ /* 0x040fe20000041838 */
[----:B------:R-:W1:Y:S03]  /*73d0*/  LDSM.16.MT88.4 R16, [R145+0x8800] ;  /* 0x008800009110783b */ /* 0x000e660000004200 */
[----:B------:R-:W2:Y:S04]  /*73e0*/  MUFU.EX2 R119, R119 ;  /* 0x0000007700777308 */ /* 0x000ea80000000800 */
[C---:B----4-:R-:W-:Y:S04]  /*73f0*/  HMMA.16816.F32.BF16 R60, R4.reuse, R20, R60 ;  /* 0x00000014043c723c */ /* 0x050fe8000004183c */
[----:B------:R-:W-:Y:S04]  /*7400*/  MUFU.EX2 R135, R135 ;  /* 0x0000008700877308 */ /* 0x000fe80000000800 */
[----:B------:R-:W-:Y:S01]  /*7410*/  HMMA.16816.F32.BF16 R64, R4, R22, R64 ;  /* 0x000000160440723c */ /* 0x000fe20000041840 */
[----:B------:R-:W4:Y:S01]  /*7420*/  LDSM.16.MT88.4 R20, [R144+0x8800] ;  /* 0x008800009014783b */ /* 0x000f220000004200 */
[----:B---3--:R-:W-:-:S02]  /*7430*/  F2FP.BF16.F32.PACK_AB R4, R107, R106 ;  /* 0x0000006a6b04723e */ /* 0x008fc400000010ff */
[----:B------:R-:W3:Y:S01]  /*7440*/  MUFU.EX2 R116, R116 ;  /* 0x0000007400747308 */ /* 0x000ee20000000800 */
[----:B-----5:R-:W-:Y:S01]  /*7450*/  F2FP.BF16.F32.PACK_AB R5, R117, R112 ;  /* 0x000000707505723e */ /* 0x020fe200000010ff */
[----:B------:R-:W-:Y:S01]  /*7460*/  FADD.FTZ R106, R106, R33 ;  /* 0x000000216a6a7221 */ /* 0x000fe20000010000 */
[----:B------:R-:W-:Y:S01]  /*7470*/  F2FP.BF16.F32.PACK_AB R6, R115, R110 ;  /* 0x0000006e7306723e */ /* 0x000fe200000010ff */
[----:B------:R-:W-:Y:S01]  /*7480*/  FADD.FTZ R112, R112, R35 ;  /* 0x0000002370707221 */ /* 0x000fe20000010000 */
[----:B--2---:R-:W-:Y:S01]  /*7490*/  F2FP.BF16.F32.PACK_AB R7, R119, R114 ;  /* 0x000000727707723e */ /* 0x004fe200000010ff */
[----:B------:R-:W-:Y:S02]  /*74a0*/  FADD.FTZ R107, R107, R106 ;  /* 0x0000006a6b6b7221 */ /* 0x000fe40000010000 */
[----:B------:R-:W-:Y:S01]  /*74b0*/  MUFU.EX2 R118, R118 ;  /* 0x0000007600767308 */ /* 0x000fe20000000800 */
[----:B------:R-:W-:Y:S01]  /*74c0*/  FADD.FTZ R117, R117, R112 ;  /* 0x0000007075757221 */ /* 0x000fe20000010000 */
[----:B------:R-:W-:-:S02]  /*74d0*/  FADD.FTZ R110, R110, R107 ;  /* 0x0000006b6e6e7221 */ /* 0x000fc40000010000 */
[----:B------:R-:W-:Y:S01]  /*74e0*/  HMMA.16816.F32.BF16 R96, R4, R12, R96 ;  /* 0x0000000c0460723c */ /* 0x000fe20000041860 */
[----:B------:R-:W-:Y:S01]  /*74f0*/  FADD.FTZ R114, R114, R117 ;  /* 0x0000007572727221 */ /* 0x000fe20000010000 */
[----:B------:R-:W-:Y:S02]  /*7500*/  FADD.FTZ R110, R115, R110 ;  /* 0x0000006e736e7221 */ /* 0x000fe40000010000 */
[----:B------:R-:W-:Y:S01]  /*7510*/  MUFU.EX2 R129, R129 ;  /* 0x0000008100817308 */ /* 0x000fe20000000800 */
[----:B------:R-:W-:-:S03]  /*7520*/  FADD.FTZ R119, R119, R114 ;  /* 0x0000007277777221 */ /* 0x000fc60000010000 */
[C---:B------:R-:W-:Y:S01]  /*7530*/  HMMA.16816.F32.BF16 R92, R4.reuse, R14, R92 ;  /* 0x0000000e045c723c */ /* 0x040fe2000004185c */
[----:B------:R-:W2:Y:S03]  /*7540*/  LDSM.16.MT88.4 R12, [R150+0xa800] ;  /* 0x00a80000960c783b */ /* 0x000ea60000004200 */
[----:B------:R-:W-:Y:S04]  /*7550*/  MUFU.EX2 R120, R120 ;  /* 0x0000007800787308 */ /* 0x000fe80000000800 */
[C---:B-1----:R-:W-:Y:S04]  /*7560*/  HMMA.16816.F32.BF16 R80, R4.reuse, R16, R80 ;  /* 0x000000100450723c */ /* 0x042fe80000041850 */
[----:B------:R-:W1:Y:S04]  /*7570*/  MUFU.EX2 R125, R125 ;  /* 0x0000007d007d7308 */ /* 0x000e680000000800 */
[C---:B------:R-:W-:Y:S01]  /*7580*/  HMMA.16816.F32.BF16 R76, R4.reuse, R18, R76 ;  /* 0x00000012044c723c */ /* 0x040fe2000004184c */
[----:B------:R-:W5:Y:S03]  /*7590*/  LDSM.16.MT88.4 R16, [R145+0xa800] ;  /* 0x00a800009110783b */ /* 0x000f660000004200 */
[----:B------:R-:W-:Y:S04]  /*75a0*/  MUFU.EX2 R122, R122 ;  /* 0x0000007a007a7308 */ /* 0x000fe80000000800 */
[C---:B----4-:R-:W-:Y:S04]  /*75b0*/  HMMA.16816.F32.BF16 R72, R4.reuse, R20, R72 ;  /* 0x000000140448723c */ /* 0x050fe80000041848 */
[----:B------:R-:W4:Y:S04]  /*75c0*/  MUFU.EX2 R121, R121 ;  /* 0x0000007900797308 */ /* 0x000f280000000800 */
[C---:B------:R-:W-:Y:S01]  /*75d0*/  HMMA.16816.F32.BF16 R68, R4.reuse, R22, R68 ;  /* 0x000000160444723c */ /* 0x040fe20000041844 */
[----:B------:R-:W3:Y:S03]  /*75e0*/  LDSM.16.MT88.4 R20, [R144+0xa800] ;  /* 0x00a800009014783b */ /* 0x000ee60000004200 */
[----:B------:R-:W-:Y:S04]  /*75f0*/  MUFU.EX2 R113, R113 ;  /* 0x0000007100717308 */ /* 0x000fe80000000800 */
[C---:B------:R-:W-:Y:S04]  /*7600*/  HMMA.16816.F32.BF16 R88, R4.reuse, R24, R88 ;  /* 0x000000180458723c */ /* 0x040fe80000041858 */
[----:B------:R-:W4:Y:S04]  /*7610*/  MUFU.EX2 R124, R124 ;  /* 0x0000007c007c7308 */ /* 0x000f280000000800 */
[C---:B------:R-:W-:Y:S01]  /*7620*/  HMMA.16816.F32.BF16 R84, R4.reuse, R26, R84 ;  /* 0x0000001a0454723c */ /* 0x040fe20000041854 */
[----:B------:R-:W1:Y:S03]  /*7630*/  LDSM.16.MT88.4 R24, [R146+0xa800] ;  /* 0x00a800009218783b */ /* 0x000e660000004200 */
[----:B------:R-:W-:Y:S04]  /*7640*/  MUFU.EX2 R109, R109 ;  /* 0x0000006d006d7308 */ /* 0x000fe80000000800 */
[C---:B--2---:R-:W-:Y:S04]  /*7650*/  HMMA.16816.F32.BF16 R36, R4.reuse, R12, R36 ;  /* 0x0000000c0424723c */ /* 0x044fe80000041824 */
[----:B------:R-:W-:Y:S04]  /*7660*/  MUFU.EX2 R108, R108 ;  /* 0x0000006c006c7308 */ /* 0x000fe80000000800 */
[C---:B------:R-:W-:Y:S01]  /*7670*/  HMMA.16816.F32.BF16 R40, R4.reuse, R14, R40 ;  /* 0x0000000e0428723c */ /* 0x040fe20000041828 */
[----:B------:R-:W2:Y:S03]  /*7680*/  LDSM.16.MT88.4 R12, [R150+0x9000] ;  /* 0x00900000960c783b */ /* 0x000ea60000004200 */
[----:B------:R-:W-:Y:S04]  /*7690*/  MUFU.EX2 R103, R103 ;  /* 0x0000006700677308 */ /* 0x000fe80000000800 */
[C---:B-----5:R-:W-:Y:S04]  /*76a0*/  HMMA.16816.F32.BF16 R52, R4.reuse, R16, R52 ;  /* 0x000000100434723c */ /* 0x060fe80000041834 */
[----:B------:R-:W5:Y:S04]  /*76b0*/  MUFU.EX2 R126, R126 ;  /* 0x0000007e007e7308 */ /* 0x000f680000000800 */
[C---:B------:R-:W-:Y:S01]  /*76c0*/  HMMA.16816.F32.BF16 R56, R4.reuse, R18, R56 ;  /* 0x000000120438723c */ /* 0x040fe20000041838 */
[----:B------:R-:W5:Y:S03]  /*76d0*/  LDSM.16.MT88.4 R16, [R145+0x9000] ;  /* 0x009000009110783b */ /* 0x000f660000004200 */
[----:B------:R-:W-:Y:S04]  /*76e0*/  MUFU.EX2 R105, R105 ;  /* 0x0000006900697308 */ /* 0x000fe80000000800 */
[C---:B---3--:R-:W-:Y:S04]  /*76f0*/  HMMA.16816.F32.BF16 R60, R4.reuse, R20, R60 ;  /* 0x00000014043c723c */ /* 0x048fe8000004183c */
[----:B------:R-:W3:Y:S04]  /*7700*/  MUFU.EX2 R128, R128 ;  /* 0x0000008000807308 */ /* 0x000ee80000000800 */
[C---:B------:R-:W-:Y:S01]  /*7710*/  HMMA.16816.F32.BF16 R64, R4.reuse, R22, R64 ;  /* 0x000000160440723c */ /* 0x040fe20000041840 */
[----:B------:R-:W3:Y:S07]  /*7720*/  LDSM.16.MT88.4 R20, [R144+0x9000] ;  /* 0x009000009014783b */ /* 0x000eee0000004200 */
        /* <DEDUP_REMOVED lines=9> */
[----:B----4-:R-:W-:Y:S01]  /*77c0*/  F2FP.BF16.F32.PACK_AB R7, R121, R122 ;  /* 0x0000007a7907723e */ /* 0x010fe200000010ff */
[----:B------:R-:W-:-:S02]  /*77d0*/  FADD.FTZ R125, R125, R120 ;  /* 0x000000787d7d7221 */ /* 0x000fc40000010000 */
[----:B------:R-:W-:Y:S02]  /*77e0*/  FADD.FTZ R118, R118, R135 ;  /* 0x0000008776767221 */ /* 0x000fe40000010000 */
[----:B------:R-:W-:Y:S02]  /*77f0*/  FADD.FTZ R122, R122, R125 ;  /* 0x0000007d7a7a7221 */ /* 0x000fe40000010000 */
[----:B--2---:R-:W-:Y:S01]  /*7800*/  HMMA.16816.F32.BF16 R96, R4, R12, R96 ;  /* 0x0000000c0460723c */ /* 0x004fe20000041860 */
[----:B------:R-:W-:Y:S01]  /*7810*/  FADD.FTZ R118, R129, R118 ;  /* 0x0000007681767221 */ /* 0x000fe20000010000 */
[----:B------:R-:W-:-:S06]  /*7820*/  FADD.FTZ R122, R121, R122 ;  /* 0x0000007a797a7221 */ /* 0x000fcc0000010000 */
[C---:B------:R-:W-:Y:S01]  /*7830*/  HMMA.16816.F32.BF16 R92, R4.reuse, R14, R92 ;  /* 0x0000000e045c723c */ /* 0x040fe2000004185c */
[----:B------:R-:W2:Y:S07]  /*7840*/  LDSM.16.MT88.4 R12, [R150+0xb000] ;  /* 0x00b00000960c783b */ /* 0x000eae0000004200 */
[C---:B-----5:R-:W-:Y:S08]  /*7850*/  HMMA.16816.F32.BF16 R80, R4.reuse, R16, R80 ;  /* 0x000000100450723c */ /* 0x060ff00000041850 */
[C---:B------:R-:W-:Y:S01]  /*7860*/  HMMA.16816.F32.BF16 R76, R4.reuse, R18, R76 ;  /* 0x00000012044c723c */ /* 0x040fe2000004184c */
[----:B------:R-:W4:Y:S07]  /*7870*/  LDSM.16.MT88.4 R16, [R146+0xb000] ;  /* 0x00b000009210783b */ /* 0x000f2e0000004200 */
[C---:B---3--:R-:W-:Y:S08]  /*7880*/  HMMA.16816.F32.BF16 R72, R4.reuse, R20, R72 ;  /* 0x000000140448723c */ /* 0x048ff00000041848 */
[C---:B------:R-:W-:Y:S01]  /*7890*/  HMMA.16816.F32.BF16 R68, R4.reuse, R22, R68 ;  /* 0x000000160444723c */ /* 0x040fe20000041844 */
[----:B------:R-:W3:Y:S07]  /*78a0*/  LDSM.16.MT88.4 R20, [R144+0xb000] ;  /* 0x00b000009014783b */ /* 0x000eee0000004200 */
[C---:B-1----:R-:W-:Y:S08]  /*78b0*/  HMMA.16816.F32.BF16 R88, R4.reuse, R24, R88 ;  /* 0x000000180458723c */ /* 0x042ff00000041858 */
[C---:B------:R-:W-:Y:S01]  /*78c0*/  HMMA.16816.F32.BF16 R84, R4.reuse, R26, R84 ;  /* 0x0000001a0454723c */ /* 0x040fe20000041854 */
[----:B------:R-:W1:Y:S07]  /*78d0*/  LDSM.16.MT88.4 R24, [R145+0xb000] ;  /* 0x00b000009118783b */ /* 0x000e6e0000004200 */
[C---:B--2---:R-:W-:Y:S08]  /*78e0*/  HMMA.16816.F32.BF16 R36, R4.reuse, R12, R36 ;  /* 0x0000000c0424723c */ /* 0x044ff00000041824 */
        /* <DEDUP_REMOVED lines=32> */
[C---:B------:R-:W-:Y:S08]  /*7af0*/  HMMA.16816.F32.BF16 R80, R4.reuse, R28, R80 ;  /* 0x0000001c0450723c */ /* 0x040ff00000041850 */
[C---:B------:R-:W-:Y:S08]  /*7b00*/  HMMA.16816.F32.BF16 R76, R4.reuse, R30, R76 ;  /* 0x0000001e044c723c */ /* 0x040ff0000004184c */
[C---:B-1----:R-:W-:Y:S08]  /*7b10*/  HMMA.16816.F32.BF16 R72, R4.reuse, R24, R72 ;  /* 0x000000180448723c */ /* 0x042ff00000041848 */
[C---:B------:R-:W-:Y:S08]  /*7b20*/  HMMA.16816.F32.BF16 R68, R4.reuse, R26, R68 ;  /* 0x0000001a0444723c */ /* 0x040ff00000041844 */
[C---:B--2---:R-:W-:Y:S08]  /*7b30*/  HMMA.16816.F32.BF16 R44, R4.reuse, R12, R44 ;  /* 0x0000000c042c723c */ /* 0x044ff0000004182c */
[C---:B------:R-:W-:Y:S08]  /*7b40*/  HMMA.16816.F32.BF16 R48, R4.reuse, R14, R48 ;  /* 0x0000000e0430723c */ /* 0x040ff00000041830 */
[C---:B----4-:R-:W-:Y:S08]  /*7b50*/  HMMA.16816.F32.BF16 R52, R4.reuse, R16, R52 ;  /* 0x000000100434723c */ /* 0x050ff00000041834 */
[C---:B------:R-:W-:Y:S08]  /*7b60*/  HMMA.16816.F32.BF16 R56, R4.reuse, R18, R56 ;  /* 0x000000120438723c */ /* 0x040ff00000041838 */
[C---:B---3--:R-:W-:Y:S08]  /*7b70*/  HMMA.16816.F32.BF16 R60, R4.reuse, R20, R60 ;  /* 0x00000014043c723c */ /* 0x048ff0000004183c */
[----:B------:R-:W-:-:S15]  /*7b80*/  HMMA.16816.F32.BF16 R64, R4, R22, R64 ;  /* 0x000000160440723c */ /* 0x000fde0000041840 */
[----:B------:R-:W-:-:S05]  /*7b90*/  NOP ;  /* 0x0000000000007918 */ /* 0x000fca0000000000 */
.L_x_784:
        /* <DEDUP_REMOVED lines=10> */
[----:B------:R-:W1:Y:S01]  /*7c40*/  LDCU UR4, c[0x0][0x45c] ;  /* 0x00008b80ff0477ac */ /* 0x000e620008000800 */
[----:B--2---:R-:W-:Y:S01]  /*7c50*/  ISETP.GE.AND P1, PT, R160, UR8, PT ;  /* 0x00000008a0007c0c */ /* 0x004fe2000bf26270 */
[----:B------:R-:W-:-:S12]  /*7c60*/  BRA `(.L_x_787) ;  /* 0x0000000000f87947 */ /* 0x000fd80003800000 */
.L_x_789:
        /* <DEDUP_REMOVED lines=14> */
[C---:B------:R-:W-:Y:S01]  /*7d50*/  LEA R8, P4, R9.reuse, R164, 0x1 ;  /* 0x000000a409087211 */ /* 0x040fe200078808ff */
[----:B------:R1:W-:Y:S01]  /*7d60*/  @P1 STS.128 [R168+0x4000], RZ ;  /* 0x004000ffa8001388 */ /* 0x0003e20000000c00 */
[-C--:B------:R-:W-:Y:S02]  /*7d70*/  LEA R10, P3, R2, R9.reuse, 0x5 ;  /* 0x00000009020a7211 */ /* 0x080fe400078628ff */
[----:B------:R-:W-:Y:S01]  /*7d80*/  IADD3 R4, P2, PT, R4, R9, RZ ;  /* 0x0000000904047210 */ /* 0x000fe20007f5e0ff */
[----:B------:R-:W-:Y:S01]  /*7d90*/  @!PT LDS RZ, [RZ] ;  /* 0x00000000fffff984 */ /* 0x000fe20000000800 */
[----:B------:R-:W-:Y:S01]  /*7da0*/  @!PT LDS RZ, [RZ] ;  /* 0x00000000fffff984 */ /* 0x000fe20000000800 */
[----:B------:R-:W-:Y:S01]  /*7db0*/  @!PT LDS RZ, [RZ] ;  /* 0x00000000fffff984 */ /* 0x000fe20000000800 */
[----:B------:R1:W-:Y:S01]  /*7dc0*/  @!P0 LDGSTS.E.BYPASS.LTC128B.128 [R168+0x6000], desc[UR12][R12.64+0x80] ;  /* 0x060000800ca88fae */ /* 0x0003e2000b981a0c */
[-CC-:B------:R-:W-:Y:S02]  /*7dd0*/  LEA.HI.X R9, R9, R163.reuse, R6.reuse, 0x1, P4 ;  /* 0x000000a309097211 */ /* 0x180fe400020f0c06 */
[----:B------:R-:W-:Y:S01]  /*7de0*/  LEA.HI.X R2, R2, R6, R3, 0x5, P3 ;  /* 0x0000000602027211 */ /* 0x000fe200018f2c03 */
[----:B------:R1:W-:Y:S01]  /*7df0*/  @P0 STS.128 [R168+0x6000], RZ ;  /* 0x006000ffa8000388 */ /* 0x0003e20000000c00 */
[-C--:B------:R-:W-:Y:S01]  /*7e00*/  LEA R16, P3, R4, R164.reuse, 0x1 ;  /* 0x000000a404107211 */ /* 0x080fe200078608ff */
[----:B------:R-:W-:Y:S01]  /*7e10*/  IMAD.X R5, R5, 0x1, R6, P2 ;  /* 0x0000000105057824 */ /* 0x000fe200010e0606 */
[----:B------:R-:W-:Y:S01]  /*7e20*/  LEA R14, P2, R10, R164, 0x1 ;  /* 0x000000a40a0e7211 */ /* 0x000fe200078408ff */
[----:B------:R-:W-:Y:S01]  /*7e30*/  @!PT LDS RZ, [RZ] ;  /* 0x00000000fffff984 */ /* 0x000fe20000000800 */
[----:B------:R-:W-:Y:S01]  /*7e40*/  @!PT LDS RZ, [RZ] ;  /* 0x00000000fffff984 */ /* 0x000fe20000000800 */
[----:B------:R-:W-:Y:S01]  /*7e50*/  @!PT LDS RZ, [RZ] ;  /* 0x00000000fffff984 */ /* 0x000fe20000000800 */
[----:B------:R1:W-:Y:S03]  /*7e60*/  @!P1 LDGSTS.E.BYPASS.LTC128B.128 [R168+0x4800], desc[UR12][R8.64] ;  /* 0x0480000008a89fae */ /* 0x0003e6000b981a0c */
        /* <DEDUP_REMOVED lines=30> */
.L_x_787:
        /* <DEDUP_REMOVED lines=12> */
[----:B------:R-:W-:Y:S02]  /*8110*/  IADD3.X R2, PT, PT, R100, R171, RZ, P3, !PT ;  /* 0x000000ab64027210 */ /* 0x000fe40001ffe4ff */
[C---:B------:R-:W-:Y:S01]  /*8120*/  LEA R106, P3, R3.reuse, R162, 0x1 ;  /* 0x000000a2036a7211 */ /* 0x040fe200078608ff */
[----:B------:R-:W-:Y:S01]  /*8130*/  @!PT LDS RZ, [RZ] ;  /* 0x00000000fffff984 */ /* 0x000fe20000000800 */
[----:B------:R-:W-:Y:S01]  /*8140*/  @!PT LDS RZ, [RZ] ;  /* 0x00000000fffff984 */ /* 0x000fe20000000800 */
[----:B------:R-:W-:Y:S01]  /*8150*/  @!PT LDS RZ, [RZ] ;  /* 0x00000000fffff984 */ /* 0x000fe20000000800 */
[----:B------:R-:W-:Y:S01]  /*8160*/  @!P1 LDGSTS.E.BYPASS.LTC128B.128 [R168+0x8000], desc[UR12][R178.64] ;  /* 0x08000000b2a89fae */ /* 0x000fe2000b981a0c */
[C---:B------:R-:W-:Y:S02]  /*8170*/  LEA R101, P2, R156.reuse, R103, 0x5 ;  /* 0x000000679c657211 */ /* 0x040fe400078428ff */
[-C--:B------:R-:W-:Y:S03]  /*8180*/  LEA.HI.X R107, R3, R161.reuse, R2, 0x1, P3 ;  /* 0x000000a1036b7211 */ /* 0x080fe600018f0c02 */
[----:B------:R-:W-:Y:S01]  /*8190*/  @P1 STS.128 [R168+0x8000], RZ ;  /* 0x008000ffa8001388 */ /* 0x000fe20000000c00 */
[----:B------:R-:W-:Y:S02]  /*81a0*/  LEA.HI.X R100, R156, R100, R157, 0x5, P2 ;  /* 0x000000649c647211 */ /* 0x000fe400010f2c9d */
[C---:B------:R-:W-:Y:S03]  /*81b0*/  LEA R102, P2, R101.reuse, R162, 0x1 ;  /* 0x000000a265667211 */ /* 0x040fe600078408ff */
[----:B------:R-:W-:Y:S01]  /*81c0*/  @!PT LDS RZ, [RZ] ;  /* 0x00000000fffff984 */ /* 0x000fe20000000800 */
[----:B------:R-:W-:Y:S01]  /*81d0*/  @!PT LDS RZ, [RZ] ;  /* 0x00000000fffff984 */ /* 0x000fe20000000800 */
[----:B------:R-:W-:Y:S01]  /*81e0*/  @!PT LDS RZ, [RZ] ;  /* 0x00000000fffff984 */ /* 0x000fe20000000800 */
[----:B------:R-:W-:Y:S01]  /*81f0*/  @!P0 LDGSTS.E.BYPASS.LTC128B.128 [R168+0xa000], desc[UR12][R178.64+0x80] ;  /* 0x0a000080b2a88fae */ /* 0x000fe2000b981a0c */
[----:B------:R-:W-:Y:S05]  /*8200*/  LEA.HI.X R103, R101, R161, R100, 0x1, P2 ;  /* 0x000000a165677211 */ /* 0x000fea00010f0c64 */
[----:B------:R-:W-:Y:S01]  /*8210*/  @P0 STS.128 [R168+0xa000], RZ ;  /* 0x00a000ffa8000388 */ /* 0x000fe20000000c00 */
[----:B------:R-:W-:Y:S05]  /*8220*/  ISETP.NE.AND P2, PT, R172, RZ, PT ;  /* 0x000000ffac00720c */ /* 0x000fea0003f45270 */
[----:B------:R-:W-:Y:S01]  /*8230*/  @!PT LDS RZ, [RZ] ;  /* 0x00000000fffff984 */ /* 0x000fe20000000800 */
[----:B------:R-:W-:Y:S01]  /*8240*/  @!PT LDS RZ, [RZ] ;  /* 0x00000000fffff984 */ /* 0x000fe20000000800 */
[----:B------:R-:W-:Y:S01]  /*8250*/  @!PT LDS RZ, [RZ] ;  /* 0x00000000fffff984 */ /* 0x000fe20000000800 */
[----:B------:R-:W-:Y:S06]  /*8260*/  @!P1 LDGSTS.E.BYPASS.LTC128B.128 [R168+0x8800], desc[UR12][R176.64] ;  /* 0x08800000b0a89fae */ /* 0x000fec000b981a0c */
[----:B------:R-:W-:Y:S01]  /*8270*/  @P1 STS.128 [R168+0x8800], RZ ;  /* 0x008800ffa8001388 */ /* 0x000fe20000000c00 */
[----:B------:R-:W-:Y:S05]  /*8280*/  ISETP.GE.AND P1, PT, R160, UR7, PT ;  /* 0x00000007a0007c0c */ /* 0x000fea000bf26270 */
        /* <DEDUP_REMOVED lines=26> */
[----:B------:R-:W2:Y:S06]  /*8430*/  LDSM.16.M88.4 R112, [R154+UR5+0x4000] ;  /* 0x004000059a70783b */ /* 0x000eac0008000200 */
[----:B------:R-:W3:Y:S06]  /*8440*/  LDSM.16.M88.4 R116, [R154+UR5+0x4800] ;  /* 0x004800059a74783b */ /* 0x000eec0008000200 */
[----:B------:R-:W5:Y:S06]  /*8450*/  LDSM.16.M88.4 R120, [R154+UR5+0x5000] ;  /* 0x005000059a78783b */ /* 0x000f6c0008000200 */
[----:B------:R-:W0:Y:S06]  /*8460*/  LDGDEPBAR ;  /* 0x00000000000079af */ /* 0x000e2c0000000000 */
[----:B------:R-:W4:Y:S06]  /*8470*/  LDSM.16.M88.4 R124, [R154+UR5+0x5800] ;  /* 0x005800059a7c783b */ /* 0x000f2c0008000200 */
[----:B------:R-:W-:Y:S06]  /*8480*/  LDSM.16.M88.4 R128, [R153] ;  /* 0x000000009980783b */ /* 0x000fec0000000200 */
[----:B------:R-:W4:Y:S01]  /*8490*/  LDSM.16.M88.4 R132, [R149+0x4000] ;  /* 0x004000009584783b */ /* 0x000f220000000200 */
[C---:B--2---:R-:W-:Y:S05]  /*84a0*/  HMMA.16816.F32.BF16 R4, R108.reuse, R112, RZ ;  /* 0x000000706c04723c */ /* 0x044fea00000418ff */
[----:B------:R-:W2:Y:S06]  /*84b0*/  LDSM.16.M88.4 R136, [R149+0x4800] ;  /* 0x004800009588783b */ /* 0x000eac0000000200 */
[----:B------:R-:W2:Y:S01]  /*84c0*/  LDSM.16.M88.4 R140, [R149+0x5000] ;  /* 0x00500000958c783b */ /* 0x000ea20000000200 */
[C---:B------:R-:W-:Y:S05]  /*84d0*/  HMMA.16816.F32.BF16 R8, R108.reuse, R114, RZ ;  /* 0x000000726c08723c */ /* 0x040fea00000418ff */
[----:B------:R-:W2:Y:S03]  /*84e0*/  LDSM.16.M88.4 R112, [R149+0x5800] ;  /* 0x005800009570783b */ /* 0x000ea60000000200 */
[C---:B---3--:R-:W-:Y:S03]  /*84f0*/  HMMA.16816.F32.BF16 R12, R108.reuse, R116, RZ ;  /* 0x000000746c0c723c */ /* 0x048fe600000418ff */
[----:B-1----:R-:W-:Y:S05]  /*8500*/  LDSM.16.M88.4 R100, [R155+0x2000] ;  /* 0x002000009b64783b */ /* 0x002fea0000000200 */
[C---:B------:R-:W-:Y:S01]  /*8510*/  HMMA.16816.F32.BF16 R16, R108.reuse, R118, RZ ;  /* 0x000000766c10723c */ /* 0x040fe200000418ff */
[----:B------:R-:W-:Y:S07]  /*8520*/  LDSM.16.M88.4 R116, [R148+0x4000] ;  /* 0x004000009474783b */ /* 0x000fee0000000200 */
[C---:B-----5:R-:W-:Y:S08]  /*8530*/  HMMA.16816.F32.BF16 R20, R108.reuse, R120, RZ ;  /* 0x000000786c14723c */ /* 0x060ff000000418ff */
[C---:B------:R-:W-:Y:S01]  /*8540*/  HMMA.16816.F32.BF16 R24, R108.reuse, R122, RZ ;  /* 0x0000007a6c18723c */ /* 0x040fe200000418ff */
[----:B------:R-:W-:Y:S07]  /*8550*/  LDSM.16.M88.4 R120, [R148+0x4800] ;  /* 0x004800009478783b */ /* 0x000fee0000000200 */
[C---:B----4-:R-:W-:Y:S08]  /*8560*/  HMMA.16816.F32.BF16 R28, R108.reuse, R124, RZ ;  /* 0x0000007c6c1c723c */ /* 0x050ff000000418ff */
        /* <DEDUP_REMOVED lines=26> */
[----:B------:R-:W3:Y:S06]  /*8710*/  LDSM.16.M88.4 R108, [R154+UR5+0x6000] ;  /* 0x006000059a6c783b */ /* 0x000eec0008000200 */
        /* <DEDUP_REMOVED lines=42> */
[----:B------:R-:W-:Y:S07]  /*89c0*/  LDSM.16.M88.4 R108, [R147+0x7000] ;  /* 0x00700000936c783b */ /* 0x000fee0000000200 */
[C---:B------:R-:W-:Y:S08]  /*89d0*/  HMMA.16816.F32.BF16 R20, R100.reuse, R120, R20 ;  /* 0x000000786414723c */ /* 0x040ff00000041814 */
[C---:B------:R-:W-:Y:S08]  /*89e0*/  HMMA.16816.F32.BF16 R24, R100.reuse, R122, R24 ;  /* 0x0000007a6418723c */ /* 0x040ff00000041818 */
[C---:B---3--:R-:W-:Y:S08]  /*89f0*/  HMMA.16816.F32.BF16 R28, R100.reuse, R116, R28 ;  /* 0x00000074641c723c */ /* 0x048ff0000004181c */
[----:B------:R-:W-:Y:S01]  /*8a00*/  HMMA.16816.F32.BF16 R32, R100, R118, R32 ;  /* 0x000000766420723c */ /* 0x000fe20000041820 */
[----:B------:R-:W1:Y:S07]  /*8a10*/  LDSM.16.M88.4 R100, [R147+0x6800] ;  /* 0x006800009364783b */ /* 0x000e6e0000000200 */
[C---:B------:R-:W-:Y:S08]  /*8a20*/  HMMA.16816.F32.BF16 R4, R124.reuse, R128, R4 ;  /* 0x000000807c04723c */ /* 0x040ff00000041804 */
[C---:B------:R-:W-:Y:S11]  /*8a30*/  HMMA.16816.F32.BF16 R8, R124.reuse, R130, R8 ;  /* 0x000000827c08723c */ /* 0x040ff60000041808 */
[----:B------:R-:W-:Y:S01]  /*8a40*/  FMUL.FTZ R199, R4, UR6 ;  /* 0x0000000604c77c20 */ /* 0x000fe20008410000 */
[----:B------:R-:W-:Y:S01]  /*8a50*/  FMUL.FTZ R197, R5, UR6 ;  /* 0x0000000605c57c20 */ /* 0x000fe20008410000 */
[----:B------:R-:W-:Y:S01]  /*8a60*/  FMUL.FTZ R192, R6, UR6 ;  /* 0x0000000606c07c20 */ /* 0x000fe20008410000 */
[----:B------:R-:W-:Y:S03]  /*8a70*/  FMUL.FTZ R190, R7, UR6 ;  /* 0x0000000607be7c20 */ /* 0x000fe60008410000 */
[----:B------:R-:W-:Y:S02]  /*8a80*/  MUFU.TANH R199, R199 ;  /* 0x000000c700c77308 */ /* 0x000fe40000002400 */
[----:B------:R-:W-:Y:S01]  /*8a90*/  FMUL.FTZ R203, R8, UR6 ;  /* 0x0000000608cb7c20 */ /* 0x000fe20008410000 */
[----:B------:R-:W-:Y:S01]  /*8aa0*/  FMUL.FTZ R201, R9, UR6 ;  /* 0x0000000609c97c20 */ /* 0x000fe20008410000 */
[----:B------:R-:W-:Y:S01]  /*8ab0*/  FMUL.FTZ R196, R10, UR6 ;  /* 0x000000060ac47c20 */ /* 0x000fe20008410000 */
[----:B------:R-:W-:Y:S05]  /*8ac0*/  FMUL.FTZ R194, R11, UR6 ;  /* 0x000000060bc27c20 */ /* 0x000fea0008410000 */
[----:B------:R-:W2:Y:S01]  /*8ad0*/  MUFU.TANH R197, R197 ;  /* 0x000000c500c57308 */ /* 0x000ea20000002400 */
[C---:B-1----:R-:W-:Y:S09]  /*8ae0*/  HMMA.16816.F32.BF16 R12, R124.reuse, R100, R12 ;  /* 0x000000647c0c723c */ /* 0x042ff2000004180c */
[----:B------:R-:W-:Y:S01]  /*8af0*/  MUFU.TANH R192, R192 ;  /* 0x000000c000c07308 */ /* 0x000fe20000002400 */
[C---:B------:R-:W-:Y:S01]  /*8b00*/  HMMA.16816.F32.BF16 R16, R124.reuse, R102, R16 ;  /* 0x000000667c10723c */ /* 0x040fe20000041810 */
[----:B------:R-:W1:Y:S01]  /*8b10*/  LDSM.16.M88.4 R100, [R147+0x7800] ;  /* 0x007800009364783b */ /* 0x000e620000000200 */
[----:B------:R-:W-:Y:S07]  /*8b20*/  DEPBAR.LE SB0, 0x0 ;  /* 0x000080000000791a */ /* 0x000fee0000000000 */
[----:B------:R-:W3:Y:S01]  /*8b30*/  MUFU.TANH R190, R190 ;  /* 0x000000be00be7308 */ /* 0x000ee20000002400 */
[----:B------:R-:W-:Y:S01]  /*8b40*/  BAR.SYNC.DEFER_BLOCKING 0x0 ;  /* 0x0000000000007b1d */ /* 0x000fe20000010000 */
[C---:B------:R-:W-:Y:S05]  /*8b50*/  HMMA.16816.F32.BF16 R20, R124.reuse, R108, R20 ;  /* 0x0000006c7c14723c */ /* 0x040fea0000041814 */
[----:B------:R-:W-:Y:S03]  /*8b60*/  FMUL.FTZ R193, R12, UR6 ;  /* 0x000000060cc17c20 */ /* 0x000fe60008410000 */
[----:B------:R-:W-:Y:S01]  /*8b70*/  MUFU.TANH R203, R203 ;  /* 0x000000cb00cb7308 */ /* 0x000fe20000002400 */
[----:B------:R-:W-:Y:S01]  /*8b80*/  FMUL.FTZ R195, R13, UR6 ;  /* 0x000000060dc37c20 */ /* 0x000fe20008410000 */
[C---:B------:R-:W-:Y:S03]  /*8b90*/  HMMA.16816.F32.BF16 R24, R124.reuse, R110, R24 ;  /* 0x0000006e7c18723c */ /* 0x040fe60000041818 */
[----:B------:R-:W-:Y:S01]  /*8ba0*/  FMUL.FTZ R188, R14, UR6 ;  /* 0x000000060ebc7c20 */ /* 0x000fe20008410000 */
[----:B------:R-:W-:Y:S01]  /*8bb0*/  FMUL.FTZ R186, R15, UR6 ;  /* 0x000000060fba7c20 */ /* 0x000fe20008410000 */
[----:B------:R-:W-:Y:S03]  /*8bc0*/  FMUL.FTZ R191, R16, UR6 ;  /* 0x0000000610bf7c20 */ /* 0x000fe60008410000 */
[----:B------:R-:W4:Y:S01]  /*8bd0*/  MUFU.TANH R201, R201 ;  /* 0x000000c900c97308 */ /* 0x000f220000002400 */
[----:B------:R-:W-:Y:S01]  /*8be0*/  FMUL.FTZ R189, R17, UR6 ;  /* 0x0000000611bd7c20 */ /* 0x000fe20008410000 */
[----:B------:R-:W-:Y:S01]  /*8bf0*/  FMUL.FTZ R184, R18, UR6 ;  /* 0x0000000612b87c20 */ /* 0x000fe20008410000 */
[----:B------:R-:W-:Y:S01]  /*8c00*/  FMUL.FTZ R182, R19, UR6 ;  /* 0x0000000613b67c20 */ /* 0x000fe20008410000 */
[----:B--2---:R-:W-:Y:S01]  /*8c10*/  FMNMX3.FTZ R2, R105, R199, R197, !PT ;  /* 0x000000c769027276 */ /* 0x004fe200078100c5 */
[----:B------:R-:W-:Y:S01]  /*8c20*/  FMUL.FTZ R187, R20, UR6 ;  /* 0x0000000614bb7c20 */ /* 0x000fe20008410000 */
[----:B------:R-:W-:Y:S01]  /*8c30*/  FMUL.FTZ R185, R21, UR6 ;  /* 0x0000000615b97c20 */ /* 0x000fe20008410000 */
[----:B------:R-:W-:Y:S03]  /*8c40*/  FMUL.FTZ R180, R22, UR6 ;  /* 0x0000000616b47c20 */ /* 0x000fe60008410000 */
[----:B------:R-:W-:Y:S01]  /*8c50*/  MUFU.TANH R196, R196 ;  /* 0x000000c400c47308 */ /* 0x000fe20000002400 */
[----:B------:R-:W-:Y:S01]  /*8c60*/  FMUL.FTZ R178, R23, UR6 ;  /* 0x0000000617b27c20 */ /* 0x000fe20008410000 */
[----:B---3--:R-:W-:Y:S01]  /*8c70*/  FMNMX3.FTZ R3, R0, R192, R190, !PT ;  /* 0x000000c000037276 */ /* 0x008fe200078100be */
[----:B------:R-:W-:Y:S01]  /*8c80*/  FMUL.FTZ R183, R24, UR6 ;  /* 0x0000000618b77c20 */ /* 0x000fe20008410000 */
[----:B------:R-:W-:Y:S01]  /*8c90*/  FMUL.FTZ R181, R25, UR6 ;  /* 0x0000000619b57c20 */ /* 0x000fe20008410000 */
[----:B------:R-:W-:Y:S05]  /*8ca0*/  FMUL.FTZ R176, R26, UR6 ;  /* 0x000000061ab07c20 */ /* 0x000fea0008410000 */
[----:B------:R-:W2:Y:S01]  /*8cb0*/  MUFU.TANH R194, R194 ;  /* 0x000000c200c27308 */ /* 0x000ea20000002400 */
[----:B------:R-:W-:Y:S01]  /*8cc0*/  FMUL.FTZ R174, R27, UR6 ;  /* 0x000000061bae7c20 */ /* 0x000fe20008410000 */
[C---:B-1----:R-:W-:Y:S03]  /*8cd0*/  HMMA.16816.F32.BF16 R28, R124.reuse, R100, R28 ;  /* 0x000000647c1c723c */ /* 0x042fe6000004181c */
[----:B----4-:R-:W-:Y:S05]  /*8ce0*/  FMNMX3.FTZ R2, R2, R203, R201, !PT ;  /* 0x000000cb02027276 */ /* 0x010fea00078100c9 */
[----:B------:R-:W-:Y:S01]  /*8cf0*/  MUFU.TANH R193, R193 ;  /* 0x000000c100c17308 */ /* 0x000fe20000002400 */
[----:B------:R-:W-:Y:S09]  /*8d00*/  HMMA.16816.F32.BF16 R32, R124, R102, R32 ;  /* 0x000000667c20723c */ /* 0x000ff20000041820 */
[----:B------:R-:W1:Y:S01]  /*8d10*/  MUFU.TANH R195, R195 ;  /* 0x000000c300c37308 */ /* 0x000e620000002400 */
[----:B--2---:R-:W-:Y:S01]  /*8d20*/  FMNMX3.FTZ R3, R3, R196, R194, !PT ;  /* 0x000000c403037276 */ /* 0x004fe200078100c2 */
[----:B------:R-:W-:Y:S01]  /*8d30*/  FMUL.FTZ R179, R28, UR6 ;  /* 0x000000061cb37c20 */ /* 0x000fe20008410000 */
[----:B------:R-:W-:Y:S01]  /*8d40*/  FMUL.FTZ R177, R29, UR6 ;  /* 0x000000061db17c20 */ /* 0x000fe20008410000 */
[----:B------:R-:W-:Y:S06]  /*8d50*/  FMUL.FTZ R104, R30, UR6 ;  /* 0x000000061e687c20 */ /* 0x000fec0008410000 */
[----:B------:R-:W-:Y:S01]  /*8d60*/  MUFU.TANH R188, R188 ;  /* 0x000000bc00bc7308 */ /* 0x000fe20000002400 */
[----:B------:R-:W-:Y:S01]  /*8d70*/  FMUL.FTZ R103, R31, UR6 ;  /* 0x000000061f677c20 */ /* 0x000fe20008410000 */
[----:B------:R-:W-:Y:S01]  /*8d80*/  FMUL.FTZ R107, R32, UR6 ;  /* 0x00000006206b7c20 */ /* 0x000fe20008410000 */
[----:B------:R-:W-:Y:S01]  /*8d90*/  FMUL.FTZ R106, R33, UR6 ;  /* 0x00000006216a7c20 */ /* 0x000fe20008410000 */
[----:B------:R-:W-:Y:S06]  /*8da0*/  FMUL.FTZ R34, R34, UR6 ;  /* 0x0000000622227c20 */ /* 0x000fec0008410000 */
[----:B------:R-:W2:Y:S01]  /*8db0*/  MUFU.TANH R186, R186 ;  /* 0x000000ba00ba7308 */ /* 0x000ea20000002400 */
[----:B------:R-:W-:Y:S01]  /*8dc0*/  FMUL.FTZ R35, R35, UR6 ;  /* 0x0000000623237c20 */ /* 0x000fe20008410000 */
[----:B-1----:R-:W-:Y:S08]  /*8dd0*/  FMNMX3.FTZ R2, R2, R193, R195, !PT ;  /* 0x000000c102027276 */ /* 0x002ff000078100c3 */
        /* <DEDUP_REMOVED lines=27> */
[----:B------:R2:W3:Y:S10]  /*8f90*/  MUFU.TANH R102, R34 ;  /* 0x0000002200667308 */ /* 0x0004f40000002400 */
[----:B------:R2:W4:Y:S01]  /*8fa0*/  MUFU.TANH R101, R35 ;  /* 0x0000002300657308 */ /* 0x0005220000002400 */
[----:B-1----:R-:W-:Y:S01]  /*8fb0*/  FMNMX3.FTZ R198, R2, R107, R106, !PT ;  /* 0x0000006b02c67276 */ /* 0x002fe2000781006a */
[----:B------:R-:W-:Y:S06]  /*8fc0*/  @P2 BRA `(.L_x_789) ;  /* 0xffffffec00282947 */ /* 0x000fec000383ffff */
.L_x_788:
[----:B------:R-:W5:Y:S01]  /*8fd0*/  SHFL.BFLY PT, R3, R198, 0x2, 0x1f ;  /* 0x0c401f00c6037f89 */ /* 0x000f6200000e0000 */
[----:B---34-:R-:W-:Y:S07]  /*8fe0*/  FMNMX3.FTZ R7, R7, R102, R101, !PT ;  /* 0x0000006607077276 */ /* 0x018fee0007810065 */
[----:B-1----:R-:W-:Y:S08]  /*8ff0*/  LDSM.16.MT88.4 R12, [R150+0x8000] ;  /* 0x00800000960c783b */ /* 0x002ff00000004200 */
[----:B------:R-:W1:Y:S08]  /*9000*/  SHFL.BFLY PT, R2, R7, 0x2, 0x1f ;  /* 0x0c401f0007027f89 */ /* 0x000e7000000e0000 */
[----:B------:R-:W-:Y:S08]  /*9010*/  LDSM.16.MT88.4 R20, [R146+0x8000] ;  /* 0x008000009214783b */ /* 0x000ff00000004200 */
[----:B------:R-:W-:Y:S08]  /*9020*/  LDSM.16.MT88.4 R28, [R145+0x8000] ;  /* 0x00800000911c783b */ /* 0x000ff00000004200 */
[----:B------:R-:W-:Y:S08]  /*9030*/  LDSM.16.MT88.4 R112, [R150+0xb800] ;  /* 0x00b800009670783b */ /* 0x000ff00000004200 */
[----:B------:R-:W-:Y:S01]  /*9040*/  LDSM.16.MT88.4 R116, [R146+0xb800] ;  /* 0x00b800009274783b */ /* 0x000fe20000004200 */
[----:B-----5:R-:W-:Y:S02]  /*9050*/  FMNMX.FTZ R9, R198, R3, !PT ;  /* 0x00000003c6097209 */ /* 0x020fe40007810000 */
[----:B-1----:R-:W-:Y:S05]  /*9060*/  FMNMX.FTZ R4, R7, R2, !PT ;  /* 0x0000000207047209 */ /* 0x002fea0007810000 */
[----:B------:R-:W1:Y:S08]  /*9070*/  SHFL.BFLY PT, R100, R9, 0x1, 0x1f ;  /* 0x0c201f0009647f89 */ /* 0x000e7000000e0000 */
[----:B------:R-:W3:Y:S01]  /*9080*/  SHFL.BFLY PT, R3, R4, 0x1, 0x1f ;  /* 0x0c201f0004037f89 */ /* 0x000ee200000e0000 */
[----:B-1----:R-:W-:Y:S02]  /*9090*/  FMNMX.FTZ R100, R9, R100, !PT ;  /* 0x0000006409647209 */ /* 0x002fe40007810000 */
        /* <DEDUP_REMOVED lines=19> */
[----:B------:R-:W1:Y:S01]  /*91d0*/  MUFU.EX2 R2, R5 ;  /* 0x0000000500027308 */ /* 0x000e620000000800 */
        /* <DEDUP_REMOVED lines=16> */
[C---:B-1----:R-:W-:Y:S01]  /*92e0*/  FMUL.FTZ R4, R2.reuse, R96 ;  /* 0x0000006002047220 */ /* 0x042fe20000410000 */
[C---:B------:R-:W-:Y:S01]  /*92f0*/  FMUL.FTZ R5, R2.reuse, R97 ;  /* 0x0000006102057220 */ /* 0x040fe20000410000 */
[C---:B------:R-:W-:Y:S01]  /*9300*/  FMUL.FTZ R8, R2.reuse, R92 ;  /* 0x0000005c02087220 */ /* 0x040fe20000410000 */
[C---:B------:R-:W-:Y:S01]  /*9310*/  FMUL.FTZ R9, R2.reuse, R93 ;  /* 0x0000005d02097220 */ /* 0x040fe20000410000 */
[C---:B------:R-:W-:Y:S01]  /*9320*/  FMUL.FTZ R16, R2.reuse, R84 ;  /* 0x0000005402107220 */ /* 0x040fe20000410000 */
[C---:B------:R-:W-:Y:S01]  /*9330*/  FMUL.FTZ R17, R2.reuse, R85 ;  /* 0x0000005502117220 */ /* 0x040fe20000410000 */
[----:B------:R-:W-:Y:S03]  /*9340*/  FMUL.FTZ R24, R2, R76 ;  /* 0x0000004c02187220 */ /* 0x000fe60000410000 */
[----:B------:R-:W1:Y:S01]  /*9350*/  MUFU.EX2 R126, R126 ;  /* 0x0000007e007e7308 */ /* 0x000e620000000800 */
        /* <DEDUP_REMOVED lines=13> */
[C---:B--2---:R-:W-:Y:S01]  /*9430*/  FMUL.FTZ R34, R0.reuse, R70 ;  /* 0x0000004600227220 */ /* 0x044fe20000410000 */
[----:B------:R-:W-:Y:S03]  /*9440*/  FMUL.FTZ R35, R0, R71 ;  /* 0x0000004700237220 */ /* 0x000fe60000410000 */
[----:B------:R-:W2:Y:S01]  /*9450*/  MUFU.EX2 R122, R122 ;  /* 0x0000007a007a7308 */ /* 0x000ea20000000800 */
[----:B-1----:R-:W-:Y:S01]  /*9460*/  F2FP.BF16.F32.PACK_AB R96, R126, R127 ;  /* 0x0000007f7e60723e */ /* 0x002fe200000010ff */
        /* <DEDUP_REMOVED lines=14> */
[----:B------:R-:W1:Y:S01]  /*9550*/  MUFU.EX2 R123, R123 ;  /* 0x0000007b007b7308 */ /* 0x000e620000000800 */
[----:B--2---:R-:W-:Y:S01]  /*9560*/  F2FP.BF16.F32.PACK_AB R97, R122, R125 ;  /* 0x0000007d7a61723e */ /* 0x004fe200000010ff */
        /* <DEDUP_REMOVED lines=14> */
[----:B------:R-:W2:Y:S01]  /*9650*/  MUFU.EX2 R120, R120 ;  /* 0x0000007800787308 */ /* 0x000ea20000000800 */
[----:B-1----:R-:W-:Y:S01]  /*9660*/  F2FP.BF16.F32.PACK_AB R98, R123, R124 ;  /* 0x0000007c7b62723e */ /* 0x002fe200000010ff */
        /* <DEDUP_REMOVED lines=15> */
[----:B--2---:R-:W-:Y:S01]  /*9760*/  F2FP.BF16.F32.PACK_AB R99, R120, R121 ;  /* 0x000000797863723e */ /* 0x004fe200000010ff */
[--C-:B------:R-:W-:Y:S01]  /*9770*/  FFMA.FTZ R138, R180, UR4, -R105.reuse ;  /* 0x00000004b48a7c23 */ /* 0x100fe20008010869 */
[--C-:B------:R-:W-:Y:S01]  /*9780*/  FFMA.FTZ R142, R176, UR4, -R105.reuse ;  /* 0x00000004b08e7c23 */ /* 0x100fe20008010869 */
[--C-:B------:R-:W-:Y:S01]  /*9790*/  FFMA.FTZ R176, R104, UR4, -R105.reuse ;  /* 0x0000000468b07c23 */ /* 0x100fe20008010869 */
[--C-:B------:R-:W-:Y:S01]  /*97a0*/  FFMA.FTZ R103, R103, UR4, -R105.reuse ;  /* 0x0000000467677c23 */ /* 0x100fe20008010869 */
[--C-:B------:R-:W-:Y:S01]  /*97b0*/  FFMA.FTZ R102, R102, UR4, -R105.reuse ;  /* 0x0000000466667c23 */ /* 0x100fe20008010869 */
[----:B------:R-:W-:Y:S01]  /*97c0*/  FFMA.FTZ R105, R101, UR4, -R105 ;  /* 0x0000000465697c23 */ /* 0x000fe20008010869 */
[C---:B------:R-:W-:Y:S01]  /*97d0*/  HMMA.16816.F32.BF16 R4, R96.reuse, R12, R4 ;  /* 0x0000000c6004723c */ /* 0x040fe20000041804 */
[----:B-1----:R-:W-:Y:S01]  /*97e0*/  LDSM.16.MT88.4 R108, [R144+0x9800] ;  /* 0x00980000906c783b */ /* 0x002fe20000004200 */
        /* <DEDUP_REMOVED lines=10> */
[----:B------:R-:W-:Y:S01]  /*9890*/  ISETP.NE.AND P0, PT, R172, RZ, PT ;  /* 0x000000ffac00720c */ /* 0x000fe20003f05270 */
[----:B------:R-:W-:Y:S01]  /*98a0*/  FADD.FTZ R127, R126, R127 ;  /* 0x0000007f7e7f7221 */ /* 0x000fe20000010000 */
        /* <DEDUP_REMOVED lines=15> */
[----:B------:R-:W-:Y:S01]  /*99a0*/  IADD3 R172, PT, PT, R172, -0x1, RZ ;  /* 0xffffffffacac7810 */ /* 0x000fe20007ffe0ff */
[C---:B------:R-:W-:Y:S03]  /*99b0*/  HMMA.16816.F32.BF16 R20, R96.reuse, R28, R20 ;  /* 0x0000001c6014723c */ /* 0x040fe60000041814 */
[C---:B------:R-:W-:Y:S01]  /*99c0*/  FMUL.FTZ R28, R2.reuse, R72 ;  /* 0x00000048021c7220 */ /* 0x040fe20000410000 */
[----:B------:R-:W-:Y:S03]  /*99d0*/  FMUL.FTZ R29, R2, R73 ;  /* 0x00000049021d7220 */ /* 0x000fe60000410000 */
[----:B------:R-:W-:Y:S01]  /*99e0*/  MUFU.EX2 R134, R134 ;  /* 0x0000008600867308 */ /* 0x000fe20000000800 */
[C---:B------:R-:W-:Y:S03]  /*99f0*/  HMMA.16816.F32.BF16 R24, R96.reuse, R30, R24 ;  /* 0x0000001e6018723c */ /* 0x040fe60000041818 */
[C---:B------:R-:W-:Y:S01]  /*9a00*/  FMUL.FTZ R30, R0.reuse, R74 ;  /* 0x0000004a001e7220 */ /* 0x040fe20000410000 */
[----:B------:R-:W-:Y:S05]  /*9a10*/  FMUL.FTZ R31, R0, R75 ;  /* 0x0000004b001f7220 */ /* 0x000fea0000410000 */
[----:B------:R-:W5:Y:S01]  /*9a20*/  MUFU.EX2 R135, R135 ;  /* 0x0000008700877308 */ /* 0x000f620000000800 */
[----:B------:R-:W1:Y:S01]  /*9a30*/  LDSM.16.MT88.4 R72, [R146+0xa000] ;  /* 0x00a000009248783b */ /* 0x000e620000004200 */
[----:B------:R-:W-:Y:S01]  /*9a40*/  MOV R0, R3 ;  /* 0x0000000300007202 */ /* 0x000fe20000000f00 */
[C---:B--2---:R-:W-:Y:S07]  /*9a50*/  HMMA.16816.F32.BF16 R28, R96.reuse, R88, R28 ;  /* 0x00000058601c723c */ /* 0x044fee000004181c */
        /* <DEDUP_REMOVED lines=27> */
[----:B------:R-:W-:Y:S01]  /*9c10*/  FADD.FTZ R132, R132, R129 ;  /* 0x0000008184847221 */ /* 0x000fe20000010000 */
[----:B------:R-:W-:Y:S03]  /*9c20*/  FADD.FTZ R134, R134, R131 ;  /* 0x0000008386867221 */ /* 0x000fe60000010000 */
[----:B------:R-:W-:Y:S01]  /*9c30*/  FADD.FTZ R133, R133, R132 ;  /* 0x0000008485857221 */ /* 0x000fe20000010000 */
[----:B------:R-:W-:Y:S04]  /*9c40*/  FADD.FTZ R135, R135, R134 ;  /* 0x0000008687877221 */ /* 0x000fe80000010000 */
        /* <DEDUP_REMOVED lines=47> */
[C---:B-1----:R-:W-:Y:S03]  /*9f40*/  HMMA.16816.F32.BF16 R4, R68.reuse, R72, R4 ;  /* 0x000000484404723c */ /* 0x042fe60000041804 */
[----:B------:R-:W-:Y:S01]  /*9f50*/  FADD.FTZ R141, R141, R140 ;  /* 0x0000008c8d8d7221 */ /* 0x000fe20000010000 */
[----:B------:R-:W-:Y:S03]  /*9f60*/  FADD.FTZ R143, R143, R142 ;  /* 0x0000008e8f8f7221 */ /* 0x000fe60000010000 */
[----:B------:R-:W-:Y:S01]  /*9f70*/  FADD.FTZ R174, R174, R141 ;  /* 0x0000008daeae7221 */ /* 0x000fe20000010000 */
[C---:B------:R-:W-:Y:S01]  /*9f80*/  HMMA.16816.F32.BF16 R8, R68.reuse, R74, R8 ;  /* 0x0000004a4408723c */ /* 0x040fe20000041808 */
[----:B------:R-:W1:Y:S02]  /*9f90*/  LDSM.16.MT88.4 R72, [R146+0xb000] ;  /* 0x00b000009248783b */ /* 0x000e640000004200 */
[----:B------:R-:W-:Y:S01]  /*9fa0*/  FADD.FTZ R176, R176, R143 ;  /* 0x0000008fb0b07221 */ /* 0x000fe20000010000 */
[----:B------:R-:W-:Y:S03]  /*9fb0*/  FADD.FTZ R177, R177, R174 ;  /* 0x000000aeb1b17221 */ /* 0x000fe60000010000 */
[----:B------:R-:W-:Y:S01]  /*9fc0*/  FADD.FTZ R103, R103, R176 ;  /* 0x000000b067677221 */ /* 0x000fe20000010000 */
[C---:B---3--:R-:W-:Y:S03]  /*9fd0*/  HMMA.16816.F32.BF16 R12, R68.reuse, R76, R12 ;  /* 0x0000004c440c723c */ /* 0x048fe6000004180c */
[----:B------:R-:W-:Y:S01]  /*9fe0*/  FADD.FTZ R178, R178, R177 ;  /* 0x000000b1b2b27221 */ /* 0x000fe20000010000 */
[----:B------:R-:W-:Y:S03]  /*9ff0*/  FADD.FTZ R102, R102, R103 ;  /* 0x0000006766667221 */ /* 0x000fe60000010000 */
[----:B------:R-:W-:Y:S01]  /*a000*/  FADD.FTZ R175, R179, R178 ;  /* 0x000000b2b3af7221 */ /* 0x000fe20000010000 */
[C---:B------:R-:W-:Y:S01]  /*a010*/  HMMA.16816.F32.BF16 R16, R68.reuse, R78, R16 ;  /* 0x0000004e4410723c */ /* 0x040fe20000041810 */
[----:B------:R-:W3:Y:S02]  /*a020*/  LDSM.16.MT88.4 R76, [R145+0xb000] ;  /* 0x00b00000914c783b */ /* 0x000ee40000004200 */
[----:B------:R-:W-:Y:S05]  /*a030*/  FADD.FTZ R173, R101, R102 ;  /* 0x0000006665ad7221 */ /* 0x000fea0000010000 */
        /* <DEDUP_REMOVED lines=29> */
[C---:B--2---:R-:W-:Y:S08]  /*a210*/  HMMA.16816.F32.BF16 R52, R104.reuse, R4, R52 ;  /* 0x000000046834723c */ /* 0x044ff00000041834 */
[C---:B------:R-:W-:Y:S08]  /*a220*/  HMMA.16816.F32.BF16 R56, R104.reuse, R6, R56 ;  /* 0x000000066838723c */ /* 0x040ff00000041838 */
[C---:B---3--:R-:W-:Y:S08]  /*a230*/  HMMA.16816.F32.BF16 R60, R104.reuse, R8, R60 ;  /* 0x00000008683c723c */ /* 0x048ff0000004183c */
[----:B------:R-:W-:Y:S03]  /*a240*/  HMMA.16816.F32.BF16 R64, R104, R10, R64 ;  /* 0x0000000a6840723c */ /* 0x000fe60000041840 */
[----:B------:R-:W-:Y:S05]  /*a250*/  MOV R105, R100 ;  /* 0x0000006400697202 */ /* 0x000fea0000000f00 */
[----:B------:R-:W-:Y:S01]  /*a260*/  @!UPT UIADD3 URZ, UPT, UPT, URZ, URZ, URZ ;  /* 0x000000fffffff290 */ /* 0x000fe2000fffe0ff */
[----:B------:R-:W-:Y:S11]  /*a270*/  @P0 BRA `(.L_x_787) ;  /* 0xffffffdc00740947 */ /* 0x000ff6000383ffff */
.L_x_786:
        /* <DEDUP_REMOVED lines=192> */
.L_x_790:
        /* <DEDUP_REMOVED lines=54> */
.L_x_792:
[----:B------:R-:W-:Y:S05]  /*b1e0*/  BSYNC.RECONVERGENT B0 ;  /* 0x0000000000007941 */ /* 0x000fea0003800200 */
.L_x_791:
        /* <DEDUP_REMOVED lines=34> */
.L_x_794:
[----:B------:R-:W-:Y:S05]  /*b410*/  BSYNC.RECONVERGENT B0 ;  /* 0x0000000000007941 */ /* 0x000fea0003800200 */
.L_x_793:
        /* <DEDUP_REMOVED lines=21> */
.L_x_796:
[----:B------:R-:W-:Y:S05]  /*b570*/  BSYNC.RECONVERGENT B0 ;  /* 0x0000000000007941 */ /* 0x000fea0003800200 */
.L_x_795:
        /* <DEDUP_REMOVED lines=21> */
.L_x_798:
[----:B------:R-:W-:Y:S05]  /*b6d0*/  BSYNC.RECONVERGENT B0 ;  /* 0x0000000000007941 */ /* 0x000fea0003800200 */
.L_x_797:
        /* <DEDUP_REMOVED lines=21> */
.L_x_799:
        /* <DEDUP_REMOVED lines=13> */
.L_x_1667:


//--------------------- .text._ZN5flash16flash_fwd_kernelI23Flash_fwd_kernel_traitsILi128ELi64ELi64ELi4ELb0ELb0EN7cutlass10bfloat16_tE19Flash_kernel_traitsILi128ELi64ELi64ELi4ES3_EELb0ELb1ELb0ELb1ELb0ELb0ELb0ELb0EEEvNS_16Flash_fwd_paramsE --------------------------
	.section	.text._ZN5flash16flash_fwd_kernelI23Flash_fwd_kernel_traitsILi128ELi64ELi64ELi4ELb0ELb0EN7cutlass10bfloat16_tE19Flash_kernel_traitsILi128ELi64ELi64ELi4ES3_EELb0ELb1ELb0ELb1ELb0ELb0ELb0ELb0EEEvNS_16Flash_fwd_paramsE,"ax",@progbits
	.align	128
        .global         _ZN5flash16flash_fwd_kernelI23Flash_fwd_kernel_traitsILi128ELi64ELi64ELi4ELb0ELb0EN7cutlass10bfloat16_tE19Flash_kernel_traitsILi128ELi64ELi64ELi4ES3_EELb0ELb1ELb0ELb1ELb0ELb0ELb0ELb0EEEvNS_16Flash_fwd_paramsE
        .type           _ZN5flash16flash_fwd_kernelI23Flash_fwd_kernel_traitsILi128ELi64ELi64ELi4ELb0ELb0EN7cutlass10bfloat16_tE19Flash_kernel_traitsILi128ELi64ELi64ELi4ES3_EELb0ELb1ELb0ELb1ELb0ELb0ELb0ELb0EEEvNS_16Flash_fwd_paramsE,@function
        .size           _ZN5flash16flash_fwd_kernelI23Flash_fwd_kernel_traitsILi128ELi64ELi64ELi4ELb0ELb0EN7cutlass10bfloat16_tE19Flash_kernel_traitsILi128ELi64ELi64ELi4ES3_EELb0ELb1ELb0ELb1ELb0ELb0ELb0ELb0EEEvNS_16Flash_fwd_paramsE,(.L_x_1668 - _ZN5flash16flash_fwd_kernelI23Flash_fwd_kernel_traitsILi128ELi64ELi64ELi4ELb0ELb0EN7cutlass10bfloat16_tE19Flash_kernel_traitsILi128ELi64ELi64ELi4ES3_EELb0ELb1ELb0ELb1ELb0ELb0ELb0ELb0EEEvNS_16Flash_fwd_paramsE)
        .other          _ZN5flash16flash_fwd_kernelI23Flash_fwd_kernel_traitsILi128ELi64ELi64ELi4ELb0ELb0EN7cutlass10bfloat16_tE19Flash_kernel_traitsILi128ELi64ELi64ELi4ES3_EELb0ELb1ELb0ELb1ELb0ELb0ELb0ELb0EEEvNS_16Flash_fwd_paramsE,@"STO_CUDA_ENTRY STV_DEFAULT"
_ZN5flash16flash_fwd_kernelI23Flash_fwd_kernel_traitsILi128ELi64ELi64ELi4ELb0ELb0EN7cutlass10bfloat16_tE19Flash_kernel_traitsILi128ELi64ELi64ELi4ES3_EELb0ELb1ELb0ELb1ELb0ELb0ELb0ELb0EEEvNS_16Flash_fwd_paramsE:
.text._ZN5flash16flash_fwd_kernelI23Flash_fwd_kernel_traitsILi128ELi64ELi64ELi4ELb0ELb0EN7cutlass10bfloat16_tE19Flash_kernel_traitsILi128ELi64ELi64ELi4ES3_EELb0ELb1ELb0ELb1ELb0ELb0ELb0ELb0EEEvNS_16Flash_fwd_paramsE:
[----:B------:R-:W-:Y:S08]  /*0000*/  LDC R1, c[0x0][0x37c] ;  /* 0x0000df00ff017b82 */ /* 0x000ff00000000800 */
[----:B------:R-:W1:Y:S01]  /*0010*/  LDC.64 R2, c[0x0][0x460] ;  /* 0x00011800ff027b82 */ /* 0x000e620000000a00 */
[----:B------:R-:W2:Y:S01]  /*0020*/  S2R R166, SR_CTAID.Y ;  /* 0x0000000000a67919 */ /* 0x000ea20000002600 */
[----:B------:R-:W3:Y:S01]  /*0030*/  LDCU.64 UR4, c[0x0][0x478] ;  /* 0x00008f00ff0477ac */ /* 0x000ee20008000a00 */
[----:B------:R-:W-:Y:S01]  /*0040*/  IMAD.MOV.U32 R165, RZ, RZ, -0x1 ;  /* 0xffffffffffa57424 */ /* 0x000fe200078e00ff */
[----:B------:R-:W4:Y:S04]  /*0050*/  LDCU.64 UR12, c[0x0][0x358] ;  /* 0x00006b00ff0c77ac */ /* 0x000f280008000a00 */
[----:B------:R-:W2:Y:S01]  /*0060*/  LDC.64 R4, c[0x0][0x460] ;  /* 0x00011800ff047b82 */ /* 0x000ea20000000a00 */
[----:B------:R-:W4:Y:S07]  /*0070*/  LDCU.64 UR6, c[0x0][0x470] ;  /* 0x00008e00ff0677ac */ /* 0x000f2e0008000a00 */
[----:B------:R-:W4:Y:S01]  /*0080*/  LDC.64 R6, c[0x0][0x468] ;  /* 0x00011a00ff067b82 */ /* 0x000f220000000a00 */
        /* <DEDUP_REMOVED lines=8> */
[----:B------:R-:W-:Y:S02]  /*0110*/  SHF.R.U32.HI R2, RZ, 0x1e, R166 ;  /* 0x0000001eff027819 */ /* 0x000fe400000116a6 */
[----:B----4-:R-:W-:Y:S01]  /*0120*/  ISETP.NE.U32.AND P3, PT, RZ, UR6, PT ;  /* 0x00000006ff007c0c */ /* 0x010fe2000bf65070 */
[----:B------:R-:W2:Y:S03]  /*0130*/  @P0 LDG.E R165, desc[UR12][R4.64] ;  /* 0x0000000c04a50981 */ /* 0x000ea6000c1e1900 */
[----:B------:R-:W-:Y:S01]  /*0140*/  ISETP.NE.AND.EX P3, PT, RZ, UR7, PT, P3 ;  /* 0x00000007ff007c0c */ /* 0x000fe2000bf65330 */
[----:B------:R1:W2:Y:S01]  /*0150*/  @P4 LDG.E R8, desc[UR12][R4.64+0x4] ;  /* 0x0000040c04084981 */ /* 0x0002a2000c1e1900 */
[----:B------:R-:W-:-:S04]  /*0160*/  @P2 IADD3 R12, P0, PT, R11, UR4, RZ ;  /* 0x000000040b0c2c10 */ /* 0x000fc8000ff1e0ff */
[----:B------:R-:W-:-:S05]  /*0170*/  @P2 IADD3.X R13, PT, PT, R2, UR5, RZ, P0, !PT ;  /* 0x00000005020d2c10 */ /* 0x000fca00087fe4ff */
[----:B------:R-:W5:Y:S01]  /*0180*/  @P2 LDG.E R9, desc[UR12][R12.64] ;  /* 0x0000000c0c092981 */ /* 0x000f62000c1e1900 */
[----:B------:R-:W3:Y:S01]  /*0190*/  LDCU.U8 UR4, c[0x0][0x532] ;  /* 0x0000a640ff0477ac */ /* 0x000ee20008000000 */
[C---:B------:R-:W-:Y:S02]  /*01a0*/  IADD3 R10, P0, PT, R11.reuse, R6, RZ ;  /* 0x000000060b0a7210 */ /* 0x040fe40007f1e0ff */
[----:B------:R-:W-:Y:S01]  /*01b0*/  @P3 IADD3 R14, P1, PT, R11, UR6, RZ ;  /* 0x000000060b0e3c10 */ /* 0x000fe2000ff3e0ff */
[----:B------:R-:W4:Y:S02]  /*01c0*/  S2R R167, SR_CTAID.X ;  /* 0x0000000000a77919 */ /* 0x000f240000002500 */
[----:B------:R-:W-:Y:S01]  /*01d0*/  IMAD.X R11, R2, 0x1, R7, P0 ;  /* 0x00000001020b7824 */ /* 0x000fe200000e0607 */
[----:B------:R-:W-:Y:S01]  /*01e0*/  ISETP.NE.U32.AND P0, PT, R6, RZ, PT ;  /* 0x000000ff0600720c */ /* 0x000fe20003f05070 */
[----:B------:R-:W-:Y:S01]  /*01f0*/  IMAD.MOV.U32 R0, RZ, RZ, RZ ;  /* 0x000000ffff007224 */ /* 0x000fe200078e00ff */
[----:B------:R-:W-:-:S02]  /*0200*/  @P3 IADD3.X R15, PT, PT, R2, UR7, RZ, P1, !PT ;  /* 0x00000007020f3c10 */ /* 0x000fc40008ffe4ff */
[----:B------:R-:W-:Y:S01]  /*0210*/  ISETP.NE.AND.EX P0, PT, R7, RZ, PT, P0 ;  /* 0x000000ff0700720c */ /* 0x000fe20003f05300 */
[----:B------:R-:W2:Y:S02]  /*0220*/  @!P2 LDC.64 R2, c[0x0][0x488] ;  /* 0x00012200ff02ab82 */ /* 0x000ea40000000a00 */
[----:B------:R4:W5:Y:S01]  /*0230*/  @P3 LDG.E R0, desc[UR12][R14.64] ;  /* 0x0000000c0e003981 */ /* 0x000962000c1e1900 */
[----:B------:R-:W-:Y:S02]  /*0240*/  ISETP.EQ.U32.AND P3, PT, R6, RZ, PT ;  /* 0x000000ff0600720c */ /* 0x000fe40003f62070 */
[----:B---3--:R-:W-:-:S03]  /*0250*/  ISETP.NE.AND P1, PT, RZ, UR4, PT ;  /* 0x00000004ff007c0c */ /* 0x008fc6000bf25270 */
[----:B-1----:R-:W1:Y:S01]  /*0260*/  @!P2 LDC R4, c[0x0][0x43c] ;  /* 0x00010f00ff04ab82 */ /* 0x002e620000000800 */
[----:B------:R-:W-:-:S07]  /*0270*/  ISETP.EQ.OR.EX P3, PT, R7, RZ, !P1, P3 ;  /* 0x000000ff0700720c */ /* 0x000fce0004f62730 */
[----:B------:R-:W3:Y:S08]  /*0280*/  @!P0 LDC R7, c[0x0][0x438] ;  /* 0x00010e00ff078b82 */ /* 0x000ef00000000800 */
[----:B----4-:R-:W4:Y:S01]  /*0290*/  @!P4 LDC R15, c[0x0][0x434] ;  /* 0x00010d00ff0fcb82 */ /* 0x010f220000000800 */
[----:B------:R-:W-:Y:S02]  /*02a0*/  IMAD.MOV.U32 R5, RZ, RZ, -0x1 ;  /* 0xffffffffff057424 */ /* 0x000fe400078e00ff */
[----:B------:R-:W-:-:S04]  /*02b0*/  IMAD.SHL.U32 R170, R167, 0x40, RZ ;  /* 0x00000040a7aa7824 */ /* 0x000fc800078e00ff */
[----:B------:R1:W5:Y:S01]  /*02c0*/  @!P3 LDG.E R5, desc[UR12][R10.64] ;  /* 0x0000000c0a05b981 */ /* 0x000362000c1e1900 */
[----:B--2---:R-:W-:-:S05]  /*02d0*/  @P4 IMAD.IADD R15, R8, 0x1, -R165 ;  /* 0x00000001080f4824 */ /* 0x004fca00078e0aa5 */
[----:B----4-:R-:W-:Y:S01]  /*02e0*/  ISETP.GT.AND P3, PT, R15, R170, PT ;  /* 0x000000aa0f00720c */ /* 0x010fe20003f64270 */
[----:B-1-3--:R-:W-:-:S12]  /*02f0*/  @!P0 BRA `(.L_x_800) ;  /* 0x00000000000c8947 */ /* 0x00afd80003800000 */
[----:B------:R-:W2:Y:S02]  /*0300*/  @P1 LDG.E R6, desc[UR12][R10.64+0x4] ;  /* 0x0000040c0a061981 */ /* 0x000ea4000c1e1900 */
[----:B--2--5:R-:W-:-:S06]  /*0310*/  @P1 IADD3 R7, PT, PT, R6, -R5, RZ ;  /* 0x8000000506071210 */ /* 0x024fcc0007ffe0ff */
[----:B------:R1:W5:Y:S02]  /*0320*/  @!P1 LDG.E R7, desc[UR12][R10.64] ;  /* 0x0000000c0a079981 */ /* 0x000364000c1e1900 */
.L_x_800:
[----:B------:R-:W-:Y:S05]  /*0330*/  @!P3 EXIT ;  /* 0x000000000000b94d */ /* 0x000fea0003800000 */
[----:B------:R-:W2:Y:S01]  /*0340*/  LDC R93, c[0x0][0x508] ;  /* 0x00014200ff5d7b82 */ /* 0x000ea20000000800 */
[----:B------:R-:W-:Y:S01]  /*0350*/  @!P2 ISETP.NE.U32.AND P0, PT, R2, RZ, PT ;  /* 0x000000ff0200a20c */ /* 0x000fe20003f05070 */
[----:B-----5:R-:W-:Y:S01]  /*0360*/  @P2 IMAD.IADD R94, R9, 0x1, -R0 ;  /* 0x00000001095e2824 */ /* 0x020fe200078e0a00 */
[----:B------:R-:W3:Y:S01]  /*0370*/  S2R R16, SR_CTAID.Z ;  /* 0x0000000000107919 */ /* 0x000ee20000002700 */
[----:B------:R-:W-:Y:S01]  /*0380*/  VIADD R2, R167, 0x1 ;  /* 0x00000001a7027836 */ /* 0x000fe20000000000 */
[----:B------:R-:W-:-:S03]  /*0390*/  @!P2 ISETP.NE.AND.EX P0, PT, R3, RZ, PT, P0 ;  /* 0x000000ff0300a20c */ /* 0x000fc60003f05300 */
[----:B------:R-:W-:Y:S01]  /*03a0*/  IMAD R2, R2, 0x40, -R15 ;  /* 0x0000004002027824 */ /* 0x000fe200078e0a0f */
[----:B------:R-:W-:-:S04]  /*03b0*/  @!P2 SEL R4, R4, RZ, P0 ;  /* 0x000000ff0404a207 */ /* 0x000fc80000000000 */
[----:B------:R-:W-:Y:S02]  /*03c0*/  @!P2 IADD3 R94, PT, PT, R4, R7, -R0 ;  /* 0x00000007045ea210 */ /* 0x000fe40007ffe800 */
[----:B------:R-:W4:Y:S03]  /*03d0*/  S2R R4, SR_TID.X ;  /* 0x0000000000047919 */ /* 0x000f260000002100 */
        /* <DEDUP_REMOVED lines=11> */
[----:B------:R-:W-:Y:S01]  /*0490*/  ISETP.NE.AND P1, PT, R165, -0x1, PT ;  /* 0xffffffffa500780c */ /* 0x000fe20003f25270 */
[----:B------:R-:W2:Y:S08]  /*04a0*/  LDC.U8 R0, c[0x0][0x549] ;  /* 0x00015240ff007b82 */ /* 0x000eb00000000000 */
[----:B-1----:R-:W1:Y:S08]  /*04b0*/  LDC.U8 R10, c[0x0][0x548] ;  /* 0x00015200ff0a7b82 */ /* 0x002e700000000000 */
[----:B------:R-:W3:Y:S01]  /*04c0*/  @!P1 LDC.64 R8, c[0x0][0x400] ;  /* 0x00010000ff089b82 */ /* 0x000ee20000000a00 */
[----:B--2---:R-:W-:-:S07]  /*04d0*/  ISETP.NE.AND P6, PT, R0, RZ, PT ;  /* 0x000000ff0000720c */ /* 0x004fce0003fc5270 */
[----:B------:R-:W2:Y:S01]  /*04e0*/  @P1 LDC.64 R6, c[0x0][0x408] ;  /* 0x00010200ff061b82 */ /* 0x000ea20000000a00 */
[----:B------:R-:W-:-:S07]  /*04f0*/  SHF.L.U32 R0, R4, 0x3, RZ ;  /* 0x0000000304007819 */ /* 0x000fce00000006ff */
[----:B------:R-:W4:Y:S01]  /*0500*/  @P6 LDC.64 R2, c[0x0][0x430] ;  /* 0x00010c00ff026b82 */ /* 0x000f220000000a00 */
[----:B------:R-:W-:Y:S01]  /*0510*/  @P6 MOV R5, 0x1 ;  /* 0x0000000100056802 */ /* 0x000fe20000000f00 */
[----:B---3--:R-:W-:-:S04]  /*0520*/  @!P1 IMAD.WIDE.U32 R12, R166, R8, RZ ;  /* 0x00000008a60c9225 */ /* 0x008fc800078e00ff */
[----:B------:R-:W-:Y:S01]  /*0530*/  @!P1 IMAD R8, R166, R9, R13 ;  /* 0x00000009a6089224 */ /* 0x000fe200078e020d */
[----:B------:R-:W-:Y:S01]  /*0540*/  @!P1 MOV R11, R12 ;  /* 0x0000000c000b9202 */ /* 0x000fe20000000f00 */
[----:B------:R-:W3:Y:S01]  /*0550*/  @P6 LDC R9, c[0x0][0x430] ;  /* 0x00010c00ff096b82 */ /* 0x000ee20000000800 */
[----:B--2---:R-:W-:-:S04]  /*0560*/  @P1 IMAD.WIDE.U32 R18, R165, R6, RZ ;  /* 0x00000006a5121225 */ /* 0x004fc800078e00ff */
[----:B----4-:R-:W-:Y:S01]  /*0570*/  @P6 IMAD R3, R2, R3, RZ ;  /* 0x0000000302036224 */ /* 0x010fe200078e02ff */
        /* <DEDUP_REMOVED lines=11> */
.L_x_802:
        /* <DEDUP_REMOVED lines=19> */
[----:B-1----:R-:W-:Y:S01]  /*0760*/  IMAD.WIDE.U32 R18, R16, UR4, R18 ;  /* 0x0000000410127c25 */ /* 0x002fe2000f8e0012 */
        /* <DEDUP_REMOVED lines=18> */
.L_x_804:
[----:B------:R-:W-:Y:S05]  /*0890*/  BSYNC.RECONVERGENT B0 ;  /* 0x0000000000007941 */ /* 0x000fea0003800200 */
.L_x_803:
[----:B------:R-:W-:Y:S01]  /*08a0*/  BSSY.RECONVERGENT B0, `(.L_x_805) ;  /* 0x0000014000007945 */ /* 0x000fe20003800200 */
[----:B------:R-:W-:-:S03]  /*08b0*/  ISETP.GE.AND P0, PT, R8, R15, PT ;  /* 0x0000000f0800720c */ /* 0x000fc60003f06270 */
[----:B------:R-:W-:Y:S10]  /*08c0*/  @P2 BRA `(.L_x_806) ;  /* 0x0000000000442947 */ /* 0x000ff40003800000 */
[----:B------:R-:W5:Y:S01]  /*08d0*/  LDCU.64 UR6, c[0x0][0x408] ;  /* 0x00008100ff0677ac */ /* 0x000f620008000a00 */
[----:B------:R-:W-:Y:S01]  /*08e0*/  IADD3 R11, P2, PT, R22, 0x10, RZ ;  /* 0x00000010160b7810 */ /* 0x000fe20007f5e0ff */
[----:B------:R-:W-:Y:S01]  /*08f0*/  IMAD.MOV.U32 R24, RZ, RZ, R18 ;  /* 0x000000ffff187224 */ /* 0x000fe200078e0012 */
[----:B------:R-:W-:Y:S01]  /*0900*/  MOV R25, R21 ;  /* 0x0000001500197202 */ /* 0x000fe20000000f00 */
[----:B------:R-:W3:Y:S02]  /*0910*/  LDCU UR8, c[0x0][0x440] ;  /* 0x00008800ff0877ac */ /* 0x000ee40008000800 */
[----:B------:R-:W-:Y:S01]  /*0920*/  IMAD.X R6, RZ, RZ, R23, P2 ;  /* 0x000000ffff067224 */ /* 0x000fe200010e0617 */
[----:B------:R-:W1:Y:S03]  /*0930*/  LDCU.64 UR4, c[0x0][0x3f0] ;  /* 0x00007e00ff0477ac */ /* 0x000e660008000a00 */
[----:B-----5:R-:W-:-:S02]  /*0940*/  IMAD R6, R6, UR6, RZ ;  /* 0x0000000606067c24 */ /* 0x020fc4000f8e02ff */
[----:B------:R-:W-:Y:S01]  /*0950*/  IMAD.WIDE.U32 R24, R11, UR6, R24 ;  /* 0x000000060b187c25 */ /* 0x000fe2000f8e0018 */
[----:B---3--:R-:W-:-:S03]  /*0960*/  ISETP.GE.AND P4, PT, R0, UR8, PT ;  /* 0x0000000800007c0c */ /* 0x008fc6000bf86270 */
[----:B------:R-:W-:Y:S01]  /*0970*/  IMAD R6, R11, UR7, R6 ;  /* 0x000000070b067c24 */ /* 0x000fe2000f8e0206 */
[----:B------:R-:W-:Y:S02]  /*0980*/  ISETP.GE.AND P2, PT, R10, UR8, PT ;  /* 0x000000080a007c0c */ /* 0x000fe4000bf46270 */
[----:B-1----:R-:W-:Y:S01]  /*0990*/  LEA R26, P5, R24, UR4, 0x1 ;  /* 0x00000004181a7c11 */ /* 0x002fe2000f8a08ff */
[----:B------:R-:W-:-:S05]  /*09a0*/  IMAD.IADD R6, R25, 0x1, R6 ;  /* 0x0000000119067824 */ /* 0x000fca00078e0206 */
[----:B------:R-:W-:-:S05]  /*09b0*/  LEA.HI.X R27, R24, UR5, R6, 0x1, P5 ;  /* 0x00000005181b7c11 */ /* 0x000fca000a8f0c06 */
[----:B------:R1:W-:Y:S04]  /*09c0*/  @!P4 STG.E.128 desc[UR12][R26.64], RZ ;  /* 0x000000ff1a00c986 */ /* 0x0003e8000c101d0c */
[----:B------:R1:W-:Y:S02]  /*09d0*/  @!P2 STG.E.128 desc[UR12][R26.64+0x80], RZ ;  /* 0x000080ff1a00a986 */ /* 0x0003e4000c101d0c */
.L_x_806:
[----:B------:R-:W-:Y:S05]  /*09e0*/  BSYNC.RECONVERGENT B0 ;  /* 0x0000000000007941 */ /* 0x000fea0003800200 */
.L_x_805:
[----:B------:R-:W-:Y:S01]  /*09f0*/  BSSY.RECONVERGENT B0, `(.L_x_807) ;  /* 0x0000015000007945 */ /* 0x000fe20003800200 */
[----:B------:R-:W-:Y:S01]  /*0a00*/  ISETP.NE.AND P2, PT, R0, RZ, PT ;  /* 0x000000ff0000720c */ /* 0x000fe20003f45270 */
[----:B--2---:R-:W-:Y:S02]  /*0a10*/  IMAD R14, R166, R7, RZ ;  /* 0x00000007a60e7224 */ /* 0x004fe400078e02ff */
[----:B------:R-:W-:Y:S10]  /*0a20*/  @P3 BRA `(.L_x_808) ;  /* 0x0000000000443947 */ /* 0x000ff40003800000 */
[----:B------:R-:W2:Y:S01]  /*0a30*/  LDCU.64 UR6, c[0x0][0x408] ;  /* 0x00008100ff0677ac */ /* 0x000ea20008000a00 */
[----:B------:R-:W-:Y:S01]  /*0a40*/  IADD3 R7, P3, PT, R22, 0x20, RZ ;  /* 0x0000002016077810 */ /* 0x000fe20007f7e0ff */
[----:B------:R-:W-:Y:S01]  /*0a50*/  IMAD.MOV.U32 R24, RZ, RZ, R18 ;  /* 0x000000ffff187224 */ /* 0x000fe200078e0012 */
[----:B------:R-:W-:Y:S01]  /*0a60*/  MOV R25, R21 ;  /* 0x0000001500197202 */ /* 0x000fe20000000f00 */
[----:B------:R-:W5:Y:S02]  /*0a70*/  LDCU UR8, c[0x0][0x440] ;  /* 0x00008800ff0877ac */ /* 0x000f640008000800 */
[----:B------:R-:W-:Y:S01]  /*0a80*/  IMAD.X R6, RZ, RZ, R23, P3 ;  /* 0x000000ffff067224 */ /* 0x000fe200018e0617 */
[----:B------:R-:W1:Y:S03]  /*0a90*/  LDCU.64 UR4, c[0x0][0x3f0] ;  /* 0x00007e00ff0477ac */ /* 0x000e660008000a00 */
[----:B--2---:R-:W-:-:S02]  /*0aa0*/  IMAD R6, R6, UR6, RZ ;  /* 0x0000000606067c24 */ /* 0x004fc4000f8e02ff */
[----:B------:R-:W-:Y:S01]  /*0ab0*/  IMAD.WIDE.U32 R24, R7, UR6, R24 ;  /* 0x0000000607187c25 */ /* 0x000fe2000f8e0018 */
[----:B-----5:R-:W-:-:S03]  /*0ac0*/  ISETP.GE.AND P4, PT, R0, UR8, PT ;  /* 0x0000000800007c0c */ /* 0x020fc6000bf86270 */
[----:B------:R-:W-:Y:S01]  /*0ad0*/  IMAD R6, R7, UR7, R6 ;  /* 0x0000000707067c24 */ /* 0x000fe2000f8e0206 */
[----:B------:R-:W-:Y:S02]  /*0ae0*/  ISETP.GE.AND P3, PT, R10, UR8, PT ;  /* 0x000000080a007c0c */ /* 0x000fe4000bf66270 */
[----:B-1----:R-:W-:Y:S01]  /*0af0*/  LEA R26, P5, R24, UR4, 0x1 ;  /* 0x00000004181a7c11 */ /* 0x002fe2000f8a08ff */
[----:B------:R-:W-:-:S05]  /*0b00*/  IMAD.IADD R6, R25, 0x1, R6 ;  /* 0x0000000119067824 */ /* 0x000fca00078e0206 */
[----:B------:R-:W-:-:S05]  /*0b10*/  LEA.HI.X R27, R24, UR5, R6, 0x1, P5 ;  /* 0x00000005181b7c11 */ /* 0x000fca000a8f0c06 */
[----:B------:R2:W-:Y:S04]  /*0b20*/  @!P4 STG.E.128 desc[UR12][R26.64], RZ ;  /* 0x000000ff1a00c986 */ /* 0x0005e8000c101d0c */
[----:B------:R2:W-:Y:S02]  /*0b30*/  @!P3 STG.E.128 desc[UR12][R26.64+0x80], RZ ;  /* 0x000080ff1a00b986 */ /* 0x0005e4000c101d0c */
.L_x_808:
[----:B------:R-:W-:Y:S05]  /*0b40*/  BSYNC.RECONVERGENT B0 ;  /* 0x0000000000007941 */ /* 0x000fea0003800200 */
.L_x_807:
[----:B----4-:R-:W-:Y:S01]  /*0b50*/  IMAD R3, R16, R3, RZ ;  /* 0x0000000310037224 */ /* 0x010fe200078e02ff */
[----:B------:R-:W-:Y:S01]  /*0b60*/  SEL R14, R14, R165, !P1 ;  /* 0x000000a50e0e7207 */ /* 0x000fe20004800000 */
[----:B------:R-:W-:Y:S01]  /*0b70*/  BSSY.RECONVERGENT B0, `(.L_x_809) ;  /* 0x000001b000007945 */ /* 0x000fe20003800200 */
[----:B------:R-:W-:Y:S01]  /*0b80*/  ISETP.GE.OR P5, PT, R12, R15, P2 ;  /* 0x0000000f0c00720c */ /* 0x000fe200017a6670 */
[----:B------:R-:W-:Y:S01]  /*0b90*/  @!P6 IMAD R3, R166, R5, R3 ;  /* 0x00000005a603e224 */ /* 0x000fe200078e0203 */
[----:B------:R-:W-:Y:S01]  /*0ba0*/  ISETP.GE.OR P4, PT, R4, R15, P2 ;  /* 0x0000000f0400720c */ /* 0x000fe20001786670 */
[----:B---3--:R-:W-:Y:S01]  /*0bb0*/  IMAD R170, R170, R9, RZ ;  /* 0x00000009aaaa7224 */ /* 0x008fe200078e02ff */
[-C--:B------:R-:W-:Y:S02]  /*0bc0*/  ISETP.GE.OR P3, PT, R2, R15.reuse, P2 ;  /* 0x0000000f0200720c */ /* 0x080fe40001766670 */
[----:B------:R-:W-:Y:S02]  /*0bd0*/  SHF.R.S32.HI R5, RZ, 0x1f, R14 ;  /* 0x0000001fff057819 */ /* 0x000fe4000001140e */
[----:B------:R-:W-:-:S02]  /*0be0*/  ISETP.GE.OR P2, PT, R8, R15, P2 ;  /* 0x0000000f0800720c */ /* 0x000fc40001746670 */
[----:B------:R-:W-:Y:S01]  /*0bf0*/  SEL R14, R14, RZ, P6 ;  /* 0x000000ff0e0e7207 */ /* 0x000fe20003000000 */
[----:B------:R-:W-:Y:S10]  /*0c00*/  @P0 BRA `(.L_x_810) ;  /* 0x0000000000440947 */ /* 0x000ff40003800000 */
[----:B------:R-:W3:Y:S01]  /*0c10*/  LDCU.64 UR6, c[0x0][0x408] ;  /* 0x00008100ff0677ac */ /* 0x000ee20008000a00 */
[----:B------:R-:W-:Y:S01]  /*0c20*/  IADD3 R6, P0, PT, R22, 0x30, RZ ;  /* 0x0000003016067810 */ /* 0x000fe20007f1e0ff */
[----:B------:R-:W-:Y:S01]  /*0c30*/  IMAD.MOV.U32 R16, RZ, RZ, R18 ;  /* 0x000000ffff107224 */ /* 0x000fe200078e0012 */
[----:B------:R-:W-:Y:S01]  /*0c40*/  MOV R17, R21 ;  /* 0x0000001500117202 */ /* 0x000fe20000000f00 */
[----:B------:R-:W4:Y:S02]  /*0c50*/  LDCU.64 UR4, c[0x0][0x3f0] ;  /* 0x00007e00ff0477ac */ /* 0x000f240008000a00 */
[----:B------:R-:W-:Y:S01]  /*0c60*/  IMAD.X R7, RZ, RZ, R23, P0 ;  /* 0x000000ffff077224 */ /* 0x000fe200000e0617 */
[----:B------:R-:W5:Y:S03]  /*0c70*/  LDCU UR8, c[0x0][0x440] ;  /* 0x00008800ff0877ac */ /* 0x000f660008000800 */
[----:B---3--:R-:W-:-:S02]  /*0c80*/  IMAD R7, R7, UR6, RZ ;  /* 0x0000000607077c24 */ /* 0x008fc4000f8e02ff */
[----:B------:R-:W-:-:S04]  /*0c90*/  IMAD.WIDE.U32 R16, R6, UR6, R16 ;  /* 0x0000000606107c25 */ /* 0x000fc8000f8e0010 */
[----:B------:R-:W-:Y:S01]  /*0ca0*/  IMAD R7, R6, UR7, R7 ;  /* 0x0000000706077c24 */ /* 0x000fe2000f8e0207 */
[----:B----4-:R-:W-:Y:S02]  /*0cb0*/  LEA R6, P0, R16, UR4, 0x1 ;  /* 0x0000000410067c11 */ /* 0x010fe4000f8008ff */
[----:B-----5:R-:W-:Y:S01]  /*0cc0*/  ISETP.GE.AND P1, PT, R0, UR8, PT ;  /* 0x0000000800007c0c */ /* 0x020fe2000bf26270 */
[----:B------:R-:W-:-:S05]  /*0cd0*/  IMAD.IADD R7, R17, 0x1, R7 ;  /* 0x0000000111077824 */ /* 0x000fca00078e0207 */
[----:B------:R-:W-:Y:S02]  /*0ce0*/  LEA.HI.X R7, R16, UR5, R7, 0x1, P0 ;  /* 0x0000000510077c11 */ /* 0x000fe400080f0c07 */
[----:B------:R-:W-:-:S05]  /*0cf0*/  ISETP.GE.AND P0, PT, R10, UR8, PT ;  /* 0x000000080a007c0c */ /* 0x000fca000bf06270 */
[----:B------:R3:W-:Y:S08]  /*0d00*/  @!P1 STG.E.128 desc[UR12][R6.64], RZ ;  /* 0x000000ff06009986 */ /* 0x0007f0000c101d0c */
[----:B------:R3:W-:Y:S02]  /*0d10*/  @!P0 STG.E.128 desc[UR12][R6.64+0x80], RZ ;  /* 0x000080ff06008986 */ /* 0x0007e4000c101d0c */
.L_x_810:
[----:B------:R-:W-:Y:S05]  /*0d20*/  BSYNC.RECONVERGENT B0 ;  /* 0x0000000000007941 */ /* 0x000fea0003800200 */
.L_x_809:
        /* <DEDUP_REMOVED lines=15> */
.L_x_812:
[----:B------:R-:W-:Y:S05]  /*0e20*/  BSYNC.RECONVERGENT B0 ;  /* 0x0000000000007941 */ /* 0x000fea0003800200 */
.L_x_811:
[----:B------:R-:W-:Y:S04]  /*0e30*/  BSSY.RECONVERGENT B0, `(.L_x_813) ;  /* 0x000000a000007945 */ /* 0x000fe80003800200 */
[----:B------:R-:W-:Y:S05]  /*0e40*/  @P4 BRA `(.L_x_814) ;  /* 0x0000000000204947 */ /* 0x000fea0003800000 */
[----:B------:R-:W5:Y:S01]  /*0e50*/  LDCU.64 UR4, c[0x0][0x420] ;  /* 0x00008400ff0477ac */ /* 0x000f620008000a00 */
[----:B------:R-:W-:Y:S02]  /*0e60*/  IMAD R0, R4, R9, RZ ;  /* 0x0000000904007224 */ /* 0x000fe400078e02ff */
[----:B---34-:R-:W-:-:S03]  /*0e70*/  IMAD.MOV.U32 R7, RZ, RZ, 0x7f800000 ;  /* 0x7f800000ff077424 */ /* 0x018fc600078e00ff */
[----:B------:R-:W-:-:S04]  /*0e80*/  IADD3 R5, P0, PT, R0, R14, RZ ;  /* 0x0000000e00057210 */ /* 0x000fc80007f1e0ff */
[----:B------:R-:W-:Y:S02]  /*0e90*/  LEA.HI.X.SX32 R0, R0, R3, 0x1, P0 ;  /* 0x0000000300007211 */ /* 0x000fe400000f0eff */
[----:B-----5:R-:W-:-:S04]  /*0ea0*/  LEA R4, P0, R5, UR4, 0x2 ;  /* 0x0000000405047c11 */ /* 0x020fc8000f8010ff */
[----:B------:R-:W-:-:S05]  /*0eb0*/  LEA.HI.X R5, R5, UR5, R0, 0x2, P0 ;  /* 0x0000000505057c11 */ /* 0x000fca00080f1400 */
[----:B------:R3:W-:Y:S04]  /*0ec0*/  STG.E desc[UR12][R4.64], R7 ;  /* 0x0000000704007986 */ /* 0x0007e8000c10190c */
.L_x_814:
[----:B------:R-:W-:Y:S05]  /*0ed0*/  BSYNC.RECONVERGENT B0 ;  /* 0x0000000000007941 */ /* 0x000fea0003800200 */
.L_x_813:
        /* <DEDUP_REMOVED lines=10> */
.L_x_816:
[----:B------:R-:W-:Y:S05]  /*0f80*/  BSYNC.RECONVERGENT B0 ;  /* 0x0000000000007941 */ /* 0x000fea0003800200 */
.L_x_815:
[----:B------:R-:W-:Y:S05]  /*0f90*/  @P2 EXIT ;  /* 0x000000000000294d */ /* 0x000fea0003800000 */
[----:B------:R-:W5:Y:S01]  /*0fa0*/  LDCU.64 UR4, c[0x0][0x420] ;  /* 0x00008400ff0477ac */ /* 0x000f620008000a00 */
[----:B------:R-:W-:Y:S02]  /*0fb0*/  IMAD R8, R8, R9, RZ ;  /* 0x0000000908087224 */ /* 0x000fe400078e02ff */
[----:B---34-:R-:W-:-:S03]  /*0fc0*/  IMAD.MOV.U32 R5, RZ, RZ, 0x7f800000 ;  /* 0x7f800000ff057424 */ /* 0x018fc600078e00ff */
[----:B------:R-:W-:-:S04]  /*0fd0*/  IADD3 R14, P0, PT, R8, R14, RZ ;  /* 0x0000000e080e7210 */ /* 0x000fc80007f1e0ff */
[----:B------:R-:W-:Y:S02]  /*0fe0*/  LEA.HI.X.SX32 R3, R8, R3, 0x1, P0 ;  /* 0x0000000308037211 */ /* 0x000fe400000f0eff */
[----:B-----5:R-:W-:-:S04]  /*0ff0*/  LEA R2, P0, R14, UR4, 0x2 ;  /* 0x000000040e027c11 */ /* 0x020fc8000f8010ff */
[----:B------:R-:W-:-:S05]  /*1000*/  LEA.HI.X R3, R14, UR5, R3, 0x2, P0 ;  /* 0x000000050e037c11 */ /* 0x000fca00080f1403 */
[----:B------:R-:W-:Y:S01]  /*1010*/  STG.E desc[UR12][R2.64], R5 ;  /* 0x0000000502007986 */ /* 0x000fe2000c10190c */
[----:B------:R-:W-:Y:S05]  /*1020*/  EXIT ;  /* 0x000000000000794d */ /* 0x000fea0003800000 */
.L_x_801:
        /* <DEDUP_REMOVED lines=22> */
.L_x_817:
[----:B-1----:R-:W1:Y:S01]  /*1190*/  LDC.64 R10, c[0x0][0x3b8] ;  /* 0x0000ee00ff0a7b82 */ /* 0x002e620000000a00 */
[----:B------:R-:W-:-:S05]  /*11a0*/  IADD3 R12, PT, PT, R0, R5, RZ ;  /* 0x00000005000c7210 */ /* 0x000fca0007ffe0ff */
[C---:B-1----:R-:W-:Y:S02]  /*11b0*/  IMAD R3, R12.reuse, R11, RZ ;  /* 0x0000000b0c037224 */ /* 0x042fe400078e02ff */
[----:B------:R-:W-:-:S05]  /*11c0*/  IMAD.WIDE.U32 R12, R12, R10, RZ ;  /* 0x0000000a0c0c7225 */ /* 0x000fca00078e00ff */
[----:B------:R-:W-:-:S07]  /*11d0*/  IADD3 R3, PT, PT, R13, R3, RZ ;  /* 0x000000030d037210 */ /* 0x000fce0007ffe0ff */
.L_x_818:
        /* <DEDUP_REMOVED lines=38> */
[----:B------:R-:W-:Y:S01]  /*1440*/  MOV R14, R18 ;  /* 0x00000012000e7202 */ /* 0x000fe20000000f00 */
[----:B------:R-:W-:Y:S06]  /*1450*/  BRA `(.L_x_820) ;  /* 0x0000000000187947 */ /* 0x000fec0003800000 */
.L_x_819:
[----:B------:R-:W1:Y:S01]  /*1460*/  LDC.64 R8, c[0x0][0x3c0] ;  /* 0x0000f000ff087b82 */ /* 0x000e620000000a00 */
[----:B------:R-:W-:-:S05]  /*1470*/  IADD3 R0, PT, PT, R0, R5, RZ ;  /* 0x0000000500007210 */ /* 0x000fca0007ffe0ff */
[C---:B-1----:R-:W-:Y:S02]  /*1480*/  IMAD R5, R0.reuse, R9, RZ ;  /* 0x0000000900057224 */ /* 0x042fe400078e02ff */
[----:B------:R-:W-:-:S05]  /*1490*/  IMAD.WIDE.U32 R18, R0, R8, RZ ;  /* 0x0000000800127225 */ /* 0x000fca00078e00ff */
[----:B------:R-:W-:Y:S02]  /*14a0*/  IADD3 R5, PT, PT, R19, R5, RZ ;  /* 0x0000000513057210 */ /* 0x000fe40007ffe0ff */
[----:B------:R-:W-:-:S07]  /*14b0*/  MOV R14, R18 ;  /* 0x00000012000e7202 */ /* 0x000fce0000000f00 */
.L_x_820:
        /* <DEDUP_REMOVED lines=11> */
[----:B------:R-:W-:Y:S02]  /*1570*/  IADD3 R18, P0, PT, R160, R14, RZ ;  /* 0x0000000ea0127210 */ /* 0x000fe40007f1e0ff */
[----:B------:R-:W-:Y:S01]  /*1580*/  LOP3.LUT R169, R0, 0x1f8, RZ, 0xc0, !PT ;  /* 0x000001f800a97812 */ /* 0x000fe200078ec0ff */
[----:B------:R-:W-:Y:S01]  /*1590*/  IMAD.X R13, RZ, RZ, R3, P1 ;  /* 0x000000ffff0d7224 */ /* 0x000fe200008e0603 */
[----:B------:R-:W-:Y:S01]  /*15a0*/  IADD3 R95, PT, PT, R102, -0x1, RZ ;  /* 0xffffffff665f7810 */ /* 0x000fe20007ffe0ff */
[----:B------:R-:W-:Y:S01]  /*15b0*/  IMAD.X R19, RZ, RZ, R5, P0 ;  /* 0x000000ffff137224 */ /* 0x000fe200000e0605 */
[----:B------:R-:W-:Y:S01]  /*15c0*/  LOP3.LUT R169, R169, 0x38, R4, 0x78, !PT ;  /* 0x00000038a9a97812 */ /* 0x000fe200078e7804 */
[C---:B------:R-:W-:Y:S01]  /*15d0*/  IMAD.WIDE.U32 R12, R90.reuse, R10, R12 ;  /* 0x0000000a5a0c7225 */ /* 0x040fe200078e000c */
[----:B------:R-:W-:Y:S02]  /*15e0*/  MOV R91, RZ ;  /* 0x000000ff005b7202 */ /* 0x000fe40000000f00 */
[C---:B------:R-:W-:Y:S01]  /*15f0*/  IADD3 R5, PT, PT, R90.reuse, 0x30, RZ ;  /* 0x000000305a057810 */ /* 0x040fe20007ffe0ff */
[----:B-1----:R-:W-:Y:S01]  /*1600*/  IMAD R163, R161, UR4, RZ ;  /* 0x00000004a1a37c24 */ /* 0x002fe2000f8e02ff */
[----:B------:R-:W-:Y:S01]  /*1610*/  LOP3.LUT R169, R169, 0x1e00, R0, 0xf8, !PT ;  /* 0x00001e00a9a97812 */ /* 0x000fe200078ef800 */
[----:B------:R-:W-:Y:S01]  /*1620*/  IMAD.WIDE.U32 R18, R90, R8, R18 ;  /* 0x000000085a127225 */ /* 0x000fe200078e0012 */
[----:B------:R-:W-:-:S03]  /*1630*/  LOP3.LUT R159, R160, 0x40, RZ, 0xfc, !PT ;  /* 0x00000040a09f7812 */ /* 0x000fc600078efcff */
        /* <DEDUP_REMOVED lines=11> */
[----:B---3--:R-:W-:Y:S02]  /*16f0*/  LEA R164, P1, R12, UR10, 0x1 ;  /* 0x0000000a0ca47c11 */ /* 0x008fe4000f8208ff */
[----:B------:R-:W-:Y:S01]  /*1700*/  IMAD.IADD R161, R7, 0x1, R161 ;  /* 0x0000000107a17824 */ /* 0x000fe200078e02a1 */
[----:B--2---:R-:W-:Y:S01]  /*1710*/  LEA R162, P0, R6, UR8, 0x1 ;  /* 0x0000000806a27c11 */ /* 0x004fe2000f8008ff */
[----:B------:R-:W-:Y:S01]  /*1720*/  VIADD R13, R90, 0x10 ;  /* 0x000000105a0d7836 */ /* 0x000fe20000000000 */
[----:B------:R-:W-:Y:S01]  /*1730*/  LEA.HI.X R163, R12, UR11, R163, 0x1, P1 ;  /* 0x0000000b0ca37c11 */ /* 0x000fe200088f0ca3 */
[----:B------:R-:W-:Y:S01]  /*1740*/  VIADD R7, R90, 0x20 ;  /* 0x000000205a077836 */ /* 0x000fe20000000000 */
[----:B------:R-:W-:Y:S01]  /*1750*/  LEA.HI.X R161, R6, UR9, R161, 0x1, P0 ;  /* 0x0000000906a17c11 */ /* 0x000fe200080f0ca1 */
[----:B------:R-:W-:Y:S01]  /*1760*/  IMAD R6, R95, -0x40, R94 ;  /* 0xffffffc05f067824 */ /* 0x000fe200078e025e */
[----:B------:R-:W-:Y:S01]  /*1770*/  IADD3 R22, P0, PT, R160, R22, RZ ;  /* 0x00000016a0167210 */ /* 0x000fe20007f1e0ff */
[----:B------:R-:W-:Y:S01]  /*1780*/  IMAD.WIDE.U32 R26, R167, 0x40, R90 ;  /* 0x00000040a71a7825 */ /* 0x000fe200078e005a */
[----:B------:R-:W-:Y:S01]  /*1790*/  ISETP.GE.AND P2, PT, R13, R158, PT ;  /* 0x0000009e0d00720c */ /* 0x000fe20003f46270 */
[----:B-1----:R-:W-:-:S02]  /*17a0*/  ULEA UR5, UR5, UR4, 0x18 ;  /* 0x0000000405057291 */ /* 0x002fc4000f8ec0ff */
[----:B------:R-:W-:Y:S01]  /*17b0*/  IMAD.X R23, RZ, RZ, R2, P0 ;  /* 0x000000ffff177224 */ /* 0x000fe200000e0602 */
[-C--:B------:R-:W-:Y:S02]  /*17c0*/  ISETP.GE.AND P1, PT, R7, R158.reuse, PT ;  /* 0x0000009e0700720c */ /* 0x080fe40003f26270 */
[----:B------:R-:W-:Y:S01]  /*17d0*/  ISETP.GE.AND P0, PT, R5, R158, PT ;  /* 0x0000009e0500720c */ /* 0x000fe20003f06270 */
[----:B----4-:R-:W-:Y:S01]  /*17e0*/  IMAD.WIDE.U32 R22, R16, UR6, R22 ;  /* 0x0000000610167c25 */ /* 0x010fe2000f8e0016 */
[----:B------:R-:W-:Y:S02]  /*17f0*/  ISETP.GE.AND P6, PT, R90, R6, PT ;  /* 0x000000065a00720c */ /* 0x000fe40003fc6270 */
[----:B------:R-:W-:Y:S01]  /*1800*/  LEA R169, R169, UR5, 0x1 ;  /* 0x00000005a9a97c11 */ /* 0x000fe2000f8e08ff */
[----:B------:R-:W-:Y:S01]  /*1810*/  IMAD R25, R16, UR7, R23 ;  /* 0x0000000710197c24 */ /* 0x000fe2000f8e0217 */
[----:B------:R-:W-:Y:S09]  /*1820*/  @P3 BRA `(.L_x_822) ;  /* 0x0000000000583947 */ /* 0x000ff20003800000 */
        /* <DEDUP_REMOVED lines=22> */
.L_x_822:
[----:B------:R-:W-:Y:S05]  /*1990*/  BSYNC.RECONVERGENT B0 ;  /* 0x0000000000007941 */ /* 0x000fea0003800200 */
.L_x_821:
        /* <DEDUP_REMOVED lines=28> */
.L_x_824:
[----:B------:R-:W-:Y:S05]  /*1b60*/  BSYNC.RECONVERGENT B0 ;  /* 0x0000000000007941 */ /* 0x000fea0003800200 */
.L_x_823:
        /* <DEDUP_REMOVED lines=29> */
.L_x_826:
[----:B------:R-:W-:Y:S05]  /*1d40*/  BSYNC.RECONVERGENT B0 ;  /* 0x0000000000007941 */ /* 0x000fea0003800200 */
.L_x_825:
        /* <DEDUP_REMOVED lines=30> */
.L_x_828:
[----:B------:R-:W-:Y:S05]  /*1f30*/  BSYNC.RECONVERGENT B0 ;  /* 0x0000000000007941 */ /* 0x000fea0003800200 */
.L_x_827:
        /* <DEDUP_REMOVED lines=20> */
.L_x_830:
[----:B------:R-:W-:Y:S05]  /*2080*/  BSYNC.RECONVERGENT B0 ;  /* 0x0000000000007941 */ /* 0x000fea0003800200 */
.L_x_829:
[----:B------:R-:W-:Y:S04]  /*2090*/  BSSY.RECONVERGENT B0, `(.L_x_831) ;  /* 0x0000013000007945 */ /* 0x000fe80003800200 */
[----:B------:R-:W-:Y:S05]  /*20a0*/  @P5 BRA `(.L_x_832) ;  /* 0x0000000000445947 */ /* 0x000fea0003800000 */
[----:B------:R-:W3:Y:S01]  /*20b0*/  LDCU UR4, c[0x0][0x440] ;  /* 0x00008800ff0477ac */ /* 0x000ee20008000800 */
[----:B--2---:R-:W-:-:S05]  /*20c0*/  IADD3 R3, P2, PT, R132, R18, RZ ;  /* 0x0000001284037210 */ /* 0x004fca0007f5e0ff */
        /* <DEDUP_REMOVED lines=15> */
.L_x_832:
[----:B------:R-:W-:Y:S05]  /*21c0*/  BSYNC.RECONVERGENT B0 ;  /* 0x0000000000007941 */ /* 0x000fea0003800200 */
.L_x_831:
[----:B------:R-:W-:Y:S04]  /*21d0*/  BSSY.RECONVERGENT B0, `(.L_x_833) ;  /* 0x0000015000007945 */ /* 0x000fe80003800200 */
[----:B------:R-:W-:Y:S05]  /*21e0*/  @P4 BRA `(.L_x_834) ;  /* 0x00000000004c4947 */ /* 0x000fea0003800000 */
[----:B------:R-:W4:Y:S01]  /*21f0*/  LDCU UR4, c[0x0][0x440] ;  /* 0x00008800ff0477ac */ /* 0x000f220008000800 */
[----:B---3--:R-:W-:-:S04]  /*2200*/  IMAD.WIDE.U32 R22, R10, 0x20, RZ ;  /* 0x000000200a167825 */ /* 0x008fc800078e00ff */
[----:B--2---:R-:W-:Y:S01]  /*2210*/  IMAD.SHL.U32 R2, R11, 0x20, RZ ;  /* 0x000000200b027824 */ /* 0x004fe200078e00ff */
        /* <DEDUP_REMOVED lines=16> */
.L_x_834:
[----:B------:R-:W-:Y:S05]  /*2320*/  BSYNC.RECONVERGENT B0 ;  /* 0x0000000000007941 */ /* 0x000fea0003800200 */
.L_x_833:
[----:B------:R-:W-:Y:S04]  /*2330*/  BSSY.RECONVERGENT B0, `(.L_x_835) ;  /* 0x0000015000007945 */ /* 0x000fe80003800200 */
[----:B------:R-:W-:Y:S05]  /*2340*/  @P3 BRA `(.L_x_836) ;  /* 0x00000000004c3947 */ /* 0x000fea0003800000 */
[----:B------:R-:W5:Y:S01]  /*2350*/  LDCU UR4, c[0x0][0x440] ;  /* 0x00008800ff0477ac */ /* 0x000f620008000800 */
[----:B------:R-:W-:Y:S02]  /*2360*/  IMAD.MOV.U32 R20, RZ, RZ, R18 ;  /* 0x000000ffff147224 */ /* 0x000fe400078e0012 */
[----:B--2---:R-:W-:Y:S02]  /*2370*/  IMAD R2, R11, 0x30, RZ ;  /* 0x000000300b027824 */ /* 0x004fe400078e02ff */
        /* <DEDUP_REMOVED lines=16> */
.L_x_836:
[----:B------:R-:W-:Y:S05]  /*2480*/  BSYNC.RECONVERGENT B0 ;  /* 0x0000000000007941 */ /* 0x000fea0003800200 */
.L_x_835:
[----:B------:R-:W5:Y:S01]  /*2490*/  LDCU.64 UR6, c[0x0][0x538] ;  /* 0x0000a700ff0677ac */ /* 0x000f620008000a00 */
[----:B------:R-:W0:Y:S01]  /*24a0*/  LDGDEPBAR ;  /* 0x00000000000079af */ /* 0x000e220000000000 */
[----:B-----5:R-:W-:-:S04]  /*24b0*/  ISETP.NE.U32.AND P1, PT, RZ, UR6, PT ;  /* 0x00000006ff007c0c */ /* 0x020fc8000bf25070 */
[----:B------:R-:W-:Y:S01]  /*24c0*/  ISETP.NE.AND.EX P1, PT, RZ, UR7, PT, P1 ;  /* 0x00000007ff007c0c */ /* 0x000fe2000bf25310 */
[C---:B------:R-:W-:Y:S01]  /*24d0*/  IMAD.SHL.U32 R154, R4.reuse, 0x40, RZ ;  /* 0x00000040049a7824 */ /* 0x040fe200078e00ff */
[--C-:B------:R-:W-:Y:S01]  /*24e0*/  SHF.R.U32.HI R88, RZ, 0x1, R4.reuse ;  /* 0x00000001ff587819 */ /* 0x100fe20000011604 */
[C---:B------:R-:W-:Y:S01]  /*24f0*/  IMAD.SHL.U32 R155, R4.reuse, 0x20, RZ ;  /* 0x00000020049b7824 */ /* 0x040fe200078e00ff */
[----:B------:R-:W-:Y:S01]  /*2500*/  SHF.R.U32.HI R12, RZ, 0x2, R4 ;  /* 0x00000002ff0c7819 */ /* 0x000fe20000011604 */
[----:B------:R-:W-:Y:S01]  /*2510*/  IMAD.SHL.U32 R168, R4, 0x2, RZ ;  /* 0x0000000204a87824 */ /* 0x000fe200078e00ff */
[----:B------:R-:W-:-:S07]  /*2520*/  DEPBAR.LE SB0, 0x0 ;  /* 0x000080000000791a */ /* 0x000fce0000000000 */
[----:B--2---:R-:W2:Y:S01]  /*2530*/  @P1 LDC.64 R2, c[0x0][0x540] ;  /* 0x00015000ff021b82 */ /* 0x004ea20000000a00 */
[----:B------:R-:W-:Y:S02]  /*2540*/  @P1 IMAD.MOV.U32 R17, RZ, RZ, RZ ;  /* 0x000000ffff111224 */ /* 0x000fe400078e00ff */
[----:B--2---:R-:W-:-:S05]  /*2550*/  @P1 IMAD.WIDE.U32 R16, R166, R2, R16 ;  /* 0x00000002a6101225 */ /* 0x004fca00078e0010 */
[----:B------:R-:W2:Y:S01]  /*2560*/  @P1 LDC R2, c[0x0][0x458] ;  /* 0x00011600ff021b82 */ /* 0x000ea20000000800 */
[----:B------:R-:W-:Y:S01]  /*2570*/  @P1 IMAD R3, R166, R3, R17 ;  /* 0x00000003a6031224 */ /* 0x000fe200078e0211 */
[----:B------:R-:W-:-:S04]  /*2580*/  @P1 LEA R18, P0, R16, UR6, 0x2 ;  /* 0x0000000610121c11 */ /* 0x000fc8000f8010ff */
[----:B------:R-:W-:-:S06]  /*2590*/  @P1 LEA.HI.X R19, R16, UR7, R3, 0x2, P0 ;  /* 0x0000000710131c11 */ /* 0x000fcc00080f1403 */
[----:B------:R-:W5:Y:S01]  /*25a0*/  @P1 LDG.E R19, desc[UR12][R18.64] ;  /* 0x0000000c12131981 */ /* 0x000f62000c1e1900 */
[----:B------:R-:W-:Y:S01]  /*25b0*/  LOP3.LUT R3, R154, 0x1c0, RZ, 0xc0, !PT ;  /* 0x000001c09a037812 */ /* 0x000fe200078ec0ff */
[----:B------:R-:W-:Y:S01]  /*25c0*/  BSSY.RECONVERGENT B0, `(.L_x_837) ;  /* 0x0000028000007945 */ /* 0x000fe20003800200 */
[----:B------:R-:W-:Y:S02]  /*25d0*/  LOP3.LUT R17, R88, 0x1f0, RZ, 0xc0, !PT ;  /* 0x000001f058117812 */ /* 0x000fe400078ec0ff */
[----:B------:R-:W-:Y:S02]  /*25e0*/  LOP3.LUT R14, R154, 0x200, RZ, 0xc0, !PT ;  /* 0x000002009a0e7812 */ /* 0x000fe400078ec0ff */
[----:B------:R-:W-:Y:S02]  /*25f0*/  LOP3.LUT R3, R3, 0x38, R0, 0xf8, !PT ;  /* 0x0000003803037812 */ /* 0x000fe400078ef800 */
[----:B------:R-:W-:Y:S01]  /*2600*/  LOP3.LUT R0, R12, 0x7, RZ, 0xc0, !PT ;  /* 0x000000070c007812 */ /* 0x000fe200078ec0ff */
[----:B--2---:R-:W5:Y:S01]  /*2610*/  @P1 MUFU.RCP R2, R2 ;  /* 0x0000000200021308 */ /* 0x004f620000001000 */
[----:B------:R-:W-:-:S02]  /*2620*/  IADD3 R12, PT, PT, R17, 0x1, R170 ;  /* 0x00000001110c7810 */ /* 0x000fc40007ffe0aa */
[----:B------:R-:W-:Y:S01]  /*2630*/  LOP3.LUT R155, R14, 0x7c00, R155, 0xf8, !PT ;  /* 0x00007c000e9b7812 */ /* 0x000fe200078ef89b */
[C---:B------:R-:W-:Y:S01]  /*2640*/  IMAD.SHL.U32 R14, R8.reuse, 0x40, RZ ;  /* 0x00000040080e7824 */ /* 0x040fe200078e00ff */
[----:B------:R-:W-:Y:S02]  /*2650*/  SHF.L.U64.HI R16, R8, 0x6, R9 ;  /* 0x0000000608107819 */ /* 0x000fe40000010209 */
[----:B------:R-:W-:Y:S01]  /*2660*/  IADD3 R12, PT, PT, -R15, R12, R0 ;  /* 0x0000000c0f0c7210 */ /* 0x000fe20007ffe100 */
[----:B------:R-:W-:Y:S01]  /*2670*/  IMAD.WIDE.U32 R14, R14, R95, RZ ;  /* 0x0000005f0e0e7225 */ /* 0x000fe200078e00ff */
[----:B------:R-:W-:Y:S02]  /*2680*/  LOP3.LUT R88, R3, 0x8, R88, 0x78, !PT ;  /* 0x0000000803587812 */ /* 0x000fe400078e7858 */
[----:B------:R-:W-:Y:S01]  /*2690*/  IADD3 R93, PT, PT, R12, R93, R94 ;  /* 0x0000005d0c5d7210 */ /* 0x000fe20007ffe05e */
[----:B------:R-:W-:Y:S01]  /*26a0*/  IMAD R17, R16, R95, RZ ;  /* 0x0000005f10117224 */ /* 0x000fe200078e02ff */
[----:B------:R-:W-:Y:S01]  /*26b0*/  LOP3.LUT R168, R168, 0x6, RZ, 0xc0, !PT ;  /* 0x00000006a8a87812 */ /* 0x000fe200078ec0ff */
[----:B------:R-:W-:-:S02]  /*26c0*/  IMAD.MOV.U32 R0, RZ, RZ, RZ ;  /* 0x000000ffff007224 */ /* 0x000fc400078e00ff */
[----:B------:R-:W-:Y:S02]  /*26d0*/  IMAD.IADD R17, R15, 0x1, R17 ;  /* 0x000000010f117824 */ /* 0x000fe400078e0211 */
[----:B------:R-:W-:Y:S01]  /*26e0*/  IMAD.IADD R155, R88, 0x1, R155 ;  /* 0x00000001589b7824 */ /* 0x000fe200078e029b */
[----:B------:R-:W-:Y:S01]  /*26f0*/  BAR.SYNC.DEFER_BLOCKING 0x0 ;  /* 0x0000000000007b1d */ /* 0x000fe20000010000 */
[----:B-----5:R-:W-:-:S05]  /*2700*/  @P1 FMUL.FTZ R0, R19, R2 ;  /* 0x0000000213001220 */ /* 0x020fca0000410000 */
[----:B------:R-:W-:Y:S05]  /*2710*/  @P6 BRA `(.L_x_838) ;  /* 0x0000000000406947 */ /* 0x000fea0003800000 */
        /* <DEDUP_REMOVED lines=16> */
.L_x_838:
[----:B------:R2:W-:Y:S04]  /*2820*/  STS.128 [R169+0x8000], RZ ;  /* 0x008000ffa9007388 */ /* 0x0005e80000000c00 */
[----:B------:R2:W-:Y:S02]  /*2830*/  STS.128 [R169+0xa000], RZ ;  /* 0x00a000ffa9007388 */ /* 0x0005e40000000c00 */
.L_x_839:
[----:B------:R-:W-:Y:S05]  /*2840*/  BSYNC.RECONVERGENT B0 ;  /* 0x0000000000007941 */ /* 0x000fea0003800200 */
.L_x_837:
[-C--:B------:R-:W-:Y:S01]  /*2850*/  ISETP.GE.AND P0, PT, R13, R6.reuse, PT ;  /* 0x000000060d00720c */ /* 0x080fe20003f06270 */
[----:B------:R-:W-:Y:S01]  /*2860*/  BSSY.RECONVERGENT B0, `(.L_x_840) ;  /* 0x000001b000007945 */ /* 0x000fe20003800200 */
[----:B------:R-:W-:Y:S02]  /*2870*/  LOP3.LUT R3, R3, 0x8, R4, 0x78, !PT ;  /* 0x0000000803037812 */ /* 0x000fe400078e7804 */
[----:B------:R-:W-:Y:S02]  /*2880*/  LOP3.LUT R154, R154, 0x400, RZ, 0xc0, !PT ;  /* 0x000004009a9a7812 */ /* 0x000fe400078ec0ff */
[-C--:B------:R-:W-:Y:S02]  /*2890*/  ISETP.GE.AND P4, PT, R7, R6.reuse, PT ;  /* 0x000000060700720c */ /* 0x080fe40003f86270 */
[----:B------:R-:W-:Y:S01]  /*28a0*/  ISETP.GE.AND P3, PT, R5, R6, PT ;  /* 0x000000060500720c */ /* 0x000fe20003f66270 */
[----:B------:R-:W-:Y:S01]  /*28b0*/  IMAD R154, R3, 0x2, R154 ;  /* 0x00000002039a7824 */ /* 0x000fe200078e029a */
[----:B------:R-:W-:-:S03]  /*28c0*/  LEA R155, R155, UR5, 0x1 ;  /* 0x000000059b9b7c11 */ /* 0x000fc6000f8e08ff */
[----:B------:R1:W-:Y:S04]  /*28d0*/  @P0 STS.128 [R169+0x8800], RZ ;  /* 0x008800ffa9000388 */ /* 0x0003e80000000c00 */
[----:B------:R1:W-:Y:S01]  /*28e0*/  @P0 STS.128 [R169+0xa800], RZ ;  /* 0x00a800ffa9000388 */ /* 0x0003e20000000c00 */
[----:B------:R-:W-:Y:S05]  /*28f0*/  @P0 BRA `(.L_x_841) ;  /* 0x0000000000440947 */ /* 0x000fea0003800000 */
[----:B------:R-:W5:Y:S01]  /*2900*/  LDCU UR4, c[0x0][0x440] ;  /* 0x00008800ff0477ac */ /* 0x000f620008000800 */
[----:B------:R-:W-:-:S04]  /*2910*/  LEA R3, P2, R8, R14, 0x4 ;  /* 0x0000000e08037211 */ /* 0x000fc800078420ff */
[----:B------:R-:W-:Y:S02]  /*2920*/  LEA.HI.X R2, R8, R17, R9, 0x4, P2 ;  /* 0x0000001108027211 */ /* 0x000fe400010f2409 */
        /* <DEDUP_REMOVED lines=14> */
.L_x_841:
[----:B------:R-:W-:Y:S05]  /*2a10*/  BSYNC.RECONVERGENT B0 ;  /* 0x0000000000007941 */ /* 0x000fea0003800200 */
.L_x_840:
[----:B------:R1:W-:Y:S01]  /*2a20*/  @P4 STS.128 [R169+0x9000], RZ ;  /* 0x009000ffa9004388 */ /* 0x0003e20000000c00 */
[----:B------:R-:W-:Y:S03]  /*2a30*/  BSSY.RECONVERGENT B0, `(.L_x_842) ;  /* 0x0000016000007945 */ /* 0x000fe60003800200 */
[----:B------:R1:W-:Y:S01]  /*2a40*/  @P4 STS.128 [R169+0xb000], RZ ;  /* 0x00b000ffa9004388 */ /* 0x0003e20000000c00 */
[----:B------:R-:W-:Y:S05]  /*2a50*/  @P4 BRA `(.L_x_843) ;  /* 0x00000000004c4947 */ /* 0x000fea0003800000 */
[----:B------:R-:W5:Y:S01]  /*2a60*/  LDCU UR4, c[0x0][0x440] ;  /* 0x00008800ff0477ac */ /* 0x000f620008000800 */
[----:B-1----:R-:W-:-:S04]  /*2a70*/  IMAD.WIDE.U32 R6, R8, 0x20, RZ ;  /* 0x0000002008067825 */ /* 0x002fc800078e00ff */
[----:B------:R-:W-:Y:S01]  /*2a80*/  IMAD.SHL.U32 R3, R9, 0x20, RZ ;  /* 0x0000002009037824 */ /* 0x000fe200078e00ff */
        /* <DEDUP_REMOVED lines=16> */
.L_x_843:
[----:B------:R-:W-:Y:S05]  /*2b90*/  BSYNC.RECONVERGENT B0 ;  /* 0x0000000000007941 */ /* 0x000fea0003800200 */
.L_x_842:
        /* <DEDUP_REMOVED lines=9> */
[----:B-1----:R-:W-:-:S04]  /*2c30*/  LEA R6, P2, R16, R162, 0x1 ;  /* 0x000000a210067211 */ /* 0x002fc800078408ff */
        /* <DEDUP_REMOVED lines=13> */
.L_x_845:
[----:B------:R-:W-:Y:S05]  /*2d10*/  BSYNC.RECONVERGENT B0 ;  /* 0x0000000000007941 */ /* 0x000fea0003800200 */
.L_x_844:
[----:B------:R-:W-:Y:S01]  /*2d20*/  LDSM.16.M88.4 R28, [R155] ;  /* 0x000000009b1c783b */ /* 0x000fe20000000200 */
[----:B------:R-:W-:Y:S01]  /*2d30*/  R2P PR, R4, 0x6 ;  /* 0x0000000604007804 */ /* 0x000fe20000000000 */
[----:B------:R-:W-:Y:S01]  /*2d40*/  IMAD.MOV.U32 R3, RZ, RZ, 0x20 ;  /* 0x00000020ff037424 */ /* 0x000fe200078e00ff */
[C---:B------:R-:W-:Y:S01]  /*2d50*/  VIMNMX R134, PT, PT, R93.reuse, R94, PT ;  /* 0x0000005e5d867248 */ /* 0x040fe20003fe0100 */
[----:B------:R-:W5:Y:S01]  /*2d60*/  LDSM.16.M88.4 R48, [R154+UR5+0x4000] ;  /* 0x004000059a30783b */ /* 0x000f620008000200 */
[----:B------:R-:W-:Y:S01]  /*2d70*/  VIADD R4, R154, UR5 ;  /* 0x000000059a047c36 */ /* 0x000fe20008000000 */
[----:B------:R-:W-:Y:S01]  /*2d80*/  VIADDMNMX R133, R93, 0x8, R94, PT ;  /* 0x000000085d857846 */ /* 0x000fe2000380015e */
[----:B------:R-:W-:Y:S01]  /*2d90*/  IMAD.MOV.U32 R2, RZ, RZ, 0x40 ;  /* 0x00000040ff027424 */ /* 0x000fe200078e00ff */
[----:B------:R-:W5:Y:S01]  /*2da0*/  LDSM.16.M88.4 R40, [R154+UR5+0x4800] ;  /* 0x004800059a28783b */ /* 0x000f620008000200 */
[----:B------:R-:W-:Y:S01]  /*2db0*/  SEL R3, R3, 0xffffffe0, !P1 ;  /* 0xffffffe003037807 */ /* 0x000fe20004800000 */
[----:B------:R-:W-:-:S02]  /*2dc0*/  IMAD R95, R95, 0x40, R168 ;  /* 0x000000405f5f7824 */ /* 0x000fc400078e02a8 */
[----:B------:R-:W5:Y:S01]  /*2dd0*/  LDSM.16.M88.4 R32, [R154+UR5+0x5000] ;  /* 0x005000059a20783b */ /* 0x000f620008000200 */
[----:B------:R-:W-:Y:S01]  /*2de0*/  SEL R2, R2, 0xffffffc0, !P2 ;  /* 0xffffffc002027807 */ /* 0x000fe20005000000 */
[C-C-:B------:R-:W-:Y:S02]  /*2df0*/  IMAD.IADD R153, R155.reuse, 0x1, R3.reuse ;  /* 0x000000019b997824 */ /* 0x140fe400078e0203 */
[C---:B------:R-:W-:Y:S01]  /*2e00*/  IMAD.IADD R149, R4.reuse, 0x1, R3 ;  /* 0x0000000104957824 */ /* 0x040fe200078e0203 */
[----:B-1----:R-:W1:Y:S01]  /*2e10*/  LDSM.16.M88.4 R24, [R154+UR5+0x5800] ;  /* 0x005800059a18783b */ /* 0x002e620008000200 */
[--C-:B------:R-:W-:Y:S02]  /*2e20*/  IMAD.IADD R152, R155, 0x1, R2.reuse ;  /* 0x000000019b987824 */ /* 0x100fe400078e0202 */
[----:B------:R-:W-:Y:S01]  /*2e30*/  IMAD.IADD R148, R4, 0x1, R2 ;  /* 0x0000000104947824 */ /* 0x000fe200078e0202 */
[----:B---34-:R-:W-:Y:S01]  /*2e40*/  LDSM.16.M88.4 R20, [R153] ;  /* 0x000000009914783b */ /* 0x018fe20000000200 */
[----:B------:R-:W-:-:S02]  /*2e50*/  IMAD.IADD R151, R3, 0x1, R152 ;  /* 0x0000000103977824 */ /* 0x000fc400078e0298 */
[----:B------:R-:W-:Y:S01]  /*2e60*/  IMAD.IADD R147, R3, 0x1, R148 ;  /* 0x0000000103937824 */ /* 0x000fe200078e0294 */
[----:B--2---:R-:W2:Y:S04]  /*2e70*/  LDSM.16.M88.4 R16, [R149+0x4000] ;  /* 0x004000009510783b */ /* 0x004ea80000000200 */
[----:B------:R-:W3:Y:S04]  /*2e80*/  LDSM.16.M88.4 R12, [R149+0x4800] ;  /* 0x00480000950c783b */ /* 0x000ee80000000200 */
[----:B------:R-:W4:Y:S04]  /*2e90*/  LDSM.16.M88.4 R56, [R149+0x5000] ;  /* 0x005000009538783b */ /* 0x000f280000000200 */
[----:B------:R-:W4:Y:S04]  /*2ea0*/  LDSM.16.M88.4 R64, [R149+0x5800] ;  /* 0x005800009540783b */ /* 0x000f280000000200 */
[----:B------:R-:W-:Y:S01]  /*2eb0*/  LDSM.16.M88.4 R60, [R148+0x5000] ;  /* 0x00500000943c783b */ /* 0x000fe20000000200 */
[C---:B-----5:R-:W-:Y:S03]  /*2ec0*/  HMMA.16816.F32.BF16 R52, R28.reuse, R48, RZ ;  /* 0x000000301c34723c */ /* 0x060fe600000418ff */
[----:B------:R-:W-:Y:S04]  /*2ed0*/  LDSM.16.M88.4 R4, [R151] ;  /* 0x000000009704783b */ /* 0x000fe80000000200 */
[----:B------:R-:W-:Y:S01]  /*2ee0*/  LDSM.16.M88.4 R68, [R147+0x5800] ;  /* 0x005800009344783b */ /* 0x000fe20000000200 */
[C---:B------:R-:W-:Y:S03]  /*2ef0*/  HMMA.16816.F32.BF16 R44, R28.reuse, R40, RZ ;  /* 0x000000281c2c723c */ /* 0x040fe600000418ff */
[----:B------:R-:W-:Y:S04]  /*2f00*/  LDSM.16.M88.4 R80, [R153+0x2000] ;  /* 0x002000009950783b */ /* 0x000fe80000000200 */
[----:B------:R-:W-:Y:S01]  /*2f10*/  LDSM.16.M88.4 R84, [R149+0x7800] ;  /* 0x007800009554783b */ /* 0x000fe20000000200 */
[C---:B------:R-:W-:Y:S03]  /*2f20*/  HMMA.16816.F32.BF16 R48, R28.reuse, R50, RZ ;  /* 0x000000321c30723c */ /* 0x040fe600000418ff */
[----:B------:R-:W-:Y:S04]  /*2f30*/  LDSM.16.M88.4 R72, [R152+0x2000] ;  /* 0x002000009848783b */ /* 0x000fe80000000200 */
[----:B------:R-:W0:Y:S01]  /*2f40*/  LDGDEPBAR ;  /* 0x00000000000079af */ /* 0x000e220000000000 */
[C---:B------:R-:W-:Y:S08]  /*2f50*/  HMMA.16816.F32.BF16 R40, R28.reuse, R42, RZ ;  /* 0x0000002a1c28723c */ /* 0x040ff000000418ff */
[C---:B------:R-:W-:Y:S08]  /*2f60*/  HMMA.16816.F32.BF16 R36, R28.reuse, R32, RZ ;  /* 0x000000201c24723c */ /* 0x040ff000000418ff */
[C---:B------:R-:W-:Y:S08]  /*2f70*/  HMMA.16816.F32.BF16 R32, R28.reuse, R34, RZ ;  /* 0x000000221c20723c */ /* 0x040ff000000418ff */
[C---:B-1----:R-:W-:Y:S08]  /*2f80*/  HMMA.16816.F32.BF16 R76, R28.reuse, R24, RZ ;  /* 0x000000181c4c723c */ /* 0x042ff000000418ff */
[----:B------:R-:W-:Y:S01]  /*2f90*/  HMMA.16816.F32.BF16 R28, R28, R26, RZ ;  /* 0x0000001a1c1c723c */ /* 0x000fe200000418ff */
[----:B------:R-:W-:Y:S07]  /*2fa0*/  LDSM.16.M88.4 R24, [R152] ;  /* 0x000000009818783b */ /* 0x000fee0000000200 */
[C---:B--2---:R-:W-:Y:S08]  /*2fb0*/  HMMA.16816.F32.BF16 R52, R20.reuse, R16, R52 ;  /* 0x000000101434723c */ /* 0x044ff00000041834 */
[C---:B------:R-:W-:Y:S01]  /*2fc0*/  HMMA.16816.F32.BF16 R48, R20.reuse, R18, R48 ;  /* 0x000000121430723c */ /* 0x040fe20000041830 */
[----:B------:R-:W1:Y:S07]  /*2fd0*/  LDSM.16.M88.4 R16, [R148+0x4000] ;  /* 0x004000009410783b */ /* 0x000e6e0000000200 */
[C---:B---3--:R-:W-:Y:S08]  /*2fe0*/  HMMA.16816.F32.BF16 R44, R20.reuse, R12, R44 ;  /* 0x0000000c142c723c */ /* 0x048ff0000004182c */
[C---:B------:R-:W-:Y:S01]  /*2ff0*/  HMMA.16816.F32.BF16 R40, R20.reuse, R14, R40 ;  /* 0x0000000e1428723c */ /* 0x040fe20000041828 */
[----:B------:R-:W2:Y:S07]  /*3000*/  LDSM.16.M88.4 R12, [R148+0x4800] ;  /* 0x00480000940c783b */ /* 0x000eae0000000200 */
[C---:B----4-:R-:W-:Y:S08]  /*3010*/  HMMA.16816.F32.BF16 R36, R20.reuse, R56, R36 ;  /* 0x000000381424723c */ /* 0x050ff00000041824 */
[C---:B------:R-:W-:Y:S01]  /*3020*/  HMMA.16816.F32.BF16 R32, R20.reuse, R58, R32 ;  /* 0x0000003a1420723c */ /* 0x040fe20000041820 */
[----:B------:R-:W3:Y:S07]  /*3030*/  LDSM.16.M88.4 R56, [R148+0x5800] ;  /* 0x005800009438783b */ /* 0x000eee0000000200 */
[C---:B------:R-:W-:Y:S08]  /*3040*/  HMMA.16816.F32.BF16 R76, R20.reuse, R64, R76 ;  /* 0x00000040144c723c */ /* 0x040ff0000004184c */
[----:B------:R-:W-:Y:S01]  /*3050*/  HMMA.16816.F32.BF16 R28, R20, R66, R28 ;  /* 0x00000042141c723c */ /* 0x000fe2000004181c */
[----:B------:R-:W4:Y:S04]  /*3060*/  LDSM.16.M88.4 R20, [R147+0x4000] ;  /* 0x004000009314783b */ /* 0x000f280000000200 */
[----:B------:R-:W-:Y:S03]  /*3070*/  LDSM.16.M88.4 R64, [R154+UR5+0x6000] ;  /* 0x006000059a40783b */ /* 0x000fe60008000200 */
[C---:B-1----:R-:W-:Y:S08]  /*3080*/  HMMA.16816.F32.BF16 R52, R24.reuse, R16, R52 ;  /* 0x000000101834723c */ /* 0x042ff00000041834 */
[C---:B------:R-:W-:Y:S01]  /*3090*/  HMMA.16816.F32.BF16 R48, R24.reuse, R18, R48 ;  /* 0x000000121830723c */ /* 0x040fe20000041830 */
[----:B------:R-:W1:Y:S07]  /*30a0*/  LDSM.16.M88.4 R16, [R147+0x4800] ;  /* 0x004800009310783b */ /* 0x000e6e0000000200 */
[C---:B--2---:R-:W-:Y:S08]  /*30b0*/  HMMA.16816.F32.BF16 R44, R24.reuse, R12, R44 ;  /* 0x0000000c182c723c */ /* 0x044ff0000004182c */
[C---:B------:R-:W-:Y:S01]  /*30c0*/  HMMA.16816.F32.BF16 R40, R24.reuse, R14, R40 ;  /* 0x0000000e1828723c */ /* 0x040fe20000041828 */
[----:B------:R-:W2:Y:S07]  /*30d0*/  LDSM.16.M88.4 R12, [R147+0x5000] ;  /* 0x00500000930c783b */ /* 0x000eae0000000200 */
[C---:B------:R-:W-:Y:S08]  /*30e0*/  HMMA.16816.F32.BF16 R36, R24.reuse, R60, R36 ;  /* 0x0000003c1824723c */ /* 0x040ff00000041824 */
[C---:B------:R-:W-:Y:S01]  /*30f0*/  HMMA.16816.F32.BF16 R32, R24.reuse, R62, R32 ;  /* 0x0000003e1820723c */ /* 0x040fe20000041820 */
[----:B------:R-:W-:Y:S07]  /*3100*/  LDSM.16.M88.4 R60, [R154+UR5+0x6800] ;  /* 0x006800059a3c783b */ /* 0x000fee0008000200 */
[C---:B---3--:R-:W-:Y:S08]  /*3110*/  HMMA.16816.F32.BF16 R76, R24.reuse, R56, R76 ;  /* 0x00000038184c723c */ /* 0x048ff0000004184c */
[----:B------:R-:W-:Y:S01]  /*3120*/  HMMA.16816.F32.BF16 R28, R24, R58, R28 ;  /* 0x0000003a181c723c */ /* 0x000fe2000004181c */
[----:B------:R-:W-:Y:S04]  /*3130*/  LDSM.16.M88.4 R56, [R154+UR5+0x7000] ;  /* 0x007000059a38783b */ /* 0x000fe80008000200 */
[----:B------:R-:W-:Y:S03]  /*3140*/  LDSM.16.M88.4 R24, [R154+UR5+0x7800] ;  /* 0x007800059a18783b */ /* 0x000fe60008000200 */
[C---:B----4-:R-:W-:Y:S08]  /*3150*/  HMMA.16816.F32.BF16 R52, R4.reuse, R20, R52 ;  /* 0x000000140434723c */ /* 0x050ff00000041834 */
[C---:B------:R-:W-:Y:S01]  /*3160*/  HMMA.16816.F32.BF16 R48, R4.reuse, R22, R48 ;  /* 0x000000160430723c */ /* 0x040fe20000041830 */
[----:B------:R-:W3:Y:S07]  /*3170*/  LDSM.16.M88.4 R20, [R155+0x2000] ;  /* 0x002000009b14783b */ /* 0x000eee0000000200 */
[C---:B-1----:R-:W-:Y:S08]  /*3180*/  HMMA.16816.F32.BF16 R44, R4.reuse, R16, R44 ;  /* 0x00000010042c723c */ /* 0x042ff0000004182c */
[C---:B------:R-:W-:Y:S01]  /*3190*/  HMMA.16816.F32.BF16 R40, R4.reuse, R18, R40 ;  /* 0x000000120428723c */ /* 0x040fe20000041828 */
[----:B------:R-:W-:Y:S07]  /*31a0*/  LDSM.16.M88.4 R16, [R149+0x6000] ;  /* 0x006000009510783b */ /* 0x000fee0000000200 */
[C---:B--2---:R-:W-:Y:S08]  /*31b0*/  HMMA.16816.F32.BF16 R36, R4.reuse, R12, R36 ;  /* 0x0000000c0424723c */ /* 0x044ff00000041824 */
[C---:B------:R-:W-:Y:S01]  /*31c0*/  HMMA.16816.F32.BF16 R32, R4.reuse, R14, R32 ;  /* 0x0000000e0420723c */ /* 0x040fe20000041820 */
[----:B------:R-:W1:Y:S07]  /*31d0*/  LDSM.16.M88.4 R12, [R149+0x6800] ;  /* 0x00680000950c783b */ /* 0x000e6e0000000200 */
[C---:B------:R-:W-:Y:S08]  /*31e0*/  HMMA.16816.F32.BF16 R76, R4.reuse, R68, R76 ;  /* 0x00000044044c723c */ /* 0x040ff0000004184c */
[----:B------:R-:W-:Y:S01]  /*31f0*/  HMMA.16816.F32.BF16 R28, R4, R70, R28 ;  /* 0x00000046041c723c */ /* 0x000fe2000004181c */
[----:B------:R-:W2:Y:S04]  /*3200*/  LDSM.16.M88.4 R4, [R149+0x7000] ;  /* 0x007000009504783b */ /* 0x000ea80000000200 */
[----:B------:R-:W4:Y:S03]  /*3210*/  LDSM.16.M88.4 R68, [R148+0x6000] ;  /* 0x006000009444783b */ /* 0x000f260000000200 */
[C---:B---3--:R-:W-:Y:S08]  /*3220*/  HMMA.16816.F32.BF16 R44, R20.reuse, R60, R44 ;  /* 0x0000003c142c723c */ /* 0x048ff0000004182c */
[C---:B------:R-:W-:Y:S01]  /*3230*/  HMMA.16816.F32.BF16 R40, R20.reuse, R62, R40 ;  /* 0x0000003e1428723c */ /* 0x040fe20000041828 */
[----:B------:R-:W-:Y:S07]  /*3240*/  LDSM.16.M88.4 R60, [R148+0x7000] ;  /* 0x00700000943c783b */ /* 0x000fee0000000200 */
[C---:B------:R-:W-:Y:S08]  /*3250*/  HMMA.16816.F32.BF16 R36, R20.reuse, R56, R36 ;  /* 0x000000381424723c */ /* 0x040ff00000041824 */
[C---:B------:R-:W-:Y:S01]  /*3260*/  HMMA.16816.F32.BF16 R32, R20.reuse, R58, R32 ;  /* 0x0000003a1420723c */ /* 0x040fe20000041820 */
[----:B------:R-:W3:Y:S07]  /*3270*/  LDSM.16.M88.4 R56, [R148+0x7800] ;  /* 0x007800009438783b */ /* 0x000eee0000000200 */
[C---:B------:R-:W-:Y:S08]  /*3280*/  HMMA.16816.F32.BF16 R52, R20.reuse, R64, R52 ;  /* 0x000000401434723c */ /* 0x040ff00000041834 */
[C---:B------:R-:W-:Y:S01]  /*3290*/  HMMA.16816.F32.BF16 R48, R20.reuse, R66, R48 ;  /* 0x000000421430723c */ /* 0x040fe20000041830 */
[----:B------:R-:W5:Y:S07]  /*32a0*/  LDSM.16.M88.4 R64, [R148+0x6800] ;  /* 0x006800009440783b */ /* 0x000f6e0000000200 */
[C---:B------:R-:W-:Y:S08]  /*32b0*/  HMMA.16816.F32.BF16 R28, R20.reuse, R26, R28 ;  /* 0x0000001a141c723c */ /* 0x040ff0000004181c */
[----:B------:R-:W-:Y:S01]  /*32c0*/  HMMA.16816.F32.BF16 R76, R20, R24, R76 ;  /* 0x00000018144c723c */ /* 0x000fe2000004184c */
[----:B------:R-:W-:Y:S04]  /*32d0*/  LDSM.16.M88.4 R24, [R147+0x6000] ;  /* 0x006000009318783b */ /* 0x000fe80000000200 */
[----:B------:R-:W-:Y:S03]  /*32e0*/  LDSM.16.M88.4 R20, [R147+0x6800] ;  /* 0x006800009314783b */ /* 0x000fe60000000200 */
        /* <DEDUP_REMOVED lines=8> */
[----:B------:R-:W2:Y:S01]  /*3370*/  LDSM.16.M88.4 R16, [R147+0x7000] ;  /* 0x007000009310783b */ /* 0x000ea20000000200 */
[----:B------:R-:W-:-:S06]  /*3380*/  DEPBAR.LE SB0, 0x0 ;  /* 0x000080000000791a */ /* 0x000fcc0000000000 */
[C---:B------:R-:W-:Y:S08]  /*3390*/  HMMA.16816.F32.BF16 R28, R80.reuse, R86, R28 ;  /* 0x00000056501c723c */ /* 0x040ff0000004181c */
[----:B------:R-:W-:Y:S08]  /*33a0*/  HMMA.16816.F32.BF16 R76, R80, R84, R76 ;  /* 0x00000054504c723c */ /* 0x000ff0000004184c */
[C---:B----4-:R-:W-:Y:S08]  /*33b0*/  HMMA.16816.F32.BF16 R52, R72.reuse, R68, R52 ;  /* 0x000000444834723c */ /* 0x050ff00000041834 */
[C---:B------:R-:W-:Y:S08]  /*33c0*/  HMMA.16816.F32.BF16 R48, R72.reuse, R70, R48 ;  /* 0x000000464830723c */ /* 0x040ff00000041830 */
[C---:B---3--:R-:W-:Y:S08]  /*33d0*/  HMMA.16816.F32.BF16 R28, R72.reuse, R58, R28 ;  /* 0x0000003a481c723c */ /* 0x048ff0000004181c */
[C---:B-----5:R-:W-:Y:S08]  /*33e0*/  HMMA.16816.F32.BF16 R44, R72.reuse, R64, R44 ;  /* 0x00000040482c723c */ /* 0x060ff0000004182c */
[C---:B------:R-:W-:Y:S08]  /*33f0*/  HMMA.16816.F32.BF16 R40, R72.reuse, R66, R40 ;  /* 0x000000424828723c */ /* 0x040ff00000041828 */
[C---:B------:R-:W-:Y:S08]  /*3400*/  HMMA.16816.F32.BF16 R36, R72.reuse, R60, R36 ;  /* 0x0000003c4824723c */ /* 0x040ff00000041824 */
[C---:B------:R-:W-:Y:S08]  /*3410*/  HMMA.16816.F32.BF16 R32, R72.reuse, R62, R32 ;  /* 0x0000003e4820723c */ /* 0x040ff00000041820 */
[----:B------:R-:W-:Y:S08]  /*3420*/  HMMA.16816.F32.BF16 R76, R72, R56, R76 ;  /* 0x00000038484c723c */ /* 0x000ff0000004184c */
[----:B-1----:R-:W-:Y:S01]  /*3430*/  HMMA.16816.F32.BF16 R52, R4, R24, R52 ;  /* 0x000000180434723c */ /* 0x002fe20000041834 */
[----:B------:R-:W-:-:S07]  /*3440*/  VIADD R25, R95, 0x28 ;  /* 0x000000285f197836 */ /* 0x000fce0000000000 */
[----:B------:R-:W-:Y:S01]  /*3450*/  HMMA.16816.F32.BF16 R48, R4, R26, R48 ;  /* 0x0000001a0430723c */ /* 0x000fe20000041830 */
[C---:B------:R-:W-:Y:S02]  /*3460*/  VIADD R26, R95.reuse, 0x21 ;  /* 0x000000215f1a7836 */ /* 0x040fe40000000000 */
[----:B------:R-:W-:-:S05]  /*3470*/  VIADD R27, R95, 0x20 ;  /* 0x000000205f1b7836 */ /* 0x000fca0000000000 */
[C---:B------:R-:W-:Y:S08]  /*3480*/  HMMA.16816.F32.BF16 R28, R4.reuse, R14, R28 ;  /* 0x0000000e041c723c */ /* 0x040ff0000004181c */
[C---:B------:R-:W-:Y:S08]  /*3490*/  HMMA.16816.F32.BF16 R44, R4.reuse, R20, R44 ;  /* 0x00000014042c723c */ /* 0x040ff0000004182c */
[----:B------:R-:W-:Y:S01]  /*34a0*/  HMMA.16816.F32.BF16 R40, R4, R22, R40 ;  /* 0x000000160428723c */ /* 0x000fe20000041828 */
[----:B------:R-:W-:Y:S01]  /*34b0*/  VIADD R23, R95, 0x38 ;  /* 0x000000385f177836 */ /* 0x000fe20000000000 */
[----:B------:R-:W-:Y:S04]  /*34c0*/  BAR.SYNC.DEFER_BLOCKING 0x0 ;  /* 0x0000000000007b1d */ /* 0x000fe80000010000 */
[----:B------:R-:W-:-:S02]  /*34d0*/  ISETP.GE.AND P1, PT, R23, R134, PT ;  /* 0x000000861700720c */ /* 0x000fc40003f26270 */
[----:B--2---:R-:W-:Y:S01]  /*34e0*/  HMMA.16816.F32.BF16 R36, R4, R16, R36 ;  /* 0x000000100424723c */ /* 0x004fe20000041824 */
[----:B------:R-:W-:Y:S02]  /*34f0*/  ISETP.GE.AND P3, PT, R23, R133, PT ;  /* 0x000000851700720c */ /* 0x000fe40003f66270 */
[----:B------:R-:W-:-:S05]  /*3500*/  I2FP.F32.U32 R23, R23 ;  /* 0x0000001700177245 */ /* 0x000fca0000201000 */
[----:B------:R-:W-:Y:S01]  /*3510*/  HMMA.16816.F32.BF16 R32, R4, R18, R32 ;  /* 0x000000120420723c */ /* 0x000fe20000041820 */
[----:B------:R-:W-:Y:S01]  /*3520*/  FFMA.FTZ R28, R23, R0, R28 ;  /* 0x00000000171c7223 */ /* 0x000fe2000001001c */
[----:B------:R-:W-:-:S04]  /*3530*/  VIADD R19, R95, 0x10 ;  /* 0x000000105f137836 */ /* 0x000fc80000000000 */
[----:B------:R-:W-:Y:S02]  /*3540*/  FSEL R120, R28, -INF , !P1 ;  /* 0xff8000001c787808 */ /* 0x000fe40004800000 */
[----:B------:R-:W-:Y:S01]  /*3550*/  HMMA.16816.F32.BF16 R76, R4, R12, R76 ;  /* 0x0000000c044c723c */ /* 0x000fe2000004184c */
[C---:B------:R-:W-:Y:S02]  /*3560*/  VIADD R4, R95.reuse, 0x1 ;  /* 0x000000015f047836 */ /* 0x040fe40000000000 */
[C---:B------:R-:W-:Y:S02]  /*3570*/  VIADD R5, R95.reuse, 0x8 ;  /* 0x000000085f057836 */ /* 0x040fe40000000000 */
[C---:B------:R-:W-:Y:S01]  /*3580*/  VIADD R6, R95.reuse, 0x9 ;  /* 0x000000095f067836 */ /* 0x040fe20000000000 */
[C---:B------:R-:W-:Y:S01]  /*3590*/  ISETP.GE.AND P0, PT, R4.reuse, R134, PT ;  /* 0x000000860400720c */ /* 0x040fe20003f06270 */
[----:B------:R-:W-:Y:S01]  /*35a0*/  VIADD R12, R95, 0x18 ;  /* 0x000000185f0c7836 */ /* 0x000fe20000000000 */
[----:B------:R-:W-:-:S02]  /*35b0*/  ISETP.GE.AND P6, PT, R4, R133, PT ;  /* 0x000000850400720c */ /* 0x000fc40003fc6270 */
[C---:B------:R-:W-:Y:S02]  /*35c0*/  ISETP.GE.AND P5, PT, R5.reuse, R134, PT ;  /* 0x000000860500720c */ /* 0x040fe40003fa6270 */
[----:B------:R-:W-:Y:S02]  /*35d0*/  ISETP.GE.AND P4, PT, R5, R133, PT ;  /* 0x000000850500720c */ /* 0x000fe40003f86270 */
[----:B------:R-:W-:Y:S02]  /*35e0*/  I2FP.F32.U32 R4, R4 ;  /* 0x0000000400047245 */ /* 0x000fe40000201000 */
[----:B------:R-:W-:Y:S02]  /*35f0*/  I2FP.F32.U32 R5, R5 ;  /* 0x0000000500057245 */ /* 0x000fe40000201000 */
[----:B------:R-:W-:Y:S01]  /*3600*/  ISETP.GE.AND P2, PT, R6, R134, PT ;  /* 0x000000860600720c */ /* 0x000fe20003f46270 */
[CC--:B------:R-:W-:Y:S01]  /*3610*/  FFMA.FTZ R18, R4.reuse, R0.reuse, R53 ;  /* 0x0000000004127223 */ /* 0x0c0fe20000010035 */
[-C--:B------:R-:W-:Y:S01]  /*3620*/  FFMA.FTZ R21, R4, R0.reuse, R55 ;  /* 0x0000000004157223 */ /* 0x080fe20000010037 */
[CC--:B------:R-:W-:Y:S01]  /*3630*/  FFMA.FTZ R16, R5.reuse, R0.reuse, R48 ;  /* 0x0000000005107223 */ /* 0x0c0fe20000010030 */
[----:B------:R-:W-:Y:S01]  /*3640*/  FFMA.FTZ R5, R5, R0, R50 ;  /* 0x0000000005057223 */ /* 0x000fe20000010032 */
[----:B------:R-:W-:Y:S01]  /*3650*/  VIADD R4, R95, 0x11 ;  /* 0x000000115f047836 */ /* 0x000fe20000000000 */
[----:B------:R-:W-:-:S02]  /*3660*/  FSEL R18, R18, -INF , !P0 ;  /* 0xff80000012127808 */ /* 0x000fc40004000000 */
[----:B------:R-:W-:Y:S02]  /*3670*/  FSEL R21, R21, -INF , !P6 ;  /* 0xff80000015157808 */ /* 0x000fe40007000000 */
[-C--:B------:R-:W-:Y:S02]  /*3680*/  ISETP.GE.AND P1, PT, R6, R133.reuse, PT ;  /* 0x000000850600720c */ /* 0x080fe40003f26270 */
[C---:B------:R-:W-:Y:S02]  /*3690*/  ISETP.GE.AND P0, PT, R19.reuse, R134, PT ;  /* 0x000000861300720c */ /* 0x040fe40003f06270 */
[----:B------:R-:W-:Y:S02]  /*36a0*/  ISETP.GE.AND P6, PT, R19, R133, PT ;  /* 0x000000851300720c */ /* 0x000fe40003fc6270 */
[----:B------:R-:W-:Y:S02]  /*36b0*/  FSEL R16, R16, -INF , !P5 ;  /* 0xff80000010107808 */ /* 0x000fe40006800000 */
[----:B------:R-:W-:-:S02]  /*36c0*/  FSEL R5, R5, -INF , !P4 ;  /* 0xff80000005057808 */ /* 0x000fc40006000000 */
[----:B------:R-:W-:Y:S02]  /*36d0*/  I2FP.F32.U32 R6, R6 ;  /* 0x0000000600067245 */ /* 0x000fe40000201000 */
[----:B------:R-:W-:Y:S02]  /*36e0*/  I2FP.F32.U32 R19, R19 ;  /* 0x0000001300137245 */ /* 0x000fe40000201000 */
[----:B------:R-:W-:Y:S01]  /*36f0*/  ISETP.GE.AND P5, PT, R4, R134, PT ;  /* 0x000000860400720c */ /* 0x000fe20003fa6270 */
[-C--:B------:R-:W-:Y:S01]  /*3700*/  FFMA.FTZ R20, R6, R0.reuse, R49 ;  /* 0x0000000006147223 */ /* 0x080fe20000010031 */
[----:B------:R-:W-:Y:S01]  /*3710*/  ISETP.GE.AND P4, PT, R4, R133, PT ;  /* 0x000000850400720c */ /* 0x000fe20003f86270 */
[----:B------:R-:W-:Y:S01]  /*3720*/  FFMA.FTZ R7, R6, R0, R51 ;  /* 0x0000000006077223 */ /* 0x000fe20000010033 */
[----:B------:R-:W-:Y:S01]  /*3730*/  I2FP.F32.U32 R4, R4 ;  /* 0x0000000400047245 */ /* 0x000fe20000201000 */
[CC--:B------:R-:W-:Y:S01]  /*3740*/  FFMA.FTZ R14, R19.reuse, R0.reuse, R44 ;  /* 0x00000000130e7223 */ /* 0x0c0fe2000001002c */
[----:B------:R-:W-:Y:S01]  /*3750*/  FFMA.FTZ R19, R19, R0, R46 ;  /* 0x0000000013137223 */ /* 0x000fe2000001002e */
[----:B------:R-:W-:-:S02]  /*3760*/  I2FP.F32.U32 R15, R12 ;  /* 0x0000000c000f7245 */ /* 0x000fc40000201000 */
[CC--:B------:R-:W-:Y:S01]  /*3770*/  FFMA.FTZ R6, R4.reuse, R0.reuse, R45 ;  /* 0x0000000004067223 */ /* 0x0c0fe2000001002d */
[----:B------:R-:W-:Y:S01]  /*3780*/  FFMA.FTZ R17, R4, R0, R47 ;  /* 0x0000000004117223 */ /* 0x000fe2000001002f */
[----:B------:R-:W-:Y:S01]  /*3790*/  VIADD R4, R95, 0x19 ;  /* 0x000000195f047836 */ /* 0x000fe20000000000 */
[----:B------:R-:W-:Y:S02]  /*37a0*/  FSEL R14, R14, -INF , !P0 ;  /* 0xff8000000e0e7808 */ /* 0x000fe40004000000 */
[----:B------:R-:W-:Y:S02]  /*37b0*/  FSEL R19, R19, -INF , !P6 ;  /* 0xff80000013137808 */ /* 0x000fe40007000000 */
[C---:B------:R-:W-:Y:S02]  /*37c0*/  ISETP.GE.AND P0, PT, R4.reuse, R134, PT ;  /* 0x000000860400720c */ /* 0x040fe40003f06270 */
[----:B------:R-:W-:Y:S02]  /*37d0*/  ISETP.GE.AND P6, PT, R4, R133, PT ;  /* 0x000000850400720c */ /* 0x000fe40003fc6270 */
[----:B------:R-:W-:Y:S01]  /*37e0*/  I2FP.F32.U32 R22, R4 ;  /* 0x0000000400167245 */ /* 0x000fe20000201000 */
[CC--:B------:R-:W-:Y:S01]  /*37f0*/  FFMA.FTZ R4, R15.reuse, R0.reuse, R40 ;  /* 0x000000000f047223 */ /* 0x0c0fe20000010028 */
[----:B------:R-:W-:Y:S01]  /*3800*/  FSEL R20, R20, -INF , !P2 ;  /* 0xff80000014147808 */ /* 0x000fe20005000000 */
[----:B------:R-:W-:Y:S01]  /*3810*/  FFMA.FTZ R15, R15, R0, R42 ;  /* 0x000000000f0f7223 */ /* 0x000fe2000001002a */
[----:B------:R-:W-:Y:S01]  /*3820*/  ISETP.GE.AND P2, PT, R12, R134, PT ;  /* 0x000000860c00720c */ /* 0x000fe20003f46270 */
[----:B------:R-:W-:Y:S01]  /*3830*/  FFMA.FTZ R13, R22, R0, R43 ;  /* 0x00000000160d7223 */ /* 0x000fe2000001002b */
[----:B------:R-:W-:-:S02]  /*3840*/  FSEL R7, R7, -INF , !P1 ;  /* 0xff80000007077808 */ /* 0x000fc40004800000 */
[----:B------:R-:W-:Y:S02]  /*3850*/  FSEL R4, R4, -INF , !P2 ;  /* 0xff80000004047808 */ /* 0x000fe40005000000 */
[----:B------:R-:W-:Y:S02]  /*3860*/  ISETP.GE.AND P2, PT, R26, R134, PT ;  /* 0x000000861a00720c */ /* 0x000fe40003f46270 */
[----:B------:R-:W-:Y:S01]  /*3870*/  ISETP.GE.AND P1, PT, R12, R133, PT ;  /* 0x000000850c00720c */ /* 0x000fe20003f26270 */
[----:B------:R-:W-:Y:S01]  /*3880*/  FFMA.FTZ R12, R22, R0, R41 ;  /* 0x00000000160c7223 */ /* 0x000fe20000010029 */
[----:B------:R-:W-:Y:S02]  /*3890*/  P2R R22, PR, RZ, 0x4 ;  /* 0x00000004ff167803 */ /* 0x000fe40000000000 */
[----:B------:R-:W-:Y:S02]  /*38a0*/  ISETP.NE.AND P2, PT, R102, 0x1, PT ;  /* 0x000000016600780c */ /* 0x000fe40003f45270 */
[----:B------:R-:W-:-:S02]  /*38b0*/  FSEL R6, R6, -INF , !P5 ;  /* 0xff80000006067808 */ /* 0x000fc40006800000 */
[----:B------:R-:W-:Y:S02]  /*38c0*/  ISETP.GE.AND P5, PT, R27, R134, PT ;  /* 0x000000861b00720c */ /* 0x000fe40003fa6270 */
[----:B------:R-:W-:Y:S02]  /*38d0*/  FSEL R17, R17, -INF , !P4 ;  /* 0xff80000011117808 */ /* 0x000fe40006000000 */
[----:B------:R-:W-:Y:S02]  /*38e0*/  P2R R24, PR, RZ, 0x20 ;  /* 0x00000020ff187803 */ /* 0x000fe40000000000 */
[----:B------:R-:W-:Y:S02]  /*38f0*/  ISETP.GE.AND P5, PT, R27, R133, PT ;  /* 0x000000851b00720c */ /* 0x000fe40003fa6270 */
[----:B------:R-:W-:Y:S02]  /*3900*/  I2FP.F32.U32 R27, R27 ;  /* 0x0000001b001b7245 */ /* 0x000fe40000201000 */
[----:B------:R-:W-:-:S02]  /*3910*/  ISETP.GE.AND P4, PT, R26, R133, PT ;  /* 0x000000851a00720c */ /* 0x000fc40003f86270 */
[----:B------:R-:W-:Y:S01]  /*3920*/  I2FP.F32.U32 R26, R26 ;  /* 0x0000001a001a7245 */ /* 0x000fe20000201000 */
[-C--:B------:R-:W-:Y:S01]  /*3930*/  FFMA.FTZ R36, R27, R0.reuse, R36 ;  /* 0x000000001b247223 */ /* 0x080fe20000010024 */
[----:B------:R-:W-:Y:S01]  /*3940*/  FSEL R15, R15, -INF , !P1 ;  /* 0xff8000000f0f7808 */ /* 0x000fe20004800000 */
[-C--:B------:R-:W-:Y:S01]  /*3950*/  FFMA.FTZ R27, R27, R0.reuse, R38 ;  /* 0x000000001b1b7223 */ /* 0x080fe20000010026 */
[----:B------:R-:W-:Y:S01]  /*3960*/  FSEL R12, R12, -INF , !P0 ;  /* 0xff8000000c0c7808 */ /* 0x000fe20004000000 */
[CC--:B------:R-:W-:Y:S01]  /*3970*/  FFMA.FTZ R37, R26.reuse, R0.reuse, R37 ;  /* 0x000000001a257223 */ /* 0x0c0fe20000010025 */
[----:B------:R-:W-:Y:S01]  /*3980*/  FFMA.FTZ R39, R26, R0, R39 ;  /* 0x000000001a277223 */ /* 0x000fe20000010027 */
[----:B------:R-:W-:Y:S06]  /*3990*/  @!P2 BRA `(.L_x_846) ;  /* 0x0000000000f8a947 */ /* 0x000fec0003800000 */
[----:B------:R-:W-:Y:S01]  /*39a0*/  VIADD R26, R102, 0xfffffffe ;  /* 0xfffffffe661a7836 */ /* 0x000fe20000000000 */
[----:B------:R-:W1:Y:S03]  /*39b0*/  LDCU UR4, c[0x0][0x440] ;  /* 0x00008800ff0477ac */ /* 0x000e660008000800 */
[-C--:B------:R-:W-:Y:S02]  /*39c0*/  IMAD R89, R89, R26.reuse, RZ ;  /* 0x0000001a59597224 */ /* 0x080fe400078e02ff */
[----:B------:R-:W-:-:S04]  /*39d0*/  IMAD.WIDE.U32 R92, R92, R26, RZ ;  /* 0x0000001a5c5c7225 */ /* 0x000fc800078e00ff */
[----:B------:R-:W-:Y:S01]  /*39e0*/  IMAD.IADD R26, R93, 0x1, R89 ;  /* 0x000000015d1a7824 */ /* 0x000fe200078e0259 */
[----:B------:R-:W-:-:S04]  /*39f0*/  LEA R46, P0, R92, R164, 0x1 ;  /* 0x000000a45c2e7211 */ /* 0x000fc800078008ff */
[----:B------:R-:W-:Y:S02]  /*3a00*/  LEA.HI.X R47, R92, R163, R26, 0x1, P0 ;  /* 0x000000a35c2f7211 */ /* 0x000fe400000f0c1a */
[----:B------:R-:W-:Y:S02]  /*3a10*/  IADD3 R41, P0, PT, R132, R92, RZ ;  /* 0x0000005c84297210 */ /* 0x000fe40007f1e0ff */
[----:B-1----:R-:W-:-:S03]  /*3a20*/  ISETP.GE.AND P1, PT, R160, UR4, PT ;  /* 0x00000004a0007c0c */ /* 0x002fc6000bf26270 */
[----:B------:R-:W-:Y:S01]  /*3a30*/  IMAD.X R26, R103, 0x1, R26, P0 ;  /* 0x00000001671a7824 */ /* 0x000fe200000e061a */
[----:B------:R-:W-:-:S04]  /*3a40*/  LEA R44, P0, R41, R164, 0x1 ;  /* 0x000000a4292c7211 */ /* 0x000fc800078008ff */
[----:B------:R-:W-:Y:S02]  /*3a50*/  LEA.HI.X R45, R41, R163, R26, 0x1, P0 ;  /* 0x000000a3292d7211 */ /* 0x000fe400000f0c1a */
[----:B------:R-:W-:-:S03]  /*3a60*/  IADD3 R43, P0, PT, R132, R41, RZ ;  /* 0x00000029842b7210 */ /* 0x000fc60007f1e0ff */
[----:B------:R-:W-:Y:S01]  /*3a70*/  @!PT LDS RZ, [RZ] ;  /* 0x00000000fffff984 */ /* 0x000fe20000000800 */
[----:B------:R-:W-:Y:S01]  /*3a80*/  @!PT LDS RZ, [RZ] ;  /* 0x00000000fffff984 */ /* 0x000fe20000000800 */
[----:B------:R-:W-:Y:S01]  /*3a90*/  @!PT LDS RZ, [RZ] ;  /* 0x00000000fffff984 */ /* 0x000fe20000000800 */
[----:B------:R1:W-:Y:S02]  /*3aa0*/  @!P1 LDGSTS.E.BYPASS.LTC128B.128 [R169+0x4000], desc[UR12][R46.64] ;  /* 0x040000002ea99fae */ /* 0x0003e4000b981a0c */
[----:B------:R-:W-:Y:S01]  /*3ab0*/  IMAD.X R28, R103, 0x1, R26, P0 ;  /* 0x00000001671c7824 */ /* 0x000fe200000e061a */
[C---:B------:R-:W-:Y:S01]  /*3ac0*/  LEA R42, P0, R43.reuse, R164, 0x1 ;  /* 0x000000a42b2a7211 */ /* 0x040fe200078008ff */
[----:B------:R1:W-:Y:S03]  /*3ad0*/  @P1 STS.128 [R169+0x4000], RZ ;  /* 0x004000ffa9001388 */ /* 0x0003e60000000c00 */
[----:B------:R-:W-:Y:S02]  /*3ae0*/  LEA.HI.X R43, R43, R163, R28, 0x1, P0 ;  /* 0x000000a32b2b7211 */ /* 0x000fe400000f0c1c */
[----:B------:R-:W-:-:S04]  /*3af0*/  LEA R41, P0, R10, R41, 0x5 ;  /* 0x000000290a297211 */ /* 0x000fc800078028ff */
[----:B------:R-:W-:Y:S02]  /*3b00*/  LEA.HI.X R26, R10, R26, R11, 0x5, P0 ;  /* 0x0000001a0a1a7211 */ /* 0x000fe400000f2c0b */
[----:B------:R-:W-:-:S04]  /*3b10*/  LEA R40, P0, R41, R164, 0x1 ;  /* 0x000000a429287211 */ /* 0x000fc800078008ff */
[----:B------:R-:W-:Y:S02]  /*3b20*/  LEA.HI.X R41, R41, R163, R26, 0x1, P0 ;  /* 0x000000a329297211 */ /* 0x000fe400000f0c1a */
[----:B------:R-:W-:-:S13]  /*3b30*/  ISETP.GE.AND P0, PT, R159, UR4, PT ;  /* 0x000000049f007c0c */ /* 0x000fda000bf06270 */
        /* <DEDUP_REMOVED lines=36> */
.L_x_846:
[----:B------:R-:W-:Y:S01]  /*3d80*/  ISETP.NE.AND P1, PT, R24, RZ, PT ;  /* 0x000000ff1800720c */ /* 0x000fe20003f25270 */
[----:B-1----:R-:W-:Y:S01]  /*3d90*/  VIADD R40, R95, 0x30 ;  /* 0x000000305f287836 */ /* 0x002fe20000000000 */
[----:B------:R-:W-:Y:S01]  /*3da0*/  ISETP.GE.AND P0, PT, R25, R134, PT ;  /* 0x000000861900720c */ /* 0x000fe20003f06270 */
[----:B------:R-:W-:Y:S01]  /*3db0*/  FFMA.FTZ R30, R23, R0, R30 ;  /* 0x00000000171e7223 */ /* 0x000fe2000001001e */
[----:B------:R-:W-:Y:S01]  /*3dc0*/  FSEL R110, R36, -INF , !P1 ;  /* 0xff800000246e7808 */ /* 0x000fe20004800000 */
[----:B------:R-:W-:Y:S01]  /*3dd0*/  VIADD R36, R95, 0x29 ;  /* 0x000000295f247836 */ /* 0x000fe20000000000 */
[----:B------:R-:W-:Y:S01]  /*3de0*/  ISETP.GE.AND P1, PT, R25, R133, PT ;  /* 0x000000851900720c */ /* 0x000fe20003f26270 */
[----:B------:R-:W1:Y:S01]  /*3df0*/  LDCU UR6, c[0x0][0x45c] ;  /* 0x00008b80ff0677ac */ /* 0x000e620008000800 */
[----:B------:R-:W-:Y:S02]  /*3e00*/  I2FP.F32.U32 R25, R25 ;  /* 0x0000001900197245 */ /* 0x000fe40000201000 */
[----:B------:R-:W-:-:S02]  /*3e10*/  I2FP.F32.U32 R41, R95 ;  /* 0x0000005f00297245 */ /* 0x000fc40000201000 */
[----:B------:R-:W-:Y:S01]  /*3e20*/  FSEL R13, R13, -INF , !P6 ;  /* 0xff8000000d0d7808 */ /* 0x000fe20007000000 */
[-C--:B------:R-:W-:Y:S01]  /*3e30*/  FFMA.FTZ R26, R25, R0.reuse, R32 ;  /* 0x00000000191a7223 */ /* 0x080fe20000010020 */
[----:B------:R-:W-:Y:S01]  /*3e40*/  ISETP.NE.AND P6, PT, R22, RZ, PT ;  /* 0x000000ff1600720c */ /* 0x000fe20003fc5270 */
[-C--:B------:R-:W-:Y:S01]  /*3e50*/  FFMA.FTZ R22, R41, R0.reuse, R52 ;  /* 0x0000000029167223 */ /* 0x080fe20000010034 */
[----:B------:R-:W-:Y:S01]  /*3e60*/  FSEL R27, R27, -INF , !P5 ;  /* 0xff8000001b1b7808 */ /* 0x000fe20006800000 */
[----:B------:R-:W-:Y:S01]  /*3e70*/  FFMA.FTZ R54, R41, R0, R54 ;  /* 0x0000000029367223 */ /* 0x000fe20000010036 */
[----:B------:R-:W-:Y:S01]  /*3e80*/  ISETP.GE.AND P5, PT, R95, R134, PT ;  /* 0x000000865f00720c */ /* 0x000fe20003fa6270 */
[----:B------:R-:W-:Y:S01]  /*3e90*/  FFMA.FTZ R34, R25, R0, R34 ;  /* 0x0000000019227223 */ /* 0x000fe20000010022 */
[----:B------:R-:W-:Y:S02]  /*3ea0*/  FSEL R112, R37, -INF , !P6 ;  /* 0xff80000025707808 */ /* 0x000fe40007000000 */
[----:B------:R-:W-:-:S02]  /*3eb0*/  FSEL R26, R26, -INF , !P0 ;  /* 0xff8000001a1a7808 */ /* 0x000fc40004000000 */
[----:B------:R-:W-:Y:S02]  /*3ec0*/  FSEL R22, R22, -INF , !P5 ;  /* 0xff80000016167808 */ /* 0x000fe40006800000 */
[C---:B------:R-:W-:Y:S02]  /*3ed0*/  ISETP.GE.AND P6, PT, R36.reuse, R134, PT ;  /* 0x000000862400720c */ /* 0x040fe40003fc6270 */
[-C--:B------:R-:W-:Y:S02]  /*3ee0*/  ISETP.GE.AND P0, PT, R36, R133.reuse, PT ;  /* 0x000000852400720c */ /* 0x080fe40003f06270 */
[----:B------:R-:W-:Y:S02]  /*3ef0*/  I2FP.F32.U32 R36, R36 ;  /* 0x0000002400247245 */ /* 0x000fe40000201000 */
[----:B------:R-:W-:Y:S02]  /*3f00*/  FMNMX3.FTZ R43, R22, R18, R16, !PT ;  /* 0x00000012162b7276 */ /* 0x000fe40007810010 */
[----:B------:R-:W-:Y:S01]  /*3f10*/  I2FP.F32.U32 R37, R40 ;  /* 0x0000002800257245 */ /* 0x000fe20000201000 */
[C---:B------:R-:W-:Y:S01]  /*3f20*/  FFMA.FTZ R24, R36.reuse, R0, R33 ;  /* 0x0000000024187223 */ /* 0x040fe20000010021 */
[----:B------:R-:W-:Y:S01]  /*3f30*/  FMNMX3.FTZ R33, R43, R20, R14, !PT ;  /* 0x000000142b217276 */ /* 0x000fe2000781000e */
[-C--:B------:R-:W-:Y:S01]  /*3f40*/  FFMA.FTZ R25, R36, R0.reuse, R35 ;  /* 0x0000000024197223 */ /* 0x080fe20000010023 */
[----:B------:R-:W-:Y:S01]  /*3f50*/  IADD3 R32, PT, PT, R95, 0x31, RZ ;  /* 0x000000315f207810 */ /* 0x000fe20007ffe0ff */
[----:B------:R-:W-:Y:S01]  /*3f60*/  FFMA.FTZ R76, R37, R0, R76 ;  /* 0x00000000254c7223 */ /* 0x000fe2000001004c */
[C---:B------:R-:W-:Y:S01]  /*3f70*/  ISETP.GE.AND P5, PT, R95.reuse, R133, PT ;  /* 0x000000855f00720c */ /* 0x040fe20003fa6270 */
[----:B------:R-:W-:Y:S01]  /*3f80*/  VIADD R95, R95, 0x39 ;  /* 0x000000395f5f7836 */ /* 0x000fe20000000000 */
[----:B------:R-:W-:Y:S01]  /*3f90*/  FMNMX3.FTZ R33, R33, R6, R4, !PT ;  /* 0x0000000621217276 */ /* 0x000fe20007810004 */
[----:B------:R-:W-:Y:S01]  /*3fa0*/  FFMA.FTZ R78, R37, R0, R78 ;  /* 0x00000000254e7223 */ /* 0x000fe2000001004e */
[----:B------:R-:W-:-:S02]  /*3fb0*/  I2FP.F32.U32 R38, R32 ;  /* 0x0000002000267245 */ /* 0x000fc40000201000 */
[----:B------:R-:W-:Y:S02]  /*3fc0*/  FSEL R24, R24, -INF , !P6 ;  /* 0xff80000018187808 */ /* 0x000fe40007000000 */
[----:B------:R-:W-:Y:S01]  /*3fd0*/  ISETP.GE.AND P6, PT, R40, R134, PT ;  /* 0x000000862800720c */ /* 0x000fe20003fc6270 */
[C---:B------:R-:W-:Y:S01]  /*3fe0*/  FFMA.FTZ R77, R38.reuse, R0, R77 ;  /* 0x00000000264d7223 */ /* 0x040fe2000001004d */
[----:B------:R-:W-:Y:S01]  /*3ff0*/  FMNMX3.FTZ R33, R33, R12, R110, !PT ;  /* 0x0000000c21217276 */ /* 0x000fe2000781006e */
[----:B------:R-:W-:Y:S01]  /*4000*/  FFMA.FTZ R79, R38, R0, R79 ;  /* 0x00000000264f7223 */ /* 0x000fe2000001004f */
[----:B------:R-:W-:Y:S02]  /*4010*/  I2FP.F32.U32 R28, R95 ;  /* 0x0000005f001c7245 */ /* 0x000fe40000201000 */
[----:B------:R-:W-:Y:S02]  /*4020*/  FSEL R128, R76, -INF , !P6 ;  /* 0xff8000004c807808 */ /* 0x000fe40007000000 */
[----:B------:R-:W-:Y:S01]  /*4030*/  ISETP.GE.AND P6, PT, R32, R134, PT ;  /* 0x000000862000720c */ /* 0x000fe20003fc6270 */
[C---:B------:R-:W-:Y:S01]  /*4040*/  FFMA.FTZ R124, R28.reuse, R0, R29 ;  /* 0x000000001c7c7223 */ /* 0x040fe2000001001d */
[----:B------:R-:W-:Y:S01]  /*4050*/  FMNMX3.FTZ R33, R33, R112, R26, !PT ;  /* 0x0000007021217276 */ /* 0x000fe2000781001a */
[----:B------:R-:W-:Y:S01]  /*4060*/  FFMA.FTZ R31, R28, R0, R31 ;  /* 0x000000001c1f7223 */ /* 0x000fe2000001001f */
[----:B------:R-:W-:-:S02]  /*4070*/  FSEL R126, R77, -INF , !P6 ;  /* 0xff8000004d7e7808 */ /* 0x000fc40007000000 */
[----:B------:R-:W-:Y:S02]  /*4080*/  ISETP.GE.AND P6, PT, R95, R134, PT ;  /* 0x000000865f00720c */ /* 0x000fe40003fc6270 */
[----:B------:R-:W-:Y:S02]  /*4090*/  FMNMX3.FTZ R33, R33, R24, R128, !PT ;  /* 0x0000001821217276 */ /* 0x000fe40007810080 */
[----:B------:R-:W-:Y:S02]  /*40a0*/  FSEL R29, R54, -INF , !P5 ;  /* 0xff800000361d7808 */ /* 0x000fe40006800000 */
[----:B------:R-:W-:Y:S02]  /*40b0*/  ISETP.GE.AND P5, PT, R40, R133, PT ;  /* 0x000000852800720c */ /* 0x000fe40003fa6270 */
[----:B------:R-:W-:Y:S02]  /*40c0*/  FSEL R124, R124, -INF , !P6 ;  /* 0xff8000007c7c7808 */ /* 0x000fe40007000000 */
[----:B------:R-:W-:-:S02]  /*40d0*/  FMNMX3.FTZ R33, R33, R126, R120, !PT ;  /* 0x0000007e21217276 */ /* 0x000fc40007810078 */
[----:B------:R-:W-:Y:S02]  /*40e0*/  FMNMX3.FTZ R40, R29, R21, R5, !PT ;  /* 0x000000151d287276 */ /* 0x000fe40007810005 */
[----:B------:R-:W-:Y:S02]  /*40f0*/  ISETP.GE.AND P6, PT, R32, R133, PT ;  /* 0x000000852000720c */ /* 0x000fe40003fc6270 */
[----:B------:R-:W-:Y:S02]  /*4100*/  FMNMX.FTZ R32, R124, R33, !PT ;  /* 0x000000217c207209 */ /* 0x000fe40007810000 */
[----:B------:R-:W-:Y:S02]  /*4110*/  FMNMX3.FTZ R40, R40, R7, R19, !PT ;  /* 0x0000000728287276 */ /* 0x000fe40007810013 */
[----:B------:R-:W-:Y:S01]  /*4120*/  FSEL R123, R39, -INF , !P4 ;  /* 0xff800000277b7808 */ /* 0x000fe20006000000 */
[----:B------:R-:W2:Y:S01]  /*4130*/  SHFL.BFLY PT, R23, R32, 0x2, 0x1f ;  /* 0x0c401f0020177f89 */ /* 0x000ea200000e0000 */
[----:B------:R-:W-:-:S02]  /*4140*/  FMNMX3.FTZ R40, R40, R17, R15, !PT ;  /* 0x0000001128287276 */ /* 0x000fc4000781000f */
[----:B------:R-:W-:Y:S02]  /*4150*/  FSEL R119, R34, -INF , !P1 ;  /* 0xff80000022777808 */ /* 0x000fe40004800000 */
[----:B------:R-:W-:Y:S02]  /*4160*/  FMNMX3.FTZ R40, R40, R13, R27, !PT ;  /* 0x0000000d28287276 */ /* 0x000fe4000781001b */
        /* <DEDUP_REMOVED lines=9> */
[----:B--2---:R-:W-:-:S02]  /*4200*/  FMNMX.FTZ R32, R32, R23, !PT ;  /* 0x0000001720207209 */ /* 0x004fc40007810000 */
[----:B------:R-:W-:Y:S02]  /*4210*/  FMNMX.FTZ R28, R114, R31, !PT ;  /* 0x0000001f721c7209 */ /* 0x000fe40007810000 */
[----:B------:R-:W-:Y:S01]  /*4220*/  SHF.L.U32 R91, R90, 0x9, RZ ;  /* 0x000000095a5b7819 */ /* 0x000fe200000006ff */
[----:B------:R-:W2:Y:S01]  /*4230*/  SHFL.BFLY PT, R101, R32, 0x1, 0x1f ;  /* 0x0c201f0020657f89 */ /* 0x000ea200000e0000 */
[----:B------:R-:W-:Y:S02]  /*4240*/  MOV R173, 0xffffffff ;  /* 0xffffffff00ad7802 */ /* 0x000fe40000000f00 */
[----:B------:R-:W-:Y:S01]  /*4250*/  LOP3.LUT R150, R88, 0x200, R91, 0xf8, !PT ;  /* 0x0000020058967812 */ /* 0x000fe200078ef85b */
[----:B------:R-:W3:Y:S03]  /*4260*/  SHFL.BFLY PT, R23, R28, 0x2, 0x1f ;  /* 0x0c401f001c177f89 */ /* 0x000ee600000e0000 */
[----:B------:R-:W-:-:S04]  /*4270*/  LEA R150, R150, UR5, 0x1 ;  /* 0x0000000596967c11 */ /* 0x000fc8000f8e08ff */
[----:B------:R-:W-:Y:S01]  /*4280*/  IADD3 R145, PT, PT, R2, R150, RZ ;  /* 0x0000009602917210 */ /* 0x000fe20007ffe0ff */
[C---:B------:R-:W-:Y:S01]  /*4290*/  IMAD.IADD R146, R3.reuse, 0x1, R150 ;  /* 0x0000000103927824 */ /* 0x040fe200078e0296 */
[----:B------:R-:W-:Y:S03]  /*42a0*/  LDSM.16.MT88.4 R92, [R150+0x8000] ;  /* 0x00800000965c783b */ /* 0x000fe60000004200 */
[----:B------:R-:W-:Y:S01]  /*42b0*/  IMAD.IADD R144, R3, 0x1, R145 ;  /* 0x0000000103907824 */ /* 0x000fe200078e0291 */
[----:B------:R-:W-:Y:S04]  /*42c0*/  LDSM.16.MT88.4 R40, [R146+0x8000] ;  /* 0x008000009228783b */ /* 0x000fe80000004200 */
[----:B------:R-:W-:Y:S01]  /*42d0*/  LDSM.16.MT88.4 R48, [R145+0x8000] ;  /* 0x008000009130783b */ /* 0x000fe20000004200 */
[----:B--2---:R-:W-:-:S03]  /*42e0*/  FMNMX.FTZ R101, R32, R101, !PT ;  /* 0x0000006520657209 */ /* 0x004fc60007810000 */
[----:B------:R-:W-:Y:S01]  /*42f0*/  LDSM.16.MT88.4 R56, [R144+0x8000] ;  /* 0x008000009038783b */ /* 0x000fe20000004200 */
[----:B---3--:R-:W-:Y:S01]  /*4300*/  FMNMX.FTZ R23, R28, R23, !PT ;  /* 0x000000171c177209 */ /* 0x008fe20007810000 */
[C---:B-1----:R-:W-:Y:S01]  /*4310*/  FMUL.FTZ R125, R101.reuse, UR6 ;  /* 0x00000006657d7c20 */ /* 0x042fe20008410000 */
        /* <DEDUP_REMOVED lines=8> */
[--C-:B------:R-:W-:Y:S01]  /*43a0*/  FFMA.FTZ R32, R6, UR6, -R125.reuse ;  /* 0x0000000606207c23 */ /* 0x100fe2000801087d */
[----:B------:R-:W2:Y:S01]  /*43b0*/  LDSM.16.MT88.4 R72, [R146+0xa000] ;  /* 0x00a000009248783b */ /* 0x000ea20000004200 */
[----:B------:R-:W-:Y:S01]  /*43c0*/  MUFU.EX2 R107, R107 ;  /* 0x0000006b006b7308 */ /* 0x000fe20000000800 */
[--C-:B------:R-:W-:Y:S01]  /*43d0*/  FFMA.FTZ R33, R14, UR6, -R125.reuse ;  /* 0x000000060e217c23 */ /* 0x100fe2000801087d */
[--C-:B------:R-:W-:Y:S01]  /*43e0*/  FFMA.FTZ R28, R12, UR6, -R125.reuse ;  /* 0x000000060c1c7c23 */ /* 0x100fe2000801087d */
[----:B------:R-:W3:Y:S01]  /*43f0*/  LDSM.16.MT88.4 R80, [R145+0xa000] ;  /* 0x00a000009150783b */ /* 0x000ee20000004200 */
[--C-:B------:R-:W-:Y:S01]  /*4400*/  FFMA.FTZ R111, R110, UR6, -R125.reuse ;  /* 0x000000066e6f7c23 */ /* 0x100fe2000801087d */
[--C-:B------:R-:W-:Y:S01]  /*4410*/  FFMA.FTZ R110, R112, UR6, -R125.reuse ;  /* 0x00000006706e7c23 */ /* 0x100fe2000801087d */
[--C-:B------:R-:W-:Y:S01]  /*4420*/  FFMA.FTZ R112, R26, UR6, -R125.reuse ;  /* 0x000000061a707c23 */ /* 0x100fe2000801087d */
[--C-:B------:R-:W-:Y:S01]  /*4430*/  FFMA.FTZ R113, R24, UR6, -R125.reuse ;  /* 0x0000000618717c23 */ /* 0x100fe2000801087d */
[----:B------:R-:W4:Y:S01]  /*4440*/  MUFU.EX2 R106, R106 ;  /* 0x0000006a006a7308 */ /* 0x000f220000000800 */
        /* <DEDUP_REMOVED lines=9> */
[----:B----4-:R-:W-:Y:S01]  /*44e0*/  F2FP.BF16.F32.PACK_AB R84, R106, R107 ;  /* 0x0000006b6a54723e */ /* 0x010fe200000010ff */
[----:B------:R-:W-:Y:S02]  /*44f0*/  FADD.FTZ R106, R107, R106 ;  /* 0x0000006a6b6a7221 */ /* 0x000fe40000010000 */
[--C-:B------:R-:W-:Y:S01]  /*4500*/  FFMA.FTZ R109, R29, UR6, -R116.reuse ;  /* 0x000000061d6d7c23 */ /* 0x100fe20008010874 */
[--C-:B------:R-:W-:Y:S01]  /*4510*/  FFMA.FTZ R108, R21, UR6, -R116.reuse ;  /* 0x00000006156c7c23 */ /* 0x100fe20008010874 */
[--C-:B------:R-:W-:Y:S01]  /*4520*/  FFMA.FTZ R104, R5, UR6, -R116.reuse ;  /* 0x0000000605687c23 */ /* 0x100fe20008010874 */
[--C-:B------:R-:W-:Y:S01]  /*4530*/  FFMA.FTZ R105, R7, UR6, -R116.reuse ;  /* 0x0000000607697c23 */ /* 0x100fe20008010874 */
[--C-:B------:R-:W-:Y:S01]  /*4540*/  FFMA.FTZ R29, R4, UR6, -R125.reuse ;  /* 0x00000006041d7c23 */ /* 0x100fe2000801087d */
[--C-:B------:R-:W-:Y:S01]  /*4550*/  FFMA.FTZ R31, R19, UR6, -R116.reuse ;  /* 0x00000006131f7c23 */ /* 0x100fe20008010874 */
[----:B------:R-:W4:Y:S01]  /*4560*/  LDSM.16.MT88.4 R4, [R144+0xa000] ;  /* 0x00a000009004783b */ /* 0x000f220000004200 */
[----:B------:R-:W-:Y:S01]  /*4570*/  MUFU.EX2 R109, R109 ;  /* 0x0000006d006d7308 */ /* 0x000fe20000000800 */
[--C-:B------:R-:W-:Y:S01]  /*4580*/  FFMA.FTZ R30, R17, UR6, -R116.reuse ;  /* 0x00000006111e7c23 */ /* 0x100fe20008010874 */
[--C-:B------:R-:W-:Y:S01]  /*4590*/  FFMA.FTZ R3, R15, UR6, -R116.reuse ;  /* 0x000000060f037c23 */ /* 0x100fe20008010874 */
[----:B------:R-:W5:Y:S01]  /*45a0*/  LDSM.16.MT88.4 R20, [R150+0x8800] ;  /* 0x008800009614783b */ /* 0x000f620000004200 */
[--C-:B------:R-:W-:Y:S01]  /*45b0*/  FFMA.FTZ R2, R13, UR6, -R116.reuse ;  /* 0x000000060d027c23 */ /* 0x100fe20008010874 */
[--C-:B------:R-:W-:Y:S01]  /*45c0*/  FFMA.FTZ R118, R27, UR6, -R116.reuse ;  /* 0x000000061b767c23 */ /* 0x100fe20008010874 */
[----:B-1----:R-:W-:Y:S01]  /*45d0*/  F2FP.BF16.F32.PACK_AB R86, R34, R35 ;  /* 0x000000232256723e */ /* 0x002fe200000010ff */
[----:B------:R-:W1:Y:S01]  /*45e0*/  LDSM.16.MT88.4 R16, [R146+0x8800] ;  /* 0x008800009210783b */ /* 0x000e620000004200 */
[----:B------:R-:W2:Y:S01]  /*45f0*/  MUFU.EX2 R108, R108 ;  /* 0x0000006c006c7308 */ /* 0x000ea20000000800 */
[--C-:B------:R-:W-:Y:S01]  /*4600*/  FFMA.FTZ R123, R123, UR6, -R116.reuse ;  /* 0x000000067b7b7c23 */ /* 0x100fe20008010874 */
[--C-:B------:R-:W-:Y:S01]  /*4610*/  FFMA.FTZ R119, R119, UR6, -R116.reuse ;  /* 0x0000000677777c23 */ /* 0x100fe20008010874 */
[----:B------:R-:W1:Y:S01]  /*4620*/  LDSM.16.MT88.4 R12, [R145+0x8800] ;  /* 0x00880000910c783b */ /* 0x000e620000004200 */
[--C-:B------:R-:W-:Y:S01]  /*4630*/  FFMA.FTZ R122, R25, UR6, -R116.reuse ;  /* 0x00000006197a7c23 */ /* 0x100fe20008010874 */
[----:B------:R-:W-:Y:S01]  /*4640*/  FFMA.FTZ R125, R124, UR6, -R125 ;  /* 0x000000067c7d7c23 */ /* 0x000fe2000801087d */
[--C-:B------:R-:W-:Y:S01]  /*4650*/  FFMA.FTZ R121, R121, UR6, -R116.reuse ;  /* 0x0000000679797c23 */ /* 0x100fe20008010874 */
[----:B------:R-:W-:Y:S01]  /*4660*/  LDSM.16.MT88.4 R24, [R146+0x9000] ;  /* 0x009000009218783b */ /* 0x000fe20000004200 */
[----:B------:R-:W-:Y:S01]  /*4670*/  MUFU.EX2 R104, R104 ;  /* 0x0000006800687308 */ /* 0x000fe20000000800 */
[--C-:B------:R-:W-:Y:S01]  /*4680*/  FFMA.FTZ R124, R117, UR6, -R116.reuse ;  /* 0x00000006757c7c23 */ /* 0x100fe20008010874 */
[--C-:B------:R-:W-:Y:S01]  /*4690*/  FFMA.FTZ R115, R115, UR6, -R116.reuse ;  /* 0x0000000673737c23 */ /* 0x100fe20008010874 */
[----:B------:R-:W-:Y:S01]  /*46a0*/  FFMA.FTZ R114, R114, UR6, -R116 ;  /* 0x0000000672727c23 */ /* 0x000fe20008010874 */
[----:B------:R-:W-:-:S04]  /*46b0*/  FADD.FTZ R35, R35, R106 ;  /* 0x0000006a23237221 */ /* 0x000fc80000010000 */
[----:B------:R-:W3:Y:S01]  /*46c0*/  MUFU.EX2 R105, R105 ;  /* 0x0000006900697308 */ /* 0x000ee20000000800 */
[----:B--2---:R-:W-:Y:S01]  /*46d0*/  F2FP.BF16.F32.PACK_AB R85, R108, R109 ;  /* 0x0000006d6c55723e */ /* 0x004fe200000010ff */
[----:B------:R-:W-:Y:S01]  /*46e0*/  FADD.FTZ R109, R109, R108 ;  /* 0x0000006c6d6d7221 */ /* 0x000fe20000010000 */
[----:B------:R-:W-:-:S05]  /*46f0*/  FADD.FTZ R34, R34, R35 ;  /* 0x0000002322227221 */ /* 0x000fca0000010000 */
[----:B------:R-:W-:Y:S08]  /*4700*/  MUFU.EX2 R33, R33 ;  /* 0x0000002100217308 */ /* 0x000ff00000000800 */
[----:B------:R-:W2:Y:S01]  /*4710*/  MUFU.EX2 R32, R32 ;  /* 0x0000002000207308 */ /* 0x000ea20000000800 */
[----:B---3--:R-:W-:-:S07]  /*4720*/  F2FP.BF16.F32.PACK_AB R87, R105, R104 ;  /* 0x000000686957723e */ /* 0x008fce00000010ff */
        /* <DEDUP_REMOVED lines=10> */
[----:B------:R-:W5:Y:S01]  /*47d0*/  MUFU.EX2 R2, R2 ;  /* 0x0000000200027308 */ /* 0x000f620000000800 */
        /* <DEDUP_REMOVED lines=18> */
[----:B----4-:R-:W-:Y:S01]  /*4900*/  HMMA.16816.F32.BF16 R88, R84, R4, RZ ;  /* 0x000000045458723c */ /* 0x010fe200000418ff */
[----:B--2---:R-:W-:Y:S01]  /*4910*/  F2FP.BF16.F32.PACK_AB R4, R32, R33 ;  /* 0x000000212004723e */ /* 0x004fe200000010ff */
[----:B------:R-:W-:Y:S01]  /*4920*/  FADD.FTZ R33, R33, R34 ;  /* 0x0000002221217221 */ /* 0x000fe20000010000 */
[----:B---3--:R-:W-:-:S03]  /*4930*/  F2FP.BF16.F32.PACK_AB R5, R30, R31 ;  /* 0x0000001f1e05723e */ /* 0x008fc600000010ff */
[----:B------:R-:W-:Y:S01]  /*4940*/  FADD.FTZ R32, R32, R33 ;  /* 0x0000002120207221 */ /* 0x000fe20000010000 */
[----:B------:R-:W2:Y:S01]  /*4950*/  MUFU.EX2 R126, R126 ;  /* 0x0000007e007e7308 */ /* 0x000ea20000000800 */
[----:B------:R-:W-:Y:S01]  /*4960*/  HMMA.16816.F32.BF16 R84, R84, R6, RZ ;  /* 0x000000065454723c */ /* 0x000fe200000418ff */
[----:B------:R-:W-:Y:S01]  /*4970*/  F2FP.BF16.F32.PACK_AB R6, R28, R29 ;  /* 0x0000001d1c06723e */ /* 0x000fe200000010ff */
[----:B------:R-:W-:Y:S01]  /*4980*/  FADD.FTZ R29, R29, R32 ;  /* 0x000000201d1d7221 */ /* 0x000fe20000010000 */
[----:B-----5:R-:W-:-:S03]  /*4990*/  F2FP.BF16.F32.PACK_AB R7, R2, R3 ;  /* 0x000000030207723e */ /* 0x020fc600000010ff */
[----:B------:R-:W-:Y:S01]  /*49a0*/  FADD.FTZ R28, R28, R29 ;  /* 0x0000001d1c1c7221 */ /* 0x000fe20000010000 */
[----:B------:R-:W-:Y:S03]  /*49b0*/  MUFU.EX2 R120, R120 ;  /* 0x0000007800787308 */ /* 0x000fe60000000800 */
[C---:B------:R-:W-:Y:S05]  /*49c0*/  HMMA.16816.F32.BF16 R96, R4.reuse, R20, R96 ;  /* 0x000000140460723c */ /* 0x040fea0000041860 */
[----:B------:R-:W-:Y:S03]  /*49d0*/  MUFU.EX2 R125, R125 ;  /* 0x0000007d007d7308 */ /* 0x000fe60000000800 */
[C---:B------:R-:W-:Y:S01]  /*49e0*/  HMMA.16816.F32.BF16 R92, R4.reuse, R22, R92 ;  /* 0x00000016045c723c */ /* 0x040fe2000004185c */
[----:B------:R-:W3:Y:S04]  /*49f0*/  LDSM.16.MT88.4 R20, [R144+0x8800] ;  /* 0x008800009014783b */ /* 0x000ee80000004200 */
[----:B------:R-:W-:Y:S03]  /*4a00*/  MUFU.EX2 R121, R121 ;  /* 0x0000007900797308 */ /* 0x000fe60000000800 */
[C---:B-1----:R-:W-:Y:S05]  /*4a10*/  HMMA.16816.F32.BF16 R36, R4.reuse, R16, R36 ;  /* 0x000000100424723c */ /* 0x042fea0000041824 */
[----:B------:R-:W1:Y:S03]  /*4a20*/  MUFU.EX2 R124, R124 ;  /* 0x0000007c007c7308 */ /* 0x000e660000000800 */
[C---:B------:R-:W-:Y:S01]  /*4a30*/  HMMA.16816.F32.BF16 R40, R4.reuse, R18, R40 ;  /* 0x000000120428723c */ /* 0x040fe20000041828 */
[----:B------:R-:W4:Y:S04]  /*4a40*/  LDSM.16.MT88.4 R16, [R150+0xa800] ;  /* 0x00a800009610783b */ /* 0x000f280000004200 */
[----:B------:R-:W-:Y:S03]  /*4a50*/  MUFU.EX2 R115, R115 ;  /* 0x0000007300737308 */ /* 0x000fe60000000800 */
[C---:B------:R-:W-:Y:S05]  /*4a60*/  HMMA.16816.F32.BF16 R44, R4.reuse, R12, R44 ;  /* 0x0000000c042c723c */ /* 0x040fea000004182c */
[----:B------:R-:W5:Y:S03]  /*4a70*/  MUFU.EX2 R114, R114 ;  /* 0x0000007200727308 */ /* 0x000f660000000800 */
        /* <DEDUP_REMOVED lines=8> */
[C---:B--2---:R-:W-:Y:S08]  /*4b00*/  HMMA.16816.F32.BF16 R68, R4.reuse, R12, R68 ;  /* 0x0000000c0444723c */ /* 0x044ff00000041844 */
[C---:B------:R-:W-:Y:S01]  /*4b10*/  HMMA.16816.F32.BF16 R72, R4.reuse, R14, R72 ;  /* 0x0000000e0448723c */ /* 0x040fe20000041848 */
[----:B------:R-:W2:Y:S07]  /*4b20*/  LDSM.16.MT88.4 R12, [R150+0x9000] ;  /* 0x00900000960c783b */ /* 0x000eae0000004200 */
[C---:B---3--:R-:W-:Y:S08]  /*4b30*/  HMMA.16816.F32.BF16 R76, R4.reuse, R20, R76 ;  /* 0x00000014044c723c */ /* 0x048ff0000004184c */
[C---:B------:R-:W-:Y:S01]  /*4b40*/  HMMA.16816.F32.BF16 R80, R4.reuse, R22, R80 ;  /* 0x000000160450723c */ /* 0x040fe20000041850 */
[----:B------:R-:W-:Y:S07]  /*4b50*/  LDSM.16.MT88.4 R20, [R150+0xb000] ;  /* 0x00b000009614783b */ /* 0x000fee0000004200 */
[C---:B----4-:R-:W-:Y:S08]  /*4b60*/  HMMA.16816.F32.BF16 R88, R4.reuse, R16, R88 ;  /* 0x000000100458723c */ /* 0x050ff00000041858 */
[----:B------:R-:W-:Y:S01]  /*4b70*/  HMMA.16816.F32.BF16 R84, R4, R18, R84 ;  /* 0x000000120454723c */ /* 0x000fe20000041854 */
[----:B------:R-:W-:Y:S01]  /*4b80*/  F2FP.BF16.F32.PACK_AB R4, R110, R111 ;  /* 0x0000006f6e04723e */ /* 0x000fe200000010ff */
[----:B------:R-:W3:Y:S01]  /*4b90*/  LDSM.16.MT88.4 R16, [R145+0x9000] ;  /* 0x009000009110783b */ /* 0x000ee20000004200 */
[----:B------:R-:W-:Y:S01]  /*4ba0*/  F2FP.BF16.F32.PACK_AB R5, R123, R118 ;  /* 0x000000767b05723e */ /* 0x000fe200000010ff */
[----:B------:R-:W-:Y:S01]  /*4bb0*/  FADD.FTZ R111, R111, R28 ;  /* 0x0000001c6f6f7221 */ /* 0x000fe20000010000 */
[----:B------:R-:W-:-:S02]  /*4bc0*/  F2FP.BF16.F32.PACK_AB R6, R113, R112 ;  /* 0x000000707106723e */ /* 0x000fc400000010ff */
[----:B------:R-:W-:-:S07]  /*4bd0*/  F2FP.BF16.F32.PACK_AB R7, R122, R119 ;  /* 0x000000777a07723e */ /* 0x000fce00000010ff */
[C---:B--2---:R-:W-:Y:S08]  /*4be0*/  HMMA.16816.F32.BF16 R96, R4.reuse, R12, R96 ;  /* 0x0000000c0460723c */ /* 0x044ff00000041860 */
        /* <DEDUP_REMOVED lines=9> */
[C---:B--2---:R-:W-:Y:S08]  /*4c80*/  HMMA.16816.F32.BF16 R52, R4.reuse, R12, R52 ;  /* 0x0000000c0434723c */ /* 0x044ff00000041834 */
[C---:B------:R-:W-:Y:S01]  /*4c90*/  HMMA.16816.F32.BF16 R56, R4.reuse, R14, R56 ;  /* 0x0000000e0438723c */ /* 0x040fe20000041838 */
[----:B------:R-:W2:Y:S07]  /*4ca0*/  LDSM.16.MT88.4 R12, [R145+0xb000] ;  /* 0x00b00000910c783b */ /* 0x000eae0000004200 */
[C---:B------:R-:W-:Y:S01]  /*4cb0*/  HMMA.16816.F32.BF16 R64, R4.reuse, R22, R64 ;  /* 0x000000160440723c */ /* 0x040fe20000041840 */
[----:B------:R-:W5:Y:S07]  /*4cc0*/  LDSM.16.MT88.4 R20, [R150+0x9800] ;  /* 0x009800009614783b */ /* 0x000f6e0000004200 */
[C---:B----4-:R-:W-:Y:S08]  /*4cd0*/  HMMA.16816.F32.BF16 R88, R4.reuse, R24, R88 ;  /* 0x000000180458723c */ /* 0x050ff00000041858 */
[C---:B---3--:R-:W-:Y:S08]  /*4ce0*/  HMMA.16816.F32.BF16 R68, R4.reuse, R16, R68 ;  /* 0x000000100444723c */ /* 0x048ff00000041844 */
[C---:B------:R-:W-:Y:S01]  /*4cf0*/  HMMA.16816.F32.BF16 R72, R4.reuse, R18, R72 ;  /* 0x000000120448723c */ /* 0x040fe20000041848 */
[----:B------:R-:W3:Y:S07]  /*4d00*/  LDSM.16.MT88.4 R16, [R145+0x9800] ;  /* 0x009800009110783b */ /* 0x000eee0000004200 */
        /* <DEDUP_REMOVED lines=8> */
[----:B-----5:R-:W-:-:S07]  /*4d90*/  F2FP.BF16.F32.PACK_AB R7, R114, R115 ;  /* 0x000000737207723e */ /* 0x020fce00000010ff */
[C---:B------:R-:W-:Y:S08]  /*4da0*/  HMMA.16816.F32.BF16 R96, R4.reuse, R20, R96 ;  /* 0x000000140460723c */ /* 0x040ff00000041860 */
        /* <DEDUP_REMOVED lines=9> */
[----:B-1----:R-:W-:Y:S01]  /*4e40*/  HMMA.16816.F32.BF16 R68, R4, R20, R68 ;  /* 0x000000140444723c */ /* 0x002fe20000041844 */
        /* <DEDUP_REMOVED lines=8> */
[----:B---3--:R-:W-:Y:S01]  /*4ed0*/  HMMA.16816.F32.BF16 R76, R4, R16, R76 ;  /* 0x00000010044c723c */ /* 0x008fe2000004184c */
        /* <DEDUP_REMOVED lines=10> */
[----:B------:R-:W1:Y:S01]  /*4f80*/  LDSM.16.MT88.4 R12, [R144+0xb800] ;  /* 0x00b80000900c783b */ /* 0x000e620000004200 */
[----:B------:R-:W-:Y:S01]  /*4f90*/  FADD.FTZ R121, R121, R122 ;  /* 0x0000007a79797221 */ /* 0x000fe20000010000 */
[----:B------:R-:W-:-:S03]  /*4fa0*/  FADD.FTZ R127, R126, R127 ;  /* 0x0000007f7e7f7221 */ /* 0x000fc60000010000 */
[----:B------:R-:W-:Y:S01]  /*4fb0*/  FADD.FTZ R124, R124, R121 ;  /* 0x000000797c7c7221 */ /* 0x000fe20000010000 */
[----:B------:R-:W-:Y:S01]  /*4fc0*/  FADD.FTZ R120, R120, R127 ;  /* 0x0000007f78787221 */ /* 0x000fe20000010000 */
[----:B------:R-:W-:Y:S02]  /*4fd0*/  HMMA.16816.F32.BF16 R80, R4, R18, R80 ;  /* 0x000000120450723c */ /* 0x000fe40000041850 */
[----:B------:R-:W-:Y:S01]  /*4fe0*/  FADD.FTZ R115, R115, R124 ;  /* 0x0000007c73737221 */ /* 0x000fe20000010000 */
[----:B------:R-:W-:-:S03]  /*4ff0*/  FADD.FTZ R174, R125, R120 ;  /* 0x000000787dae7221 */ /* 0x000fc60000010000 */
[----:B------:R-:W-:Y:S02]  /*5000*/  FADD.FTZ R175, R114, R115 ;  /* 0x0000007372af7221 */ /* 0x000fe40000010000 */
[C---:B-1----:R-:W-:Y:S08]  /*5010*/  HMMA.16816.F32.BF16 R88, R4.reuse, R12, R88 ;  /* 0x0000000c0458723c */ /* 0x042ff00000041858 */
[----:B------:R-:W-:Y:S01]  /*5020*/  HMMA.16816.F32.BF16 R84, R4, R14, R84 ;  /* 0x0000000e0454723c */ /* 0x000fe20000041854 */
[----:B------:R-:W-:-:S04]  /*5030*/  NOP ;  /* 0x0000000000007918 */ /* 0x000fc80000000000 */
[----:B------:R-:W-:-:S15]  /*5040*/  @!P2 BRA `(.L_x_847) ;  /* 0x0000002800a0a947 */ /* 0x000fde0003800000 */
        /* <DEDUP_REMOVED lines=21> */
[-C--:B------:R-:W-:Y:S01]  /*51a0*/  LEA.HI.X R15, R3, R161.reuse, R2, 0x1, P4 ;  /* 0x000000a1030f7211 */ /* 0x080fe200020f0c02 */
[----:B------:R-:W-:Y:S01]  /*51b0*/  VIADD R3, R102, 0xffffffff ;  /* 0xffffffff66037836 */ /* 0x000fe20000000000 */
[----:B------:R-:W-:Y:S01]  /*51c0*/  LEA.HI.X R12, R8, R2, R9, 0x5, P2 ;  /* 0x00000002080c7211 */ /* 0x000fe200010f2c09 */
[----:B------:R-:W-:Y:S01]  /*51d0*/  @!PT LDS RZ, [RZ] ;  /* 0x00000000fffff984 */ /* 0x000fe20000000800 */
[----:B------:R-:W-:Y:S01]  /*51e0*/  @!PT LDS RZ, [RZ] ;  /* 0x00000000fffff984 */ /* 0x000fe20000000800 */
[----:B------:R-:W-:Y:S01]  /*51f0*/  @!PT LDS RZ, [RZ] ;  /* 0x00000000fffff984 */ /* 0x000fe20000000800 */
[----:B------:R-:W-:Y:S01]  /*5200*/  @!P1 LDGSTS.E.BYPASS.LTC128B.128 [R169+0x8000], desc[UR12][R20.64] ;  /* 0x0800000014a99fae */ /* 0x000fe2000b981a0c */
[----:B------:R-:W-:Y:S01]  /*5210*/  LEA R16, P2, R7, R162, 0x1 ;  /* 0x000000a207107211 */ /* 0x000fe200078408ff */
[----:B------:R-:W-:Y:S01]  /*5220*/  IMAD R2, R3, 0x40, R168 ;  /* 0x0000004003027824 */ /* 0x000fe200078e02a8 */
[-C--:B------:R-:W-:Y:S01]  /*5230*/  LEA.HI.X R19, R5, R161.reuse, R6, 0x1, P3 ;  /* 0x000000a105137211 */ /* 0x080fe200018f0c06 */
[----:B------:R-:W-:Y:S01]  /*5240*/  @P1 STS.128 [R169+0x8000], RZ ;  /* 0x008000ffa9001388 */ /* 0x000fe20000000c00 */
[----:B------:R-:W-:-:S02]  /*5250*/  LEA.HI.X R17, R7, R161, R12, 0x1, P2 ;  /* 0x000000a107117211 */ /* 0x000fc400010f0c0c */
        /* <DEDUP_REMOVED lines=46> */
[----:B------:R-:W0:Y:S01]  /*5540*/  LDGDEPBAR ;  /* 0x00000000000079af */ /* 0x000e220000000000 */
[C---:B----4-:R-:W-:Y:S08]  /*5550*/  HMMA.16816.F32.BF16 R32, R124.reuse, R28, RZ ;  /* 0x0000001c7c20723c */ /* 0x050ff000000418ff */
[C---:B-1----:R-:W-:Y:S08]  /*5560*/  HMMA.16816.F32.BF16 R24, R124.reuse, R20, RZ ;  /* 0x000000147c18723c */ /* 0x042ff000000418ff */
[C---:B---3--:R-:W-:Y:S08]  /*5570*/  HMMA.16816.F32.BF16 R16, R124.reuse, R12, RZ ;  /* 0x0000000c7c10723c */ /* 0x048ff000000418ff */
[C---:B------:R-:W-:Y:S08]  /*5580*/  HMMA.16816.F32.BF16 R28, R124.reuse, R30, RZ ;  /* 0x0000001e7c1c723c */ /* 0x040ff000000418ff */
[C---:B------:R-:W-:Y:S08]  /*5590*/  HMMA.16816.F32.BF16 R20, R124.reuse, R22, RZ ;  /* 0x000000167c14723c */ /* 0x040ff000000418ff */
[C---:B------:R-:W-:Y:S08]  /*55a0*/  HMMA.16816.F32.BF16 R12, R124.reuse, R14, RZ ;  /* 0x0000000e7c0c723c */ /* 0x040ff000000418ff */
[C---:B--2---:R-:W-:Y:S08]  /*55b0*/  HMMA.16816.F32.BF16 R4, R124.reuse, R128, RZ ;  /* 0x000000807c04723c */ /* 0x044ff000000418ff */
[----:B------:R-:W-:Y:S08]  /*55c0*/  HMMA.16816.F32.BF16 R124, R124, R130, RZ ;  /* 0x000000827c7c723c */ /* 0x000ff000000418ff */
[C---:B-----5:R-:W-:Y:S08]  /*55d0*/  HMMA.16816.F32.BF16 R32, R120.reuse, R116, R32 ;  /* 0x000000747820723c */ /* 0x060ff00000041820 */
[C---:B------:R-:W-:Y:S01]  /*55e0*/  HMMA.16816.F32.BF16 R28, R120.reuse, R118, R28 ;  /* 0x00000076781c723c */ /* 0x040fe2000004181c */
[----:B------:R-:W-:Y:S07]  /*55f0*/  LDSM.16.M88.4 R116, [R148+0x5000] ;  /* 0x005000009474783b */ /* 0x000fee0000000200 */
[C---:B------:R-:W-:Y:S08]  /*5600*/  HMMA.16816.F32.BF16 R24, R120.reuse, R112, R24 ;  /* 0x000000707818723c */ /* 0x040ff00000041818 */
[C---:B------:R-:W-:Y:S01]  /*5610*/  HMMA.16816.F32.BF16 R20, R120.reuse, R114, R20 ;  /* 0x000000727814723c */ /* 0x040fe20000041814 */
[----:B------:R-:W1:Y:S07]  /*5620*/  LDSM.16.M88.4 R112, [R152] ;  /* 0x000000009870783b */ /* 0x000e6e0000000200 */
[C---:B------:R-:W-:Y:S08]  /*5630*/  HMMA.16816.F32.BF16 R16, R120.reuse, R108, R16 ;  /* 0x0000006c7810723c */ /* 0x040ff00000041810 */
[C---:B------:R-:W-:Y:S01]  /*5640*/  HMMA.16816.F32.BF16 R12, R120.reuse, R110, R12 ;  /* 0x0000006e780c723c */ /* 0x040fe2000004180c */
[----:B------:R-:W2:Y:S07]  /*5650*/  LDSM.16.M88.4 R108, [R148+0x4000] ;  /* 0x00400000946c783b */ /* 0x000eae0000000200 */
[C---:B------:R-:W-:Y:S08]  /*5660*/  HMMA.16816.F32.BF16 R4, R120.reuse, R104, R4 ;  /* 0x000000687804723c */ /* 0x040ff00000041804 */
[----:B------:R-:W-:Y:S01]  /*5670*/  HMMA.16816.F32.BF16 R124, R120, R106, R124 ;  /* 0x0000006a787c723c */ /* 0x000fe2000004187c */
[----:B------:R-:W3:Y:S04]  /*5680*/  LDSM.16.M88.4 R120, [R148+0x4800] ;  /* 0x004800009478783b */ /* 0x000ee80000000200 */
[----:B------:R-:W4:Y:S03]  /*5690*/  LDSM.16.M88.4 R104, [R148+0x5800] ;  /* 0x005800009468783b */ /* 0x000f260000000200 */
[C---:B-1----:R-:W-:Y:S08]  /*56a0*/  HMMA.16816.F32.BF16 R16, R112.reuse, R116, R16 ;  /* 0x000000747010723c */ /* 0x042ff00000041810 */
[C---:B------:R-:W-:Y:S01]  /*56b0*/  HMMA.16816.F32.BF16 R12, R112.reuse, R118, R12 ;  /* 0x00000076700c723c */ /* 0x040fe2000004180c */
        /* <DEDUP_REMOVED lines=9> */
[----:B------:R-:W3:Y:S04]  /*5750*/  LDSM.16.M88.4 R112, [R147+0x5000] ;  /* 0x005000009370783b */ /* 0x000ee80000000200 */
[----:B------:R-:W4:Y:S03]  /*5760*/  LDSM.16.M88.4 R104, [R147+0x5800] ;  /* 0x005800009368783b */ /* 0x000f260000000200 */
[C---:B-1----:R-:W-:Y:S08]  /*5770*/  HMMA.16816.F32.BF16 R32, R116.reuse, R108, R32 ;  /* 0x0000006c7420723c */ /* 0x042ff00000041820 */
[C---:B------:R-:W-:Y:S01]  /*5780*/  HMMA.16816.F32.BF16 R28, R116.reuse, R110, R28 ;  /* 0x0000006e741c723c */ /* 0x040fe2000004181c */
[----:B------:R-:W-:Y:S07]  /*5790*/  LDSM.16.M88.4 R108, [R154+UR5+0x6000] ;  /* 0x006000059a6c783b */ /* 0x000fee0008000200 */
[C---:B--2---:R-:W-:Y:S08]  /*57a0*/  HMMA.16816.F32.BF16 R24, R116.reuse, R120, R24 ;  /* 0x000000787418723c */ /* 0x044ff00000041818 */
[C---:B------:R-:W-:Y:S01]  /*57b0*/  HMMA.16816.F32.BF16 R20, R116.reuse, R122, R20 ;  /* 0x0000007a7414723c */ /* 0x040fe20000041814 */
[----:B------:R-:W-:Y:S07]  /*57c0*/  LDSM.16.M88.4 R120, [R154+UR5+0x6800] ;  /* 0x006800059a78783b */ /* 0x000fee0008000200 */
[C---:B---3--:R-:W-:Y:S08]  /*57d0*/  HMMA.16816.F32.BF16 R16, R116.reuse, R112, R16 ;  /* 0x000000707410723c */ /* 0x048ff00000041810 */
[C---:B------:R-:W-:Y:S01]  /*57e0*/  HMMA.16816.F32.BF16 R12, R116.reuse, R114, R12 ;  /* 0x00000072740c723c */ /* 0x040fe2000004180c */
[----:B------:R-:W1:Y:S07]  /*57f0*/  LDSM.16.M88.4 R112, [R155+0x2000] ;  /* 0x002000009b70783b */ /* 0x000e6e0000000200 */
[C---:B----4-:R-:W-:Y:S08]  /*5800*/  HMMA.16816.F32.BF16 R4, R116.reuse, R104, R4 ;  /* 0x000000687404723c */ /* 0x050ff00000041804 */
[----:B------:R-:W-:Y:S01]  /*5810*/  HMMA.16816.F32.BF16 R124, R116, R106, R124 ;  /* 0x0000006a747c723c */ /* 0x000fe2000004187c */
[----:B------:R-:W2:Y:S04]  /*5820*/  LDSM.16.M88.4 R116, [R154+UR5+0x7000] ;  /* 0x007000059a74783b */ /* 0x000ea80008000200 */
[----:B------:R-:W3:Y:S03]  /*5830*/  LDSM.16.M88.4 R104, [R154+UR5+0x7800] ;  /* 0x007800059a68783b */ /* 0x000ee60008000200 */
[C---:B-1----:R-:W-:Y:S08]  /*5840*/  HMMA.16816.F32.BF16 R32, R112.reuse, R108, R32 ;  /* 0x0000006c7020723c */ /* 0x042ff00000041820 */
[C---:B------:R-:W-:Y:S01]  /*5850*/  HMMA.16816.F32.BF16 R28, R112.reuse, R110, R28 ;  /* 0x0000006e701c723c */ /* 0x040fe2000004181c */
[----:B------:R-:W-:Y:S07]  /*5860*/  LDSM.16.M88.4 R108, [R149+0x6000] ;  /* 0x00600000956c783b */ /* 0x000fee0000000200 */
[C---:B------:R-:W-:Y:S08]  /*5870*/  HMMA.16816.F32.BF16 R24, R112.reuse, R120, R24 ;  /* 0x000000787018723c */ /* 0x040ff00000041818 */
[C---:B------:R-:W-:Y:S01]  /*5880*/  HMMA.16816.F32.BF16 R20, R112.reuse, R122, R20 ;  /* 0x0000007a7014723c */ /* 0x040fe20000041814 */
[----:B------:R-:W-:Y:S07]  /*5890*/  LDSM.16.M88.4 R120, [R149+0x6800] ;  /* 0x006800009578783b */ /* 0x000fee0000000200 */
[C---:B--2---:R-:W-:Y:S08]  /*58a0*/  HMMA.16816.F32.BF16 R16, R112.reuse, R116, R16 ;  /* 0x000000747010723c */ /* 0x044ff00000041810 */
[C---:B------:R-:W-:Y:S01]  /*58b0*/  HMMA.16816.F32.BF16 R12, R112.reuse, R118, R12 ;  /* 0x00000076700c723c */ /* 0x040fe2000004180c */
[----:B------:R-:W1:Y:S07]  /*58c0*/  LDSM.16.M88.4 R116, [R153+0x2000] ;  /* 0x002000009974783b */ /* 0x000e6e0000000200 */
[C---:B---3--:R-:W-:Y:S08]  /*58d0*/  HMMA.16816.F32.BF16 R4, R112.reuse, R104, R4 ;  /* 0x000000687004723c */ /* 0x048ff00000041804 */
[----:B------:R-:W-:Y:S01]  /*58e0*/  HMMA.16816.F32.BF16 R124, R112, R106, R124 ;  /* 0x0000006a707c723c */ /* 0x000fe2000004187c */
[----:B------:R-:W2:Y:S04]  /*58f0*/  LDSM.16.M88.4 R112, [R149+0x7000] ;  /* 0x007000009570783b */ /* 0x000ea80000000200 */
[----:B------:R-:W3:Y:S03]  /*5900*/  LDSM.16.M88.4 R104, [R149+0x7800] ;  /* 0x007800009568783b */ /* 0x000ee60000000200 */
        /* <DEDUP_REMOVED lines=26> */
[----:B------:R-:W-:-:S04]  /*5ab0*/  DEPBAR.LE SB0, 0x0 ;  /* 0x000080000000791a */ /* 0x000fc80000000000 */
[C---:B-1----:R-:W-:Y:S08]  /*5ac0*/  HMMA.16816.F32.BF16 R32, R116.reuse, R108, R32 ;  /* 0x0000006c7420723c */ /* 0x042ff00000041820 */
[C---:B------:R-:W-:Y:S08]  /*5ad0*/  HMMA.16816.F32.BF16 R28, R116.reuse, R110, R28 ;  /* 0x0000006e741c723c */ /* 0x040ff0000004181c */
[----:B--2---:R-:W-:Y:S01]  /*5ae0*/  HMMA.16816.F32.BF16 R4, R116, R104, R4 ;  /* 0x000000687404723c */ /* 0x004fe20000041804 */
[----:B------:R-:W-:-:S05]  /*5af0*/  VIADD R104, R2, 0xffffffc0 ;  /* 0xffffffc002687836 */ /* 0x000fca0000000000 */
[----:B------:R-:W-:Y:S02]  /*5b00*/  I2FP.F32.U32 R3, R104 ;  /* 0x0000006800037245 */ /* 0x000fe40000201000 */
[C---:B------:R-:W-:Y:S01]  /*5b10*/  HMMA.16816.F32.BF16 R124, R116.reuse, R106, R124 ;  /* 0x0000006a747c723c */ /* 0x040fe2000004187c */
[----:B------:R-:W-:Y:S01]  /*5b20*/  ISETP.GE.AND P6, PT, R104, R134, PT ;  /* 0x000000866800720c */ /* 0x000fe20003fc6270 */
[----:B------:R-:W-:Y:S02]  /*5b30*/  VIADD R107, R2, 0xffffffc1 ;  /* 0xffffffc1026b7836 */ /* 0x000fe40000000000 */
[CC--:B------:R-:W-:Y:S01]  /*5b40*/  FFMA.FTZ R32, R3.reuse, R0.reuse, R32 ;  /* 0x0000000003207223 */ /* 0x0c0fe20000010020 */
[----:B------:R-:W-:Y:S01]  /*5b50*/  FFMA.FTZ R34, R3, R0, R34 ;  /* 0x0000000003227223 */ /* 0x000fe20000010022 */
[----:B------:R-:W-:Y:S01]  /*5b60*/  BAR.SYNC.DEFER_BLOCKING 0x0 ;  /* 0x0000000000007b1d */ /* 0x000fe20000010000 */
[----:B------:R-:W-:Y:S01]  /*5b70*/  ISETP.GE.AND P5, PT, R104, R133, PT ;  /* 0x000000856800720c */ /* 0x000fe20003fa6270 */
[----:B------:R-:W-:Y:S01]  /*5b80*/  VIADD R3, R2, 0xfffffff8 ;  /* 0xfffffff802037836 */ /* 0x000fe20000000000 */
        /* <DEDUP_REMOVED lines=10> */
[C---:B------:R-:W-:Y:S01]  /*5c30*/  LEA R108, P3, R110.reuse, R164, 0x7 ;  /* 0x000000a46e6c7211 */ /* 0x040fe200078638ff */
[----:B------:R-:W-:Y:S01]  /*5c40*/  IMAD.IADD R104, R105, 0x1, R111 ;  /* 0x0000000169687824 */ /* 0x000fe200078e026f */
[C---:B------:R-:W-:Y:S02]  /*5c50*/  LEA R105, P2, R110.reuse, R132, 0x6 ;  /* 0x000000846e697211 */ /* 0x040fe400078430ff */
[C---:B------:R-:W-:Y:S02]  /*5c60*/  LEA.HI.X R109, R110.reuse, R163, R106, 0x7, P3 ;  /* 0x000000a36e6d7211 */ /* 0x040fe400018f3c6a */
[----:B------:R-:W-:Y:S02]  /*5c70*/  LEA.HI.X R104, R110, R103, R104, 0x6, P2 ;  /* 0x000000676e687211 */ /* 0x000fe400010f3468 */
[----:B------:R-:W-:Y:S01]  /*5c80*/  IADD3 R132, P3, PT, R132, R105, RZ ;  /* 0x0000006984847210 */ /* 0x000fe20007f7e0ff */
[----:B------:R-:W-:Y:S01]  /*5c90*/  @!PT LDS RZ, [RZ] ;  /* 0x00000000fffff984 */ /* 0x000fe20000000800 */
[----:B------:R-:W-:Y:S01]  /*5ca0*/  @!PT LDS RZ, [RZ] ;  /* 0x00000000fffff984 */ /* 0x000fe20000000800 */
[----:B------:R-:W-:Y:S01]  /*5cb0*/  @!PT LDS RZ, [RZ] ;  /* 0x00000000fffff984 */ /* 0x000fe20000000800 */
[----:B------:R1:W-:Y:S01]  /*5cc0*/  @!P1 LDGSTS.E.BYPASS.LTC128B.128 [R169+0x4000], desc[UR12][R108.64] ;  /* 0x040000006ca99fae */ /* 0x0003e2000b981a0c */
[----:B------:R-:W-:-:S02]  /*5cd0*/  LEA R110, P4, R105, R164, 0x1 ;  /* 0x000000a4696e7211 */ /* 0x000fc400078808ff */
[----:B------:R-:W-:Y:S01]  /*5ce0*/  LEA R106, P2, R10, R105, 0x5 ;  /* 0x000000690a6a7211 */ /* 0x000fe200078428ff */
[--C-:B------:R-:W-:Y:S01]  /*5cf0*/  IMAD.X R103, R103, 0x1, R104.reuse, P3 ;  /* 0x0000000167677824 */ /* 0x100fe200018e0668 */
[-C--:B------:R-:W-:Y:S01]  /*5d00*/  LEA.HI.X R111, R105, R163.reuse, R104, 0x1, P4 ;  /* 0x000000a3696f7211 */ /* 0x080fe200020f0c68 */
[----:B------:R1:W-:Y:S01]  /*5d10*/  @P1 STS.128 [R169+0x4000], RZ ;  /* 0x004000ffa9001388 */ /* 0x0003e20000000c00 */
[----:B------:R-:W-:Y:S02]  /*5d20*/  LEA R112, P3, R132, R164, 0x1 ;  /* 0x000000a484707211 */ /* 0x000fe400078608ff */
[----:B------:R-:W-:Y:S01]  /*5d30*/  LEA.HI.X R10, R10, R104, R11, 0x5, P2 ;  /* 0x000000680a0a7211 */ /* 0x000fe200010f2c0b */
[----:B------:R-:W-:Y:S01]  /*5d40*/  @!PT LDS RZ, [RZ] ;  /* 0x00000000fffff984 */ /* 0x000fe20000000800 */
[----:B------:R-:W-:Y:S01]  /*5d50*/  @!PT LDS RZ, [RZ] ;  /* 0x00000000fffff984 */ /* 0x000fe20000000800 */
[----:B------:R-:W-:Y:S01]  /*5d60*/  @!PT LDS RZ, [RZ] ;  /* 0x00000000fffff984 */ /* 0x000fe20000000800 */
[----:B------:R1:W-:Y:S01]  /*5d70*/  @!P0 LDGSTS.E.BYPASS.LTC128B.128 [R169+0x6000], desc[UR12][R108.64+0x80] ;  /* 0x060000806ca98fae */ /* 0x0003e2000b981a0c */
[----:B------:R-:W-:Y:S02]  /*5d80*/  LEA R104, P2, R106, R164, 0x1 ;  /* 0x000000a46a687211 */ /* 0x000fe400078408ff */
[-C--:B------:R-:W-:Y:S01]  /*5d90*/  LEA.HI.X R113, R132, R163.reuse, R103, 0x1, P3 ;  /* 0x000000a384717211 */ /* 0x080fe200018f0c67 */
        /* <DEDUP_REMOVED lines=33> */
.L_x_848:
[----:B------:R-:W-:Y:S02]  /*5fb0*/  IADD3 R11, PT, PT, R2, -0x38, RZ ;  /* 0xffffffc8020b7810 */ /* 0x000fe40007ffe0ff */
[----:B------:R-:W-:Y:S02]  /*5fc0*/  I2FP.F32.U32 R10, R107 ;  /* 0x0000006b000a7245 */ /* 0x000fe40000201000 */
[C---:B------:R-:W-:Y:S02]  /*5fd0*/  ISETP.GE.AND P3, PT, R11.reuse, R134, PT ;  /* 0x000000860b00720c */ /* 0x040fe40003f66270 */
[----:B------:R-:W-:Y:S01]  /*5fe0*/  ISETP.GE.AND P0, PT, R11, R133, PT ;  /* 0x000000850b00720c */ /* 0x000fe20003f06270 */
[-C--:B------:R-:W-:Y:S01]  /*5ff0*/  FFMA.FTZ R33, R10, R0.reuse, R33 ;  /* 0x000000000a217223 */ /* 0x080fe20000010021 */
[----:B------:R-:W-:Y:S01]  /*6000*/  FSEL R32, R32, -INF , !P6 ;  /* 0xff80000020207808 */ /* 0x000fe20007000000 */
[----:B------:R-:W-:Y:S01]  /*6010*/  FFMA.FTZ R35, R10, R0, R35 ;  /* 0x000000000a237223 */ /* 0x000fe20000010023 */
[----:B------:R-:W-:-:S02]  /*6020*/  ISETP.GE.AND P2, PT, R3, R134, PT ;  /* 0x000000860300720c */ /* 0x000fc40003f46270 */
[----:B------:R-:W-:Y:S02]  /*6030*/  I2FP.F32.U32 R11, R11 ;  /* 0x0000000b000b7245 */ /* 0x000fe40000201000 */
[----:B------:R-:W-:Y:S02]  /*6040*/  ISETP.GE.AND P6, PT, R3, R133, PT ;  /* 0x000000850300720c */ /* 0x000fe40003fc6270 */
[----:B------:R-:W-:Y:S01]  /*6050*/  I2FP.F32.U32 R3, R3 ;  /* 0x0000000300037245 */ /* 0x000fe20000201000 */
[CC--:B------:R-:W-:Y:S01]  /*6060*/  FFMA.FTZ R172, R11.reuse, R0.reuse, R28 ;  /* 0x000000000bac7223 */ /* 0x0c0fe2000001001c */
[----:B------:R-:W-:Y:S01]  /*6070*/  FFMA.FTZ R10, R11, R0, R30 ;  /* 0x000000000b0a7223 */ /* 0x000fe2000001001e */
[C---:B------:R-:W-:Y:S02]  /*6080*/  ISETP.GE.AND P4, PT, R107.reuse, R134, PT ;  /* 0x000000866b00720c */ /* 0x040fe40003f86270 */
[----:B------:R-:W-:Y:S01]  /*6090*/  ISETP.GE.AND P1, PT, R107, R133, PT ;  /* 0x000000856b00720c */ /* 0x000fe20003f26270 */
[----:B------:R-:W-:Y:S01]  /*60a0*/  FFMA.FTZ R28, R3, R0, R124 ;  /* 0x00000000031c7223 */ /* 0x000fe2000001007c */
[----:B------:R-:W-:-:S02]  /*60b0*/  IADD3 R11, PT, PT, R2, -0x30, RZ ;  /* 0xffffffd0020b7810 */ /* 0x000fc40007ffe0ff */
[C---:B------:R-:W-:Y:S02]  /*60c0*/  IADD3 R30, PT, PT, R2.reuse, -0x2f, RZ ;  /* 0xffffffd1021e7810 */ /* 0x040fe40007ffe0ff */
[----:B------:R-:W-:Y:S02]  /*60d0*/  IADD3 R106, PT, PT, R2, -0x37, RZ ;  /* 0xffffffc9026a7810 */ /* 0x000fe40007ffe0ff */
[----:B-1----:R-:W-:Y:S02]  /*60e0*/  FSEL R104, R34, -INF , !P5 ;  /* 0xff80000022687808 */ /* 0x002fe40006800000 */
[----:B------:R-:W-:Y:S02]  /*60f0*/  FSEL R34, R33, -INF , !P4 ;  /* 0xff80000021227808 */ /* 0x000fe40006000000 */
[----:B------:R-:W-:Y:S02]  /*6100*/  FSEL R156, R35, -INF , !P1 ;  /* 0xff800000239c7808 */ /* 0x000fe40004800000 */
[----:B------:R-:W-:-:S02]  /*6110*/  FSEL R172, R172, -INF , !P3 ;  /* 0xff800000acac7808 */ /* 0x000fc40005800000 */
[----:B------:R-:W-:Y:S02]  /*6120*/  FSEL R10, R10, -INF , !P0 ;  /* 0xff8000000a0a7808 */ /* 0x000fe40004000000 */
[----:B------:R-:W-:Y:S02]  /*6130*/  FSEL R28, R28, -INF , !P2 ;  /* 0xff8000001c1c7808 */ /* 0x000fe40005000000 */
[CC--:B------:R-:W-:Y:S02]  /*6140*/  ISETP.GE.AND P4, PT, R11.reuse, R134.reuse, PT ;  /* 0x000000860b00720c */ /* 0x0c0fe40003f86270 */
[-C--:B------:R-:W-:Y:S02]  /*6150*/  ISETP.GE.AND P1, PT, R11, R133.reuse, PT ;  /* 0x000000850b00720c */ /* 0x080fe40003f26270 */
[C---:B------:R-:W-:Y:S02]  /*6160*/  ISETP.GE.AND P3, PT, R30.reuse, R134, PT ;  /* 0x000000861e00720c */ /* 0x040fe40003f66270 */
[----:B------:R-:W-:-:S02]  /*6170*/  ISETP.GE.AND P0, PT, R30, R133, PT ;  /* 0x000000851e00720c */ /* 0x000fc40003f06270 */
[C---:B------:R-:W-:Y:S02]  /*6180*/  ISETP.GE.AND P5, PT, R106.reuse, R134, PT ;  /* 0x000000866a00720c */ /* 0x040fe40003fa6270 */
[----:B------:R-:W-:Y:S02]  /*6190*/  ISETP.GE.AND P2, PT, R106, R133, PT ;  /* 0x000000856a00720c */ /* 0x000fe40003f46270 */
[----:B------:R-:W-:Y:S02]  /*61a0*/  I2FP.F32.U32 R11, R11 ;  /* 0x0000000b000b7245 */ /* 0x000fe40000201000 */
[----:B------:R-:W-:Y:S02]  /*61b0*/  I2FP.F32.U32 R30, R30 ;  /* 0x0000001e001e7245 */ /* 0x000fe40000201000 */
[----:B------:R-:W-:Y:S01]  /*61c0*/  I2FP.F32.U32 R106, R106 ;  /* 0x0000006a006a7245 */ /* 0x000fe20000201000 */
[CC--:B------:R-:W-:Y:S01]  /*61d0*/  FFMA.FTZ R24, R11.reuse, R0.reuse, R24 ;  /* 0x000000000b187223 */ /* 0x0c0fe20000010018 */
[-C--:B------:R-:W-:Y:S01]  /*61e0*/  FFMA.FTZ R26, R11, R0.reuse, R26 ;  /* 0x000000000b1a7223 */ /* 0x080fe2000001001a */
[CC--:B------:R-:W-:Y:S01]  /*61f0*/  FFMA.FTZ R138, R30.reuse, R0.reuse, R25 ;  /* 0x000000001e8a7223 */ /* 0x0c0fe20000010019 */
[-C--:B------:R-:W-:Y:S01]  /*6200*/  FFMA.FTZ R27, R30, R0.reuse, R27 ;  /* 0x000000001e1b7223 */ /* 0x080fe2000001001b */
[-C--:B------:R-:W-:Y:S01]  /*6210*/  FFMA.FTZ R176, R106, R0.reuse, R29 ;  /* 0x000000006ab07223 */ /* 0x080fe2000001001d */
[----:B------:R-:W-:Y:S01]  /*6220*/  IADD3 R29, PT, PT, R2, -0x27, RZ ;  /* 0xffffffd9021d7810 */ /* 0x000fe20007ffe0ff */
[-C--:B------:R-:W-:Y:S01]  /*6230*/  FFMA.FTZ R31, R106, R0.reuse, R31 ;  /* 0x000000006a1f7223 */ /* 0x080fe2000001001f */
[----:B------:R-:W-:Y:S01]  /*6240*/  IADD3 R11, PT, PT, R2, -0x20, RZ ;  /* 0xffffffe0020b7810 */ /* 0x000fe20007ffe0ff */
[----:B------:R-:W-:Y:S01]  /*6250*/  FFMA.FTZ R30, R3, R0, R126 ;  /* 0x00000000031e7223 */ /* 0x000fe2000001007e */
[----:B------:R-:W-:-:S02]  /*6260*/  FSEL R140, R24, -INF , !P4 ;  /* 0xff800000188c7808 */ /* 0x000fc40006000000 */
[----:B------:R-:W-:Y:S02]  /*6270*/  FSEL R138, R138, -INF , !P3 ;  /* 0xff8000008a8a7808 */ /* 0x000fe40005800000 */
[----:B------:R-:W-:Y:S02]  /*6280*/  FSEL R116, R27, -INF , !P0 ;  /* 0xff8000001b747808 */ /* 0x000fe40004000000 */
[----:B------:R-:W-:Y:S02]  /*6290*/  I2FP.F32.U32 R24, R29 ;  /* 0x0000001d00187245 */ /* 0x000fe40000201000 */
[C---:B------:R-:W-:Y:S02]  /*62a0*/  ISETP.GE.AND P3, PT, R11.reuse, R134, PT ;  /* 0x000000860b00720c */ /* 0x040fe40003f66270 */
[----:B------:R-:W-:Y:S01]  /*62b0*/  ISETP.GE.AND P0, PT, R11, R133, PT ;  /* 0x000000850b00720c */ /* 0x000fe20003f06270 */
[CC--:B------:R-:W-:Y:S01]  /*62c0*/  FFMA.FTZ R118, R24.reuse, R0.reuse, R21 ;  /* 0x0000000018767223 */ /* 0x0c0fe20000010015 */
[----:B------:R-:W-:Y:S01]  /*62d0*/  I2FP.F32.U32 R11, R11 ;  /* 0x0000000b000b7245 */ /* 0x000fe20000201000 */
[----:B------:R-:W-:Y:S01]  /*62e0*/  FFMA.FTZ R23, R24, R0, R23 ;  /* 0x0000000018177223 */ /* 0x000fe20000010017 */
[----:B------:R-:W-:-:S02]  /*62f0*/  IADD3 R25, PT, PT, R2, -0x28, RZ ;  /* 0xffffffd802197810 */ /* 0x000fc40007ffe0ff */
[----:B------:R-:W-:Y:S01]  /*6300*/  FSEL R114, R26, -INF , !P1 ;  /* 0xff8000001a727808 */ /* 0x000fe20004800000 */
[CC--:B------:R-:W-:Y:S01]  /*6310*/  FFMA.FTZ R132, R11.reuse, R0.reuse, R16 ;  /* 0x000000000b847223 */ /* 0x0c0fe20000010010 */
[----:B------:R-:W-:Y:S01]  /*6320*/  FSEL R176, R176, -INF , !P5 ;  /* 0xff800000b0b07808 */ /* 0x000fe20006800000 */
[----:B------:R-:W-:Y:S01]  /*6330*/  FFMA.FTZ R124, R11, R0, R18 ;  /* 0x000000000b7c7223 */ /* 0x000fe20000010012 */
[----:B------:R-:W-:Y:S02]  /*6340*/  FSEL R142, R31, -INF , !P2 ;  /* 0xff8000001f8e7808 */ /* 0x000fe40005000000 */
[CC--:B------:R-:W-:Y:S02]  /*6350*/  ISETP.GE.AND P4, PT, R29.reuse, R134.reuse, PT ;  /* 0x000000861d00720c */ /* 0x0c0fe40003f86270 */
[----:B------:R-:W-:Y:S02]  /*6360*/  ISETP.GE.AND P1, PT, R29, R133, PT ;  /* 0x000000851d00720c */ /* 0x000fe40003f26270 */
[----:B------:R-:W-:-:S02]  /*6370*/  ISETP.GE.AND P5, PT, R25, R134, PT ;  /* 0x000000861900720c */ /* 0x000fc40003fa6270 */
[----:B------:R-:W-:Y:S02]  /*6380*/  ISETP.GE.AND P2, PT, R25, R133, PT ;  /* 0x000000851900720c */ /* 0x000fe40003f46270 */
[----:B------:R-:W-:Y:S02]  /*6390*/  IADD3 R11, PT, PT, R2, -0x18, RZ ;  /* 0xffffffe8020b7810 */ /* 0x000fe40007ffe0ff */
[----:B------:R-:W-:Y:S02]  /*63a0*/  I2FP.F32.U32 R25, R25 ;  /* 0x0000001900197245 */ /* 0x000fe40000201000 */
[----:B------:R-:W-:Y:S02]  /*63b0*/  FSEL R118, R118, -INF , !P4 ;  /* 0xff80000076767808 */ /* 0x000fe40006000000 */
[----:B------:R-:W-:Y:S01]  /*63c0*/  FSEL R24, R23, -INF , !P1 ;  /* 0xff80000017187808 */ /* 0x000fe20004800000 */
[----:B------:R-:W-:Y:S01]  /*63d0*/  FFMA.FTZ R26, R25, R0, R22 ;  /* 0x00000000191a7223 */ /* 0x000fe20000010016 */
[----:B------:R-:W-:Y:S01]  /*63e0*/  ISETP.GE.AND P4, PT, R11, R134, PT ;  /* 0x000000860b00720c */ /* 0x000fe20003f86270 */
[----:B------:R-:W-:Y:S01]  /*63f0*/  FFMA.FTZ R112, R25, R0, R20 ;  /* 0x0000000019707223 */ /* 0x000fe20000010014 */
[----:B------:R-:W-:-:S02]  /*6400*/  ISETP.GE.AND P1, PT, R11, R133, PT ;  /* 0x000000850b00720c */ /* 0x000fc40003f26270 */
[----:B------:R-:W-:Y:S02]  /*6410*/  I2FP.F32.U32 R11, R11 ;  /* 0x0000000b000b7245 */ /* 0x000fe40000201000 */
[C---:B------:R-:W-:Y:S02]  /*6420*/  IADD3 R22, PT, PT, R2.reuse, -0x17, RZ ;  /* 0xffffffe902167810 */ /* 0x040fe40007ffe0ff */
[C---:B------:R-:W-:Y:S01]  /*6430*/  IADD3 R16, PT, PT, R2.reuse, -0x1f, RZ ;  /* 0xffffffe102107810 */ /* 0x040fe20007ffe0ff */
[C---:B------:R-:W-:Y:S01]  /*6440*/  FFMA.FTZ R130, R11.reuse, R0, R12 ;  /* 0x000000000b827223 */ /* 0x040fe2000001000c */
[----:B------:R-:W-:Y:S01]  /*6450*/  I2FP.F32.U32 R12, R22 ;  /* 0x00000016000c7245 */ /* 0x000fe20000201000 */
[-C--:B------:R-:W-:Y:S01]  /*6460*/  FFMA.FTZ R14, R11, R0.reuse, R14 ;  /* 0x000000000b0e7223 */ /* 0x080fe2000001000e */
[----:B------:R-:W-:Y:S02]  /*6470*/  IADD3 R20, PT, PT, R2, -0xf, RZ ;  /* 0xfffffff102147810 */ /* 0x000fe40007ffe0ff */
[----:B------:R-:W-:Y:S01]  /*6480*/  FSEL R112, R112, -INF , !P5 ;  /* 0xff80000070707808 */ /* 0x000fe20006800000 */
[-C--:B------:R-:W-:Y:S01]  /*6490*/  FFMA.FTZ R128, R12, R0.reuse, R13 ;  /* 0x000000000c807223 */ /* 0x080fe2000001000d */
[----:B------:R-:W-:Y:S01]  /*64a0*/  FSEL R26, R26, -INF , !P2 ;  /* 0xff8000001a1a7808 */ /* 0x000fe20005000000 */
[----:B------:R-:W-:Y:S01]  /*64b0*/  FFMA.FTZ R15, R12, R0, R15 ;  /* 0x000000000c0f7223 */ /* 0x000fe2000001000f */
[----:B------:R-:W-:-:S02]  /*64c0*/  ISETP.GE.AND P5, PT, R16, R134, PT ;  /* 0x000000861000720c */ /* 0x000fc40003fa6270 */
[-C--:B------:R-:W-:Y:S02]  /*64d0*/  ISETP.GE.AND P2, PT, R16, R133.reuse, PT ;  /* 0x000000851000720c */ /* 0x080fe40003f46270 */
[----:B------:R-:W-:Y:S02]  /*64e0*/  FSEL R132, R132, -INF , !P3 ;  /* 0xff80000084847808 */ /* 0x000fe40005800000 */
[----:B------:R-:W-:Y:S02]  /*64f0*/  FSEL R124, R124, -INF , !P0 ;  /* 0xff8000007c7c7808 */ /* 0x000fe40004000000 */
[----:B------:R-:W-:Y:S02]  /*6500*/  I2FP.F32.U32 R16, R16 ;  /* 0x0000001000107245 */ /* 0x000fe40000201000 */
[C---:B------:R-:W-:Y:S02]  /*6510*/  ISETP.GE.AND P3, PT, R22.reuse, R134, PT ;  /* 0x000000861600720c */ /* 0x040fe40003f66270 */
[----:B------:R-:W-:Y:S01]  /*6520*/  ISETP.GE.AND P0, PT, R22, R133, PT ;  /* 0x000000851600720c */ /* 0x000fe20003f06270 */
[C---:B------:R-:W-:Y:S01]  /*6530*/  FFMA.FTZ R17, R16.reuse, R0, R17 ;  /* 0x0000000010117223 */ /* 0x040fe20000010011 */
[----:B------:R-:W-:Y:S01]  /*6540*/  I2FP.F32.U32 R22, R20 ;  /* 0x0000001400167245 */ /* 0x000fe20000201000 */
[----:B------:R-:W-:Y:S01]  /*6550*/  FFMA.FTZ R19, R16, R0, R19 ;  /* 0x0000000010137223 */ /* 0x000fe20000010013 */
[----:B------:R-:W-:-:S02]  /*6560*/  FSEL R128, R128, -INF , !P3 ;  /* 0xff80000080807808 */ /* 0x000fc40005800000 */
[----:B------:R-:W-:Y:S01]  /*6570*/  IADD3 R21, PT, PT, R2, -0x10, RZ ;  /* 0xfffffff002157810 */ /* 0x000fe20007ffe0ff */
[----:B------:R-:W-:Y:S01]  /*6580*/  FFMA.FTZ R5, R22, R0, R5 ;  /* 0x0000000016057223 */ /* 0x000fe20000010005 */
[----:B------:R-:W-:Y:S01]  /*6590*/  ISETP.GE.AND P3, PT, R20, R134, PT ;  /* 0x000000861400720c */ /* 0x000fe20003f66270 */
[----:B------:R-:W-:Y:S01]  /*65a0*/  FFMA.FTZ R7, R22, R0, R7 ;  /* 0x0000000016077223 */ /* 0x000fe20000010007 */
[----:B------:R-:W-:Y:S02]  /*65b0*/  FSEL R136, R17, -INF , !P5 ;  /* 0xff80000011887808 */ /* 0x000fe40006800000 */
[----:B------:R-:W-:Y:S02]  /*65c0*/  FSEL R130, R130, -INF , !P4 ;  /* 0xff80000082827808 */ /* 0x000fe40006000000 */
[C---:B------:R-:W-:Y:S02]  /*65d0*/  ISETP.GE.AND P5, PT, R21.reuse, R134, PT ;  /* 0x000000861500720c */ /* 0x040fe40003fa6270 */
[----:B------:R-:W-:-:S02]  /*65e0*/  ISETP.GE.AND P4, PT, R21, R133, PT ;  /* 0x000000851500720c */ /* 0x000fc40003f86270 */
[----:B------:R-:W-:Y:S02]  /*65f0*/  I2FP.F32.U32 R17, R21 ;  /* 0x0000001500117245 */ /* 0x000fe40000201000 */
[----:B------:R-:W-:Y:S02]  /*6600*/  FSEL R107, R5, -INF , !P3 ;  /* 0xff800000056b7808 */ /* 0x000fe40005800000 */
[----:B------:R-:W-:Y:S01]  /*6610*/  FMNMX3.FTZ R21, R101, R32, R34, !PT ;  /* 0x0000002065157276 */ /* 0x000fe20007810022 */
[C---:B------:R-:W-:Y:S01]  /*6620*/  FFMA.FTZ R4, R17.reuse, R0, R4 ;  /* 0x0000000011047223 */ /* 0x040fe20000010004 */
[----:B------:R-:W-:Y:S01]  /*6630*/  FMNMX3.FTZ R5, R100, R104, R156, !PT ;  /* 0x0000006864057276 */ /* 0x000fe2000781009c */
[----:B------:R-:W-:Y:S01]  /*6640*/  FFMA.FTZ R6, R17, R0, R6 ;  /* 0x0000000011067223 */ /* 0x000fe20000010006 */
[----:B------:R-:W-:Y:S02]  /*6650*/  FMNMX3.FTZ R13, R21, R172, R176, !PT ;  /* 0x000000ac150d7276 */ /* 0x000fe400078100b0 */
[----:B------:R-:W-:-:S02]  /*6660*/  FMNMX3.FTZ R5, R5, R10, R142, !PT ;  /* 0x0000000a05057276 */ /* 0x000fc4000781008e */
[----:B------:R-:W-:Y:S02]  /*6670*/  IADD3 R18, PT, PT, R2, -0x7, RZ ;  /* 0xfffffff902127810 */ /* 0x000fe40007ffe0ff */
[----:B------:R-:W-:Y:S02]  /*6680*/  FMNMX3.FTZ R13, R13, R140, R138, !PT ;  /* 0x0000008c0d0d7276 */ /* 0x000fe4000781008a */
[----:B------:R-:W-:Y:S02]  /*6690*/  FMNMX3.FTZ R5, R5, R114, R116, !PT ;  /* 0x0000007205057276 */ /* 0x000fe40007810074 */
[----:B------:R-:W-:Y:S02]  /*66a0*/  I2FP.F32.U32 R2, R18 ;  /* 0x0000001200027245 */ /* 0x000fe40000201000 */
[----:B------:R-:W-:Y:S02]  /*66b0*/  FMNMX3.FTZ R13, R13, R112, R118, !PT ;  /* 0x000000700d0d7276 */ /* 0x000fe40007810076 */
[----:B------:R-:W-:Y:S01]  /*66c0*/  FSEL R126, R19, -INF , !P2 ;  /* 0xff800000137e7808 */ /* 0x000fe20005000000 */
[C---:B------:R-:W-:Y:S01]  /*66d0*/  FFMA.FTZ R105, R2.reuse, R0, R125 ;  /* 0x0000000002697223 */ /* 0x040fe2000001007d */
[----:B------:R-:W-:Y:S01]  /*66e0*/  FMNMX3.FTZ R5, R5, R26, R24, !PT ;  /* 0x0000001a05057276 */ /* 0x000fe20007810018 */
[----:B------:R-:W-:Y:S01]  /*66f0*/  FFMA.FTZ R29, R2, R0, R127 ;  /* 0x00000000021d7223 */ /* 0x000fe2000001007f */
[----:B------:R-:W-:-:S02]  /*6700*/  FSEL R110, R4, -INF , !P5 ;  /* 0xff800000046e7808 */ /* 0x000fc40006800000 */
[----:B------:R-:W-:Y:S02]  /*6710*/  ISETP.GE.AND P5, PT, R18, R134, PT ;  /* 0x000000861200720c */ /* 0x000fe40003fa6270 */
[----:B------:R-:W-:Y:S02]  /*6720*/  ISETP.GE.AND P3, PT, R20, R133, PT ;  /* 0x000000851400720c */ /* 0x000fe40003f66270 */
[----:B------:R-:W-:Y:S01]  /*6730*/  FMNMX3.FTZ R13, R13, R132, R136, !PT ;  /* 0x000000840d0d7276 */ /* 0x000fe20007810088 */
[----:B------:R-:W-:Y:S01]  /*6740*/  LDSM.16.MT88.4 R20, [R145+0x8000] ;  /* 0x008000009114783b */ /* 0x000fe20000004200 */
[----:B------:R-:W-:Y:S02]  /*6750*/  FSEL R122, R14, -INF , !P1 ;  /* 0xff8000000e7a7808 */ /* 0x000fe40004800000 */
[----:B------:R-:W-:Y:S02]  /*6760*/  FSEL R120, R15, -INF , !P0 ;  /* 0xff8000000f787808 */ /* 0x000fe40004000000 */
[----:B------:R-:W-:-:S02]  /*6770*/  FMNMX3.FTZ R5, R5, R124, R126, !PT ;  /* 0x0000007c05057276 */ /* 0x000fc4000781007e */
[----:B------:R-:W-:Y:S02]  /*6780*/  FSEL R105, R105, -INF , !P5 ;  /* 0xff80000069697808 */ /* 0x000fe40006800000 */
[----:B------:R-:W-:Y:S02]  /*6790*/  ISETP.GE.AND P5, PT, R18, R133, PT ;  /* 0x000000851200720c */ /* 0x000fe40003fa6270 */
[----:B------:R-:W-:Y:S01]  /*67a0*/  FMNMX3.FTZ R13, R13, R130, R128, !PT ;  /* 0x000000820d0d7276 */ /* 0x000fe20007810080 */
[----:B------:R-:W-:Y:S01]  /*67b0*/  LDSM.16.MT88.4 R16, [R150+0x8000] ;  /* 0x008000009610783b */ /* 0x000fe20000004200 */
[----:B------:R-:W-:Y:S02]  /*67c0*/  FSEL R108, R6, -INF , !P4 ;  /* 0xff800000066c7808 */ /* 0x000fe40006000000 */
[----:B------:R-:W-:Y:S02]  /*67d0*/  FSEL R106, R7, -INF , !P3 ;  /* 0xff800000076a7808 */ /* 0x000fe40005800000 */
[----:B------:R-:W-:-:S02]  /*67e0*/  FMNMX3.FTZ R5, R5, R122, R120, !PT ;  /* 0x0000007a05057276 */ /* 0x000fc40007810078 */
[----:B------:R-:W-:Y:S02]  /*67f0*/  FMNMX3.FTZ R3, R13, R110, R107, !PT ;  /* 0x0000006e0d037276 */ /* 0x000fe4000781006b */
[----:B------:R-:W-:Y:S01]  /*6800*/  FSEL R30, R30, -INF , !P6 ;  /* 0xff8000001e1e7808 */ /* 0x000fe20007000000 */
[----:B------:R-:W-:Y:S01]  /*6810*/  LDSM.16.MT88.4 R12, [R146+0x8000] ;  /* 0x00800000920c783b */ /* 0x000fe20000004200 */
[----:B------:R-:W-:Y:S02]  /*6820*/  FSEL R29, R29, -INF , !P5 ;  /* 0xff8000001d1d7808 */ /* 0x000fe40006800000 */
[----:B------:R-:W-:Y:S02]  /*6830*/  FMNMX3.FTZ R5, R5, R108, R106, !PT ;  /* 0x0000006c05057276 */ /* 0x000fe4000781006a */
[----:B------:R-:W-:Y:S02]  /*6840*/  FMNMX3.FTZ R3, R3, R28, R105, !PT ;  /* 0x0000001c03037276 */ /* 0x000fe40007810069 */
[----:B------:R-:W-:-:S02]  /*6850*/  FMNMX3.FTZ R6, R5, R30, R29, !PT ;  /* 0x0000001e05067276 */ /* 0x000fc4000781001d */
[----:B------:R-:W-:Y:S01]  /*6860*/  IADD3 R173, PT, PT, R102, -0x3, RZ ;  /* 0xfffffffd66ad7810 */ /* 0x000fe20007ffe0ff */
[----:B------:R-:W1:Y:S04]  /*6870*/  SHFL.BFLY PT, R4, R3, 0x2, 0x1f ;  /* 0x0c401f0003047f89 */ /* 0x000e6800000e0000 */
[----:B------:R-:W2:Y:S01]  /*6880*/  SHFL.BFLY PT, R5, R6, 0x2, 0x1f ;  /* 0x0c401f0006057f89 */ /* 0x000ea200000e0000 */
[----:B-1----:R-:W-:Y:S02]  /*6890*/  FMNMX.FTZ R4, R3, R4, !PT ;  /* 0x0000000403047209 */ /* 0x002fe40007810000 */
[----:B--2---:R-:W-:-:S03]  /*68a0*/  FMNMX.FTZ R5, R6, R5, !PT ;  /* 0x0000000506057209 */ /* 0x004fc60007810000 */
[----:B------:R-:W1:Y:S04]  /*68b0*/  SHFL.BFLY PT, R3, R4, 0x1, 0x1f ;  /* 0x0c201f0004037f89 */ /* 0x000e6800000e0000 */
[----:B------:R-:W2:Y:S01]  /*68c0*/  SHFL.BFLY PT, R2, R5, 0x1, 0x1f ;  /* 0x0c201f0005027f89 */ /* 0x000ea200000e0000 */
[----:B-1----:R-:W-:Y:S02]  /*68d0*/  FMNMX.FTZ R3, R4, R3, !PT ;  /* 0x0000000304037209 */ /* 0x002fe40007810000 */
[----:B--2---:R-:W-:-:S03]  /*68e0*/  FMNMX.FTZ R2, R5, R2, !PT ;  /* 0x0000000205027209 */ /* 0x004fc60007810000 */
[C---:B------:R-:W-:Y:S01]  /*68f0*/  FMUL.FTZ R109, R3.reuse, UR6 ;  /* 0x00000006036d7c20 */ /* 0x040fe20008410000 */
[C---:B------:R-:W-:Y:S02]  /*6900*/  FSETP.NEU.FTZ.AND P1, PT, R3.reuse, -INF , PT ;  /* 0xff8000000300780b */ /* 0x040fe40003f3d000 */
[C---:B------:R-:W-:Y:S01]  /*6910*/  FSETP.NEU.FTZ.AND P0, PT, R2.reuse, -INF , PT ;  /* 0xff8000000200780b */ /* 0x040fe20003f1d000 */
[C---:B------:R-:W-:Y:S01]  /*6920*/  FMUL.FTZ R31, R2.reuse, UR6 ;  /* 0x00000006021f7c20 */ /* 0x040fe20008410000 */
[----:B------:R-:W-:Y:S02]  /*6930*/  FSEL R4, R3, RZ, P1 ;  /* 0x000000ff03047208 */ /* 0x000fe40000800000 */
[----:B------:R-:W-:Y:S02]  /*6940*/  FSEL R5, R2, RZ, P0 ;  /* 0x000000ff02057208 */ /* 0x000fe40000000000 */
[----:B------:R-:W-:Y:S01]  /*6950*/  FSEL R109, R109, RZ, P1 ;  /* 0x000000ff6d6d7208 */ /* 0x000fe20000800000 */
[----:B------:R-:W-:Y:S01]  /*6960*/  FADD.FTZ R4, R101, -R4 ;  /* 0x8000000465047221 */ /* 0x000fe20000010000 */
[----:B------:R-:W-:Y:S01]  /*6970*/  FSEL R31, R31, RZ, P0 ;  /* 0x000000ff1f1f7208 */ /* 0x000fe20000000000 */
[----:B------:R-:W-:-:S02]  /*6980*/  FADD.FTZ R5, R100, -R5 ;  /* 0x8000000564057221 */ /* 0x000fc40000010000 */
[--C-:B------:R-:W-:Y:S01]  /*6990*/  FFMA.FTZ R103, R32, UR6, -R109.reuse ;  /* 0x0000000620677c23 */ /* 0x100fe2000801086d */
[--C-:B------:R-:W-:Y:S01]  /*69a0*/  FFMA.FTZ R34, R34, UR6, -R109.reuse ;  /* 0x0000000622227c23 */ /* 0x100fe2000801086d */
[--C-:B------:R-:W-:Y:S01]  /*69b0*/  FFMA.FTZ R33, R172, UR6, -R109.reuse ;  /* 0x00000006ac217c23 */ /* 0x100fe2000801086d */
[----:B------:R-:W-:Y:S01]  /*69c0*/  FFMA.FTZ R32, R176, UR6, -R109 ;  /* 0x00000006b0207c23 */ /* 0x000fe2000801086d */
[--C-:B------:R-:W-:Y:S01]  /*69d0*/  FFMA.FTZ R104, R104, UR6, -R31.reuse ;  /* 0x0000000668687c23 */ /* 0x100fe2000801081f */
[--C-:B------:R-:W-:Y:S01]  /*69e0*/  FFMA.FTZ R11, R156, UR6, -R31.reuse ;  /* 0x000000069c0b7c23 */ /* 0x100fe2000801081f */
[--C-:B------:R-:W-:Y:S01]  /*69f0*/  FFMA.FTZ R10, R10, UR6, -R31.reuse ;  /* 0x000000060a0a7c23 */ /* 0x100fe2000801081f */
[----:B------:R-:W-:Y:S01]  /*6a00*/  FFMA.FTZ R35, R142, UR6, -R31 ;  /* 0x000000068e237c23 */ /* 0x000fe2000801081f */
[----:B------:R-:W-:Y:S01]  /*6a10*/  FMUL.FTZ R101, R4, UR6 ;  /* 0x0000000604657c20 */ /* 0x000fe20008410000 */
[----:B------:R-:W-:Y:S01]  /*6a20*/  FMUL.FTZ R100, R5, UR6 ;  /* 0x0000000605647c20 */ /* 0x000fe20008410000 */
[----:B------:R-:W-:Y:S01]  /*6a30*/  MUFU.EX2 R103, R103 ;  /* 0x0000006700677308 */ /* 0x000fe20000000800 */
[----:B------:R-:W-:Y:S01]  /*6a40*/  FFMA.FTZ R118, R118, UR6, -R109 ;  /* 0x0000000676767c23 */ /* 0x000fe2000801086d */
[----:B------:R-:W-:Y:S01]  /*6a50*/  FFMA.FTZ R115, R114, UR6, -R31 ;  /* 0x0000000672737c23 */ /* 0x000fe2000801081f */
[--C-:B------:R-:W-:Y:S01]  /*6a60*/  FFMA.FTZ R111, R140, UR6, -R109.reuse ;  /* 0x000000068c6f7c23 */ /* 0x100fe2000801086d */
[----:B------:R-:W-:Y:S01]  /*6a70*/  FFMA.FTZ R113, R112, UR6, -R109 ;  /* 0x0000000670717c23 */ /* 0x000fe2000801086d */
[--C-:B------:R-:W-:Y:S01]  /*6a80*/  FFMA.FTZ R116, R116, UR6, -R31.reuse ;  /* 0x0000000674747c23 */ /* 0x100fe2000801081f */
[----:B------:R-:W-:Y:S01]  /*6a90*/  FFMA.FTZ R117, R26, UR6, -R31 ;  /* 0x000000061a757c23 */ /* 0x000fe2000801081f */
[----:B------:R-:W-:Y:S01]  /*6aa0*/  FFMA.FTZ R138, R138, UR6, -R109 ;  /* 0x000000068a8a7c23 */ /* 0x000fe2000801086d */
[----:B------:R-:W1:Y:S01]  /*6ab0*/  MUFU.EX2 R34, R34 ;  /* 0x0000002200227308 */ /* 0x000e620000000800 */
[----:B------:R-:W-:Y:S01]  /*6ac0*/  FFMA.FTZ R123, R124, UR6, -R31 ;  /* 0x000000067c7b7c23 */ /* 0x000fe2000801081f */
[--C-:B------:R-:W-:Y:S01]  /*6ad0*/  FFMA.FTZ R132, R132, UR6, -R109.reuse ;  /* 0x0000000684847c23 */ /* 0x100fe2000801086d */
[--C-:B------:R-:W-:Y:S01]  /*6ae0*/  FFMA.FTZ R119, R136, UR6, -R109.reuse ;  /* 0x0000000688777c23 */ /* 0x100fe2000801086d */
[--C-:B------:R-:W-:Y:S01]  /*6af0*/  FFMA.FTZ R121, R130, UR6, -R109.reuse ;  /* 0x0000000682797c23 */ /* 0x100fe2000801086d */
[----:B------:R-:W-:Y:S01]  /*6b00*/  FFMA.FTZ R128, R128, UR6, -R109 ;  /* 0x0000000680807c23 */ /* 0x000fe2000801086d */
[--C-:B------:R-:W-:Y:S01]  /*6b10*/  FFMA.FTZ R124, R126, UR6, -R31.reuse ;  /* 0x000000067e7c7c23 */ /* 0x100fe2000801081f */
[--C-:B------:R-:W-:Y:S01]  /*6b20*/  FFMA.FTZ R122, R122, UR6, -R31.reuse ;  /* 0x000000067a7a7c23 */ /* 0x100fe2000801081f */
        /* <DEDUP_REMOVED lines=8> */
[----:B------:R-:W2:Y:S01]  /*6bb0*/  MUFU.EX2 R32, R32 ;  /* 0x0000002000207308 */ /* 0x000ea20000000800 */
[----:B-1----:R-:W-:Y:S01]  /*6bc0*/  F2FP.BF16.F32.PACK_AB R4, R34, R103 ;  /* 0x000000672204723e */ /* 0x002fe200000010ff */
[--C-:B------:R-:W-:Y:S01]  /*6bd0*/  FFMA.FTZ R106, R30, UR6, -R31.reuse ;  /* 0x000000061e6a7c23 */ /* 0x100fe2000801081f */
[----:B------:R-:W-:-:S05]  /*6be0*/  FFMA.FTZ R127, R29, UR6, -R31 ;  /* 0x000000061d7f7c23 */ /* 0x000fca000801081f */
[----:B------:R-:W-:Y:S08]  /*6bf0*/  MUFU.EX2 R104, R104 ;  /* 0x0000006800687308 */ /* 0x000ff00000000800 */
        /* <DEDUP_REMOVED lines=8> */
[----:B------:R2:W-:Y:S01]  /*6c80*/  MUFU.EX2 R114, R118 ;  /* 0x0000007600727308 */ /* 0x0005e20000000800 */
        /* <DEDUP_REMOVED lines=55> */
[----:B--2---:R-:W-:Y:S01]  /*7000*/  FFMA.FTZ R118, R24, UR6, -R31 ;  /* 0x0000000618767c23 */ /* 0x004fe2000801081f */
[C---:B------:R-:W-:Y:S01]  /*7010*/  HMMA.16816.F32.BF16 R48, R4.reuse, R22, R48 ;  /* 0x000000160430723c */ /* 0x040fe20000041830 */
[----:B------:R-:W2:Y:S01]  /*7020*/  LDSM.16.MT88.4 R20, [R146+0xa000] ;  /* 0x00a000009214783b */ /* 0x000ea20000004200 */
[----:B------:R-:W-:Y:S01]  /*7030*/  MUFU.EX2 R111, R111 ;  /* 0x0000006f006f7308 */ /* 0x000fe20000000800 */
[-C--:B------:R-:W-:Y:S01]  /*7040*/  FMUL.FTZ R76, R76, R101.reuse ;  /* 0x000000654c4c7220 */ /* 0x080fe20000410000 */
[-C--:B------:R-:W-:Y:S01]  /*7050*/  FMUL.FTZ R77, R77, R101.reuse ;  /* 0x000000654d4d7220 */ /* 0x080fe20000410000 */
[-C--:B------:R-:W-:Y:S01]  /*7060*/  FMUL.FTZ R78, R78, R100.reuse ;  /* 0x000000644e4e7220 */ /* 0x080fe20000410000 */
[-C--:B------:R-:W-:Y:S01]  /*7070*/  FMUL.FTZ R79, R79, R100.reuse ;  /* 0x000000644f4f7220 */ /* 0x080fe20000410000 */
[-C--:B------:R-:W-:Y:S01]  /*7080*/  FMUL.FTZ R80, R80, R101.reuse ;  /* 0x0000006550507220 */ /* 0x080fe20000410000 */
[-C--:B------:R-:W-:Y:S01]  /*7090*/  FMUL.FTZ R81, R81, R101.reuse ;  /* 0x0000006551517220 */ /* 0x080fe20000410000 */
[C---:B-1----:R-:W-:Y:S01]  /*70a0*/  HMMA.16816.F32.BF16 R52, R4.reuse, R16, R52 ;  /* 0x000000100434723c */ /* 0x042fe20000041834 */
[----:B------:R-:W1:Y:S01]  /*70b0*/  MUFU.EX2 R112, R138 ;  /* 0x0000008a00707308 */ /* 0x000e620000000800 */
[-C--:B------:R-:W-:Y:S01]  /*70c0*/  FMUL.FTZ R82, R82, R100.reuse ;  /* 0x0000006452527220 */ /* 0x080fe20000410000 */
[-C--:B------:R-:W-:Y:S01]  /*70d0*/  FMUL.FTZ R83, R83, R100.reuse ;  /* 0x0000006453537220 */ /* 0x080fe20000410000 */
[-C--:B------:R-:W-:Y:S01]  /*70e0*/  FMUL.FTZ R88, R88, R101.reuse ;  /* 0x0000006558587220 */ /* 0x080fe20000410000 */
[-C--:B------:R-:W-:Y:S01]  /*70f0*/  FMUL.FTZ R89, R89, R101.reuse ;  /* 0x0000006559597220 */ /* 0x080fe20000410000 */
[-C--:B------:R-:W-:Y:S01]  /*7100*/  FMUL.FTZ R90, R90, R100.reuse ;  /* 0x000000645a5a7220 */ /* 0x080fe20000410000 */
[-C--:B------:R-:W-:Y:S01]  /*7110*/  FMUL.FTZ R91, R91, R100.reuse ;  /* 0x000000645b5b7220 */ /* 0x080fe20000410000 */
[C---:B------:R-:W-:Y:S01]  /*7120*/  HMMA.16816.F32.BF16 R56, R4.reuse, R18, R56 ;  /* 0x000000120438723c */ /* 0x040fe20000041838 */
[----:B------:R-:W4:Y:S01]  /*7130*/  LDSM.16.MT88.4 R16, [R145+0xa000] ;  /* 0x00a000009110783b */ /* 0x000f220000004200 */
[----:B------:R-:W-:Y:S01]  /*7140*/  MUFU.EX2 R113, R113 ;  /* 0x0000007100717308 */ /* 0x000fe20000000800 */
[-C--:B------:R-:W-:Y:S01]  /*7150*/  FMUL.FTZ R84, R84, R101.reuse ;  /* 0x0000006554547220 */ /* 0x080fe20000410000 */
[-C--:B------:R-:W-:Y:S01]  /*7160*/  FMUL.FTZ R85, R85, R101.reuse ;  /* 0x0000006555557220 */ /* 0x080fe20000410000 */
[-C--:B------:R-:W-:Y:S01]  /*7170*/  FMUL.FTZ R86, R86, R100.reuse ;  /* 0x0000006456567220 */ /* 0x080fe20000410000 */
[-C--:B------:R-:W-:Y:S01]  /*7180*/  FMUL.FTZ R87, R87, R100.reuse ;  /* 0x0000006457577220 */ /* 0x080fe20000410000 */
[----:B------:R-:W-:Y:S01]  /*7190*/  LDSM.16.MT88.4 R24, [R146+0x8800] ;  /* 0x008800009218783b */ /* 0x000fe20000004200 */
[C---:B---3--:R-:W-:Y:S01]  /*71a0*/  HMMA.16816.F32.BF16 R60, R4.reuse, R12, R60 ;  /* 0x0000000c043c723c */ /* 0x048fe2000004183c */
[----:B------:R-:W-:Y:S01]  /*71b0*/  FFMA.FTZ R101, R174, R101, R103 ;  /* 0x00000065ae657223 */ /* 0x000fe20000010067 */
[----:B------:R-:W-:Y:S01]  /*71c0*/  MUFU.EX2 R115, R115 ;  /* 0x0000007300737308 */ /* 0x000fe20000000800 */
[----:B------:R-:W-:Y:S01]  /*71d0*/  FFMA.FTZ R100, R175, R100, R104 ;  /* 0x00000064af647223 */ /* 0x000fe20000010068 */
[----:B------:R-:W-:Y:S01]  /*71e0*/  LDSM.16.MT88.4 R28, [R145+0x9800] ;  /* 0x00980000911c783b */ /* 0x000fe20000004200 */
[----:B------:R-:W-:Y:S01]  /*71f0*/  FADD.FTZ R34, R34, R101 ;  /* 0x0000006522227221 */ /* 0x000fe20000010000 */
[----:B------:R-:W-:Y:S01]  /*7200*/  MOV R101, R3 ;  /* 0x0000000300657202 */ /* 0x000fe20000000f00 */
[----:B------:R-:W-:Y:S01]  /*7210*/  FADD.FTZ R11, R11, R100 ;  /* 0x000000640b0b7221 */ /* 0x000fe20000010000 */
[----:B------:R-:W-:Y:S01]  /*7220*/  HMMA.16816.F32.BF16 R64, R4, R14, R64 ;  /* 0x0000000e0440723c */ /* 0x000fe20000041840 */
[----:B------:R-:W3:Y:S01]  /*7230*/  LDSM.16.MT88.4 R12, [R144+0xa000] ;  /* 0x00a00000900c783b */ /* 0x000ee20000004200 */
[----:B------:R-:W5:Y:S01]  /*7240*/  MUFU.EX2 R116, R116 ;  /* 0x0000007400747308 */ /* 0x000f620000000800 */
[----:B------:R-:W-:Y:S01]  /*7250*/  FADD.FTZ R33, R33, R34 ;  /* 0x0000002221217221 */ /* 0x000fe20000010000 */
[----:B------:R-:W-:Y:S01]  /*7260*/  FADD.FTZ R10, R10, R11 ;  /* 0x0000000b0a0a7221 */ /* 0x000fe20000010000 */
[----:B------:R-:W-:-:S02]  /*7270*/  MOV R100, R2 ;  /* 0x0000000200647202 */ /* 0x000fc40000000f00 */
[----:B------:R-:W-:Y:S01]  /*7280*/  FADD.FTZ R32, R32, R33 ;  /* 0x0000002120207221 */ /* 0x000fe20000010000 */
[C---:B--2---:R-:W-:Y:S01]  /*7290*/  HMMA.16816.F32.BF16 R68, R4.reuse, R20, R68 ;  /* 0x000000140444723c */ /* 0x044fe20000041844 */
[----:B------:R-:W-:Y:S01]  /*72a0*/  FADD.FTZ R10, R35, R10 ;  /* 0x0000000a230a7221 */ /* 0x000fe20000010000 */
[----:B------:R-:W-:Y:S06]  /*72b0*/  MUFU.EX2 R117, R117 ;  /* 0x0000007500757308 */ /* 0x000fec0000000800 */
[C---:B------:R-:W-:Y:S01]  /*72c0*/  HMMA.16816.F32.BF16 R72, R4.reuse, R22, R72 ;  /* 0x000000160448723c */ /* 0x040fe20000041848 */
[----:B------:R-:W2:Y:S01]  /*72d0*/  LDSM.16.MT88.4 R20, [R150+0x8800] ;  /* 0x008800009614783b */ /* 0x000ea20000004200 */
[----:B------:R-:W5:Y:S06]  /*72e0*/  MUFU.EX2 R118, R118 ;  /* 0x0000007600767308 */ /* 0x000f6c0000000800 */
[C---:B----4-:R-:W-:Y:S02]  /*72f0*/  HMMA.16816.F32.BF16 R76, R4.reuse, R16, R76 ;  /* 0x00000010044c723c */ /* 0x050fe4000004184c */
[----:B------:R-:W-:Y:S06]  /*7300*/  MUFU.EX2 R132, R132 ;  /* 0x0000008400847308 */ /* 0x000fec0000000800 */
[C---:B------:R-:W-:Y:S01]  /*7310*/  HMMA.16816.F32.BF16 R80, R4.reuse, R18, R80 ;  /* 0x000000120450723c */ /* 0x040fe20000041850 */
[----:B------:R-:W4:Y:S01]  /*7320*/  LDSM.16.MT88.4 R16, [R145+0x8800] ;  /* 0x008800009110783b */ /* 0x000f220000004200 */
[----:B------:R-:W4:Y:S06]  /*7330*/  MUFU.EX2 R119, R119 ;  /* 0x0000007700777308 */ /* 0x000f2c0000000800 */
[C---:B---3--:R-:W-:Y:S02]  /*7340*/  HMMA.16816.F32.BF16 R88, R4.reuse, R12, R88 ;  /* 0x0000000c0458723c */ /* 0x048fe40000041858 */
[----:B------:R-:W-:Y:S06]  /*7350*/  MUFU.EX2 R121, R121 ;  /* 0x0000007900797308 */ /* 0x000fec0000000800 */
[----:B------:R-:W-:Y:S01]  /*7360*/  HMMA.16816.F32.BF16 R84, R4, R14, R84 ;  /* 0x0000000e0454723c */ /* 0x000fe20000041854 */
[----:B-1----:R-:W-:Y:S01]  /*7370*/  F2FP.BF16.F32.PACK_AB R4, R112, R111 ;  /* 0x0000006f7004723e */ /* 0x002fe200000010ff */
[----:B------:R-:W1:Y:S01]  /*7380*/  LDSM.16.MT88.4 R12, [R144+0x8800] ;  /* 0x00880000900c783b */ /* 0x000e620000004200 */
[----:B-----5:R-:W-:Y:S01]  /*7390*/  F2FP.BF16.F32.PACK_AB R5, R116, R115 ;  /* 0x000000737405723e */ /* 0x020fe200000010ff */
[----:B------:R-:W-:Y:S01]  /*73a0*/  MUFU.EX2 R128, R128 ;  /* 0x0000008000807308 */ /* 0x000fe20000000800 */
[----:B------:R-:W-:Y:S01]  /*73b0*/  F2FP.BF16.F32.PACK_AB R6, R114, R113 ;  /* 0x000000717206723e */ /* 0x000fe200000010ff */
[----:B------:R-:W-:Y:S01]  /*73c0*/  FADD.FTZ R111, R111, R32 ;  /* 0x000000206f6f7221 */ /* 0x000fe20000010000 */
[----:B------:R-:W-:Y:S01]  /*73d0*/  F2FP.BF16.F32.PACK_AB R7, R118, R117 ;  /* 0x000000757607723e */ /* 0x000fe200000010ff */
[----:B------:R-:W-:-:S02]  /*73e0*/  FADD.FTZ R115, R115, R10 ;  /* 0x0000000a73737221 */ /* 0x000fc40000010000 */
[----:B------:R-:W-:Y:S02]  /*73f0*/  FADD.FTZ R112, R112, R111 ;  /* 0x0000006f70707221 */ /* 0x000fe40000010000 */
[----:B------:R-:W-:Y:S01]  /*7400*/  MUFU.EX2 R123, R123 ;  /* 0x0000007b007b7308 */ /* 0x000fe20000000800 */
[----:B------:R-:W-:Y:S01]  /*7410*/  FADD.FTZ R116, R116, R115 ;  /* 0x0000007374747221 */ /* 0x000fe20000010000 */
[C---:B--2---:R-:W-:Y:S01]  /*7420*/  HMMA.16816.F32.BF16 R96, R4.reuse, R20, R96 ;  /* 0x000000140460723c */ /* 0x044fe20000041860 */
[----:B------:R-:W-:Y:S02]  /*7430*/  FADD.FTZ R113, R113, R112 ;  /* 0x0000007071717221 */ /* 0x000fe40000010000 */
[----:B------:R-:W-:Y:S02]  /*7440*/  FADD.FTZ R117, R117, R116 ;  /* 0x0000007475757221 */ /* 0x000fe40000010000 */
[----:B------:R-:W-:Y:S01]  /*7450*/  FADD.FTZ R113, R114, R113 ;  /* 0x0000007172717221 */ /* 0x000fe20000010000 */
[----:B------:R-:W2:Y:S01]  /*7460*/  MUFU.EX2 R124, R124 ;  /* 0x0000007c007c7308 */ /* 0x000ea20000000800 */
[----:B------:R-:W-:Y:S01]  /*7470*/  FADD.FTZ R118, R118, R117 ;  /* 0x0000007576767221 */ /* 0x000fe20000010000 */
[C---:B------:R-:W-:Y:S01]  /*7480*/  HMMA.16816.F32.BF16 R92, R4.reuse, R22, R92 ;  /* 0x00000016045c723c */ /* 0x040fe2000004185c */
[----:B------:R-:W3:Y:S05]  /*7490*/  LDSM.16.MT88.4 R20, [R150+0xa800] ;  /* 0x00a800009614783b */ /* 0x000eea0000004200 */
[----:B------:R-:W-:Y:S02]  /*74a0*/  MUFU.EX2 R122, R122 ;  /* 0x0000007a007a7308 */ /* 0x000fe40000000800 */
[C---:B----4-:R-:W-:Y:S06]  /*74b0*/  HMMA.16816.F32.BF16 R44, R4.reuse, R16, R44 ;  /* 0x00000010042c723c */ /* 0x050fec000004182c */
[----:B------:R-:W4:Y:S02]  /*74c0*/  MUFU.EX2 R125, R125 ;  /* 0x0000007d007d7308 */ /* 0x000f240000000800 */
[C---:B------:R-:W-:Y:S01]  /*74d0*/  HMMA.16816.F32.BF16 R48, R4.reuse, R18, R48 ;  /* 0x000000120430723c */ /* 0x040fe20000041830 */
[----:B------:R-:W5:Y:S05]  /*74e0*/  LDSM.16.MT88.4 R16, [R146+0xa800] ;  /* 0x00a800009210783b */ /* 0x000f6a0000004200 */
[----:B------:R-:W-:Y:S02]  /*74f0*/  MUFU.EX2 R110, R110 ;  /* 0x0000006e006e7308 */ /* 0x000fe40000000800 */
[C---:B-1----:R-:W-:Y:S06]  /*7500*/  HMMA.16816.F32.BF16 R52, R4.reuse, R12, R52 ;  /* 0x0000000c0434723c */ /* 0x042fec0000041834 */
[----:B------:R-:W1:Y:S02]  /*7510*/  MUFU.EX2 R107, R107 ;  /* 0x0000006b006b7308 */ /* 0x000e640000000800 */
[C---:B------:R-:W-:Y:S01]  /*7520*/  HMMA.16816.F32.BF16 R56, R4.reuse, R14, R56 ;  /* 0x0000000e0438723c */ /* 0x040fe20000041838 */
[----:B------:R-:W2:Y:S05]  /*7530*/  LDSM.16.MT88.4 R12, [R145+0xa800] ;  /* 0x00a80000910c783b */ /* 0x000eaa0000004200 */
[----:B------:R-:W-:Y:S02]  /*7540*/  MUFU.EX2 R120, R120 ;  /* 0x0000007800787308 */ /* 0x000fe40000000800 */
[C---:B------:R-:W-:Y:S06]  /*7550*/  HMMA.16816.F32.BF16 R36, R4.reuse, R24, R36 ;  /* 0x000000180424723c */ /* 0x040fec0000041824 */
[----:B------:R-:W-:Y:S02]  /*7560*/  MUFU.EX2 R105, R105 ;  /* 0x0000006900697308 */ /* 0x000fe40000000800 */
[C---:B---3--:R-:W-:Y:S06]  /*7570*/  HMMA.16816.F32.BF16 R60, R4.reuse, R20, R60 ;  /* 0x00000014043c723c */ /* 0x048fec000004183c */
[----:B------:R-:W-:Y:S02]  /*7580*/  MUFU.EX2 R108, R108 ;  /* 0x0000006c006c7308 */ /* 0x000fe40000000800 */
[C---:B------:R-:W-:Y:S01]  /*7590*/  HMMA.16816.F32.BF16 R64, R4.reuse, R22, R64 ;  /* 0x000000160440723c */ /* 0x040fe20000041840 */
[----:B------:R-:W3:Y:S05]  /*75a0*/  LDSM.16.MT88.4 R20, [R144+0xa800] ;  /* 0x00a800009014783b */ /* 0x000eea0000004200 */
[----:B------:R-:W1:Y:S02]  /*75b0*/  MUFU.EX2 R109, R109 ;  /* 0x0000006d006d7308 */ /* 0x000e640000000800 */
[C---:B-----5:R-:W-:Y:S06]  /*75c0*/  HMMA.16816.F32.BF16 R68, R4.reuse, R16, R68 ;  /* 0x000000100444723c */ /* 0x060fec0000041844 */
[----:B------:R-:W-:Y:S02]  /*75d0*/  MUFU.EX2 R106, R106 ;  /* 0x0000006a006a7308 */ /* 0x000fe40000000800 */
[C---:B------:R-:W-:Y:S01]  /*75e0*/  HMMA.16816.F32.BF16 R72, R4.reuse, R18, R72 ;  /* 0x000000120448723c */ /* 0x040fe20000041848 */
[----:B------:R-:W5:Y:S05]  /*75f0*/  LDSM.16.MT88.4 R16, [R150+0x9000] ;  /* 0x009000009610783b */ /* 0x000f6a0000004200 */
[----:B------:R-:W1:Y:S02]  /*7600*/  MUFU.EX2 R127, R127 ;  /* 0x0000007f007f7308 */ /* 0x000e640000000800 */
[C---:B--2---:R-:W-:Y:S08]  /*7610*/  HMMA.16816.F32.BF16 R76, R4.reuse, R12, R76 ;  /* 0x0000000c044c723c */ /* 0x044ff0000004184c */
[C---:B------:R-:W-:Y:S01]  /*7620*/  HMMA.16816.F32.BF16 R80, R4.reuse, R14, R80 ;  /* 0x0000000e0450723c */ /* 0x040fe20000041850 */
[----:B------:R-:W2:Y:S07]  /*7630*/  LDSM.16.MT88.4 R12, [R146+0x9000] ;  /* 0x00900000920c783b */ /* 0x000eae0000004200 */
[C---:B------:R-:W-:Y:S01]  /*7640*/  HMMA.16816.F32.BF16 R40, R4.reuse, R26, R40 ;  /* 0x0000001a0428723c */ /* 0x040fe20000041828 */
[----:B------:R-:W-:Y:S07]  /*7650*/  LDSM.16.MT88.4 R24, [R145+0x9000] ;  /* 0x009000009118783b */ /* 0x000fee0000004200 */
[C---:B---3--:R-:W-:Y:S08]  /*7660*/  HMMA.16816.F32.BF16 R88, R4.reuse, R20, R88 ;  /* 0x000000140458723c */ /* 0x048ff00000041858 */
[----:B------:R-:W-:Y:S01]  /*7670*/  HMMA.16816.F32.BF16 R84, R4, R22, R84 ;  /* 0x000000160454723c */ /* 0x000fe20000041854 */
[----:B------:R-:W3:Y:S01]  /*7680*/  LDSM.16.MT88.4 R20, [R144+0x9000] ;  /* 0x009000009014783b */ /* 0x000ee20000004200 */
        /* <DEDUP_REMOVED lines=10> */
[----:B-----5:R-:W-:Y:S01]  /*7730*/  HMMA.16816.F32.BF16 R96, R4, R16, R96 ;  /* 0x000000100460723c */ /* 0x020fe20000041860 */
[----:B------:R-:W-:Y:S01]  /*7740*/  FADD.FTZ R121, R128, R121 ;  /* 0x0000007980797221 */ /* 0x000fe20000010000 */
[----:B------:R-:W-:-:S06]  /*7750*/  FADD.FTZ R125, R125, R122 ;  /* 0x0000007a7d7d7221 */ /* 0x000fcc0000010000 */
[C---:B------:R-:W-:Y:S01]  /*7760*/  HMMA.16816.F32.BF16 R92, R4.reuse, R18, R92 ;  /* 0x00000012045c723c */ /* 0x040fe2000004185c */
[----:B------:R-:W4:Y:S07]  /*7770*/  LDSM.16.MT88.4 R16, [R150+0xb000] ;  /* 0x00b000009610783b */ /* 0x000f2e0000004200 */
[C---:B--2---:R-:W-:Y:S08]  /*7780*/  HMMA.16816.F32.BF16 R36, R4.reuse, R12, R36 ;  /* 0x0000000c0424723c */ /* 0x044ff00000041824 */
[C---:B------:R-:W-:Y:S01]  /*7790*/  HMMA.16816.F32.BF16 R40, R4.reuse, R14, R40 ;  /* 0x0000000e0428723c */ /* 0x040fe20000041828 */
[----:B------:R-:W2:Y:S07]  /*77a0*/  LDSM.16.MT88.4 R12, [R146+0xb000] ;  /* 0x00b00000920c783b */ /* 0x000eae0000004200 */
[C---:B---3--:R-:W-:Y:S08]  /*77b0*/  HMMA.16816.F32.BF16 R52, R4.reuse, R20, R52 ;  /* 0x000000140434723c */ /* 0x048ff00000041834 */
[C---:B------:R-:W-:Y:S01]  /*77c0*/  HMMA.16816.F32.BF16 R56, R4.reuse, R22, R56 ;  /* 0x000000160438723c */ /* 0x040fe20000041838 */
[----:B------:R-:W3:Y:S07]  /*77d0*/  LDSM.16.MT88.4 R20, [R144+0xb000] ;  /* 0x00b000009014783b */ /* 0x000eee0000004200 */
[C---:B------:R-:W-:Y:S08]  /*77e0*/  HMMA.16816.F32.BF16 R44, R4.reuse, R24, R44 ;  /* 0x00000018042c723c */ /* 0x040ff0000004182c */
[C---:B------:R-:W-:Y:S01]  /*77f0*/  HMMA.16816.F32.BF16 R48, R4.reuse, R26, R48 ;  /* 0x0000001a0430723c */ /* 0x040fe20000041830 */
[----:B------:R-:W5:Y:S07]  /*7800*/  LDSM.16.MT88.4 R24, [R145+0xb000] ;  /* 0x00b000009118783b */ /* 0x000f6e0000004200 */
        /* <DEDUP_REMOVED lines=9> */
[C---:B-----5:R-:W-:Y:S08]  /*78a0*/  HMMA.16816.F32.BF16 R76, R4.reuse, R24, R76 ;  /* 0x00000018044c723c */ /* 0x060ff0000004184c */
[----:B------:R-:W-:Y:S01]  /*78b0*/  HMMA.16816.F32.BF16 R80, R4, R26, R80 ;  /* 0x0000001a0450723c */ /* 0x000fe20000041850 */
[----:B-1----:R-:W-:Y:S01]  /*78c0*/  F2FP.BF16.F32.PACK_AB R4, R107, R110 ;  /* 0x0000006e6b04723e */ /* 0x002fe200000010ff */
        /* <DEDUP_REMOVED lines=22> */
[C---:B------:R-:W-:Y:S08]  /*7a30*/  HMMA.16816.F32.BF16 R48, R4.reuse, R30, R48 ;  /* 0x0000001e0430723c */ /* 0x040ff00000041830 */
[C---:B-1----:R-:W-:Y:S08]  /*7a40*/  HMMA.16816.F32.BF16 R52, R4.reuse, R24, R52 ;  /* 0x000000180434723c */ /* 0x042ff00000041834 */
[C---:B------:R-:W-:Y:S08]  /*7a50*/  HMMA.16816.F32.BF16 R56, R4.reuse, R26, R56 ;  /* 0x0000001a0438723c */ /* 0x040ff00000041838 */
[C---:B----4-:R-:W-:Y:S08]  /*7a60*/  HMMA.16816.F32.BF16 R68, R4.reuse, R16, R68 ;  /* 0x000000100444723c */ /* 0x050ff00000041844 */
[C---:B------:R-:W-:Y:S08]  /*7a70*/  HMMA.16816.F32.BF16 R72, R4.reuse, R18, R72 ;  /* 0x000000120448723c */ /* 0x040ff00000041848 */
[C---:B--2---:R-:W-:Y:S08]  /*7a80*/  HMMA.16816.F32.BF16 R76, R4.reuse, R12, R76 ;  /* 0x0000000c044c723c */ /* 0x044ff0000004184c */
[C---:B------:R-:W-:Y:S08]  /*7a90*/  HMMA.16816.F32.BF16 R80, R4.reuse, R14, R80 ;  /* 0x0000000e0450723c */ /* 0x040ff00000041850 */
[C---:B---3--:R-:W-:Y:S08]  /*7aa0*/  HMMA.16816.F32.BF16 R88, R4.reuse, R20, R88 ;  /* 0x000000140458723c */ /* 0x048ff00000041858 */
[----:B------:R-:W-:-:S15]  /*7ab0*/  HMMA.16816.F32.BF16 R84, R4, R22, R84 ;  /* 0x000000160454723c */ /* 0x000fde0000041854 */
[----:B------:R-:W-:-:S05]  /*7ac0*/  NOP ;  /* 0x0000000000007918 */ /* 0x000fca0000000000 */
.L_x_847:
        /* <DEDUP_REMOVED lines=12> */
.L_x_852:
        /* <DEDUP_REMOVED lines=22> */
[C---:B------:R-:W-:Y:S01]  /*7cf0*/  LEA R109, P3, R100.reuse, R107, 0x5 ;  /* 0x0000006b646d7211 */ /* 0x040fe200078628ff */
        /* <DEDUP_REMOVED lines=39> */
.L_x_850:
[----:B------:R-:W-:Y:S04]  /*7f70*/  DEPBAR.LE SB0, 0x0 ;  /* 0x000080000000791a */ /* 0x000fe80000000000 */
[----:B------:R-:W-:Y:S01]  /*7f80*/  BAR.SYNC.DEFER_BLOCKING 0x0 ;  /* 0x0000000000007b1d */ /* 0x000fe20000010000 */
[----:B-1----:R-:W-:Y:S01]  /*7f90*/  IMAD.WIDE.U32 R100, R173, R156, RZ ;  /* 0x0000009cad647225 */ /* 0x002fe200078e00ff */
[----:B---3--:R-:W-:Y:S03]  /*7fa0*/  ISETP.GE.AND P0, PT, R159, UR6, PT ;  /* 0x000000069f007c0c */ /* 0x008fe6000bf06270 */
[----:B------:R-:W-:Y:S01]  /*7fb0*/  IMAD R102, R173, R157, R101 ;  /* 0x0000009dad667224 */ /* 0x000fe200078e0265 */
[CC--:B------:R-:W-:Y:S02]  /*7fc0*/  LEA R178, P3, R100.reuse, R162.reuse, 0x7 ;  /* 0x000000a264b27211 */ /* 0x0c0fe400078638ff */
        /* <DEDUP_REMOVED lines=14> */
[-C--:B------:R-:W-:Y:S02]  /*80b0*/  LEA.HI.X R107, R101, R161.reuse, R100, 0x1, P3 ;  /* 0x000000a1656b7211 */ /* 0x080fe400018f0c64 */
[----:B------:R-:W-:Y:S01]  /*80c0*/  @P1 STS.128 [R169+0x8000], RZ ;  /* 0x008000ffa9001388 */ /* 0x000fe20000000c00 */
[C---:B------:R-:W-:Y:S04]  /*80d0*/  LEA R104, P2, R103.reuse, R162, 0x1 ;  /* 0x000000a267687211 */ /* 0x040fe800078408ff */
[----:B------:R-:W-:Y:S01]  /*80e0*/  @!PT LDS RZ, [RZ] ;  /* 0x00000000fffff984 */ /* 0x000fe20000000800 */
[----:B------:R-:W-:Y:S01]  /*80f0*/  @!PT LDS RZ, [RZ] ;  /* 0x00000000fffff984 */ /* 0x000fe20000000800 */
[----:B------:R-:W-:Y:S01]  /*8100*/  @!PT LDS RZ, [RZ] ;  /* 0x00000000fffff984 */ /* 0x000fe20000000800 */
[----:B------:R-:W-:Y:S01]  /*8110*/  @!P0 LDGSTS.E.BYPASS.LTC128B.128 [R169+0xa000], desc[UR12][R178.64+0x80] ;  /* 0x0a000080b2a98fae */ /* 0x000fe2000b981a0c */
[----:B------:R-:W-:Y:S02]  /*8120*/  LEA.HI.X R105, R103, R161, R102, 0x1, P2 ;  /* 0x000000a167697211 */ /* 0x000fe400010f0c66 */
[C---:B------:R-:W-:Y:S02]  /*8130*/  ISETP.NE.AND P2, PT, R173.reuse, RZ, PT ;  /* 0x000000ffad00720c */ /* 0x040fe40003f45270 */
[----:B------:R-:W-:Y:S05]  /*8140*/  @P0 STS.128 [R169+0xa000], RZ ;  /* 0x00a000ffa9000388 */ /* 0x000fea0000000c00 */
[----:B------:R-:W-:Y:S01]  /*8150*/  @!PT LDS RZ, [RZ] ;  /* 0x00000000fffff984 */ /* 0x000fe20000000800 */
[----:B------:R-:W-:Y:S01]  /*8160*/  @!PT LDS RZ, [RZ] ;  /* 0x00000000fffff984 */ /* 0x000fe20000000800 */
[----:B------:R-:W-:Y:S01]  /*8170*/  @!PT LDS RZ, [RZ] ;  /* 0x00000000fffff984 */ /* 0x000fe20000000800 */
[----:B------:R-:W-:Y:S05]  /*8180*/  @!P1 LDGSTS.E.BYPASS.LTC128B.128 [R169+0x8800], desc[UR12][R176.64] ;  /* 0x08800000b0a99fae */ /* 0x000fea000b981a0c */
[----:B------:R-:W-:Y:S01]  /*8190*/  @P1 STS.128 [R169+0x8800], RZ ;  /* 0x008800ffa9001388 */ /* 0x000fe20000000c00 */
[----:B------:R-:W-:Y:S04]  /*81a0*/  ISETP.GE.AND P1, PT, R160, UR6, PT ;  /* 0x00000006a0007c0c */ /* 0x000fe8000bf26270 */
[----:B------:R-:W-:Y:S01]  /*81b0*/  @!PT LDS RZ, [RZ] ;  /* 0x00000000fffff984 */ /* 0x000fe20000000800 */
[----:B------:R-:W-:Y:S01]  /*81c0*/  @!PT LDS RZ, [RZ] ;  /* 0x00000000fffff984 */ /* 0x000fe20000000800 */
[----:B------:R-:W-:Y:S01]  /*81d0*/  @!PT LDS RZ, [RZ] ;  /* 0x00000000fffff984 */ /* 0x000fe20000000800 */
[----:B------:R-:W-:Y:S05]  /*81e0*/  @!P0 LDGSTS.E.BYPASS.LTC128B.128 [R169+0xa800], desc[UR12][R176.64+0x80] ;  /* 0x0a800080b0a98fae */ /* 0x000fea000b981a0c */
[----:B------:R-:W-:Y:S05]  /*81f0*/  @P0 STS.128 [R169+0xa800], RZ ;  /* 0x00a800ffa9000388 */ /* 0x000fea0000000c00 */
        /* <DEDUP_REMOVED lines=18> */
[----:B------:R1:W-:Y:S05]  /*8320*/  @!P0 LDGSTS.E.BYPASS.LTC128B.128 [R169+0xb800], desc[UR12][R104.64+0x80] ;  /* 0x0b80008068a98fae */ /* 0x0003ea000b981a0c */
[----:B------:R-:W-:Y:S05]  /*8330*/  @P0 STS.128 [R169+0xb800], RZ ;  /* 0x00b800ffa9000388 */ /* 0x000fea0000000c00 */
[----:B------:R-:W-:Y:S05]  /*8340*/  LDSM.16.M88.4 R108, [R155] ;  /* 0x000000009b6c783b */ /* 0x000fea0000000200 */
[----:B------:R-:W2:Y:S05]  /*8350*/  LDSM.16.M88.4 R112, [R154+UR5+0x4000] ;  /* 0x004000059a70783b */ /* 0x000eaa0008000200 */
[----:B------:R-:W3:Y:S05]  /*8360*/  LDSM.16.M88.4 R116, [R154+UR5+0x4800] ;  /* 0x004800059a74783b */ /* 0x000eea0008000200 */
[----:B------:R-:W5:Y:S05]  /*8370*/  LDSM.16.M88.4 R120, [R154+UR5+0x5000] ;  /* 0x005000059a78783b */ /* 0x000f6a0008000200 */
[----:B------:R-:W0:Y:S05]  /*8380*/  LDGDEPBAR ;  /* 0x00000000000079af */ /* 0x000e2a0000000000 */
[----:B------:R-:W4:Y:S05]  /*8390*/  LDSM.16.M88.4 R124, [R154+UR5+0x5800] ;  /* 0x005800059a7c783b */ /* 0x000f2a0008000200 */
[----:B------:R-:W-:Y:S05]  /*83a0*/  LDSM.16.M88.4 R128, [R153] ;  /* 0x000000009980783b */ /* 0x000fea0000000200 */
[----:B------:R-:W4:Y:S05]  /*83b0*/  LDSM.16.M88.4 R132, [R149+0x4000] ;  /* 0x004000009584783b */ /* 0x000f2a0000000200 */
[----:B------:R-:W4:Y:S05]  /*83c0*/  LDSM.16.M88.4 R136, [R149+0x4800] ;  /* 0x004800009588783b */ /* 0x000f2a0000000200 */
[----:B------:R-:W-:Y:S01]  /*83d0*/  LDSM.16.M88.4 R140, [R149+0x5800] ;  /* 0x00580000958c783b */ /* 0x000fe20000000200 */
[C---:B--2---:R-:W-:Y:S04]  /*83e0*/  HMMA.16816.F32.BF16 R4, R108.reuse, R112, RZ ;  /* 0x000000706c04723c */ /* 0x044fe800000418ff */
[----:B------:R-:W-:Y:S04]  /*83f0*/  LDSM.16.M88.4 R100, [R147+0x5800] ;  /* 0x005800009364783b */ /* 0x000fe80000000200 */
[C---:B------:R-:W-:Y:S01]  /*8400*/  HMMA.16816.F32.BF16 R8, R108.reuse, R114, RZ ;  /* 0x000000726c08723c */ /* 0x040fe200000418ff */
[----:B------:R-:W2:Y:S05]  /*8410*/  LDSM.16.M88.4 R112, [R149+0x5000] ;  /* 0x005000009570783b */ /* 0x000eaa0000000200 */
[----:B-1----:R-:W-:Y:S02]  /*8420*/  LDSM.16.M88.4 R104, [R155+0x2000] ;  /* 0x002000009b68783b */ /* 0x002fe40000000200 */
[C---:B---3--:R-:W-:Y:S08]  /*8430*/  HMMA.16816.F32.BF16 R12, R108.reuse, R116, RZ ;  /* 0x000000746c0c723c */ /* 0x048ff000000418ff */
[C---:B------:R-:W-:Y:S01]  /*8440*/  HMMA.16816.F32.BF16 R16, R108.reuse, R118, RZ ;  /* 0x000000766c10723c */ /* 0x040fe200000418ff */
[----:B------:R-:W-:Y:S07]  /*8450*/  LDSM.16.M88.4 R116, [R148+0x4000] ;  /* 0x004000009474783b */ /* 0x000fee0000000200 */
[C---:B-----5:R-:W-:Y:S08]  /*8460*/  HMMA.16816.F32.BF16 R20, R108.reuse, R120, RZ ;  /* 0x000000786c14723c */ /* 0x060ff000000418ff */
[C---:B------:R-:W-:Y:S01]  /*8470*/  HMMA.16816.F32.BF16 R24, R108.reuse, R122, RZ ;  /* 0x0000007a6c18723c */ /* 0x040fe200000418ff */
[----:B------:R-:W-:Y:S07]  /*8480*/  LDSM.16.M88.4 R120, [R148+0x5000] ;  /* 0x005000009478783b */ /* 0x000fee0000000200 */
[C---:B----4-:R-:W-:Y:S08]  /*8490*/  HMMA.16816.F32.BF16 R28, R108.reuse, R124, RZ ;  /* 0x0000007c6c1c723c */ /* 0x050ff000000418ff */
[----:B------:R-:W-:Y:S01]  /*84a0*/  HMMA.16816.F32.BF16 R32, R108, R126, RZ ;  /* 0x0000007e6c20723c */ /* 0x000fe200000418ff */
[----:B------:R-:W1:Y:S05]  /*84b0*/  LDSM.16.M88.4 R108, [R152] ;  /* 0x00000000986c783b */ /* 0x000e6a0000000200 */
[----:B------:R-:W-:Y:S02]  /*84c0*/  LDSM.16.M88.4 R124, [R148+0x5800] ;  /* 0x00580000947c783b */ /* 0x000fe40000000200 */
[C---:B------:R-:W-:Y:S08]  /*84d0*/  HMMA.16816.F32.BF16 R4, R128.reuse, R132, R4 ;  /* 0x000000848004723c */ /* 0x040ff00000041804 */
[C---:B------:R-:W-:Y:S01]  /*84e0*/  HMMA.16816.F32.BF16 R8, R128.reuse, R134, R8 ;  /* 0x000000868008723c */ /* 0x040fe20000041808 */
[----:B------:R-:W-:Y:S07]  /*84f0*/  LDSM.16.M88.4 R132, [R147+0x4000] ;  /* 0x004000009384783b */ /* 0x000fee0000000200 */
[C---:B------:R-:W-:Y:S08]  /*8500*/  HMMA.16816.F32.BF16 R12, R128.reuse, R136, R12 ;  /* 0x00000088800c723c */ /* 0x040ff0000004180c */
[C---:B------:R-:W-:Y:S08]  /*8510*/  HMMA.16816.F32.BF16 R16, R128.reuse, R138, R16 ;  /* 0x0000008a8010723c */ /* 0x040ff00000041810 */
[C---:B--2---:R-:W-:Y:S08]  /*8520*/  HMMA.16816.F32.BF16 R20, R128.reuse, R112, R20 ;  /* 0x000000708014723c */ /* 0x044ff00000041814 */
[C---:B------:R-:W-:Y:S01]  /*8530*/  HMMA.16816.F32.BF16 R24, R128.reuse, R114, R24 ;  /* 0x000000728018723c */ /* 0x040fe20000041818 */
[----:B------:R-:W2:Y:S07]  /*8540*/  LDSM.16.M88.4 R112, [R148+0x4800] ;  /* 0x004800009470783b */ /* 0x000eae0000000200 */
[C---:B------:R-:W-:Y:S08]  /*8550*/  HMMA.16816.F32.BF16 R28, R128.reuse, R140, R28 ;  /* 0x0000008c801c723c */ /* 0x040ff0000004181c */
[----:B------:R-:W-:Y:S01]  /*8560*/  HMMA.16816.F32.BF16 R32, R128, R142, R32 ;  /* 0x0000008e8020723c */ /* 0x000fe20000041820 */
[----:B------:R-:W3:Y:S07]  /*8570*/  LDSM.16.M88.4 R128, [R151] ;  /* 0x000000009780783b */ /* 0x000eee0000000200 */
        /* <DEDUP_REMOVED lines=9> */
[C---:B------:R-:W-:Y:S08]  /*8610*/  HMMA.16816.F32.BF16 R28, R108.reuse, R124, R28 ;  /* 0x0000007c6c1c723c */ /* 0x040ff0000004181c */
[----:B------:R-:W-:Y:S01]  /*8620*/  HMMA.16816.F32.BF16 R32, R108, R126, R32 ;  /* 0x0000007e6c20723c */ /* 0x000fe20000041820 */
[----:B------:R-:W4:Y:S05]  /*8630*/  LDSM.16.M88.4 R108, [R154+UR5+0x6000] ;  /* 0x006000059a6c783b */ /* 0x000f2a0008000200 */
[----:B------:R-:W-:Y:S02]  /*8640*/  LDSM.16.M88.4 R124, [R149+0x6800] ;  /* 0x00680000957c783b */ /* 0x000fe40000000200 */
[C---:B---3--:R-:W-:Y:S08]  /*8650*/  HMMA.16816.F32.BF16 R4, R128.reuse, R132, R4 ;  /* 0x000000848004723c */ /* 0x048ff00000041804 */
[C---:B------:R-:W-:Y:S08]  /*8660*/  HMMA.16816.F32.BF16 R8, R128.reuse, R134, R8 ;  /* 0x000000868008723c */ /* 0x040ff00000041808 */
[C---:B-1----:R-:W-:Y:S08]  /*8670*/  HMMA.16816.F32.BF16 R12, R128.reuse, R116, R12 ;  /* 0x00000074800c723c */ /* 0x042ff0000004180c */
[C---:B------:R-:W-:Y:S01]  /*8680*/  HMMA.16816.F32.BF16 R16, R128.reuse, R118, R16 ;  /* 0x000000768010723c */ /* 0x040fe20000041810 */
[----:B------:R-:W1:Y:S07]  /*8690*/  LDSM.16.M88.4 R116, [R154+UR5+0x7000] ;  /* 0x007000059a74783b */ /* 0x000e6e0008000200 */
[C---:B--2---:R-:W-:Y:S08]  /*86a0*/  HMMA.16816.F32.BF16 R20, R128.reuse, R112, R20 ;  /* 0x000000708014723c */ /* 0x044ff00000041814 */
[C---:B------:R-:W-:Y:S01]  /*86b0*/  HMMA.16816.F32.BF16 R24, R128.reuse, R114, R24 ;  /* 0x000000728018723c */ /* 0x040fe20000041818 */
[----:B------:R-:W2:Y:S07]  /*86c0*/  LDSM.16.M88.4 R112, [R154+UR5+0x7800] ;  /* 0x007800059a70783b */ /* 0x000eae0008000200 */
[C---:B------:R-:W-:Y:S08]  /*86d0*/  HMMA.16816.F32.BF16 R28, R128.reuse, R100, R28 ;  /* 0x00000064801c723c */ /* 0x040ff0000004181c */
[----:B------:R-:W-:Y:S01]  /*86e0*/  HMMA.16816.F32.BF16 R32, R128, R102, R32 ;  /* 0x000000668020723c */ /* 0x000fe20000041820 */
[----:B------:R-:W-:Y:S07]  /*86f0*/  LDSM.16.M88.4 R100, [R153+0x2000] ;  /* 0x002000009964783b */ /* 0x000fee0000000200 */
[C---:B----4-:R-:W-:Y:S08]  /*8700*/  HMMA.16816.F32.BF16 R4, R104.reuse, R108, R4 ;  /* 0x0000006c6804723c */ /* 0x050ff00000041804 */
[C---:B------:R-:W-:Y:S01]  /*8710*/  HMMA.16816.F32.BF16 R8, R104.reuse, R110, R8 ;  /* 0x0000006e6808723c */ /* 0x040fe20000041808 */
[----:B------:R-:W3:Y:S07]  /*8720*/  LDSM.16.M88.4 R108, [R149+0x6000] ;  /* 0x00600000956c783b */ /* 0x000eee0000000200 */
[C---:B------:R-:W-:Y:S08]  /*8730*/  HMMA.16816.F32.BF16 R12, R104.reuse, R120, R12 ;  /* 0x00000078680c723c */ /* 0x040ff0000004180c */
[C---:B------:R-:W-:Y:S01]  /*8740*/  HMMA.16816.F32.BF16 R16, R104.reuse, R122, R16 ;  /* 0x0000007a6810723c */ /* 0x040fe20000041810 */
[----:B------:R-:W4:Y:S07]  /*8750*/  LDSM.16.M88.4 R120, [R149+0x7000] ;  /* 0x007000009578783b */ /* 0x000f2e0000000200 */
[C---:B-1----:R-:W-:Y:S08]  /*8760*/  HMMA.16816.F32.BF16 R20, R104.reuse, R116, R20 ;  /* 0x000000746814723c */ /* 0x042ff00000041814 */
[C---:B------:R-:W-:Y:S01]  /*8770*/  HMMA.16816.F32.BF16 R24, R104.reuse, R118, R24 ;  /* 0x000000766818723c */ /* 0x040fe20000041818 */
[----:B------:R-:W1:Y:S07]  /*8780*/  LDSM.16.M88.4 R116, [R149+0x7800] ;  /* 0x007800009574783b */ /* 0x000e6e0000000200 */
[C---:B--2---:R-:W-:Y:S08]  /*8790*/  HMMA.16816.F32.BF16 R28, R104.reuse, R112, R28 ;  /* 0x00000070681c723c */ /* 0x044ff0000004181c */
[----:B------:R-:W-:Y:S01]  /*87a0*/  HMMA.16816.F32.BF16 R32, R104, R114, R32 ;  /* 0x000000726820723c */ /* 0x000fe20000041820 */
[----:B------:R-:W-:Y:S05]  /*87b0*/  LDSM.16.M88.4 R104, [R152+0x2000] ;  /* 0x002000009868783b */ /* 0x000fea0000000200 */
[----:B------:R-:W2:Y:S02]  /*87c0*/  LDSM.16.M88.4 R112, [R148+0x6000] ;  /* 0x006000009470783b */ /* 0x000ea40000000200 */
[C---:B---3--:R-:W-:Y:S08]  /*87d0*/  HMMA.16816.F32.BF16 R4, R100.reuse, R108, R4 ;  /* 0x0000006c6404723c */ /* 0x048ff00000041804 */
[C---:B------:R-:W-:Y:S01]  /*87e0*/  HMMA.16816.F32.BF16 R8, R100.reuse, R110, R8 ;  /* 0x0000006e6408723c */ /* 0x040fe20000041808 */
[----:B------:R-:W3:Y:S07]  /*87f0*/  LDSM.16.M88.4 R108, [R148+0x6800] ;  /* 0x00680000946c783b */ /* 0x000eee0000000200 */
[C---:B------:R-:W-:Y:S08]  /*8800*/  HMMA.16816.F32.BF16 R12, R100.reuse, R124, R12 ;  /* 0x0000007c640c723c */ /* 0x040ff0000004180c */
[C---:B------:R-:W-:Y:S01]  /*8810*/  HMMA.16816.F32.BF16 R16, R100.reuse, R126, R16 ;  /* 0x0000007e6410723c */ /* 0x040fe20000041810 */
[----:B------:R-:W-:Y:S07]  /*8820*/  LDSM.16.M88.4 R124, [R147+0x6000] ;  /* 0x00600000937c783b */ /* 0x000fee0000000200 */
[C---:B----4-:R-:W-:Y:S08]  /*8830*/  HMMA.16816.F32.BF16 R20, R100.reuse, R120, R20 ;  /* 0x000000786414723c */ /* 0x050ff00000041814 */
[C---:B------:R-:W-:Y:S01]  /*8840*/  HMMA.16816.F32.BF16 R24, R100.reuse, R122, R24 ;  /* 0x0000007a6418723c */ /* 0x040fe20000041818 */
[----:B------:R-:W4:Y:S07]  /*8850*/  LDSM.16.M88.4 R120, [R148+0x7000] ;  /* 0x007000009478783b */ /* 0x000f2e0000000200 */
[C---:B-1----:R-:W-:Y:S08]  /*8860*/  HMMA.16816.F32.BF16 R28, R100.reuse, R116, R28 ;  /* 0x00000074641c723c */ /* 0x042ff0000004181c */
[----:B------:R-:W-:Y:S01]  /*8870*/  HMMA.16816.F32.BF16 R32, R100, R118, R32 ;  /* 0x000000766420723c */ /* 0x000fe20000041820 */
[----:B------:R-:W1:Y:S05]  /*8880*/  LDSM.16.M88.4 R100, [R148+0x7800] ;  /* 0x007800009464783b */ /* 0x000e6a0000000200 */
[----:B------:R-:W5:Y:S02]  /*8890*/  LDSM.16.M88.4 R116, [R151+0x2000] ;  /* 0x002000009774783b */ /* 0x000f640000000200 */
[C---:B--2---:R-:W-:Y:S08]  /*88a0*/  HMMA.16816.F32.BF16 R4, R104.reuse, R112, R4 ;  /* 0x000000706804723c */ /* 0x044ff00000041804 */
[C---:B------:R-:W-:Y:S01]  /*88b0*/  HMMA.16816.F32.BF16 R8, R104.reuse, R114, R8 ;  /* 0x000000726808723c */ /* 0x040fe20000041808 */
[----:B------:R-:W2:Y:S07]  /*88c0*/  LDSM.16.M88.4 R112, [R147+0x6800] ;  /* 0x006800009370783b */ /* 0x000eae0000000200 */
[C---:B---3--:R-:W-:Y:S08]  /*88d0*/  HMMA.16816.F32.BF16 R12, R104.reuse, R108, R12 ;  /* 0x0000006c680c723c */ /* 0x048ff0000004180c */
[C---:B------:R-:W-:Y:S01]  /*88e0*/  HMMA.16816.F32.BF16 R16, R104.reuse, R110, R16 ;  /* 0x0000006e6810723c */ /* 0x040fe20000041810 */
[----:B------:R-:W3:Y:S07]  /*88f0*/  LDSM.16.M88.4 R108, [R147+0x7000] ;  /* 0x00700000936c783b */ /* 0x000eee0000000200 */
[C---:B----4-:R-:W-:Y:S08]  /*8900*/  HMMA.16816.F32.BF16 R20, R104.reuse, R120, R20 ;  /* 0x000000786814723c */ /* 0x050ff00000041814 */
[C---:B------:R-:W-:Y:S08]  /*8910*/  HMMA.16816.F32.BF16 R24, R104.reuse, R122, R24 ;  /* 0x0000007a6818723c */ /* 0x040ff00000041818 */
[C---:B-1----:R-:W-:Y:S08]  /*8920*/  HMMA.16816.F32.BF16 R28, R104.reuse, R100, R28 ;  /* 0x00000064681c723c */ /* 0x042ff0000004181c */
[----:B------:R-:W-:Y:S01]  /*8930*/  HMMA.16816.F32.BF16 R32, R104, R102, R32 ;  /* 0x000000666820723c */ /* 0x000fe20000041820 */
[----:B------:R-:W1:Y:S01]  /*8940*/  LDSM.16.M88.4 R100, [R147+0x7800] ;  /* 0x007800009364783b */ /* 0x000e620000000200 */
[----:B------:R-:W-:Y:S04]  /*8950*/  DEPBAR.LE SB0, 0x0 ;  /* 0x000080000000791a */ /* 0x000fe80000000000 */
[----:B------:R-:W-:Y:S01]  /*8960*/  BAR.SYNC.DEFER_BLOCKING 0x0 ;  /* 0x0000000000007b1d */ /* 0x000fe20000010000 */
[----:B------:R-:W-:Y:S01]  /*8970*/  IMAD R104, R173, 0x40, R168 ;  /* 0x00000040ad687824 */ /* 0x000fe200078e02a8 */
[C---:B-----5:R-:W-:Y:S05]  /*8980*/  HMMA.16816.F32.BF16 R4, R116.reuse, R124, R4 ;  /* 0x0000007c7404723c */ /* 0x060fea0000041804 */
[----:B------:R-:W-:Y:S01]  /*8990*/  I2FP.F32.U32 R107, R104 ;  /* 0x00000068006b7245 */ /* 0x000fe20000201000 */
[C---:B------:R-:W-:Y:S02]  /*89a0*/  VIADD R106, R104.reuse, 0x1 ;  /* 0x00000001686a7836 */ /* 0x040fe40000000000 */
[C---:B------:R-:W-:Y:S03]  /*89b0*/  HMMA.16816.F32.BF16 R8, R116.reuse, R126, R8 ;  /* 0x0000007e7408723c */ /* 0x040fe60000041808 */
[----:B------:R-:W-:Y:S01]  /*89c0*/  I2FP.F32.U32 R106, R106 ;  /* 0x0000006a006a7245 */ /* 0x000fe20000201000 */
[C---:B------:R-:W-:Y:S02]  /*89d0*/  VIADD R176, R104.reuse, 0x9 ;  /* 0x0000000968b07836 */ /* 0x040fe40000000000 */
[----:B------:R-:W-:Y:S02]  /*89e0*/  VIADD R105, R104, 0x8 ;  /* 0x0000000868697836 */ /* 0x000fe40000000000 */
[C---:B--2---:R-:W-:Y:S03]  /*89f0*/  HMMA.16816.F32.BF16 R12, R116.reuse, R112, R12 ;  /* 0x00000070740c723c */ /* 0x044fe6000004180c */
[CC--:B------:R-:W-:Y:S01]  /*8a00*/  FFMA.FTZ R7, R106.reuse, R0.reuse, R7 ;  /* 0x000000006a077223 */ /* 0x0c0fe20000010007 */
[----:B------:R-:W-:Y:S01]  /*8a10*/  FFMA.FTZ R5, R106, R0, R5 ;  /* 0x000000006a057223 */ /* 0x000fe20000010005 */
[----:B------:R-:W-:Y:S01]  /*8a20*/  I2FP.F32.U32 R106, R176 ;  /* 0x000000b0006a7245 */ /* 0x000fe20000201000 */
[----:B------:R-:W-:Y:S02]  /*8a30*/  VIADD R176, R104, 0x11 ;  /* 0x0000001168b07836 */ /* 0x000fe40000000000 */
[CC--:B------:R-:W-:Y:S01]  /*8a40*/  FFMA.FTZ R6, R107.reuse, R0.reuse, R6 ;  /* 0x000000006b067223 */ /* 0x0c0fe20000010006 */
[C---:B------:R-:W-:Y:S03]  /*8a50*/  HMMA.16816.F32.BF16 R16, R116.reuse, R114, R16 ;  /* 0x000000727410723c */ /* 0x040fe60000041810 */
[-C--:B------:R-:W-:Y:S01]  /*8a60*/  FFMA.FTZ R4, R107, R0.reuse, R4 ;  /* 0x000000006b047223 */ /* 0x080fe20000010004 */
[----:B------:R-:W-:Y:S01]  /*8a70*/  I2FP.F32.U32 R107, R105 ;  /* 0x00000069006b7245 */ /* 0x000fe20000201000 */
[-C--:B------:R-:W-:Y:S01]  /*8a80*/  FFMA.FTZ R11, R106, R0.reuse, R11 ;  /* 0x000000006a0b7223 */ /* 0x080fe2000001000b */
[----:B------:R-:W-:Y:S01]  /*8a90*/  IADD3 R105, PT, PT, R104, 0x10, RZ ;  /* 0x0000001068697810 */ /* 0x000fe20007ffe0ff */
[----:B------:R-:W-:Y:S01]  /*8aa0*/  FFMA.FTZ R9, R106, R0, R9 ;  /* 0x000000006a097223 */ /* 0x000fe20000010009 */
[----:B------:R-:W-:Y:S01]  /*8ab0*/  I2FP.F32.U32 R106, R176 ;  /* 0x000000b0006a7245 */ /* 0x000fe20000201000 */
[C---:B---3--:R-:W-:Y:S03]  /*8ac0*/  HMMA.16816.F32.BF16 R20, R116.reuse, R108, R20 ;  /* 0x0000006c7414723c */ /* 0x048fe60000041814 */
[C---:B------:R-:W-:Y:S02]  /*8ad0*/  VIADD R176, R104.reuse, 0x19 ;  /* 0x0000001968b07836 */ /* 0x040fe40000000000 */
[CC--:B------:R-:W-:Y:S01]  /*8ae0*/  FFMA.FTZ R10, R107.reuse, R0.reuse, R10 ;  /* 0x000000006b0a7223 */ /* 0x0c0fe2000001000a */
[-C--:B------:R-:W-:Y:S01]  /*8af0*/  FFMA.FTZ R8, R107, R0.reuse, R8 ;  /* 0x000000006b087223 */ /* 0x080fe20000010008 */
[----:B------:R-:W-:Y:S01]  /*8b00*/  I2FP.F32.U32 R107, R105 ;  /* 0x00000069006b7245 */ /* 0x000fe20000201000 */
[----:B------:R-:W-:Y:S01]  /*8b10*/  VIADD R105, R104, 0x18 ;  /* 0x0000001868697836 */ /* 0x000fe20000000000 */
[C---:B------:R-:W-:Y:S03]  /*8b20*/  HMMA.16816.F32.BF16 R24, R116.reuse, R110, R24 ;  /* 0x0000006e7418723c */ /* 0x040fe60000041818 */
[CC--:B------:R-:W-:Y:S01]  /*8b30*/  FFMA.FTZ R15, R106.reuse, R0.reuse, R15 ;  /* 0x000000006a0f7223 */ /* 0x0c0fe2000001000f */
[----:B------:R-:W-:Y:S01]  /*8b40*/  FFMA.FTZ R13, R106, R0, R13 ;  /* 0x000000006a0d7223 */ /* 0x000fe2000001000d */
[----:B------:R-:W-:Y:S01]  /*8b50*/  I2FP.F32.U32 R106, R176 ;  /* 0x000000b0006a7245 */ /* 0x000fe20000201000 */
[CC--:B------:R-:W-:Y:S01]  /*8b60*/  FFMA.FTZ R14, R107.reuse, R0.reuse, R14 ;  /* 0x000000006b0e7223 */ /* 0x0c0fe2000001000e */
[-C--:B------:R-:W-:Y:S01]  /*8b70*/  FFMA.FTZ R12, R107, R0.reuse, R12 ;  /* 0x000000006b0c7223 */ /* 0x080fe2000001000c */
[----:B------:R-:W-:Y:S01]  /*8b80*/  I2FP.F32.U32 R107, R105 ;  /* 0x00000069006b7245 */ /* 0x000fe20000201000 */
[C---:B-1----:R-:W-:Y:S03]  /*8b90*/  HMMA.16816.F32.BF16 R28, R116.reuse, R100, R28 ;  /* 0x00000064741c723c */ /* 0x042fe6000004181c */
[C---:B------:R-:W-:Y:S01]  /*8ba0*/  IADD3 R101, PT, PT, R104.reuse, 0x21, RZ ;  /* 0x0000002168657810 */ /* 0x040fe20007ffe0ff */
[----:B------:R-:W-:Y:S02]  /*8bb0*/  VIADD R100, R104, 0x29 ;  /* 0x0000002968647836 */ /* 0x000fe40000000000 */
[-C--:B------:R-:W-:Y:S01]  /*8bc0*/  FFMA.FTZ R19, R106, R0.reuse, R19 ;  /* 0x000000006a137223 */ /* 0x080fe20000010013 */
[----:B------:R-:W-:Y:S02]  /*8bd0*/  VIADD R105, R104, 0x20 ;  /* 0x0000002068697836 */ /* 0x000fe40000000000 */
[----:B------:R-:W-:Y:S01]  /*8be0*/  FFMA.FTZ R17, R106, R0, R17 ;  /* 0x000000006a117223 */ /* 0x000fe20000010011 */
[----:B------:R-:W-:Y:S01]  /*8bf0*/  I2FP.F32.U32 R106, R101 ;  /* 0x00000065006a7245 */ /* 0x000fe20000201000 */
[----:B------:R-:W-:Y:S03]  /*8c00*/  HMMA.16816.F32.BF16 R32, R116, R102, R32 ;  /* 0x000000667420723c */ /* 0x000fe60000041820 */
[----:B------:R-:W-:Y:S01]  /*8c10*/  I2FP.F32.U32 R100, R100 ;  /* 0x0000006400647245 */ /* 0x000fe20000201000 */
[----:B------:R-:W-:Y:S01]  /*8c20*/  VIADD R101, R104, 0x30 ;  /* 0x0000003068657836 */ /* 0x000fe20000000000 */
[----:B------:R-:W-:Y:S01]  /*8c30*/  FMNMX3.FTZ R103, R2, R4, R5, !PT ;  /* 0x0000000402677276 */ /* 0x000fe20007810005 */
[-C--:B------:R-:W-:Y:S01]  /*8c40*/  FFMA.FTZ R18, R107, R0.reuse, R18 ;  /* 0x000000006b127223 */ /* 0x080fe20000010012 */
[----:B------:R-:W-:Y:S01]  /*8c50*/  I2FP.F32.U32 R105, R105 ;  /* 0x0000006900697245 */ /* 0x000fe20000201000 */
[C---:B------:R-:W-:Y:S01]  /*8c60*/  FFMA.FTZ R27, R100.reuse, R0, R27 ;  /* 0x00000000641b7223 */ /* 0x040fe2000001001b */
[----:B------:R-:W-:Y:S01]  /*8c70*/  FMNMX3.FTZ R103, R103, R8, R9, !PT ;  /* 0x0000000867677276 */ /* 0x000fe20007810009 */
[----:B------:R-:W-:Y:S01]  /*8c80*/  FFMA.FTZ R25, R100, R0, R25 ;  /* 0x0000000064197223 */ /* 0x000fe20000010019 */
[----:B------:R-:W-:Y:S01]  /*8c90*/  FMNMX3.FTZ R100, R3, R6, R7, !PT ;  /* 0x0000000603647276 */ /* 0x000fe20007810007 */
[----:B------:R-:W-:Y:S01]  /*8ca0*/  FFMA.FTZ R16, R107, R0, R16 ;  /* 0x000000006b107223 */ /* 0x000fe20000010010 */
[----:B------:R-:W-:Y:S01]  /*8cb0*/  I2FP.F32.U32 R101, R101 ;  /* 0x0000006500657245 */ /* 0x000fe20000201000 */
[----:B------:R-:W-:Y:S01]  /*8cc0*/  VIADD R107, R104, 0x28 ;  /* 0x00000028686b7836 */ /* 0x000fe20000000000 */
[----:B------:R-:W-:Y:S01]  /*8cd0*/  FMNMX3.FTZ R100, R100, R10, R11, !PT ;  /* 0x0000000a64647276 */ /* 0x000fe2000781000b */
[----:B------:R-:W-:Y:S01]  /*8ce0*/  FFMA.FTZ R22, R105, R0, R22 ;  /* 0x0000000069167223 */ /* 0x000fe20000010016 */
[----:B------:R-:W-:Y:S01]  /*8cf0*/  FMNMX3.FTZ R103, R103, R12, R13, !PT ;  /* 0x0000000c67677276 */ /* 0x000fe2000781000d */
[----:B------:R-:W-:Y:S01]  /*8d00*/  FFMA.FTZ R20, R105, R0, R20 ;  /* 0x0000000069147223 */ /* 0x000fe20000010014 */
[----:B------:R-:W-:Y:S01]  /*8d10*/  FMNMX3.FTZ R100, R100, R14, R15, !PT ;  /* 0x0000000e64647276 */ /* 0x000fe2000781000f */
[CC--:B------:R-:W-:Y:S01]  /*8d20*/  FFMA.FTZ R23, R106.reuse, R0.reuse, R23 ;  /* 0x000000006a177223 */ /* 0x0c0fe20000010017 */
[----:B------:R-:W-:Y:S01]  /*8d30*/  I2FP.F32.U32 R105, R107 ;  /* 0x0000006b00697245 */ /* 0x000fe20000201000 */
[-C--:B------:R-:W-:Y:S01]  /*8d40*/  FFMA.FTZ R21, R106, R0.reuse, R21 ;  /* 0x000000006a157223 */ /* 0x080fe20000010015 */
[----:B------:R-:W-:Y:S01]  /*8d50*/  IADD3 R106, PT, PT, R104, 0x31, RZ ;  /* 0x00000031686a7810 */ /* 0x000fe20007ffe0ff */
[C---:B------:R-:W-:Y:S01]  /*8d60*/  FFMA.FTZ R30, R101.reuse, R0, R30 ;  /* 0x00000000651e7223 */ /* 0x040fe2000001001e */
[----:B------:R-:W-:Y:S01]  /*8d70*/  FMNMX3.FTZ R100, R100, R18, R19, !PT ;  /* 0x0000001264647276 */ /* 0x000fe20007810013 */
[----:B------:R-:W-:Y:S01]  /*8d80*/  FFMA.FTZ R28, R101, R0, R28 ;  /* 0x00000000651c7223 */ /* 0x000fe2000001001c */
[----:B------:R-:W-:Y:S01]  /*8d90*/  FMNMX3.FTZ R103, R103, R16, R17, !PT ;  /* 0x0000001067677276 */ /* 0x000fe20007810011 */
[C---:B------:R-:W-:Y:S01]  /*8da0*/  VIADD R101, R104.reuse, 0x38 ;  /* 0x0000003868657836 */ /* 0x040fe20000000000 */
[----:B------:R-:W-:Y:S01]  /*8db0*/  I2FP.F32.U32 R106, R106 ;  /* 0x0000006a006a7245 */ /* 0x000fe20000201000 */
[----:B------:R-:W-:Y:S01]  /*8dc0*/  VIADD R102, R104, 0x39 ;  /* 0x0000003968667836 */ /* 0x000fe20000000000 */
[----:B------:R-:W-:Y:S01]  /*8dd0*/  FMNMX3.FTZ R100, R100, R22, R23, !PT ;  /* 0x0000001664647276 */ /* 0x000fe20007810017 */
[----:B------:R-:W-:Y:S01]  /*8de0*/  FFMA.FTZ R26, R105, R0, R26 ;  /* 0x00000000691a7223 */ /* 0x000fe2000001001a */
[----:B------:R-:W-:Y:S01]  /*8df0*/  FMNMX3.FTZ R103, R103, R20, R21, !PT ;  /* 0x0000001467677276 */ /* 0x000fe20007810015 */
[-C--:B------:R-:W-:Y:S01]  /*8e00*/  FFMA.FTZ R24, R105, R0.reuse, R24 ;  /* 0x0000000069187223 */ /* 0x080fe20000010018 */
[----:B------:R-:W-:Y:S01]  /*8e10*/  I2FP.F32.U32 R101, R101 ;  /* 0x0000006500657245 */ /* 0x000fe20000201000 */
[C---:B------:R-:W-:Y:S01]  /*8e20*/  FFMA.FTZ R31, R106.reuse, R0, R31 ;  /* 0x000000006a1f7223 */ /* 0x040fe2000001001f */
[----:B------:R-:W-:Y:S01]  /*8e30*/  I2FP.F32.U32 R102, R102 ;  /* 0x0000006600667245 */ /* 0x000fe20000201000 */
[----:B------:R-:W-:Y:S01]  /*8e40*/  FFMA.FTZ R29, R106, R0, R29 ;  /* 0x000000006a1d7223 */ /* 0x000fe2000001001d */
[----:B------:R-:W-:Y:S01]  /*8e50*/  FMNMX3.FTZ R100, R100, R26, R27, !PT ;  /* 0x0000001a64647276 */ /* 0x000fe2000781001b */
[----:B------:R-:W-:Y:S01]  /*8e60*/  FFMA.FTZ R34, R101, R0, R34 ;  /* 0x0000000065227223 */ /* 0x000fe20000010022 */
[----:B------:R-:W-:Y:S01]  /*8e70*/  FMNMX3.FTZ R103, R103, R24, R25, !PT ;  /* 0x0000001867677276 */ /* 0x000fe20007810019 */
[----:B------:R-:W-:Y:S01]  /*8e80*/  FFMA.FTZ R32, R101, R0, R32 ;  /* 0x0000000065207223 */ /* 0x000fe20000010020 */
[----:B------:R-:W-:Y:S01]  /*8e90*/  FMNMX3.FTZ R100, R100, R30, R31, !PT ;  /* 0x0000001e64647276 */ /* 0x000fe2000781001f */
[C---:B------:R-:W-:Y:S01]  /*8ea0*/  FFMA.FTZ R35, R102.reuse, R0, R35 ;  /* 0x0000000066237223 */ /* 0x040fe20000010023 */
[----:B------:R-:W-:Y:S01]  /*8eb0*/  FMNMX3.FTZ R103, R103, R28, R29, !PT ;  /* 0x0000001c67677276 */ /* 0x000fe2000781001d */
[----:B------:R-:W-:Y:S03]  /*8ec0*/  FFMA.FTZ R33, R102, R0, R33 ;  /* 0x0000000066217223 */ /* 0x000fe60000010021 */
[----:B------:R-:W-:Y:S02]  /*8ed0*/  FMNMX3.FTZ R104, R100, R34, R35, !PT ;  /* 0x0000002264687276 */ /* 0x000fe40007810023 */
[----:B------:R-:W-:Y:S01]  /*8ee0*/  FMNMX3.FTZ R103, R103, R32, R33, !PT ;  /* 0x0000002067677276 */ /* 0x000fe20007810021 */
[----:B------:R-:W-:Y:S06]  /*8ef0*/  @P2 BRA `(.L_x_852) ;  /* 0xffffffec00242947 */ /* 0x000fec000383ffff */
.L_x_851:
[----:B------:R-:W2:Y:S08]  /*8f00*/  SHFL.BFLY PT, R100, R103, 0x2, 0x1f ;  /* 0x0c401f0067647f89 */ /* 0x000eb000000e0000 */
[----:B------:R-:W3:Y:S08]  /*8f10*/  SHFL.BFLY PT, R101, R104, 0x2, 0x1f ;  /* 0x0c401f0068657f89 */ /* 0x000ef000000e0000 */
[----:B-1----:R-:W-:Y:S08]  /*8f20*/  LDSM.16.MT88.4 R108, [R150+0x8000] ;  /* 0x00800000966c783b */ /* 0x002ff00000004200 */
[----:B------:R-:W-:Y:S08]  /*8f30*/  LDSM.16.MT88.4 R112, [R146+0x8000] ;  /* 0x008000009270783b */ /* 0x000ff00000004200 */
[----:B------:R-:W-:Y:S01]  /*8f40*/  LDSM.16.MT88.4 R116, [R145+0x8000] ;  /* 0x008000009174783b */ /* 0x000fe20000004200 */
[----:B--2---:R-:W-:Y:S02]  /*8f50*/  FMNMX.FTZ R107, R103, R100, !PT ;  /* 0x00000064676b7209 */ /* 0x004fe40007810000 */
[----:B---3--:R-:W-:Y:S05]  /*8f60*/  FMNMX.FTZ R105, R104, R101, !PT ;  /* 0x0000006568697209 */ /* 0x008fea0007810000 */
[----:B------:R-:W1:Y:S08]  /*8f70*/  SHFL.BFLY PT, R102, R107, 0x1, 0x1f ;  /* 0x0c201f006b667f89 */ /* 0x000e7000000e0000 */
[----:B------:R-:W2:Y:S01]  /*8f80*/  SHFL.BFLY PT, R100, R105, 0x1, 0x1f ;  /* 0x0c201f0069647f89 */ /* 0x000ea200000e0000 */
[----:B-1----:R-:W-:Y:S02]  /*8f90*/  FMNMX.FTZ R101, R107, R102, !PT ;  /* 0x000000666b657209 */ /* 0x002fe40007810000 */
[----:B--2---:R-:W-:Y:S03]  /*8fa0*/  FMNMX.FTZ R100, R105, R100, !PT ;  /* 0x0000006469647209 */ /* 0x004fe60007810000 */
[C---:B------:R-:W-:Y:S01]  /*8fb0*/  FADD.FTZ R102, -R101.reuse, R2 ;  /* 0x0000000265667221 */ /* 0x040fe20000010100 */
[----:B------:R-:W-:Y:S01]  /*8fc0*/  FMUL.FTZ R123, R101, UR4 ;  /* 0x00000004657b7c20 */ /* 0x000fe20008410000 */
[C---:B------:R-:W-:Y:S01]  /*8fd0*/  FSETP.NEU.FTZ.AND P0, PT, R100.reuse, -INF , PT ;  /* 0xff8000006400780b */ /* 0x040fe20003f1d000 */
[----:B------:R-:W-:Y:S01]  /*8fe0*/  FADD.FTZ R3, -R100, R3 ;  /* 0x0000000364037221 */ /* 0x000fe20000010100 */
[----:B------:R-:W-:Y:S01]  /*8ff0*/  FMUL.FTZ R103, R102, UR4 ;  /* 0x0000000466677c20 */ /* 0x000fe20008410000 */
[----:B------:R-:W-:Y:S02]  /*9000*/  FMUL.FTZ R124, R100, UR4 ;  /* 0x00000004647c7c20 */ /* 0x000fe40008410000 */
[----:B------:R-:W-:Y:S02]  /*9010*/  FMUL.FTZ R2, R3, UR4 ;  /* 0x0000000403027c20 */ /* 0x000fe40008410000 */
[----:B------:R1:W2:Y:S01]  /*9020*/  MUFU.EX2 R3, R103 ;  /* 0x0000006700037308 */ /* 0x0002a20000000800 */
[----:B------:R-:W-:Y:S02]  /*9030*/  FSEL R124, R124, RZ, P0 ;  /* 0x000000ff7c7c7208 */ /* 0x000fe40000000000 */
[----:B------:R-:W-:Y:S03]  /*9040*/  FSETP.NEU.FTZ.AND P0, PT, R101, -INF , PT ;  /* 0xff8000006500780b */ /* 0x000fe60003f1d000 */
[--C-:B------:R-:W-:Y:S01]  /*9050*/  FFMA.FTZ R121, R6, UR4, -R124.reuse ;  /* 0x0000000406797c23 */ /* 0x100fe2000801087c */
[----:B------:R-:W-:Y:S01]  /*9060*/  FSEL R123, R123, RZ, P0 ;  /* 0x000000ff7b7b7208 */ /* 0x000fe20000000000 */
[--C-:B------:R-:W-:Y:S01]  /*9070*/  FFMA.FTZ R120, R7, UR4, -R124.reuse ;  /* 0x0000000407787c23 */ /* 0x100fe2000801087c */
[--C-:B------:R-:W-:Y:S01]  /*9080*/  FFMA.FTZ R105, R10, UR4, -R124.reuse ;  /* 0x000000040a697c23 */ /* 0x100fe2000801087c */
[--C-:B------:R-:W-:Y:S01]  /*9090*/  FFMA.FTZ R102, R11, UR4, -R124.reuse ;  /* 0x000000040b667c23 */ /* 0x100fe2000801087c */
[----:B------:R-:W3:Y:S01]  /*90a0*/  MUFU.EX2 R2, R2 ;  /* 0x0000000200027308 */ /* 0x000ee20000000800 */
[--C-:B------:R-:W-:Y:S01]  /*90b0*/  FFMA.FTZ R122, R4, UR4, -R123.reuse ;  /* 0x00000004047a7c23 */ /* 0x100fe2000801087b */
[--C-:B------:R-:W-:Y:S01]  /*90c0*/  FFMA.FTZ R107, R5, UR4, -R123.reuse ;  /* 0x00000004056b7c23 */ /* 0x100fe2000801087b */
[--C-:B------:R-:W-:Y:S01]  /*90d0*/  FFMA.FTZ R106, R8, UR4, -R123.reuse ;  /* 0x00000004086a7c23 */ /* 0x100fe2000801087b */
[--C-:B------:R-:W-:Y:S01]  /*90e0*/  FFMA.FTZ R135, R24, UR4, -R123.reuse ;  /* 0x0000000418877c23 */ /* 0x100fe2000801087b */
[--C-:B------:R-:W-:Y:S01]  /*90f0*/  FFMA.FTZ R136, R25, UR4, -R123.reuse ;  /* 0x0000000419887c23 */ /* 0x100fe2000801087b */
[--C-:B-1----:R-:W-:Y:S01]  /*9100*/  FFMA.FTZ R103, R9, UR4, -R123.reuse ;  /* 0x0000000409677c23 */ /* 0x102fe2000801087b */
[C---:B--2---:R-:W-:Y:S03]  /*9110*/  FMUL.FTZ R4, R3.reuse, R96 ;  /* 0x0000006003047220 */ /* 0x044fe60000410000 */
[----:B------:R-:W-:Y:S01]  /*9120*/  MUFU.EX2 R121, R121 ;  /* 0x0000007900797308 */ /* 0x000fe20000000800 */
[C---:B------:R-:W-:Y:S01]  /*9130*/  FMUL.FTZ R5, R3.reuse, R97 ;  /* 0x0000006103057220 */ /* 0x040fe20000410000 */
[C---:B------:R-:W-:Y:S01]  /*9140*/  FMUL.FTZ R8, R3.reuse, R92 ;  /* 0x0000005c03087220 */ /* 0x040fe20000410000 */
[C---:B------:R-:W-:Y:S01]  /*9150*/  FMUL.FTZ R9, R3.reuse, R93 ;  /* 0x0000005d03097220 */ /* 0x040fe20000410000 */
[C---:B------:R-:W-:Y:S01]  /*9160*/  FMUL.FTZ R36, R3.reuse, R36 ;  /* 0x0000002403247220 */ /* 0x040fe20000410000 */
[----:B------:R-:W-:Y:S01]  /*9170*/  FMUL.FTZ R37, R3, R37 ;  /* 0x0000002503257220 */ /* 0x000fe20000410000 */
[--C-:B------:R-:W-:Y:S01]  /*9180*/  FFMA.FTZ R137, R30, UR4, -R124.reuse ;  /* 0x000000041e897c23 */ /* 0x100fe2000801087c */
[--C-:B------:R-:W-:Y:S03]  /*9190*/  FFMA.FTZ R138, R31, UR4, -R124.reuse ;  /* 0x000000041f8a7c23 */ /* 0x100fe6000801087c */
[----:B------:R-:W1:Y:S01]  /*91a0*/  MUFU.EX2 R120, R120 ;  /* 0x0000007800787308 */ /* 0x000e620000000800 */
[C---:B---3--:R-:W-:Y:S01]  /*91b0*/  FMUL.FTZ R6, R2.reuse, R98 ;  /* 0x0000006202067220 */ /* 0x048fe20000410000 */
[C---:B------:R-:W-:Y:S01]  /*91c0*/  FMUL.FTZ R7, R2.reuse, R99 ;  /* 0x0000006302077220 */ /* 0x040fe20000410000 */
[C---:B------:R-:W-:Y:S01]  /*91d0*/  FMUL.FTZ R10, R2.reuse, R94 ;  /* 0x0000005e020a7220 */ /* 0x040fe20000410000 */
[C---:B------:R-:W-:Y:S01]  /*91e0*/  FMUL.FTZ R11, R2.reuse, R95 ;  /* 0x0000005f020b7220 */ /* 0x040fe20000410000 */
[C---:B------:R-:W-:Y:S01]  /*91f0*/  FMUL.FTZ R38, R2.reuse, R38 ;  /* 0x0000002602267220 */ /* 0x040fe20000410000 */
[----:B------:R-:W2:Y:S01]  /*9200*/  LDSM.16.MT88.4 R92, [R144+0x8000] ;  /* 0x00800000905c783b */ /* 0x000ea20000004200 */
[----:B------:R-:W-:Y:S03]  /*9210*/  FMUL.FTZ R39, R2, R39 ;  /* 0x0000002702277220 */ /* 0x000fe60000410000 */
[----:B------:R-:W-:Y:S01]  /*9220*/  MUFU.EX2 R105, R105 ;  /* 0x0000006900697308 */ /* 0x000fe20000000800 */
[--C-:B------:R-:W-:Y:S01]  /*9230*/  FFMA.FTZ R140, R28, UR4, -R123.reuse ;  /* 0x000000041c8c7c23 */ /* 0x100fe2000801087b */
[--C-:B------:R-:W-:Y:S01]  /*9240*/  FFMA.FTZ R141, R29, UR4, -R123.reuse ;  /* 0x000000041d8d7c23 */ /* 0x100fe2000801087b */
[--C-:B------:R-:W-:Y:S01]  /*9250*/  FFMA.FTZ R139, R34, UR4, -R124.reuse ;  /* 0x00000004228b7c23 */ /* 0x100fe2000801087c */
[--C-:B------:R-:W-:Y:S01]  /*9260*/  FFMA.FTZ R142, R32, UR4, -R123.reuse ;  /* 0x00000004208e7c23 */ /* 0x100fe2000801087b */
[C---:B------:R-:W-:Y:S01]  /*9270*/  FMUL.FTZ R42, R2.reuse, R42 ;  /* 0x0000002a022a7220 */ /* 0x040fe20000410000 */
[----:B------:R-:W-:Y:S01]  /*9280*/  LDSM.16.MT88.4 R28, [R150+0x9800] ;  /* 0x00980000961c783b */ /* 0x000fe20000004200 */
[----:B------:R-:W-:Y:S03]  /*9290*/  FMUL.FTZ R43, R2, R43 ;  /* 0x0000002b022b7220 */ /* 0x000fe60000410000 */
[----:B------:R-:W3:Y:S01]  /*92a0*/  MUFU.EX2 R102, R102 ;  /* 0x0000006600667308 */ /* 0x000ee20000000800 */
[----:B-1----:R-:W-:Y:S01]  /*92b0*/  F2FP.BF16.F32.PACK_AB R97, R120, R121 ;  /* 0x000000797861723e */ /* 0x002fe200000010ff */
[C---:B------:R-:W-:Y:S01]  /*92c0*/  FMUL.FTZ R40, R3.reuse, R40 ;  /* 0x0000002803287220 */ /* 0x040fe20000410000 */
[C---:B------:R-:W-:Y:S01]  /*92d0*/  FMUL.FTZ R41, R3.reuse, R41 ;  /* 0x0000002903297220 */ /* 0x040fe20000410000 */
[C---:B------:R-:W-:Y:S01]  /*92e0*/  FMUL.FTZ R46, R2.reuse, R46 ;  /* 0x0000002e022e7220 */ /* 0x040fe20000410000 */
[C---:B------:R-:W-:Y:S01]  /*92f0*/  FMUL.FTZ R47, R2.reuse, R47 ;  /* 0x0000002f022f7220 */ /* 0x040fe20000410000 */
[C---:B------:R-:W-:Y:S01]  /*9300*/  FMUL.FTZ R44, R3.reuse, R44 ;  /* 0x0000002c032c7220 */ /* 0x040fe20000410000 */
[C---:B------:R-:W-:Y:S03]  /*9310*/  FMUL.FTZ R45, R3.reuse, R45 ;  /* 0x0000002d032d7220 */ /* 0x040fe60000410000 */
[----:B------:R-:W-:Y:S01]  /*9320*/  MUFU.EX2 R122, R122 ;  /* 0x0000007a007a7308 */ /* 0x000fe20000000800 */
[C---:B------:R-:W-:Y:S01]  /*9330*/  FMUL.FTZ R50, R2.reuse, R50 ;  /* 0x0000003202327220 */ /* 0x040fe20000410000 */
[C---:B------:R-:W-:Y:S01]  /*9340*/  FMUL.FTZ R51, R2.reuse, R51 ;  /* 0x0000003302337220 */ /* 0x040fe20000410000 */
[C---:B------:R-:W-:Y:S01]  /*9350*/  FMUL.FTZ R48, R3.reuse, R48 ;  /* 0x0000003003307220 */ /* 0x040fe20000410000 */
[C---:B------:R-:W-:Y:S01]  /*9360*/  FMUL.FTZ R49, R3.reuse, R49 ;  /* 0x0000003103317220 */ /* 0x040fe20000410000 */
[C---:B------:R-:W-:Y:S01]  /*9370*/  FMUL.FTZ R54, R2.reuse, R54 ;  /* 0x0000003602367220 */ /* 0x040fe20000410000 */
[----:B------:R-:W-:Y:S01]  /*9380*/  FMUL.FTZ R55, R2, R55 ;  /* 0x0000003702377220 */ /* 0x000fe20000410000 */
[C---:B------:R-:W-:Y:S03]  /*9390*/  FMUL.FTZ R52, R3.reuse, R52 ;  /* 0x0000003403347220 */ /* 0x040fe60000410000 */
[----:B------:R-:W1:Y:S01]  /*93a0*/  MUFU.EX2 R107, R107 ;  /* 0x0000006b006b7308 */ /* 0x000e620000000800 */
[----:B---3--:R-:W-:Y:S01]  /*93b0*/  F2FP.BF16.F32.PACK_AB R99, R102, R105 ;  /* 0x000000696663723e */ /* 0x008fe200000010ff */
        /* <DEDUP_REMOVED lines=12> */
[C---:B------:R-:W-:Y:S01]  /*9480*/  FMUL.FTZ R64, R3.reuse, R64 ;  /* 0x0000004003407220 */ /* 0x040fe20000410000 */
        /* <DEDUP_REMOVED lines=17> */
[----:B------:R-:W-:Y:S01]  /*95a0*/  FMUL.FTZ R80, R3, R80 ;  /* 0x0000005003507220 */ /* 0x000fe20000410000 */
[----:B---3--:R-:W-:Y:S01]  /*95b0*/  F2FP.BF16.F32.PACK_AB R98, R103, R106 ;  /* 0x0000006a6762723e */ /* 0x008fe200000010ff */
[----:B------:R-:W-:Y:S01]  /*95c0*/  FMUL.FTZ R81, R3, R81 ;  /* 0x0000005103517220 */ /* 0x000fe20000410000 */
[--C-:B------:R-:W-:Y:S01]  /*95d0*/  FFMA.FTZ R125, R14, UR4, -R124.reuse ;  /* 0x000000040e7d7c23 */ /* 0x100fe2000801087c */
[C---:B------:R-:W-:Y:S01]  /*95e0*/  FMUL.FTZ R14, R2.reuse, R90 ;  /* 0x0000005a020e7220 */ /* 0x040fe20000410000 */
[--C-:B------:R-:W-:Y:S01]  /*95f0*/  FFMA.FTZ R126, R15, UR4, -R124.reuse ;  /* 0x000000040f7e7c23 */ /* 0x100fe2000801087c */
[----:B------:R-:W-:Y:S01]  /*9600*/  FMUL.FTZ R15, R2, R91 ;  /* 0x0000005b020f7220 */ /* 0x000fe20000410000 */
[--C-:B------:R-:W-:Y:S01]  /*9610*/  FFMA.FTZ R127, R18, UR4, -R124.reuse ;  /* 0x00000004127f7c23 */ /* 0x100fe2000801087c */
[C---:B------:R-:W-:Y:S01]  /*9620*/  HMMA.16816.F32.BF16 R4, R96.reuse, R108, R4 ;  /* 0x0000006c6004723c */ /* 0x040fe20000041804 */
[----:B------:R-:W-:Y:S04]  /*9630*/  MUFU.EX2 R125, R125 ;  /* 0x0000007d007d7308 */ /* 0x000fe80000000800 */
[----:B------:R-:W-:Y:S01]  /*9640*/  FFMA.FTZ R128, R19, UR4, -R124 ;  /* 0x0000000413807c23 */ /* 0x000fe2000801087c */
[--C-:B------:R-:W-:Y:S01]  /*9650*/  FFMA.FTZ R130, R12, UR4, -R123.reuse ;  /* 0x000000040c827c23 */ /* 0x100fe2000801087b */
[----:B------:R-:W-:Y:S01]  /*9660*/  FMUL.FTZ R12, R3, R88 ;  /* 0x00000058030c7220 */ /* 0x000fe20000410000 */
[C---:B------:R-:W-:Y:S01]  /*9670*/  HMMA.16816.F32.BF16 R8, R96.reuse, R110, R8 ;  /* 0x0000006e6008723c */ /* 0x040fe20000041808 */
[----:B------:R-:W1:Y:S02]  /*9680*/  LDSM.16.MT88.4 R108, [R150+0xa000] ;  /* 0x00a00000966c783b */ /* 0x000e640000004200 */
[----:B------:R-:W3:Y:S01]  /*9690*/  MUFU.EX2 R126, R126 ;  /* 0x0000007e007e7308 */ /* 0x000ee20000000800 */
[--C-:B------:R-:W-:Y:S01]  /*96a0*/  FFMA.FTZ R129, R13, UR4, -R123.reuse ;  /* 0x000000040d817c23 */ /* 0x100fe2000801087b */
[----:B------:R-:W-:Y:S01]  /*96b0*/  FMUL.FTZ R13, R3, R89 ;  /* 0x00000059030d7220 */ /* 0x000fe20000410000 */
[--C-:B------:R-:W-:Y:S01]  /*96c0*/  FFMA.FTZ R132, R16, UR4, -R123.reuse ;  /* 0x0000000410847c23 */ /* 0x100fe2000801087b */
[--C-:B------:R-:W-:Y:S01]  /*96d0*/  FFMA.FTZ R131, R17, UR4, -R123.reuse ;  /* 0x0000000411837c23 */ /* 0x100fe2000801087b */
[C---:B------:R-:W-:Y:S01]  /*96e0*/  FMUL.FTZ R18, R2.reuse, R86 ;  /* 0x0000005602127220 */ /* 0x040fe20000410000 */
[C---:B------:R-:W-:Y:S01]  /*96f0*/  HMMA.16816.F32.BF16 R36, R96.reuse, R112, R36 ;  /* 0x000000706024723c */ /* 0x040fe20000041824 */
[----:B------:R-:W-:Y:S03]  /*9700*/  LDSM.16.MT88.4 R88, [R146+0x8800] ;  /* 0x008800009258783b */ /* 0x000fe60000004200 */
[----:B------:R-:W-:Y:S01]  /*9710*/  MUFU.EX2 R127, R127 ;  /* 0x0000007f007f7308 */ /* 0x000fe20000000800 */
[----:B------:R-:W-:Y:S01]  /*9720*/  FMUL.FTZ R19, R2, R87 ;  /* 0x0000005702137220 */ /* 0x000fe20000410000 */
[C---:B------:R-:W-:Y:S01]  /*9730*/  FMUL.FTZ R16, R3.reuse, R84 ;  /* 0x0000005403107220 */ /* 0x040fe20000410000 */
[----:B------:R-:W-:Y:S01]  /*9740*/  FMUL.FTZ R17, R3, R85 ;  /* 0x0000005503117220 */ /* 0x000fe20000410000 */
[--C-:B------:R-:W-:Y:S01]  /*9750*/  FFMA.FTZ R133, R20, UR4, -R123.reuse ;  /* 0x0000000414857c23 */ /* 0x100fe2000801087b */
[--C-:B------:R-:W-:Y:S01]  /*9760*/  FFMA.FTZ R134, R21, UR4, -R123.reuse ;  /* 0x0000000415867c23 */ /* 0x100fe2000801087b */
[C---:B------:R-:W-:Y:S01]  /*9770*/  HMMA.16816.F32.BF16 R40, R96.reuse, R114, R40 ;  /* 0x000000726028723c */ /* 0x040fe20000041828 */
[----:B------:R-:W4:Y:S03]  /*9780*/  LDSM.16.MT88.4 R112, [R146+0xa000] ;  /* 0x00a000009270783b */ /* 0x000f260000004200 */
[----:B------:R-:W5:Y:S01]  /*9790*/  MUFU.EX2 R128, R128 ;  /* 0x0000008000807308 */ /* 0x000f620000000800 */
[----:B---3--:R-:W-:Y:S01]  /*97a0*/  F2FP.BF16.F32.PACK_AB R85, R126, R125 ;  /* 0x0000007d7e55723e */ /* 0x008fe200000010ff */
[----:B------:R-:W-:Y:S01]  /*97b0*/  FFMA.FTZ R123, R33, UR4, -R123 ;  /* 0x00000004217b7c23 */ /* 0x000fe2000801087b */
[----:B------:R-:W-:Y:S01]  /*97c0*/  FFMA.FTZ R121, R2, R175, R121 ;  /* 0x000000af02797223 */ /* 0x000fe20000010079 */
[----:B------:R-:W-:Y:S01]  /*97d0*/  ISETP.NE.AND P0, PT, R173, RZ, PT ;  /* 0x000000ffad00720c */ /* 0x000fe20003f05270 */
[----:B------:R-:W-:Y:S01]  /*97e0*/  FFMA.FTZ R122, R3, R174, R122 ;  /* 0x000000ae037a7223 */ /* 0x000fe2000001007a */
[C---:B------:R-:W-:Y:S04]  /*97f0*/  HMMA.16816.F32.BF16 R44, R96.reuse, R116, R44 ;  /* 0x00000074602c723c */ /* 0x040fe8000004182c */
[----:B------:R-:W-:Y:S01]  /*9800*/  MUFU.EX2 R130, R130 ;  /* 0x0000008200827308 */ /* 0x000fe20000000800 */
[----:B------:R-:W-:Y:S01]  /*9810*/  FADD.FTZ R120, R120, R121 ;  /* 0x0000007978787221 */ /* 0x000fe20000010000 */
[----:B------:R-:W-:Y:S01]  /*9820*/  FADD.FTZ R107, R107, R122 ;  /* 0x0000007a6b6b7221 */ /* 0x000fe20000010000 */
[----:B------:R-:W-:Y:S02]  /*9830*/  IADD3 R173, PT, PT, R173, -0x1, RZ ;  /* 0xffffffffadad7810 */ /* 0x000fe40007ffe0ff */
[----:B------:R-:W-:Y:S01]  /*9840*/  FADD.FTZ R105, R105, R120 ;  /* 0x0000007869697221 */ /* 0x000fe20000010000 */
[C---:B------:R-:W-:Y:S01]  /*9850*/  HMMA.16816.F32.BF16 R48, R96.reuse, R118, R48 ;  /* 0x000000766030723c */ /* 0x040fe20000041830 */
[----:B------:R-:W-:Y:S03]  /*9860*/  LDSM.16.MT88.4 R116, [R144+0x8800] ;  /* 0x008800009074783b */ /* 0x000fe60000004200 */
[----:B------:R-:W3:Y:S01]  /*9870*/  MUFU.EX2 R129, R129 ;  /* 0x0000008100817308 */ /* 0x000ee20000000800 */
[----:B-----5:R-:W-:Y:S01]  /*9880*/  F2FP.BF16.F32.PACK_AB R87, R128, R127 ;  /* 0x0000007f8057723e */ /* 0x020fe200000010ff */
[----:B------:R-:W-:Y:S01]  /*9890*/  FADD.FTZ R106, R106, R107 ;  /* 0x0000006b6a6a7221 */ /* 0x000fe20000010000 */
[----:B------:R-:W-:Y:S01]  /*98a0*/  FADD.FTZ R102, R102, R105 ;  /* 0x0000006966667221 */ /* 0x000fe20000010000 */
[C---:B--2---:R-:W-:Y:S06]  /*98b0*/  HMMA.16816.F32.BF16 R52, R96.reuse, R92, R52 ;  /* 0x0000005c6034723c */ /* 0x044fec0000041834 */
[----:B------:R-:W-:Y:S01]  /*98c0*/  MUFU.EX2 R132, R132 ;  /* 0x0000008400847308 */ /* 0x000fe20000000800 */
[----:B------:R-:W-:Y:S01]  /*98d0*/  FADD.FTZ R103, R103, R106 ;  /* 0x0000006a67677221 */ /* 0x000fe20000010000 */
[----:B------:R-:W-:Y:S01]  /*98e0*/  FADD.FTZ R125, R125, R102 ;  /* 0x000000667d7d7221 */ /* 0x000fe20000010000 */
[C---:B------:R-:W-:Y:S01]  /*98f0*/  HMMA.16816.F32.BF16 R56, R96.reuse, R94, R56 ;  /* 0x0000005e6038723c */ /* 0x040fe20000041838 */
[----:B------:R-:W2:Y:S06]  /*9900*/  LDSM.16.MT88.4 R92, [R145+0xa000] ;  /* 0x00a00000915c783b */ /* 0x000eac0000004200 */
[----:B------:R-:W5:Y:S01]  /*9910*/  MUFU.EX2 R131, R131 ;  /* 0x0000008300837308 */ /* 0x000f620000000800 */
[C---:B---3--:R-:W-:Y:S01]  /*9920*/  F2FP.BF16.F32.PACK_AB R84, R129.reuse, R130 ;  /* 0x000000828154723e */ /* 0x048fe200000010ff */
[----:B------:R-:W-:Y:S01]  /*9930*/  FADD.FTZ R130, R130, R103 ;  /* 0x0000006782827221 */ /* 0x000fe20000010000 */
[----:B------:R-:W-:Y:S01]  /*9940*/  FADD.FTZ R126, R126, R125 ;  /* 0x0000007d7e7e7221 */ /* 0x000fe20000010000 */
[C---:B-1----:R-:W-:Y:S06]  /*9950*/  HMMA.16816.F32.BF16 R60, R96.reuse, R108, R60 ;  /* 0x0000006c603c723c */ /* 0x042fec000004183c */
[----:B------:R-:W-:Y:S01]  /*9960*/  MUFU.EX2 R133, R133 ;  /* 0x0000008500857308 */ /* 0x000fe20000000800 */
[----:B------:R-:W-:Y:S01]  /*9970*/  FADD.FTZ R129, R129, R130 ;  /* 0x0000008281817221 */ /* 0x000fe20000010000 */
[----:B------:R-:W-:Y:S01]  /*9980*/  FADD.FTZ R3, R127, R126 ;  /* 0x0000007e7f037221 */ /* 0x000fe20000010000 */
[C---:B------:R-:W-:Y:S01]  /*9990*/  HMMA.16816.F32.BF16 R64, R96.reuse, R110, R64 ;  /* 0x0000006e6040723c */ /* 0x040fe20000041840 */
[----:B------:R-:W1:Y:S06]  /*99a0*/  LDSM.16.MT88.4 R108, [R144+0xa000] ;  /* 0x00a00000906c783b */ /* 0x000e6c0000004200 */
[----:B------:R-:W3:Y:S01]  /*99b0*/  MUFU.EX2 R134, R134 ;  /* 0x0000008600867308 */ /* 0x000ee20000000800 */
[C---:B-----5:R-:W-:Y:S01]  /*99c0*/  F2FP.BF16.F32.PACK_AB R86, R131.reuse, R132 ;  /* 0x000000848356723e */ /* 0x060fe200000010ff */
[----:B------:R-:W-:Y:S01]  /*99d0*/  FADD.FTZ R132, R132, R129 ;  /* 0x0000008184847221 */ /* 0x000fe20000010000 */
[----:B------:R-:W-:Y:S01]  /*99e0*/  FADD.FTZ R3, R128, R3 ;  /* 0x0000000380037221 */ /* 0x000fe20000010000 */
[C---:B----4-:R-:W-:Y:S06]  /*99f0*/  HMMA.16816.F32.BF16 R68, R96.reuse, R112, R68 ;  /* 0x000000706044723c */ /* 0x050fec0000041844 */
[----:B------:R-:W-:Y:S01]  /*9a00*/  MUFU.EX2 R135, R135 ;  /* 0x0000008700877308 */ /* 0x000fe20000000800 */
[----:B------:R-:W-:Y:S01]  /*9a10*/  FADD.FTZ R132, R131, R132 ;  /* 0x0000008483847221 */ /* 0x000fe20000010000 */
[C---:B------:R-:W-:Y:S01]  /*9a20*/  HMMA.16816.F32.BF16 R72, R96.reuse, R114, R72 ;  /* 0x000000726048723c */ /* 0x040fe20000041848 */
[----:B------:R-:W4:Y:S07]  /*9a30*/  LDSM.16.MT88.4 R112, [R150+0x8800] ;  /* 0x008800009670783b */ /* 0x000f2e0000004200 */
[----:B------:R-:W5:Y:S01]  /*9a40*/  MUFU.EX2 R136, R136 ;  /* 0x0000008800887308 */ /* 0x000f620000000800 */
[C---:B---3--:R-:W-:Y:S01]  /*9a50*/  F2FP.BF16.F32.PACK_AB R20, R134.reuse, R133 ;  /* 0x000000858614723e */ /* 0x048fe200000010ff */
[----:B------:R-:W-:Y:S04]  /*9a60*/  FADD.FTZ R133, R133, R132 ;  /* 0x0000008485857221 */ /* 0x000fe80000010000 */
[----:B------:R-:W-:Y:S01]  /*9a70*/  FADD.FTZ R134, R134, R133 ;  /* 0x0000008586867221 */ /* 0x000fe20000010000 */
[C---:B--2---:R-:W-:Y:S03]  /*9a80*/  HMMA.16816.F32.BF16 R76, R96.reuse, R92, R76 ;  /* 0x0000005c604c723c */ /* 0x044fe6000004184c */
[----:B------:R-:W-:Y:S05]  /*9a90*/  MUFU.EX2 R137, R137 ;  /* 0x0000008900897308 */ /* 0x000fea0000000800 */
[C---:B------:R-:W-:Y:S01]  /*9aa0*/  HMMA.16816.F32.BF16 R80, R96.reuse, R94, R80 ;  /* 0x0000005e6050723c */ /* 0x040fe20000041850 */
[----:B------:R-:W2:Y:S04]  /*9ab0*/  LDSM.16.MT88.4 R92, [R145+0x8800] ;  /* 0x00880000915c783b */ /* 0x000ea80000004200 */
[----:B------:R-:W-:Y:S03]  /*9ac0*/  MUFU.EX2 R138, R138 ;  /* 0x0000008a008a7308 */ /* 0x000fe60000000800 */
[C---:B-1----:R-:W-:Y:S07]  /*9ad0*/  HMMA.16816.F32.BF16 R12, R96.reuse, R108, R12 ;  /* 0x0000006c600c723c */ /* 0x042fee000004180c */
[----:B------:R-:W-:Y:S01]  /*9ae0*/  MUFU.EX2 R139, R139 ;  /* 0x0000008b008b7308 */ /* 0x000fe20000000800 */
[----:B------:R-:W-:Y:S01]  /*9af0*/  HMMA.16816.F32.BF16 R16, R96, R110, R16 ;  /* 0x0000006e6010723c */ /* 0x000fe20000041810 */
[----:B------:R-:W1:Y:S08]  /*9b00*/  LDSM.16.MT88.4 R96, [R150+0xa800] ;  /* 0x00a800009660783b */ /* 0x000e700000004200 */
[----:B------:R-:W-:Y:S01]  /*9b10*/  MUFU.EX2 R140, R140 ;  /* 0x0000008c008c7308 */ /* 0x000fe20000000800 */
[C---:B----4-:R-:W-:Y:S01]  /*9b20*/  HMMA.16816.F32.BF16 R4, R84.reuse, R112, R4 ;  /* 0x000000705404723c */ /* 0x050fe20000041804 */
[----:B------:R-:W3:Y:S08]  /*9b30*/  LDSM.16.MT88.4 R108, [R146+0xa800] ;  /* 0x00a80000926c783b */ /* 0x000ef00000004200 */
[----:B------:R-:W-:Y:S01]  /*9b40*/  MUFU.EX2 R141, R141 ;  /* 0x0000008d008d7308 */ /* 0x000fe20000000800 */
[C---:B------:R-:W-:Y:S01]  /*9b50*/  HMMA.16816.F32.BF16 R8, R84.reuse, R114, R8 ;  /* 0x000000725408723c */ /* 0x040fe20000041808 */
[----:B------:R-:W-:Y:S08]  /*9b60*/  LDSM.16.MT88.4 R112, [R145+0x9000] ;  /* 0x009000009170783b */ /* 0x000ff00000004200 */
[----:B------:R-:W-:Y:S01]  /*9b70*/  MUFU.EX2 R142, R142 ;  /* 0x0000008e008e7308 */ /* 0x000fe20000000800 */
[C---:B------:R-:W-:Y:S09]  /*9b80*/  HMMA.16816.F32.BF16 R36, R84.reuse, R88, R36 ;  /* 0x000000585424723c */ /* 0x040ff20000041824 */
[----:B------:R-:W-:Y:S01]  /*9b90*/  MUFU.EX2 R123, R123 ;  /* 0x0000007b007b7308 */ /* 0x000fe20000000800 */
[C---:B------:R-:W-:Y:S01]  /*9ba0*/  HMMA.16816.F32.BF16 R40, R84.reuse, R90, R40 ;  /* 0x0000005a5428723c */ /* 0x040fe20000041828 */
[----:B------:R-:W4:Y:S07]  /*9bb0*/  LDSM.16.MT88.4 R88, [R145+0xa800] ;  /* 0x00a800009158783b */ /* 0x000f2e0000004200 */
[C---:B--2---:R-:W-:Y:S08]  /*9bc0*/  HMMA.16816.F32.BF16 R44, R84.reuse, R92, R44 ;  /* 0x0000005c542c723c */ /* 0x044ff0000004182c */
[C---:B------:R-:W-:Y:S01]  /*9bd0*/  HMMA.16816.F32.BF16 R48, R84.reuse, R94, R48 ;  /* 0x0000005e5430723c */ /* 0x040fe20000041830 */
[----:B------:R-:W2:Y:S07]  /*9be0*/  LDSM.16.MT88.4 R92, [R144+0xa800] ;  /* 0x00a80000905c783b */ /* 0x000eae0000004200 */
[C---:B------:R-:W-:Y:S03]  /*9bf0*/  HMMA.16816.F32.BF16 R52, R84.reuse, R116, R52 ;  /* 0x000000745434723c */ /* 0x040fe60000041834 */
[--C-:B------:R-:W-:Y:S01]  /*9c00*/  FFMA.FTZ R116, R22, UR4, -R124.reuse ;  /* 0x0000000416747c23 */ /* 0x100fe2000801087c */
[----:B-----5:R-:W-:Y:S01]  /*9c10*/  F2FP.BF16.F32.PACK_AB R22, R136, R135 ;  /* 0x000000878816723e */ /* 0x020fe200000010ff */
[----:B------:R-:W-:Y:S01]  /*9c20*/  FFMA.FTZ R117, R23, UR4, -R124 ;  /* 0x0000000417757c23 */ /* 0x000fe2000801087c */
[----:B------:R-:W-:Y:S02]  /*9c30*/  FADD.FTZ R135, R135, R134 ;  /* 0x0000008687877221 */ /* 0x000fe40000010000 */
[C---:B------:R-:W-:Y:S01]  /*9c40*/  HMMA.16816.F32.BF16 R56, R84.reuse, R118, R56 ;  /* 0x000000765438723c */ /* 0x040fe20000041838 */
[----:B------:R-:W-:Y:S02]  /*9c50*/  MUFU.EX2 R116, R116 ;  /* 0x0000007400747308 */ /* 0x000fe40000000800 */
[--C-:B------:R-:W-:Y:S01]  /*9c60*/  FFMA.FTZ R118, R26, UR4, -R124.reuse ;  /* 0x000000041a767c23 */ /* 0x100fe2000801087c */
[--C-:B------:R-:W-:Y:S01]  /*9c70*/  FFMA.FTZ R119, R27, UR4, -R124.reuse ;  /* 0x000000041b777c23 */ /* 0x100fe2000801087c */
[----:B------:R-:W-:Y:S01]  /*9c80*/  FFMA.FTZ R124, R35, UR4, -R124 ;  /* 0x00000004237c7c23 */ /* 0x000fe2000801087c */
[----:B------:R-:W-:Y:S01]  /*9c90*/  LDSM.16.MT88.4 R24, [R144+0x9000] ;  /* 0x009000009018783b */ /* 0x000fe20000004200 */
[----:B------:R-:W-:Y:S01]  /*9ca0*/  FADD.FTZ R135, R136, R135 ;  /* 0x0000008788877221 */ /* 0x000fe20000010000 */
[C---:B-1----:R-:W-:Y:S03]  /*9cb0*/  HMMA.16816.F32.BF16 R60, R84.reuse, R96, R60 ;  /* 0x00000060543c723c */ /* 0x042fe6000004183c */
[----:B------:R-:W1:Y:S03]  /*9cc0*/  MUFU.EX2 R117, R117 ;  /* 0x0000007500757308 */ /* 0x000e660000000800 */
[----:B------:R-:W-:Y:S02]  /*9cd0*/  LDSM.16.MT88.4 R32, [R150+0xb800] ;  /* 0x00b800009620783b */ /* 0x000fe40000004200 */
[C---:B------:R-:W-:Y:S05]  /*9ce0*/  HMMA.16816.F32.BF16 R64, R84.reuse, R98, R64 ;  /* 0x000000625440723c */ /* 0x040fea0000041840 */
[----:B------:R-:W5:Y:S01]  /*9cf0*/  MUFU.EX2 R118, R118 ;  /* 0x0000007600767308 */ /* 0x000f620000000800 */
[----:B------:R-:W2:Y:S02]  /*9d00*/  LDSM.16.MT88.4 R96, [R150+0x9000] ;  /* 0x009000009660783b */ /* 0x000ea40000004200 */
[C---:B---3--:R-:W-:Y:S07]  /*9d10*/  HMMA.16816.F32.BF16 R68, R84.reuse, R108, R68 ;  /* 0x0000006c5444723c */ /* 0x048fee0000041844 */
[----:B------:R-:W3:Y:S01]  /*9d20*/  MUFU.EX2 R119, R119 ;  /* 0x0000007700777308 */ /* 0x000ee20000000800 */
[C---:B-1----:R-:W-:Y:S01]  /*9d30*/  F2FP.BF16.F32.PACK_AB R21, R117.reuse, R116 ;  /* 0x000000747515723e */ /* 0x042fe200000010ff */
[----:B------:R-:W-:Y:S01]  /*9d40*/  FADD.FTZ R116, R116, R3 ;  /* 0x0000000374747221 */ /* 0x000fe20000010000 */
[----:B------:R-:W-:Y:S01]  /*9d50*/  MOV R3, R100 ;  /* 0x0000006400037202 */ /* 0x000fe20000000f00 */
[C---:B------:R-:W-:Y:S01]  /*9d60*/  HMMA.16816.F32.BF16 R72, R84.reuse, R110, R72 ;  /* 0x0000006e5448723c */ /* 0x040fe20000041848 */
[----:B------:R-:W1:Y:S05]  /*9d70*/  LDSM.16.MT88.4 R108, [R146+0x9000] ;  /* 0x00900000926c783b */ /* 0x000e6a0000004200 */
[----:B------:R-:W1:Y:S01]  /*9d80*/  MUFU.EX2 R124, R124 ;  /* 0x0000007c007c7308 */ /* 0x000e620000000800 */
[----:B------:R-:W-:Y:S04]  /*9d90*/  FADD.FTZ R117, R117, R116 ;  /* 0x0000007475757221 */ /* 0x000fe80000010000 */
[----:B-----5:R-:W-:Y:S01]  /*9da0*/  FADD.FTZ R2, R118, R117 ;  /* 0x0000007576027221 */ /* 0x020fe20000010000 */
[C---:B----4-:R-:W-:Y:S03]  /*9db0*/  HMMA.16816.F32.BF16 R76, R84.reuse, R88, R76 ;  /* 0x00000058544c723c */ /* 0x050fe6000004184c */
[C---:B---3--:R-:W-:Y:S01]  /*9dc0*/  F2FP.BF16.F32.PACK_AB R23, R119.reuse, R118 ;  /* 0x000000767717723e */ /* 0x048fe200000010ff */
[----:B------:R-:W-:Y:S04]  /*9dd0*/  FADD.FTZ R2, R119, R2 ;  /* 0x0000000277027221 */ /* 0x000fe80000010000 */
[C---:B------:R-:W-:Y:S01]  /*9de0*/  HMMA.16816.F32.BF16 R80, R84.reuse, R90, R80 ;  /* 0x0000005a5450723c */ /* 0x040fe20000041850 */
[----:B------:R-:W-:Y:S07]  /*9df0*/  LDSM.16.MT88.4 R88, [R146+0xb000] ;  /* 0x00b000009258783b */ /* 0x000fee0000004200 */
[C---:B--2---:R-:W-:Y:S08]  /*9e00*/  HMMA.16816.F32.BF16 R12, R84.reuse, R92, R12 ;  /* 0x0000005c540c723c */ /* 0x044ff0000004180c */
[----:B------:R-:W-:Y:S01]  /*9e10*/  HMMA.16816.F32.BF16 R16, R84, R94, R16 ;  /* 0x0000005e5410723c */ /* 0x000fe20000041810 */
[----:B------:R-:W2:Y:S07]  /*9e20*/  LDSM.16.MT88.4 R84, [R150+0xb000] ;  /* 0x00b000009654783b */ /* 0x000eae0000004200 */
[C---:B------:R-:W-:Y:S01]  /*9e30*/  HMMA.16816.F32.BF16 R4, R20.reuse, R96, R4 ;  /* 0x000000601404723c */ /* 0x040fe20000041804 */
[----:B------:R-:W3:Y:S07]  /*9e40*/  LDSM.16.MT88.4 R92, [R145+0xb000] ;  /* 0x00b00000915c783b */ /* 0x000eee0000004200 */
[C---:B------:R-:W-:Y:S08]  /*9e50*/  HMMA.16816.F32.BF16 R8, R20.reuse, R98, R8 ;  /* 0x000000621408723c */ /* 0x040ff00000041808 */
[C---:B-1----:R-:W-:Y:S08]  /*9e60*/  HMMA.16816.F32.BF16 R36, R20.reuse, R108, R36 ;  /* 0x0000006c1424723c */ /* 0x042ff00000041824 */
[C---:B------:R-:W-:Y:S01]  /*9e70*/  HMMA.16816.F32.BF16 R40, R20.reuse, R110, R40 ;  /* 0x0000006e1428723c */ /* 0x040fe20000041828 */
[----:B------:R-:W-:Y:S07]  /*9e80*/  LDSM.16.MT88.4 R108, [R145+0x9800] ;  /* 0x00980000916c783b */ /* 0x000fee0000004200 */
[C---:B------:R-:W-:Y:S08]  /*9e90*/  HMMA.16816.F32.BF16 R44, R20.reuse, R112, R44 ;  /* 0x00000070142c723c */ /* 0x040ff0000004182c */
[C---:B------:R-:W-:Y:S01]  /*9ea0*/  HMMA.16816.F32.BF16 R48, R20.reuse, R114, R48 ;  /* 0x000000721430723c */ /* 0x040fe20000041830 */
[----:B------:R-:W-:Y:S07]  /*9eb0*/  LDSM.16.MT88.4 R112, [R144+0x9800] ;  /* 0x009800009070783b */ /* 0x000fee0000004200 */
[C---:B------:R-:W-:Y:S08]  /*9ec0*/  HMMA.16816.F32.BF16 R52, R20.reuse, R24, R52 ;  /* 0x000000181434723c */ /* 0x040ff00000041834 */
[C---:B------:R-:W-:Y:S01]  /*9ed0*/  HMMA.16816.F32.BF16 R56, R20.reuse, R26, R56 ;  /* 0x0000001a1438723c */ /* 0x040fe20000041838 */
[----:B------:R-:W1:Y:S07]  /*9ee0*/  LDSM.16.MT88.4 R24, [R144+0xb000] ;  /* 0x00b000009018783b */ /* 0x000e6e0000004200 */
[C---:B--2---:R-:W-:Y:S03]  /*9ef0*/  HMMA.16816.F32.BF16 R60, R20.reuse, R84, R60 ;  /* 0x00000054143c723c */ /* 0x044fe6000004183c */
[----:B------:R-:W-:Y:S01]  /*9f00*/  F2FP.BF16.F32.PACK_AB R85, R138, R137 ;  /* 0x000000898a55723e */ /* 0x000fe200000010ff */
[----:B------:R-:W-:Y:S01]  /*9f10*/  FADD.FTZ R137, R137, R2 ;  /* 0x0000000289897221 */ /* 0x000fe20000010000 */
[----:B------:R-:W-:Y:S01]  /*9f20*/  F2FP.BF16.F32.PACK_AB R84, R141, R140 ;  /* 0x0000008c8d54723e */ /* 0x000fe200000010ff */
[----:B------:R-:W-:Y:S01]  /*9f30*/  FADD.FTZ R140, R140, R135 ;  /* 0x000000878c8c7221 */ /* 0x000fe20000010000 */
[----:B------:R-:W-:Y:S01]  /*9f40*/  MOV R2, R101 ;  /* 0x0000006500027202 */ /* 0x000fe20000000f00 */
        /* <DEDUP_REMOVED lines=12> */
[C---:B---3--:R-:W-:Y:S08]  /*a010*/  HMMA.16816.F32.BF16 R76, R20.reuse, R92, R76 ;  /* 0x0000005c144c723c */ /* 0x048ff0000004184c */
[C---:B------:R-:W-:Y:S08]  /*a020*/  HMMA.16816.F32.BF16 R80, R20.reuse, R94, R80 ;  /* 0x0000005e1450723c */ /* 0x040ff00000041850 */
[C---:B-1----:R-:W-:Y:S08]  /*a030*/  HMMA.16816.F32.BF16 R12, R20.reuse, R24, R12 ;  /* 0x00000018140c723c */ /* 0x042ff0000004180c */
[----:B------:R-:W-:Y:S01]  /*a040*/  HMMA.16816.F32.BF16 R16, R20, R26, R16 ;  /* 0x0000001a1410723c */ /* 0x000fe20000041810 */
[----:B------:R-:W1:Y:S07]  /*a050*/  LDSM.16.MT88.4 R20, [R146+0xb800] ;  /* 0x00b800009214783b */ /* 0x000e6e0000004200 */
[C---:B------:R-:W-:Y:S01]  /*a060*/  HMMA.16816.F32.BF16 R96, R84.reuse, R28, R4 ;  /* 0x0000001c5460723c */ /* 0x040fe20000041804 */
[----:B------:R-:W3:Y:S07]  /*a070*/  LDSM.16.MT88.4 R4, [R145+0xb800] ;  /* 0x00b800009104783b */ /* 0x000eee0000004200 */
[C---:B------:R-:W-:Y:S01]  /*a080*/  HMMA.16816.F32.BF16 R92, R84.reuse, R30, R8 ;  /* 0x0000001e545c723c */ /* 0x040fe20000041808 */
[----:B------:R-:W4:Y:S07]  /*a090*/  LDSM.16.MT88.4 R8, [R144+0xb800] ;  /* 0x00b800009008783b */ /* 0x000f2e0000004200 */
[C---:B--2---:R-:W-:Y:S08]  /*a0a0*/  HMMA.16816.F32.BF16 R36, R84.reuse, R88, R36 ;  /* 0x000000585424723c */ /* 0x044ff00000041824 */
[C---:B------:R-:W-:Y:S08]  /*a0b0*/  HMMA.16816.F32.BF16 R40, R84.reuse, R90, R40 ;  /* 0x0000005a5428723c */ /* 0x040ff00000041828 */
[C---:B------:R-:W-:Y:S08]  /*a0c0*/  HMMA.16816.F32.BF16 R44, R84.reuse, R108, R44 ;  /* 0x0000006c542c723c */ /* 0x040ff0000004182c */
[C---:B------:R-:W-:Y:S08]  /*a0d0*/  HMMA.16816.F32.BF16 R48, R84.reuse, R110, R48 ;  /* 0x0000006e5430723c */ /* 0x040ff00000041830 */
[C---:B------:R-:W-:Y:S08]  /*a0e0*/  HMMA.16816.F32.BF16 R52, R84.reuse, R112, R52 ;  /* 0x000000705434723c */ /* 0x040ff00000041834 */
[C---:B------:R-:W-:Y:S08]  /*a0f0*/  HMMA.16816.F32.BF16 R56, R84.reuse, R114, R56 ;  /* 0x000000725438723c */ /* 0x040ff00000041838 */
[C---:B------:R-:W-:Y:S08]  /*a100*/  HMMA.16816.F32.BF16 R60, R84.reuse, R32, R60 ;  /* 0x00000020543c723c */ /* 0x040ff0000004183c */
[C---:B------:R-:W-:Y:S08]  /*a110*/  HMMA.16816.F32.BF16 R64, R84.reuse, R34, R64 ;  /* 0x000000225440723c */ /* 0x040ff00000041840 */
[C---:B-1----:R-:W-:Y:S08]  /*a120*/  HMMA.16816.F32.BF16 R68, R84.reuse, R20, R68 ;  /* 0x000000145444723c */ /* 0x042ff00000041844 */
[C---:B------:R-:W-:Y:S08]  /*a130*/  HMMA.16816.F32.BF16 R72, R84.reuse, R22, R72 ;  /* 0x000000165448723c */ /* 0x040ff00000041848 */
[C---:B---3--:R-:W-:Y:S08]  /*a140*/  HMMA.16816.F32.BF16 R76, R84.reuse, R4, R76 ;  /* 0x00000004544c723c */ /* 0x048ff0000004184c */
[C---:B------:R-:W-:Y:S08]  /*a150*/  HMMA.16816.F32.BF16 R80, R84.reuse, R6, R80 ;  /* 0x000000065450723c */ /* 0x040ff00000041850 */
[C---:B----4-:R-:W-:Y:S08]  /*a160*/  HMMA.16816.F32.BF16 R88, R84.reuse, R8, R12 ;  /* 0x000000085458723c */ /* 0x050ff0000004180c */
[----:B------:R-:W-:Y:S01]  /*a170*/  HMMA.16816.F32.BF16 R84, R84, R10, R16 ;  /* 0x0000000a5454723c */ /* 0x000fe20000041810 */
[----:B------:R-:W-:Y:S08]  /*a180*/  @!UPT UIADD3 URZ, UPT, UPT, URZ, URZ, URZ ;  /* 0x000000fffffff290 */ /* 0x000ff0000fffe0ff */
[----:B------:R-:W-:Y:S11]  /*a190*/  @P0 BRA `(.L_x_850) ;  /* 0xffffffdc00740947 */ /* 0x000ff6000383ffff */
.L_x_849:
[----:B------:R-:W1:Y:S01]  /*a1a0*/  SHFL.BFLY PT, R11, R174, 0x2, 0x1f ;  /* 0x0c401f00ae0b7f89 */ /* 0x000e6200000e0000 */
[----:B------:R-:W2:Y:S01]  /*a1b0*/  S2UR UR4, SR_CgaCtaId ;  /* 0x00000000000479c3 */ /* 0x000ea20000008800 */
[----:B------:R-:W-:Y:S02]  /*a1c0*/  UMOV UR5, 0x400 ;  /* 0x0000040000057882 */ /* 0x000fe40000000000 */
[----:B------:R-:W3:Y:S01]  /*a1d0*/  SHFL.BFLY PT, R10, R175, 0x2, 0x1f ;  /* 0x0c401f00af0a7f89 */ /* 0x000ee200000e0000 */
[----:B------:R-:W4:Y:S04]  /*a1e0*/  S2R R4, SR_TID.X ;  /* 0x0000000000047919 */ /* 0x000f280000002100 */
[----:B------:R-:W5:Y:S08]  /*a1f0*/  LDC R25, c[0x0][0x434] ;  /* 0x00010d00ff197b82 */ /* 0x000f700000000800 */
[----:B------:R-:W5:Y:S01]  /*a200*/  LDC.U8 R16, c[0x0][0x548] ;  /* 0x00015200ff107b82 */ /* 0x000f620000000000 */
        /* <DEDUP_REMOVED lines=28> */
[----:B------:R-:W-:Y:S01]  /*a3d0*/  IADD3 R15, PT, PT, R7, 0x40, RZ ;  /* 0x00000040070f7810 */ /* 0x000fe20007ffe0ff */
[C---:B------:R-:W-:Y:S01]  /*a3e0*/  FMUL.FTZ R96, R9.reuse, R96 ;  /* 0x0000006009607220 */ /* 0x040fe20000410000 */
[C---:B------:R-:W-:Y:S01]  /*a3f0*/  FMUL.FTZ R97, R9.reuse, R97 ;  /* 0x0000006109617220 */ /* 0x040fe20000410000 */
[----:B------:R-:W-:Y:S01]  /*a400*/  SEL R2, R2, 0xffffffe0, !P2 ;  /* 0xffffffe002027807 */ /* 0x000fe20005000000 */
[C---:B------:R-:W-:Y:S01]  /*a410*/  FMUL.FTZ R92, R9.reuse, R92 ;  /* 0x0000005c095c7220 */ /* 0x040fe20000410000 */
        /* <DEDUP_REMOVED lines=18> */
[----:B------:R-:W-:Y:S01]  /*a540*/  IADD3 R11, PT, PT, R2, R7, RZ ;  /* 0x00000007020b7210 */ /* 0x000fe20007ffe0ff */
[----:B------:R-:W-:Y:S01]  /*a550*/  FMUL.FTZ R48, R9, R48 ;  /* 0x0000003009307220 */ /* 0x000fe20000410000 */
[----:B------:R-:W-:Y:S01]  /*a560*/  @P1 IADD3 R15, PT, PT, R7, -0x40, RZ ;  /* 0xffffffc0070f1810 */ /* 0x000fe20007ffe0ff */
[----:B------:R-:W-:Y:S01]  /*a570*/  FMUL.FTZ R49, R9, R49 ;  /* 0x0000003109317220 */ /* 0x000fe20000410000 */
[C---:B------:R-:W-:Y:S01]  /*a580*/  FMUL.FTZ R50, R8.reuse, R50 ;  /* 0x0000003208327220 */ /* 0x040fe20000410000 */
[C---:B------:R-:W-:Y:S01]  /*a590*/  FMUL.FTZ R51, R8.reuse, R51 ;  /* 0x0000003308337220 */ /* 0x040fe20000410000 */
[----:B------:R-:W-:Y:S01]  /*a5a0*/  F2FP.BF16.F32.PACK_AB R96, R97, R96 ;  /* 0x000000606160723e */ /* 0x000fe200000010ff */
[----:B------:R-:W-:Y:S01]  /*a5b0*/  FMUL.FTZ R52, R9, R52 ;  /* 0x0000003409347220 */ /* 0x000fe20000410000 */
[----:B------:R-:W-:Y:S01]  /*a5c0*/  F2FP.BF16.F32.PACK_AB R98, R99, R98 ;  /* 0x000000626362723e */ /* 0x000fe200000010ff */
[----:B------:R-:W-:Y:S01]  /*a5d0*/  FMUL.FTZ R53, R9, R53 ;  /* 0x0000003509357220 */ /* 0x000fe20000410000 */
[C---:B------:R-:W-:Y:S01]  /*a5e0*/  FMUL.FTZ R54, R8.reuse, R54 ;  /* 0x0000003608367220 */ /* 0x040fe20000410000 */
[----:B------:R-:W-:Y:S01]  /*a5f0*/  FMUL.FTZ R55, R8, R55 ;  /* 0x0000003708377220 */ /* 0x000fe20000410000 */
[----:B------:R-:W-:Y:S01]  /*a600*/  F2FP.BF16.F32.PACK_AB R92, R93, R92 ;  /* 0x0000005c5d5c723e */ /* 0x000fe200000010ff */
[----:B------:R-:W-:Y:S01]  /*a610*/  FMUL.FTZ R56, R9, R56 ;  /* 0x0000003809387220 */ /* 0x000fe20000410000 */
[----:B------:R-:W-:Y:S01]  /*a620*/  F2FP.BF16.F32.PACK_AB R94, R95, R94 ;  /* 0x0000005e5f5e723e */ /* 0x000fe200000010ff */
[----:B------:R-:W-:Y:S01]  /*a630*/  FMUL.FTZ R57, R9, R57 ;  /* 0x0000003909397220 */ /* 0x000fe20000410000 */
[----:B------:R-:W-:Y:S01]  /*a640*/  IADD3 R13, PT, PT, R0, R7, RZ ;  /* 0x00000007000d7210 */ /* 0x000fe20007ffe0ff */
        /* <DEDUP_REMOVED lines=13> */
[----:B------:R-:W-:Y:S01]  /*a720*/  FMUL.FTZ R66, R8, R66 ;  /* 0x0000004208427220 */ /* 0x000fe20000410000 */
[----:B------:R-:W-:Y:S01]  /*a730*/  IADD3 R19, PT, PT, R2, R15, RZ ;  /* 0x0000000f02137210 */ /* 0x000fe20007ffe0ff */
[C---:B------:R-:W-:Y:S01]  /*a740*/  FMUL.FTZ R67, R8.reuse, R67 ;  /* 0x0000004308437220 */ /* 0x040fe20000410000 */
[----:B--2---:R-:W-:Y:S01]  /*a750*/  ISETP.NE.AND P1, PT, R3, RZ, PT ;  /* 0x000000ff0300720c */ /* 0x004fe20003f25270 */
[----:B------:R-:W-:Y:S01]  /*a760*/  FMUL.FTZ R68, R9, R68 ;  /* 0x0000004409447220 */ /* 0x000fe20000410000 */
        /* <DEDUP_REMOVED lines=8> */
[C---:B------:R-:W-:Y:S01]  /*a7f0*/  FMUL.FTZ R72, R9.reuse, R72 ;  /* 0x0000004809487220 */ /* 0x040fe20000410000 */
[----:B------:R-:W-:Y:S01]  /*a800*/  IADD3 R21, PT, PT, R0, R15, RZ ;  /* 0x0000000f00157210 */ /* 0x000fe20007ffe0ff */
[----:B------:R-:W-:Y:S01]  /*a810*/  STS [R7+0x400], R98 ;  /* 0x0004006207007388 */ /* 0x000fe20000000800 */
[----:B------:R-:W-:Y:S01]  /*a820*/  FMUL.FTZ R73, R9, R73 ;  /* 0x0000004909497220 */ /* 0x000fe20000410000 */
[C---:B------:R-:W-:Y:S01]  /*a830*/  FMUL.FTZ R74, R8.reuse, R74 ;  /* 0x0000004a084a7220 */ /* 0x040fe20000410000 */
[C---:B------:R-:W-:Y:S01]  /*a840*/  FMUL.FTZ R75, R8.reuse, R75 ;  /* 0x0000004b084b7220 */ /* 0x040fe20000410000 */
        /* <DEDUP_REMOVED lines=17> */
[C---:B------:R-:W-:Y:S01]  /*a960*/  FMUL.FTZ R83, R8.reuse, R83 ;  /* 0x0000005308537220 */ /* 0x040fe20000410000 */
[----:B------:R-:W-:Y:S01]  /*a970*/  F2FP.BF16.F32.PACK_AB R60, R61, R60 ;  /* 0x0000003c3d3c723e */ /* 0x000fe200000010ff */
[----:B------:R-:W-:Y:S01]  /*a980*/  STS [R17], R40 ;  /* 0x0000002811007388 */ /* 0x000fe20000000800 */
[----:B------:R-:W-:Y:S01]  /*a990*/  F2FP.BF16.F32.PACK_AB R62, R63, R62 ;  /* 0x0000003e3f3e723e */ /* 0x000fe200000010ff */
[C---:B------:R-:W-:Y:S01]  /*a9a0*/  FMUL.FTZ R88, R9.reuse, R88 ;  /* 0x0000005809587220 */ /* 0x040fe20000410000 */
[C---:B------:R-:W-:Y:S01]  /*a9b0*/  FMUL.FTZ R89, R9.reuse, R89 ;  /* 0x0000005909597220 */ /* 0x040fe20000410000 */
[----:B------:R-:W-:Y:S01]  /*a9c0*/  STS [R17+0x400], R42 ;  /* 0x0004002a11007388 */ /* 0x000fe20000000800 */
[----:B------:R-:W-:Y:S01]  /*a9d0*/  FMUL.FTZ R84, R9, R84 ;  /* 0x0000005409547220 */ /* 0x000fe20000410000 */
[C---:B------:R-:W-:Y:S01]  /*a9e0*/  FMUL.FTZ R90, R8.reuse, R90 ;  /* 0x0000005a085a7220 */ /* 0x040fe20000410000 */
[C---:B------:R-:W-:Y:S01]  /*a9f0*/  FMUL.FTZ R91, R8.reuse, R91 ;  /* 0x0000005b085b7220 */ /* 0x040fe20000410000 */
[----:B------:R-:W-:Y:S01]  /*aa00*/  F2FP.BF16.F32.PACK_AB R64, R65, R64 ;  /* 0x000000404140723e */ /* 0x000fe200000010ff */
[----:B------:R-:W-:Y:S01]  /*aa10*/  STS [R15], R44 ;  /* 0x0000002c0f007388 */ /* 0x000fe20000000800 */
[----:B------:R-:W-:Y:S01]  /*aa20*/  F2FP.BF16.F32.PACK_AB R66, R67, R66 ;  /* 0x000000424342723e */ /* 0x000fe200000010ff */
[----:B------:R-:W-:Y:S01]  /*aa30*/  FMUL.FTZ R9, R9, R85 ;  /* 0x0000005509097220 */ /* 0x000fe20000410000 */
[C---:B------:R-:W-:Y:S01]  /*aa40*/  FMUL.FTZ R86, R8.reuse, R86 ;  /* 0x0000005608567220 */ /* 0x040fe20000410000 */
[----:B------:R-:W-:Y:S01]  /*aa50*/  STS [R15+0x400], R46 ;  /* 0x0004002e0f007388 */ /* 0x000fe20000000800 */
[----:B------:R-:W-:Y:S01]  /*aa60*/  FMUL.FTZ R87, R8, R87 ;  /* 0x0000005708577220 */ /* 0x000fe20000410000 */
[----:B------:R-:W-:Y:S01]  /*aa70*/  F2FP.BF16.F32.PACK_AB R68, R69, R68 ;  /* 0x000000444544723e */ /* 0x000fe200000010ff */
[----:B------:R-:W5:Y:S01]  /*aa80*/  LDC R0, c[0x0][0x434] ;  /* 0x00010d00ff007b82 */ /* 0x000f620000000800 */
[----:B------:R-:W-:Y:S01]  /*aa90*/  F2FP.BF16.F32.PACK_AB R70, R71, R70 ;  /* 0x000000464746723e */ /* 0x000fe200000010ff */
[----:B------:R-:W-:Y:S01]  /*aaa0*/  STS [R21], R48 ;  /* 0x0000003015007388 */ /* 0x000fe20000000800 */
[----:B------:R-:W-:-:S02]  /*aab0*/  F2FP.BF16.F32.PACK_AB R72, R73, R72 ;  /* 0x000000484948723e */ /* 0x000fc400000010ff */
[----:B------:R-:W-:Y:S01]  /*aac0*/  F2FP.BF16.F32.PACK_AB R74, R75, R74 ;  /* 0x0000004a4b4a723e */ /* 0x000fe200000010ff */
[----:B------:R-:W-:Y:S01]  /*aad0*/  STS [R21+0x400], R50 ;  /* 0x0004003215007388 */ /* 0x000fe20000000800 */
[----:B------:R-:W-:Y:S01]  /*aae0*/  F2FP.BF16.F32.PACK_AB R76, R77, R76 ;  /* 0x0000004c4d4c723e */ /* 0x000fe200000010ff */
[----:B------:R-:W5:Y:S01]  /*aaf0*/  @P1 LDC R8, c[0x0][0x430] ;  /* 0x00010c00ff081b82 */ /* 0x000f620000000800 */
[----:B------:R-:W-:Y:S01]  /*ab00*/  F2FP.BF16.F32.PACK_AB R78, R79, R78 ;  /* 0x0000004e4f4e723e */ /* 0x000fe200000010ff */
[----:B------:R-:W-:Y:S01]  /*ab10*/  STS [R19], R52 ;  /* 0x0000003413007388 */ /* 0x000fe20000000800 */
[----:B------:R-:W-:Y:S02]  /*ab20*/  F2FP.BF16.F32.PACK_AB R80, R81, R80 ;  /* 0x000000505150723e */ /* 0x000fe400000010ff */
[----:B------:R-:W-:Y:S01]  /*ab30*/  F2FP.BF16.F32.PACK_AB R82, R83, R82 ;  /* 0x000000525352723e */ /* 0x000fe200000010ff */
[----:B------:R-:W-:Y:S01]  /*ab40*/  STS [R19+0x400], R54 ;  /* 0x0004003613007388 */ /* 0x000fe20000000800 */
[----:B------:R-:W-:Y:S01]  /*ab50*/  F2FP.BF16.F32.PACK_AB R88, R89, R88 ;  /* 0x000000585958723e */ /* 0x000fe200000010ff */
[----:B------:R-:W1:Y:S01]  /*ab60*/  @P2 LDC.64 R2, c[0x0][0x408] ;  /* 0x00010200ff022b82 */ /* 0x000e620000000a00 */
[----:B------:R-:W-:Y:S01]  /*ab70*/  F2FP.BF16.F32.PACK_AB R90, R91, R90 ;  /* 0x0000005a5b5a723e */ /* 0x000fe200000010ff */
[----:B------:R-:W-:Y:S01]  /*ab80*/  STS [R23], R56 ;  /* 0x0000003817007388 */ /* 0x000fe20000000800 */
[----:B------:R-:W-:-:S02]  /*ab90*/  F2FP.BF16.F32.PACK_AB R9, R9, R84 ;  /* 0x000000540909723e */ /* 0x000fc400000010ff */
[----:B------:R-:W-:Y:S01]  /*aba0*/  F2FP.BF16.F32.PACK_AB R86, R87, R86 ;  /* 0x000000565756723e */ /* 0x000fe200000010ff */
[----:B------:R-:W-:Y:S04]  /*abb0*/  STS [R23+0x400], R58 ;  /* 0x0004003a17007388 */ /* 0x000fe80000000800 */
[----:B------:R-:W-:Y:S04]  /*abc0*/  STS [R7+0x2000], R60 ;  /* 0x0020003c07007388 */ /* 0x000fe80000000800 */
[----:B------:R-:W-:Y:S01]  /*abd0*/  STS [R7+0x2400], R62 ;  /* 0x0024003e07007388 */ /* 0x000fe20000000800 */
[----:B-----5:R-:W-:-:S03]  /*abe0*/  @P1 IMAD R0, R8, R25, RZ ;  /* 0x0000001908001224 */ /* 0x020fc600078e02ff */
        /* <DEDUP_REMOVED lines=9> */
[----:B------:R4:W-:Y:S01]  /*ac80*/  STS [R21+0x2400], R82 ;  /* 0x0024005215007388 */ /* 0x0009e20000000800 */
[----:B--2---:R-:W2:Y:S03]  /*ac90*/  @!P2 LDC.64 R10, c[0x0][0x400] ;  /* 0x00010000ff0aab82 */ /* 0x004ea60000000a00 */
[----:B------:R1:W-:Y:S04]  /*aca0*/  STS [R19+0x2000], R88 ;  /* 0x0020005813007388 */ /* 0x0003e80000000800 */
[----:B------:R1:W-:Y:S01]  /*acb0*/  STS [R19+0x2400], R90 ;  /* 0x0024005a13007388 */ /* 0x0003e20000000800 */
[----:B---3--:R-:W3:Y:S03]  /*acc0*/  @P1 LDC R17, c[0x0][0x430] ;  /* 0x00010c00ff111b82 */ /* 0x008ee60000000800 */
[----:B------:R1:W-:Y:S04]  /*acd0*/  STS [R23+0x2000], R9 ;  /* 0x0020000917007388 */ /* 0x0003e80000000800 */
[----:B------:R1:W-:Y:S01]  /*ace0*/  STS [R23+0x2400], R86 ;  /* 0x0024005617007388 */ /* 0x0003e20000000800 */
[----:B------:R-:W1:Y:S01]  /*acf0*/  S2R R7, SR_CTAID.Z ;  /* 0x0000000000077919 */ /* 0x000e620000002700 */
[----:B----4-:R-:W-:Y:S01]  /*ad00*/  @P1 MOV R21, 0x1 ;  /* 0x0000000100151802 */ /* 0x010fe20000000f00 */
[----:B------:R-:W-:Y:S06]  /*ad10*/  @P1 BRA `(.L_x_853) ;  /* 0x0000000000201947 */ /* 0x000fec0003800000 */
[----:B------:R-:W-:Y:S01]  /*ad20*/  ISETP.NE.AND P0, PT, R16, RZ, PT ;  /* 0x000000ff1000720c */ /* 0x000fe20003f05270 */
[----:B------:R-:W4:-:S12]  /*ad30*/  LDC R8, c[0x0][0x3e0] ;  /* 0x0000f800ff087b82 */ /* 0x000f180000000800 */
[----:B------:R-:W4:Y:S01]  /*ad40*/  @P0 LDC R21, c[0x0][0x454] ;  /* 0x00011500ff150b82 */ /* 0x000f220000000800 */
[----:B---3--:R-:W-:Y:S02]  /*ad50*/  @P0 MOV R17, 0x1 ;  /* 0x0000000100110802 */ /* 0x008fe40000000f00 */
[----:B------:R-:W-:-:S05]  /*ad60*/  @!P0 MOV R17, 0x1 ;  /* 0x0000000100118802 */ /* 0x000fca0000000f00 */
[----:B------:R-:W3:Y:S01]  /*ad70*/  @P0 LDC R0, c[0x0][0x454] ;  /* 0x00011500ff000b82 */ /* 0x000ee20000000800 */
[-C--:B----4-:R-:W-:Y:S02]  /*ad80*/  @P0 IMAD R21, R21, R8.reuse, RZ ;  /* 0x0000000815150224 */ /* 0x090fe400078e02ff */
[----:B------:R-:W-:-:S07]  /*ad90*/  @!P0 IMAD R21, R25, R8, RZ ;  /* 0x0000000819158224 */ /* 0x000fce00078e02ff */
.L_x_853:
[----:B------:R-:W-:Y:S01]  /*ada0*/  BAR.SYNC.DEFER_BLOCKING 0x0 ;  /* 0x0000000000007b1d */ /* 0x000fe20000010000 */
[----:B------:R-:W-:Y:S01]  /*adb0*/  ISETP.NE.AND P0, PT, R16, RZ, !P1 ;  /* 0x000000ff1000720c */ /* 0x000fe20004f05270 */
[----:B-12---:R-:W-:Y:S01]  /*adc0*/  @!P2 IMAD.WIDE.U32 R22, R166, R10, RZ ;  /* 0x0000000aa616a225 */ /* 0x006fe200078e00ff */
[----:B------:R-:W-:Y:S02]  /*add0*/  ISETP.NE.AND P1, PT, R165, -0x1, PT ;  /* 0xffffffffa500780c */ /* 0x000fe40003f25270 */
[----:B------:R-:W-:-:S03]  /*ade0*/  SHF.R.U32.HI R16, RZ, 0x1, R4 ;  /* 0x00000001ff107819 */ /* 0x000fc60000011604 */
[----:B------:R-:W1:Y:S01]  /*adf0*/  @P4 LDC R10, c[0x0][0x458] ;  /* 0x00011600ff0a4b82 */ /* 0x000e620000000800 */
[----:B------:R-:W2:Y:S01]  /*ae00*/  @P4 MUFU.LG2 R6, R6 ;  /* 0x0000000600064308 */ /* 0x000ea20000000c00 */
[----:B------:R-:W4:Y:S01]  /*ae10*/  S2R R8, SR_TID.X ;  /* 0x0000000000087919 */ /* 0x000f220000002100 */
[C---:B------:R-:W-:Y:S01]  /*ae20*/  @P2 IMAD.WIDE.U32 R18, R165.reuse, R2, RZ ;  /* 0x00000002a5122225 */ /* 0x040fe200078e00ff */
[----:B------:R-:W-:Y:S01]  /*ae30*/  LOP3.LUT P5, RZ, R4, 0x3, RZ, 0xc0, !PT ;  /* 0x0000000304ff7812 */ /* 0x000fe200078ac0ff */
[----:B------:R-:W-:Y:S01]  /*ae40*/  BSSY.RECONVERGENT B0, `(.L_x_854) ;  /* 0x000002c000007945 */ /* 0x000fe20003800200 */
[----:B------:R-:W-:Y:S01]  /*ae50*/  SHF.R.U32.HI R4, RZ, 0x2, R4 ;  /* 0x00000002ff047819 */ /* 0x000fe20000011604 */
[----:B------:R-:W-:Y:S01]  /*ae60*/  @!P2 IMAD R11, R166, R11, R23 ;  /* 0x0000000ba60ba224 */ /* 0x000fe200078e0217 */
[----:B------:R-:W5:Y:S01]  /*ae70*/  @P3 LDC R9, c[0x0][0x458] ;  /* 0x00011600ff093b82 */ /* 0x000f620000000800 */
[----:B------:R-:W2:Y:S01]  /*ae80*/  @P3 MUFU.LG2 R5, R5 ;  /* 0x0000000500053308 */ /* 0x000ea20000000c00 */
[----:B------:R-:W-:Y:S01]  /*ae90*/  @P2 IMAD R11, R165, R3, R19 ;  /* 0x00000003a50b2224 */ /* 0x000fe200078e0213 */
[----:B------:R-:W-:Y:S01]  /*aea0*/  LOP3.LUT R23, R16, 0x30, RZ, 0xc0, !PT ;  /* 0x0000003010177812 */ /* 0x000fe200078ec0ff */
[----:B---3--:R-:W-:-:S02]  /*aeb0*/  IMAD R2, R7, R0, RZ ;  /* 0x0000000007027224 */ /* 0x008fc400078e02ff */
[C---:B------:R-:W-:Y:S01]  /*aec0*/  @!P1 IMAD R165, R166.reuse, R25, RZ ;  /* 0x00000019a6a59224 */ /* 0x040fe200078e02ff */
[----:B------:R-:W-:Y:S01]  /*aed0*/  LOP3.LUT R0, R23, 0x7, R4, 0xf8, !PT ;  /* 0x0000000717007812 */ /* 0x000fe200078ef804 */
[----:B------:R-:W-:Y:S01]  /*aee0*/  @!P0 IMAD R2, R166, R21, R2 ;  /* 0x00000015a6028224 */ /* 0x000fe200078e0202 */
[----:B------:R3:W3:Y:S02]  /*aef0*/  LDS.128 R12, [R169+0x1800] ;  /* 0x00180000a90c7984 */ /* 0x0006e40000000c00 */
[----:B------:R-:W-:Y:S01]  /*af00*/  SHF.R.S32.HI R3, RZ, 0x1f, R165 ;  /* 0x0000001fff037819 */ /* 0x000fe200000114a5 */
[----:B------:R-:W-:Y:S01]  /*af10*/  IMAD R21, R170, R17, RZ ;  /* 0x00000011aa157224 */ /* 0x000fe200078e02ff */
[----:B------:R-:W-:Y:S01]  /*af20*/  SEL R165, R165, RZ, P0 ;  /* 0x000000ffa5a57207 */ /* 0x000fe20000000000 */
[----:B--2---:R-:W-:Y:S01]  /*af30*/  @P4 FMUL.FTZ R4, R6, 0.69314718246459960938 ;  /* 0x3f31721806044820 */ /* 0x004fe20000410000 */
[----:B------:R-:W-:Y:S01]  /*af40*/  SEL R3, R3, RZ, P0 ;  /* 0x000000ff03037207 */ /* 0x000fe20000000000 */
[----:B------:R-:W-:Y:S01]  /*af50*/  IMAD.MOV.U32 R20, RZ, RZ, 0x7f800000 ;  /* 0x7f800000ff147424 */ /* 0x000fe200078e00ff */
[--C-:B------:R-:W-:Y:S01]  /*af60*/  IADD3 R6, P1, P0, R21, R165, R2.reuse ;  /* 0x000000a515067210 */ /* 0x100fe2000783e002 */
[----:B------:R-:W-:Y:S01]  /*af70*/  @P3 FMUL.FTZ R5, R5, 0.69314718246459960938 ;  /* 0x3f31721805053820 */ /* 0x000fe20000410000 */
[----:B------:R-:W-:Y:S01]  /*af80*/  SHF.R.S32.HI R24, RZ, 0x1f, R21 ;  /* 0x0000001fff187819 */ /* 0x000fe20000011415 */
[----:B------:R-:W-:Y:S01]  /*af90*/  IMAD.MOV.U32 R16, RZ, RZ, 0x7f800000 ;  /* 0x7f800000ff107424 */ /* 0x000fe200078e00ff */
[----:B------:R-:W-:Y:S01]  /*afa0*/  SHF.R.S32.HI R2, RZ, 0x1f, R2 ;  /* 0x0000001fff027819 */ /* 0x000fe20000011402 */
[----:B-1----:R-:W-:Y:S01]  /*afb0*/  @P4 FFMA.FTZ R20, R101, R10, R4 ;  /* 0x0000000a65144223 */ /* 0x002fe20000010004 */
[----:B-----5:R-:W-:-:S02]  /*afc0*/  @P3 FFMA.FTZ R16, R100, R9, R5 ;  /* 0x0000000964103223 */ /* 0x020fc40000010005 */
[----:B------:R-:W-:Y:S01]  /*afd0*/  IADD3.X R24, PT, PT, R24, R3, R2, P1, P0 ;  /* 0x0000000318187210 */ /* 0x000fe20000fe0402 */
[----:B---34-:R-:W-:Y:S06]  /*afe0*/  @P5 BRA `(.L_x_855) ;  /* 0x0000000000445947 */ /* 0x018fec0003800000 */
        /* <DEDUP_REMOVED lines=17> */
.L_x_855:
[----:B------:R-:W-:Y:S05]  /*b100*/  BSYNC.RECONVERGENT B0 ;  /* 0x0000000000007941 */ /* 0x000fea0003800200 */
.L_x_854:
[----:B------:R-:W2:Y:S01]  /*b110*/  LDCU.64 UR4, c[0x0][0x410] ;  /* 0x00008200ff0477ac */ /* 0x000ea20008000a00 */
[----:B------:R-:W-:Y:S01]  /*b120*/  @P2 IMAD.MOV.U32 R22, RZ, RZ, R18 ;  /* 0x000000ffff162224 */ /* 0x000fe200078e0012 */
[----:B------:R-:W-:Y:S01]  /*b130*/  SHF.R.U32.HI R8, RZ, 0x3, R8 ;  /* 0x00000003ff087819 */ /* 0x000fe20000011608 */
[----:B------:R-:W-:Y:S03]  /*b140*/  BSSY.RECONVERGENT B0, `(.L_x_856) ;  /* 0x000001f000007945 */ /* 0x000fe60003800200 */
[----:B------:R-:W-:Y:S01]  /*b150*/  IADD3 R22, P0, PT, R160, R22, RZ ;  /* 0x00000016a0167210 */ /* 0x000fe20007f1e0ff */
[C---:B------:R-:W-:Y:S01]  /*b160*/  VIADD R9, R8.reuse, 0x10 ;  /* 0x0000001008097836 */ /* 0x040fe20000000000 */
[C---:B-1----:R-:W-:Y:S01]  /*b170*/  IADD3 R5, PT, PT, R8.reuse, 0x20, RZ ;  /* 0x0000002008057810 */ /* 0x042fe20007ffe0ff */
[----:B------:R-:W-:Y:S01]  /*b180*/  VIADD R3, R8, 0x30 ;  /* 0x0000003008037836 */ /* 0x000fe20000000000 */
[----:B------:R-:W-:-:S02]  /*b190*/  IADD3.X R23, PT, PT, RZ, R11, RZ, P0, !PT ;  /* 0x0000000bff177210 */ /* 0x000fc400007fe4ff */
[-C--:B------:R-:W-:Y:S01]  /*b1a0*/  ISETP.GE.AND P2, PT, R9, R158.reuse, PT ;  /* 0x0000009e0900720c */ /* 0x080fe20003f46270 */
[----:B------:R-:W-:Y:S01]  /*b1b0*/  IMAD.MOV.U32 R9, RZ, RZ, RZ ;  /* 0x000000ffff097224 */ /* 0x000fe200078e00ff */
[-C--:B------:R-:W-:Y:S02]  /*b1c0*/  ISETP.GE.AND P0, PT, R3, R158.reuse, PT ;  /* 0x0000009e0300720c */ /* 0x080fe40003f06270 */
[-C--:B------:R-:W-:Y:S01]  /*b1d0*/  ISETP.GE.AND P1, PT, R5, R158.reuse, PT ;  /* 0x0000009e0500720c */ /* 0x080fe20003f26270 */
[----:B------:R-:W-:Y:S01]  /*b1e0*/  IMAD.WIDE.U32 R16, R167, 0x40, R8 ;  /* 0x00000040a7107825 */ /* 0x000fe200078e0008 */
[----:B------:R-:W-:Y:S02]  /*b1f0*/  ISETP.GE.AND P3, PT, R8, R158, PT ;  /* 0x0000009e0800720c */ /* 0x000fe40003f66270 */
[----:B------:R1:W3:Y:S01]  /*b200*/  LDS.128 R8, [R169] ;  /* 0x00000000a9087984 */ /* 0x0002e20000000c00 */
[----:B--2---:R-:W-:-:S04]  /*b210*/  IMAD.WIDE.U32 R2, R7, UR4, R22 ;  /* 0x0000000407027c25 */ /* 0x004fc8000f8e0016 */
[----:B------:R-:W-:Y:S02]  /*b220*/  IMAD R21, R7, UR5, R3 ;  /* 0x0000000507157c24 */ /* 0x000fe4000f8e0203 */
[----:B------:R1:W2:Y:S04]  /*b230*/  LDS.128 R4, [R169+0x2000] ;  /* 0x00200000a9047984 */ /* 0x0002a80000000c00 */
[----:B------:R-:W-:Y:S05]  /*b240*/  @P3 BRA `(.L_x_857) ;  /* 0x0000000000383947 */ /* 0x000fea0003800000 */
[----:B------:R-:W4:Y:S01]  /*b250*/  LDCU.64 UR6, c[0x0][0x408] ;  /* 0x00008100ff0677ac */ /* 0x000f220008000a00 */
[----:B------:R-:W-:Y:S01]  /*b260*/  IMAD.MOV.U32 R20, RZ, RZ, R2 ;  /* 0x000000ffff147224 */ /* 0x000fe200078e0002 */
[----:B------:R-:W5:Y:S01]  /*b270*/  LDCU UR8, c[0x0][0x440] ;  /* 0x00008800ff0877ac */ /* 0x000f620008000800 */
[----:B------:R-:W1:Y:S01]  /*b280*/  LDCU.64 UR4, c[0x0][0x3f0] ;  /* 0x00007e00ff0477ac */ /* 0x000e620008000a00 */
[----:B----4-:R-:W-:Y:S02]  /*b290*/  IMAD R19, R17, UR6, RZ ;  /* 0x0000000611137c24 */ /* 0x010fe4000f8e02ff */
[----:B------:R-:W-:Y:S01]  /*b2a0*/  IMAD.WIDE.U32 R22, R16, UR6, R20 ;  /* 0x0000000610167c25 */ /* 0x000fe2000f8e0014 */
[----:B-----5:R-:W-:-:S03]  /*b2b0*/  ISETP.GE.AND P4, PT, R160, UR8, PT ;  /* 0x00000008a0007c0c */ /* 0x020fc6000bf86270 */
[----:B------:R-:W-:Y:S01]  /*b2c0*/  IMAD R0, R16, UR7, R19 ;  /* 0x0000000710007c24 */ /* 0x000fe2000f8e0213 */
[----:B------:R-:W-:Y:S02]  /*b2d0*/  ISETP.GE.AND P3, PT, R159, UR8, PT ;  /* 0x000000089f007c0c */ /* 0x000fe4000bf66270 */
[----:B-1----:R-:W-:Y:S02]  /*b2e0*/  LEA R18, P5, R22, UR4, 0x1 ;  /* 0x0000000416127c11 */ /* 0x002fe4000f8a08ff */
[----:B------:R-:W-:-:S04]  /*b2f0*/  IADD3 R0, PT, PT, R0, R23, RZ ;  /* 0x0000001700007210 */ /* 0x000fc80007ffe0ff */
[----:B------:R-:W-:-:S05]  /*b300*/  LEA.HI.X R19, R22, UR5, R0, 0x1, P5 ;  /* 0x0000000516137c11 */ /* 0x000fca000a8f0c00 */
[----:B---3--:R4:W-:Y:S04]  /*b310*/  @!P4 STG.E.128 desc[UR12][R18.64], R8 ;  /* 0x000000081200c986 */ /* 0x0089e8000c101d0c */
[----:B--2---:R4:W-:Y:S02]  /*b320*/  @!P3 STG.E.128 desc[UR12][R18.64+0x80], R4 ;  /* 0x000080041200b986 */ /* 0x0049e4000c101d0c */
.L_x_857:
[----:B------:R-:W-:Y:S05]  /*b330*/  BSYNC.RECONVERGENT B0 ;  /* 0x0000000000007941 */ /* 0x000fea0003800200 */
.L_x_856:
[----:B---34-:R3:W4:Y:S01]  /*b340*/  LDS.128 R8, [R169+0x800] ;  /* 0x00080000a9087984 */ /* 0x0187220000000c00 */
[----:B------:R-:W-:Y:S03]  /*b350*/  BSSY.RECONVERGENT B0, `(.L_x_858) ;  /* 0x0000014000007945 */ /* 0x000fe60003800200 */
[----:B--2---:R3:W2:Y:S01]  /*b360*/  LDS.128 R4, [R169+0x2800] ;  /* 0x00280000a9047984 */ /* 0x0046a20000000c00 */
[----:B------:R-:W-:Y:S05]  /*b370*/  @P2 BRA `(.L_x_859) ;  /* 0x0000000000442947 */ /* 0x000fea0003800000 */
[----:B------:R-:W5:Y:S01]  /*b380*/  LDCU.64 UR6, c[0x0][0x408] ;  /* 0x00008100ff0677ac */ /* 0x000f620008000a00 */
[----:B------:R-:W-:Y:S01]  /*b390*/  IADD3 R19, P2, PT, R16, 0x10, RZ ;  /* 0x0000001010137810 */ /* 0x000fe20007f5e0ff */
        /* <DEDUP_REMOVED lines=13> */
[----:B----4-:R1:W-:Y:S04]  /*b470*/  @!P3 STG.E.128 desc[UR12][R18.64], R8 ;  /* 0x000000081200b986 */ /* 0x0103e8000c101d0c */
[----:B--2---:R1:W-:Y:S02]  /*b480*/  @!P2 STG.E.128 desc[UR12][R18.64+0x80], R4 ;  /* 0x000080041200a986 */ /* 0x0043e4000c101d0c */
.L_x_859:
[----:B------:R-:W-:Y:S05]  /*b490*/  BSYNC.RECONVERGENT B0 ;  /* 0x0000000000007941 */ /* 0x000fea0003800200 */
.L_x_858:
[----:B-1--4-:R1:W4:Y:S01]  /*b4a0*/  LDS.128 R8, [R169+0x1000] ;  /* 0x00100000a9087984 */ /* 0x0123220000000c00 */
[----:B------:R-:W-:Y:S03]  /*b4b0*/  BSSY.RECONVERGENT B0, `(.L_x_860) ;  /* 0x0000014000007945 */ /* 0x000fe60003800200 */
[----:B--2---:R1:W2:Y:S01]  /*b4c0*/  LDS.128 R4, [R169+0x3000] ;  /* 0x00300000a9047984 */ /* 0x0042a20000000c00 */
[----:B------:R-:W-:Y:S05]  /*b4d0*/  @P1 BRA `(.L_x_861) ;  /* 0x0000000000441947 */ /* 0x000fea0003800000 */
        /* <DEDUP_REMOVED lines=15> */
[----:B----4-:R1:W-:Y:S04]  /*b5d0*/  @!P2 STG.E.128 desc[UR12][R18.64], R8 ;  /* 0x000000081200a986 */ /* 0x0103e8000c101d0c */
[----:B--2---:R1:W-:Y:S02]  /*b5e0*/  @!P1 STG.E.128 desc[UR12][R18.64+0x80], R4 ;  /* 0x0000800412009986 */ /* 0x0043e4000c101d0c */
.L_x_861:
[----:B------:R-:W-:Y:S05]  /*b5f0*/  BSYNC.RECONVERGENT B0 ;  /* 0x0000000000007941 */ /* 0x000fea0003800200 */
.L_x_860:
[----:B------:R-:W-:Y:S05]  /*b600*/  @P0 EXIT ;  /* 0x000000000000094d */ /* 0x000fea0003800000 */
[----:B------:R-:W5:Y:S01]  /*b610*/  LDCU.64 UR6, c[0x0][0x408] ;  /* 0x00008100ff0677ac */ /* 0x000f620008000a00 */
[----:B-12---:R1:W2:Y:S01]  /*b620*/  LDS.128 R4, [R169+0x3800] ;  /* 0x00380000a9047984 */ /* 0x0062a20000000c00 */
[----:B------:R-:W-:Y:S01]  /*b630*/  IADD3 R0, P0, PT, R16, 0x30, RZ ;  /* 0x0000003010007810 */ /* 0x000fe20007f1e0ff */
[----:B----4-:R-:W-:Y:S01]  /*b640*/  IMAD.MOV.U32 R8, RZ, RZ, R2 ;  /* 0x000000ffff087224 */ /* 0x010fe200078e0002 */
[----:B------:R-:W4:Y:S01]  /*b650*/  LDCU UR8, c[0x0][0x440] ;  /* 0x00008800ff0877ac */ /* 0x000f220008000800 */
[----:B------:R-:W-:Y:S02]  /*b660*/  MOV R9, R21 ;  /* 0x0000001500097202 */ /* 0x000fe40000000f00 */
[----:B------:R-:W-:Y:S01]  /*b670*/  IMAD.X R3, RZ, RZ, R17, P0 ;  /* 0x000000ffff037224 */ /* 0x000fe200000e0611 */
[----:B------:R-:W3:Y:S03]  /*b680*/  LDCU.64 UR4, c[0x0][0x3f0] ;  /* 0x00007e00ff0477ac */ /* 0x000ee60008000a00 */
[----:B-----5:R-:W-:-:S02]  /*b690*/  IMAD R3, R3, UR6, RZ ;  /* 0x0000000603037c24 */ /* 0x020fc4000f8e02ff */
[----:B------:R-:W-:Y:S01]  /*b6a0*/  IMAD.WIDE.U32 R8, R0, UR6, R8 ;  /* 0x0000000600087c25 */ /* 0x000fe2000f8e0008 */
[----:B----4-:R-:W-:-:S03]  /*b6b0*/  ISETP.GE.AND P1, PT, R160, UR8, PT ;  /* 0x00000008a0007c0c */ /* 0x010fc6000bf26270 */
[----:B------:R-:W-:Y:S01]  /*b6c0*/  IMAD R3, R0, UR7, R3 ;  /* 0x0000000700037c24 */ /* 0x000fe2000f8e0203 */
[----:B------:R-:W-:Y:S02]  /*b6d0*/  ISETP.GE.AND P0, PT, R159, UR8, PT ;  /* 0x000000089f007c0c */ /* 0x000fe4000bf06270 */
[----:B---3--:R-:W-:Y:S01]  /*b6e0*/  LEA R2, P2, R8, UR4, 0x1 ;  /* 0x0000000408027c11 */ /* 0x008fe2000f8408ff */
[----:B------:R-:W-:-:S05]  /*b6f0*/  IMAD.IADD R3, R3, 0x1, R9 ;  /* 0x0000000103037824 */ /* 0x000fca00078e0209 */
[----:B------:R-:W-:-:S05]  /*b700*/  LEA.HI.X R3, R8, UR5, R3, 0x1, P2 ;  /* 0x0000000508037c11 */ /* 0x000fca00090f0c03 */
[----:B------:R1:W-:Y:S01]  /*b710*/  @!P1 STG.E.128 desc[UR12][R2.64], R12 ;  /* 0x0000000c02009986 */ /* 0x0003e2000c101d0c */
[----:B------:R-:W-:Y:S05]  /*b720*/  @P0 EXIT ;  /* 0x000000000000094d */ /* 0x000fea0003800000 */
[----:B--2---:R-:W-:Y:S01]  /*b730*/  STG.E.128 desc[UR12][R2.64+0x80], R4 ;  /* 0x0000800402007986 */ /* 0x004fe2000c101d0c */
[----:B------:R-:W-:Y:S05]  /*b740*/  EXIT ;  /* 0x000000000000794d */ /* 0x000fea0003800000 */
.L_x_862:
        /* <DEDUP_REMOVED lines=11> */
.L_x_1668:


//--------------------- .text._ZN5flash16flash_fwd_kernelI23Flash_fwd_kernel_traitsILi128ELi64ELi64ELi4ELb0ELb0EN7cutlass10bfloat16_tE19Flash_kernel_traitsILi128ELi64ELi64ELi4ES3_EELb0ELb1ELb0ELb1ELb0ELb0ELb1ELb0EEEvNS_16Flash_fwd_paramsE --------------------------
	.section	.text._ZN5flash16flash_fwd_kernelI23Flash_fwd_kernel_traitsILi128ELi64ELi64ELi4ELb0ELb0EN7cutlass10bfloat16_tE19Flash_kernel_traitsILi128ELi64ELi64ELi4ES3_EELb0ELb1ELb0ELb1ELb0ELb0ELb1ELb0EEEvNS_16Flash_fwd_paramsE,"ax",@progbits
	.align	128
        .global         _ZN5flash16flash_fwd_kernelI23Flash_fwd_kernel_traitsILi128ELi64ELi64ELi4ELb0ELb0EN7cutlass10bfloat16_tE19Flash_kernel_traitsILi128ELi64ELi64ELi4ES3_EELb0ELb1ELb0ELb1ELb0ELb0ELb1ELb0EEEvNS_16Flash_fwd_paramsE
        .type           _ZN5flash16flash_fwd_kernelI23Flash_fwd_kernel_traitsILi128ELi64ELi64ELi4ELb0ELb0EN7cutlass10bfloat16_tE19Flash_kernel_traitsILi128ELi64ELi64ELi4ES3_EELb0ELb1ELb0ELb1ELb0ELb0ELb1ELb0EEEvNS_16Flash_fwd_paramsE,@function
        .size           _ZN5flash16flash_fwd_kernelI23Flash_fwd_kernel_traitsILi128ELi64ELi64ELi4ELb0ELb0EN7cutlass10bfloat16_tE19Flash_kernel_traitsILi128ELi64ELi64ELi4ES3_EELb0ELb1ELb0ELb1ELb0ELb0ELb1ELb0EEEvNS_16Flash_fwd_paramsE,(.L_x_1669 - _ZN5flash16flash_fwd_kernelI23Flash_fwd_kernel_traitsILi128ELi64ELi64ELi4ELb0ELb0EN7cutlass10bfloat16_tE19Flash_kernel_traitsILi128ELi64ELi64ELi4ES3_EELb0ELb1ELb0ELb1ELb0ELb0ELb1ELb0EEEvNS_16Flash_fwd_paramsE)
        .other          _ZN5flash16flash_fwd_kernelI23Flash_fwd_kernel_traitsILi128ELi64ELi64ELi4ELb0ELb0EN7cutlass10bfloat16_tE19Flash_kernel_traitsILi128ELi64ELi64ELi4ES3_EELb0ELb1ELb0ELb1ELb0ELb0ELb1ELb0EEEvNS_16Flash_fwd_paramsE,@"STO_CUDA_ENTRY STV_DEFAULT"
_ZN5flash16flash_fwd_kernelI23Flash_fwd_kernel_traitsILi128ELi64ELi64ELi4ELb0ELb0EN7cutlass10bfloat16_tE19Flash_kernel_traitsILi128ELi64ELi64ELi4ES3_EELb0ELb1ELb0ELb1ELb0ELb0ELb1ELb0EEEvNS_16Flash_fwd_paramsE:
.text._ZN5flash16flash_fwd_kernelI23Flash_fwd_kernel_traitsILi128ELi64ELi64ELi4ELb0ELb0EN7cutlass10bfloat16_tE19Flash_kernel_traitsILi128ELi64ELi64ELi4ES3_EELb0ELb1ELb0ELb1ELb0ELb0ELb1ELb0EEEvNS_16Flash_fwd_paramsE:
        /* <DEDUP_REMOVED lines=51> */
.L_x_863:
        /* <DEDUP_REMOVED lines=48> */
.L_x_865:
        /* <DEDUP_REMOVED lines=38> */
.L_x_867:
[----:B------:R-:W-:Y:S05]  /*0890*/  BSYNC.RECONVERGENT B0 ;  /* 0x0000000000007941 */ /* 0x000fea0003800200 */
.L_x_866:
        /* <DEDUP_REMOVED lines=20> */
.L_x_869:
[----:B------:R-:W-:Y:S05]  /*09e0*/  BSYNC.RECONVERGENT B0 ;  /* 0x0000000000007941 */ /* 0x000fea0003800200 */
.L_x_868:
        /* <DEDUP_REMOVED lines=21> */
.L_x_871:
[----:B------:R-:W-:Y:S05]  /*0b40*/  BSYNC.RECONVERGENT B0 ;  /* 0x0000000000007941 */ /* 0x000fea0003800200 */
.L_x_870:
        /* <DEDUP_REMOVED lines=29> */
.L_x_873:
[----:B------:R-:W-:Y:S05]  /*0d20*/  BSYNC.RECONVERGENT B0 ;  /* 0x0000000000007941 */ /* 0x000fea0003800200 */
.L_x_872:
        /* <DEDUP_REMOVED lines=15> */
.L_x_875:
[----:B------:R-:W-:Y:S05]  /*0e20*/  BSYNC.RECONVERGENT B0 ;  /* 0x0000000000007941 */ /* 0x000fea0003800200 */
.L_x_874:
        /* <DEDUP_REMOVED lines=10> */
.L_x_877:
[----:B------:R-:W-:Y:S05]  /*0ed0*/  BSYNC.RECONVERGENT B0 ;  /* 0x0000000000007941 */ /* 0x000fea0003800200 */
.L_x_876:
        /* <DEDUP_REMOVED lines=10> */
.L_x_879:
[----:B------:R-:W-:Y:S05]  /*0f80*/  BSYNC.RECONVERGENT B0 ;  /* 0x0000000000007941 */ /* 0x000fea0003800200 */
.L_x_878:
        /* <DEDUP_REMOVED lines=10> */
.L_x_864:
        /* <DEDUP_REMOVED lines=22> */
.L_x_880:
[----:B-1----:R-:W1:Y:S01]  /*1190*/  LDC.64 R10, c[0x0][0x3b8] ;  /* 0x0000ee00ff0a7b82 */ /* 0x002e620000000a00 */
[----:B------:R-:W-:-:S05]  /*11a0*/  IADD3 R12, PT, PT, R0, R5, RZ ;  /* 0x00000005000c7210 */ /* 0x000fca0007ffe0ff */
[C---:B-1----:R-:W-:Y:S02]  /*11b0*/  IMAD R3, R12.reuse, R11, RZ ;  /* 0x0000000b0c037224 */ /* 0x042fe400078e02ff */
[----:B------:R-:W-:-:S05]  /*11c0*/  IMAD.WIDE.U32 R12, R12, R10, RZ ;  /* 0x0000000a0c0c7225 */ /* 0x000fca00078e00ff */
[----:B------:R-:W-:-:S07]  /*11d0*/  IADD3 R3, PT, PT, R13, R3, RZ ;  /* 0x000000030d037210 */ /* 0x000fce0007ffe0ff */
.L_x_881:
        /* <DEDUP_REMOVED lines=40> */
.L_x_882:
[----:B------:R-:W1:Y:S01]  /*1460*/  LDC.64 R8, c[0x0][0x3c0] ;  /* 0x0000f000ff087b82 */ /* 0x000e620000000a00 */
[----:B------:R-:W-:-:S05]  /*1470*/  IADD3 R0, PT, PT, R0, R5, RZ ;  /* 0x0000000500007210 */ /* 0x000fca0007ffe0ff */
[C---:B-1----:R-:W-:Y:S02]  /*1480*/  IMAD R5, R0.reuse, R9, RZ ;  /* 0x0000000900057224 */ /* 0x042fe400078e02ff */
[----:B------:R-:W-:-:S05]  /*1490*/  IMAD.WIDE.U32 R18, R0, R8, RZ ;  /* 0x0000000800127225 */ /* 0x000fca00078e00ff */
[----:B------:R-:W-:Y:S02]  /*14a0*/  IADD3 R5, PT, PT, R19, R5, RZ ;  /* 0x0000000513057210 */ /* 0x000fe40007ffe0ff */
[----:B------:R-:W-:-:S07]  /*14b0*/  MOV R14, R18 ;  /* 0x00000012000e7202 */ /* 0x000fce0000000f00 */
.L_x_883:
        /* <DEDUP_REMOVED lines=77> */
.L_x_885:
[----:B------:R-:W-:Y:S05]  /*1990*/  BSYNC.RECONVERGENT B0 ;  /* 0x0000000000007941 */ /* 0x000fea0003800200 */
.L_x_884:
        /* <DEDUP_REMOVED lines=28> */
.L_x_887:
[----:B------:R-:W-:Y:S05]  /*1b60*/  BSYNC.RECONVERGENT B0 ;  /* 0x0000000000007941 */ /* 0x000fea0003800200 */
.L_x_886:
        /* <DEDUP_REMOVED lines=29> */
.L_x_889:
[----:B------:R-:W-:Y:S05]  /*1d40*/  BSYNC.RECONVERGENT B0 ;  /* 0x0000000000007941 */ /* 0x000fea0003800200 */
.L_x_888:
        /* <DEDUP_REMOVED lines=30> */
.L_x_891:
[----:B------:R-:W-:Y:S05]  /*1f30*/  BSYNC.RECONVERGENT B0 ;  /* 0x0000000000007941 */ /* 0x000fea0003800200 */
.L_x_890:
        /* <DEDUP_REMOVED lines=20> */
.L_x_893:
[----:B------:R-:W-:Y:S05]  /*2080*/  BSYNC.RECONVERGENT B0 ;  /* 0x0000000000007941 */ /* 0x000fea0003800200 */
.L_x_892:
        /* <DEDUP_REMOVED lines=19> */
.L_x_895:
[----:B------:R-:W-:Y:S05]  /*21c0*/  BSYNC.RECONVERGENT B0 ;  /* 0x0000000000007941 */ /* 0x000fea0003800200 */
.L_x_894:
        /* <DEDUP_REMOVED lines=21> */
.L_x_897:
[----:B------:R-:W-:Y:S05]  /*2320*/  BSYNC.RECONVERGENT B0 ;  /* 0x0000000000007941 */ /* 0x000fea0003800200 */
.L_x_896:
        /* <DEDUP_REMOVED lines=21> */
.L_x_899:
[----:B------:R-:W-:Y:S05]  /*2480*/  BSYNC.RECONVERGENT B0 ;  /* 0x0000000000007941 */ /* 0x000fea0003800200 */
.L_x_898:
        /* <DEDUP_REMOVED lines=57> */
.L_x_901:
[----:B------:R2:W-:Y:S04]  /*2820*/  STS.128 [R169+0x8000], RZ ;  /* 0x008000ffa9007388 */ /* 0x0005e80000000c00 */
[----:B------:R2:W-:Y:S02]  /*2830*/  STS.128 [R169+0xa000], RZ ;  /* 0x00a000ffa9007388 */ /* 0x0005e40000000c00 */
.L_x_902:
[----:B------:R-:W-:Y:S05]  /*2840*/  BSYNC.RECONVERGENT B0 ;  /* 0x0000000000007941 */ /* 0x000fea0003800200 */
.L_x_900:
        /* <DEDUP_REMOVED lines=28> */
.L_x_904:
[----:B------:R-:W-:Y:S05]  /*2a10*/  BSYNC.RECONVERGENT B0 ;  /* 0x0000000000007941 */ /* 0x000fea0003800200 */
.L_x_903:
        /* <DEDUP_REMOVED lines=23> */
.L_x_906:
[----:B------:R-:W-:Y:S05]  /*2b90*/  BSYNC.RECONVERGENT B0 ;  /* 0x0000000000007941 */ /* 0x000fea0003800200 */
.L_x_905:
        /* <DEDUP_REMOVED lines=23> */
.L_x_908:
[----:B------:R-:W-:Y:S05]  /*2d10*/  BSYNC.RECONVERGENT B0 ;  /* 0x0000000000007941 */ /* 0x000fea0003800200 */
.L_x_907:
[----:B------:R-:W-:Y:S01]  /*2d20*/  LDSM.16.M88.4 R68, [R155] ;  /* 0x000000009b44783b */ /* 0x000fe20000000200 */
[----:B------:R-:W-:Y:S01]  /*2d30*/  R2P PR, R4, 0x6 ;  /* 0x0000000604007804 */ /* 0x000fe20000000000 */
[----:B------:R-:W-:Y:S01]  /*2d40*/  IMAD.MOV.U32 R3, RZ, RZ, 0x20 ;  /* 0x00000020ff037424 */ /* 0x000fe200078e00ff */
[----:B------:R-:W5:Y:S01]  /*2d50*/  LDCU UR7, c[0x0][0x50c] ;  /* 0x0000a180ff0777ac */ /* 0x000f620008000800 */
[----:B--2---:R-:W3:Y:S01]  /*2d60*/  LDSM.16.M88.4 R16, [R154+UR5+0x4000] ;  /* 0x004000059a10783b */ /* 0x004ee20008000200 */
[----:B------:R-:W-:Y:S01]  /*2d70*/  VIADD R4, R154, UR5 ;  /* 0x000000059a047c36 */ /* 0x000fe20008000000 */
[----:B------:R-:W-:Y:S01]  /*2d80*/  LEA R85, R85, R168, 0x6 ;  /* 0x000000a855557211 */ /* 0x000fe200078e30ff */
[----:B------:R-:W-:Y:S01]  /*2d90*/  IMAD.MOV.U32 R2, RZ, RZ, 0x40 ;  /* 0x00000040ff027424 */ /* 0x000fe200078e00ff */
[----:B------:R-:W2:Y:S01]  /*2da0*/  LDSM.16.M88.4 R44, [R154+UR5+0x4800] ;  /* 0x004800059a2c783b */ /* 0x000ea20008000200 */
[----:B------:R-:W-:Y:S02]  /*2db0*/  SEL R3, R3, 0xffffffe0, !P1 ;  /* 0xffffffe003037807 */ /* 0x000fe40004800000 */
[----:B------:R-:W-:Y:S01]  /*2dc0*/  VIMNMX R134, PT, PT, R89, R92, PT ;  /* 0x0000005c59867248 */ /* 0x000fe20003fe0100 */
[----:B------:R-:W5:Y:S01]  /*2dd0*/  LDSM.16.M88.4 R36, [R154+UR5+0x5000] ;  /* 0x005000059a24783b */ /* 0x000f620008000200 */
[----:B------:R-:W-:Y:S01]  /*2de0*/  IADD3 R149, PT, PT, R4, R3, RZ ;  /* 0x0000000304957210 */ /* 0x000fe20007ffe0ff */
[----:B------:R-:W-:Y:S01]  /*2df0*/  IMAD.IADD R153, R155, 0x1, R3 ;  /* 0x000000019b997824 */ /* 0x000fe200078e0203 */
[----:B------:R-:W-:Y:S01]  /*2e00*/  SEL R2, R2, 0xffffffc0, !P2 ;  /* 0xffffffc002027807 */ /* 0x000fe20005000000 */
[----:B------:R-:W5:Y:S01]  /*2e10*/  LDSM.16.M88.4 R56, [R154+UR5+0x5800] ;  /* 0x005800059a38783b */ /* 0x000f620008000200 */
[----:B------:R-:W-:-:S02]  /*2e20*/  VIADDMNMX R133, R89, 0x8, R92, PT ;  /* 0x0000000859857846 */ /* 0x000fc4000380015c */
[----:B------:R-:W-:Y:S01]  /*2e30*/  IADD3 R148, PT, PT, R4, R2, RZ ;  /* 0x0000000204947210 */ /* 0x000fe20007ffe0ff */
[----:B------:R-:W-:Y:S01]  /*2e40*/  LDSM.16.M88.4 R52, [R153] ;  /* 0x000000009934783b */ /* 0x000fe20000000200 */
[----:B------:R-:W-:-:S03]  /*2e50*/  IMAD.IADD R152, R155, 0x1, R2 ;  /* 0x000000019b987824 */ /* 0x000fc600078e0202 */
[----:B------:R-:W5:Y:S01]  /*2e60*/  LDSM.16.M88.4 R12, [R149+0x4000] ;  /* 0x00400000950c783b */ /* 0x000f620000000200 */
[C---:B------:R-:W-:Y:S02]  /*2e70*/  IMAD.IADD R151, R3.reuse, 0x1, R152 ;  /* 0x0000000103977824 */ /* 0x040fe400078e0298 */
[----:B------:R-:W-:Y:S01]  /*2e80*/  IMAD.IADD R147, R3, 0x1, R148 ;  /* 0x0000000103937824 */ /* 0x000fe200078e0294 */
[----:B------:R-:W5:Y:S04]  /*2e90*/  LDSM.16.M88.4 R28, [R149+0x4800] ;  /* 0x00480000951c783b */ /* 0x000f680000000200 */
[----:B-1----:R-:W1:Y:S04]  /*2ea0*/  LDSM.16.M88.4 R24, [R149+0x5000] ;  /* 0x005000009518783b */ /* 0x002e680000000200 */
[----:B------:R-:W-:Y:S04]  /*2eb0*/  LDSM.16.M88.4 R72, [R148+0x4000] ;  /* 0x004000009448783b */ /* 0x000fe80000000200 */
[----:B------:R-:W-:Y:S01]  /*2ec0*/  LDSM.16.M88.4 R64, [R148+0x4800] ;  /* 0x004800009440783b */ /* 0x000fe20000000200 */
[C---:B---34-:R-:W-:Y:S03]  /*2ed0*/  HMMA.16816.F32.BF16 R20, R68.reuse, R16, RZ ;  /* 0x000000104414723c */ /* 0x058fe600000418ff */
[----:B------:R-:W-:Y:S04]  /*2ee0*/  LDSM.16.M88.4 R60, [R148+0x5000] ;  /* 0x00500000943c783b */ /* 0x000fe80000000200 */
[----:B------:R-:W-:Y:S01]  /*2ef0*/  LDSM.16.M88.4 R4, [R147+0x4000] ;  /* 0x004000009304783b */ /* 0x000fe20000000200 */
[C---:B--2---:R-:W-:Y:S03]  /*2f00*/  HMMA.16816.F32.BF16 R48, R68.reuse, R44, RZ ;  /* 0x0000002c4430723c */ /* 0x044fe600000418ff */
[----:B------:R-:W-:Y:S04]  /*2f10*/  LDSM.16.M88.4 R80, [R154+UR5+0x7000] ;  /* 0x007000059a50783b */ /* 0x000fe80008000200 */
[----:B------:R-:W-:Y:S01]  /*2f20*/  LDSM.16.M88.4 R76, [R154+UR5+0x7800] ;  /* 0x007800059a4c783b */ /* 0x000fe20008000200 */
[C---:B-----5:R-:W-:Y:S03]  /*2f30*/  HMMA.16816.F32.BF16 R40, R68.reuse, R36, RZ ;  /* 0x000000244428723c */ /* 0x060fe600000418ff */
[----:B------:R-:W0:Y:S05]  /*2f40*/  LDGDEPBAR ;  /* 0x00000000000079af */ /* 0x000e2a0000000000 */
[C---:B------:R-:W-:Y:S08]  /*2f50*/  HMMA.16816.F32.BF16 R16, R68.reuse, R18, RZ ;  /* 0x000000124410723c */ /* 0x040ff000000418ff */
[C---:B------:R-:W-:Y:S08]  /*2f60*/  HMMA.16816.F32.BF16 R44, R68.reuse, R46, RZ ;  /* 0x0000002e442c723c */ /* 0x040ff000000418ff */
[C---:B------:R-:W-:Y:S08]  /*2f70*/  HMMA.16816.F32.BF16 R36, R68.reuse, R38, RZ ;  /* 0x000000264424723c */ /* 0x040ff000000418ff */
[C---:B------:R-:W-:Y:S08]  /*2f80*/  HMMA.16816.F32.BF16 R32, R68.reuse, R56, RZ ;  /* 0x000000384420723c */ /* 0x040ff000000418ff */
[----:B------:R-:W-:Y:S01]  /*2f90*/  HMMA.16816.F32.BF16 R68, R68, R58, RZ ;  /* 0x0000003a4444723c */ /* 0x000fe200000418ff */
[----:B------:R-:W2:Y:S07]  /*2fa0*/  LDSM.16.M88.4 R56, [R149+0x5800] ;  /* 0x005800009538783b */ /* 0x000eae0000000200 */
[C---:B------:R-:W-:Y:S08]  /*2fb0*/  HMMA.16816.F32.BF16 R20, R52.reuse, R12, R20 ;  /* 0x0000000c3414723c */ /* 0x040ff00000041814 */
[C---:B------:R-:W-:Y:S01]  /*2fc0*/  HMMA.16816.F32.BF16 R16, R52.reuse, R14, R16 ;  /* 0x0000000e3410723c */ /* 0x040fe20000041810 */
[----:B------:R-:W3:Y:S07]  /*2fd0*/  LDSM.16.M88.4 R12, [R152] ;  /* 0x00000000980c783b */ /* 0x000eee0000000200 */
[C---:B------:R-:W-:Y:S08]  /*2fe0*/  HMMA.16816.F32.BF16 R48, R52.reuse, R28, R48 ;  /* 0x0000001c3430723c */ /* 0x040ff00000041830 */
[C---:B------:R-:W-:Y:S01]  /*2ff0*/  HMMA.16816.F32.BF16 R44, R52.reuse, R30, R44 ;  /* 0x0000001e342c723c */ /* 0x040fe2000004182c */
[----:B------:R-:W4:Y:S07]  /*3000*/  LDSM.16.M88.4 R28, [R148+0x5800] ;  /* 0x00580000941c783b */ /* 0x000f2e0000000200 */
[C---:B-1----:R-:W-:Y:S08]  /*3010*/  HMMA.16816.F32.BF16 R40, R52.reuse, R24, R40 ;  /* 0x000000183428723c */ /* 0x042ff00000041828 */
[C---:B------:R-:W-:Y:S01]  /*3020*/  HMMA.16816.F32.BF16 R36, R52.reuse, R26, R36 ;  /* 0x0000001a3424723c */ /* 0x040fe20000041824 */
[----:B------:R-:W1:Y:S07]  /*3030*/  LDSM.16.M88.4 R24, [R151] ;  /* 0x000000009718783b */ /* 0x000e6e0000000200 */
[C---:B--2---:R-:W-:Y:S08]  /*3040*/  HMMA.16816.F32.BF16 R32, R52.reuse, R56, R32 ;  /* 0x000000383420723c */ /* 0x044ff00000041820 */
[----:B------:R-:W-:Y:S01]  /*3050*/  HMMA.16816.F32.BF16 R68, R52, R58, R68 ;  /* 0x0000003a3444723c */ /* 0x000fe20000041844 */
[----:B------:R-:W2:Y:S04]  /*3060*/  LDSM.16.M88.4 R52, [R147+0x5000] ;  /* 0x005000009334783b */ /* 0x000ea80000000200 */
[----:B------:R-:W5:Y:S03]  /*3070*/  LDSM.16.M88.4 R56, [R147+0x4800] ;  /* 0x004800009338783b */ /* 0x000f660000000200 */
[C---:B---3--:R-:W-:Y:S08]  /*3080*/  HMMA.16816.F32.BF16 R20, R12.reuse, R72, R20 ;  /* 0x000000480c14723c */ /* 0x048ff00000041814 */
[C---:B----4-:R-:W-:Y:S08]  /*3090*/  HMMA.16816.F32.BF16 R32, R12.reuse, R28, R32 ;  /* 0x0000001c0c20723c */ /* 0x050ff00000041820 */
[C---:B------:R-:W-:Y:S01]  /*30a0*/  HMMA.16816.F32.BF16 R68, R12.reuse, R30, R68 ;  /* 0x0000001e0c44723c */ /* 0x040fe20000041844 */
[----:B------:R-:W3:Y:S07]  /*30b0*/  LDSM.16.M88.4 R28, [R147+0x5800] ;  /* 0x00580000931c783b */ /* 0x000eee0000000200 */
[C---:B------:R-:W-:Y:S01]  /*30c0*/  HMMA.16816.F32.BF16 R16, R12.reuse, R74, R16 ;  /* 0x0000004a0c10723c */ /* 0x040fe20000041810 */
[----:B------:R-:W-:Y:S07]  /*30d0*/  LDSM.16.M88.4 R72, [R155+0x2000] ;  /* 0x002000009b48783b */ /* 0x000fee0000000200 */
[C---:B------:R-:W-:Y:S08]  /*30e0*/  HMMA.16816.F32.BF16 R48, R12.reuse, R64, R48 ;  /* 0x000000400c30723c */ /* 0x040ff00000041830 */
[C---:B------:R-:W-:Y:S01]  /*30f0*/  HMMA.16816.F32.BF16 R44, R12.reuse, R66, R44 ;  /* 0x000000420c2c723c */ /* 0x040fe2000004182c */
[----:B------:R-:W-:Y:S07]  /*3100*/  LDSM.16.M88.4 R64, [R153+0x2000] ;  /* 0x002000009940783b */ /* 0x000fee0000000200 */
[C---:B------:R-:W-:Y:S08]  /*3110*/  HMMA.16816.F32.BF16 R40, R12.reuse, R60, R40 ;  /* 0x0000003c0c28723c */ /* 0x040ff00000041828 */
[----:B------:R-:W-:Y:S01]  /*3120*/  HMMA.16816.F32.BF16 R36, R12, R62, R36 ;  /* 0x0000003e0c24723c */ /* 0x000fe20000041824 */
[----:B------:R-:W4:Y:S04]  /*3130*/  LDSM.16.M88.4 R12, [R154+UR5+0x6000] ;  /* 0x006000059a0c783b */ /* 0x000f280008000200 */
[----:B------:R-:W-:Y:S03]  /*3140*/  LDSM.16.M88.4 R60, [R149+0x6800] ;  /* 0x00680000953c783b */ /* 0x000fe60000000200 */
[C---:B-1----:R-:W-:Y:S08]  /*3150*/  HMMA.16816.F32.BF16 R20, R24.reuse, R4, R20 ;  /* 0x000000041814723c */ /* 0x042ff00000041814 */
[C---:B------:R-:W-:Y:S01]  /*3160*/  HMMA.16816.F32.BF16 R16, R24.reuse, R6, R16 ;  /* 0x000000061810723c */ /* 0x040fe20000041810 */
[----:B------:R-:W1:Y:S07]  /*3170*/  LDSM.16.M88.4 R4, [R154+UR5+0x6800] ;  /* 0x006800059a04783b */ /* 0x000e6e0008000200 */
[C---:B--2---:R-:W-:Y:S08]  /*3180*/  HMMA.16816.F32.BF16 R40, R24.reuse, R52, R40 ;  /* 0x000000341828723c */ /* 0x044ff00000041828 */
[C---:B------:R-:W-:Y:S01]  /*3190*/  HMMA.16816.F32.BF16 R36, R24.reuse, R54, R36 ;  /* 0x000000361824723c */ /* 0x040fe20000041824 */
[----:B------:R-:W2:Y:S07]  /*31a0*/  LDSM.16.M88.4 R52, [R149+0x6000] ;  /* 0x006000009534783b */ /* 0x000eae0000000200 */
[C---:B-----5:R-:W-:Y:S08]  /*31b0*/  HMMA.16816.F32.BF16 R48, R24.reuse, R56, R48 ;  /* 0x000000381830723c */ /* 0x060ff00000041830 */
[C---:B------:R-:W-:Y:S01]  /*31c0*/  HMMA.16816.F32.BF16 R44, R24.reuse, R58, R44 ;  /* 0x0000003a182c723c */ /* 0x040fe2000004182c */
[----:B------:R-:W-:Y:S07]  /*31d0*/  LDSM.16.M88.4 R56, [R149+0x7000] ;  /* 0x007000009538783b */ /* 0x000fee0000000200 */
[C---:B---3--:R-:W-:Y:S08]  /*31e0*/  HMMA.16816.F32.BF16 R32, R24.reuse, R28, R32 ;  /* 0x0000001c1820723c */ /* 0x048ff00000041820 */
[----:B------:R-:W-:Y:S01]  /*31f0*/  HMMA.16816.F32.BF16 R68, R24, R30, R68 ;  /* 0x0000001e1844723c */ /* 0x000fe20000041844 */
[----:B------:R-:W-:Y:S04]  /*3200*/  LDSM.16.M88.4 R28, [R152+0x2000] ;  /* 0x00200000981c783b */ /* 0x000fe80000000200 */
[----:B------:R-:W3:Y:S03]  /*3210*/  LDSM.16.M88.4 R24, [R148+0x6000] ;  /* 0x006000009418783b */ /* 0x000ee60000000200 */
[C---:B----4-:R-:W-:Y:S08]  /*3220*/  HMMA.16816.F32.BF16 R20, R72.reuse, R12, R20 ;  /* 0x0000000c4814723c */ /* 0x050ff00000041814 */
[C---:B------:R-:W-:Y:S01]  /*3230*/  HMMA.16816.F32.BF16 R16, R72.reuse, R14, R16 ;  /* 0x0000000e4810723c */ /* 0x040fe20000041810 */
[----:B------:R-:W-:Y:S07]  /*3240*/  LDSM.16.M88.4 R12, [R151+0x2000] ;  /* 0x00200000970c783b */ /* 0x000fee0000000200 */
[C---:B-1----:R-:W-:Y:S08]  /*3250*/  HMMA.16816.F32.BF16 R48, R72.reuse, R4, R48 ;  /* 0x000000044830723c */ /* 0x042ff00000041830 */
[----:B------:R-:W-:Y:S01]  /*3260*/  HMMA.16816.F32.BF16 R44, R72, R6, R44 ;  /* 0x00000006482c723c */ /* 0x000fe2000004182c */
[----:B------:R-:W1:Y:S07]  /*3270*/  LDSM.16.M88.4 R4, [R147+0x6000] ;  /* 0x006000009304783b */ /* 0x000e6e0000000200 */
[C---:B--2---:R-:W-:Y:S08]  /*3280*/  HMMA.16816.F32.BF16 R20, R64.reuse, R52, R20 ;  /* 0x000000344014723c */ /* 0x044ff00000041814 */
[----:B------:R-:W-:Y:S01]  /*3290*/  HMMA.16816.F32.BF16 R16, R64, R54, R16 ;  /* 0x000000364010723c */ /* 0x000fe20000041810 */
[----:B------:R-:W-:Y:S07]  /*32a0*/  LDSM.16.M88.4 R52, [R149+0x7800] ;  /* 0x007800009534783b */ /* 0x000fee0000000200 */
[----:B------:R-:W-:Y:S08]  /*32b0*/  HMMA.16816.F32.BF16 R40, R72, R80, R40 ;  /* 0x000000504828723c */ /* 0x000ff00000041828 */
[C---:B---3--:R-:W-:Y:S08]  /*32c0*/  HMMA.16816.F32.BF16 R20, R28.reuse, R24, R20 ;  /* 0x000000181c14723c */ /* 0x048ff00000041814 */
[----:B------:R-:W-:Y:S01]  /*32d0*/  HMMA.16816.F32.BF16 R16, R28, R26, R16 ;  /* 0x0000001a1c10723c */ /* 0x000fe20000041810 */
[----:B------:R-:W2:Y:S07]  /*32e0*/  LDSM.16.M88.4 R24, [R148+0x6800] ;  /* 0x006800009418783b */ /* 0x000eae0000000200 */
[----:B------:R-:W-:Y:S08]  /*32f0*/  HMMA.16816.F32.BF16 R36, R72, R82, R36 ;  /* 0x000000524824723c */ /* 0x000ff00000041824 */
[C---:B------:R-:W-:Y:S08]  /*3300*/  HMMA.16816.F32.BF16 R48, R64.reuse, R60, R48 ;  /* 0x0000003c4030723c */ /* 0x040ff00000041830 */
[----:B------:R-:W-:Y:S08]  /*3310*/  HMMA.16816.F32.BF16 R44, R64, R62, R44 ;  /* 0x0000003e402c723c */ /* 0x000ff0000004182c */
[C---:B-1----:R-:W-:Y:S08]  /*3320*/  HMMA.16816.F32.BF16 R20, R12.reuse, R4, R20 ;  /* 0x000000040c14723c */ /* 0x042ff00000041814 */
[----:B------:R-:W-:Y:S01]  /*3330*/  HMMA.16816.F32.BF16 R16, R12, R6, R16 ;  /* 0x000000060c10723c */ /* 0x000fe20000041810 */
[----:B------:R-:W-:Y:S07]  /*3340*/  LDSM.16.M88.4 R4, [R148+0x7800] ;  /* 0x007800009404783b */ /* 0x000fee0000000200 */
[C---:B------:R-:W-:Y:S08]  /*3350*/  HMMA.16816.F32.BF16 R68, R72.reuse, R78, R68 ;  /* 0x0000004e4844723c */ /* 0x040ff00000041844 */
[----:B------:R-:W-:Y:S03]  /*3360*/  HMMA.16816.F32.BF16 R32, R72, R76, R32 ;  /* 0x0000004c4820723c */ /* 0x000fe60000041820 */
[----:B------:R-:W-:Y:S01]  /*3370*/  FMUL.FTZ R16, R16, UR7 ;  /* 0x0000000710107c20 */ /* 0x000fe20008410000 */
[----:B------:R-:W-:Y:S01]  /*3380*/  FMUL.FTZ R17, R17, UR7 ;  /* 0x0000000711117c20 */ /* 0x000fe20008410000 */
[----:B------:R-:W-:-:S03]  /*3390*/  FMUL.FTZ R18, R18, UR7 ;  /* 0x0000000712127c20 */ /* 0x000fc60008410000 */
[C---:B------:R-:W-:Y:S02]  /*33a0*/  HMMA.16816.F32.BF16 R40, R64.reuse, R56, R40 ;  /* 0x000000384028723c */ /* 0x040fe40000041828 */
[----:B------:R-:W-:Y:S06]  /*33b0*/  MUFU.TANH R17, R17 ;  /* 0x0000001100117308 */ /* 0x000fec0000002400 */
[----:B------:R-:W-:Y:S01]  /*33c0*/  HMMA.16816.F32.BF16 R36, R64, R58, R36 ;  /* 0x0000003a4024723c */ /* 0x000fe20000041824 */
[----:B------:R-:W1:Y:S07]  /*33d0*/  LDSM.16.M88.4 R56, [R148+0x7000] ;  /* 0x007000009438783b */ /* 0x000e6e0000000200 */
[C---:B--2---:R-:W-:Y:S08]  /*33e0*/  HMMA.16816.F32.BF16 R48, R28.reuse, R24, R48 ;  /* 0x000000181c30723c */ /* 0x044ff00000041830 */
[----:B------:R-:W-:Y:S01]  /*33f0*/  HMMA.16816.F32.BF16 R44, R28, R26, R44 ;  /* 0x0000001a1c2c723c */ /* 0x000fe2000004182c */
[----:B------:R-:W2:Y:S07]  /*3400*/  LDSM.16.M88.4 R24, [R147+0x7800] ;  /* 0x007800009318783b */ /* 0x000eae0000000200 */
[----:B------:R-:W-:Y:S01]  /*3410*/  HMMA.16816.F32.BF16 R68, R64, R54, R68 ;  /* 0x000000364044723c */ /* 0x000fe20000041844 */
[----:B------:R-:W-:-:S06]  /*3420*/  FMUL.FTZ R55, R21, UR7 ;  /* 0x0000000715377c20 */ /* 0x000fcc0008410000 */
[----:B------:R-:W-:Y:S01]  /*3430*/  MUFU.TANH R55, R55 ;  /* 0x0000003700377308 */ /* 0x000fe20000002400 */
[----:B------:R-:W-:Y:S01]  /*3440*/  HMMA.16816.F32.BF16 R60, R64, R52, R32 ;  /* 0x00000034403c723c */ /* 0x000fe20000041820 */
[----:B------:R-:W3:Y:S01]  /*3450*/  LDSM.16.M88.4 R32, [R147+0x6800] ;  /* 0x006800009320783b */ /* 0x000ee20000000200 */
[----:B------:R-:W-:Y:S01]  /*3460*/  FMUL.FTZ R53, R20, UR7 ;  /* 0x0000000714357c20 */ /* 0x000fe20008410000 */
[----:B------:R-:W-:Y:S01]  /*3470*/  FMUL.FTZ R65, R22, UR7 ;  /* 0x0000000716417c20 */ /* 0x000fe20008410000 */
[----:B------:R-:W-:Y:S02]  /*3480*/  FMUL.FTZ R67, R23, UR7 ;  /* 0x0000000717437c20 */ /* 0x000fe40008410000 */
[----:B------:R-:W4:Y:S01]  /*3490*/  LDSM.16.M88.4 R20, [R147+0x7000] ;  /* 0x007000009314783b */ /* 0x000f220000000200 */
[----:B------:R-:W-:-:S04]  /*34a0*/  DEPBAR.LE SB0, 0x0 ;  /* 0x000080000000791a */ /* 0x000fc80000000000 */
[C---:B-1----:R-:W-:Y:S01]  /*34b0*/  HMMA.16816.F32.BF16 R40, R28.reuse, R56, R40 ;  /* 0x000000381c28723c */ /* 0x042fe20000041828 */
[----:B------:R-:W1:Y:S07]  /*34c0*/  MUFU.TANH R67, R67 ;  /* 0x0000004300437308 */ /* 0x000e6e0000002400 */
[----:B------:R-:W-:Y:S01]  /*34d0*/  HMMA.16816.F32.BF16 R68, R28, R6, R68 ;  /* 0x000000061c44723c */ /* 0x000fe20000041844 */
[----:B------:R-:W-:Y:S01]  /*34e0*/  VIADD R6, R85, 0x1 ;  /* 0x0000000155067836 */ /* 0x000fe20000000000 */
[----:B------:R-:W5:Y:S04]  /*34f0*/  MUFU.TANH R57, R16 ;  /* 0x0000001000397308 */ /* 0x000f680000002400 */
[----:B------:R-:W-:-:S02]  /*3500*/  ISETP.GE.AND P6, PT, R6, R134, PT ;  /* 0x000000860600720c */ /* 0x000fc40003fc6270 */
[----:B------:R-:W-:Y:S01]  /*3510*/  HMMA.16816.F32.BF16 R36, R28, R58, R36 ;  /* 0x0000003a1c24723c */ /* 0x000fe20000041824 */
[----:B------:R-:W-:Y:S01]  /*3520*/  ISETP.GE.AND P5, PT, R6, R133, PT ;  /* 0x000000850600720c */ /* 0x000fe20003fa6270 */
[----:B------:R-:W-:Y:S01]  /*3530*/  MUFU.TANH R53, R53 ;  /* 0x0000003500357308 */ /* 0x000fe20000002400 */
[----:B------:R-:W-:-:S05]  /*3540*/  I2FP.F32.U32 R6, R6 ;  /* 0x0000000600067245 */ /* 0x000fca0000201000 */
[----:B------:R-:W-:Y:S01]  /*3550*/  HMMA.16816.F32.BF16 R60, R28, R4, R60 ;  /* 0x000000041c3c723c */ /* 0x000fe2000004183c */
[----:B------:R-:W-:Y:S01]  /*3560*/  FMUL.FTZ R5, R19, UR7 ;  /* 0x0000000713057c20 */ /* 0x000fe20008410000 */
[C---:B------:R-:W-:Y:S01]  /*3570*/  IADD3 R4, PT, PT, R85.reuse, 0x8, RZ ;  /* 0x0000000855047810 */ /* 0x040fe20007ffe0ff */
[----:B-1----:R-:W-:Y:S01]  /*3580*/  FFMA.FTZ R29, R6, R0, R67 ;  /* 0x00000000061d7223 */ /* 0x002fe20000010043 */
[----:B------:R-:W-:Y:S01]  /*3590*/  MUFU.TANH R65, R65 ;  /* 0x0000004100417308 */ /* 0x000fe20000002400 */
[C---:B------:R-:W-:Y:S01]  /*35a0*/  VIADD R28, R85.reuse, 0x28 ;  /* 0x00000028551c7836 */ /* 0x040fe20000000000 */
[C---:B------:R-:W-:Y:S02]  /*35b0*/  ISETP.GE.AND P4, PT, R4.reuse, R134, PT ;  /* 0x000000860400720c */ /* 0x040fe40003f86270 */
[----:B--2---:R-:W-:Y:S01]  /*35c0*/  HMMA.16816.F32.BF16 R68, R12, R26, R68 ;  /* 0x0000001a0c44723c */ /* 0x004fe20000041844 */
[C---:B------:R-:W-:Y:S01]  /*35d0*/  VIADD R27, R85.reuse, 0x38 ;  /* 0x00000038551b7836 */ /* 0x040fe20000000000 */
[----:B------:R-:W-:Y:S01]  /*35e0*/  ISETP.GE.AND P1, PT, R4, R133, PT ;  /* 0x000000850400720c */ /* 0x000fe20003f26270 */
[----:B------:R-:W-:Y:S01]  /*35f0*/  VIADD R26, R85, 0x19 ;  /* 0x00000019551a7836 */ /* 0x000fe20000000000 */
[----:B------:R-:W-:Y:S01]  /*3600*/  MUFU.TANH R5, R5 ;  /* 0x0000000500057308 */ /* 0x000fe20000002400 */
[----:B------:R-:W-:-:S02]  /*3610*/  I2FP.F32.U32 R4, R4 ;  /* 0x0000000400047245 */ /* 0x000fc40000201000 */
[C---:B------:R-:W-:Y:S01]  /*3620*/  ISETP.GE.AND P0, PT, R27.reuse, R134, PT ;  /* 0x000000861b00720c */ /* 0x040fe20003f06270 */
[C---:B---3--:R-:W-:Y:S01]  /*3630*/  HMMA.16816.F32.BF16 R48, R12.reuse, R32, R48 ;  /* 0x000000200c30723c */ /* 0x048fe20000041830 */
[----:B------:R-:W-:Y:S01]  /*3640*/  ISETP.GE.AND P3, PT, R27, R133, PT ;  /* 0x000000851b00720c */ /* 0x000fe20003f66270 */
[----:B------:R-:W-:Y:S01]  /*3650*/  VIADD R32, R85, 0x21 ;  /* 0x0000002155207836 */ /* 0x000fe20000000000 */
[----:B------:R-:W-:Y:S01]  /*3660*/  I2FP.F32.U32 R27, R27 ;  /* 0x0000001b001b7245 */ /* 0x000fe20000201000 */
[----:B------:R1:W2:Y:S01]  /*3670*/  MUFU.TANH R33, R18 ;  /* 0x0000001200217308 */ /* 0x0002a20000002400 */
[----:B------:R-:W-:Y:S02]  /*3680*/  FSEL R29, R29, -INF , !P5 ;  /* 0xff8000001d1d7808 */ /* 0x000fe40006800000 */
[----:B------:R-:W-:Y:S01]  /*3690*/  IADD3 R30, PT, PT, R85, 0x29, RZ ;  /* 0x00000029551e7810 */ /* 0x000fe20007ffe0ff */
[----:B------:R-:W-:Y:S03]  /*36a0*/  HMMA.16816.F32.BF16 R44, R12, R34, R44 ;  /* 0x000000220c2c723c */ /* 0x000fe6000004182c */
[----:B------:R-:W-:Y:S01]  /*36b0*/  FMUL.FTZ R69, R69, UR7 ;  /* 0x0000000745457c20 */ /* 0x000fe20008410000 */
[----:B------:R-:W-:Y:S01]  /*36c0*/  FMUL.FTZ R70, R70, UR7 ;  /* 0x0000000746467c20 */ /* 0x000fe20008410000 */
[----:B------:R-:W-:-:S03]  /*36d0*/  FMUL.FTZ R71, R71, UR7 ;  /* 0x0000000747477c20 */ /* 0x000fc60008410000 */
[C---:B----4-:R-:W-:Y:S01]  /*36e0*/  HMMA.16816.F32.BF16 R40, R12.reuse, R20, R40 ;  /* 0x000000140c28723c */ /* 0x050fe20000041828 */
[-C--:B-----5:R-:W-:Y:S02]  /*36f0*/  FFMA.FTZ R20, R4, R0.reuse, R57 ;  /* 0x0000000004147223 */ /* 0x0a0fe40000010039 */
[----:B------:R-:W-:Y:S01]  /*3700*/  FMUL.FTZ R7, R48, UR7 ;  /* 0x0000000730077c20 */ /* 0x000fe20008410000 */
[----:B------:R-:W-:Y:S01]  /*3710*/  FMUL.FTZ R21, R50, UR7 ;  /* 0x0000000732157c20 */ /* 0x000fe20008410000 */
[----:B------:R-:W-:Y:S01]  /*3720*/  FMUL.FTZ R19, R49, UR7 ;  /* 0x0000000731137c20 */ /* 0x000fe20008410000 */
[----:B-1----:R-:W-:Y:S01]  /*3730*/  FFMA.FTZ R18, R6, R0, R55 ;  /* 0x0000000006127223 */ /* 0x002fe20000010037 */
[----:B------:R-:W-:Y:S01]  /*3740*/  VIADD R6, R85, 0x9 ;  /* 0x0000000955067836 */ /* 0x000fe20000000000 */
[C---:B------:R-:W-:Y:S01]  /*3750*/  HMMA.16816.F32.BF16 R36, R12.reuse, R22, R36 ;  /* 0x000000160c24723c */ /* 0x040fe20000041824 */
[----:B------:R-:W-:Y:S01]  /*3760*/  MUFU.TANH R7, R7 ;  /* 0x0000000700077308 */ /* 0x000fe20000002400 */
[----:B------:R-:W-:Y:S01]  /*3770*/  FMUL.FTZ R23, R51, UR7 ;  /* 0x0000000733177c20 */ /* 0x000fe20008410000 */
[----:B------:R-:W-:Y:S01]  /*3780*/  FMUL.FTZ R31, R47, UR7 ;  /* 0x000000072f1f7c20 */ /* 0x000fe20008410000 */
[----:B------:R-:W-:Y:S01]  /*3790*/  ISETP.GE.AND P2, PT, R6, R134, PT ;  /* 0x000000860600720c */ /* 0x000fe20003f46270 */
[----:B------:R-:W-:Y:S01]  /*37a0*/  FMUL.FTZ R45, R45, UR7 ;  /* 0x000000072d2d7c20 */ /* 0x000fe20008410000 */
[----:B------:R-:W-:Y:S01]  /*37b0*/  FSEL R18, R18, -INF , !P6 ;  /* 0xff80000012127808 */ /* 0x000fe20007000000 */
[----:B--2---:R-:W-:Y:S01]  /*37c0*/  FFMA.FTZ R4, R4, R0, R33 ;  /* 0x0000000004047223 */ /* 0x004fe20000010021 */
[----:B------:R-:W-:Y:S01]  /*37d0*/  HMMA.16816.F32.BF16 R60, R12, R24, R60 ;  /* 0x000000180c3c723c */ /* 0x000fe2000004183c */
[----:B------:R-:W-:Y:S01]  /*37e0*/  FMUL.FTZ R12, R68, UR7 ;  /* 0x00000007440c7c20 */ /* 0x000fe20008410000 */
[----:B------:R-:W-:Y:S01]  /*37f0*/  MUFU.TANH R21, R21 ;  /* 0x0000001500157308 */ /* 0x000fe20000002400 */
[----:B------:R-:W-:Y:S01]  /*3800*/  FMUL.FTZ R25, R44, UR7 ;  /* 0x000000072c197c20 */ /* 0x000fe20008410000 */
[----:B------:R-:W-:Y:S01]  /*3810*/  FMUL.FTZ R15, R46, UR7 ;  /* 0x000000072e0f7c20 */ /* 0x000fe20008410000 */
[----:B------:R-:W-:-:S02]  /*3820*/  VIADD R22, R85, 0x18 ;  /* 0x0000001855167836 */ /* 0x000fc40000000000 */
[----:B------:R-:W-:Y:S01]  /*3830*/  FMUL.FTZ R42, R42, UR7 ;  /* 0x000000072a2a7c20 */ /* 0x000fe20008410000 */
[----:B------:R-:W-:Y:S01]  /*3840*/  FMUL.FTZ R40, R40, UR7 ;  /* 0x0000000728287c20 */ /* 0x000fe20008410000 */
[----:B------:R-:W-:Y:S01]  /*3850*/  FMUL.FTZ R41, R41, UR7 ;  /* 0x0000000729297c20 */ /* 0x000fe20008410000 */
[----:B------:R-:W-:Y:S01]  /*3860*/  FSEL R20, R20, -INF , !P4 ;  /* 0xff80000014147808 */ /* 0x000fe20006000000 */
[----:B------:R-:W1:Y:S01]  /*3870*/  MUFU.TANH R12, R12 ;  /* 0x0000000c000c7308 */ /* 0x000e620000002400 */
[----:B------:R-:W-:Y:S01]  /*3880*/  FMUL.FTZ R36, R36, UR7 ;  /* 0x0000000724247c20 */ /* 0x000fe20008410000 */
[----:B------:R-:W-:Y:S01]  /*3890*/  FMUL.FTZ R43, R43, UR7 ;  /* 0x000000072b2b7c20 */ /* 0x000fe20008410000 */
[----:B------:R-:W-:Y:S01]  /*38a0*/  FMUL.FTZ R37, R37, UR7 ;  /* 0x0000000725257c20 */ /* 0x000fe20008410000 */
[----:B------:R-:W-:Y:S01]  /*38b0*/  FMUL.FTZ R39, R39, UR7 ;  /* 0x0000000727277c20 */ /* 0x000fe20008410000 */
[----:B------:R-:W-:Y:S01]  /*38c0*/  FMUL.FTZ R38, R38, UR7 ;  /* 0x0000000726267c20 */ /* 0x000fe20008410000 */
[----:B------:R-:W-:-:S02]  /*38d0*/  I2FP.F32.U32 R24, R85 ;  /* 0x0000005500187245 */ /* 0x000fc40000201000 */
[----:B------:R-:W-:Y:S01]  /*38e0*/  MUFU.TANH R19, R19 ;  /* 0x0000001300137308 */ /* 0x000fe20000002400 */
[----:B------:R-:W-:Y:S01]  /*38f0*/  FMUL.FTZ R61, R61, UR7 ;  /* 0x000000073d3d7c20 */ /* 0x000fe20008410000 */
[----:B------:R-:W-:Y:S01]  /*3900*/  FMUL.FTZ R60, R60, UR7 ;  /* 0x000000073c3c7c20 */ /* 0x000fe20008410000 */
[----:B------:R-:W-:Y:S01]  /*3910*/  FMUL.FTZ R62, R62, UR7 ;  /* 0x000000073e3e7c20 */ /* 0x000fe20008410000 */
[----:B------:R-:W-:Y:S01]  /*3920*/  FFMA.FTZ R65, R24, R0, R65 ;  /* 0x0000000018417223 */ /* 0x000fe20000010041 */
[----:B------:R-:W-:-:S03]  /*3930*/  FMUL.FTZ R63, R63, UR7 ;  /* 0x000000073f3f7c20 */ /* 0x000fc60008410000 */
[----:B------:R-:W2:Y:S01]  /*3940*/  MUFU.TANH R23, R23 ;  /* 0x0000001700177308 */ /* 0x000ea20000002400 */
[----:B-1----:R-:W-:Y:S01]  /*3950*/  FFMA.FTZ R124, R27, R0, R12 ;  /* 0x000000001b7c7223 */ /* 0x002fe2000001000c */
[----:B------:R-:W-:-:S04]  /*3960*/  VIADD R12, R85, 0x10 ;  /* 0x00000010550c7836 */ /* 0x000fc80000000000 */
[----:B------:R-:W-:Y:S02]  /*3970*/  FSEL R124, R124, -INF , !P0 ;  /* 0xff8000007c7c7808 */ /* 0x000fe40004000000 */
[-C--:B------:R-:W-:Y:S01]  /*3980*/  ISETP.GE.AND P0, PT, R6, R133.reuse, PT ;  /* 0x000000850600720c */ /* 0x080fe20003f06270 */
[----:B------:R-:W1:Y:S01]  /*3990*/  MUFU.TANH R25, R25 ;  /* 0x0000001900197308 */ /* 0x000e620000002400 */
[----:B------:R-:W-:Y:S02]  /*39a0*/  I2FP.F32.U32 R6, R6 ;  /* 0x0000000600067245 */ /* 0x000fe40000201000 */
[C---:B------:R-:W-:Y:S02]  /*39b0*/  ISETP.GE.AND P6, PT, R12.reuse, R134, PT ;  /* 0x000000860c00720c */ /* 0x040fe40003fc6270 */
[----:B------:R-:W-:Y:S01]  /*39c0*/  ISETP.GE.AND P5, PT, R12, R133, PT ;  /* 0x000000850c00720c */ /* 0x000fe20003fa6270 */
[C---:B------:R-:W-:Y:S01]  /*39d0*/  FFMA.FTZ R16, R6.reuse, R0, R17 ;  /* 0x0000000006107223 */ /* 0x040fe20000010011 */
[----:B------:R-:W-:Y:S01]  /*39e0*/  I2FP.F32.U32 R12, R12 ;  /* 0x0000000c000c7245 */ /* 0x000fe20000201000 */
[----:B------:R-:W3:Y:S01]  /*39f0*/  MUFU.TANH R15, R15 ;  /* 0x0000000f000f7308 */ /* 0x000ee20000002400 */
[----:B------:R-:W-:Y:S01]  /*3a00*/  FFMA.FTZ R5, R6, R0, R5 ;  /* 0x0000000006057223 */ /* 0x000fe20000010005 */
[----:B------:R-:W-:-:S02]  /*3a10*/  IADD3 R6, PT, PT, R85, 0x11, RZ ;  /* 0x0000001155067810 */ /* 0x000fc40007ffe0ff */
[-C--:B------:R-:W-:Y:S01]  /*3a20*/  FFMA.FTZ R14, R12, R0.reuse, R7 ;  /* 0x000000000c0e7223 */ /* 0x080fe20000010007 */
[----:B------:R-:W-:Y:S01]  /*3a30*/  FSEL R7, R4, -INF , !P1 ;  /* 0xff80000004077808 */ /* 0x000fe20004800000 */
[----:B------:R-:W-:Y:S01]  /*3a40*/  FFMA.FTZ R12, R12, R0, R21 ;  /* 0x000000000c0c7223 */ /* 0x000fe20000010015 */
[----:B------:R-:W-:Y:S01]  /*3a50*/  I2FP.F32.U32 R4, R6 ;  /* 0x0000000600047245 */ /* 0x000fe20000201000 */
[----:B------:R-:W4:Y:S01]  /*3a60*/  MUFU.TANH R13, R45 ;  /* 0x0000002d000d7308 */ /* 0x000f220000002400 */
[----:B------:R-:W-:Y:S02]  /*3a70*/  FSEL R16, R16, -INF , !P2 ;  /* 0xff80000010107808 */ /* 0x000fe40005000000 */
[----:B------:R-:W-:Y:S01]  /*3a80*/  FSEL R5, R5, -INF , !P0 ;  /* 0xff80000005057808 */ /* 0x000fe20004000000 */
[----:B--2---:R-:W-:Y:S01]  /*3a90*/  FFMA.FTZ R17, R4, R0, R23 ;  /* 0x0000000004117223 */ /* 0x004fe20000010017 */
[CC--:B------:R-:W-:Y:S02]  /*3aa0*/  ISETP.GE.AND P4, PT, R6.reuse, R134.reuse, PT ;  /* 0x000000860600720c */ /* 0x0c0fe40003f86270 */
[-C--:B------:R-:W-:Y:S01]  /*3ab0*/  ISETP.GE.AND P1, PT, R6, R133.reuse, PT ;  /* 0x000000850600720c */ /* 0x080fe20003f26270 */
[----:B------:R-:W2:Y:S01]  /*3ac0*/  MUFU.TANH R31, R31 ;  /* 0x0000001f001f7308 */ /* 0x000ea20000002400 */
[----:B------:R-:W-:Y:S01]  /*3ad0*/  ISETP.GE.AND P2, PT, R22, R134, PT ;  /* 0x000000861600720c */ /* 0x000fe20003f46270 */
[----:B------:R-:W-:Y:S01]  /*3ae0*/  FFMA.FTZ R6, R4, R0, R19 ;  /* 0x0000000004067223 */ /* 0x000fe20000010013 */
[----:B------:R-:W-:-:S02]  /*3af0*/  ISETP.GE.AND P0, PT, R22, R133, PT ;  /* 0x000000851600720c */ /* 0x000fc40003f06270 */
[----:B------:R-:W-:Y:S02]  /*3b00*/  I2FP.F32.U32 R22, R22 ;  /* 0x0000001600167245 */ /* 0x000fe40000201000 */
[----:B------:R-:W-:Y:S01]  /*3b10*/  FSEL R14, R14, -INF , !P6 ;  /* 0xff8000000e0e7808 */ /* 0x000fe20007000000 */
[----:B------:R-:W5:Y:S01]  /*3b20*/  MUFU.TANH R33, R42 ;  /* 0x0000002a00217308 */ /* 0x000f620000002400 */
[----:B------:R-:W-:Y:S01]  /*3b30*/  FSEL R19, R12, -INF , !P5 ;  /* 0xff8000000c137808 */ /* 0x000fe20006800000 */
[----:B-1----:R-:W-:Y:S01]  /*3b40*/  FFMA.FTZ R4, R22, R0, R25 ;  /* 0x0000000016047223 */ /* 0x002fe20000010019 */
[----:B------:R-:W-:Y:S01]  /*3b50*/  ISETP.GE.AND P6, PT, R26, R134, PT ;  /* 0x000000861a00720c */ /* 0x000fe20003fc6270 */
[----:B---3--:R-:W-:Y:S01]  /*3b60*/  FFMA.FTZ R15, R22, R0, R15 ;  /* 0x00000000160f7223 */ /* 0x008fe2000001000f */
[----:B------:R-:W-:Y:S02]  /*3b70*/  ISETP.GE.AND P5, PT, R26, R133, PT ;  /* 0x000000851a00720c */ /* 0x000fe40003fa6270 */
[----:B------:R-:W-:Y:S01]  /*3b80*/  I2FP.F32.U32 R26, R26 ;  /* 0x0000001a001a7245 */ /* 0x000fe20000201000 */
[----:B------:R-:W1:Y:S01]  /*3b90*/  MUFU.TANH R35, R40 ;  /* 0x0000002800237308 */ /* 0x000e620000002400 */
[----:B------:R-:W-:-:S02]  /*3ba0*/  IADD3 R22, PT, PT, R85, 0x20, RZ ;  /* 0x0000002055167810 */ /* 0x000fc40007ffe0ff */
[----:B------:R-:W-:Y:S01]  /*3bb0*/  FSEL R6, R6, -INF , !P4 ;  /* 0xff80000006067808 */ /* 0x000fe20006000000 */
[CC--:B----4-:R-:W-:Y:S01]  /*3bc0*/  FFMA.FTZ R12, R26.reuse, R0.reuse, R13 ;  /* 0x000000001a0c7223 */ /* 0x0d0fe2000001000d */
[----:B------:R-:W-:Y:S01]  /*3bd0*/  FSEL R17, R17, -INF , !P1 ;  /* 0xff80000011117808 */ /* 0x000fe20004800000 */
[----:B--2---:R-:W-:Y:S01]  /*3be0*/  FFMA.FTZ R13, R26, R0, R31 ;  /* 0x000000001a0d7223 */ /* 0x004fe2000001001f */
[C---:B------:R-:W-:Y:S01]  /*3bf0*/  ISETP.GE.AND P4, PT, R22.reuse, R134, PT ;  /* 0x000000861600720c */ /* 0x040fe20003f86270 */
[----:B------:R-:W2:Y:S01]  /*3c00*/  MUFU.TANH R41, R41 ;  /* 0x0000002900297308 */ /* 0x000ea20000002400 */
[----:B------:R-:W-:Y:S02]  /*3c10*/  ISETP.GE.AND P1, PT, R22, R133, PT ;  /* 0x000000851600720c */ /* 0x000fe40003f26270 */
[----:B------:R-:W-:Y:S02]  /*3c20*/  FSEL R4, R4, -INF , !P2 ;  /* 0xff80000004047808 */ /* 0x000fe40005000000 */
[----:B------:R-:W-:-:S02]  /*3c30*/  I2FP.F32.U32 R22, R22 ;  /* 0x0000001600167245 */ /* 0x000fc40000201000 */
[----:B------:R-:W-:Y:S01]  /*3c40*/  ISETP.NE.AND P2, PT, R102, 0x1, PT ;  /* 0x000000016600780c */ /* 0x000fe20003f45270 */
[----:B------:R-:W3:Y:S01]  /*3c50*/  MUFU.TANH R21, R36 ;  /* 0x0000002400157308 */ /* 0x000ee20000002400 */
[----:B------:R-:W-:Y:S01]  /*3c60*/  FSEL R15, R15, -INF , !P0 ;  /* 0xff8000000f0f7808 */ /* 0x000fe20004000000 */
[-C--:B-----5:R-:W-:Y:S01]  /*3c70*/  FFMA.FTZ R33, R22, R0.reuse, R33 ;  /* 0x0000000016217223 */ /* 0x0a0fe20000010021 */
[----:B------:R-:W-:Y:S01]  /*3c80*/  FSEL R12, R12, -INF , !P6 ;  /* 0xff8000000c0c7808 */ /* 0x000fe20007000000 */
[-C--:B-1----:R-:W-:Y:S01]  /*3c90*/  FFMA.FTZ R35, R22, R0.reuse, R35 ;  /* 0x0000000016237223 */ /* 0x082fe20000010023 */
[----:B------:R-:W-:Y:S01]  /*3ca0*/  FSEL R13, R13, -INF , !P5 ;  /* 0xff8000000d0d7808 */ /* 0x000fe20006800000 */
[----:B------:R-:W-:Y:S01]  /*3cb0*/  FFMA.FTZ R22, R24, R0, R53 ;  /* 0x0000000018167223 */ /* 0x000fe20000010035 */
[C---:B------:R-:W-:Y:S01]  /*3cc0*/  ISETP.GE.AND P0, PT, R32.reuse, R134, PT ;  /* 0x000000862000720c */ /* 0x040fe20003f06270 */
[----:B------:R-:W1:Y:S01]  /*3cd0*/  MUFU.TANH R43, R43 ;  /* 0x0000002b002b7308 */ /* 0x000e620000002400 */
[----:B------:R-:W-:-:S02]  /*3ce0*/  ISETP.GE.AND P6, PT, R32, R133, PT ;  /* 0x000000852000720c */ /* 0x000fc40003fc6270 */
[C---:B------:R-:W-:Y:S02]  /*3cf0*/  ISETP.GE.AND P5, PT, R28.reuse, R134, PT ;  /* 0x000000861c00720c */ /* 0x040fe40003fa6270 */
[----:B------:R-:W-:Y:S02]  /*3d00*/  I2FP.F32.U32 R32, R32 ;  /* 0x0000002000207245 */ /* 0x000fe40000201000 */
[----:B------:R-:W-:Y:S01]  /*3d10*/  P2R R24, PR, RZ, 0x20 ;  /* 0x00000020ff187803 */ /* 0x000fe20000000000 */
[----:B------:R-:W4:Y:S01]  /*3d20*/  MUFU.TANH R37, R37 ;  /* 0x0000002500257308 */ /* 0x000f220000002400 */
[----:B------:R-:W-:Y:S01]  /*3d30*/  ISETP.GE.AND P5, PT, R28, R133, PT ;  /* 0x000000851c00720c */ /* 0x000fe20003fa6270 */
[----:B--2---:R-:W-:Y:S01]  /*3d40*/  FFMA.FTZ R41, R32, R0, R41 ;  /* 0x0000000020297223 */ /* 0x004fe20000010029 */
[----:B------:R-:W-:Y:S02]  /*3d50*/  I2FP.F32.U32 R28, R28 ;  /* 0x0000001c001c7245 */ /* 0x000fe40000201000 */
[----:B------:R-:W-:-:S02]  /*3d60*/  FSEL R123, R33, -INF , !P1 ;  /* 0xff800000217b7808 */ /* 0x000fc40004800000 */
[----:B------:R-:W-:Y:S01]  /*3d70*/  ISETP.GE.AND P1, PT, R30, R134, PT ;  /* 0x000000861e00720c */ /* 0x000fe20003f26270 */
[----:B------:R2:W1:Y:S01]  /*3d80*/  MUFU.TANH R23, R38 ;  /* 0x0000002600177308 */ /* 0x0004620000002400 */
[----:B------:R-:W-:Y:S01]  /*3d90*/  FSEL R112, R35, -INF , !P4 ;  /* 0xff80000023707808 */ /* 0x000fe20006000000 */
[----:B---3--:R-:W-:Y:S01]  /*3da0*/  FFMA.FTZ R21, R28, R0, R21 ;  /* 0x000000001c157223 */ /* 0x008fe20000010015 */
[----:B------:R-:W-:Y:S01]  /*3db0*/  BAR.SYNC.DEFER_BLOCKING 0x0 ;  /* 0x0000000000007b1d */ /* 0x000fe20000010000 */
[----:B------:R-:W-:Y:S02]  /*3dc0*/  ISETP.GE.AND P4, PT, R30, R133, PT ;  /* 0x000000851e00720c */ /* 0x000fe40003f86270 */
[----:B------:R-:W-:Y:S02]  /*3dd0*/  FSEL R110, R41, -INF , !P0 ;  /* 0xff800000296e7808 */ /* 0x000fe40004000000 */
[----:B------:R-:W-:Y:S01]  /*3de0*/  P2R R26, PR, RZ, 0x2 ;  /* 0x00000002ff1a7803 */ /* 0x000fe20000000000 */
[----:B------:R-:W3:Y:S01]  /*3df0*/  MUFU.TANH R39, R39 ;  /* 0x0000002700277308 */ /* 0x000ee20000002400 */
[----:B------:R-:W-:-:S07]  /*3e00*/  I2FP.F32.U32 R30, R30 ;  /* 0x0000001e001e7245 */ /* 0x000fce0000201000 */
[----:B------:R2:W1:Y:S08]  /*3e10*/  MUFU.TANH R31, R60 ;  /* 0x0000003c001f7308 */ /* 0x0004700000002400 */
[----:B------:R-:W1:Y:S08]  /*3e20*/  MUFU.TANH R61, R61 ;  /* 0x0000003d003d7308 */ /* 0x000e700000002400 */
[----:B------:R2:W1:Y:S01]  /*3e30*/  MUFU.TANH R25, R62 ;  /* 0x0000003e00197308 */ /* 0x0004620000002400 */
[----:B---34-:R-:W-:Y:S05]  /*3e40*/  @!P2 BRA `(.L_x_909) ;  /* 0x0000000000f8a947 */ /* 0x018fea0003800000 */
[----:B------:R-:W-:Y:S01]  /*3e50*/  VIADD R33, R102, 0xfffffffe ;  /* 0xfffffffe66217836 */ /* 0x000fe20000000000 */
[----:B------:R-:W3:Y:S03]  /*3e60*/  LDCU UR4, c[0x0][0x440] ;  /* 0x00008800ff0477ac */ /* 0x000ee60008000800 */
[-C--:B------:R-:W-:Y:S02]  /*3e70*/  IMAD R34, R88, R33.reuse, RZ ;  /* 0x0000002158227224 */ /* 0x080fe400078e02ff */
[----:B------:R-:W-:-:S04]  /*3e80*/  IMAD.WIDE.U32 R90, R90, R33, RZ ;  /* 0x000000215a5a7225 */ /* 0x000fc800078e00ff */
[----:B------:R-:W-:Y:S01]  /*3e90*/  IMAD.IADD R34, R91, 0x1, R34 ;  /* 0x000000015b227824 */ /* 0x000fe200078e0222 */
[----:B------:R-:W-:-:S04]  /*3ea0*/  LEA R46, P0, R90, R164, 0x1 ;  /* 0x000000a45a2e7211 */ /* 0x000fc800078008ff */
[----:B------:R-:W-:Y:S02]  /*3eb0*/  LEA.HI.X R47, R90, R163, R34, 0x1, P0 ;  /* 0x000000a35a2f7211 */ /* 0x000fe400000f0c22 */
[----:B------:R-:W-:Y:S02]  /*3ec0*/  IADD3 R33, P0, PT, R132, R90, RZ ;  /* 0x0000005a84217210 */ /* 0x000fe40007f1e0ff */
[----:B---3--:R-:W-:-:S03]  /*3ed0*/  ISETP.GE.AND P1, PT, R160, UR4, PT ;  /* 0x00000004a0007c0c */ /* 0x008fc6000bf26270 */
        /* <DEDUP_REMOVED lines=53> */
.L_x_909:
[----:B------:R-:W-:Y:S01]  /*4230*/  ISETP.NE.AND P0, PT, R24, RZ, PT ;  /* 0x000000ff1800720c */ /* 0x000fe20003f05270 */
[----:B--2---:R-:W-:Y:S01]  /*4240*/  MUFU.TANH R38, R69 ;  /* 0x0000004500267308 */ /* 0x004fe20000002400 */
[----:B------:R-:W-:Y:S01]  /*4250*/  ISETP.NE.AND P1, PT, R26, RZ, PT ;  /* 0x000000ff1a00720c */ /* 0x000fe20003f25270 */
[-C--:B------:R-:W-:Y:S01]  /*4260*/  FFMA.FTZ R24, R30, R0.reuse, R37 ;  /* 0x000000001e187223 */ /* 0x080fe20000010025 */
[----:B------:R-:W-:Y:S01]  /*4270*/  FSEL R26, R21, -INF , !P0 ;  /* 0xff800000151a7808 */ /* 0x000fe20004000000 */
[----:B-1----:R-:W-:Y:S01]  /*4280*/  FFMA.FTZ R43, R32, R0, R43 ;  /* 0x00000000202b7223 */ /* 0x002fe2000001002b */
[C---:B------:R-:W-:Y:S01]  /*4290*/  ISETP.GE.AND P0, PT, R85.reuse, R134, PT ;  /* 0x000000865500720c */ /* 0x040fe20003f06270 */
[----:B------:R-:W-:Y:S01]  /*42a0*/  FFMA.FTZ R39, R30, R0, R39 ;  /* 0x000000001e277223 */ /* 0x000fe20000010027 */
[----:B------:R-:W-:Y:S01]  /*42b0*/  IADD3 R35, PT, PT, R85, 0x30, RZ ;  /* 0x0000003055237810 */ /* 0x000fe20007ffe0ff */
[----:B------:R-:W1:Y:S01]  /*42c0*/  MUFU.TANH R70, R70 ;  /* 0x0000004600467308 */ /* 0x000e620000002400 */
[----:B------:R-:W-:Y:S01]  /*42d0*/  FSEL R22, R22, -INF , !P0 ;  /* 0xff80000016167808 */ /* 0x000fe20004000000 */
[----:B------:R-:W2:Y:S01]  /*42e0*/  LDCU UR6, c[0x0][0x45c] ;  /* 0x00008b80ff0677ac */ /* 0x000ea20008000800 */
[----:B------:R-:W-:-:S02]  /*42f0*/  I2FP.F32.U32 R34, R35 ;  /* 0x0000002300227245 */ /* 0x000fc40000201000 */
[----:B------:R-:W-:Y:S02]  /*4300*/  IADD3 R33, PT, PT, R85, 0x31, RZ ;  /* 0x0000003155217810 */ /* 0x000fe40007ffe0ff */
[----:B------:R-:W-:Y:S01]  /*4310*/  FMNMX3.FTZ R21, R22, R18, R20, !PT ;  /* 0x0000001216157276 */ /* 0x000fe20007810014 */
[C---:B------:R-:W-:Y:S01]  /*4320*/  FFMA.FTZ R31, R34.reuse, R0, R31 ;  /* 0x00000000221f7223 */ /* 0x040fe2000001001f */
[----:B------:R-:W-:Y:S01]  /*4330*/  I2FP.F32.U32 R36, R33 ;  /* 0x0000002100247245 */ /* 0x000fe20000201000 */
[----:B------:R-:W4:Y:S01]  /*4340*/  MUFU.TANH R63, R63 ;  /* 0x0000003f003f7308 */ /* 0x000f220000002400 */
[----:B------:R-:W-:Y:S01]  /*4350*/  FMNMX3.FTZ R21, R21, R16, R14, !PT ;  /* 0x0000001015157276 */ /* 0x000fe2000781000e */
[----:B------:R-:W-:Y:S01]  /*4360*/  FFMA.FTZ R121, R34, R0, R25 ;  /* 0x0000000022797223 */ /* 0x000fe20000010019 */
[----:B------:R-:W-:Y:S01]  /*4370*/  ISETP.GE.AND P0, PT, R35, R134, PT ;  /* 0x000000862300720c */ /* 0x000fe20003f06270 */
[----:B------:R-:W-:Y:S01]  /*4380*/  FFMA.FTZ R61, R36, R0, R61 ;  /* 0x00000000243d7223 */ /* 0x000fe2000001003d */
[----:B------:R-:W-:-:S02]  /*4390*/  FSEL R24, R24, -INF , !P1 ;  /* 0xff80000018187808 */ /* 0x000fc40004800000 */
[----:B------:R-:W-:Y:S01]  /*43a0*/  FMNMX3.FTZ R21, R21, R6, R4, !PT ;  /* 0x0000000615157276 */ /* 0x000fe20007810004 */
[-C--:B-1----:R-:W-:Y:S01]  /*43b0*/  FFMA.FTZ R70, R27, R0.reuse, R70 ;  /* 0x000000001b467223 */ /* 0x082fe20000010046 */
[----:B------:R-:W-:Y:S01]  /*43c0*/  ISETP.GE.AND P1, PT, R85, R133, PT ;  /* 0x000000855500720c */ /* 0x000fe20003f26270 */
[----:B------:R-:W-:Y:S01]  /*43d0*/  FFMA.FTZ R27, R28, R0, R23 ;  /* 0x000000001c1b7223 */ /* 0x000fe20000010017 */
[----:B------:R-:W-:Y:S02]  /*43e0*/  FSEL R128, R31, -INF , !P0 ;  /* 0xff8000001f807808 */ /* 0x000fe40004000000 */
[----:B------:R-:W-:Y:S02]  /*43f0*/  IADD3 R85, PT, PT, R85, 0x39, RZ ;  /* 0x0000003955557810 */ /* 0x000fe40007ffe0ff */
[----:B------:R-:W-:Y:S02]  /*4400*/  ISETP.GE.AND P0, PT, R33, R134, PT ;  /* 0x000000862100720c */ /* 0x000fe40003f06270 */
[----:B------:R-:W-:Y:S01]  /*4410*/  FMNMX3.FTZ R21, R21, R12, R112, !PT ;  /* 0x0000000c15157276 */ /* 0x000fe20007810070 */
[----:B----4-:R-:W-:Y:S01]  /*4420*/  FFMA.FTZ R63, R36, R0, R63 ;  /* 0x00000000243f7223 */ /* 0x010fe2000001003f */
[----:B------:R-:W-:-:S02]  /*4430*/  I2FP.F32.U32 R31, R85 ;  /* 0x00000055001f7245 */ /* 0x000fc40000201000 */
[----:B------:R-:W-:Y:S02]  /*4440*/  FSEL R126, R61, -INF , !P0 ;  /* 0xff8000003d7e7808 */ /* 0x000fe40004000000 */
[----:B------:R-:W-:Y:S01]  /*4450*/  ISETP.GE.AND P0, PT, R35, R133, PT ;  /* 0x000000852300720c */ /* 0x000fe20003f06270 */
[----:B------:R-:W-:Y:S01]  /*4460*/  FFMA.FTZ R122, R31, R0, R38 ;  /* 0x000000001f7a7223 */ /* 0x000fe20000010026 */
[----:B------:R-:W-:Y:S01]  /*4470*/  FMNMX3.FTZ R35, R21, R110, R26, !PT ;  /* 0x0000006e15237276 */ /* 0x000fe2000781001a */
[----:B------:R-:W1:Y:S01]  /*4480*/  MUFU.TANH R38, R71 ;  /* 0x0000004700267308 */ /* 0x000e620000002400 */
[----:B------:R-:W-:Y:S02]  /*4490*/  FSEL R21, R65, -INF , !P1 ;  /* 0xff80000041157808 */ /* 0x000fe40004800000 */
[----:B------:R-:W-:Y:S02]  /*44a0*/  ISETP.GE.AND P1, PT, R85, R134, PT ;  /* 0x000000865500720c */ /* 0x000fe40003f26270 */
[----:B------:R-:W-:-:S02]  /*44b0*/  FMNMX3.FTZ R35, R35, R24, R128, !PT ;  /* 0x0000001823237276 */ /* 0x000fc40007810080 */
[----:B------:R-:W-:Y:S02]  /*44c0*/  FMNMX3.FTZ R32, R21, R29, R7, !PT ;  /* 0x0000001d15207276 */ /* 0x000fe40007810007 */
[----:B------:R-:W-:Y:S02]  /*44d0*/  FSEL R122, R122, -INF , !P1 ;  /* 0xff8000007a7a7808 */ /* 0x000fe40004800000 */
[----:B------:R-:W-:Y:S02]  /*44e0*/  FMNMX3.FTZ R35, R35, R126, R124, !PT ;  /* 0x0000007e23237276 */ /* 0x000fe4000781007c */
[----:B---3--:R-:W-:Y:S02]  /*44f0*/  FMNMX3.FTZ R40, R32, R5, R19, !PT ;  /* 0x0000000520287276 */ /* 0x008fe40007810013 */
[----:B------:R-:W-:Y:S02]  /*4500*/  FMNMX.FTZ R32, R122, R35, !PT ;  /* 0x000000237a207209 */ /* 0x000fe40007810000 */
[----:B------:R-:W-:Y:S01]  /*4510*/  FMNMX3.FTZ R40, R40, R17, R15, !PT ;  /* 0x0000001128287276 */ /* 0x000fe2000781000f */
[----:B-1----:R-:W-:Y:S01]  /*4520*/  FFMA.FTZ R38, R31, R0, R38 ;  /* 0x000000001f267223 */ /* 0x002fe20000010026 */
[----:B------:R-:W-:Y:S01]  /*4530*/  FSEL R119, R43, -INF , !P6 ;  /* 0xff8000002b777808 */ /* 0x000fe20007000000 */
[----:B------:R-:W1:Y:S01]  /*4540*/  SHFL.BFLY PT, R23, R32, 0x2, 0x1f ;  /* 0x0c401f0020177f89 */ /* 0x000e6200000e0000 */
[----:B------:R-:W-:-:S02]  /*4550*/  FSEL R27, R27, -INF , !P5 ;  /* 0xff8000001b1b7808 */ /* 0x000fc40006800000 */
[----:B------:R-:W-:Y:S02]  /*4560*/  FMNMX3.FTZ R40, R40, R13, R123, !PT ;  /* 0x0000000d28287276 */ /* 0x000fe4000781007b */
        /* <DEDUP_REMOVED lines=11> */
[----:B------:R-:W-:Y:S02]  /*4620*/  FMNMX.FTZ R28, R114, R31, !PT ;  /* 0x0000001f721c7209 */ /* 0x000fe40007810000 */
[----:B------:R-:W-:Y:S01]  /*4630*/  SHF.L.U32 R87, R86, 0x9, RZ ;  /* 0x0000000956577819 */ /* 0x000fe200000006ff */
[----:B------:R-:W1:Y:S01]  /*4640*/  SHFL.BFLY PT, R101, R32, 0x1, 0x1f ;  /* 0x0c201f0020657f89 */ /* 0x000e6200000e0000 */
[----:B------:R-:W-:Y:S02]  /*4650*/  MOV R173, 0xffffffff ;  /* 0xffffffff00ad7802 */ /* 0x000fe40000000f00 */
[----:B------:R-:W-:Y:S01]  /*4660*/  LOP3.LUT R150, R84, 0x200, R87, 0xf8, !PT ;  /* 0x0000020054967812 */ /* 0x000fe200078ef857 */
[----:B------:R-:W3:Y:S03]  /*4670*/  SHFL.BFLY PT, R23, R28, 0x2, 0x1f ;  /* 0x0c401f001c177f89 */ /* 0x000ee600000e0000 */
[----:B------:R-:W-:-:S04]  /*4680*/  LEA R150, R150, UR5, 0x1 ;  /* 0x0000000596967c11 */ /* 0x000fc8000f8e08ff */
[-C--:B------:R-:W-:Y:S01]  /*4690*/  IADD3 R146, PT, PT, R3, R150.reuse, RZ ;  /* 0x0000009603927210 */ /* 0x080fe20007ffe0ff */
[----:B------:R-:W-:Y:S01]  /*46a0*/  LDSM.16.MT88.4 R92, [R150+0x8000] ;  /* 0x00800000965c783b */ /* 0x000fe20000004200 */
[----:B------:R-:W-:-:S03]  /*46b0*/  IADD3 R145, PT, PT, R2, R150, RZ ;  /* 0x0000009602917210 */ /* 0x000fc60007ffe0ff */
[----:B------:R-:W-:Y:S01]  /*46c0*/  LDSM.16.MT88.4 R84, [R146+0x8000] ;  /* 0x008000009254783b */ /* 0x000fe20000004200 */
[----:B------:R-:W-:-:S03]  /*46d0*/  IADD3 R144, PT, PT, R3, R145, RZ ;  /* 0x0000009103907210 */ /* 0x000fc60007ffe0ff */
[----:B------:R-:W-:Y:S01]  /*46e0*/  LDSM.16.MT88.4 R76, [R145+0x8000] ;  /* 0x00800000914c783b */ /* 0x000fe20000004200 */
[----:B-1----:R-:W-:-:S03]  /*46f0*/  FMNMX.FTZ R101, R32, R101, !PT ;  /* 0x0000006520657209 */ /* 0x002fc60007810000 */
[----:B------:R-:W-:Y:S01]  /*4700*/  LDSM.16.MT88.4 R68, [R144+0x8000] ;  /* 0x008000009044783b */ /* 0x000fe20000004200 */
[----:B---3--:R-:W-:Y:S01]  /*4710*/  FMNMX.FTZ R23, R28, R23, !PT ;  /* 0x000000171c177209 */ /* 0x008fe20007810000 */
[C---:B--2---:R-:W-:Y:S01]  /*4720*/  FMUL.FTZ R125, R101.reuse, UR6 ;  /* 0x00000006657d7c20 */ /* 0x044fe20008410000 */
        /* <DEDUP_REMOVED lines=213> */
[----:B------:R-:W-:Y:S02]  /*5480*/  IADD3 R22, PT, PT, R102, -0x2, RZ ;  /* 0xfffffffe66167810 */ /* 0x000fe40007ffe0ff */
[C---:B------:R-:W-:Y:S02]  /*5490*/  SHF.L.U32 R5, R8.reuse, 0x4, RZ ;  /* 0x0000000408057819 */ /* 0x040fe400000006ff */
[----:B------:R-:W-:Y:S01]  /*54a0*/  SHF.L.U64.HI R13, R8, 0x4, R9 ;  /* 0x00000004080d7819 */ /* 0x000fe20000010209 */
[C---:B------:R-:W-:Y:S02]  /*54b0*/  IMAD R7, R22.reuse, R9, RZ ;  /* 0x0000000916077224 */ /* 0x040fe400078e02ff */
[----:B------:R-:W-:-:S05]  /*54c0*/  IMAD.WIDE.U32 R22, R22, R8, RZ ;  /* 0x0000000816167225 */ /* 0x000fca00078e00ff */
[----:B------:R-:W-:Y:S01]  /*54d0*/  IADD3 R2, PT, PT, R7, R23, RZ ;  /* 0x0000001707027210 */ /* 0x000fe20007ffe0ff */
[----:B------:R-:W-:Y:S01]  /*54e0*/  BAR.SYNC.DEFER_BLOCKING 0x0 ;  /* 0x0000000000007b1d */ /* 0x000fe20000010000 */
[----:B-1----:R-:W-:Y:S02]  /*54f0*/  ISETP.GE.AND P1, PT, R160, UR4, PT ;  /* 0x00000004a0007c0c */ /* 0x002fe4000bf26270 */
[----:B------:R-:W-:Y:S02]  /*5500*/  ISETP.GE.AND P0, PT, R159, UR4, PT ;  /* 0x000000049f007c0c */ /* 0x000fe4000bf06270 */
[C---:B------:R-:W-:Y:S02]  /*5510*/  LEA R3, P2, R22.reuse, R5, 0x6 ;  /* 0x0000000516037211 */ /* 0x040fe400078430ff */
[----:B------:R-:W-:Y:S02]  /*5520*/  IADD3 R4, PT, PT, R23, R7, RZ ;  /* 0x0000000717047210 */ /* 0x000fe40007ffe0ff */
[----:B------:R-:W-:-:S02]  /*5530*/  LEA R18, P5, R22, R162, 0x7 ;  /* 0x000000a216127211 */ /* 0x000fc400078a38ff */
[C---:B------:R-:W-:Y:S02]  /*5540*/  LEA.HI.X R2, R22.reuse, R13, R2, 0x6, P2 ;  /* 0x0000000d16027211 */ /* 0x040fe400010f3402 */
[C---:B------:R-:W-:Y:S02]  /*5550*/  IADD3 R5, P3, PT, R3.reuse, R5, RZ ;  /* 0x0000000503057210 */ /* 0x040fe40007f7e0ff */
[----:B------:R-:W-:Y:S02]  /*5560*/  LEA R16, P4, R3, R162, 0x1 ;  /* 0x000000a203107211 */ /* 0x000fe400078808ff */
[----:B------:R-:W-:Y:S02]  /*5570*/  LEA.HI.X R19, R22, R161, R4, 0x7, P5 ;  /* 0x000000a116137211 */ /* 0x000fe400028f3c04 */
[----:B------:R-:W-:Y:S02]  /*5580*/  LEA R7, P2, R8, R3, 0x5 ;  /* 0x0000000308077211 */ /* 0x000fe400078428ff */
[----:B------:R-:W-:-:S02]  /*5590*/  IADD3.X R6, PT, PT, R2, R13, RZ, P3, !PT ;  /* 0x0000000d02067210 */ /* 0x000fc40001ffe4ff */
[----:B------:R-:W-:Y:S01]  /*55a0*/  LEA R20, P3, R5, R162, 0x1 ;  /* 0x000000a205147211 */ /* 0x000fe200078608ff */
[----:B------:R-:W-:Y:S01]  /*55b0*/  @!PT LDS RZ, [RZ] ;  /* 0x00000000fffff984 */ /* 0x000fe20000000800 */
[----:B------:R-:W-:Y:S01]  /*55c0*/  @!PT LDS RZ, [RZ] ;  /* 0x00000000fffff984 */ /* 0x000fe20000000800 */
[----:B------:R-:W-:Y:S01]  /*55d0*/  @!PT LDS RZ, [RZ] ;  /* 0x00000000fffff984 */ /* 0x000fe20000000800 */
[----:B------:R-:W-:Y:S01]  /*55e0*/  @!P1 LDGSTS.E.BYPASS.LTC128B.128 [R169+0x8000], desc[UR12][R18.64] ;  /* 0x0800000012a99fae */ /* 0x000fe2000b981a0c */
[-C--:B------:R-:W-:Y:S02]  /*55f0*/  LEA.HI.X R17, R3, R161.reuse, R2, 0x1, P4 ;  /* 0x000000a103117211 */ /* 0x080fe400020f0c02 */
[----:B------:R-:W-:Y:S01]  /*5600*/  LEA.HI.X R12, R8, R2, R9, 0x5, P2 ;  /* 0x00000002080c7211 */ /* 0x000fe200010f2c09 */
[----:B------:R-:W-:Y:S01]  /*5610*/  @P1 STS.128 [R169+0x8000], RZ ;  /* 0x008000ffa9001388 */ /* 0x000fe20000000c00 */
[----:B------:R-:W-:Y:S02]  /*5620*/  LEA R14, P2, R7, R162, 0x1 ;  /* 0x000000a2070e7211 */ /* 0x000fe400078408ff */
[-C--:B------:R-:W-:Y:S01]  /*5630*/  LEA.HI.X R21, R5, R161.reuse, R6, 0x1, P3 ;  /* 0x000000a105157211 */ /* 0x080fe200018f0c06 */
[----:B------:R-:W-:Y:S01]  /*5640*/  @!PT LDS RZ, [RZ] ;  /* 0x00000000fffff984 */ /* 0x000fe20000000800 */
[----:B------:R-:W-:Y:S01]  /*5650*/  @!PT LDS RZ, [RZ] ;  /* 0x00000000fffff984 */ /* 0x000fe20000000800 */
[----:B------:R-:W-:Y:S01]  /*5660*/  @!PT LDS RZ, [RZ] ;  /* 0x00000000fffff984 */ /* 0x000fe20000000800 */
[----:B------:R-:W-:Y:S01]  /*5670*/  @!P0 LDGSTS.E.BYPASS.LTC128B.128 [R169+0xa000], desc[UR12][R18.64+0x80] ;  /* 0x0a00008012a98fae */ /* 0x000fe2000b981a0c */
[----:B------:R-:W-:-:S02]  /*5680*/  LEA.HI.X R15, R7, R161, R12, 0x1, P2 ;  /* 0x000000a1070f7211 */ /* 0x000fc400010f0c0c */
[----:B------:R-:W-:Y:S01]  /*5690*/  ISETP.GE.U32.AND P2, PT, R102, 0x3, PT ;  /* 0x000000036600780c */ /* 0x000fe20003f46070 */
        /* <DEDUP_REMOVED lines=32> */
[----:B-1----:R-:W2:Y:S04]  /*58a0*/  LDSM.16.M88.4 R16, [R154+UR5+0x4000] ;  /* 0x004000059a10783b */ /* 0x002ea80008000200 */
[----:B------:R-:W3:Y:S04]  /*58b0*/  LDSM.16.M88.4 R4, [R154+UR5+0x4800] ;  /* 0x004800059a04783b */ /* 0x000ee80008000200 */
[----:B------:R-:W1:Y:S04]  /*58c0*/  LDSM.16.M88.4 R112, [R154+UR5+0x5000] ;  /* 0x005000059a70783b */ /* 0x000e680008000200 */
[----:B------:R-:W4:Y:S04]  /*58d0*/  LDSM.16.M88.4 R32, [R154+UR5+0x5800] ;  /* 0x005800059a20783b */ /* 0x000f280008000200 */
[----:B------:R-:W-:Y:S04]  /*58e0*/  LDSM.16.M88.4 R120, [R153] ;  /* 0x000000009978783b */ /* 0x000fe80000000200 */
[----:B------:R-:W5:Y:S04]  /*58f0*/  LDSM.16.M88.4 R28, [R149+0x4000] ;  /* 0x00400000951c783b */ /* 0x000f680000000200 */
[----:B------:R-:W5:Y:S04]  /*5900*/  LDSM.16.M88.4 R24, [R149+0x4800] ;  /* 0x004800009518783b */ /* 0x000f680000000200 */
[----:B------:R-:W5:Y:S04]  /*5910*/  LDSM.16.M88.4 R128, [R149+0x5000] ;  /* 0x005000009580783b */ /* 0x000f680000000200 */
[----:B------:R-:W5:Y:S04]  /*5920*/  LDSM.16.M88.4 R124, [R149+0x5800] ;  /* 0x00580000957c783b */ /* 0x000f680000000200 */
[----:B------:R-:W0:Y:S01]  /*5930*/  LDGDEPBAR ;  /* 0x00000000000079af */ /* 0x000e220000000000 */
[C---:B--2---:R-:W-:Y:S08]  /*5940*/  HMMA.16816.F32.BF16 R20, R104.reuse, R16, RZ ;  /* 0x000000106814723c */ /* 0x044ff000000418ff */
[C---:B------:R-:W-:Y:S08]  /*5950*/  HMMA.16816.F32.BF16 R16, R104.reuse, R18, RZ ;  /* 0x000000126810723c */ /* 0x040ff000000418ff */
[C---:B---3--:R-:W-:Y:S08]  /*5960*/  HMMA.16816.F32.BF16 R12, R104.reuse, R4, RZ ;  /* 0x00000004680c723c */ /* 0x048ff000000418ff */
[C---:B------:R-:W-:Y:S08]  /*5970*/  HMMA.16816.F32.BF16 R4, R104.reuse, R6, RZ ;  /* 0x000000066804723c */ /* 0x040ff000000418ff */
[C---:B-1----:R-:W-:Y:S08]  /*5980*/  HMMA.16816.F32.BF16 R116, R104.reuse, R112, RZ ;  /* 0x000000706874723c */ /* 0x042ff000000418ff */
[C---:B------:R-:W-:Y:S08]  /*5990*/  HMMA.16816.F32.BF16 R112, R104.reuse, R114, RZ ;  /* 0x000000726870723c */ /* 0x040ff000000418ff */
[C---:B----4-:R-:W-:Y:S08]  /*59a0*/  HMMA.16816.F32.BF16 R108, R104.reuse, R32, RZ ;  /* 0x00000020686c723c */ /* 0x050ff000000418ff */
        /* <DEDUP_REMOVED lines=13> */
[----:B------:R-:W4:Y:S04]  /*5a80*/  LDSM.16.M88.4 R124, [R148+0x5800] ;  /* 0x00580000947c783b */ /* 0x000f280000000200 */
[----:B------:R-:W-:Y:S03]  /*5a90*/  LDSM.16.M88.4 R120, [R151] ;  /* 0x000000009778783b */ /* 0x000fe60000000200 */
        /* <DEDUP_REMOVED lines=9> */
[C---:B----4-:R-:W-:Y:S08]  /*5b30*/  HMMA.16816.F32.BF16 R108, R32.reuse, R124, R108 ;  /* 0x0000007c206c723c */ /* 0x050ff0000004186c */
[----:B------:R-:W-:Y:S01]  /*5b40*/  HMMA.16816.F32.BF16 R104, R32, R126, R104 ;  /* 0x0000007e2068723c */ /* 0x000fe20000041868 */
[----:B------:R-:W4:Y:S04]  /*5b50*/  LDSM.16.M88.4 R124, [R147+0x5800] ;  /* 0x00580000937c783b */ /* 0x000f280000000200 */
[----:B------:R-:W-:Y:S03]  /*5b60*/  LDSM.16.M88.4 R32, [R155+0x2000] ;  /* 0x002000009b20783b */ /* 0x000fe60000000200 */
        /* <DEDUP_REMOVED lines=8> */
[----:B------:R-:W-:Y:S07]  /*5bf0*/  LDSM.16.M88.4 R128, [R153+0x2000] ;  /* 0x002000009980783b */ /* 0x000fee0000000200 */
[C---:B----4-:R-:W-:Y:S08]  /*5c00*/  HMMA.16816.F32.BF16 R108, R120.reuse, R124, R108 ;  /* 0x0000007c786c723c */ /* 0x050ff0000004186c */
[----:B------:R-:W-:Y:S01]  /*5c10*/  HMMA.16816.F32.BF16 R104, R120, R126, R104 ;  /* 0x0000007e7868723c */ /* 0x000fe20000041868 */
[----:B------:R-:W3:Y:S04]  /*5c20*/  LDSM.16.M88.4 R124, [R154+UR5+0x7000] ;  /* 0x007000059a7c783b */ /* 0x000ee80008000200 */
[----:B------:R-:W4:Y:S03]  /*5c30*/  LDSM.16.M88.4 R120, [R154+UR5+0x7800] ;  /* 0x007800059a78783b */ /* 0x000f260008000200 */
        /* <DEDUP_REMOVED lines=20> */
[C---:B----4-:R-:W-:Y:S08]  /*5d80*/  HMMA.16816.F32.BF16 R108, R128.reuse, R120, R108 ;  /* 0x00000078806c723c */ /* 0x050ff0000004186c */
[----:B------:R-:W-:Y:S01]  /*5d90*/  HMMA.16816.F32.BF16 R104, R128, R122, R104 ;  /* 0x0000007a8068723c */ /* 0x000fe20000041868 */
[----:B------:R-:W-:Y:S07]  /*5da0*/  LDSM.16.M88.4 R120, [R151+0x2000] ;  /* 0x002000009778783b */ /* 0x000fee0000000200 */
[C---:B-1----:R-:W-:Y:S08]  /*5db0*/  HMMA.16816.F32.BF16 R20, R32.reuse, R28, R20 ;  /* 0x0000001c2014723c */ /* 0x042ff00000041814 */
[----:B------:R-:W-:Y:S01]  /*5dc0*/  HMMA.16816.F32.BF16 R16, R32, R30, R16 ;  /* 0x0000001e2010723c */ /* 0x000fe20000041810 */
[----:B------:R-:W1:Y:S07]  /*5dd0*/  LDSM.16.M88.4 R28, [R147+0x6000] ;  /* 0x00600000931c783b */ /* 0x000e6e0000000200 */
[----:B------:R-:W-:Y:S01]  /*5de0*/  HMMA.16816.F32.BF16 R112, R128, R126, R112 ;  /* 0x0000007e8070723c */ /* 0x000fe20000041870 */
[----:B------:R-:W3:Y:S07]  /*5df0*/  LDSM.16.M88.4 R124, [R148+0x7000] ;  /* 0x00700000947c783b */ /* 0x000eee0000000200 */
[C---:B--2---:R-:W-:Y:S08]  /*5e00*/  HMMA.16816.F32.BF16 R12, R32.reuse, R24, R12 ;  /* 0x00000018200c723c */ /* 0x044ff0000004180c */
[----:B------:R-:W-:Y:S01]  /*5e10*/  HMMA.16816.F32.BF16 R4, R32, R26, R4 ;  /* 0x0000001a2004723c */ /* 0x000fe20000041804 */
[----:B------:R-:W2:Y:S07]  /*5e20*/  LDSM.16.M88.4 R24, [R148+0x7800] ;  /* 0x007800009418783b */ /* 0x000eae0000000200 */
[----:B-1----:R-:W-:Y:S08]  /*5e30*/  HMMA.16816.F32.BF16 R20, R120, R28, R20 ;  /* 0x0000001c7814723c */ /* 0x002ff00000041814 */
[C---:B---3--:R-:W-:Y:S08]  /*5e40*/  HMMA.16816.F32.BF16 R116, R32.reuse, R124, R116 ;  /* 0x0000007c2074723c */ /* 0x048ff00000041874 */
[----:B------:R-:W-:Y:S01]  /*5e50*/  HMMA.16816.F32.BF16 R112, R32, R126, R112 ;  /* 0x0000007e2070723c */ /* 0x000fe20000041870 */
[----:B------:R-:W1:Y:S02]  /*5e60*/  LDSM.16.M88.4 R124, [R147+0x6800] ;  /* 0x00680000937c783b */ /* 0x000e640000000200 */
[----:B------:R-:W-:Y:S01]  /*5e70*/  FMUL.FTZ R3, R20, UR7 ;  /* 0x0000000714037c20 */ /* 0x000fe20008410000 */
[----:B------:R-:W-:-:S04]  /*5e80*/  FMUL.FTZ R29, R21, UR7 ;  /* 0x00000007151d7c20 */ /* 0x000fc80008410000 */
[C---:B--2---:R-:W-:Y:S01]  /*5e90*/  HMMA.16816.F32.BF16 R108, R32.reuse, R24, R108 ;  /* 0x00000018206c723c */ /* 0x044fe2000004186c */
[----:B------:R-:W2:Y:S07]  /*5ea0*/  MUFU.TANH R3, R3 ;  /* 0x0000000300037308 */ /* 0x000eae0000002400 */
[----:B------:R-:W-:Y:S01]  /*5eb0*/  HMMA.16816.F32.BF16 R104, R32, R26, R104 ;  /* 0x0000001a2068723c */ /* 0x000fe20000041868 */
[----:B------:R-:W3:Y:S01]  /*5ec0*/  LDSM.16.M88.4 R24, [R147+0x7000] ;  /* 0x007000009318783b */ /* 0x000ee20000000200 */
[----:B------:R-:W-:Y:S01]  /*5ed0*/  FMUL.FTZ R33, R23, UR7 ;  /* 0x0000000717217c20 */ /* 0x000fe20008410000 */
[----:B------:R-:W4:Y:S05]  /*5ee0*/  MUFU.TANH R29, R29 ;  /* 0x0000001d001d7308 */ /* 0x000f2a0000002400 */
[----:B------:R-:W-:Y:S01]  /*5ef0*/  HMMA.16816.F32.BF16 R16, R120, R30, R16 ;  /* 0x0000001e7810723c */ /* 0x000fe20000041810 */
[----:B------:R-:W-:-:S02]  /*5f00*/  FMUL.FTZ R31, R22, UR7 ;  /* 0x00000007161f7c20 */ /* 0x000fc40008410000 */
[----:B------:R-:W5:Y:S01]  /*5f10*/  LDSM.16.M88.4 R20, [R147+0x7800] ;  /* 0x007800009314783b */ /* 0x000f620000000200 */
[----:B------:R-:W2:Y:S01]  /*5f20*/  MUFU.TANH R33, R33 ;  /* 0x0000002100217308 */ /* 0x000ea20000002400 */
[----:B------:R-:W-:-:S07]  /*5f30*/  DEPBAR.LE SB0, 0x0 ;  /* 0x000080000000791a */ /* 0x000fce0000000000 */
[----:B------:R-:W2:Y:S01]  /*5f40*/  MUFU.TANH R31, R31 ;  /* 0x0000001f001f7308 */ /* 0x000ea20000002400 */
[C---:B-1----:R-:W-:Y:S06]  /*5f50*/  HMMA.16816.F32.BF16 R12, R120.reuse, R124, R12 ;  /* 0x0000007c780c723c */ /* 0x042fec000004180c */
[----:B------:R-:W-:Y:S01]  /*5f60*/  FMUL.FTZ R17, R17, UR7 ;  /* 0x0000000711117c20 */ /* 0x000fe20008410000 */
[----:B------:R-:W-:Y:S01]  /*5f70*/  FMUL.FTZ R19, R19, UR7 ;  /* 0x0000000713137c20 */ /* 0x000fe20008410000 */
[----:B------:R-:W-:Y:S01]  /*5f80*/  FMUL.FTZ R16, R16, UR7 ;  /* 0x0000000710107c20 */ /* 0x000fe20008410000 */
[----:B------:R-:W-:Y:S01]  /*5f90*/  FMUL.FTZ R18, R18, UR7 ;  /* 0x0000000712127c20 */ /* 0x000fe20008410000 */
[C---:B------:R-:W-:Y:S02]  /*5fa0*/  HMMA.16816.F32.BF16 R4, R120.reuse, R126, R4 ;  /* 0x0000007e7804723c */ /* 0x040fe40000041804 */
[----:B------:R-:W1:Y:S06]  /*5fb0*/  MUFU.TANH R17, R17 ;  /* 0x0000001100117308 */ /* 0x000e6c0000002400 */
[----:B---3--:R-:W-:Y:S02]  /*5fc0*/  HMMA.16816.F32.BF16 R112, R120, R26, R112 ;  /* 0x0000001a7870723c */ /* 0x008fe40000041870 */
[----:B------:R-:W3:Y:S01]  /*5fd0*/  MUFU.TANH R19, R19 ;  /* 0x0000001300137308 */ /* 0x000ee20000002400 */
[----:B------:R-:W-:Y:S01]  /*5fe0*/  FMUL.FTZ R13, R13, UR7 ;  /* 0x000000070d0d7c20 */ /* 0x000fe20008410000 */
[----:B------:R-:W-:Y:S01]  /*5ff0*/  FMUL.FTZ R15, R15, UR7 ;  /* 0x000000070f0f7c20 */ /* 0x000fe20008410000 */
[----:B------:R-:W-:Y:S01]  /*6000*/  FMUL.FTZ R12, R12, UR7 ;  /* 0x000000070c0c7c20 */ /* 0x000fe20008410000 */
[----:B------:R-:W-:-:S02]  /*6010*/  FMUL.FTZ R14, R14, UR7 ;  /* 0x000000070e0e7c20 */ /* 0x000fc40008410000 */
[C---:B------:R-:W-:Y:S02]  /*6020*/  HMMA.16816.F32.BF16 R116, R120.reuse, R24, R116 ;  /* 0x000000187874723c */ /* 0x040fe40000041874 */
[----:B------:R-:W1:Y:S01]  /*6030*/  MUFU.TANH R127, R12 ;  /* 0x0000000c007f7308 */ /* 0x000e620000002400 */
[----:B------:R-:W-:Y:S01]  /*6040*/  FMUL.FTZ R27, R5, UR7 ;  /* 0x00000007051b7c20 */ /* 0x000fe20008410000 */
[----:B------:R-:W-:Y:S01]  /*6050*/  FMUL.FTZ R6, R6, UR7 ;  /* 0x0000000706067c20 */ /* 0x000fe20008410000 */
[----:B------:R-:W-:Y:S01]  /*6060*/  IADD3 R5, PT, PT, R102, -0x1, RZ ;  /* 0xffffffff66057810 */ /* 0x000fe20007ffe0ff */
[----:B------:R-:W-:Y:S01]  /*6070*/  FMUL.FTZ R4, R4, UR7 ;  /* 0x0000000704047c20 */ /* 0x000fe20008410000 */
[----:B------:R-:W-:Y:S01]  /*6080*/  FMUL.FTZ R7, R7, UR7 ;  /* 0x0000000707077c20 */ /* 0x000fe20008410000 */
[----:B-----5:R-:W-:Y:S02]  /*6090*/  HMMA.16816.F32.BF16 R108, R120, R20, R108 ;  /* 0x00000014786c723c */ /* 0x020fe4000004186c */
[----:B------:R-:W1:Y:S01]  /*60a0*/  MUFU.TANH R13, R13 ;  /* 0x0000000d000d7308 */ /* 0x000e620000002400 */
[----:B------:R-:W-:Y:S01]  /*60b0*/  LEA R2, R5, R168, 0x6 ;  /* 0x000000a805027211 */ /* 0x000fe200078e30ff */
[----:B------:R-:W-:Y:S01]  /*60c0*/  FMUL.FTZ R112, R112, UR7 ;  /* 0x0000000770707c20 */ /* 0x000fe20008410000 */
[----:B------:R-:W-:-:S03]  /*60d0*/  FMUL.FTZ R20, R114, UR7 ;  /* 0x0000000772147c20 */ /* 0x000fc60008410000 */
[----:B------:R-:W-:Y:S01]  /*60e0*/  HMMA.16816.F32.BF16 R104, R120, R22, R104 ;  /* 0x000000167868723c */ /* 0x000fe20000041868 */
[----:B------:R-:W-:Y:S01]  /*60f0*/  FMUL.FTZ R22, R113, UR7 ;  /* 0x0000000771167c20 */ /* 0x000fe20008410000 */
[----:B------:R-:W1:Y:S01]  /*6100*/  MUFU.TANH R15, R15 ;  /* 0x0000000f000f7308 */ /* 0x000e620000002400 */
[----:B------:R-:W-:Y:S01]  /*6110*/  FMUL.FTZ R116, R116, UR7 ;  /* 0x0000000774747c20 */ /* 0x000fe20008410000 */
[----:B------:R-:W-:Y:S01]  /*6120*/  FMUL.FTZ R117, R117, UR7 ;  /* 0x0000000775757c20 */ /* 0x000fe20008410000 */
[----:B------:R-:W-:Y:S01]  /*6130*/  FMUL.FTZ R118, R118, UR7 ;  /* 0x0000000776767c20 */ /* 0x000fe20008410000 */
[----:B------:R-:W-:-:S04]  /*6140*/  FMUL.FTZ R119, R119, UR7 ;  /* 0x0000000777777c20 */ /* 0x000fc80008410000 */
[----:B------:R-:W1:Y:S01]  /*6150*/  MUFU.TANH R27, R27 ;  /* 0x0000001b001b7308 */ /* 0x000e620000002400 */
[----:B------:R-:W-:Y:S01]  /*6160*/  FMUL.FTZ R108, R108, UR7 ;  /* 0x000000076c6c7c20 */ /* 0x000fe20008410000 */
[----:B------:R-:W-:-:S06]  /*6170*/  FMUL.FTZ R111, R111, UR7 ;  /* 0x000000076f6f7c20 */ /* 0x000fcc0008410000 */
[----:B------:R-:W1:Y:S08]  /*6180*/  MUFU.TANH R113, R6 ;  /* 0x0000000600717308 */ /* 0x000e700000002400 */
[----:B------:R5:W1:Y:S08]  /*6190*/  MUFU.TANH R35, R16 ;  /* 0x0000001000237308 */ /* 0x000a700000002400 */
[----:B------:R4:W1:Y:S08]  /*61a0*/  MUFU.TANH R125, R18 ;  /* 0x00000012007d7308 */ /* 0x0008700000002400 */
[----:B------:R2:W1:Y:S01]  /*61b0*/  MUFU.TANH R25, R14 ;  /* 0x0000000e00197308 */ /* 0x0004620000002400 */
[----:B-----5:R-:W-:-:S07]  /*61c0*/  FMUL.FTZ R16, R109, UR7 ;  /* 0x000000076d107c20 */ /* 0x020fce0008410000 */
[----:B------:R5:W1:Y:S01]  /*61d0*/  MUFU.TANH R23, R4 ;  /* 0x0000000400177308 */ /* 0x000a620000002400 */
[----:B----4-:R-:W-:Y:S01]  /*61e0*/  FMUL.FTZ R18, R115, UR7 ;  /* 0x0000000773127c20 */ /* 0x010fe20008410000 */
[----:B--2---:R-:W-:Y:S01]  /*61f0*/  FMUL.FTZ R14, R110, UR7 ;  /* 0x000000076e0e7c20 */ /* 0x004fe20008410000 */
[----:B-----5:R-:W-:Y:S01]  /*6200*/  IADD3 R4, PT, PT, R2, -0x40, RZ ;  /* 0xffffffc002047810 */ /* 0x020fe20007ffe0ff */
[----:B------:R-:W-:Y:S06]  /*6210*/  BAR.SYNC.DEFER_BLOCKING 0x0 ;  /* 0x0000000000007b1d */ /* 0x000fec0000010000 */
[----:B-1-3--:R-:W-:Y:S05]  /*6220*/  @!P2 BRA `(.L_x_911) ;  /* 0x0000000000f0a947 */ /* 0x00afea0003800000 */
[----:B------:R-:W-:-:S04]  /*6230*/  VIADD R120, R102, 0xfffffffd ;  /* 0xfffffffd66787836 */ /* 0x000fc80000000000 */
[C---:B------:R-:W-:Y:S02]  /*6240*/  IMAD R21, R120.reuse, R11, RZ ;  /* 0x0000000b78157224 */ /* 0x040fe400078e02ff */
[----:B------:R-:W-:-:S04]  /*6250*/  IMAD.WIDE.U32 R120, R120, R10, RZ ;  /* 0x0000000a78787225 */ /* 0x000fc800078e00ff */
[----:B------:R-:W-:Y:S01]  /*6260*/  IMAD.IADD R6, R21, 0x1, R121 ;  /* 0x0000000115067824 */ /* 0x000fe200078e0279 */
[C---:B------:R-:W-:Y:S01]  /*6270*/  LEA R5, P2, R120.reuse, R132, 0x6 ;  /* 0x0000008478057211 */ /* 0x040fe200078430ff */
[----:B------:R-:W-:Y:S01]  /*6280*/  IMAD.IADD R12, R121, 0x1, R21 ;  /* 0x00000001790c7824 */ /* 0x000fe200078e0215 */
[CC--:B------:R-:W-:Y:S02]  /*6290*/  LEA R114, P4, R120.reuse, R164.reuse, 0x7 ;  /* 0x000000a478727211 */ /* 0x0c0fe400078838ff */
[----:B------:R-:W-:Y:S02]  /*62a0*/  LEA.HI.X R6, R120, R103, R6, 0x6, P2 ;  /* 0x0000006778067211 */ /* 0x000fe400010f3406 */
[-C--:B------:R-:W-:Y:S02]  /*62b0*/  IADD3 R132, P2, PT, R132, R5.reuse, RZ ;  /* 0x0000000584847210 */ /* 0x080fe40007f5e0ff */
[----:B------:R-:W-:Y:S02]  /*62c0*/  LEA R21, P3, R10, R5, 0x5 ;  /* 0x000000050a157211 */ /* 0x000fe400078628ff */
[----:B------:R-:W-:Y:S01]  /*62d0*/  LEA.HI.X R115, R120, R163, R12, 0x7, P4 ;  /* 0x000000a378737211 */ /* 0x000fe200020f3c0c */
[----:B------:R-:W-:Y:S01]  /*62e0*/  IMAD.X R103, R103, 0x1, R6, P2 ;  /* 0x0000000167677824 */ /* 0x000fe200010e0606 */
[----:B------:R-:W-:-:S02]  /*62f0*/  LEA R120, P4, R5, R164, 0x1 ;  /* 0x000000a405787211 */ /* 0x000fc400078808ff */
[----:B------:R-:W-:Y:S01]  /*6300*/  LEA.HI.X R10, R10, R6, R11, 0x5, P3 ;  /* 0x000000060a0a7211 */ /* 0x000fe200018f2c0b */
[----:B------:R-:W-:Y:S01]  /*6310*/  @!PT LDS RZ, [RZ] ;  /* 0x00000000fffff984 */ /* 0x000fe20000000800 */
[----:B------:R-:W-:Y:S01]  /*6320*/  @!PT LDS RZ, [RZ] ;  /* 0x00000000fffff984 */ /* 0x000fe20000000800 */
[----:B------:R-:W-:Y:S01]  /*6330*/  @!PT LDS RZ, [RZ] ;  /* 0x00000000fffff984 */ /* 0x000fe20000000800 */
[----:B------:R1:W-:Y:S01]  /*6340*/  @!P1 LDGSTS.E.BYPASS.LTC128B.128 [R169+0x4000], desc[UR12][R114.64] ;  /* 0x0400000072a99fae */ /* 0x0003e2000b981a0c */
[CC--:B------:R-:W-:Y:S02]  /*6350*/  LEA R128, P3, R132.reuse, R164.reuse, 0x1 ;  /* 0x000000a484807211 */ /* 0x0c0fe400078608ff */
[-C--:B------:R-:W-:Y:S01]  /*6360*/  LEA.HI.X R121, R5, R163.reuse, R6, 0x1, P4 ;  /* 0x000000a305797211 */ /* 0x080fe200020f0c06 */
[----:B------:R1:W-:Y:S01]  /*6370*/  @P1 STS.128 [R169+0x4000], RZ ;  /* 0x004000ffa9001388 */ /* 0x0003e20000000c00 */
[C---:B------:R-:W-:Y:S02]  /*6380*/  LEA R122, P2, R21.reuse, R164, 0x1 ;  /* 0x000000a4157a7211 */ /* 0x040fe400078408ff */
[-C--:B------:R-:W-:Y:S01]  /*6390*/  LEA.HI.X R129, R132, R163.reuse, R103, 0x1, P3 ;  /* 0x000000a384817211 */ /* 0x080fe200018f0c67 */
[----:B------:R-:W-:Y:S01]  /*63a0*/  @!PT LDS RZ, [RZ] ;  /* 0x00000000fffff984 */ /* 0x000fe20000000800 */
[----:B------:R-:W-:Y:S01]  /*63b0*/  @!PT LDS RZ, [RZ] ;  /* 0x00000000fffff984 */ /* 0x000fe20000000800 */
[----:B------:R-:W-:Y:S01]  /*63c0*/  @!PT LDS RZ, [RZ] ;  /* 0x00000000fffff984 */ /* 0x000fe20000000800 */
[----:B------:R1:W-:Y:S01]  /*63d0*/  @!P0 LDGSTS.E.BYPASS.LTC128B.128 [R169+0x6000], desc[UR12][R114.64+0x80] ;  /* 0x0600008072a98fae */ /* 0x0003e2000b981a0c */
[----:B------:R-:W-:-:S03]  /*63e0*/  LEA.HI.X R123, R21, R163, R10, 0x1, P2 ;  /* 0x000000a3157b7211 */ /* 0x000fc600010f0c0a */
        /* <DEDUP_REMOVED lines=32> */
.L_x_911:
[----:B------:R-:W-:Y:S01]  /*65f0*/  FMUL.FTZ R12, R104, UR7 ;  /* 0x00000007680c7c20 */ /* 0x000fe20008410000 */
[----:B------:R-:W-:Y:S01]  /*6600*/  IADD3 R5, PT, PT, R2, -0x3f, RZ ;  /* 0xffffffc102057810 */ /* 0x000fe20007ffe0ff */
[----:B------:R-:W-:Y:S01]  /*6610*/  MUFU.TANH R103, R7 ;  /* 0x0000000700677308 */ /* 0x000fe20000002400 */
[C---:B------:R-:W-:Y:S01]  /*6620*/  ISETP.GE.AND P1, PT, R4.reuse, R134, PT ;  /* 0x000000860400720c */ /* 0x040fe20003f26270 */
[----:B------:R-:W-:Y:S01]  /*6630*/  FMUL.FTZ R107, R107, UR7 ;  /* 0x000000076b6b7c20 */ /* 0x000fe20008410000 */
[----:B------:R-:W-:Y:S02]  /*6640*/  ISETP.GE.AND P0, PT, R4, R133, PT ;  /* 0x000000850400720c */ /* 0x000fe40003f06270 */
[----:B------:R-:W-:Y:S02]  /*6650*/  I2FP.F32.U32 R6, R4 ;  /* 0x0000000400067245 */ /* 0x000fe40000201000 */
[----:B------:R-:W-:Y:S01]  /*6660*/  I2FP.F32.U32 R4, R5 ;  /* 0x0000000500047245 */ /* 0x000fe20000201000 */
[----:B------:R-:W2:Y:S01]  /*6670*/  MUFU.TANH R12, R12 ;  /* 0x0000000c000c7308 */ /* 0x000ea20000002400 */
[----:B------:R-:W-:Y:S01]  /*6680*/  IADD3 R24, PT, PT, R2, -0x38, RZ ;  /* 0xffffffc802187810 */ /* 0x000fe20007ffe0ff */
[CC--:B------:R-:W-:Y:S01]  /*6690*/  FFMA.FTZ R3, R6.reuse, R0.reuse, R3 ;  /* 0x0000000006037223 */ /* 0x0c0fe20000010003 */
[-C--:B------:R-:W-:Y:S01]  /*66a0*/  FFMA.FTZ R21, R6, R0.reuse, R31 ;  /* 0x0000000006157223 */ /* 0x080fe2000001001f */
[CC--:B------:R-:W-:Y:S01]  /*66b0*/  FFMA.FTZ R6, R4.reuse, R0.reuse, R29 ;  /* 0x0000000004067223 */ /* 0x0c0fe2000001001d */
[----:B------:R-:W-:Y:S01]  /*66c0*/  FFMA.FTZ R11, R4, R0, R33 ;  /* 0x00000000040b7223 */ /* 0x000fe20000010021 */
[----:B------:R-:W-:-:S02]  /*66d0*/  IADD3 R4, PT, PT, R2, -0x8, RZ ;  /* 0xfffffff802047810 */ /* 0x000fc40007ffe0ff */
[----:B------:R-:W-:Y:S01]  /*66e0*/  FSEL R10, R3, -INF , !P1 ;  /* 0xff800000030a7808 */ /* 0x000fe20004800000 */
[----:B------:R-:W3:Y:S01]  /*66f0*/  MUFU.TANH R33, R116 ;  /* 0x0000007400217308 */ /* 0x000ee20000002400 */
[C---:B------:R-:W-:Y:S02]  /*6700*/  ISETP.GE.AND P2, PT, R24.reuse, R134, PT ;  /* 0x000000861800720c */ /* 0x040fe40003f46270 */
[-C--:B------:R-:W-:Y:S02]  /*6710*/  ISETP.GE.AND P4, PT, R24, R133.reuse, PT ;  /* 0x000000851800720c */ /* 0x080fe40003f86270 */
[----:B------:R-:W-:Y:S02]  /*6720*/  I2FP.F32.U32 R3, R4 ;  /* 0x0000000400037245 */ /* 0x000fe40000201000 */
[----:B------:R-:W-:Y:S01]  /*6730*/  I2FP.F32.U32 R24, R24 ;  /* 0x0000001800187245 */ /* 0x000fe20000201000 */
[----:B------:R4:W-:Y:S01]  /*6740*/  MUFU.TANH R31, R117 ;  /* 0x00000075001f7308 */ /* 0x0009e20000002400 */
[----:B------:R-:W-:Y:S01]  /*6750*/  ISETP.GE.AND P3, PT, R5, R134, PT ;  /* 0x000000860500720c */ /* 0x000fe20003f66270 */
[-C--:B--2---:R-:W-:Y:S01]  /*6760*/  FFMA.FTZ R12, R3, R0.reuse, R12 ;  /* 0x00000000030c7223 */ /* 0x084fe2000001000c */
[----:B------:R-:W-:Y:S01]  /*6770*/  ISETP.GE.AND P5, PT, R5, R133, PT ;  /* 0x000000850500720c */ /* 0x000fe20003fa6270 */
[----:B------:R-:W-:Y:S01]  /*6780*/  FFMA.FTZ R5, R24, R0, R125 ;  /* 0x0000000018057223 */ /* 0x000fe2000001007d */
[----:B------:R-:W-:-:S02]  /*6790*/  ISETP.GE.AND P6, PT, R4, R134, PT ;  /* 0x000000860400720c */ /* 0x000fc40003fc6270 */
[----:B------:R-:W-:Y:S01]  /*67a0*/  ISETP.GE.AND P1, PT, R4, R133, PT ;  /* 0x000000850400720c */ /* 0x000fe20003f26270 */
[----:B------:R-:W-:Y:S01]  /*67b0*/  FFMA.FTZ R4, R24, R0, R35 ;  /* 0x0000000018047223 */ /* 0x000fe20000010023 */
[C---:B------:R-:W-:Y:S01]  /*67c0*/  IADD3 R28, PT, PT, R2.reuse, -0x37, RZ ;  /* 0xffffffc9021c7810 */ /* 0x040fe20007ffe0ff */
[----:B------:R-:W2:Y:S01]  /*67d0*/  MUFU.TANH R35, R118 ;  /* 0x0000007600237308 */ /* 0x000ea20000002400 */
[C---:B------:R-:W-:Y:S02]  /*67e0*/  IADD3 R26, PT, PT, R2.reuse, -0x30, RZ ;  /* 0xffffffd0021a7810 */ /* 0x040fe40007ffe0ff */
[----:B------:R-:W-:Y:S02]  /*67f0*/  IADD3 R24, PT, PT, R2, -0x2f, RZ ;  /* 0xffffffd102187810 */ /* 0x000fe40007ffe0ff */
[----:B------:R-:W-:Y:S02]  /*6800*/  FSEL R21, R21, -INF , !P0 ;  /* 0xff80000015157808 */ /* 0x000fe40004000000 */
[----:B------:R-:W-:Y:S01]  /*6810*/  FSEL R109, R12, -INF , !P6 ;  /* 0xff8000000c6d7808 */ /* 0x000fe20007000000 */
[----:B------:R-:W-:Y:S01]  /*6820*/  MUFU.TANH R29, R119 ;  /* 0x00000077001d7308 */ /* 0x000fe20000002400 */
[----:B------:R-:W-:-:S02]  /*6830*/  ISETP.GE.AND P0, PT, R28, R134, PT ;  /* 0x000000861c00720c */ /* 0x000fc40003f06270 */
[----:B------:R-:W-:Y:S02]  /*6840*/  ISETP.GE.AND P6, PT, R28, R133, PT ;  /* 0x000000851c00720c */ /* 0x000fe40003fc6270 */
[----:B------:R-:W-:Y:S02]  /*6850*/  FSEL R6, R6, -INF , !P3 ;  /* 0xff80000006067808 */ /* 0x000fe40005800000 */
[----:B------:R-:W-:Y:S01]  /*6860*/  FSEL R11, R11, -INF , !P5 ;  /* 0xff8000000b0b7808 */ /* 0x000fe20006800000 */
[----:B------:R-:W-:Y:S01]  /*6870*/  MUFU.TANH R111, R111 ;  /* 0x0000006f006f7308 */ /* 0x000fe20000002400 */
[----:B------:R-:W-:Y:S02]  /*6880*/  FSEL R4, R4, -INF , !P2 ;  /* 0xff80000004047808 */ /* 0x000fe40005000000 */
[----:B------:R-:W-:Y:S02]  /*6890*/  FSEL R5, R5, -INF , !P4 ;  /* 0xff80000005057808 */ /* 0x000fe40006000000 */
[----:B------:R-:W-:-:S02]  /*68a0*/  I2FP.F32.U32 R28, R28 ;  /* 0x0000001c001c7245 */ /* 0x000fc40000201000 */
[C---:B------:R-:W-:Y:S02]  /*68b0*/  ISETP.GE.AND P3, PT, R26.reuse, R134, PT ;  /* 0x000000861a00720c */ /* 0x040fe40003f66270 */
[-C--:B------:R-:W-:Y:S01]  /*68c0*/  ISETP.GE.AND P5, PT, R26, R133.reuse, PT ;  /* 0x000000851a00720c */ /* 0x080fe20003fa6270 */
[----:B------:R-:W-:Y:S01]  /*68d0*/  FFMA.FTZ R12, R28, R0, R17 ;  /* 0x000000001c0c7223 */ /* 0x000fe20000010011 */
[----:B------:R-:W-:Y:S01]  /*68e0*/  ISETP.GE.AND P2, PT, R24, R134, PT ;  /* 0x000000861800720c */ /* 0x000fe20003f46270 */
[----:B------:R-:W-:Y:S01]  /*68f0*/  FFMA.FTZ R7, R28, R0, R19 ;  /* 0x000000001c077223 */ /* 0x000fe20000010013 */
[----:B------:R-:W-:Y:S01]  /*6900*/  ISETP.GE.AND P4, PT, R24, R133, PT ;  /* 0x000000851800720c */ /* 0x000fe20003f86270 */
[----:B------:R-:W5:Y:S01]  /*6910*/  MUFU.TANH R17, R112 ;  /* 0x0000007000117308 */ /* 0x000f620000002400 */
[----:B------:R-:W-:Y:S02]  /*6920*/  I2FP.F32.U32 R26, R26 ;  /* 0x0000001a001a7245 */ /* 0x000fe40000201000 */
[----:B------:R-:W-:-:S02]  /*6930*/  I2FP.F32.U32 R24, R24 ;  /* 0x0000001800187245 */ /* 0x000fc40000201000 */
[----:B------:R-:W-:Y:S01]  /*6940*/  FSEL R12, R12, -INF , !P0 ;  /* 0xff8000000c0c7808 */ /* 0x000fe20004000000 */
[CC--:B------:R-:W-:Y:S01]  /*6950*/  FFMA.FTZ R110, R26.reuse, R0.reuse, R127 ;  /* 0x000000001a6e7223 */ /* 0x0c0fe2000001007f */
[-C--:B------:R-:W-:Y:S01]  /*6960*/  FFMA.FTZ R25, R26, R0.reuse, R25 ;  /* 0x000000001a197223 */ /* 0x080fe20000010019 */
[CC--:B-1----:R-:W-:Y:S01]  /*6970*/  FFMA.FTZ R114, R24.reuse, R0.reuse, R13 ;  /* 0x0000000018727223 */ /* 0x0c2fe2000001000d */
[----:B----4-:R-:W-:Y:S01]  /*6980*/  FFMA.FTZ R117, R24, R0, R15 ;  /* 0x0000000018757223 */ /* 0x010fe2000001000f */
[C---:B------:R-:W-:Y:S01]  /*6990*/  IADD3 R24, PT, PT, R2.reuse, -0x28, RZ ;  /* 0xffffffd802187810 */ /* 0x040fe20007ffe0ff */
[----:B------:R1:W-:Y:S01]  /*69a0*/  MUFU.TANH R19, R22 ;  /* 0x0000001600137308 */ /* 0x0003e20000002400 */
[C---:B------:R-:W-:Y:S02]  /*69b0*/  IADD3 R26, PT, PT, R2.reuse, -0x27, RZ ;  /* 0xffffffd9021a7810 */ /* 0x040fe40007ffe0ff */
[----:B------:R-:W-:Y:S02]  /*69c0*/  IADD3 R15, PT, PT, R2, -0x20, RZ ;  /* 0xffffffe0020f7810 */ /* 0x000fe40007ffe0ff */
[----:B------:R-:W-:-:S02]  /*69d0*/  FSEL R7, R7, -INF , !P6 ;  /* 0xff80000007077808 */ /* 0x000fc40007000000 */
[C---:B------:R-:W-:Y:S01]  /*69e0*/  ISETP.GE.AND P0, PT, R24.reuse, R134, PT ;  /* 0x000000861800720c */ /* 0x040fe20003f06270 */
[----:B------:R-:W4:Y:S01]  /*69f0*/  MUFU.TANH R13, R20 ;  /* 0x00000014000d7308 */ /* 0x000f220000002400 */
[----:B------:R-:W-:Y:S02]  /*6a00*/  ISETP.GE.AND P6, PT, R24, R133, PT ;  /* 0x000000851800720c */ /* 0x000fe40003fc6270 */
[----:B------:R-:W-:Y:S02]  /*6a10*/  FSEL R110, R110, -INF , !P3 ;  /* 0xff8000006e6e7808 */ /* 0x000fe40005800000 */
[----:B------:R-:W-:Y:S02]  /*6a20*/  FSEL R115, R25, -INF , !P5 ;  /* 0xff80000019737808 */ /* 0x000fe40006800000 */
[----:B------:R-:W-:Y:S02]  /*6a30*/  I2FP.F32.U32 R24, R24 ;  /* 0x0000001800187245 */ /* 0x000fe40000201000 */
[----:B------:R-:W-:-:S02]  /*6a40*/  ISETP.GE.AND P3, PT, R26, R134, PT ;  /* 0x000000861a00720c */ /* 0x000fc40003f66270 */
[----:B------:R-:W-:Y:S01]  /*6a50*/  ISETP.GE.AND P5, PT, R26, R133, PT ;  /* 0x000000851a00720c */ /* 0x000fe20003fa6270 */
[C---:B------:R-:W-:Y:S01]  /*6a60*/  FFMA.FTZ R23, R24.reuse, R0, R23 ;  /* 0x0000000018177223 */ /* 0x040fe20000010017 */
[----:B------:R-:W-:Y:S01]  /*6a70*/  I2FP.F32.U32 R26, R26 ;  /* 0x0000001a001a7245 */ /* 0x000fe20000201000 */
[-C--:B------:R-:W-:Y:S01]  /*6a80*/  FFMA.FTZ R113, R24, R0.reuse, R113 ;  /* 0x0000000018717223 */ /* 0x080fe20000010071 */
[----:B-1----:R-:W-:Y:S02]  /*6a90*/  I2FP.F32.U32 R22, R15 ;  /* 0x0000000f00167245 */ /* 0x002fe40000201000 */
[----:B------:R-:W-:Y:S01]  /*6aa0*/  IADD3 R32, PT, PT, R2, -0x1f, RZ ;  /* 0xffffffe102207810 */ /* 0x000fe20007ffe0ff */
[CC--:B------:R-:W-:Y:S01]  /*6ab0*/  FFMA.FTZ R24, R26.reuse, R0.reuse, R27 ;  /* 0x000000001a187223 */ /* 0x0c0fe2000001001b */
[-C--:B------:R-:W-:Y:S01]  /*6ac0*/  FFMA.FTZ R25, R26, R0.reuse, R103 ;  /* 0x000000001a197223 */ /* 0x080fe20000010067 */
[CC--:B---3--:R-:W-:Y:S01]  /*6ad0*/  FFMA.FTZ R126, R22.reuse, R0.reuse, R33 ;  /* 0x00000000167e7223 */ /* 0x0c8fe20000010021 */
[----:B--2---:R-:W-:Y:S01]  /*6ae0*/  FFMA.FTZ R125, R22, R0, R35 ;  /* 0x00000000167d7223 */ /* 0x004fe20000010023 */
[----:B------:R-:W-:Y:S01]  /*6af0*/  IADD3 R22, PT, PT, R2, -0x18, RZ ;  /* 0xffffffe802167810 */ /* 0x000fe20007ffe0ff */
[----:B------:R1:W-:Y:S01]  /*6b00*/  MUFU.TANH R33, R16 ;  /* 0x0000001000217308 */ /* 0x0003e20000002400 */
[----:B------:R-:W-:-:S02]  /*6b10*/  FSEL R114, R114, -INF , !P2 ;  /* 0xff80000072727808 */ /* 0x000fc40005000000 */
[----:B------:R-:W-:Y:S02]  /*6b20*/  FSEL R117, R117, -INF , !P4 ;  /* 0xff80000075757808 */ /* 0x000fe40006000000 */
[CC--:B------:R-:W-:Y:S02]  /*6b30*/  ISETP.GE.AND P2, PT, R15.reuse, R134.reuse, PT ;  /* 0x000000860f00720c */ /* 0x0c0fe40003f46270 */
[----:B------:R-:W-:Y:S01]  /*6b40*/  ISETP.GE.AND P4, PT, R15, R133, PT ;  /* 0x000000850f00720c */ /* 0x000fe20003f86270 */
[----:B------:R-:W-:Y:S01]  /*6b50*/  MUFU.TANH R35, R108 ;  /* 0x0000006c00237308 */ /* 0x000fe20000002400 */
[----:B------:R-:W-:Y:S02]  /*6b60*/  FSEL R24, R24, -INF , !P3 ;  /* 0xff80000018187808 */ /* 0x000fe40005800000 */
[----:B------:R-:W-:Y:S02]  /*6b70*/  FSEL R25, R25, -INF , !P5 ;  /* 0xff80000019197808 */ /* 0x000fe40006800000 */
[----:B------:R-:W-:-:S02]  /*6b80*/  ISETP.GE.AND P3, PT, R22, R134, PT ;  /* 0x000000861600720c */ /* 0x000fc40003f66270 */
[----:B------:R-:W-:Y:S01]  /*6b90*/  ISETP.GE.AND P5, PT, R22, R133, PT ;  /* 0x000000851600720c */ /* 0x000fe20003fa6270 */
[----:B------:R2:W-:Y:S01]  /*6ba0*/  MUFU.TANH R15, R18 ;  /* 0x00000012000f7308 */ /* 0x0005e20000002400 */
[----:B-1----:R-:W-:Y:S01]  /*6bb0*/  FMUL.FTZ R16, R105, UR7 ;  /* 0x0000000769107c20 */ /* 0x002fe20008410000 */
[----:B------:R-:W-:Y:S02]  /*6bc0*/  I2FP.F32.U32 R22, R22 ;  /* 0x0000001600167245 */ /* 0x000fe40000201000 */
[----:B------:R-:W-:Y:S02]  /*6bd0*/  FSEL R26, R23, -INF , !P0 ;  /* 0xff800000171a7808 */ /* 0x000fe40004000000 */
[----:B------:R-:W-:Y:S01]  /*6be0*/  ISETP.GE.AND P0, PT, R32, R134, PT ;  /* 0x000000862000720c */ /* 0x000fe20003f06270 */
[-C--:B-----5:R-:W-:Y:S01]  /*6bf0*/  FFMA.FTZ R17, R22, R0.reuse, R17 ;  /* 0x0000000016117223 */ /* 0x0a0fe20000010011 */
[----:B------:R-:W1:Y:S01]  /*6c00*/  MUFU.TANH R16, R16 ;  /* 0x0000001000107308 */ /* 0x000e620000002400 */
[----:B------:R-:W-:Y:S01]  /*6c10*/  IADD3 R28, PT, PT, R2, -0x10, RZ ;  /* 0xfffffff0021c7810 */ /* 0x000fe20007ffe0ff */
[----:B----4-:R-:W-:Y:S01]  /*6c20*/  FFMA.FTZ R13, R22, R0, R13 ;  /* 0x00000000160d7223 */ /* 0x010fe2000001000d */
[----:B------:R-:W-:-:S02]  /*6c30*/  IADD3 R30, PT, PT, R2, -0x17, RZ ;  /* 0xffffffe9021e7810 */ /* 0x000fc40007ffe0ff */
[----:B------:R-:W-:Y:S02]  /*6c40*/  FSEL R124, R17, -INF , !P3 ;  /* 0xff800000117c7808 */ /* 0x000fe40005800000 */
[----:B------:R-:W-:Y:S01]  /*6c50*/  ISETP.GE.AND P3, PT, R28, R133, PT ;  /* 0x000000851c00720c */ /* 0x000fe20003f66270 */
[----:B------:R-:W3:Y:S01]  /*6c60*/  MUFU.TANH R23, R14 ;  /* 0x0000000e00177308 */ /* 0x000ee20000002400 */
[----:B--2---:R-:W-:Y:S02]  /*6c70*/  I2FP.F32.U32 R18, R32 ;  /* 0x0000002000127245 */ /* 0x004fe40000201000 */
[C---:B------:R-:W-:Y:S02]  /*6c80*/  IADD3 R20, PT, PT, R2.reuse, -0xf, RZ ;  /* 0xfffffff102147810 */ /* 0x040fe40007ffe0ff */
[----:B------:R-:W-:Y:S01]  /*6c90*/  IADD3 R2, PT, PT, R2, -0x7, RZ ;  /* 0xfffffff902027810 */ /* 0x000fe20007ffe0ff */
[-C--:B------:R-:W-:Y:S01]  /*6ca0*/  FFMA.FTZ R31, R18, R0.reuse, R31 ;  /* 0x00000000121f7223 */ /* 0x080fe2000001001f */
[----:B------:R-:W-:Y:S01]  /*6cb0*/  FSEL R126, R126, -INF , !P2 ;  /* 0xff8000007e7e7808 */ /* 0x000fe20005000000 */
[----:B------:R-:W-:Y:S01]  /*6cc0*/  FFMA.FTZ R29, R18, R0, R29 ;  /* 0x00000000121d7223 */ /* 0x000fe2000001001d */
[----:B------:R-:W-:-:S02]  /*6cd0*/  I2FP.F32.U32 R17, R2 ;  /* 0x0000000200117245 */ /* 0x000fc40000201000 */
[----:B------:R-:W-:Y:S02]  /*6ce0*/  FSEL R122, R31, -INF , !P0 ;  /* 0xff8000001f7a7808 */ /* 0x000fe40004000000 */
[----:B------:R-:W-:Y:S01]  /*6cf0*/  ISETP.GE.AND P0, PT, R28, R134, PT ;  /* 0x000000861c00720c */ /* 0x000fe20003f06270 */
[----:B-1----:R-:W-:Y:S01]  /*6d00*/  FFMA.FTZ R16, R17, R0, R16 ;  /* 0x0000000011107223 */ /* 0x002fe20000010010 */
[----:B------:R-:W-:Y:S02]  /*6d10*/  I2FP.F32.U32 R28, R28 ;  /* 0x0000001c001c7245 */ /* 0x000fe40000201000 */
[----:B------:R-:W-:Y:S02]  /*6d20*/  FSEL R125, R125, -INF , !P4 ;  /* 0xff8000007d7d7808 */ /* 0x000fe40006000000 */
[----:B------:R-:W-:Y:S01]  /*6d30*/  ISETP.GE.AND P2, PT, R30, R134, PT ;  /* 0x000000861e00720c */ /* 0x000fe20003f46270 */
[-C--:B------:R-:W-:Y:S01]  /*6d40*/  FFMA.FTZ R35, R28, R0.reuse, R35 ;  /* 0x000000001c237223 */ /* 0x080fe20000010023 */
[----:B------:R-:W-:Y:S01]  /*6d50*/  ISETP.GE.AND P4, PT, R30, R133, PT ;  /* 0x000000851e00720c */ /* 0x000fe20003f86270 */
[----:B---3--:R-:W-:Y:S01]  /*6d60*/  FFMA.FTZ R23, R28, R0, R23 ;  /* 0x000000001c177223 */ /* 0x008fe20000010017 */
[----:B------:R-:W-:-:S02]  /*6d70*/  I2FP.F32.U32 R30, R30 ;  /* 0x0000001e001e7245 */ /* 0x000fc40000201000 */
[----:B------:R-:W-:Y:S02]  /*6d80*/  FSEL R27, R113, -INF , !P6 ;  /* 0xff800000711b7808 */ /* 0x000fe40007000000 */
[----:B------:R-:W-:Y:S01]  /*6d90*/  FSEL R112, R35, -INF , !P0 ;  /* 0xff80000023707808 */ /* 0x000fe20004000000 */
[----:B------:R-:W-:Y:S01]  /*6da0*/  FFMA.FTZ R120, R30, R0, R19 ;  /* 0x000000001e787223 */ /* 0x000fe20000010013 */
[----:B------:R-:W-:Y:S01]  /*6db0*/  ISETP.GE.AND P6, PT, R32, R133, PT ;  /* 0x000000852000720c */ /* 0x000fe20003fc6270 */
[----:B------:R-:W-:Y:S01]  /*6dc0*/  FMUL.FTZ R32, R106, UR7 ;  /* 0x000000076a207c20 */ /* 0x000fe20008410000 */
[----:B------:R-:W-:Y:S01]  /*6dd0*/  ISETP.GE.AND P0, PT, R2, R134, PT ;  /* 0x000000860200720c */ /* 0x000fe20003f06270 */
[----:B------:R-:W-:Y:S01]  /*6de0*/  FFMA.FTZ R15, R30, R0, R15 ;  /* 0x000000001e0f7223 */ /* 0x000fe2000001000f */
[----:B------:R-:W-:Y:S02]  /*6df0*/  FMNMX3.FTZ R19, R101, R10, R6, !PT ;  /* 0x0000000a65137276 */ /* 0x000fe40007810006 */
[----:B------:R-:W-:Y:S01]  /*6e00*/  FSEL R106, R16, -INF , !P0 ;  /* 0xff800000106a7808 */ /* 0x000fe20004000000 */
[----:B------:R-:W1:Y:S01]  /*6e10*/  MUFU.TANH R32, R32 ;  /* 0x0000002000207308 */ /* 0x000e620000002400 */
[----:B------:R-:W-:-:S02]  /*6e20*/  FMNMX3.FTZ R16, R100, R21, R11, !PT ;  /* 0x0000001564107276 */ /* 0x000fc4000781000b */
[----:B------:R-:W-:Y:S02]  /*6e30*/  ISETP.GE.AND P0, PT, R2, R133, PT ;  /* 0x000000850200720c */ /* 0x000fe40003f06270 */
[----:B------:R-:W-:Y:S02]  /*6e40*/  FMNMX3.FTZ R19, R19, R4, R12, !PT ;  /* 0x0000000413137276 */ /* 0x000fe4000781000c */
[----:B------:R-:W-:Y:S01]  /*6e50*/  FMNMX3.FTZ R16, R16, R5, R7, !PT ;  /* 0x0000000510107276 */ /* 0x000fe20007810007 */
[----:B------:R-:W2:Y:S01]  /*6e60*/  MUFU.TANH R2, R107 ;  /* 0x0000006b00027308 */ /* 0x000ea20000002400 */
[----:B------:R-:W-:Y:S02]  /*6e70*/  I2FP.F32.U32 R14, R20 ;  /* 0x00000014000e7245 */ /* 0x000fe40000201000 */
[----:B------:R-:W-:Y:S02]  /*6e80*/  FMNMX3.FTZ R19, R19, R110, R114, !PT ;  /* 0x0000006e13137276 */ /* 0x000fe40007810072 */
[----:B------:R-:W-:Y:S01]  /*6e90*/  FMNMX3.FTZ R16, R16, R115, R117, !PT ;  /* 0x0000007310107276 */ /* 0x000fe20007810075 */
[-C--:B------:R-:W-:Y:S01]  /*6ea0*/  FFMA.FTZ R33, R14, R0.reuse, R33 ;  /* 0x000000000e217223 */ /* 0x080fe20000010021 */
[----:B------:R-:W-:Y:S01]  /*6eb0*/  FSEL R120, R120, -INF , !P2 ;  /* 0xff80000078787808 */ /* 0x000fe20005000000 */
[----:B------:R-:W-:Y:S01]  /*6ec0*/  FFMA.FTZ R31, R14, R0, R111 ;  /* 0x000000000e1f7223 */ /* 0x000fe2000001006f */
[----:B------:R-:W-:Y:S01]  /*6ed0*/  ISETP.GE.AND P2, PT, R20, R134, PT ;  /* 0x000000861400720c */ /* 0x000fe20003f46270 */
[----:B-1----:R-:W-:Y:S01]  /*6ee0*/  FFMA.FTZ R32, R3, R0, R32 ;  /* 0x0000000003207223 */ /* 0x002fe20000010020 */
[----:B------:R-:W-:-:S02]  /*6ef0*/  FMNMX3.FTZ R19, R19, R26, R24, !PT ;  /* 0x0000001a13137276 */ /* 0x000fc40007810018 */
[----:B------:R-:W-:Y:S02]  /*6f00*/  FSEL R123, R29, -INF , !P6 ;  /* 0xff8000001d7b7808 */ /* 0x000fe40007000000 */
[----:B------:R-:W-:Y:S02]  /*6f10*/  FMNMX3.FTZ R16, R16, R27, R25, !PT ;  /* 0x0000001b10107276 */ /* 0x000fe40007810019 */
[----:B------:R-:W-:Y:S01]  /*6f20*/  FSEL R108, R33, -INF , !P2 ;  /* 0xff800000216c7808 */ /* 0x000fe20005000000 */
[----:B--2---:R-:W-:Y:S01]  /*6f30*/  FFMA.FTZ R2, R17, R0, R2 ;  /* 0x0000000011027223 */ /* 0x004fe20000010002 */
[----:B------:R-:W-:Y:S02]  /*6f40*/  FMNMX3.FTZ R19, R19, R126, R122, !PT ;  /* 0x0000007e13137276 */ /* 0x000fe4000781007a */
[----:B------:R-:W-:Y:S02]  /*6f50*/  ISETP.GE.AND P2, PT, R20, R133, PT ;  /* 0x000000851400720c */ /* 0x000fe40003f46270 */
[----:B------:R-:W-:-:S02]  /*6f60*/  FSEL R121, R13, -INF , !P5 ;  /* 0xff8000000d797808 */ /* 0x000fc40006800000 */
[----:B------:R-:W-:Y:S02]  /*6f70*/  FSEL R119, R15, -INF , !P4 ;  /* 0xff8000000f777808 */ /* 0x000fe40006000000 */
[----:B------:R-:W-:Y:S02]  /*6f80*/  FMNMX3.FTZ R16, R16, R125, R123, !PT ;  /* 0x0000007d10107276 */ /* 0x000fe4000781007b */
[----:B------:R-:W-:Y:S02]  /*6f90*/  FMNMX3.FTZ R19, R19, R124, R120, !PT ;  /* 0x0000007c13137276 */ /* 0x000fe40007810078 */
[----:B------:R-:W-:Y:S02]  /*6fa0*/  FSEL R105, R23, -INF , !P3 ;  /* 0xff80000017697808 */ /* 0x000fe40005800000 */
[----:B------:R-:W-:Y:S02]  /*6fb0*/  FSEL R31, R31, -INF , !P2 ;  /* 0xff8000001f1f7808 */ /* 0x000fe40005000000 */
[----:B------:R-:W-:-:S02]  /*6fc0*/  FMNMX3.FTZ R16, R16, R121, R119, !PT ;  /* 0x0000007910107276 */ /* 0x000fc40007810077 */
[----:B------:R-:W-:Y:S02]  /*6fd0*/  FMNMX3.FTZ R3, R19, R112, R108, !PT ;  /* 0x0000007013037276 */ /* 0x000fe4000781006c */
[----:B------:R-:W-:Y:S02]  /*6fe0*/  FSEL R29, R32, -INF , !P1 ;  /* 0xff800000201d7808 */ /* 0x000fe40004800000 */
        /* <DEDUP_REMOVED lines=23> */
[----:B------:R-:W1:Y:S01]  /*7160*/  LDSM.16.MT88.4 R12, [R146+0x8000] ;  /* 0x00800000920c783b */ /* 0x000e620000004200 */
[--C-:B------:R-:W-:Y:S01]  /*7170*/  FFMA.FTZ R10, R5, UR6, -R30.reuse ;  /* 0x00000006050a7c23 */ /* 0x100fe2000801081e */
[----:B------:R-:W-:Y:S01]  /*7180*/  FSEL R4, R3, RZ, P1 ;  /* 0x000000ff03047208 */ /* 0x000fe20000800000 */
[----:B------:R-:W-:Y:S01]  /*7190*/  FFMA.FTZ R104, R21, UR6, -R30 ;  /* 0x0000000615687c23 */ /* 0x000fe2000801081e */
[----:B------:R-:W-:Y:S01]  /*71a0*/  FSEL R5, R2, RZ, P0 ;  /* 0x000000ff02057208 */ /* 0x000fe20000000000 */
[----:B------:R-:W2:Y:S01]  /*71b0*/  LDSM.16.MT88.4 R20, [R145+0x8000] ;  /* 0x008000009114783b */ /* 0x000ea20000004200 */
[----:B------:R-:W-:Y:S01]  /*71c0*/  FFMA.FTZ R34, R6, UR6, -R107 ;  /* 0x0000000606227c23 */ /* 0x000fe2000801086b */
[----:B------:R-:W-:Y:S01]  /*71d0*/  FADD.FTZ R4, R101, -R4 ;  /* 0x8000000465047221 */ /* 0x000fe20000010000 */
[--C-:B------:R-:W-:Y:S01]  /*71e0*/  FFMA.FTZ R11, R11, UR6, -R30.reuse ;  /* 0x000000060b0b7c23 */ /* 0x100fe2000801081e */
[----:B------:R-:W-:Y:S01]  /*71f0*/  FADD.FTZ R5, R100, -R5 ;  /* 0x8000000564057221 */ /* 0x000fe20000010000 */
[--C-:B------:R-:W-:Y:S01]  /*7200*/  FFMA.FTZ R35, R7, UR6, -R30.reuse ;  /* 0x0000000607237c23 */ /* 0x100fe2000801081e */
[----:B------:R-:W-:Y:S01]  /*7210*/  FMUL.FTZ R101, R4, UR6 ;  /* 0x0000000604657c20 */ /* 0x000fe20008410000 */
[----:B------:R-:W-:Y:S01]  /*7220*/  MUFU.EX2 R103, R103 ;  /* 0x0000006700677308 */ /* 0x000fe20000000800 */
[----:B------:R-:W-:Y:S01]  /*7230*/  FMUL.FTZ R100, R5, UR6 ;  /* 0x0000000605647c20 */ /* 0x000fe20008410000 */
[--C-:B------:R-:W-:Y:S01]  /*7240*/  FFMA.FTZ R111, R114, UR6, -R107.reuse ;  /* 0x00000006726f7c23 */ /* 0x100fe2000801086b */
[--C-:B------:R-:W-:Y:S01]  /*7250*/  FFMA.FTZ R116, R117, UR6, -R30.reuse ;  /* 0x0000000675747c23 */ /* 0x100fe2000801081e */
[--C-:B------:R-:W-:Y:S01]  /*7260*/  FFMA.FTZ R110, R110, UR6, -R107.reuse ;  /* 0x000000066e6e7c23 */ /* 0x100fe2000801086b */
[--C-:B------:R-:W-:Y:S01]  /*7270*/  FFMA.FTZ R113, R26, UR6, -R107.reuse ;  /* 0x000000061a717c23 */ /* 0x100fe2000801086b */
[--C-:B------:R-:W-:Y:S01]  /*7280*/  FFMA.FTZ R114, R24, UR6, -R107.reuse ;  /* 0x0000000618727c23 */ /* 0x100fe2000801086b */
[--C-:B------:R-:W-:Y:S01]  /*7290*/  FFMA.FTZ R115, R115, UR6, -R30.reuse ;  /* 0x0000000673737c23 */ /* 0x100fe2000801081e */
[----:B------:R-:W4:Y:S01]  /*72a0*/  MUFU.EX2 R34, R34 ;  /* 0x0000002200227308 */ /* 0x000f220000000800 */
[--C-:B------:R-:W-:Y:S01]  /*72b0*/  FFMA.FTZ R117, R27, UR6, -R30.reuse ;  /* 0x000000061b757c23 */ /* 0x100fe2000801081e */
        /* <DEDUP_REMOVED lines=14> */
[----:B------:R-:W5:Y:S01]  /*73a0*/  MUFU.EX2 R32, R32 ;  /* 0x0000002000207308 */ /* 0x000f620000000800 */
[----:B----4-:R-:W-:Y:S01]  /*73b0*/  F2FP.BF16.F32.PACK_AB R4, R34, R103 ;  /* 0x000000672204723e */ /* 0x010fe200000010ff */
[----:B------:R-:W-:Y:S01]  /*73c0*/  FFMA.FTZ R106, R106, UR6, -R107 ;  /* 0x000000066a6a7c23 */ /* 0x000fe2000801086b */
[--C-:B------:R-:W-:Y:S01]  /*73d0*/  FFMA.FTZ R105, R105, UR6, -R30.reuse ;  /* 0x0000000669697c23 */ /* 0x100fe2000801081e */
[--C-:B------:R-:W-:Y:S01]  /*73e0*/  FFMA.FTZ R112, R31, UR6, -R30.reuse ;  /* 0x000000061f707c23 */ /* 0x100fe2000801081e */
[--C-:B------:R-:W-:Y:S01]  /*73f0*/  FFMA.FTZ R107, R29, UR6, -R30.reuse ;  /* 0x000000061d6b7c23 */ /* 0x100fe2000801081e */
[----:B------:R-:W-:-:S02]  /*7400*/  FFMA.FTZ R128, R28, UR6, -R30 ;  /* 0x000000061c807c23 */ /* 0x000fc4000801081e */
[----:B------:R-:W-:Y:S01]  /*7410*/  MUFU.EX2 R104, R104 ;  /* 0x0000006800687308 */ /* 0x000fe20000000800 */
[----:B------:R-:W-:Y:S07]  /*7420*/  LDSM.16.MT88.4 R28, [R145+0x9800] ;  /* 0x00980000911c783b */ /* 0x000fee0000004200 */
[----:B------:R-:W4:Y:S01]  /*7430*/  MUFU.EX2 R11, R11 ;  /* 0x0000000b000b7308 */ /* 0x000f220000000800 */
[----:B-----5:R-:W-:-:S07]  /*7440*/  F2FP.BF16.F32.PACK_AB R6, R32, R33 ;  /* 0x000000212006723e */ /* 0x020fce00000010ff */
[----:B------:R-:W-:Y:S08]  /*7450*/  MUFU.EX2 R10, R10 ;  /* 0x0000000a000a7308 */ /* 0x000ff00000000800 */
[----:B------:R-:W5:Y:S01]  /*7460*/  MUFU.EX2 R35, R35 ;  /* 0x0000002300237308 */ /* 0x000f620000000800 */
[----:B----4-:R-:W-:-:S07]  /*7470*/  F2FP.BF16.F32.PACK_AB R5, R11, R104 ;  /* 0x000000680b05723e */ /* 0x010fce00000010ff */
[----:B------:R-:W4:Y:S08]  /*7480*/  MUFU.EX2 R101, R101 ;  /* 0x0000006500657308 */ /* 0x000f300000000800 */
[----:B------:R-:W3:Y:S01]  /*7490*/  MUFU.EX2 R100, R100 ;  /* 0x0000006400647308 */ /* 0x000ee20000000800 */
[----:B-----5:R-:W-:-:S07]  /*74a0*/  F2FP.BF16.F32.PACK_AB R7, R35, R10 ;  /* 0x0000000a2307723e */ /* 0x020fce00000010ff */
[----:B------:R-:W-:Y:S01]  /*74b0*/  MUFU.EX2 R110, R110 ;  /* 0x0000006e006e7308 */ /* 0x000fe20000000800 */
        /* <DEDUP_REMOVED lines=55> */
[----:B------:R-:W2:Y:S01]  /*7830*/  MUFU.EX2 R111, R111 ;  /* 0x0000006f006f7308 */ /* 0x000ea20000000800 */
[C---:B------:R-:W-:Y:S01]  /*7840*/  HMMA.16816.F32.BF16 R76, R4.reuse, R22, R76 ;  /* 0x00000016044c723c */ /* 0x040fe2000004184c */
[----:B------:R-:W4:Y:S01]  /*7850*/  LDSM.16.MT88.4 R20, [R146+0xa000] ;  /* 0x00a000009214783b */ /* 0x000f220000004200 */
[-C--:B------:R-:W-:Y:S01]  /*7860*/  FMUL.FTZ R52, R52, R101.reuse ;  /* 0x0000006534347220 */ /* 0x080fe20000410000 */
[-C--:B------:R-:W-:Y:S01]  /*7870*/  FMUL.FTZ R53, R53, R101.reuse ;  /* 0x0000006535357220 */ /* 0x080fe20000410000 */
[-C--:B------:R-:W-:Y:S01]  /*7880*/  FMUL.FTZ R54, R54, R100.reuse ;  /* 0x0000006436367220 */ /* 0x080fe20000410000 */
[-C--:B------:R-:W-:Y:S01]  /*7890*/  FMUL.FTZ R55, R55, R100.reuse ;  /* 0x0000006437377220 */ /* 0x080fe20000410000 */
[-C--:B------:R-:W-:Y:S01]  /*78a0*/  FMUL.FTZ R56, R56, R101.reuse ;  /* 0x0000006538387220 */ /* 0x080fe20000410000 */
[----:B------:R-:W-:Y:S01]  /*78b0*/  MUFU.EX2 R113, R113 ;  /* 0x0000007100717308 */ /* 0x000fe20000000800 */
[-C--:B------:R-:W-:Y:S01]  /*78c0*/  FMUL.FTZ R57, R57, R101.reuse ;  /* 0x0000006539397220 */ /* 0x080fe20000410000 */
[C---:B---3--:R-:W-:Y:S01]  /*78d0*/  HMMA.16816.F32.BF16 R72, R4.reuse, R16, R72 ;  /* 0x000000100448723c */ /* 0x048fe20000041848 */
        /* <DEDUP_REMOVED lines=8> */
[----:B------:R-:W3:Y:S01]  /*7960*/  LDSM.16.MT88.4 R16, [R145+0xa000] ;  /* 0x00a000009110783b */ /* 0x000ee20000004200 */
[-C--:B------:R-:W-:Y:S01]  /*7970*/  FMUL.FTZ R64, R64, R101.reuse ;  /* 0x0000006540407220 */ /* 0x080fe20000410000 */
[-C--:B------:R-:W-:Y:S01]  /*7980*/  FMUL.FTZ R65, R65, R101.reuse ;  /* 0x0000006541417220 */ /* 0x080fe20000410000 */
[-C--:B------:R-:W-:Y:S01]  /*7990*/  FMUL.FTZ R66, R66, R100.reuse ;  /* 0x0000006442427220 */ /* 0x080fe20000410000 */
[-C--:B------:R-:W-:Y:S01]  /*79a0*/  FMUL.FTZ R67, R67, R100.reuse ;  /* 0x0000006443437220 */ /* 0x080fe20000410000 */
[----:B------:R-:W-:Y:S01]  /*79b0*/  MUFU.EX2 R115, R115 ;  /* 0x0000007300737308 */ /* 0x000fe20000000800 */
[----:B------:R-:W-:Y:S01]  /*79c0*/  FFMA.FTZ R101, R174, R101, R103 ;  /* 0x00000065ae657223 */ /* 0x000fe20000010067 */
[----:B-1----:R-:W-:Y:S01]  /*79d0*/  HMMA.16816.F32.BF16 R36, R4, R12, R36 ;  /* 0x0000000c0424723c */ /* 0x002fe20000041824 */
[----:B------:R-:W-:-:S02]  /*79e0*/  FFMA.FTZ R100, R175, R100, R104 ;  /* 0x00000064af647223 */ /* 0x000fc40000010068 */
[----:B------:R-:W-:Y:S01]  /*79f0*/  FADD.FTZ R34, R34, R101 ;  /* 0x0000006522227221 */ /* 0x000fe20000010000 */
[----:B------:R-:W-:Y:S01]  /*7a00*/  MOV R101, R3 ;  /* 0x0000000300657202 */ /* 0x000fe20000000f00 */
[----:B------:R-:W-:Y:S01]  /*7a10*/  FADD.FTZ R11, R11, R100 ;  /* 0x000000640b0b7221 */ /* 0x000fe20000010000 */
[----:B------:R-:W1:Y:S01]  /*7a20*/  MUFU.EX2 R116, R116 ;  /* 0x0000007400747308 */ /* 0x000e620000000800 */
[----:B------:R-:W-:Y:S01]  /*7a30*/  FADD.FTZ R33, R33, R34 ;  /* 0x0000002221217221 */ /* 0x000fe20000010000 */
[C---:B------:R-:W-:Y:S01]  /*7a40*/  HMMA.16816.F32.BF16 R40, R4.reuse, R14, R40 ;  /* 0x0000000e0428723c */ /* 0x040fe20000041828 */
[----:B------:R-:W5:Y:S01]  /*7a50*/  LDSM.16.MT88.4 R12, [R144+0xa000] ;  /* 0x00a00000900c783b */ /* 0x000f620000004200 */
[----:B------:R-:W-:Y:S01]  /*7a60*/  FADD.FTZ R10, R10, R11 ;  /* 0x0000000b0a0a7221 */ /* 0x000fe20000010000 */
[----:B------:R-:W-:Y:S01]  /*7a70*/  FADD.FTZ R33, R32, R33 ;  /* 0x0000002120217221 */ /* 0x000fe20000010000 */
[----:B------:R-:W-:Y:S02]  /*7a80*/  MOV R100, R2 ;  /* 0x0000000200647202 */ /* 0x000fe40000000f00 */
[----:B------:R-:W-:Y:S01]  /*7a90*/  MUFU.EX2 R117, R117 ;  /* 0x0000007500757308 */ /* 0x000fe20000000800 */
[----:B------:R-:W-:Y:S01]  /*7aa0*/  FADD.FTZ R10, R35, R10 ;  /* 0x0000000a230a7221 */ /* 0x000fe20000010000 */
[C---:B----4-:R-:W-:Y:S06]  /*7ab0*/  HMMA.16816.F32.BF16 R44, R4.reuse, R20, R44 ;  /* 0x00000014042c723c */ /* 0x050fec000004182c */
[----:B------:R-:W4:Y:S02]  /*7ac0*/  MUFU.EX2 R118, R118 ;  /* 0x0000007600767308 */ /* 0x000f240000000800 */
[C---:B------:R-:W-:Y:S01]  /*7ad0*/  HMMA.16816.F32.BF16 R48, R4.reuse, R22, R48 ;  /* 0x000000160430723c */ /* 0x040fe20000041830 */
[----:B------:R-:W4:Y:S05]  /*7ae0*/  LDSM.16.MT88.4 R20, [R150+0x8800] ;  /* 0x008800009614783b */ /* 0x000f2a0000004200 */
[----:B------:R-:W-:Y:S02]  /*7af0*/  MUFU.EX2 R127, R127 ;  /* 0x0000007f007f7308 */ /* 0x000fe40000000800 */
[C---:B---3--:R-:W-:Y:S06]  /*7b00*/  HMMA.16816.F32.BF16 R52, R4.reuse, R16, R52 ;  /* 0x000000100434723c */ /* 0x048fec0000041834 */
[----:B------:R-:W3:Y:S02]  /*7b10*/  MUFU.EX2 R122, R122 ;  /* 0x0000007a007a7308 */ /* 0x000ee40000000800 */
[C---:B------:R-:W-:Y:S01]  /*7b20*/  HMMA.16816.F32.BF16 R56, R4.reuse, R18, R56 ;  /* 0x000000120438723c */ /* 0x040fe20000041838 */
[----:B------:R-:W3:Y:S05]  /*7b30*/  LDSM.16.MT88.4 R16, [R145+0x8800] ;  /* 0x008800009110783b */ /* 0x000eea0000004200 */
[----:B------:R-:W-:Y:S02]  /*7b40*/  MUFU.EX2 R124, R124 ;  /* 0x0000007c007c7308 */ /* 0x000fe40000000800 */
[C---:B-----5:R-:W-:Y:S06]  /*7b50*/  HMMA.16816.F32.BF16 R60, R4.reuse, R12, R60 ;  /* 0x0000000c043c723c */ /* 0x060fec000004183c */
[----:B------:R-:W-:Y:S02]  /*7b60*/  MUFU.EX2 R129, R129 ;  /* 0x0000008100817308 */ /* 0x000fe40000000800 */
[----:B------:R-:W-:Y:S01]  /*7b70*/  HMMA.16816.F32.BF16 R64, R4, R14, R64 ;  /* 0x0000000e0440723c */ /* 0x000fe20000041840 */
[----:B--2---:R-:W-:Y:S01]  /*7b80*/  F2FP.BF16.F32.PACK_AB R4, R111, R110 ;  /* 0x0000006e6f04723e */ /* 0x004fe200000010ff */
[----:B------:R-:W2:Y:S01]  /*7b90*/  LDSM.16.MT88.4 R12, [R144+0x8800] ;  /* 0x00880000900c783b */ /* 0x000ea20000004200 */
[----:B-1----:R-:W-:Y:S01]  /*7ba0*/  F2FP.BF16.F32.PACK_AB R5, R116, R115 ;  /* 0x000000737405723e */ /* 0x002fe200000010ff */
[----:B------:R-:W-:Y:S01]  /*7bb0*/  FADD.FTZ R110, R110, R33 ;  /* 0x000000216e6e7221 */ /* 0x000fe20000010000 */
[----:B------:R-:W-:Y:S01]  /*7bc0*/  F2FP.BF16.F32.PACK_AB R6, R114, R113 ;  /* 0x000000717206723e */ /* 0x000fe200000010ff */
[----:B------:R-:W-:Y:S01]  /*7bd0*/  MUFU.EX2 R120, R120 ;  /* 0x0000007800787308 */ /* 0x000fe20000000800 */
[----:B----4-:R-:W-:Y:S01]  /*7be0*/  F2FP.BF16.F32.PACK_AB R7, R118, R117 ;  /* 0x000000757607723e */ /* 0x010fe200000010ff */
[----:B------:R-:W-:Y:S01]  /*7bf0*/  FADD.FTZ R115, R115, R10 ;  /* 0x0000000a73737221 */ /* 0x000fe20000010000 */
[----:B------:R-:W-:-:S03]  /*7c00*/  FADD.FTZ R110, R111, R110 ;  /* 0x0000006e6f6e7221 */ /* 0x000fc60000010000 */
[----:B------:R-:W-:Y:S01]  /*7c10*/  FADD.FTZ R116, R116, R115 ;  /* 0x0000007374747221 */ /* 0x000fe20000010000 */
[----:B------:R-:W-:Y:S01]  /*7c20*/  FADD.FTZ R113, R113, R110 ;  /* 0x0000006e71717221 */ /* 0x000fe20000010000 */
[----:B------:R-:W-:Y:S01]  /*7c30*/  HMMA.16816.F32.BF16 R96, R4, R20, R96 ;  /* 0x000000140460723c */ /* 0x000fe20000041860 */
[----:B------:R-:W1:Y:S01]  /*7c40*/  MUFU.EX2 R123, R123 ;  /* 0x0000007b007b7308 */ /* 0x000e620000000800 */
[----:B------:R-:W-:Y:S01]  /*7c50*/  FADD.FTZ R117, R117, R116 ;  /* 0x0000007475757221 */ /* 0x000fe20000010000 */
[----:B------:R-:W-:-:S03]  /*7c60*/  FADD.FTZ R114, R114, R113 ;  /* 0x0000007172727221 */ /* 0x000fc60000010000 */
[----:B------:R-:W-:Y:S02]  /*7c70*/  FADD.FTZ R117, R118, R117 ;  /* 0x0000007576757221 */ /* 0x000fe40000010000 */
[C---:B------:R-:W-:Y:S01]  /*7c80*/  HMMA.16816.F32.BF16 R92, R4.reuse, R22, R92 ;  /* 0x00000016045c723c */ /* 0x040fe2000004185c */
[----:B------:R-:W4:Y:S01]  /*7c90*/  LDSM.16.MT88.4 R20, [R150+0xa800] ;  /* 0x00a800009614783b */ /* 0x000f220000004200 */
[----:B------:R-:W-:Y:S06]  /*7ca0*/  MUFU.EX2 R121, R121 ;  /* 0x0000007900797308 */ /* 0x000fec0000000800 */
[C---:B---3--:R-:W-:Y:S02]  /*7cb0*/  HMMA.16816.F32.BF16 R80, R4.reuse, R16, R80 ;  /* 0x000000100450723c */ /* 0x048fe40000041850 */
[----:B------:R-:W3:Y:S06]  /*7cc0*/  MUFU.EX2 R126, R126 ;  /* 0x0000007e007e7308 */ /* 0x000eec0000000800 */
[C---:B------:R-:W-:Y:S01]  /*7cd0*/  HMMA.16816.F32.BF16 R76, R4.reuse, R18, R76 ;  /* 0x00000012044c723c */ /* 0x040fe2000004184c */
[----:B------:R-:W5:Y:S01]  /*7ce0*/  LDSM.16.MT88.4 R16, [R146+0xa800] ;  /* 0x00a800009210783b */ /* 0x000f620000004200 */
[----:B------:R-:W-:Y:S06]  /*7cf0*/  MUFU.EX2 R119, R119 ;  /* 0x0000007700777308 */ /* 0x000fec0000000800 */
[C---:B--2---:R-:W-:Y:S02]  /*7d00*/  HMMA.16816.F32.BF16 R72, R4.reuse, R12, R72 ;  /* 0x0000000c0448723c */ /* 0x044fe40000041848 */
[----:B------:R-:W2:Y:S06]  /*7d10*/  MUFU.EX2 R108, R108 ;  /* 0x0000006c006c7308 */ /* 0x000eac0000000800 */
[C---:B------:R-:W-:Y:S01]  /*7d20*/  HMMA.16816.F32.BF16 R68, R4.reuse, R14, R68 ;  /* 0x0000000e0444723c */ /* 0x040fe20000041844 */
[----:B------:R-:W1:Y:S01]  /*7d30*/  LDSM.16.MT88.4 R12, [R145+0xa800] ;  /* 0x00a80000910c783b */ /* 0x000e620000004200 */
[----:B------:R-:W-:Y:S06]  /*7d40*/  MUFU.EX2 R109, R109 ;  /* 0x0000006d006d7308 */ /* 0x000fec0000000800 */
[C---:B------:R-:W-:Y:S02]  /*7d50*/  HMMA.16816.F32.BF16 R88, R4.reuse, R24, R88 ;  /* 0x000000180458723c */ /* 0x040fe40000041858 */
[----:B------:R-:W-:Y:S06]  /*7d60*/  MUFU.EX2 R106, R106 ;  /* 0x0000006a006a7308 */ /* 0x000fec0000000800 */
[C---:B----4-:R-:W-:Y:S02]  /*7d70*/  HMMA.16816.F32.BF16 R36, R4.reuse, R20, R36 ;  /* 0x000000140424723c */ /* 0x050fe40000041824 */
[----:B------:R-:W-:Y:S06]  /*7d80*/  MUFU.EX2 R105, R105 ;  /* 0x0000006900697308 */ /* 0x000fec0000000800 */
[C---:B------:R-:W-:Y:S01]  /*7d90*/  HMMA.16816.F32.BF16 R40, R4.reuse, R22, R40 ;  /* 0x000000160428723c */ /* 0x040fe20000041828 */
[----:B------:R-:W4:Y:S01]  /*7da0*/  LDSM.16.MT88.4 R20, [R144+0xa800] ;  /* 0x00a800009014783b */ /* 0x000f220000004200 */
[----:B------:R-:W2:Y:S06]  /*7db0*/  MUFU.EX2 R112, R112 ;  /* 0x0000007000707308 */ /* 0x000eac0000000800 */
[C---:B-----5:R-:W-:Y:S02]  /*7dc0*/  HMMA.16816.F32.BF16 R44, R4.reuse, R16, R44 ;  /* 0x00000010042c723c */ /* 0x060fe4000004182c */
[----:B------:R-:W-:Y:S06]  /*7dd0*/  MUFU.EX2 R107, R107 ;  /* 0x0000006b006b7308 */ /* 0x000fec0000000800 */
[C---:B------:R-:W-:Y:S01]  /*7de0*/  HMMA.16816.F32.BF16 R48, R4.reuse, R18, R48 ;  /* 0x000000120430723c */ /* 0x040fe20000041830 */
[----:B------:R-:W5:Y:S01]  /*7df0*/  LDSM.16.MT88.4 R16, [R150+0x9000] ;  /* 0x009000009610783b */ /* 0x000f620000004200 */
[----:B------:R-:W2:Y:S06]  /*7e00*/  MUFU.EX2 R128, R128 ;  /* 0x0000008000807308 */ /* 0x000eac0000000800 */
[C---:B-1----:R-:W-:Y:S08]  /*7e10*/  HMMA.16816.F32.BF16 R52, R4.reuse, R12, R52 ;  /* 0x0000000c0434723c */ /* 0x042ff00000041834 */
[C---:B------:R-:W-:Y:S01]  /*7e20*/  HMMA.16816.F32.BF16 R56, R4.reuse, R14, R56 ;  /* 0x0000000e0438723c */ /* 0x040fe20000041838 */
[----:B------:R-:W1:Y:S07]  /*7e30*/  LDSM.16.MT88.4 R12, [R146+0x9000] ;  /* 0x00900000920c783b */ /* 0x000e6e0000004200 */
[C---:B------:R-:W-:Y:S01]  /*7e40*/  HMMA.16816.F32.BF16 R84, R4.reuse, R26, R84 ;  /* 0x0000001a0454723c */ /* 0x040fe20000041854 */
[----:B------:R-:W-:Y:S07]  /*7e50*/  LDSM.16.MT88.4 R24, [R145+0x9000] ;  /* 0x009000009118783b */ /* 0x000fee0000004200 */
[C---:B----4-:R-:W-:Y:S08]  /*7e60*/  HMMA.16816.F32.BF16 R60, R4.reuse, R20, R60 ;  /* 0x00000014043c723c */ /* 0x050ff0000004183c */
[----:B------:R-:W-:Y:S01]  /*7e70*/  HMMA.16816.F32.BF16 R64, R4, R22, R64 ;  /* 0x000000160440723c */ /* 0x000fe20000041840 */
[----:B------:R-:W4:Y:S01]  /*7e80*/  LDSM.16.MT88.4 R20, [R144+0x9000] ;  /* 0x009000009014783b */ /* 0x000f220000004200 */
[----:B------:R-:W-:Y:S01]  /*7e90*/  F2FP.BF16.F32.PACK_AB R4, R122, R127 ;  /* 0x0000007f7a04723e */ /* 0x000fe200000010ff */
[----:B------:R-:W-:Y:S01]  /*7ea0*/  FADD.FTZ R127, R127, R114 ;  /* 0x000000727f7f7221 */ /* 0x000fe20000010000 */
[----:B------:R-:W-:Y:S01]  /*7eb0*/  F2FP.BF16.F32.PACK_AB R5, R123, R120 ;  /* 0x000000787b05723e */ /* 0x000fe200000010ff */
[----:B------:R-:W-:Y:S01]  /*7ec0*/  FADD.FTZ R120, R120, R117 ;  /* 0x0000007578787221 */ /* 0x000fe20000010000 */
[----:B------:R-:W-:Y:S01]  /*7ed0*/  F2FP.BF16.F32.PACK_AB R6, R129, R124 ;  /* 0x0000007c8106723e */ /* 0x000fe200000010ff */
[----:B------:R-:W-:Y:S01]  /*7ee0*/  FADD.FTZ R127, R122, R127 ;  /* 0x0000007f7a7f7221 */ /* 0x000fe20000010000 */
[----:B---3--:R-:W-:Y:S01]  /*7ef0*/  F2FP.BF16.F32.PACK_AB R7, R126, R121 ;  /* 0x000000797e07723e */ /* 0x008fe200000010ff */
[----:B------:R-:W-:-:S02]  /*7f00*/  FADD.FTZ R120, R123, R120 ;  /* 0x000000787b787221 */ /* 0x000fc40000010000 */
[----:B------:R-:W-:Y:S02]  /*7f10*/  FADD.FTZ R124, R124, R127 ;  /* 0x0000007f7c7c7221 */ /* 0x000fe40000010000 */
[----:B------:R-:W-:Y:S02]  /*7f20*/  FADD.FTZ R121, R121, R120 ;  /* 0x0000007879797221 */ /* 0x000fe40000010000 */
[----:B-----5:R-:W-:Y:S01]  /*7f30*/  HMMA.16816.F32.BF16 R96, R4, R16, R96 ;  /* 0x000000100460723c */ /* 0x020fe20000041860 */
[----:B------:R-:W-:Y:S01]  /*7f40*/  FADD.FTZ R124, R129, R124 ;  /* 0x0000007c817c7221 */ /* 0x000fe20000010000 */
[----:B------:R-:W-:-:S06]  /*7f50*/  FADD.FTZ R126, R126, R121 ;  /* 0x000000797e7e7221 */ /* 0x000fcc0000010000 */
[C---:B------:R-:W-:Y:S01]  /*7f60*/  HMMA.16816.F32.BF16 R92, R4.reuse, R18, R92 ;  /* 0x00000012045c723c */ /* 0x040fe2000004185c */
[----:B------:R-:W3:Y:S07]  /*7f70*/  LDSM.16.MT88.4 R16, [R150+0xb000] ;  /* 0x00b000009610783b */ /* 0x000eee0000004200 */
[C---:B-1----:R-:W-:Y:S08]  /*7f80*/  HMMA.16816.F32.BF16 R88, R4.reuse, R12, R88 ;  /* 0x0000000c0458723c */ /* 0x042ff00000041858 */
[C---:B------:R-:W-:Y:S01]  /*7f90*/  HMMA.16816.F32.BF16 R84, R4.reuse, R14, R84 ;  /* 0x0000000e0454723c */ /* 0x040fe20000041854 */
[----:B------:R-:W1:Y:S07]  /*7fa0*/  LDSM.16.MT88.4 R12, [R146+0xb000] ;  /* 0x00b00000920c783b */ /* 0x000e6e0000004200 */
[C---:B----4-:R-:W-:Y:S08]  /*7fb0*/  HMMA.16816.F32.BF16 R72, R4.reuse, R20, R72 ;  /* 0x000000140448723c */ /* 0x050ff00000041848 */
[C---:B------:R-:W-:Y:S01]  /*7fc0*/  HMMA.16816.F32.BF16 R68, R4.reuse, R22, R68 ;  /* 0x000000160444723c */ /* 0x040fe20000041844 */
[----:B------:R-:W4:Y:S07]  /*7fd0*/  LDSM.16.MT88.4 R20, [R144+0xb000] ;  /* 0x00b000009014783b */ /* 0x000f2e0000004200 */
[C---:B------:R-:W-:Y:S08]  /*7fe0*/  HMMA.16816.F32.BF16 R80, R4.reuse, R24, R80 ;  /* 0x000000180450723c */ /* 0x040ff00000041850 */
[C---:B------:R-:W-:Y:S01]  /*7ff0*/  HMMA.16816.F32.BF16 R76, R4.reuse, R26, R76 ;  /* 0x0000001a044c723c */ /* 0x040fe2000004184c */
[----:B------:R-:W5:Y:S07]  /*8000*/  LDSM.16.MT88.4 R24, [R145+0xb000] ;  /* 0x00b000009118783b */ /* 0x000f6e0000004200 */
[C---:B---3--:R-:W-:Y:S08]  /*8010*/  HMMA.16816.F32.BF16 R36, R4.reuse, R16, R36 ;  /* 0x000000100424723c */ /* 0x048ff00000041824 */
        /* <DEDUP_REMOVED lines=8> */
[C---:B-----5:R-:W-:Y:S08]  /*80a0*/  HMMA.16816.F32.BF16 R52, R4.reuse, R24, R52 ;  /* 0x000000180434723c */ /* 0x060ff00000041834 */
[----:B------:R-:W-:Y:S01]  /*80b0*/  HMMA.16816.F32.BF16 R56, R4, R26, R56 ;  /* 0x0000001a0438723c */ /* 0x000fe20000041838 */
[----:B--2---:R-:W-:Y:S01]  /*80c0*/  F2FP.BF16.F32.PACK_AB R4, R108, R119 ;  /* 0x000000776c04723e */ /* 0x004fe200000010ff */
[----:B------:R-:W2:Y:S01]  /*80d0*/  LDSM.16.MT88.4 R24, [R144+0x9800] ;  /* 0x009800009018783b */ /* 0x000ea20000004200 */
        /* <DEDUP_REMOVED lines=8> */
[----:B---3--:R-:W-:Y:S01]  /*8160*/  HMMA.16816.F32.BF16 R96, R4, R16, R96 ;  /* 0x000000100460723c */ /* 0x008fe20000041860 */
[----:B------:R-:W-:Y:S01]  /*8170*/  FADD.FTZ R107, R107, R112 ;  /* 0x000000706b6b7221 */ /* 0x000fe20000010000 */
[----:B------:R-:W-:-:S03]  /*8180*/  FADD.FTZ R174, R106, R109 ;  /* 0x0000006d6aae7221 */ /* 0x000fc60000010000 */
[----:B------:R-:W-:-:S03]  /*8190*/  FADD.FTZ R175, R128, R107 ;  /* 0x0000006b80af7221 */ /* 0x000fc60000010000 */
        /* <DEDUP_REMOVED lines=16> */
[C---:B----4-:R-:W-:Y:S08]  /*82a0*/  HMMA.16816.F32.BF16 R60, R4.reuse, R20, R60 ;  /* 0x00000014043c723c */ /* 0x050ff0000004183c */
[----:B------:R-:W-:-:S15]  /*82b0*/  HMMA.16816.F32.BF16 R64, R4, R22, R64 ;  /* 0x000000160440723c */ /* 0x000fde0000041840 */
[----:B------:R-:W-:-:S05]  /*82c0*/  NOP ;  /* 0x0000000000007918 */ /* 0x000fca0000000000 */
.L_x_910:
        /* <DEDUP_REMOVED lines=13> */
.L_x_915:
        /* <DEDUP_REMOVED lines=16> */
[-C--:B------:R-:W-:Y:S02]  /*84a0*/  LEA R12, P3, R6, R11.reuse, 0x5 ;  /* 0x0000000b060c7211 */ /* 0x080fe400078628ff */
[----:B------:R-:W-:Y:S01]  /*84b0*/  IADD3 R4, P2, PT, R4, R11, RZ ;  /* 0x0000000b04047210 */ /* 0x000fe20007f5e0ff */
[----:B------:R-:W-:Y:S01]  /*84c0*/  @!PT LDS RZ, [RZ] ;  /* 0x00000000fffff984 */ /* 0x000fe20000000800 */
[----:B------:R-:W-:Y:S01]  /*84d0*/  @!PT LDS RZ, [RZ] ;  /* 0x00000000fffff984 */ /* 0x000fe20000000800 */
[----:B------:R-:W-:Y:S01]  /*84e0*/  @!PT LDS RZ, [RZ] ;  /* 0x00000000fffff984 */ /* 0x000fe20000000800 */
[----:B------:R1:W-:Y:S01]  /*84f0*/  @!P0 LDGSTS.E.BYPASS.LTC128B.128 [R169+0x6000], desc[UR12][R14.64+0x80] ;  /* 0x060000800ea98fae */ /* 0x0003e2000b981a0c */
[----:B------:R-:W-:Y:S02]  /*8500*/  LEA.HI.X R11, R11, R163, R9, 0x1, P4 ;  /* 0x000000a30b0b7211 */ /* 0x000fe400020f0c09 */
        /* <DEDUP_REMOVED lines=39> */
.L_x_913:
        /* <DEDUP_REMOVED lines=9> */
[-C--:B------:R-:W-:Y:S02]  /*8810*/  LEA.HI.X R102, R100, R172.reuse, R102, 0x6, P2 ;  /* 0x000000ac64667211 */ /* 0x080fe400010f3466 */
        /* <DEDUP_REMOVED lines=19> */
[C---:B------:R-:W-:Y:S05]  /*8950*/  ISETP.NE.AND P2, PT, R173.reuse, RZ, PT ;  /* 0x000000ffad00720c */ /* 0x040fea0003f45270 */
        /* <DEDUP_REMOVED lines=24> */
[----:B------:R-:W-:Y:S01]  /*8ae0*/  @!P1 LDGSTS.E.BYPASS.LTC128B.128 [R169+0x9800], desc[UR12][R104.64] ;  /* 0x0980000068a99fae */ /* 0x000fe2000b981a0c */
[----:B-1----:R-:W-:Y:S05]  /*8af0*/  LEA R176, R173, R168, 0x6 ;  /* 0x000000a8adb07211 */ /* 0x002fea00078e30ff */
[----:B------:R-:W-:Y:S01]  /*8b00*/  @P1 STS.128 [R169+0x9800], RZ ;  /* 0x009800ffa9001388 */ /* 0x000fe20000000c00 */
[C---:B------:R-:W-:Y:S02]  /*8b10*/  IADD3 R229, PT, PT, R176.reuse, 0x31, RZ ;  /* 0x00000031b0e57810 */ /* 0x040fe40007ffe0ff */
[----:B------:R-:W-:Y:S03]  /*8b20*/  IADD3 R180, PT, PT, R176, 0x38, RZ ;  /* 0x00000038b0b47810 */ /* 0x000fe60007ffe0ff */
[----:B------:R-:W-:Y:S01]  /*8b30*/  @!PT LDS RZ, [RZ] ;  /* 0x00000000fffff984 */ /* 0x000fe20000000800 */
[----:B------:R-:W-:Y:S01]  /*8b40*/  @!PT LDS RZ, [RZ] ;  /* 0x00000000fffff984 */ /* 0x000fe20000000800 */
[----:B------:R-:W-:Y:S01]  /*8b50*/  @!PT LDS RZ, [RZ] ;  /* 0x00000000fffff984 */ /* 0x000fe20000000800 */
[----:B------:R1:W-:Y:S01]  /*8b60*/  @!P0 LDGSTS.E.BYPASS.LTC128B.128 [R169+0xb800], desc[UR12][R104.64+0x80] ;  /* 0x0b80008068a98fae */ /* 0x0003e2000b981a0c */
[----:B------:R-:W-:Y:S05]  /*8b70*/  I2FP.F32.U32 R229, R229 ;  /* 0x000000e500e57245 */ /* 0x000fea0000201000 */
        /* <DEDUP_REMOVED lines=13> */
[----:B------:R-:W-:Y:S03]  /*8c50*/  LDSM.16.M88.4 R112, [R152] ;  /* 0x000000009870783b */ /* 0x000fe60000000200 */
[C---:B---3--:R-:W-:Y:S03]  /*8c60*/  HMMA.16816.F32.BF16 R12, R108.reuse, R116, RZ ;  /* 0x000000746c0c723c */ /* 0x048fe600000418ff */
[----:B------:R-:W-:Y:S05]  /*8c70*/  LDSM.16.M88.4 R100, [R147+0x4800] ;  /* 0x004800009364783b */ /* 0x000fea0000000200 */
[C---:B------:R-:W-:Y:S01]  /*8c80*/  HMMA.16816.F32.BF16 R16, R108.reuse, R118, RZ ;  /* 0x000000766c10723c */ /* 0x040fe200000418ff */
[----:B------:R-:W-:Y:S06]  /*8c90*/  LDSM.16.M88.4 R116, [R148+0x4000] ;  /* 0x004000009474783b */ /* 0x000fec0000000200 */
[----:B-1----:R-:W-:Y:S01]  /*8ca0*/  LDSM.16.M88.4 R104, [R147+0x5000] ;  /* 0x005000009368783b */ /* 0x002fe20000000200 */
[C---:B-----5:R-:W-:Y:S08]  /*8cb0*/  HMMA.16816.F32.BF16 R20, R108.reuse, R120, RZ ;  /* 0x000000786c14723c */ /* 0x060ff000000418ff */
[C---:B------:R-:W-:Y:S01]  /*8cc0*/  HMMA.16816.F32.BF16 R24, R108.reuse, R122, RZ ;  /* 0x0000007a6c18723c */ /* 0x040fe200000418ff */
[----:B------:R-:W-:Y:S07]  /*8cd0*/  LDSM.16.M88.4 R120, [R148+0x4800] ;  /* 0x004800009478783b */ /* 0x000fee0000000200 */
[C---:B----4-:R-:W-:Y:S08]  /*8ce0*/  HMMA.16816.F32.BF16 R28, R108.reuse, R124, RZ ;  /* 0x0000007c6c1c723c */ /* 0x050ff000000418ff */
[----:B------:R-:W-:Y:S01]  /*8cf0*/  HMMA.16816.F32.BF16 R32, R108, R126, RZ ;  /* 0x0000007e6c20723c */ /* 0x000fe200000418ff */
[----:B------:R-:W1:Y:S06]  /*8d00*/  LDSM.16.M88.4 R108, [R149+0x5800] ;  /* 0x00580000956c783b */ /* 0x000e6c0000000200 */
[----:B------:R-:W3:Y:S01]  /*8d10*/  LDSM.16.M88.4 R124, [R148+0x5000] ;  /* 0x00500000947c783b */ /* 0x000ee20000000200 */
[C---:B------:R-:W-:Y:S08]  /*8d20*/  HMMA.16816.F32.BF16 R4, R128.reuse, R132, R4 ;  /* 0x000000848004723c */ /* 0x040ff00000041804 */
[C---:B------:R-:W-:Y:S01]  /*8d30*/  HMMA.16816.F32.BF16 R8, R128.reuse, R134, R8 ;  /* 0x000000868008723c */ /* 0x040fe20000041808 */
[----:B------:R-:W4:Y:S07]  /*8d40*/  LDSM.16.M88.4 R132, [R148+0x5800] ;  /* 0x005800009484783b */ /* 0x000f2e0000000200 */
[C---:B--2---:R-:W-:Y:S08]  /*8d50*/  HMMA.16816.F32.BF16 R12, R128.reuse, R136, R12 ;  /* 0x00000088800c723c */ /* 0x044ff0000004180c */
[C---:B------:R-:W-:Y:S08]  /*8d60*/  HMMA.16816.F32.BF16 R16, R128.reuse, R138, R16 ;  /* 0x0000008a8010723c */ /* 0x040ff00000041810 */
[C---:B------:R-:W-:Y:S08]  /*8d70*/  HMMA.16816.F32.BF16 R20, R128.reuse, R140, R20 ;  /* 0x0000008c8014723c */ /* 0x040ff00000041814 */
[C---:B------:R-:W-:Y:S08]  /*8d80*/  HMMA.16816.F32.BF16 R24, R128.reuse, R142, R24 ;  /* 0x0000008e8018723c */ /* 0x040ff00000041818 */
[C---:B-1----:R-:W-:Y:S08]  /*8d90*/  HMMA.16816.F32.BF16 R28, R128.reuse, R108, R28 ;  /* 0x0000006c801c723c */ /* 0x042ff0000004181c */
[----:B------:R-:W-:Y:S01]  /*8da0*/  HMMA.16816.F32.BF16 R32, R128, R110, R32 ;  /* 0x0000006e8020723c */ /* 0x000fe20000041820 */
[----:B------:R-:W-:Y:S06]  /*8db0*/  LDSM.16.M88.4 R108, [R151] ;  /* 0x00000000976c783b */ /* 0x000fec0000000200 */
[----:B------:R-:W1:Y:S01]  /*8dc0*/  LDSM.16.M88.4 R128, [R147+0x4000] ;  /* 0x004000009380783b */ /* 0x000e620000000200 */
[C---:B------:R-:W-:Y:S08]  /*8dd0*/  HMMA.16816.F32.BF16 R4, R112.reuse, R116, R4 ;  /* 0x000000747004723c */ /* 0x040ff00000041804 */
[C---:B------:R-:W-:Y:S01]  /*8de0*/  HMMA.16816.F32.BF16 R8, R112.reuse, R118, R8 ;  /* 0x000000767008723c */ /* 0x040fe20000041808 */
[----:B------:R-:W-:Y:S07]  /*8df0*/  LDSM.16.M88.4 R116, [R155+0x2000] ;  /* 0x002000009b74783b */ /* 0x000fee0000000200 */
[C---:B------:R-:W-:Y:S08]  /*8e00*/  HMMA.16816.F32.BF16 R12, R112.reuse, R120, R12 ;  /* 0x00000078700c723c */ /* 0x040ff0000004180c */
[C---:B------:R-:W-:Y:S01]  /*8e10*/  HMMA.16816.F32.BF16 R16, R112.reuse, R122, R16 ;  /* 0x0000007a7010723c */ /* 0x040fe20000041810 */
[----:B------:R-:W-:Y:S07]  /*8e20*/  LDSM.16.M88.4 R120, [R154+UR5+0x6000] ;  /* 0x006000059a78783b */ /* 0x000fee0008000200 */
[C---:B---3--:R-:W-:Y:S08]  /*8e30*/  HMMA.16816.F32.BF16 R20, R112.reuse, R124, R20 ;  /* 0x0000007c7014723c */ /* 0x048ff00000041814 */
[C---:B------:R-:W-:Y:S01]  /*8e40*/  HMMA.16816.F32.BF16 R24, R112.reuse, R126, R24 ;  /* 0x0000007e7018723c */ /* 0x040fe20000041818 */
[----:B------:R-:W-:Y:S07]  /*8e50*/  LDSM.16.M88.4 R124, [R154+UR5+0x6800] ;  /* 0x006800059a7c783b */ /* 0x000fee0008000200 */
[C---:B----4-:R-:W-:Y:S08]  /*8e60*/  HMMA.16816.F32.BF16 R28, R112.reuse, R132, R28 ;  /* 0x00000084701c723c */ /* 0x050ff0000004181c */
[----:B------:R-:W-:Y:S01]  /*8e70*/  HMMA.16816.F32.BF16 R32, R112, R134, R32 ;  /* 0x000000867020723c */ /* 0x000fe20000041820 */
[----:B------:R-:W2:Y:S07]  /*8e80*/  LDSM.16.M88.4 R112, [R147+0x5800] ;  /* 0x005800009370783b */ /* 0x000eae0000000200 */
[C---:B-1----:R-:W-:Y:S08]  /*8e90*/  HMMA.16816.F32.BF16 R4, R108.reuse, R128, R4 ;  /* 0x000000806c04723c */ /* 0x042ff00000041804 */
[C---:B------:R-:W-:Y:S08]  /*8ea0*/  HMMA.16816.F32.BF16 R8, R108.reuse, R130, R8 ;  /* 0x000000826c08723c */ /* 0x040ff00000041808 */
[C---:B------:R-:W-:Y:S08]  /*8eb0*/  HMMA.16816.F32.BF16 R12, R108.reuse, R100, R12 ;  /* 0x000000646c0c723c */ /* 0x040ff0000004180c */
[C---:B------:R-:W-:Y:S01]  /*8ec0*/  HMMA.16816.F32.BF16 R16, R108.reuse, R102, R16 ;  /* 0x000000666c10723c */ /* 0x040fe20000041810 */
[----:B------:R-:W1:Y:S07]  /*8ed0*/  LDSM.16.M88.4 R100, [R154+UR5+0x7000] ;  /* 0x007000059a64783b */ /* 0x000e6e0008000200 */
[C---:B------:R-:W-:Y:S08]  /*8ee0*/  HMMA.16816.F32.BF16 R20, R108.reuse, R104, R20 ;  /* 0x000000686c14723c */ /* 0x040ff00000041814 */
[C---:B------:R-:W-:Y:S01]  /*8ef0*/  HMMA.16816.F32.BF16 R24, R108.reuse, R106, R24 ;  /* 0x0000006a6c18723c */ /* 0x040fe20000041818 */
[----:B------:R-:W3:Y:S07]  /*8f00*/  LDSM.16.M88.4 R104, [R154+UR5+0x7800] ;  /* 0x007800059a68783b */ /* 0x000eee0008000200 */
[C---:B--2---:R-:W-:Y:S08]  /*8f10*/  HMMA.16816.F32.BF16 R28, R108.reuse, R112, R28 ;  /* 0x000000706c1c723c */ /* 0x044ff0000004181c */
[----:B------:R-:W-:Y:S01]  /*8f20*/  HMMA.16816.F32.BF16 R32, R108, R114, R32 ;  /* 0x000000726c20723c */ /* 0x000fe20000041820 */
[----:B------:R-:W-:Y:S06]  /*8f30*/  LDSM.16.M88.4 R108, [R153+0x2000] ;  /* 0x00200000996c783b */ /* 0x000fec0000000200 */
[----:B------:R-:W2:Y:S01]  /*8f40*/  LDSM.16.M88.4 R112, [R149+0x6000] ;  /* 0x006000009570783b */ /* 0x000ea20000000200 */
[C---:B------:R-:W-:Y:S08]  /*8f50*/  HMMA.16816.F32.BF16 R4, R116.reuse, R120, R4 ;  /* 0x000000787404723c */ /* 0x040ff00000041804 */
[C---:B------:R-:W-:Y:S01]  /*8f60*/  HMMA.16816.F32.BF16 R8, R116.reuse, R122, R8 ;  /* 0x0000007a7408723c */ /* 0x040fe20000041808 */
[----:B------:R-:W4:Y:S07]  /*8f70*/  LDSM.16.M88.4 R120, [R149+0x6800] ;  /* 0x006800009578783b */ /* 0x000f2e0000000200 */
[C---:B------:R-:W-:Y:S08]  /*8f80*/  HMMA.16816.F32.BF16 R12, R116.reuse, R124, R12 ;  /* 0x0000007c740c723c */ /* 0x040ff0000004180c */
[C---:B------:R-:W-:Y:S01]  /*8f90*/  HMMA.16816.F32.BF16 R16, R116.reuse, R126, R16 ;  /* 0x0000007e7410723c */ /* 0x040fe20000041810 */
[----:B------:R-:W5:Y:S07]  /*8fa0*/  LDSM.16.M88.4 R124, [R149+0x7000] ;  /* 0x00700000957c783b */ /* 0x000f6e0000000200 */
[C---:B-1----:R-:W-:Y:S08]  /*8fb0*/  HMMA.16816.F32.BF16 R20, R116.reuse, R100, R20 ;  /* 0x000000647414723c */ /* 0x042ff00000041814 */
[C---:B------:R-:W-:Y:S01]  /*8fc0*/  HMMA.16816.F32.BF16 R24, R116.reuse, R102, R24 ;  /* 0x000000667418723c */ /* 0x040fe20000041818 */
[----:B------:R-:W1:Y:S07]  /*8fd0*/  LDSM.16.M88.4 R100, [R149+0x7800] ;  /* 0x007800009564783b */ /* 0x000e6e0000000200 */
[C---:B---3--:R-:W-:Y:S08]  /*8fe0*/  HMMA.16816.F32.BF16 R28, R116.reuse, R104, R28 ;  /* 0x00000068741c723c */ /* 0x048ff0000004181c */
[----:B------:R-:W-:Y:S01]  /*8ff0*/  HMMA.16816.F32.BF16 R32, R116, R106, R32 ;  /* 0x0000006a7420723c */ /* 0x000fe20000041820 */
[----:B------:R-:W-:Y:S06]  /*9000*/  LDSM.16.M88.4 R104, [R152+0x2000] ;  /* 0x002000009868783b */ /* 0x000fec0000000200 */
[----:B------:R-:W3:Y:S01]  /*9010*/  LDSM.16.M88.4 R116, [R148+0x6000] ;  /* 0x006000009474783b */ /* 0x000ee20000000200 */
[C---:B--2---:R-:W-:Y:S08]  /*9020*/  HMMA.16816.F32.BF16 R4, R108.reuse, R112, R4 ;  /* 0x000000706c04723c */ /* 0x044ff00000041804 */
[C---:B------:R-:W-:Y:S01]  /*9030*/  HMMA.16816.F32.BF16 R8, R108.reuse, R114, R8 ;  /* 0x000000726c08723c */ /* 0x040fe20000041808 */
[----:B------:R-:W2:Y:S07]  /*9040*/  LDSM.16.M88.4 R112, [R148+0x6800] ;  /* 0x006800009470783b */ /* 0x000eae0000000200 */
[C---:B----4-:R-:W-:Y:S08]  /*9050*/  HMMA.16816.F32.BF16 R12, R108.reuse, R120, R12 ;  /* 0x000000786c0c723c */ /* 0x050ff0000004180c */
[C---:B------:R-:W-:Y:S01]  /*9060*/  HMMA.16816.F32.BF16 R16, R108.reuse, R122, R16 ;  /* 0x0000007a6c10723c */ /* 0x040fe20000041810 */
[----:B------:R-:W4:Y:S07]  /*9070*/  LDSM.16.M88.4 R120, [R148+0x7000] ;  /* 0x007000009478783b */ /* 0x000f2e0000000200 */
[C---:B-----5:R-:W-:Y:S08]  /*9080*/  HMMA.16816.F32.BF16 R20, R108.reuse, R124, R20 ;  /* 0x0000007c6c14723c */ /* 0x060ff00000041814 */
[C---:B------:R-:W-:Y:S01]  /*9090*/  HMMA.16816.F32.BF16 R24, R108.reuse, R126, R24 ;  /* 0x0000007e6c18723c */ /* 0x040fe20000041818 */
[----:B------:R-:W-:Y:S07]  /*90a0*/  LDSM.16.M88.4 R124, [R147+0x6000] ;  /* 0x00600000937c783b */ /* 0x000fee0000000200 */
[C---:B-1----:R-:W-:Y:S08]  /*90b0*/  HMMA.16816.F32.BF16 R28, R108.reuse, R100, R28 ;  /* 0x000000646c1c723c */ /* 0x042ff0000004181c */
[----:B------:R-:W-:Y:S01]  /*90c0*/  HMMA.16816.F32.BF16 R32, R108, R102, R32 ;  /* 0x000000666c20723c */ /* 0x000fe20000041820 */
[----:B------:R-:W1:Y:S06]  /*90d0*/  LDSM.16.M88.4 R100, [R148+0x7800] ;  /* 0x007800009464783b */ /* 0x000e6c0000000200 */
[----:B------:R-:W5:Y:S01]  /*90e0*/  LDSM.16.M88.4 R108, [R151+0x2000] ;  /* 0x00200000976c783b */ /* 0x000f620000000200 */
[C---:B---3--:R-:W-:Y:S08]  /*90f0*/  HMMA.16816.F32.BF16 R4, R104.reuse, R116, R4 ;  /* 0x000000746804723c */ /* 0x048ff00000041804 */
[C---:B------:R-:W-:Y:S08]  /*9100*/  HMMA.16816.F32.BF16 R8, R104.reuse, R118, R8 ;  /* 0x000000766808723c */ /* 0x040ff00000041808 */
[C---:B--2---:R-:W-:Y:S08]  /*9110*/  HMMA.16816.F32.BF16 R12, R104.reuse, R112, R12 ;  /* 0x00000070680c723c */ /* 0x044ff0000004180c */
[C---:B------:R-:W-:Y:S08]  /*9120*/  HMMA.16816.F32.BF16 R16, R104.reuse, R114, R16 ;  /* 0x000000726810723c */ /* 0x040ff00000041810 */
[C---:B----4-:R-:W-:Y:S08]  /*9130*/  HMMA.16816.F32.BF16 R20, R104.reuse, R120, R20 ;  /* 0x000000786814723c */ /* 0x050ff00000041814 */
[C---:B------:R-:W-:Y:S08]  /*9140*/  HMMA.16816.F32.BF16 R24, R104.reuse, R122, R24 ;  /* 0x0000007a6818723c */ /* 0x040ff00000041818 */
[C---:B-1----:R-:W-:Y:S08]  /*9150*/  HMMA.16816.F32.BF16 R28, R104.reuse, R100, R28 ;  /* 0x00000064681c723c */ /* 0x042ff0000004181c */
[----:B------:R-:W-:Y:S01]  /*9160*/  HMMA.16816.F32.BF16 R32, R104, R102, R32 ;  /* 0x000000666820723c */ /* 0x000fe20000041820 */
[----:B------:R-:W1:Y:S06]  /*9170*/  LDSM.16.M88.4 R100, [R147+0x6800] ;  /* 0x006800009364783b */ /* 0x000e6c0000000200 */
[----:B------:R-:W2:Y:S01]  /*9180*/  LDSM.16.M88.4 R104, [R147+0x7000] ;  /* 0x007000009368783b */ /* 0x000ea20000000200 */
[C---:B-----5:R-:W-:Y:S08]  /*9190*/  HMMA.16816.F32.BF16 R4, R108.reuse, R124, R4 ;  /* 0x0000007c6c04723c */ /* 0x060ff00000041804 */
[C---:B------:R-:W-:Y:S11]  /*91a0*/  HMMA.16816.F32.BF16 R8, R108.reuse, R126, R8 ;  /* 0x0000007e6c08723c */ /* 0x040ff60000041808 */
[----:B------:R-:W-:Y:S01]  /*91b0*/  FMUL.FTZ R225, R6, UR6 ;  /* 0x0000000606e17c20 */ /* 0x000fe20008410000 */
[----:B------:R-:W-:Y:S01]  /*91c0*/  FMUL.FTZ R219, R4, UR6 ;  /* 0x0000000604db7c20 */ /* 0x000fe20008410000 */
[----:B------:R-:W-:Y:S01]  /*91d0*/  FMUL.FTZ R227, R7, UR6 ;  /* 0x0000000607e37c20 */ /* 0x000fe20008410000 */
[----:B------:R-:W-:Y:S01]  /*91e0*/  FMUL.FTZ R217, R5, UR6 ;  /* 0x0000000605d97c20 */ /* 0x000fe20008410000 */
[----:B------:R-:W-:Y:S02]  /*91f0*/  I2FP.F32.U32 R4, R180 ;  /* 0x000000b400047245 */ /* 0x000fe40000201000 */
[----:B------:R-:W3:Y:S02]  /*9200*/  MUFU.TANH R225, R225 ;  /* 0x000000e100e17308 */ /* 0x000ee40000002400 */
[----:B------:R-:W-:Y:S01]  /*9210*/  FMUL.FTZ R223, R10, UR6 ;  /* 0x000000060adf7c20 */ /* 0x000fe20008410000 */
[----:B------:R-:W-:Y:S01]  /*9220*/  FMUL.FTZ R215, R8, UR6 ;  /* 0x0000000608d77c20 */ /* 0x000fe20008410000 */
[----:B------:R-:W-:Y:S01]  /*9230*/  FMUL.FTZ R221, R11, UR6 ;  /* 0x000000060bdd7c20 */ /* 0x000fe20008410000 */
[----:B------:R-:W-:Y:S05]  /*9240*/  FMUL.FTZ R213, R9, UR6 ;  /* 0x0000000609d57c20 */ /* 0x000fea0008410000 */
[----:B------:R-:W-:Y:S01]  /*9250*/  MUFU.TANH R223, R223 ;  /* 0x000000df00df7308 */ /* 0x000fe20000002400 */
[C---:B-1----:R-:W-:Y:S09]  /*9260*/  HMMA.16816.F32.BF16 R12, R108.reuse, R100, R12 ;  /* 0x000000646c0c723c */ /* 0x042ff2000004180c */
[----:B------:R-:W-:Y:S01]  /*9270*/  MUFU.TANH R215, R215 ;  /* 0x000000d700d77308 */ /* 0x000fe20000002400 */
[C---:B------:R-:W-:Y:S01]  /*9280*/  HMMA.16816.F32.BF16 R16, R108.reuse, R102, R16 ;  /* 0x000000666c10723c */ /* 0x040fe20000041810 */
[----:B------:R-:W1:Y:S01]  /*9290*/  LDSM.16.M88.4 R100, [R147+0x7800] ;  /* 0x007800009364783b */ /* 0x000e620000000200 */
[----:B------:R-:W-:Y:S07]  /*92a0*/  DEPBAR.LE SB0, 0x0 ;  /* 0x000080000000791a */ /* 0x000fee0000000000 */
[----:B------:R-:W4:Y:S01]  /*92b0*/  MUFU.TANH R219, R219 ;  /* 0x000000db00db7308 */ /* 0x000f220000002400 */
[----:B------:R-:W-:Y:S01]  /*92c0*/  BAR.SYNC.DEFER_BLOCKING 0x0 ;  /* 0x0000000000007b1d */ /* 0x000fe20000010000 */
[C---:B--2---:R-:W-:Y:S05]  /*92d0*/  HMMA.16816.F32.BF16 R20, R108.reuse, R104, R20 ;  /* 0x000000686c14723c */ /* 0x044fea0000041814 */
[----:B------:R-:W-:Y:S03]  /*92e0*/  FMUL.FTZ R209, R14, UR6 ;  /* 0x000000060ed17c20 */ /* 0x000fe60008410000 */
[----:B------:R-:W2:Y:S01]  /*92f0*/  MUFU.TANH R227, R227 ;  /* 0x000000e300e37308 */ /* 0x000ea20000002400 */
[----:B------:R-:W-:Y:S01]  /*9300*/  FMUL.FTZ R201, R12, UR6 ;  /* 0x000000060cc97c20 */ /* 0x000fe20008410000 */
[C---:B------:R-:W-:Y:S03]  /*9310*/  HMMA.16816.F32.BF16 R24, R108.reuse, R106, R24 ;  /* 0x0000006a6c18723c */ /* 0x040fe60000041818 */
[----:B------:R-:W-:Y:S01]  /*9320*/  FMUL.FTZ R207, R18, UR6 ;  /* 0x0000000612cf7c20 */ /* 0x000fe20008410000 */
[----:B------:R-:W-:Y:S01]  /*9330*/  FMUL.FTZ R199, R16, UR6 ;  /* 0x0000000610c77c20 */ /* 0x000fe20008410000 */
[----:B------:R-:W-:Y:S03]  /*9340*/  FMUL.FTZ R205, R19, UR6 ;  /* 0x0000000613cd7c20 */ /* 0x000fe60008410000 */
[----:B------:R-:W-:Y:S01]  /*9350*/  MUFU.TANH R209, R209 ;  /* 0x000000d100d17308 */ /* 0x000fe20000002400 */
[----:B------:R-:W-:Y:S01]  /*9360*/  FMUL.FTZ R197, R17, UR6 ;  /* 0x0000000611c57c20 */ /* 0x000fe20008410000 */
[----:B------:R-:W-:Y:S01]  /*9370*/  IADD3 R106, PT, PT, R176, 0x1, RZ ;  /* 0x00000001b06a7810 */ /* 0x000fe20007ffe0ff */
[----:B------:R-:W-:Y:S01]  /*9380*/  FMUL.FTZ R211, R15, UR6 ;  /* 0x000000060fd37c20 */ /* 0x000fe20008410000 */
[----:B------:R-:W-:Y:S01]  /*9390*/  I2FP.F32.U32 R104, R176 ;  /* 0x000000b000687245 */ /* 0x000fe20000201000 */
[----:B------:R-:W-:Y:S01]  /*93a0*/  FMUL.FTZ R195, R22, UR6 ;  /* 0x0000000616c37c20 */ /* 0x000fe20008410000 */
[----:B------:R-:W-:Y:S01]  /*93b0*/  FMUL.FTZ R187, R20, UR6 ;  /* 0x0000000614bb7c20 */ /* 0x000fe20008410000 */
[----:B------:R-:W-:Y:S03]  /*93c0*/  FMUL.FTZ R193, R23, UR6 ;  /* 0x0000000617c17c20 */ /* 0x000fe60008410000 */
[----:B------:R-:W-:Y:S01]  /*93d0*/  MUFU.TANH R201, R201 ;  /* 0x000000c900c97308 */ /* 0x000fe20000002400 */
[----:B------:R-:W-:Y:S01]  /*93e0*/  FMUL.FTZ R183, R21, UR6 ;  /* 0x0000000615b77c20 */ /* 0x000fe20008410000 */
[----:B------:R-:W-:Y:S01]  /*93f0*/  I2FP.F32.U32 R106, R106 ;  /* 0x0000006a006a7245 */ /* 0x000fe20000201000 */
[----:B------:R-:W-:Y:S01]  /*9400*/  FMUL.FTZ R203, R13, UR6 ;  /* 0x000000060dcb7c20 */ /* 0x000fe20008410000 */
[-C--:B---3--:R-:W-:Y:S01]  /*9410*/  FFMA.FTZ R225, R104, R0.reuse, R225 ;  /* 0x0000000068e17223 */ /* 0x088fe200000100e1 */
[----:B------:R-:W-:Y:S01]  /*9420*/  FMUL.FTZ R191, R26, UR6 ;  /* 0x000000061abf7c20 */ /* 0x000fe20008410000 */
[----:B------:R-:W-:Y:S01]  /*9430*/  FMUL.FTZ R185, R24, UR6 ;  /* 0x0000000618b97c20 */ /* 0x000fe20008410000 */
[-C--:B----4-:R-:W-:Y:S03]  /*9440*/  FFMA.FTZ R219, R104, R0.reuse, R219 ;  /* 0x0000000068db7223 */ /* 0x090fe600000100db */
[----:B------:R-:W3:Y:S01]  /*9450*/  MUFU.TANH R217, R217 ;  /* 0x000000d900d97308 */ /* 0x000ee20000002400 */
[----:B--2---:R-:W-:Y:S01]  /*9460*/  FFMA.FTZ R227, R106, R0, R227 ;  /* 0x000000006ae37223 */ /* 0x004fe200000100e3 */
[C---:B-1----:R-:W-:Y:S03]  /*9470*/  HMMA.16816.F32.BF16 R28, R108.reuse, R100, R28 ;  /* 0x000000646c1c723c */ /* 0x042fe6000004181c */
[C---:B------:R-:W-:Y:S01]  /*9480*/  IADD3 R100, PT, PT, R176.reuse, 0x8, RZ ;  /* 0x00000008b0647810 */ /* 0x040fe20007ffe0ff */
[----:B------:R-:W-:Y:S01]  /*9490*/  FMUL.FTZ R189, R27, UR6 ;  /* 0x000000061bbd7c20 */ /* 0x000fe20008410000 */
[C---:B------:R-:W-:Y:S03]  /*94a0*/  IADD3 R101, PT, PT, R176.reuse, 0x10, RZ ;  /* 0x00000010b0657810 */ /* 0x040fe60007ffe0ff */
[----:B------:R-:W1:Y:S01]  /*94b0*/  MUFU.TANH R195, R195 ;  /* 0x000000c300c37308 */ /* 0x000e620000002400 */
[----:B------:R-:W-:Y:S01]  /*94c0*/  I2FP.F32.U32 R100, R100 ;  /* 0x0000006400647245 */ /* 0x000fe20000201000 */
[----:B------:R-:W-:Y:S03]  /*94d0*/  HMMA.16816.F32.BF16 R32, R108, R102, R32 ;  /* 0x000000666c20723c */ /* 0x000fe60000041820 */
[----:B------:R-:W-:Y:S01]  /*94e0*/  IADD3 R102, PT, PT, R176, 0x20, RZ ;  /* 0x00000020b0667810 */ /* 0x000fe20007ffe0ff */
[CC--:B------:R-:W-:Y:S01]  /*94f0*/  FFMA.FTZ R223, R100.reuse, R0.reuse, R223 ;  /* 0x0000000064df7223 */ /* 0x0c0fe200000100df */
[-C--:B------:R-:W-:Y:S03]  /*9500*/  FFMA.FTZ R215, R100, R0.reuse, R215 ;  /* 0x0000000064d77223 */ /* 0x080fe600000100d7 */
[----:B------:R-:W2:Y:S01]  /*9510*/  MUFU.TANH R187, R187 ;  /* 0x000000bb00bb7308 */ /* 0x000ea20000002400 */
[----:B------:R-:W-:Y:S01]  /*9520*/  I2FP.F32.U32 R100, R101 ;  /* 0x0000006500647245 */ /* 0x000fe20000201000 */
[-C--:B---3--:R-:W-:Y:S01]  /*9530*/  FFMA.FTZ R217, R106, R0.reuse, R217 ;  /* 0x000000006ad97223 */ /* 0x088fe200000100d9 */
[----:B------:R-:W-:Y:S01]  /*9540*/  IADD3 R101, PT, PT, R176, 0x19, RZ ;  /* 0x00000019b0657810 */ /* 0x000fe20007ffe0ff */
[----:B------:R-:W-:Y:S01]  /*9550*/  FMUL.FTZ R181, R25, UR6 ;  /* 0x0000000619b57c20 */ /* 0x000fe20008410000 */
[----:B------:R-:W-:Y:S01]  /*9560*/  FMUL.FTZ R105, R30, UR6 ;  /* 0x000000061e697c20 */ /* 0x000fe20008410000 */
[----:B------:R-:W-:Y:S01]  /*9570*/  FMUL.FTZ R179, R28, UR6 ;  /* 0x000000061cb37c20 */ /* 0x000fe20008410000 */
[CC--:B------:R-:W-:Y:S03]  /*9580*/  FFMA.FTZ R209, R100.reuse, R0.reuse, R209 ;  /* 0x0000000064d17223 */ /* 0x0c0fe600000100d1 */
[----:B------:R-:W3:Y:S01]  /*9590*/  MUFU.TANH R207, R207 ;  /* 0x000000cf00cf7308 */ /* 0x000ee20000002400 */
[----:B------:R-:W-:Y:S01]  /*95a0*/  FFMA.FTZ R201, R100, R0, R201 ;  /* 0x0000000064c97223 */ /* 0x000fe200000100c9 */
[----:B------:R-:W-:Y:S01]  /*95b0*/  IADD3 R100, PT, PT, R176, 0x18, RZ ;  /* 0x00000018b0647810 */ /* 0x000fe20007ffe0ff */
[----:B------:R-:W-:Y:S01]  /*95c0*/  FMUL.FTZ R177, R29, UR6 ;  /* 0x000000061db17c20 */ /* 0x000fe20008410000 */
[----:B------:R-:W-:Y:S01]  /*95d0*/  I2FP.F32.U32 R102, R102 ;  /* 0x0000006600667245 */ /* 0x000fe20000201000 */
[----:B------:R-:W-:Y:S01]  /*95e0*/  FMUL.FTZ R103, R34, UR6 ;  /* 0x0000000622677c20 */ /* 0x000fe20008410000 */
[----:B------:R-:W-:Y:S01]  /*95f0*/  IADD3 R104, PT, PT, R176, 0x9, RZ ;  /* 0x00000009b0687810 */ /* 0x000fe20007ffe0ff */
[----:B------:R-:W-:Y:S03]  /*9600*/  FMUL.FTZ R107, R33, UR6 ;  /* 0x00000006216b7c20 */ /* 0x000fe60008410000 */
[----:B------:R-:W4:Y:S01]  /*9610*/  MUFU.TANH R199, R199 ;  /* 0x000000c700c77308 */ /* 0x000f220000002400 */
[----:B------:R-:W-:Y:S01]  /*9620*/  I2FP.F32.U32 R106, R101 ;  /* 0x00000065006a7245 */ /* 0x000fe20000201000 */
[-C--:B-1----:R-:W-:Y:S01]  /*9630*/  FFMA.FTZ R195, R102, R0.reuse, R195 ;  /* 0x0000000066c37223 */ /* 0x082fe200000100c3 */
[----:B------:R-:W-:Y:S01]  /*9640*/  IADD3 R101, PT, PT, R176, 0x28, RZ ;  /* 0x00000028b0657810 */ /* 0x000fe20007ffe0ff */
[----:B--2---:R-:W-:Y:S01]  /*9650*/  FFMA.FTZ R187, R102, R0, R187 ;  /* 0x0000000066bb7223 */ /* 0x004fe200000100bb */
[----:B------:R-:W-:Y:S02]  /*9660*/  I2FP.F32.U32 R100, R100 ;  /* 0x0000006400647245 */ /* 0x000fe40000201000 */
[----:B------:R-:W-:Y:S03]  /*9670*/  I2FP.F32.U32 R104, R104 ;  /* 0x0000006800687245 */ /* 0x000fe60000201000 */
[----:B------:R-:W1:Y:S01]  /*9680*/  MUFU.TANH R221, R221 ;  /* 0x000000dd00dd7308 */ /* 0x000e620000002400 */
[----:B------:R-:W-:Y:S01]  /*9690*/  I2FP.F32.U32 R102, R101 ;  /* 0x0000006500667245 */ /* 0x000fe20000201000 */
[-C--:B---3--:R-:W-:Y:S01]  /*96a0*/  FFMA.FTZ R207, R100, R0.reuse, R207 ;  /* 0x0000000064cf7223 */ /* 0x088fe200000100cf */
[----:B------:R-:W-:Y:S02]  /*96b0*/  IADD3 R101, PT, PT, R176, 0x30, RZ ;  /* 0x00000030b0657810 */ /* 0x000fe40007ffe0ff */
[----:B------:R-:W-:Y:S05]  /*96c0*/  FMNMX3.FTZ R178, R3, R225, R227, !PT ;  /* 0x000000e103b27276 */ /* 0x000fea00078100e3 */
[----:B------:R-:W2:Y:S01]  /*96d0*/  MUFU.TANH R213, R213 ;  /* 0x000000d500d57308 */ /* 0x000ea20000002400 */
[----:B----4-:R-:W-:Y:S01]  /*96e0*/  FFMA.FTZ R199, R100, R0, R199 ;  /* 0x0000000064c77223 */ /* 0x010fe200000100c7 */
[----:B------:R-:W-:Y:S04]  /*96f0*/  IADD3 R100, PT, PT, R176, 0x21, RZ ;  /* 0x00000021b0647810 */ /* 0x000fe80007ffe0ff */
[----:B------:R-:W-:Y:S04]  /*9700*/  I2FP.F32.U32 R100, R100 ;  /* 0x0000006400647245 */ /* 0x000fe80000201000 */
[----:B------:R-:W3:Y:S01]  /*9710*/  MUFU.TANH R191, R191 ;  /* 0x000000bf00bf7308 */ /* 0x000ee20000002400 */
[-C--:B-1----:R-:W-:Y:S05]  /*9720*/  FFMA.FTZ R221, R104, R0.reuse, R221 ;  /* 0x0000000068dd7223 */ /* 0x082fea00000100dd */
[----:B------:R-:W-:Y:S04]  /*9730*/  FMNMX3.FTZ R178, R178, R223, R221, !PT ;  /* 0x000000dfb2b27276 */ /* 0x000fe800078100dd */
[----:B------:R-:W1:Y:S01]  /*9740*/  MUFU.TANH R185, R185 ;  /* 0x000000b900b97308 */ /* 0x000e620000002400 */
[----:B--2---:R-:W-:Y:S01]  /*9750*/  FFMA.FTZ R213, R104, R0, R213 ;  /* 0x0000000068d57223 */ /* 0x004fe200000100d5 */
[----:B------:R-:W-:Y:S04]  /*9760*/  IADD3 R104, PT, PT, R176, 0x11, RZ ;  /* 0x00000011b0687810 */ /* 0x000fe80007ffe0ff */
[----:B------:R-:W-:Y:S04]  /*9770*/  I2FP.F32.U32 R104, R104 ;  /* 0x0000006800687245 */ /* 0x000fe80000201000 */
[----:B------:R-:W2:Y:S01]  /*9780*/  MUFU.TANH R205, R205 ;  /* 0x000000cd00cd7308 */ /* 0x000ea20000002400 */
[CC--:B---3--:R-:W-:Y:S09]  /*9790*/  FFMA.FTZ R191, R102.reuse, R0.reuse, R191 ;  /* 0x0000000066bf7223 */ /* 0x0c8ff200000100bf */
[----:B------:R-:W3:Y:S01]  /*97a0*/  MUFU.TANH R197, R197 ;  /* 0x000000c500c57308 */ /* 0x000ee20000002400 */
[-C--:B-1----:R-:W-:Y:S01]  /*97b0*/  FFMA.FTZ R185, R102, R0.reuse, R185 ;  /* 0x0000000066b97223 */ /* 0x082fe200000100b9 */
[----:B------:R-:W-:Y:S01]  /*97c0*/  I2FP.F32.U32 R102, R101 ;  /* 0x0000006500667245 */ /* 0x000fe20000201000 */
[----:B------:R-:W-:Y:S07]  /*97d0*/  FMUL.FTZ R101, R35, UR6 ;  /* 0x0000000623657c20 */ /* 0x000fee0008410000 */
[----:B------:R-:W1:Y:S01]  /*97e0*/  MUFU.TANH R105, R105 ;  /* 0x0000006900697308 */ /* 0x000e620000002400 */
[CC--:B--2---:R-:W-:Y:S09]  /*97f0*/  FFMA.FTZ R205, R106.reuse, R0.reuse, R205 ;  /* 0x000000006acd7223 */ /* 0x0c4ff200000100cd */
[----:B------:R-:W2:Y:S01]  /*9800*/  MUFU.TANH R179, R179 ;  /* 0x000000b300b37308 */ /* 0x000ea20000002400 */
[-C--:B---3--:R-:W-:Y:S01]  /*9810*/  FFMA.FTZ R197, R106, R0.reuse, R197 ;  /* 0x000000006ac57223 */ /* 0x088fe200000100c5 */
[----:B------:R-:W-:Y:S08]  /*9820*/  IADD3 R106, PT, PT, R176, 0x29, RZ ;  /* 0x00000029b06a7810 */ /* 0x000ff00007ffe0ff */
[----:B------:R-:W3:Y:S01]  /*9830*/  MUFU.TANH R193, R193 ;  /* 0x000000c100c17308 */ /* 0x000ee20000002400 */
[CC--:B-1----:R-:W-:Y:S09]  /*9840*/  FFMA.FTZ R105, R102.reuse, R0.reuse, R105 ;  /* 0x0000000066697223 */ /* 0x0c2ff20000010069 */
[----:B------:R-:W1:Y:S01]  /*9850*/  MUFU.TANH R183, R183 ;  /* 0x000000b700b77308 */ /* 0x000e620000002400 */
[-C--:B--2---:R-:W-:Y:S09]  /*9860*/  FFMA.FTZ R179, R102, R0.reuse, R179 ;  /* 0x0000000066b37223 */ /* 0x084ff200000100b3 */
[----:B------:R-:W2:Y:S01]  /*9870*/  MUFU.TANH R211, R211 ;  /* 0x000000d300d37308 */ /* 0x000ea20000002400 */
[CC--:B---3--:R-:W-:Y:S09]  /*9880*/  FFMA.FTZ R193, R100.reuse, R0.reuse, R193 ;  /* 0x0000000064c17223 */ /* 0x0c8ff200000100c1 */
[----:B------:R-:W3:Y:S01]  /*9890*/  MUFU.TANH R203, R203 ;  /* 0x000000cb00cb7308 */ /* 0x000ee20000002400 */
[----:B-1----:R-:W-:Y:S01]  /*98a0*/  FFMA.FTZ R183, R100, R0, R183 ;  /* 0x0000000064b77223 */ /* 0x002fe200000100b7 */
[----:B------:R-:W-:Y:S01]  /*98b0*/  I2FP.F32.U32 R100, R106 ;  /* 0x0000006a00647245 */ /* 0x000fe20000201000 */
[----:B------:R-:W-:Y:S07]  /*98c0*/  FMUL.FTZ R106, R32, UR6 ;  /* 0x00000006206a7c20 */ /* 0x000fee0008410000 */
[----:B------:R-:W1:Y:S01]  /*98d0*/  MUFU.TANH R189, R189 ;  /* 0x000000bd00bd7308 */ /* 0x000e620000002400 */
[-C--:B--2---:R-:W-:Y:S05]  /*98e0*/  FFMA.FTZ R211, R104, R0.reuse, R211 ;  /* 0x0000000068d37223 */ /* 0x084fea00000100d3 */
[----:B------:R-:W-:Y:S04]  /*98f0*/  FMNMX3.FTZ R178, R178, R209, R211, !PT ;  /* 0x000000d1b2b27276 */ /* 0x000fe800078100d3 */
[----:B------:R-:W2:Y:S01]  /*9900*/  MUFU.TANH R181, R181 ;  /* 0x000000b500b57308 */ /* 0x000ea20000002400 */
[-C--:B---3--:R-:W-:Y:S01]  /*9910*/  FFMA.FTZ R203, R104, R0.reuse, R203 ;  /* 0x0000000068cb7223 */ /* 0x088fe200000100cb */
[----:B------:R-:W-:Y:S08]  /*9920*/  FMUL.FTZ R104, R31, UR6 ;  /* 0x000000061f687c20 */ /* 0x000ff00008410000 */
[----:B------:R3:W-:Y:S01]  /*9930*/  MUFU.TANH R102, R101 ;  /* 0x0000006500667308 */ /* 0x0007e20000002400 */
[CC--:B-1----:R-:W-:Y:S09]  /*9940*/  FFMA.FTZ R189, R100.reuse, R0.reuse, R189 ;  /* 0x0000000064bd7223 */ /* 0x0c2ff200000100bd */
[----:B------:R-:W1:Y:S01]  /*9950*/  MUFU.TANH R104, R104 ;  /* 0x0000006800687308 */ /* 0x000e620000002400 */
[-C--:B--2---:R-:W-:Y:S01]  /*9960*/  FFMA.FTZ R181, R100, R0.reuse, R181 ;  /* 0x0000000064b57223 */ /* 0x084fe200000100b5 */
[----:B------:R-:W-:Y:S04]  /*9970*/  FMNMX3.FTZ R100, R2, R219, R217, !PT ;  /* 0x000000db02647276 */ /* 0x000fe800078100d9 */
[----:B------:R-:W-:Y:S04]  /*9980*/  FMNMX3.FTZ R100, R100, R215, R213, !PT ;  /* 0x000000d764647276 */ /* 0x000fe800078100d5 */
[----:B------:R-:W2:Y:S01]  /*9990*/  MUFU.TANH R177, R177 ;  /* 0x000000b100b17308 */ /* 0x000ea20000002400 */
[----:B---3--:R-:W-:Y:S02]  /*99a0*/  IADD3 R101, PT, PT, R176, 0x39, RZ ;  /* 0x00000039b0657810 */ /* 0x008fe40007ffe0ff */
[----:B------:R-:W-:Y:S02]  /*99b0*/  FMNMX3.FTZ R100, R100, R201, R203, !PT ;  /* 0x000000c964647276 */ /* 0x000fe400078100cb */
[----:B------:R-:W-:Y:S02]  /*99c0*/  FMNMX3.FTZ R176, R178, R207, R205, !PT ;  /* 0x000000cfb2b07276 */ /* 0x000fe400078100cd */
[----:B------:R-:W-:Y:S03]  /*99d0*/  FMNMX3.FTZ R100, R100, R199, R197, !PT ;  /* 0x000000c764647276 */ /* 0x000fe600078100c5 */
[----:B------:R-:W3:Y:S01]  /*99e0*/  MUFU.TANH R103, R103 ;  /* 0x0000006700677308 */ /* 0x000ee20000002400 */
[----:B------:R-:W-:Y:S01]  /*99f0*/  FMNMX3.FTZ R176, R176, R195, R193, !PT ;  /* 0x000000c3b0b07276 */ /* 0x000fe200078100c1 */
[CC--:B-1----:R-:W-:Y:S01]  /*9a00*/  FFMA.FTZ R104, R229.reuse, R0.reuse, R104 ;  /* 0x00000000e5687223 */ /* 0x0c2fe20000010068 */
[----:B------:R-:W-:Y:S02]  /*9a10*/  FMNMX3.FTZ R100, R100, R187, R183, !PT ;  /* 0x000000bb64647276 */ /* 0x000fe400078100b7 */
[----:B------:R-:W-:Y:S02]  /*9a20*/  I2FP.F32.U32 R5, R101 ;  /* 0x0000006500057245 */ /* 0x000fe40000201000 */
[----:B------:R-:W-:Y:S03]  /*9a30*/  FMNMX3.FTZ R100, R100, R185, R181, !PT ;  /* 0x000000b964647276 */ /* 0x000fe600078100b5 */
[----:B------:R-:W1:Y:S01]  /*9a40*/  MUFU.TANH R106, R106 ;  /* 0x0000006a006a7308 */ /* 0x000e620000002400 */
[-C--:B--2---:R-:W-:Y:S01]  /*9a50*/  FFMA.FTZ R177, R229, R0.reuse, R177 ;  /* 0x00000000e5b17223 */ /* 0x084fe200000100b1 */
[CC--:B------:R-:W-:Y:S04]  /*9a60*/  FFMA.FTZ R102, R5.reuse, R0.reuse, R102 ;  /* 0x0000000005667223 */ /* 0x0c0fe80000010066 */
[----:B------:R-:W-:Y:S04]  /*9a70*/  FMNMX3.FTZ R100, R100, R179, R177, !PT ;  /* 0x000000b364647276 */ /* 0x000fe800078100b1 */
[----:B------:R-:W2:Y:S01]  /*9a80*/  MUFU.TANH R107, R107 ;  /* 0x0000006b006b7308 */ /* 0x000ea20000002400 */
[CC--:B---3--:R-:W-:Y:S01]  /*9a90*/  FFMA.FTZ R103, R4.reuse, R0.reuse, R103 ;  /* 0x0000000004677223 */ /* 0x0c8fe20000010067 */
[-C--:B-1----:R-:W-:Y:S01]  /*9aa0*/  FFMA.FTZ R106, R4, R0.reuse, R106 ;  /* 0x00000000046a7223 */ /* 0x082fe2000001006a */
[----:B------:R-:W-:Y:S04]  /*9ab0*/  FMNMX3.FTZ R4, R176, R191, R189, !PT ;  /* 0x000000bfb0047276 */ /* 0x000fe800078100bd */
[----:B------:R-:W-:Y:S01]  /*9ac0*/  FMNMX3.FTZ R4, R4, R105, R104, !PT ;  /* 0x0000006904047276 */ /* 0x000fe20007810068 */
[----:B--2---:R-:W-:Y:S03]  /*9ad0*/  FFMA.FTZ R107, R5, R0, R107 ;  /* 0x00000000056b7223 */ /* 0x004fe6000001006b */
[----:B------:R-:W-:Y:S02]  /*9ae0*/  FMNMX3.FTZ R5, R4, R103, R102, !PT ;  /* 0x0000006704057276 */ /* 0x000fe40007810066 */
[----:B------:R-:W-:Y:S01]  /*9af0*/  FMNMX3.FTZ R176, R100, R106, R107, !PT ;  /* 0x0000006a64b07276 */ /* 0x000fe2000781006b */
[----:B------:R-:W-:Y:S06]  /*9b00*/  @P2 BRA `(.L_x_915) ;  /* 0xffffffe800242947 */ /* 0x000fec000383ffff */
.L_x_914:
[----:B------:R-:W2:Y:S08]  /*9b10*/  SHFL.BFLY PT, R4, R5, 0x2, 0x1f ;  /* 0x0c401f0005047f89 */ /* 0x000eb000000e0000 */
[----:B------:R-:W3:Y:S08]  /*9b20*/  SHFL.BFLY PT, R9, R176, 0x2, 0x1f ;  /* 0x0c401f00b0097f89 */ /* 0x000ef000000e0000 */
[----:B-1----:R-:W-:Y:S08]  /*9b30*/  LDSM.16.MT88.4 R12, [R150+0x8000] ;  /* 0x00800000960c783b */ /* 0x002ff00000004200 */
[----:B------:R-:W-:Y:S08]  /*9b40*/  LDSM.16.MT88.4 R20, [R146+0x8000] ;  /* 0x008000009214783b */ /* 0x000ff00000004200 */
        /* <DEDUP_REMOVED lines=34> */
[----:B------:R-:W2:Y:S01]  /*9d70*/  MUFU.EX2 R3, R5 ;  /* 0x0000000500037308 */ /* 0x000ea20000000800 */
[--C-:B------:R-:W-:Y:S01]  /*9d80*/  FFMA.FTZ R143, R181, UR4, -R112.reuse ;  /* 0x00000004b58f7c23 */ /* 0x100fe20008010870 */
[--C-:B------:R-:W-:Y:S01]  /*9d90*/  FFMA.FTZ R178, R179, UR4, -R112.reuse ;  /* 0x00000004b3b27c23 */ /* 0x100fe20008010870 */
[--C-:B------:R-:W-:Y:S01]  /*9da0*/  FFMA.FTZ R177, R177, UR4, -R112.reuse ;  /* 0x00000004b1b17c23 */ /* 0x100fe20008010870 */
[--C-:B------:R-:W-:Y:S01]  /*9db0*/  FFMA.FTZ R179, R106, UR4, -R112.reuse ;  /* 0x000000046ab37c23 */ /* 0x100fe20008010870 */
[----:B------:R-:W-:Y:S01]  /*9dc0*/  FFMA.FTZ R180, R107, UR4, -R112 ;  /* 0x000000046bb47c23 */ /* 0x000fe20008010870 */
[--C-:B------:R-:W-:Y:S01]  /*9dd0*/  FFMA.FTZ R128, R209, UR4, -R108.reuse ;  /* 0x00000004d1807c23 */ /* 0x100fe2000801086c */
[----:B------:R-:W-:Y:S03]  /*9de0*/  LDSM.16.MT88.4 R112, [R150+0xb800] ;  /* 0x00b800009670783b */ /* 0x000fe60000004200 */
[----:B------:R-:W-:Y:S01]  /*9df0*/  MUFU.EX2 R127, R127 ;  /* 0x0000007f007f7308 */ /* 0x000fe20000000800 */
[C---:B-1----:R-:W-:Y:S01]  /*9e00*/  FMUL.FTZ R6, R2.reuse, R98 ;  /* 0x0000006202067220 */ /* 0x042fe20000410000 */
[C---:B------:R-:W-:Y:S01]  /*9e10*/  FMUL.FTZ R7, R2.reuse, R99 ;  /* 0x0000006302077220 */ /* 0x040fe20000410000 */
[C---:B------:R-:W-:Y:S01]  /*9e20*/  FMUL.FTZ R10, R2.reuse, R94 ;  /* 0x0000005e020a7220 */ /* 0x040fe20000410000 */
[C---:B------:R-:W-:Y:S01]  /*9e30*/  FMUL.FTZ R11, R2.reuse, R95 ;  /* 0x0000005f020b7220 */ /* 0x040fe20000410000 */
[C---:B------:R-:W-:Y:S01]  /*9e40*/  FMUL.FTZ R18, R2.reuse, R86 ;  /* 0x0000005602127220 */ /* 0x040fe20000410000 */
[C---:B------:R-:W-:Y:S01]  /*9e50*/  FMUL.FTZ R19, R2.reuse, R87 ;  /* 0x0000005702137220 */ /* 0x040fe20000410000 */
[C---:B------:R-:W-:Y:S03]  /*9e60*/  FMUL.FTZ R26, R2.reuse, R78 ;  /* 0x0000004e021a7220 */ /* 0x040fe60000410000 */
[----:B------:R-:W1:Y:S01]  /*9e70*/  MUFU.EX2 R125, R125 ;  /* 0x0000007d007d7308 */ /* 0x000e620000000800 */
[C---:B--2---:R-:W-:Y:S01]  /*9e80*/  FMUL.FTZ R4, R3.reuse, R96 ;  /* 0x0000006003047220 */ /* 0x044fe20000410000 */
[C---:B------:R-:W-:Y:S01]  /*9e90*/  FMUL.FTZ R5, R3.reuse, R97 ;  /* 0x0000006103057220 */ /* 0x040fe20000410000 */
[C---:B------:R-:W-:Y:S01]  /*9ea0*/  FMUL.FTZ R8, R3.reuse, R92 ;  /* 0x0000005c03087220 */ /* 0x040fe20000410000 */
[C---:B------:R-:W-:Y:S01]  /*9eb0*/  FMUL.FTZ R9, R3.reuse, R93 ;  /* 0x0000005d03097220 */ /* 0x040fe20000410000 */
[C---:B------:R-:W-:Y:S01]  /*9ec0*/  FMUL.FTZ R16, R3.reuse, R84 ;  /* 0x0000005403107220 */ /* 0x040fe20000410000 */
[C---:B------:R-:W-:Y:S01]  /*9ed0*/  FMUL.FTZ R17, R3.reuse, R85 ;  /* 0x0000005503117220 */ /* 0x040fe20000410000 */
[----:B------:R-:W-:Y:S03]  /*9ee0*/  LDSM.16.MT88.4 R92, [R150+0x9800] ;  /* 0x00980000965c783b */ /* 0x000fe60000004200 */
[----:B------:R-:W-:Y:S01]  /*9ef0*/  MUFU.EX2 R121, R121 ;  /* 0x0000007900797308 */ /* 0x000fe20000000800 */
[C---:B------:R-:W-:Y:S01]  /*9f00*/  FMUL.FTZ R27, R2.reuse, R79 ;  /* 0x0000004f021b7220 */ /* 0x040fe20000410000 */
[C---:B------:R-:W-:Y:S01]  /*9f10*/  FMUL.FTZ R24, R3.reuse, R76 ;  /* 0x0000004c03187220 */ /* 0x040fe20000410000 */
[C---:B------:R-:W-:Y:S01]  /*9f20*/  FMUL.FTZ R25, R3.reuse, R77 ;  /* 0x0000004d03197220 */ /* 0x040fe20000410000 */
[C---:B------:R-:W-:Y:S01]  /*9f30*/  FMUL.FTZ R34, R2.reuse, R70 ;  /* 0x0000004602227220 */ /* 0x040fe20000410000 */
[C---:B------:R-:W-:Y:S01]  /*9f40*/  FMUL.FTZ R35, R2.reuse, R71 ;  /* 0x0000004702237220 */ /* 0x040fe20000410000 */
[----:B------:R-:W-:Y:S01]  /*9f50*/  FMUL.FTZ R32, R3, R68 ;  /* 0x0000004403207220 */ /* 0x000fe20000410000 */
[----:B------:R-:W-:Y:S03]  /*9f60*/  LDSM.16.MT88.4 R76, [R144+0xa000] ;  /* 0x00a00000904c783b */ /* 0x000fe60000004200 */
[----:B------:R-:W2:Y:S01]  /*9f70*/  MUFU.EX2 R120, R120 ;  /* 0x0000007800787308 */ /* 0x000ea20000000800 */
[----:B-1----:R-:W-:Y:S01]  /*9f80*/  F2FP.BF16.F32.PACK_AB R97, R125, R127 ;  /* 0x0000007f7d61723e */ /* 0x002fe200000010ff */
        /* <DEDUP_REMOVED lines=14> */
[----:B------:R-:W1:Y:S01]  /*a070*/  MUFU.EX2 R124, R124 ;  /* 0x0000007c007c7308 */ /* 0x000e620000000800 */
[----:B--2---:R-:W-:Y:S01]  /*a080*/  F2FP.BF16.F32.PACK_AB R99, R120, R121 ;  /* 0x000000797863723e */ /* 0x004fe200000010ff */
[C---:B------:R-:W-:Y:S01]  /*a090*/  FMUL.FTZ R44, R3.reuse, R44 ;  /* 0x0000002c032c7220 */ /* 0x040fe20000410000 */
[C---:B------:R-:W-:Y:S01]  /*a0a0*/  FMUL.FTZ R45, R3.reuse, R45 ;  /* 0x0000002d032d7220 */ /* 0x040fe20000410000 */
[C---:B------:R-:W-:Y:S01]  /*a0b0*/  FMUL.FTZ R50, R2.reuse, R50 ;  /* 0x0000003202327220 */ /* 0x040fe20000410000 */
[C---:B------:R-:W-:Y:S01]  /*a0c0*/  FMUL.FTZ R51, R2.reuse, R51 ;  /* 0x0000003302337220 */ /* 0x040fe20000410000 */
[C---:B------:R-:W-:Y:S01]  /*a0d0*/  FMUL.FTZ R48, R3.reuse, R48 ;  /* 0x0000003003307220 */ /* 0x040fe20000410000 */
[----:B------:R-:W-:Y:S03]  /*a0e0*/  FMUL.FTZ R49, R3, R49 ;  /* 0x0000003103317220 */ /* 0x000fe60000410000 */
[----:B------:R-:W-:Y:S01]  /*a0f0*/  MUFU.EX2 R123, R123 ;  /* 0x0000007b007b7308 */ /* 0x000fe20000000800 */
[--C-:B------:R-:W-:Y:S01]  /*a100*/  FFMA.FTZ R129, R211, UR4, -R108.reuse ;  /* 0x00000004d3817c23 */ /* 0x100fe2000801086c */
[--C-:B------:R-:W-:Y:S01]  /*a110*/  FFMA.FTZ R130, R207, UR4, -R108.reuse ;  /* 0x00000004cf827c23 */ /* 0x100fe2000801086c */
[--C-:B------:R-:W-:Y:S01]  /*a120*/  FFMA.FTZ R131, R205, UR4, -R108.reuse ;  /* 0x00000004cd837c23 */ /* 0x100fe2000801086c */
[C---:B------:R-:W-:Y:S01]  /*a130*/  FMUL.FTZ R62, R2.reuse, R62 ;  /* 0x0000003e023e7220 */ /* 0x040fe20000410000 */
[----:B------:R-:W-:Y:S01]  /*a140*/  FMUL.FTZ R63, R2, R63 ;  /* 0x0000003f023f7220 */ /* 0x000fe20000410000 */
[C---:B------:R-:W-:Y:S01]  /*a150*/  FMUL.FTZ R60, R3.reuse, R60 ;  /* 0x0000003c033c7220 */ /* 0x040fe20000410000 */
[C---:B------:R-:W-:Y:S03]  /*a160*/  FMUL.FTZ R61, R3.reuse, R61 ;  /* 0x0000003d033d7220 */ /* 0x040fe60000410000 */
[----:B------:R-:W2:Y:S01]  /*a170*/  MUFU.EX2 R122, R122 ;  /* 0x0000007a007a7308 */ /* 0x000ea20000000800 */
[----:B-1----:R-:W-:Y:S01]  /*a180*/  F2FP.BF16.F32.PACK_AB R96, R124, R126 ;  /* 0x0000007e7c60723e */ /* 0x002fe200000010ff */
[C---:B------:R-:W-:Y:S01]  /*a190*/  FMUL.FTZ R66, R2.reuse, R66 ;  /* 0x0000004202427220 */ /* 0x040fe20000410000 */
[----:B------:R-:W-:Y:S01]  /*a1a0*/  FMUL.FTZ R67, R2, R67 ;  /* 0x0000004302437220 */ /* 0x000fe20000410000 */
[C---:B------:R-:W-:Y:S01]  /*a1b0*/  FMUL.FTZ R64, R3.reuse, R64 ;  /* 0x0000004003407220 */ /* 0x040fe20000410000 */
[----:B------:R-:W-:Y:S01]  /*a1c0*/  FMUL.FTZ R65, R3, R65 ;  /* 0x0000004103417220 */ /* 0x000fe20000410000 */
[--C-:B------:R-:W-:Y:S01]  /*a1d0*/  FFMA.FTZ R136, R195, UR4, -R108.reuse ;  /* 0x00000004c3887c23 */ /* 0x100fe2000801086c */
[--C-:B------:R-:W-:Y:S01]  /*a1e0*/  FFMA.FTZ R137, R193, UR4, -R108.reuse ;  /* 0x00000004c1897c23 */ /* 0x100fe2000801086c */
[--C-:B------:R-:W-:Y:S01]  /*a1f0*/  FFMA.FTZ R138, R191, UR4, -R108.reuse ;  /* 0x00000004bf8a7c23 */ /* 0x100fe2000801086c */
[--C-:B------:R-:W-:Y:S01]  /*a200*/  FFMA.FTZ R139, R189, UR4, -R108.reuse ;  /* 0x00000004bd8b7c23 */ /* 0x100fe2000801086c */
[--C-:B------:R-:W-:Y:S01]  /*a210*/  FFMA.FTZ R176, R105, UR4, -R108.reuse ;  /* 0x0000000469b07c23 */ /* 0x100fe2000801086c */
[--C-:B------:R-:W-:Y:S01]  /*a220*/  FFMA.FTZ R181, R104, UR4, -R108.reuse ;  /* 0x0000000468b57c23 */ /* 0x100fe2000801086c */
[--C-:B------:R-:W-:Y:S01]  /*a230*/  FFMA.FTZ R103, R103, UR4, -R108.reuse ;  /* 0x0000000467677c23 */ /* 0x100fe2000801086c */
[----:B------:R-:W-:Y:S01]  /*a240*/  FFMA.FTZ R108, R102, UR4, -R108 ;  /* 0x00000004666c7c23 */ /* 0x000fe2000801086c */
[C---:B------:R-:W-:Y:S01]  /*a250*/  FMUL.FTZ R54, R2.reuse, R54 ;  /* 0x0000003602367220 */ /* 0x040fe20000410000 */
[----:B------:R-:W-:Y:S01]  /*a260*/  FMUL.FTZ R55, R2, R55 ;  /* 0x0000003702377220 */ /* 0x000fe20000410000 */
[C---:B------:R-:W-:Y:S01]  /*a270*/  FMUL.FTZ R52, R3.reuse, R52 ;  /* 0x0000003403347220 */ /* 0x040fe20000410000 */
[----:B--2---:R-:W-:Y:S01]  /*a280*/  F2FP.BF16.F32.PACK_AB R98, R122, R123 ;  /* 0x0000007b7a62723e */ /* 0x004fe200000010ff */
[----:B------:R1:W-:Y:S01]  /*a290*/  MUFU.EX2 R102, R108 ;  /* 0x0000006c00667308 */ /* 0x0003e20000000800 */
[C---:B------:R-:W-:Y:S01]  /*a2a0*/  FMUL.FTZ R53, R3.reuse, R53 ;  /* 0x0000003503357220 */ /* 0x040fe20000410000 */
[C---:B------:R-:W-:Y:S01]  /*a2b0*/  FMUL.FTZ R58, R2.reuse, R58 ;  /* 0x0000003a023a7220 */ /* 0x040fe20000410000 */
[C---:B------:R-:W-:Y:S01]  /*a2c0*/  FMUL.FTZ R59, R2.reuse, R59 ;  /* 0x0000003b023b7220 */ /* 0x040fe20000410000 */
[C---:B------:R-:W-:Y:S01]  /*a2d0*/  FMUL.FTZ R56, R3.reuse, R56 ;  /* 0x0000003803387220 */ /* 0x040fe20000410000 */
[C---:B------:R-:W-:Y:S01]  /*a2e0*/  FMUL.FTZ R57, R3.reuse, R57 ;  /* 0x0000003903397220 */ /* 0x040fe20000410000 */
[C---:B------:R-:W-:Y:S04]  /*a2f0*/  HMMA.16816.F32.BF16 R4, R96.reuse, R12, R4 ;  /* 0x0000000c6004723c */ /* 0x040fe80000041804 */
[----:B------:R-:W-:Y:S01]  /*a300*/  MUFU.EX2 R128, R128 ;  /* 0x0000008000807308 */ /* 0x000fe20000000800 */
[C---:B------:R-:W-:Y:S01]  /*a310*/  FMUL.FTZ R12, R3.reuse, R88 ;  /* 0x00000058030c7220 */ /* 0x040fe20000410000 */
[C---:B------:R-:W-:Y:S01]  /*a320*/  FMUL.FTZ R13, R3.reuse, R89 ;  /* 0x00000059030d7220 */ /* 0x040fe20000410000 */
[C---:B------:R-:W-:Y:S01]  /*a330*/  FFMA.FTZ R127, R2.reuse, R175, R127 ;  /* 0x000000af027f7223 */ /* 0x040fe2000001007f */
[C---:B------:R-:W-:Y:S06]  /*a340*/  HMMA.16816.F32.BF16 R8, R96.reuse, R14, R8 ;  /* 0x0000000e6008723c */ /* 0x040fec0000041808 */
[----:B------:R-:W2:Y:S01]  /*a350*/  MUFU.EX2 R129, R129 ;  /* 0x0000008100817308 */ /* 0x000ea20000000800 */
[C---:B------:R-:W-:Y:S01]  /*a360*/  FMUL.FTZ R14, R2.reuse, R90 ;  /* 0x0000005a020e7220 */ /* 0x040fe20000410000 */
[----:B------:R-:W-:Y:S01]  /*a370*/  FMUL.FTZ R15, R2, R91 ;  /* 0x0000005b020f7220 */ /* 0x000fe20000410000 */
[----:B-1----:R-:W-:Y:S01]  /*a380*/  LDSM.16.MT88.4 R108, [R144+0x9800] ;  /* 0x00980000906c783b */ /* 0x002fe20000004200 */
[----:B------:R-:W-:Y:S01]  /*a390*/  FFMA.FTZ R126, R3, R174, R126 ;  /* 0x000000ae037e7223 */ /* 0x000fe2000001007e */
[C---:B------:R-:W-:Y:S02]  /*a3a0*/  ISETP.NE.AND P0, PT, R173.reuse, RZ, PT ;  /* 0x000000ffad00720c */ /* 0x040fe40003f05270 */
[----:B------:R-:W-:Y:S03]  /*a3b0*/  IADD3 R173, PT, PT, R173, -0x1, RZ ;  /* 0xffffffffadad7810 */ /* 0x000fe60007ffe0ff */
[----:B------:R-:W-:Y:S01]  /*a3c0*/  MUFU.EX2 R130, R130 ;  /* 0x0000008200827308 */ /* 0x000fe20000000800 */
[C---:B------:R-:W-:Y:S01]  /*a3d0*/  HMMA.16816.F32.BF16 R12, R96.reuse, R20, R12 ;  /* 0x00000014600c723c */ /* 0x040fe2000004180c */
[----:B------:R-:W1:Y:S02]  /*a3e0*/  LDSM.16.MT88.4 R88, [R144+0x8000] ;  /* 0x008000009058783b */ /* 0x000e640000004200 */
[C---:B------:R-:W-:Y:S01]  /*a3f0*/  FMUL.FTZ R20, R3.reuse, R80 ;  /* 0x0000005003147220 */ /* 0x040fe20000410000 */
[----:B------:R-:W-:Y:S01]  /*a400*/  FMUL.FTZ R21, R3, R81 ;  /* 0x0000005103157220 */ /* 0x000fe20000410000 */
[----:B------:R-:W-:Y:S04]  /*a410*/  FADD.FTZ R126, R124, R126 ;  /* 0x0000007e7c7e7221 */ /* 0x000fe80000010000 */
[----:B------:R-:W-:Y:S01]  /*a420*/  MUFU.EX2 R131, R131 ;  /* 0x0000008300837308 */ /* 0x000fe20000000800 */
[C---:B------:R-:W-:Y:S03]  /*a430*/  HMMA.16816.F32.BF16 R16, R96.reuse, R22, R16 ;  /* 0x000000166010723c */ /* 0x040fe60000041810 */
[C---:B------:R-:W-:Y:S01]  /*a440*/  FMUL.FTZ R22, R2.reuse, R82 ;  /* 0x0000005202167220 */ /* 0x040fe20000410000 */
[----:B------:R-:W-:Y:S01]  /*a450*/  FMUL.FTZ R23, R2, R83 ;  /* 0x0000005302177220 */ /* 0x000fe20000410000 */
[----:B------:R-:W-:Y:S01]  /*a460*/  FADD.FTZ R123, R123, R126 ;  /* 0x0000007e7b7b7221 */ /* 0x000fe20000010000 */
[----:B------:R-:W3:Y:S03]  /*a470*/  LDSM.16.MT88.4 R80, [R150+0xa000] ;  /* 0x00a000009650783b */ /* 0x000ee60000004200 */
[----:B------:R-:W-:Y:S01]  /*a480*/  MUFU.EX2 R133, R133 ;  /* 0x0000008500857308 */ /* 0x000fe20000000800 */
[----:B------:R-:W-:Y:S01]  /*a490*/  FADD.FTZ R122, R122, R123 ;  /* 0x0000007b7a7a7221 */ /* 0x000fe20000010000 */
[C---:B------:R-:W-:Y:S03]  /*a4a0*/  HMMA.16816.F32.BF16 R20, R96.reuse, R28, R20 ;  /* 0x0000001c6014723c */ /* 0x040fe60000041814 */
[C---:B------:R-:W-:Y:S01]  /*a4b0*/  FMUL.FTZ R28, R3.reuse, R72 ;  /* 0x00000048031c7220 */ /* 0x040fe20000410000 */
[----:B------:R-:W-:Y:S04]  /*a4c0*/  FMUL.FTZ R29, R3, R73 ;  /* 0x00000049031d7220 */ /* 0x000fe80000410000 */
[----:B------:R-:W4:Y:S01]  /*a4d0*/  MUFU.EX2 R132, R132 ;  /* 0x0000008400847308 */ /* 0x000f220000000800 */
[C---:B------:R-:W-:Y:S03]  /*a4e0*/  HMMA.16816.F32.BF16 R24, R96.reuse, R30, R24 ;  /* 0x0000001e6018723c */ /* 0x040fe60000041818 */
[C---:B------:R-:W-:Y:S01]  /*a4f0*/  FMUL.FTZ R30, R2.reuse, R74 ;  /* 0x0000004a021e7220 */ /* 0x040fe20000410000 */
[----:B------:R-:W-:Y:S05]  /*a500*/  FMUL.FTZ R31, R2, R75 ;  /* 0x0000004b021f7220 */ /* 0x000fea0000410000 */
[----:B------:R-:W-:Y:S01]  /*a510*/  MUFU.EX2 R135, R135 ;  /* 0x0000008700877308 */ /* 0x000fe20000000800 */
[----:B------:R-:W5:Y:S01]  /*a520*/  LDSM.16.MT88.4 R72, [R146+0xa000] ;  /* 0x00a000009248783b */ /* 0x000f620000004200 */
[----:B------:R-:W-:Y:S04]  /*a530*/  FADD.FTZ R2, R125, R127 ;  /* 0x0000007f7d027221 */ /* 0x000fe80000010000 */
[----:B------:R-:W-:Y:S04]  /*a540*/  FADD.FTZ R3, R121, R2 ;  /* 0x0000000279037221 */ /* 0x000fe80000010000 */
[----:B------:R-:W4:Y:S01]  /*a550*/  MUFU.EX2 R134, R134 ;  /* 0x0000008600867308 */ /* 0x000f220000000800 */
[C---:B-1----:R-:W-:Y:S03]  /*a560*/  HMMA.16816.F32.BF16 R28, R96.reuse, R88, R28 ;  /* 0x00000058601c723c */ /* 0x042fe6000004181c */
[----:B------:R-:W-:Y:S06]  /*a570*/  FADD.FTZ R3, R120, R3 ;  /* 0x0000000378037221 */ /* 0x000fec0000010000 */
[----:B------:R-:W-:Y:S01]  /*a580*/  MUFU.EX2 R136, R136 ;  /* 0x0000008800887308 */ /* 0x000fe20000000800 */
[C---:B------:R-:W-:Y:S01]  /*a590*/  HMMA.16816.F32.BF16 R32, R96.reuse, R90, R32 ;  /* 0x0000005a6020723c */ /* 0x040fe20000041820 */
[----:B------:R-:W-:Y:S08]  /*a5a0*/  LDSM.16.MT88.4 R88, [R144+0x8800] ;  /* 0x008800009058783b */ /* 0x000ff00000004200 */
[----:B------:R-:W-:Y:S01]  /*a5b0*/  MUFU.EX2 R137, R137 ;  /* 0x0000008900897308 */ /* 0x000fe20000000800 */
[C---:B---3--:R-:W-:Y:S09]  /*a5c0*/  HMMA.16816.F32.BF16 R36, R96.reuse, R80, R36 ;  /* 0x000000506024723c */ /* 0x048ff20000041824 */
[----:B------:R-:W-:Y:S01]  /*a5d0*/  MUFU.EX2 R138, R138 ;  /* 0x0000008a008a7308 */ /* 0x000fe20000000800 */
[C---:B------:R-:W-:Y:S01]  /*a5e0*/  HMMA.16816.F32.BF16 R40, R96.reuse, R82, R40 ;  /* 0x000000526028723c */ /* 0x040fe20000041828 */
[----:B------:R-:W-:Y:S08]  /*a5f0*/  LDSM.16.MT88.4 R80, [R146+0x8800] ;  /* 0x008800009250783b */ /* 0x000ff00000004200 */
[----:B------:R-:W-:Y:S01]  /*a600*/  MUFU.EX2 R139, R139 ;  /* 0x0000008b008b7308 */ /* 0x000fe20000000800 */
[C---:B-----5:R-:W-:Y:S09]  /*a610*/  HMMA.16816.F32.BF16 R44, R96.reuse, R72, R44 ;  /* 0x00000048602c723c */ /* 0x060ff2000004182c */
[----:B------:R-:W-:Y:S01]  /*a620*/  MUFU.EX2 R140, R140 ;  /* 0x0000008c008c7308 */ /* 0x000fe20000000800 */
[C---:B------:R-:W-:Y:S01]  /*a630*/  HMMA.16816.F32.BF16 R48, R96.reuse, R74, R48 ;  /* 0x0000004a6030723c */ /* 0x040fe20000041830 */
[----:B------:R-:W1:Y:S08]  /*a640*/  LDSM.16.MT88.4 R72, [R150+0x8800] ;  /* 0x008800009648783b */ /* 0x000e700000004200 */
[----:B------:R-:W-:Y:S01]  /*a650*/  MUFU.EX2 R141, R141 ;  /* 0x0000008d008d7308 */ /* 0x000fe20000000800 */
[C---:B------:R-:W-:Y:S03]  /*a660*/  HMMA.16816.F32.BF16 R52, R96.reuse, R68, R52 ;  /* 0x000000446034723c */ /* 0x040fe60000041834 */
[----:B--2---:R-:W-:Y:S01]  /*a670*/  F2FP.BF16.F32.PACK_AB R69, R129, R128 ;  /* 0x000000808145723e */ /* 0x004fe200000010ff */
[----:B------:R-:W-:Y:S01]  /*a680*/  FADD.FTZ R128, R128, R3 ;  /* 0x0000000380807221 */ /* 0x000fe20000010000 */
[----:B----4-:R-:W-:Y:S04]  /*a690*/  F2FP.BF16.F32.PACK_AB R68, R132, R133 ;  /* 0x000000858444723e */ /* 0x010fe800000010ff */
[----:B------:R-:W-:Y:S01]  /*a6a0*/  MUFU.EX2 R142, R142 ;  /* 0x0000008e008e7308 */ /* 0x000fe20000000800 */
[----:B------:R-:W-:Y:S01]  /*a6b0*/  MOV R3, R100 ;  /* 0x0000006400037202 */ /* 0x000fe20000000f00 */
[C---:B------:R-:W-:Y:S03]  /*a6c0*/  HMMA.16816.F32.BF16 R56, R96.reuse, R70, R56 ;  /* 0x000000466038723c */ /* 0x040fe60000041838 */
[----:B------:R-:W-:Y:S01]  /*a6d0*/  F2FP.BF16.F32.PACK_AB R71, R131, R130 ;  /* 0x000000828347723e */ /* 0x000fe200000010ff */
[----:B------:R-:W-:Y:S01]  /*a6e0*/  FADD.FTZ R133, R133, R122 ;  /* 0x0000007a85857221 */ /* 0x000fe20000010000 */
[----:B------:R-:W-:Y:S03]  /*a6f0*/  F2FP.BF16.F32.PACK_AB R70, R134, R135 ;  /* 0x000000878646723e */ /* 0x000fe600000010ff */
[----:B------:R-:W-:Y:S01]  /*a700*/  MUFU.EX2 R143, R143 ;  /* 0x0000008f008f7308 */ /* 0x000fe20000000800 */
[----:B------:R-:W-:Y:S01]  /*a710*/  FADD.FTZ R129, R129, R128 ;  /* 0x0000008081817221 */ /* 0x000fe20000010000 */
[C---:B------:R-:W-:Y:S03]  /*a720*/  HMMA.16816.F32.BF16 R60, R96.reuse, R76, R60 ;  /* 0x0000004c603c723c */ /* 0x040fe6000004183c */
[----:B------:R-:W-:Y:S01]  /*a730*/  FADD.FTZ R132, R132, R133 ;  /* 0x0000008584847221 */ /* 0x000fe20000010000 */
[----:B------:R-:W-:Y:S04]  /*a740*/  FADD.FTZ R130, R130, R129 ;  /* 0x0000008182827221 */ /* 0x000fe80000010000 */
[----:B------:R-:W-:Y:S01]  /*a750*/  MUFU.EX2 R176, R176 ;  /* 0x000000b000b07308 */ /* 0x000fe20000000800 */
[----:B------:R-:W-:Y:S01]  /*a760*/  FADD.FTZ R135, R135, R132 ;  /* 0x0000008487877221 */ /* 0x000fe20000010000 */
[----:B------:R-:W-:Y:S01]  /*a770*/  HMMA.16816.F32.BF16 R64, R96, R78, R64 ;  /* 0x0000004e6040723c */ /* 0x000fe20000041840 */
[----:B------:R-:W2:Y:S02]  /*a780*/  LDSM.16.MT88.4 R76, [R150+0xa800] ;  /* 0x00a80000964c783b */ /* 0x000ea40000004200 */
[----:B------:R-:W-:Y:S01]  /*a790*/  FADD.FTZ R131, R131, R130 ;  /* 0x0000008283837221 */ /* 0x000fe20000010000 */
[----:B------:R-:W-:Y:S04]  /*a7a0*/  FADD.FTZ R135, R134, R135 ;  /* 0x0000008786877221 */ /* 0x000fe80000010000 */
[----:B------:R-:W3:Y:S01]  /*a7b0*/  MUFU.EX2 R181, R181 ;  /* 0x000000b500b57308 */ /* 0x000ee20000000800 */
[C---:B-1----:R-:W-:Y:S09]  /*a7c0*/  HMMA.16816.F32.BF16 R4, R68.reuse, R72, R4 ;  /* 0x000000484404723c */ /* 0x042ff20000041804 */
[----:B------:R-:W1:Y:S01]  /*a7d0*/  MUFU.EX2 R103, R103 ;  /* 0x0000006700677308 */ /* 0x000e620000000800 */
[C---:B------:R-:W-:Y:S01]  /*a7e0*/  HMMA.16816.F32.BF16 R8, R68.reuse, R74, R8 ;  /* 0x0000004a4408723c */ /* 0x040fe20000041808 */
[----:B------:R-:W4:Y:S08]  /*a7f0*/  LDSM.16.MT88.4 R72, [R146+0xa800] ;  /* 0x00a800009248783b */ /* 0x000f300000004200 */
[----:B------:R-:W-:Y:S01]  /*a800*/  MUFU.EX2 R178, R178 ;  /* 0x000000b200b27308 */ /* 0x000fe20000000800 */
[----:B---3--:R-:W-:Y:S01]  /*a810*/  F2FP.BF16.F32.PACK_AB R105, R181, R176 ;  /* 0x000000b0b569723e */ /* 0x008fe200000010ff */
[C---:B------:R-:W-:Y:S08]  /*a820*/  HMMA.16816.F32.BF16 R12, R68.reuse, R80, R12 ;  /* 0x00000050440c723c */ /* 0x040ff0000004180c */
[----:B------:R-:W3:Y:S01]  /*a830*/  MUFU.EX2 R177, R177 ;  /* 0x000000b100b17308 */ /* 0x000ee20000000800 */
[----:B-1----:R-:W-:Y:S01]  /*a840*/  F2FP.BF16.F32.PACK_AB R107, R102, R103 ;  /* 0x00000067666b723e */ /* 0x002fe200000010ff */
[C---:B------:R-:W-:Y:S01]  /*a850*/  HMMA.16816.F32.BF16 R16, R68.reuse, R82, R16 ;  /* 0x000000524410723c */ /* 0x040fe20000041810 */
[----:B------:R-:W1:Y:S07]  /*a860*/  LDSM.16.MT88.4 R80, [R145+0xa800] ;  /* 0x00a800009150783b */ /* 0x000e6e0000004200 */
[----:B------:R-:W-:Y:S01]  /*a870*/  MUFU.EX2 R179, R179 ;  /* 0x000000b300b37308 */ /* 0x000fe20000000800 */
[C---:B------:R-:W-:Y:S09]  /*a880*/  HMMA.16816.F32.BF16 R20, R68.reuse, R84, R20 ;  /* 0x000000544414723c */ /* 0x040ff20000041814 */
[----:B------:R-:W5:Y:S01]  /*a890*/  MUFU.EX2 R180, R180 ;  /* 0x000000b400b47308 */ /* 0x000f620000000800 */
[----:B---3--:R-:W-:Y:S01]  /*a8a0*/  F2FP.BF16.F32.PACK_AB R104, R177, R178 ;  /* 0x000000b2b168723e */ /* 0x008fe200000010ff */
[C---:B------:R-:W-:Y:S01]  /*a8b0*/  HMMA.16816.F32.BF16 R24, R68.reuse, R86, R24 ;  /* 0x000000564418723c */ /* 0x040fe20000041818 */
[----:B------:R-:W3:Y:S07]  /*a8c0*/  LDSM.16.MT88.4 R84, [R144+0xa800] ;  /* 0x00a800009054783b */ /* 0x000eee0000004200 */
[C---:B------:R-:W-:Y:S03]  /*a8d0*/  HMMA.16816.F32.BF16 R28, R68.reuse, R88, R28 ;  /* 0x00000058441c723c */ /* 0x040fe6000004181c */
[----:B-----5:R-:W-:Y:S05]  /*a8e0*/  F2FP.BF16.F32.PACK_AB R106, R180, R179 ;  /* 0x000000b3b46a723e */ /* 0x020fea00000010ff */
[C---:B------:R-:W-:Y:S01]  /*a8f0*/  HMMA.16816.F32.BF16 R32, R68.reuse, R90, R32 ;  /* 0x0000005a4420723c */ /* 0x040fe20000041820 */
[----:B------:R-:W-:Y:S07]  /*a900*/  LDSM.16.MT88.4 R88, [R145+0x9000] ;  /* 0x009000009158783b */ /* 0x000fee0000004200 */
[C---:B--2---:R-:W-:Y:S08]  /*a910*/  HMMA.16816.F32.BF16 R36, R68.reuse, R76, R36 ;  /* 0x0000004c4424723c */ /* 0x044ff00000041824 */
[C---:B------:R-:W-:Y:S01]  /*a920*/  HMMA.16816.F32.BF16 R40, R68.reuse, R78, R40 ;  /* 0x0000004e4428723c */ /* 0x040fe20000041828 */
[----:B------:R-:W-:Y:S07]  /*a930*/  LDSM.16.MT88.4 R76, [R146+0x9000] ;  /* 0x00900000924c783b */ /* 0x000fee0000004200 */
[C---:B----4-:R-:W-:Y:S08]  /*a940*/  HMMA.16816.F32.BF16 R44, R68.reuse, R72, R44 ;  /* 0x00000048442c723c */ /* 0x050ff0000004182c */
[C---:B------:R-:W-:Y:S01]  /*a950*/  HMMA.16816.F32.BF16 R48, R68.reuse, R74, R48 ;  /* 0x0000004a4430723c */ /* 0x040fe20000041830 */
[----:B------:R-:W2:Y:S07]  /*a960*/  LDSM.16.MT88.4 R72, [R150+0x9000] ;  /* 0x009000009648783b */ /* 0x000eae0000004200 */
[C---:B-1----:R-:W-:Y:S08]  /*a970*/  HMMA.16816.F32.BF16 R52, R68.reuse, R80, R52 ;  /* 0x000000504434723c */ /* 0x042ff00000041834 */
[C---:B------:R-:W-:Y:S01]  /*a980*/  HMMA.16816.F32.BF16 R56, R68.reuse, R82, R56 ;  /* 0x000000524438723c */ /* 0x040fe20000041838 */
[----:B------:R-:W1:Y:S07]  /*a990*/  LDSM.16.MT88.4 R80, [R144+0x9000] ;  /* 0x009000009050783b */ /* 0x000e6e0000004200 */
[C---:B---3--:R-:W-:Y:S08]  /*a9a0*/  HMMA.16816.F32.BF16 R60, R68.reuse, R84, R60 ;  /* 0x00000054443c723c */ /* 0x048ff0000004183c */
[----:B------:R-:W-:Y:S01]  /*a9b0*/  HMMA.16816.F32.BF16 R64, R68, R86, R64 ;  /* 0x000000564440723c */ /* 0x000fe20000041840 */
[----:B------:R-:W3:Y:S02]  /*a9c0*/  LDSM.16.MT88.4 R84, [R150+0xb000] ;  /* 0x00b000009654783b */ /* 0x000ee40000004200 */
[----:B------:R-:W-:Y:S01]  /*a9d0*/  F2FP.BF16.F32.PACK_AB R69, R137, R136 ;  /* 0x000000888945723e */ /* 0x000fe200000010ff */
[----:B------:R-:W-:Y:S01]  /*a9e0*/  FADD.FTZ R136, R136, R131 ;  /* 0x0000008388887221 */ /* 0x000fe20000010000 */
[----:B------:R-:W-:Y:S02]  /*a9f0*/  F2FP.BF16.F32.PACK_AB R71, R139, R138 ;  /* 0x0000008a8b47723e */ /* 0x000fe400000010ff */
[----:B------:R-:W-:Y:S01]  /*aa00*/  F2FP.BF16.F32.PACK_AB R68, R141, R140 ;  /* 0x0000008c8d44723e */ /* 0x000fe200000010ff */
[----:B------:R-:W-:Y:S01]  /*aa10*/  FADD.FTZ R140, R140, R135 ;  /* 0x000000878c8c7221 */ /* 0x000fe20000010000 */
[----:B------:R-:W-:Y:S01]  /*aa20*/  F2FP.BF16.F32.PACK_AB R70, R143, R142 ;  /* 0x0000008e8f46723e */ /* 0x000fe200000010ff */
[----:B------:R-:W-:Y:S02]  /*aa30*/  FADD.FTZ R137, R137, R136 ;  /* 0x0000008889897221 */ /* 0x000fe40000010000 */
[----:B------:R-:W-:Y:S02]  /*aa40*/  FADD.FTZ R141, R141, R140 ;  /* 0x0000008c8d8d7221 */ /* 0x000fe40000010000 */
[----:B------:R-:W-:Y:S02]  /*aa50*/  FADD.FTZ R138, R138, R137 ;  /* 0x000000898a8a7221 */ /* 0x000fe40000010000 */
[C---:B--2---:R-:W-:Y:S03]  /*aa60*/  HMMA.16816.F32.BF16 R4, R68.reuse, R72, R4 ;  /* 0x000000484404723c */ /* 0x044fe60000041804 */
[----:B------:R-:W-:Y:S01]  /*aa70*/  FADD.FTZ R142, R142, R141 ;  /* 0x0000008d8e8e7221 */ /* 0x000fe20000010000 */
[----:B------:R-:W-:Y:S03]  /*aa80*/  FADD.FTZ R139, R139, R138 ;  /* 0x0000008a8b8b7221 */ /* 0x000fe60000010000 */
[----:B------:R-:W-:Y:S01]  /*aa90*/  FADD.FTZ R143, R143, R142 ;  /* 0x0000008e8f8f7221 */ /* 0x000fe20000010000 */
[C---:B------:R-:W-:Y:S01]  /*aaa0*/  HMMA.16816.F32.BF16 R8, R68.reuse, R74, R8 ;  /* 0x0000004a4408723c */ /* 0x040fe20000041808 */
[----:B------:R-:W2:Y:S02]  /*aab0*/  LDSM.16.MT88.4 R72, [R146+0xb000] ;  /* 0x00b000009248783b */ /* 0x000ea40000004200 */
[----:B------:R-:W-:Y:S01]  /*aac0*/  FADD.FTZ R2, R176, R139 ;  /* 0x0000008bb0027221 */ /* 0x000fe20000010000 */
[----:B------:R-:W-:Y:S03]  /*aad0*/  FADD.FTZ R178, R178, R143 ;  /* 0x0000008fb2b27221 */ /* 0x000fe60000010000 */
[----:B------:R-:W-:Y:S01]  /*aae0*/  FADD.FTZ R2, R181, R2 ;  /* 0x00000002b5027221 */ /* 0x000fe20000010000 */
[C---:B------:R-:W-:Y:S03]  /*aaf0*/  HMMA.16816.F32.BF16 R12, R68.reuse, R76, R12 ;  /* 0x0000004c440c723c */ /* 0x040fe6000004180c */
[----:B------:R-:W-:Y:S01]  /*ab00*/  FADD.FTZ R178, R177, R178 ;  /* 0x000000b2b1b27221 */ /* 0x000fe20000010000 */
[----:B------:R-:W-:Y:S01]  /*ab10*/  FADD.FTZ R103, R103, R2 ;  /* 0x0000000267677221 */ /* 0x000fe20000010000 */
[----:B------:R-:W-:Y:S02]  /*ab20*/  MOV R2, R101 ;  /* 0x0000006500027202 */ /* 0x000fe40000000f00 */
[----:B------:R-:W-:Y:S01]  /*ab30*/  FADD.FTZ R179, R179, R178 ;  /* 0x000000b2b3b37221 */ /* 0x000fe20000010000 */
[C---:B------:R-:W-:Y:S01]  /*ab40*/  HMMA.16816.F32.BF16 R16, R68.reuse, R78, R16 ;  /* 0x0000004e4410723c */ /* 0x040fe20000041810 */
[----:B------:R-:W4:Y:S02]  /*ab50*/  LDSM.16.MT88.4 R76, [R145+0xb000] ;  /* 0x00b00000914c783b */ /* 0x000f240000004200 */
[----:B------:R-:W-:Y:S01]  /*ab60*/  FADD.FTZ R175, R102, R103 ;  /* 0x0000006766af7221 */ /* 0x000fe20000010000 */
[----:B------:R-:W-:Y:S04]  /*ab70*/  FADD.FTZ R174, R180, R179 ;  /* 0x000000b3b4ae7221 */ /* 0x000fe80000010000 */
[C---:B------:R-:W-:Y:S08]  /*ab80*/  HMMA.16816.F32.BF16 R20, R68.reuse, R88, R20 ;  /* 0x000000584414723c */ /* 0x040ff00000041814 */
[C---:B------:R-:W-:Y:S08]  /*ab90*/  HMMA.16816.F32.BF16 R24, R68.reuse, R90, R24 ;  /* 0x0000005a4418723c */ /* 0x040ff00000041818 */
        /* <DEDUP_REMOVED lines=10> */
[C---:B------:R-:W-:Y:S08]  /*ac40*/  HMMA.16816.F32.BF16 R56, R68.reuse, R78, R56 ;  /* 0x0000004e4438723c */ /* 0x040ff00000041838 */
[C---:B-1----:R-:W-:Y:S08]  /*ac50*/  HMMA.16816.F32.BF16 R60, R68.reuse, R80, R60 ;  /* 0x00000050443c723c */ /* 0x042ff0000004183c */
[----:B------:R-:W-:Y:S08]  /*ac60*/  HMMA.16816.F32.BF16 R64, R68, R82, R64 ;  /* 0x000000524440723c */ /* 0x000ff00000041840 */
[C---:B------:R-:W-:Y:S08]  /*ac70*/  HMMA.16816.F32.BF16 R96, R104.reuse, R92, R4 ;  /* 0x0000005c6860723c */ /* 0x040ff00000041804 */
[C---:B------:R-:W-:Y:S01]  /*ac80*/  HMMA.16816.F32.BF16 R92, R104.reuse, R94, R8 ;  /* 0x0000005e685c723c */ /* 0x040fe20000041808 */
[----:B------:R-:W1:Y:S07]  /*ac90*/  LDSM.16.MT88.4 R8, [R145+0xb800] ;  /* 0x00b800009108783b */ /* 0x000e6e0000004200 */
[C---:B---3--:R-:W-:Y:S01]  /*aca0*/  HMMA.16816.F32.BF16 R88, R104.reuse, R84, R12 ;  /* 0x000000546858723c */ /* 0x048fe2000004180c */
[----:B------:R-:W3:Y:S07]  /*acb0*/  LDSM.16.MT88.4 R12, [R144+0xb800] ;  /* 0x00b80000900c783b */ /* 0x000eee0000004200 */
        /* <DEDUP_REMOVED lines=12> */
[----:B------:R-:W-:Y:S01]  /*ad80*/  HMMA.16816.F32.BF16 R64, R104, R14, R64 ;  /* 0x0000000e6840723c */ /* 0x000fe20000041840 */
[----:B------:R-:W-:Y:S08]  /*ad90*/  @!UPT UIADD3 URZ, UPT, UPT, URZ, URZ, URZ ;  /* 0x000000fffffff290 */ /* 0x000ff0000fffe0ff */
[----:B------:R-:W-:Y:S11]  /*ada0*/  @P0 BRA `(.L_x_913) ;  /* 0xffffffd800740947 */ /* 0x000ff6000383ffff */
.L_x_912:
        /* <DEDUP_REMOVED lines=192> */
.L_x_916:
        /* <DEDUP_REMOVED lines=54> */
.L_x_918:
[----:B------:R-:W-:Y:S05]  /*bd10*/  BSYNC.RECONVERGENT B0 ;  /* 0x0000000000007941 */ /* 0x000fea0003800200 */
.L_x_917:
        /* <DEDUP_REMOVED lines=34> */
.L_x_920:
[----:B------:R-:W-:Y:S05]  /*bf40*/  BSYNC.RECONVERGENT B0 ;  /* 0x0000000000007941 */ /* 0x000fea0003800200 */
.L_x_919:
        /* <DEDUP_REMOVED lines=21> */
.L_x_922:
[----:B------:R-:W-:Y:S05]  /*c0a0*/  BSYNC.RECONVERGENT B0 ;  /* 0x0000000000007941 */ /* 0x000fea0003800200 */
.L_x_921:
        /* <DEDUP_REMOVED lines=21> */
.L_x_924:
[----:B------:R-:W-:Y:S05]  /*c200*/  BSYNC.RECONVERGENT B0 ;  /* 0x0000000000007941 */ /* 0x000fea0003800200 */
.L_x_923:
        /* <DEDUP_REMOVED lines=21> */
.L_x_925:
        /* <DEDUP_REMOVED lines=10> */
.L_x_1669:


//--------------------- .text._ZN5flash16flash_fwd_kernelI23Flash_fwd_kernel_traitsILi128ELi128ELi32ELi4ELb0ELb0EN7cutlass10bfloat16_tE19Flash_kernel_traitsILi128ELi128ELi32ELi4ES3_EELb1ELb1ELb0ELb0ELb0ELb0ELb0ELb0EEEvNS_16Flash_fwd_paramsE --------------------------
	.section	.text._ZN5flash16flash_fwd_kernelI23Flash_fwd_kernel_traitsILi128ELi128ELi32ELi4ELb0ELb0EN7cutlass10bfloat16_tE19Flash_kernel_traitsILi128ELi128ELi32ELi4ES3_EELb1ELb1ELb0ELb0ELb0ELb0ELb0ELb0EEEvNS_16Flash_fwd_paramsE,"ax",@progbits
	.align	128
        .global         _ZN5flash16flash_fwd_kernelI23Flash_fwd_kernel_traitsILi128ELi128ELi32ELi4ELb0ELb0EN7cutlass10bfloat16_tE19Flash_kernel_traitsILi128ELi128ELi32ELi4ES3_EELb1ELb1ELb0ELb0ELb0ELb0ELb0ELb0EEEvNS_16Flash_fwd_paramsE
        .type           _ZN5flash16flash_fwd_kernelI23Flash_fwd_kernel_traitsILi128ELi128ELi32ELi4ELb0ELb0EN7cutlass10bfloat16_tE19Flash_kernel_traitsILi128ELi128ELi32ELi4ES3_EELb1ELb1ELb0ELb0ELb0ELb0ELb0ELb0EEEvNS_16Flash_fwd_paramsE,@function
        .size           _ZN5flash16flash_fwd_kernelI23Flash_fwd_kernel_traitsILi128ELi128ELi32ELi4ELb0ELb0EN7cutlass10bfloat16_tE19Flash_kernel_traitsILi128ELi128ELi32ELi4ES3_EELb1ELb1ELb0ELb0ELb0ELb0ELb0ELb0EEEvNS_16Flash_fwd_paramsE,(.L_x_1670 - _ZN5flash16flash_fwd_kernelI23Flash_fwd_kernel_traitsILi128ELi128ELi32ELi4ELb0ELb0EN7cutlass10bfloat16_tE19Flash_kernel_traitsILi128ELi128ELi32ELi4ES3_EELb1ELb1ELb0ELb0ELb0ELb0ELb0ELb0EEEvNS_16Flash_fwd_paramsE)
        .other          _ZN5flash16flash_fwd_kernelI23Flash_fwd_kernel_traitsILi128ELi128ELi32ELi4ELb0ELb0EN7cutlass10bfloat16_tE19Flash_kernel_traitsILi128ELi128ELi32ELi4ES3_EELb1ELb1ELb0ELb0ELb0ELb0ELb0ELb0EEEvNS_16Flash_fwd_paramsE,@"STO_CUDA_ENTRY STV_DEFAULT"
_ZN5flash16flash_fwd_kernelI23Flash_fwd_kernel_traitsILi128ELi128ELi32ELi4ELb0ELb0EN7cutlass10bfloat16_tE19Flash_kernel_traitsILi128ELi128ELi32ELi4ES3_EELb1ELb1ELb0ELb0ELb0ELb0ELb0ELb0EEEvNS_16Flash_fwd_paramsE:
.text._ZN5flash16flash_fwd_kernelI23Flash_fwd_kernel_traitsILi128ELi128ELi32ELi4ELb0ELb0EN7cutlass10bfloat16_tE19Flash_kernel_traitsILi128ELi128ELi32ELi4ES3_EELb1ELb1ELb0ELb0ELb0ELb0ELb0ELb0EEEvNS_16Flash_fwd_paramsE:
[----:B------:R-:W1:Y:S01]  /*0000*/  LDC R1, c[0x0][0x37c] ;  /* 0x0000df00ff017b82 */ /* 0x000e620000000800 */
[----:B------:R-:W2:Y:S07]  /*0010*/  LDCU.U8 UR4, c[0x0][0x524] ;  /* 0x0000a480ff0477ac */ /* 0x000eae0008000000 */
[----:B------:R-:W3:Y:S01]  /*0020*/  LDC R78, c[0x0][0x518] ;  /* 0x00014600ff4e7b82 */ /* 0x000ee20000000800 */
[----:B-1----:R-:W-:Y:S01]  /*0030*/  VIADD R1, R1, 0xfffffff8 ;  /* 0xfffffff801017836 */ /* 0x002fe20000000000 */
[----:B------:R-:W1:Y:S01]  /*0040*/  LDCU.64 UR30, c[0x0][0x510] ;  /* 0x0000a200ff1e77ac */ /* 0x000e620008000a00 */
[----:B------:R-:W4:Y:S05]  /*0050*/  LDCU.64 UR26, c[0x0][0x358] ;  /* 0x00006b00ff1a77ac */ /* 0x000f2a0008000a00 */
[----:B------:R-:W3:Y:S01]  /*0060*/  LDC R84, c[0x0][0x51c] ;  /* 0x00014700ff547b82 */ /* 0x000ee20000000800 */
[----:B------:R-:W3:Y:S01]  /*0070*/  S2R R219, SR_TID.X ;  /* 0x0000000000db7919 */ /* 0x000ee20000002100 */
[----:B------:R-:W3:Y:S01]  /*0080*/  LDCU.64 UR10, c[0x0][0x460] ;  /* 0x00008c00ff0a77ac */ /* 0x000ee20008000a00 */
[----:B------:R-:W3:Y:S01]  /*0090*/  LDCU.64 UR8, c[0x0][0x470] ;  /* 0x00008e00ff0877ac */ /* 0x000ee20008000a00 */
[----:B--2---:R-:W-:-:S04]  /*00a0*/  ISETP.NE.AND P1, PT, RZ, UR4, PT ;  /* 0x00000004ff007c0c */ /* 0x004fc8000bf25270 */
[----:B------:R-:W-:Y:S01]  /*00b0*/  S2UR UR32, SR_CTAID.X ;  /* 0x00000000002079c3 */ /* 0x000fe20000002500 */
[----:B------:R-:W2:Y:S01]  /*00c0*/  LDCU.64 UR14, c[0x0][0x460] ;  /* 0x00008c00ff0e77ac */ /* 0x000ea20008000a00 */
[----:B-1----:R-:W-:Y:S02]  /*00d0*/  IMAD.U32 R6, RZ, RZ, UR30 ;  /* 0x0000001eff067e24 */ /* 0x002fe4000f8e00ff */
[----:B------:R-:W-:-:S04]  /*00e0*/  IMAD.U32 R7, RZ, RZ, UR31 ;  /* 0x0000001fff077e24 */ /* 0x000fc8000f8e00ff */
[----:B------:R-:W1:Y:S08]  /*00f0*/  S2UR UR23, SR_CTAID.Y ;  /* 0x00000000001779c3 */ /* 0x000e700000002600 */
[----:B------:R-:W2:Y:S01]  /*0100*/  S2UR UR22, SR_CTAID.Z ;  /* 0x00000000001679c3 */ /* 0x000ea20000002700 */
[----:B----4-:R-:W4:Y:S01]  /*0110*/  @P1 LDG.E.64 R6, desc[UR26][R6.64] ;  /* 0x0000001a06061981 */ /* 0x010f22000c1e1b00 */
[----:B---3--:R-:W-:Y:S01]  /*0120*/  @P1 IMAD.MOV.U32 R2, RZ, RZ, R78 ;  /* 0x000000ffff021224 */ /* 0x008fe200078e004e */
[----:B------:R-:W3:Y:S01]  /*0130*/  LDCU.U8 UR12, c[0x0][0x532] ;  /* 0x0000a640ff0c77ac */ /* 0x000ee20008000000 */
[----:B------:R-:W-:Y:S01]  /*0140*/  @P1 IMAD.MOV.U32 R3, RZ, RZ, R84 ;  /* 0x000000ffff031224 */ /* 0x000fe200078e0054 */
[----:B------:R-:W3:Y:S03]  /*0150*/  LDCU.64 UR6, c[0x0][0x468] ;  /* 0x00008d00ff0677ac */ /* 0x000ee60008000a00 */
[----:B------:R-:W4:Y:S01]  /*0160*/  @P1 LDC R0, c[0x0][0x520] ;  /* 0x00014800ff001b82 */ /* 0x000f220000000800 */
[----:B------:R3:W4:Y:S01]  /*0170*/  @P1 LDG.E.64 R4, desc[UR26][R2.64] ;  /* 0x0000001a02041981 */ /* 0x000722000c1e1b00 */
[----:B------:R-:W-:Y:S01]  /*0180*/  ISETP.NE.U32.AND P4, PT, RZ, UR10, PT ;  /* 0x0000000aff007c0c */ /* 0x000fe2000bf85070 */
[----:B------:R-:W-:-:S02]  /*0190*/  UISETP.NE.U32.AND UP4, UPT, UR10, URZ, UPT ;  /* 0x000000ff0a00728c */ /* 0x000fc4000bf85070 */
[----:B------:R-:W-:Y:S01]  /*01a0*/  UISETP.NE.U32.AND UP3, UPT, UR8, URZ, UPT ;  /* 0x000000ff0800728c */ /* 0x000fe2000bf65070 */
[----:B------:R-:W-:Y:S01]  /*01b0*/  ISETP.NE.AND.EX P4, PT, RZ, UR11, PT, P4 ;  /* 0x0000000bff007c0c */ /* 0x000fe2000bf85340 */
[----:B------:R-:W-:Y:S02]  /*01c0*/  UISETP.NE.AND.EX UP4, UPT, UR11, URZ, UPT, UP4 ;  /* 0x000000ff0b00728c */ /* 0x000fe4000bf85340 */
[----:B------:R-:W-:Y:S02]  /*01d0*/  UISETP.NE.AND.EX UP3, UPT, UR9, URZ, UPT, UP3 ;  /* 0x000000ff0900728c */ /* 0x000fe4000bf65330 */
[----:B-1----:R-:W-:Y:S02]  /*01e0*/  USHF.L.U32 UR11, UR23, 0x2, URZ ;  /* 0x00000002170b7899 */ /* 0x002fe400080006ff */
[----:B------:R-:W-:Y:S01]  /*01f0*/  PLOP3.LUT P2, PT, PT, PT, UP4, 0x80, 0x8 ;  /* 0x000000000008781c */ /* 0x000fe20003f4f048 */
[----:B--2---:R-:W-:Y:S02]  /*0200*/  UIMAD.WIDE.U32 UR14, UR23, 0x4, UR14 ;  /* 0x00000004170e78a5 */ /* 0x004fe4000f8e000e */
[----:B------:R-:W-:-:S02]  /*0210*/  ULOP3.LUT UR4, UR22, UR32, UR23, 0xfe, !UPT ;  /* 0x0000002016047292 */ /* 0x000fc4000f8efe17 */
[----:B---3--:R-:W-:Y:S02]  /*0220*/  UISETP.NE.AND UP5, UPT, UR12, URZ, UPT ;  /* 0x000000ff0c00728c */ /* 0x008fe4000bfa5270 */
[----:B------:R-:W-:Y:S02]  /*0230*/  UISETP.EQ.U32.AND UP2, UPT, UR6, URZ, UPT ;  /* 0x000000ff0600728c */ /* 0x000fe4000bf42070 */
[----:B------:R-:W-:Y:S01]  /*0240*/  LOP3.LUT P3, RZ, R219, UR4, RZ, 0xfc, !PT ;  /* 0x00000004dbff7c12 */ /* 0x000fe2000f86fcff */
[----:B------:R-:W-:-:S04]  /*0250*/  USHF.R.U32.HI UR10, URZ, 0x1e, UR23 ;  /* 0x0000001eff0a7899 */ /* 0x000fc80008011617 */
[----:B------:R-:W1:Y:S08]  /*0260*/  LDCU.64 UR4, c[0x0][0x478] ;  /* 0x00008f00ff0477ac */ /* 0x000e700008000a00 */
[----:B------:R-:W2:Y:S01]  /*0270*/  @!P3 LDC.64 R2, c[0x0][0x528] ;  /* 0x00014a00ff02bb82 */ /* 0x000ea20000000a00 */
[----:B------:R-:W-:Y:S02]  /*0280*/  @UP3 UIADD3 UR12, UP1, UPT, UR11, UR8, URZ ;  /* 0x000000080b0c3290 */ /* 0x000fe4000ff3e0ff */
[----:B------:R-:W-:-:S02]  /*0290*/  UISETP.EQ.OR.EX UP2, UPT, UR7, URZ, !UP5, UP2 ;  /* 0x000000ff0700728c */ /* 0x000fc4000ef42720 */
[----:B------:R-:W-:Y:S02]  /*02a0*/  @UP3 UIADD3.X UR13, UPT, UPT, UR10, UR9, URZ, UP1, !UPT ;  /* 0x000000090a0d3290 */ /* 0x000fe40008ffe4ff */
[----:B------:R-:W-:Y:S02]  /*02b0*/  UIADD3 UR9, UP1, UPT, UR11, UR6, URZ ;  /* 0x000000060b097290 */ /* 0x000fe4000ff3e0ff */
[----:B-1----:R-:W-:Y:S02]  /*02c0*/  UISETP.NE.U32.AND UP0, UPT, UR4, URZ, UPT ;  /* 0x000000ff0400728c */ /* 0x002fe4000bf05070 */
[----:B------:R-:W-:Y:S02]  /*02d0*/  UIADD3.X UR8, UPT, UPT, UR10, UR7, URZ, UP1, !UPT ;  /* 0x000000070a087290 */ /* 0x000fe40008ffe4ff */
[----:B------:R-:W-:-:S11]  /*02e0*/  UISETP.NE.AND.EX UP0, UPT, UR5, URZ, UPT, UP0 ;  /* 0x000000ff0500728c */ /* 0x000fd6000bf05300 */
[----:B------:R-:W-:-:S04]  /*02f0*/  @UP0 UIADD3 UR4, UP1, UPT, UR11, UR4, URZ ;  /* 0x000000040b040290 */ /* 0x000fc8000ff3e0ff */
[----:B------:R-:W-:Y:S02]  /*0300*/  @UP0 UIADD3.X UR5, UPT, UPT, UR10, UR5, URZ, UP1, !UPT ;  /* 0x000000050a050290 */ /* 0x000fe40008ffe4ff */
[----:B------:R-:W-:-:S04]  /*0310*/  IMAD.U32 R8, RZ, RZ, UR4 ;  /* 0x00000004ff087e24 */ /* 0x000fc8000f8e00ff */
[----:B------:R-:W-:Y:S01]  /*0320*/  IMAD.U32 R9, RZ, RZ, UR5 ;  /* 0x00000005ff097e24 */ /* 0x000fe2000f8e00ff */
[----:B----4-:R-:W-:Y:S02]  /*0330*/  @P1 R2UR UR30, R6 ;  /* 0x00000000061e12ca */ /* 0x010fe400000e0000 */
[----:B------:R-:W-:Y:S02]  /*0340*/  @P1 R2UR UR31, R7 ;  /* 0x00000000071f12ca */ /* 0x000fe400000e0000 */
[----:B------:R-:W-:Y:S01]  /*0350*/  @P1 IADD3 R78, P0, PT, R4, R0, RZ ;  /* 0x00000000044e1210 */ /* 0x000fe20007f1e0ff */
[----:B------:R-:W1:Y:S08]  /*0360*/  @!UP4 LDCU UR29, c[0x0][0x434] ;  /* 0x00008680ff1dc7ac */ /* 0x000e700008000800 */
[----:B------:R-:W-:Y:S01]  /*0370*/  IMAD.U32 R6, RZ, RZ, UR30 ;  /* 0x0000001eff067e24 */ /* 0x000fe2000f8e00ff */
[----:B------:R-:W-:Y:S01]  /*0380*/  UMOV UR19, 0xffffffff ;  /* 0xffffffff00137882 */ /* 0x000fe20000000000 */
[----:B------:R-:W-:Y:S01]  /*0390*/  IMAD.U32 R7, RZ, RZ, UR31 ;  /* 0x0000001fff077e24 */ /* 0x000fe2000f8e00ff */
[----:B------:R-:W3:Y:S01]  /*03a0*/  @!UP0 LDCU.64 UR4, c[0x0][0x488] ;  /* 0x00009100ff0487ac */ /* 0x000ee20008000a00 */
[----:B------:R-:W-:Y:S01]  /*03b0*/  @P1 IMAD.X R84, RZ, RZ, R5, P0 ;  /* 0x000000ffff541224 */ /* 0x000fe200000e0605 */
[----:B------:R-:W-:Y:S01]  /*03c0*/  PLOP3.LUT P1, PT, PT, PT, UP3, 0x80, 0x8 ;  /* 0x000000000008781c */ /* 0x000fe20003f2f038 */
[----:B------:R-:W-:Y:S01]  /*03d0*/  @!P3 IMAD.MOV.U32 R4, RZ, RZ, R78 ;  /* 0x000000ffff04b224 */ /* 0x000fe200078e004e */
[----:B--2---:R2:W-:Y:S01]  /*03e0*/  @!P3 STG.E.64 desc[UR26][R2.64], R6 ;  /* 0x000000060200b986 */ /* 0x0045e2000c101b1a */
[----:B------:R-:W-:-:S05]  /*03f0*/  @!P3 IMAD.MOV.U32 R5, RZ, RZ, R84 ;  /* 0x000000ffff05b224 */ /* 0x000fca00078e0054 */
[----:B------:R4:W-:Y:S01]  /*0400*/  @!P3 STG.E.64 desc[UR26][R2.64+0x8], R4 ;  /* 0x000008040200b986 */ /* 0x0009e2000c101b1a */
[----:B------:R-:W-:Y:S02]  /*0410*/  PLOP3.LUT P3, PT, PT, PT, UP2, 0x80, 0x8 ;  /* 0x000000000008781c */ /* 0x000fe40003f6f028 */
[----:B------:R-:W-:-:S13]  /*0420*/  PLOP3.LUT P0, PT, PT, PT, UP0, 0x80, 0x8 ;  /* 0x000000000008781c */ /* 0x000fda0003f0f008 */
[----:B------:R-:W5:Y:S01]  /*0430*/  @P0 LDG.E R0, desc[UR26][R8.64] ;  /* 0x0000001a08000981 */ /* 0x000f62000c1e1900 */
[----:B--2---:R-:W-:Y:S01]  /*0440*/  IMAD.U32 R6, RZ, RZ, UR14 ;  /* 0x0000000eff067e24 */ /* 0x004fe2000f8e00ff */
[----:B------:R-:W-:-:S05]  /*0450*/  MOV R7, UR15 ;  /* 0x0000000f00077c02 */ /* 0x000fca0008000f00 */
[----:B----4-:R-:W2:Y:S04]  /*0460*/  @P4 LDG.E R5, desc[UR26][R6.64] ;  /* 0x0000001a06054981 */ /* 0x010ea8000c1e1900 */
[----:B------:R4:W3:Y:S02]  /*0470*/  @P2 LDG.E R2, desc[UR26][R6.64+0x4] ;  /* 0x0000041a06022981 */ /* 0x0008e4000c1e1900 */
[----:B----4-:R-:W-:Y:S02]  /*0480*/  IMAD.U32 R6, RZ, RZ, UR12 ;  /* 0x0000000cff067e24 */ /* 0x010fe4000f8e00ff */
[----:B------:R-:W-:-:S05]  /*0490*/  IMAD.U32 R7, RZ, RZ, UR13 ;  /* 0x0000000dff077e24 */ /* 0x000fca000f8e00ff */
[----:B------:R4:W3:Y:S02]  /*04a0*/  @P1 LDG.E R3, desc[UR26][R6.64] ;  /* 0x0000001a06031981 */ /* 0x0008e4000c1e1900 */
[----:B----4-:R-:W-:Y:S01]  /*04b0*/  MOV R6, UR9 ;  /* 0x0000000900067c02 */ /* 0x010fe20008000f00 */
        /* <DEDUP_REMOVED lines=10> */
[----:B-1----:R-:W-:-:S04]  /*0560*/  @UP4 UIADD3 UR29, UPT, UPT, UR8, -UR19, URZ ;  /* 0x80000013081d4290 */ /* 0x002fc8000fffe0ff */
[----:B------:R-:W-:Y:S01]  /*0570*/  UISETP.GT.AND UP2, UPT, UR29, UR25, UPT ;  /* 0x000000191d00728c */ /* 0x000fe2000bf44270 */
[----:B------:R-:W-:-:S05]  /*0580*/  @P1 R2UR UR12, R3 ;  /* 0x00000000030c12ca */ /* 0x000fca00000e0000 */
[----:B------:R-:W-:Y:S01]  /*0590*/  PLOP3.LUT P1, PT, PT, PT, UP2, 0x80, 0x8 ;  /* 0x000000000008781c */ /* 0x000fe20003f2f028 */
[----:B------:R-:W-:Y:S01]  /*05a0*/  @!UP0 UISETP.NE.U32.AND UP2, UPT, UR4, URZ, UPT ;  /* 0x000000ff0400828c */ /* 0x000fe2000bf45070 */
[----:B------:R-:W1:Y:S01]  /*05b0*/  @!UP1 LDCU UR4, c[0x0][0x438] ;  /* 0x00008700ff0497ac */ /* 0x000e620008000800 */
[----:B----4-:R-:W-:Y:S01]  /*05c0*/  @!P3 R2UR UR13, R4 ;  /* 0x00000000040db2ca */ /* 0x010fe200000e0000 */
[----:B-1----:R-:W-:-:S14]  /*05d0*/  BRA.U !UP1, `(.L_x_926) ;  /* 0x0000000109187547 */ /* 0x002fdc000b800000 */
[----:B------:R-:W-:-:S13]  /*05e0*/  PLOP3.LUT P2, PT, PT, PT, UP5, 0x80, 0x8 ;  /* 0x000000000008781c */ /* 0x000fda0003f4f058 */
[----:B------:R-:W2:Y:S04]  /*05f0*/  @P2 LDG.E R2, desc[UR26][R6.64+0x4] ;  /* 0x0000041a06022981 */ /* 0x000ea8000c1e1900 */
[----:B------:R-:W3:Y:S01]  /*0600*/  @!P2 LDG.E R6, desc[UR26][R6.64] ;  /* 0x0000001a0606a981 */ /* 0x000ee2000c1e1900 */
[----:B--2---:R-:W-:-:S13]  /*0610*/  @P2 R2UR UR4, R2 ;  /* 0x00000000020422ca */ /* 0x004fda00000e0000 */
[----:B------:R-:W-:-:S07]  /*0620*/  @UP5 UIADD3 UR4, UPT, UPT, UR4, -UR13, URZ ;  /* 0x8000000d04045290 */ /* 0x000fce000fffe0ff */
[----:B---3--:R-:W-:Y:S02]  /*0630*/  @!P2 R2UR UR4, R6 ;  /* 0x000000000604a2ca */ /* 0x008fe400000e0000 */
.L_x_926:
[----:B-----5:R-:W-:Y:S01]  /*0640*/  @P0 R2UR UR28, R0 ;  /* 0x00000000001c02ca */ /* 0x020fe200000e0000 */
[----:B------:R-:W-:Y:S01]  /*0650*/  @!UP0 UISETP.NE.AND.EX UP2, UPT, UR5, URZ, UPT, UP2 ;  /* 0x000000ff0500828c */ /* 0x000fe2000bf45320 */
[----:B------:R-:W-:-:S13]  /*0660*/  @!P1 EXIT ;  /* 0x000000000000994d */ /* 0x000fda0003800000 */
[----:B------:R-:W1:Y:S01]  /*0670*/  LDCU UR21, c[0x0][0x508] ;  /* 0x0000a100ff1577ac */ /* 0x000e620008000800 */
[----:B------:R-:W-:Y:S02]  /*0680*/  @!UP0 USEL UR6, UR6, URZ, UP2 ;  /* 0x000000ff06068287 */ /* 0x000fe40009000000 */
[----:B------:R-:W-:Y:S02]  /*0690*/  @UP0 UIADD3 UR28, UPT, UPT, UR28, -UR12, URZ ;  /* 0x8000000c1c1c0290 */ /* 0x000fe4000fffe0ff */
[----:B------:R-:W-:Y:S02]  /*06a0*/  @!UP0 UIADD3 UR28, UPT, UPT, UR6, UR4, -UR12 ;  /* 0x00000004061c8290 */ /* 0x000fe4000fffe80c */
[----:B------:R-:W-:Y:S02]  /*06b0*/  UIADD3 UR5, UPT, UPT, UR32, 0x1, URZ ;  /* 0x0000000120057890 */ /* 0x000fe4000fffe0ff */
[----:B------:R-:W-:Y:S02]  /*06c0*/  UIADD3 UR7, UPT, UPT, UR28, 0x1f, URZ ;  /* 0x0000001f1c077890 */ /* 0x000fe4000fffe0ff */
[----:B------:R-:W-:-:S02]  /*06d0*/  ULEA UR5, UR5, -UR29, 0x7 ;  /* 0x8000001d05057291 */ /* 0x000fc4000f8e38ff */
[----:B------:R-:W-:Y:S02]  /*06e0*/  USHF.R.S32.HI UR6, URZ, 0x1f, UR7 ;  /* 0x0000001fff067899 */ /* 0x000fe40008011407 */
[----:B-1----:R-:W-:Y:S02]  /*06f0*/  UIADD3 UR5, UPT, UPT, UR7, UR21, UR5 ;  /* 0x0000001507057290 */ /* 0x002fe4000fffe005 */
[----:B------:R-:W-:Y:S02]  /*0700*/  ULEA.HI UR6, UR6, UR7, URZ, 0x5 ;  /* 0x0000000706067291 */ /* 0x000fe4000f8f28ff */
[----:B------:R-:W-:Y:S02]  /*0710*/  USHF.R.S32.HI UR4, URZ, 0x1f, UR5 ;  /* 0x0000001fff047899 */ /* 0x000fe40008011405 */
[----:B------:R-:W-:Y:S02]  /*0720*/  USHF.R.S32.HI UR6, URZ, 0x5, UR6 ;  /* 0x00000005ff067899 */ /* 0x000fe40008011406 */
[----:B------:R-:W-:-:S04]  /*0730*/  ULEA.HI UR4, UR4, UR5, URZ, 0x5 ;  /* 0x0000000504047291 */ /* 0x000fc8000f8f28ff */
[----:B------:R-:W-:-:S04]  /*0740*/  USHF.R.S32.HI UR4, URZ, 0x5, UR4 ;  /* 0x00000005ff047899 */ /* 0x000fc80008011404 */
[----:B------:R-:W-:-:S04]  /*0750*/  UISETP.LT.AND UP0, UPT, UR6, UR4, UPT ;  /* 0x000000040600728c */ /* 0x000fc8000bf01270 */
[----:B------:R-:W-:-:S04]  /*0760*/  USEL UR20, UR6, UR4, UP0 ;  /* 0x0000000406147287 */ /* 0x000fc80008000000 */
[----:B------:R-:W-:-:S09]  /*0770*/  UISETP.GT.AND UP0, UPT, UR20, URZ, UPT ;  /* 0x000000ff1400728c */ /* 0x000fd2000bf04270 */
[----:B------:R-:W-:Y:S05]  /*0780*/  BRA.U UP0, `(.L_x_927) ;  /* 0x0000001500107547 */ /* 0x000fea000b800000 */
[----:B------:R-:W1:Y:S01]  /*0790*/  LDCU.U8 UR4, c[0x0][0x549] ;  /* 0x0000a920ff0477ac */ /* 0x000e620008000000 */
[----:B------:R-:W-:-:S11]  /*07a0*/  UISETP.NE.AND UP0, UPT, UR19, -0x1, UPT ;  /* 0xffffffff1300788c */ /* 0x000fd6000bf05270 */
[----:B------:R-:W2:Y:S01]  /*07b0*/  @!UP0 LDCU.64 UR8, c[0x0][0x400] ;  /* 0x00008000ff0887ac */ /* 0x000ea20008000a00 */
[----:B-1----:R-:W-:Y:S01]  /*07c0*/  UISETP.NE.AND UP1, UPT, UR4, URZ, UPT ;  /* 0x000000ff0400728c */ /* 0x002fe2000bf25270 */
[----:B------:R-:W1:Y:S10]  /*07d0*/  @UP0 LDCU.64 UR6, c[0x0][0x408] ;  /* 0x00008100ff0607ac */ /* 0x000e740008000a00 */
[----:B------:R-:W3:Y:S01]  /*07e0*/  @UP1 LDCU.64 UR4, c[0x0][0x430] ;  /* 0x00008600ff0417ac */ /* 0x000ee20008000a00 */
[----:B--2---:R-:W-:-:S04]  /*07f0*/  @!UP0 UIMAD.WIDE.U32 UR10, UR23, UR8, URZ ;  /* 0x00000008170a82a5 */ /* 0x004fc8000f8e00ff */
[----:B------:R-:W-:Y:S02]  /*0800*/  @!UP0 UIMAD UR9, UR23, UR9, UR11 ;  /* 0x00000009170982a4 */ /* 0x000fe4000f8e020b */
[----:B-1----:R-:W-:Y:S01]  /*0810*/  @UP0 UIMAD.WIDE.U32 UR12, UR19, UR6, URZ ;  /* 0x00000006130c02a5 */ /* 0x002fe2000f8e00ff */
[----:B------:R-:W1:Y:S03]  /*0820*/  @UP1 LDCU UR6, c[0x0][0x430] ;  /* 0x00008600ff0617ac */ /* 0x000e660008000800 */
[----:B------:R-:W-:Y:S02]  /*0830*/  @UP0 UIMAD UR9, UR19, UR7, UR13 ;  /* 0x00000007130902a4 */ /* 0x000fe4000f8e020d */
[----:B---3--:R-:W-:Y:S01]  /*0840*/  @UP1 UIMAD UR8, UR4, UR5, URZ ;  /* 0x00000005040812a4 */ /* 0x008fe2000f8e02ff */
[----:B------:R-:W-:Y:S01]  /*0850*/  @!UP0 UMOV UR7, UR10 ;  /* 0x0000000a00078c82 */ /* 0x000fe20008000000 */
[----:B------:R-:W2:Y:S01]  /*0860*/  LDCU.U8 UR11, c[0x0][0x548] ;  /* 0x0000a900ff0b77ac */ /* 0x000ea20008000000 */
[----:B------:R-:W-:Y:S01]  /*0870*/  @UP1 UMOV UR10, 0x1 ;  /* 0x00000001000a1882 */ /* 0x000fe20000000000 */
[----:B------:R-:W-:Y:S01]  /*0880*/  @UP0 UMOV UR7, UR12 ;  /* 0x0000000c00070c82 */ /* 0x000fe20008000000 */
[----:B------:R-:W-:Y:S07]  /*0890*/  BRA.U UP1, `(.L_x_928) ;  /* 0x0000000101287547 */ /* 0x000fee000b800000 */
[----:B--2---:R-:W-:Y:S01]  /*08a0*/  UISETP.NE.AND UP0, UPT, UR11, URZ, UPT ;  /* 0x000000ff0b00728c */ /* 0x004fe2000bf05270 */
        /* <DEDUP_REMOVED lines=9> */
.L_x_928:
[----:B------:R-:W-:Y:S01]  /*0940*/  IMAD.SHL.U32 R0, R219, 0x8, RZ ;  /* 0x00000008db007824 */ /* 0x000fe200078e00ff */
[----:B------:R-:W3:Y:S01]  /*0950*/  LDCU.64 UR4, c[0x0][0x410] ;  /* 0x00008200ff0477ac */ /* 0x000ee20008000a00 */
[----:B------:R-:W-:Y:S01]  /*0960*/  SHF.R.U32.HI R219, RZ, 0x3, R219 ;  /* 0x00000003ffdb7819 */ /* 0x000fe200000116db */
[----:B------:R-:W-:Y:S02]  /*0970*/  BSSY.RECONVERGENT B0, `(.L_x_929) ;  /* 0x0000035000007945 */ /* 0x000fe40003800200 */
[----:B------:R-:W-:Y:S01]  /*0980*/  LOP3.LUT R0, R0, 0x38, RZ, 0xc0, !PT ;  /* 0x0000003800007812 */ /* 0x000fe200078ec0ff */
[----:B--2---:R-:W-:Y:S01]  /*0990*/  UISETP.NE.AND UP1, UPT, UR11, URZ, !UP1 ;  /* 0x000000ff0b00728c */ /* 0x004fe2000cf25270 */
[C---:B------:R-:W-:Y:S01]  /*09a0*/  VIADD R12, R219.reuse, 0x20 ;  /* 0x00000020db0c7836 */ /* 0x040fe20000000000 */
[----:B------:R-:W-:Y:S01]  /*09b0*/  UIADD3 UR29, UPT, UPT, -UR25, UR29, URZ ;  /* 0x0000001d191d7290 */ /* 0x000fe2000fffe1ff */
[----:B------:R-:W-:Y:S01]  /*09c0*/  IADD3 R4, P0, PT, R0, UR7, RZ ;  /* 0x0000000700047c10 */ /* 0x000fe2000ff1e0ff */
[----:B------:R-:W2:Y:S01]  /*09d0*/  LDCU UR7, c[0x0][0x434] ;  /* 0x00008680ff0777ac */ /* 0x000ea20008000800 */
[C---:B------:R-:W-:Y:S01]  /*09e0*/  VIADD R11, R219.reuse, 0x30 ;  /* 0x00000030db0b7836 */ /* 0x040fe20000000000 */
[C---:B------:R-:W-:Y:S01]  /*09f0*/  IADD3 R13, PT, PT, R219.reuse, 0x10, RZ ;  /* 0x00000010db0d7810 */ /* 0x040fe20007ffe0ff */
[C---:B------:R-:W-:Y:S01]  /*0a00*/  VIADD R9, R219.reuse, 0x50 ;  /* 0x00000050db097836 */ /* 0x040fe20000000000 */
[----:B------:R-:W-:Y:S01]  /*0a10*/  UISETP.NE.AND UP0, UPT, UR19, -0x1, UPT ;  /* 0xffffffff1300788c */ /* 0x000fe2000bf05270 */
[----:B------:R-:W-:Y:S01]  /*0a20*/  IMAD.X R5, RZ, RZ, UR9, P0 ;  /* 0x00000009ff057e24 */ /* 0x000fe200080e06ff */
[----:B----4-:R-:W-:Y:S01]  /*0a30*/  UIMAD UR8, UR22, UR8, URZ ;  /* 0x00000008160872a4 */ /* 0x010fe2000f8e02ff */
[C---:B------:R-:W-:Y:S01]  /*0a40*/  ISETP.GE.AND P0, PT, R219.reuse, UR29, PT ;  /* 0x0000001ddb007c0c */ /* 0x040fe2000bf06270 */
[----:B-1----:R-:W-:Y:S01]  /*0a50*/  UIMAD UR25, UR25, UR6, URZ ;  /* 0x00000006191972a4 */ /* 0x002fe2000f8e02ff */
[----:B---3--:R-:W-:Y:S01]  /*0a60*/  IMAD.U32 R2, RZ, RZ, UR4 ;  /* 0x00000004ff027e24 */ /* 0x008fe2000f8e00ff */
[----:B------:R-:W-:Y:S01]  /*0a70*/  @!UP1 UIMAD UR8, UR23, UR10, UR8 ;  /* 0x0000000a170892a4 */ /* 0x000fe2000f8e0208 */
[----:B------:R-:W-:Y:S01]  /*0a80*/  IMAD.U32 R18, RZ, RZ, UR5 ;  /* 0x00000005ff127e24 */ /* 0x000fe2000f8e00ff */
[----:B------:R-:W-:Y:S01]  /*0a90*/  USHF.R.S32.HI UR10, URZ, 0x1f, UR25 ;  /* 0x0000001fff0a7899 */ /* 0x000fe20008011419 */
[----:B------:R-:W-:Y:S01]  /*0aa0*/  IMAD.WIDE.U32 R2, R2, UR22, R4 ;  /* 0x0000001602027c25 */ /* 0x000fe2000f8e0004 */
[----:B------:R-:W-:Y:S01]  /*0ab0*/  USHF.R.S32.HI UR5, URZ, 0x1f, UR8 ;  /* 0x0000001fff057899 */ /* 0x000fe20008011408 */
[----:B------:R-:W-:Y:S01]  /*0ac0*/  IADD3 R10, PT, PT, R219, 0x40, RZ ;  /* 0x00000040db0a7810 */ /* 0x000fe20007ffe0ff */
[----:B------:R-:W-:Y:S01]  /*0ad0*/  UIMAD.WIDE.U32 UR32, UR32, 0x80, URZ ;  /* 0x00000080202078a5 */ /* 0x000fe2000f8e00ff */
[----:B------:R-:W-:Y:S01]  /*0ae0*/  ISETP.GE.AND P3, PT, R13, UR29, PT ;  /* 0x0000001d0d007c0c */ /* 0x000fe2000bf66270 */
[----:B--2---:R-:W-:Y:S01]  /*0af0*/  UIMAD UR7, UR23, UR7, URZ ;  /* 0x00000007170772a4 */ /* 0x004fe2000f8e02ff */
[----:B------:R-:W-:Y:S01]  /*0b00*/  ISETP.GE.AND P2, PT, R12, UR29, PT ;  /* 0x0000001d0c007c0c */ /* 0x000fe2000bf46270 */
[----:B------:R-:W-:Y:S01]  /*0b10*/  IMAD R19, R18, UR22, R3 ;  /* 0x0000001612137c24 */ /* 0x000fe2000f8e0203 */
[----:B------:R-:W-:Y:S01]  /*0b20*/  ISETP.GE.AND P1, PT, R11, UR29, PT ;  /* 0x0000001d0b007c0c */ /* 0x000fe2000bf26270 */
[----:B------:R-:W-:Y:S01]  /*0b30*/  USEL UR7, UR7, UR19, !UP0 ;  /* 0x0000001307077287 */ /* 0x000fe2000c000000 */
[----:B------:R-:W-:-:S02]  /*0b40*/  ISETP.GE.AND P4, PT, R10, UR29, PT ;  /* 0x0000001d0a007c0c */ /* 0x000fc4000bf86270 */
[----:B------:R-:W-:Y:S01]  /*0b50*/  LOP3.LUT R5, R219, UR32, RZ, 0xfc, !PT ;  /* 0x00000020db057c12 */ /* 0x000fe2000f8efcff */
[----:B------:R-:W-:Y:S01]  /*0b60*/  USHF.R.S32.HI UR4, URZ, 0x1f, UR7 ;  /* 0x0000001fff047899 */ /* 0x000fe20008011407 */
[----:B------:R-:W-:Y:S01]  /*0b70*/  LOP3.LUT R14, R0, 0x40, RZ, 0xfc, !PT ;  /* 0x00000040000e7812 */ /* 0x000fe200078efcff */
[----:B------:R-:W-:Y:S02]  /*0b80*/  USEL UR7, UR7, URZ, UP1 ;  /* 0x000000ff07077287 */ /* 0x000fe40008800000 */
[----:B------:R-:W-:Y:S02]  /*0b90*/  USEL UR4, UR4, URZ, UP1 ;  /* 0x000000ff04047287 */ /* 0x000fe40008800000 */
[----:B------:R-:W-:-:S04]  /*0ba0*/  UIADD3 UR7, UP1, UP0, UR25, UR7, UR8 ;  /* 0x0000000719077290 */ /* 0x000fc8000f83e008 */
[----:B------:R-:W-:Y:S01]  /*0bb0*/  UIADD3.X UR10, UPT, UPT, UR10, UR4, UR5, UP1, UP0 ;  /* 0x000000040a0a7290 */ /* 0x000fe20008fe0405 */
[----:B------:R-:W-:Y:S11]  /*0bc0*/  @P0 BRA `(.L_x_930) ;  /* 0x00000000003c0947 */ /* 0x000ff60003800000 */
        /* <DEDUP_REMOVED lines=15> */
.L_x_930:
[----:B------:R-:W-:Y:S05]  /*0cc0*/  BSYNC.RECONVERGENT B0 ;  /* 0x0000000000007941 */ /* 0x000fea0003800200 */
.L_x_929:
        /* <DEDUP_REMOVED lines=21> */
.L_x_932:
[----:B------:R-:W-:Y:S05]  /*0e20*/  BSYNC.RECONVERGENT B0 ;  /* 0x0000000000007941 */ /* 0x000fea0003800200 */
.L_x_931:
[----:B------:R-:W-:Y:S01]  /*0e30*/  BSSY.RECONVERGENT B0, `(.L_x_933) ;  /* 0x0000015000007945 */ /* 0x000fe20003800200 */
[----:B------:R-:W-:Y:S02]  /*0e40*/  ISETP.GE.AND P3, PT, R8, UR29, PT ;  /* 0x0000001d08007c0c */ /* 0x000fe4000bf66270 */
[----:B--2---:R-:W-:Y:S01]  /*0e50*/  IADD3 R7, PT, PT, R219, 0x70, RZ ;  /* 0x00000070db077810 */ /* 0x004fe20007ffe0ff */
        /* <DEDUP_REMOVED lines=18> */
.L_x_934:
[----:B------:R-:W-:Y:S05]  /*0f80*/  BSYNC.RECONVERGENT B0 ;  /* 0x0000000000007941 */ /* 0x000fea0003800200 */
.L_x_933:
[----:B------:R-:W-:Y:S01]  /*0f90*/  BSSY.RECONVERGENT B0, `(.L_x_935) ;  /* 0x0000014000007945 */ /* 0x000fe20003800200 */
[----:B------:R-:W-:-:S03]  /*0fa0*/  ISETP.GE.AND P2, PT, R7, UR29, PT ;  /* 0x0000001d07007c0c */ /* 0x000fc6000bf46270 */
[----:B------:R-:W-:Y:S10]  /*0fb0*/  @P1 BRA `(.L_x_936) ;  /* 0x0000000000441947 */ /* 0x000ff40003800000 */
[----:B------:R-:W3:Y:S01]  /*0fc0*/  LDCU.64 UR8, c[0x0][0x408] ;  /* 0x00008100ff0877ac */ /* 0x000ee20008000a00 */
[----:B------:R-:W-:Y:S01]  /*0fd0*/  IADD3 R6, P1, PT, R5, 0x30, RZ ;  /* 0x0000003005067810 */ /* 0x000fe20007f3e0ff */
[----:B-1----:R-:W-:Y:S01]  /*0fe0*/  IMAD.MOV.U32 R16, RZ, RZ, R2 ;  /* 0x000000ffff107224 */ /* 0x002fe200078e0002 */
        /* <DEDUP_REMOVED lines=14> */
.L_x_936:
[----:B------:R-:W-:Y:S05]  /*10d0*/  BSYNC.RECONVERGENT B0 ;  /* 0x0000000000007941 */ /* 0x000fea0003800200 */
.L_x_935:
[----:B------:R-:W-:Y:S01]  /*10e0*/  BSSY.RECONVERGENT B0, `(.L_x_937) ;  /* 0x0000014000007945 */ /* 0x000fe20003800200 */
[----:B------:R-:W-:-:S03]  /*10f0*/  ISETP.NE.AND P1, PT, R0, RZ, PT ;  /* 0x000000ff0000720c */ /* 0x000fc60003f25270 */
[----:B------:R-:W-:Y:S10]  /*1100*/  @P4 BRA `(.L_x_938) ;  /* 0x0000000000444947 */ /* 0x000ff40003800000 */
[----:B------:R-:W4:Y:S01]  /*1110*/  LDCU.64 UR8, c[0x0][0x408] ;  /* 0x00008100ff0877ac */ /* 0x000f220008000a00 */
[----:B------:R-:W-:Y:S01]  /*1120*/  IADD3 R6, P4, PT, R5, 0x40, RZ ;  /* 0x0000004005067810 */ /* 0x000fe20007f9e0ff */
[----:B-1----:R-:W-:Y:S01]  /*1130*/  IMAD.MOV.U32 R16, RZ, RZ, R2 ;  /* 0x000000ffff107224 */ /* 0x002fe200078e0002 */
        /* <DEDUP_REMOVED lines=9> */
[----:B--23--:R-:W-:Y:S01]  /*11d0*/  LEA R20, P6, R16, UR4, 0x1 ;  /* 0x0000000410147c11 */ /* 0x00cfe2000f8c08ff */
[----:B------:R-:W-:-:S05]  /*11e0*/  IMAD.IADD R4, R17, 0x1, R4 ;  /* 0x0000000111047824 */ /* 0x000fca00078e0204 */
[----:B------:R-:W-:-:S05]  /*11f0*/  LEA.HI.X R21, R16, UR5, R4, 0x1, P6 ;  /* 0x0000000510157c11 */ /* 0x000fca000b0f0c04 */
[----:B------:R4:W-:Y:S04]  /*1200*/  @!P5 STG.E.128 desc[UR26][R20.64], RZ ;  /* 0x000000ff1400d986 */ /* 0x0009e8000c101d1a */
[----:B------:R4:W-:Y:S02]  /*1210*/  @!P4 STG.E.128 desc[UR26][R20.64+0x80], RZ ;  /* 0x000080ff1400c986 */ /* 0x0009e4000c101d1a */
.L_x_938:
[----:B------:R-:W-:Y:S05]  /*1220*/  BSYNC.RECONVERGENT B0 ;  /* 0x0000000000007941 */ /* 0x000fea0003800200 */
.L_x_937:
[----:B------:R-:W-:Y:S01]  /*1230*/  BSSY.RECONVERGENT B0, `(.L_x_939) ;  /* 0x0000014000007945 */ /* 0x000fe20003800200 */
[----:B------:R-:W-:-:S03]  /*1240*/  ISETP.GE.OR P5, PT, R219, UR29, P1 ;  /* 0x0000001ddb007c0c */ /* 0x000fc60008fa6670 */
[----:B------:R-:W-:Y:S10]  /*1250*/  @P0 BRA `(.L_x_940) ;  /* 0x0000000000440947 */ /* 0x000ff40003800000 */
[----:B------:R-:W5:Y:S01]  /*1260*/  LDCU.64 UR8, c[0x0][0x408] ;  /* 0x00008100ff0877ac */ /* 0x000f620008000a00 */
[----:B------:R-:W-:Y:S01]  /*1270*/  IADD3 R6, P0, PT, R5, 0x50, RZ ;  /* 0x0000005005067810 */ /* 0x000fe20007f1e0ff */
[----:B-1----:R-:W-:Y:S01]  /*1280*/  IMAD.MOV.U32 R16, RZ, RZ, R2 ;  /* 0x000000ffff107224 */ /* 0x002fe200078e0002 */
        /* <DEDUP_REMOVED lines=9> */
[----:B--234-:R-:W-:Y:S01]  /*1320*/  LEA R20, P6, R16, UR4, 0x1 ;  /* 0x0000000410147c11 */ /* 0x01cfe2000f8c08ff */
[----:B------:R-:W-:-:S05]  /*1330*/  IMAD.IADD R4, R17, 0x1, R4 ;  /* 0x0000000111047824 */ /* 0x000fca00078e0204 */
[----:B------:R-:W-:-:S05]  /*1340*/  LEA.HI.X R21, R16, UR5, R4, 0x1, P6 ;  /* 0x0000000510157c11 */ /* 0x000fca000b0f0c04 */
[----:B------:R1:W-:Y:S04]  /*1350*/  @!P4 STG.E.128 desc[UR26][R20.64], RZ ;  /* 0x000000ff1400c986 */ /* 0x0003e8000c101d1a */
[----:B------:R1:W-:Y:S02]  /*1360*/  @!P0 STG.E.128 desc[UR26][R20.64+0x80], RZ ;  /* 0x000080ff14008986 */ /* 0x0003e4000c101d1a */
.L_x_940:
[----:B------:R-:W-:Y:S05]  /*1370*/  BSYNC.RECONVERGENT B0 ;  /* 0x0000000000007941 */ /* 0x000fea0003800200 */
.L_x_939:
        /* <DEDUP_REMOVED lines=20> */
.L_x_942:
[----:B------:R-:W-:Y:S05]  /*14c0*/  BSYNC.RECONVERGENT B0 ;  /* 0x0000000000007941 */ /* 0x000fea0003800200 */
.L_x_941:
[----:B------:R-:W-:Y:S01]  /*14d0*/  BSSY.RECONVERGENT B0, `(.L_x_943) ;  /* 0x0000013000007945 */ /* 0x000fe20003800200 */
[----:B------:R-:W-:-:S03]  /*14e0*/  ISETP.GE.OR P6, PT, R12, UR29, P1 ;  /* 0x0000001d0c007c0c */ /* 0x000fc60008fc6670 */
[----:B------:R-:W-:Y:S10]  /*14f0*/  @P2 BRA `(.L_x_944) ;  /* 0x0000000000402947 */ /* 0x000ff40003800000 */
[----:B------:R-:W5:Y:S01]  /*1500*/  LDCU.64 UR8, c[0x0][0x408] ;  /* 0x00008100ff0877ac */ /* 0x000f620008000a00 */
[----:B------:R-:W-:Y:S02]  /*1510*/  IADD3 R5, P2, PT, R5, 0x70, RZ ;  /* 0x0000007005057810 */ /* 0x000fe40007f5e0ff */
        /* <DEDUP_REMOVED lines=14> */
.L_x_944:
[----:B------:R-:W-:Y:S05]  /*1600*/  BSYNC.RECONVERGENT B0 ;  /* 0x0000000000007941 */ /* 0x000fea0003800200 */
.L_x_943:
[----:B------:R-:W-:Y:S04]  /*1610*/  BSSY.RECONVERGENT B0, `(.L_x_945) ;  /* 0x000000a000007945 */ /* 0x000fe80003800200 */
[----:B------:R-:W-:Y:S05]  /*1620*/  @P5 BRA `(.L_x_946) ;  /* 0x0000000000205947 */ /* 0x000fea0003800000 */
[----:B------:R-:W5:Y:S01]  /*1630*/  LDCU.64 UR4, c[0x0][0x420] ;  /* 0x00008400ff0477ac */ /* 0x000f620008000a00 */
[----:B------:R-:W-:-:S05]  /*1640*/  IMAD R0, R219, UR6, RZ ;  /* 0x00000006db007c24 */ /* 0x000fca000f8e02ff */
[----:B--2---:R-:W-:-:S04]  /*1650*/  IADD3 R2, P2, PT, R0, UR7, RZ ;  /* 0x0000000700027c10 */ /* 0x004fc8000ff5e0ff */
[----:B------:R-:W-:Y:S02]  /*1660*/  LEA.HI.X.SX32 R0, R0, UR10, 0x1, P2 ;  /* 0x0000000a00007c11 */ /* 0x000fe400090f0eff */
[----:B-----5:R-:W-:-:S04]  /*1670*/  LEA R4, P2, R2, UR4, 0x2 ;  /* 0x0000000402047c11 */ /* 0x020fc8000f8410ff */
[----:B------:R-:W-:Y:S01]  /*1680*/  LEA.HI.X R5, R2, UR5, R0, 0x2, P2 ;  /* 0x0000000502057c11 */ /* 0x000fe200090f1400 */
[----:B------:R-:W-:-:S05]  /*1690*/  IMAD.MOV.U32 R0, RZ, RZ, 0x7f800000 ;  /* 0x7f800000ff007424 */ /* 0x000fca00078e00ff */
[----:B------:R2:W-:Y:S03]  /*16a0*/  STG.E desc[UR26][R4.64], R0 ;  /* 0x0000000004007986 */ /* 0x0005e6000c10191a */
.L_x_946:
[----:B------:R-:W-:Y:S05]  /*16b0*/  BSYNC.RECONVERGENT B0 ;  /* 0x0000000000007941 */ /* 0x000fea0003800200 */
.L_x_945:
        /* <DEDUP_REMOVED lines=8> */
[----:B--2---:R-:W-:-:S05]  /*1740*/  IMAD R0, R13, UR6, RZ ;  /* 0x000000060d007c24 */ /* 0x004fca000f8e02ff */
[----:B------:R-:W-:-:S04]  /*1750*/  IADD3 R2, P0, PT, R0, UR7, RZ ;  /* 0x0000000700027c10 */ /* 0x000fc8000ff1e0ff */
[----:B------:R-:W-:Y:S02]  /*1760*/  LEA.HI.X.SX32 R0, R0, UR10, 0x1, P0 ;  /* 0x0000000a00007c11 */ /* 0x000fe400080f0eff */
[----:B-----5:R-:W-:-:S04]  /*1770*/  LEA R4, P0, R2, UR4, 0x2 ;  /* 0x0000000402047c11 */ /* 0x020fc8000f8010ff */
[----:B------:R-:W-:Y:S01]  /*1780*/  LEA.HI.X R5, R2, UR5, R0, 0x2, P0 ;  /* 0x0000000502057c11 */ /* 0x000fe200080f1400 */
[----:B------:R-:W-:-:S05]  /*1790*/  IMAD.MOV.U32 R0, RZ, RZ, 0x7f800000 ;  /* 0x7f800000ff007424 */ /* 0x000fca00078e00ff */
[----:B------:R2:W-:Y:S03]  /*17a0*/  STG.E desc[UR26][R4.64], R0 ;  /* 0x0000000004007986 */ /* 0x0005e6000c10191a */
.L_x_948:
[----:B------:R-:W-:Y:S05]  /*17b0*/  BSYNC.RECONVERGENT B0 ;  /* 0x0000000000007941 */ /* 0x000fea0003800200 */
.L_x_947:
[----:B------:R-:W-:Y:S04]  /*17c0*/  BSSY.RECONVERGENT B0, `(.L_x_949) ;  /* 0x000000a000007945 */ /* 0x000fe80003800200 */
[----:B------:R-:W-:Y:S05]  /*17d0*/  @P6 BRA `(.L_x_950) ;  /* 0x0000000000206947 */ /* 0x000fea0003800000 */
        /* <DEDUP_REMOVED lines=8> */
.L_x_950:
[----:B------:R-:W-:Y:S05]  /*1860*/  BSYNC.RECONVERGENT B0 ;  /* 0x0000000000007941 */ /* 0x000fea0003800200 */
.L_x_949:
        /* <DEDUP_REMOVED lines=10> */
.L_x_952:
[----:B------:R-:W-:Y:S05]  /*1910*/  BSYNC.RECONVERGENT B0 ;  /* 0x0000000000007941 */ /* 0x000fea0003800200 */
.L_x_951:
        /* <DEDUP_REMOVED lines=10> */
.L_x_954:
[----:B------:R-:W-:Y:S05]  /*19c0*/  BSYNC.RECONVERGENT B0 ;  /* 0x0000000000007941 */ /* 0x000fea0003800200 */
.L_x_953:
        /* <DEDUP_REMOVED lines=10> */
.L_x_956:
[----:B------:R-:W-:Y:S05]  /*1a70*/  BSYNC.RECONVERGENT B0 ;  /* 0x0000000000007941 */ /* 0x000fea0003800200 */
.L_x_955:
        /* <DEDUP_REMOVED lines=10> */
.L_x_958:
[----:B------:R-:W-:Y:S05]  /*1b20*/  BSYNC.RECONVERGENT B0 ;  /* 0x0000000000007941 */ /* 0x000fea0003800200 */
.L_x_957:
[----:B------:R-:W-:Y:S05]  /*1b30*/  @P1 EXIT ;  /* 0x000000000000194d */ /* 0x000fea0003800000 */
[----:B------:R-:W5:Y:S01]  /*1b40*/  LDCU.64 UR4, c[0x0][0x420] ;  /* 0x00008400ff0477ac */ /* 0x000f620008000a00 */
[----:B--2---:R-:W-:-:S05]  /*1b50*/  IMAD R0, R7, UR6, RZ ;  /* 0x0000000607007c24 */ /* 0x004fca000f8e02ff */
[----:B------:R-:W-:-:S04]  /*1b60*/  IADD3 R2, P0, PT, R0, UR7, RZ ;  /* 0x0000000700027c10 */ /* 0x000fc8000ff1e0ff */
[----:B------:R-:W-:Y:S02]  /*1b70*/  LEA.HI.X.SX32 R0, R0, UR10, 0x1, P0 ;  /* 0x0000000a00007c11 */ /* 0x000fe400080f0eff */
[----:B-----5:R-:W-:-:S04]  /*1b80*/  LEA R4, P0, R2, UR4, 0x2 ;  /* 0x0000000402047c11 */ /* 0x020fc8000f8010ff */
[----:B------:R-:W-:Y:S01]  /*1b90*/  LEA.HI.X R5, R2, UR5, R0, 0x2, P0 ;  /* 0x0000000502057c11 */ /* 0x000fe200080f1400 */
[----:B------:R-:W-:-:S05]  /*1ba0*/  IMAD.MOV.U32 R0, RZ, RZ, 0x7f800000 ;  /* 0x7f800000ff007424 */ /* 0x000fca00078e00ff */
[----:B------:R-:W-:Y:S01]  /*1bb0*/  STG.E desc[UR26][R4.64], R0 ;  /* 0x0000000004007986 */ /* 0x000fe2000c10191a */
[----:B------:R-:W-:Y:S05]  /*1bc0*/  EXIT ;  /* 0x000000000000794d */ /* 0x000fea0003800000 */
.L_x_927:
        /* <DEDUP_REMOVED lines=21> */
.L_x_959:
[----:B------:R-:W1:Y:S01]  /*1d20*/  LDCU.64 UR10, c[0x0][0x3b8] ;  /* 0x00007700ff0a77ac */ /* 0x000e620008000a00 */
[----:B------:R-:W-:-:S04]  /*1d30*/  UIADD3 UR15, UPT, UPT, UR12, UR13, URZ ;  /* 0x0000000d0c0f7290 */ /* 0x000fc8000fffe0ff */
[----:B-1----:R-:W-:Y:S02]  /*1d40*/  UIMAD.WIDE.U32 UR6, UR15, UR10, URZ ;  /* 0x0000000a0f0672a5 */ /* 0x002fe4000f8e00ff */
[----:B------:R-:W-:-:S04]  /*1d50*/  UIMAD UR15, UR15, UR11, URZ ;  /* 0x0000000b0f0f72a4 */ /* 0x000fc8000f8e02ff */
[----:B------:R-:W-:Y:S02]  /*1d60*/  UIADD3 UR15, UPT, UPT, UR7, UR15, URZ ;  /* 0x0000000f070f7290 */ /* 0x000fe4000fffe0ff */
.L_x_960:
        /* <DEDUP_REMOVED lines=38> */
.L_x_961:
[----:B------:R-:W1:Y:S01]  /*1fd0*/  LDCU.64 UR8, c[0x0][0x3c0] ;  /* 0x00007800ff0877ac */ /* 0x000e620008000a00 */
[----:B------:R-:W-:-:S04]  /*1fe0*/  UIADD3 UR12, UPT, UPT, UR12, UR13, URZ ;  /* 0x0000000d0c0c7290 */ /* 0x000fc8000fffe0ff */
[----:B-1----:R-:W-:Y:S02]  /*1ff0*/  UIMAD.WIDE.U32 UR34, UR12, UR8, URZ ;  /* 0x000000080c2272a5 */ /* 0x002fe4000f8e00ff */
[----:B------:R-:W-:-:S04]  /*2000*/  UIMAD UR12, UR12, UR9, URZ ;  /* 0x000000090c0c72a4 */ /* 0x000fc8000f8e02ff */
[----:B------:R-:W-:-:S12]  /*2010*/  UIADD3 UR17, UPT, UPT, UR35, UR12, URZ ;  /* 0x0000000c23117290 */ /* 0x000fd8000fffe0ff */
.L_x_962:
[----:B------:R-:W-:Y:S01]  /*2020*/  IMAD.SHL.U32 R234, R219, 0x8, RZ ;  /* 0x00000008dbea7824 */ /* 0x000fe200078e00ff */
[--C-:B------:R-:W-:Y:S01]  /*2030*/  SHF.R.U32.HI R4, RZ, 0x3, R219.reuse ;  /* 0x00000003ff047819 */ /* 0x100fe200000116db */
[----:B------:R-:W1:Y:S01]  /*2040*/  S2UR UR24, SR_CgaCtaId ;  /* 0x00000000001879c3 */ /* 0x000e620000008800 */
[----:B------:R-:W-:Y:S01]  /*2050*/  SHF.R.S32.HI R223, RZ, 0x1f, R2 ;  /* 0x0000001fffdf7819 */ /* 0x000fe20000011402 */
[----:B------:R-:W2:Y:S01]  /*2060*/  LDCU.64 UR12, c[0x0][0x3c8] ;  /* 0x00007900ff0c77ac */ /* 0x000ea20008000a00 */
[----:B------:R-:W-:Y:S01]  /*2070*/  LOP3.LUT R218, R234, 0x38, RZ, 0xc0, !PT ;  /* 0x00000038eada7812 */ /* 0x000fe200078ec0ff */
[----:B------:R-:W-:Y:S01]  /*2080*/  VIADD R5, R4, 0x20 ;  /* 0x0000002004057836 */ /* 0x000fe20000000000 */
[----:B------:R-:W-:Y:S01]  /*2090*/  LOP3.LUT R3, R234, 0x1f8, RZ, 0xc0, !PT ;  /* 0x000001f8ea037812 */ /* 0x000fe200078ec0ff */
[----:B------:R-:W-:Y:S01]  /*20a0*/  UIADD3 UR18, UPT, UPT, -UR25, UR29, URZ ;  /* 0x0000001d19127290 */ /* 0x000fe2000fffe1ff */
[C---:B------:R-:W-:Y:S01]  /*20b0*/  IADD3 R6, P5, PT, R218.reuse, UR6, RZ ;  /* 0x00000006da067c10 */ /* 0x040fe2000ffbe0ff */
[----:B------:R-:W3:Y:S01]  /*20c0*/  LDCU.128 UR4, c[0x0][0x3d0] ;  /* 0x00007a00ff0477ac */ /* 0x000ee20008000c00 */
[----:B------:R-:W-:Y:S01]  /*20d0*/  IADD3 R10, P4, PT, R218, UR34, RZ ;  /* 0x00000022da0a7c10 */ /* 0x000fe2000ff9e0ff */
[----:B------:R-:W-:Y:S01]  /*20e0*/  VIADD R0, R4, 0x30 ;  /* 0x0000003004007836 */ /* 0x000fe20000000000 */
[----:B------:R-:W-:Y:S01]  /*20f0*/  IADD3 R12, P0, PT, R218, UR14, RZ ;  /* 0x0000000eda0c7c10 */ /* 0x000fe2000ff1e0ff */
[----:B------:R-:W-:Y:S01]  /*2100*/  UIMAD.WIDE.U32 UR32, UR32, 0x80, URZ ;  /* 0x00000080202078a5 */ /* 0x000fe2000f8e00ff */
[----:B------:R-:W-:Y:S01]  /*2110*/  IADD3.X R7, PT, PT, RZ, UR15, RZ, P5, !PT ;  /* 0x0000000fff077c10 */ /* 0x000fe2000affe4ff */
[----:B------:R-:W-:Y:S01]  /*2120*/  IMAD.X R11, RZ, RZ, UR17, P4 ;  /* 0x00000011ff0b7e24 */ /* 0x000fe2000a0e06ff */
[----:B------:R-:W-:Y:S01]  /*2130*/  LOP3.LUT R3, R3, 0x38, R219, 0x78, !PT ;  /* 0x0000003803037812 */ /* 0x000fe200078e78db */
[----:B------:R-:W-:Y:S01]  /*2140*/  IMAD.X R13, RZ, RZ, UR16, P0 ;  /* 0x00000010ff0d7e24 */ /* 0x000fe200080e06ff */
[----:B------:R-:W4:Y:S01]  /*2150*/  LDCU.64 UR16, c[0x0][0x390] ;  /* 0x00007200ff1077ac */ /* 0x000f220008000a00 */
[C---:B------:R-:W-:Y:S01]  /*2160*/  IMAD.WIDE.U32 R6, R4.reuse, UR10, R6 ;  /* 0x0000000a04067c25 */ /* 0x040fe2000f8e0006 */
[----:B------:R-:W-:Y:S01]  /*2170*/  LOP3.LUT R234, R3, 0x1e00, R234, 0xf8, !PT ;  /* 0x00001e0003ea7812 */ /* 0x000fe200078ef8ea */
[----:B------:R-:W-:Y:S01]  /*2180*/  BSSY.RECONVERGENT B0, `(.L_x_963) ;  /* 0x000003e000007945 */ /* 0x000fe20003800200 */
[----:B------:R-:W5:Y:S01]  /*2190*/  LDCU.64 UR14, c[0x0][0x388] ;  /* 0x00007100ff0e77ac */ /* 0x000f620008000a00 */
[----:B------:R-:W-:Y:S01]  /*21a0*/  IMAD.WIDE.U32 R10, R4, UR8, R10 ;  /* 0x00000008040a7c25 */ /* 0x000fe2000f8e000a */
[----:B------:R-:W-:-:S02]  /*21b0*/  ISETP.GE.AND P3, PT, R5, UR18, PT ;  /* 0x0000001205007c0c */ /* 0x000fc4000bf66270 */
[----:B------:R-:W-:Y:S01]  /*21c0*/  ISETP.GE.AND P1, PT, R0, UR18, PT ;  /* 0x0000001200007c0c */ /* 0x000fe2000bf26270 */
[C---:B---3--:R-:W-:Y:S01]  /*21d0*/  IMAD R227, R223.reuse, UR4, RZ ;  /* 0x00000004dfe37c24 */ /* 0x048fe2000f8e02ff */
[----:B------:R-:W-:Y:S01]  /*21e0*/  LOP3.LUT R235, R218, 0x40, RZ, 0xfc, !PT ;  /* 0x00000040daeb7812 */ /* 0x000fe200078efcff */
[C---:B------:R-:W-:Y:S02]  /*21f0*/  IMAD R7, R4.reuse, UR11, R7 ;  /* 0x0000000b04077c24 */ /* 0x040fe4000f8e0207 */
[----:B------:R-:W-:Y:S02]  /*2200*/  IMAD R223, R223, UR6, RZ ;  /* 0x00000006dfdf7c24 */ /* 0x000fe4000f8e02ff */
[----:B------:R-:W-:Y:S02]  /*2210*/  IMAD R11, R4, UR9, R11 ;  /* 0x00000009040b7c24 */ /* 0x000fe4000f8e020b */
[C---:B------:R-:W-:Y:S02]  /*2220*/  IMAD R227, R2.reuse, UR5, R227 ;  /* 0x0000000502e37c24 */ /* 0x040fe4000f8e02e3 */
[----:B------:R-:W-:Y:S01]  /*2230*/  IMAD.WIDE.U32 R6, R2, UR4, R6 ;  /* 0x0000000402067c25 */ /* 0x000fe2000f8e0006 */
[----:B------:R-:W-:-:S03]  /*2240*/  USHF.L.U64.HI UR4, UR10, 0x5, UR11 ;  /* 0x000000050a047899 */ /* 0x000fc6000801020b */
[C---:B------:R-:W-:Y:S01]  /*2250*/  IMAD R223, R2.reuse, UR7, R223 ;  /* 0x0000000702df7c24 */ /* 0x040fe2000f8e02df */
[----:B------:R-:W-:Y:S01]  /*2260*/  IADD3 R227, PT, PT, R7, R227, RZ ;  /* 0x000000e307e37210 */ /* 0x000fe20007ffe0ff */
[----:B------:R-:W-:Y:S01]  /*2270*/  IMAD.WIDE.U32 R2, R2, UR6, R10 ;  /* 0x0000000602027c25 */ /* 0x000fe2000f8e000a */
[----:B-----5:R-:W-:Y:S01]  /*2280*/  LEA R228, P4, R6, UR14, 0x1 ;  /* 0x0000000e06e47c11 */ /* 0x020fe2000f8808ff */
[----:B------:R-:W-:Y:S02]  /*2290*/  USHF.L.U32 UR14, UR10, 0x5, URZ ;  /* 0x000000050a0e7899 */ /* 0x000fe400080006ff */
[----:B------:R-:W-:Y:S01]  /*22a0*/  IMAD.IADD R223, R3, 0x1, R223 ;  /* 0x0000000103df7824 */ /* 0x000fe200078e02df */
[----:B----4-:R-:W-:Y:S01]  /*22b0*/  LEA R226, P0, R2, UR16, 0x1 ;  /* 0x0000001002e27c11 */ /* 0x010fe2000f8008ff */
[----:B--2---:R-:W-:Y:S01]  /*22c0*/  IMAD.U32 R8, RZ, RZ, UR12 ;  /* 0x0000000cff087e24 */ /* 0x004fe2000f8e00ff */
[----:B------:R-:W-:Y:S01]  /*22d0*/  UMOV UR12, 0x400 ;  /* 0x00000400000c7882 */ /* 0x000fe20000000000 */
[----:B------:R-:W-:Y:S01]  /*22e0*/  VIADD R0, R4, 0x40 ;  /* 0x0000004004007836 */ /* 0x000fe20000000000 */
[----:B------:R-:W-:Y:S01]  /*22f0*/  LEA.HI.X R223, R2, UR17, R223, 0x1, P0 ;  /* 0x0000001102df7c11 */ /* 0x000fe200080f0cdf */
[----:B------:R-:W-:Y:S01]  /*2300*/  IMAD.WIDE.U32 R8, R8, UR22, R12 ;  /* 0x0000001608087c25 */ /* 0x000fe2000f8e000c */
[C---:B------:R-:W-:Y:S01]  /*2310*/  ISETP.GE.AND P0, PT, R4.reuse, UR18, PT ;  /* 0x0000001204007c0c */ /* 0x040fe2000bf06270 */
[----:B-1----:R-:W-:Y:S01]  /*2320*/  ULEA UR5, UR24, UR12, 0x18 ;  /* 0x0000000c18057291 */ /* 0x002fe2000f8ec0ff */
[----:B------:R-:W-:Y:S01]  /*2330*/  MOV R12, UR13 ;  /* 0x0000000d000c7c02 */ /* 0x000fe20008000f00 */
[----:B------:R-:W-:Y:S01]  /*2340*/  VIADD R5, R4, 0x10 ;  /* 0x0000001004057836 */ /* 0x000fe20000000000 */
[----:B------:R-:W-:Y:S01]  /*2350*/  LEA.HI.X R227, R6, UR15, R227, 0x1, P4 ;  /* 0x0000000f06e37c11 */ /* 0x000fe2000a0f0ce3 */
[----:B------:R-:W-:Y:S01]  /*2360*/  UIADD3 UR15, UPT, UPT, UR20, -0x1, URZ ;  /* 0xffffffff140f7890 */ /* 0x000fe2000fffe0ff */
[----:B------:R-:W-:Y:S01]  /*2370*/  ISETP.GE.AND P2, PT, R0, UR18, PT ;  /* 0x0000001200007c0c */ /* 0x000fe2000bf46270 */
[----:B------:R-:W-:Y:S01]  /*2380*/  USHF.L.U64.HI UR16, UR10, 0x4, UR11 ;  /* 0x000000040a107899 */ /* 0x000fe2000801020b */
[----:B------:R-:W-:Y:S01]  /*2390*/  ISETP.GE.AND P4, PT, R5, UR18, PT ;  /* 0x0000001205007c0c */ /* 0x000fe2000bf86270 */
[C---:B------:R-:W-:Y:S01]  /*23a0*/  VIADD R2, R4.reuse, 0x50 ;  /* 0x0000005004027836 */ /* 0x040fe20000000000 */
[----:B------:R-:W-:Y:S01]  /*23b0*/  LOP3.LUT R3, R4, UR32, RZ, 0xfc, !PT ;  /* 0x0000002004037c12 */ /* 0x000fe2000f8efcff */
[----:B------:R-:W-:Y:S01]  /*23c0*/  IMAD R13, R12, UR22, R9 ;  /* 0x000000160c0d7c24 */ /* 0x000fe2000f8e0209 */
[----:B------:R-:W-:Y:S01]  /*23d0*/  LEA R234, R234, UR5, 0x1 ;  /* 0x00000005eaea7c11 */ /* 0x000fe2000f8e08ff */
[----:B------:R-:W-:Y:S08]  /*23e0*/  @P0 BRA `(.L_x_964) ;  /* 0x00000000005c0947 */ /* 0x000ff00003800000 */
        /* <DEDUP_REMOVED lines=23> */
.L_x_964:
[----:B------:R-:W-:Y:S05]  /*2560*/  BSYNC.RECONVERGENT B0 ;  /* 0x0000000000007941 */ /* 0x000fea0003800200 */
.L_x_963:
[----:B------:R-:W-:Y:S01]  /*2570*/  USHF.L.U32 UR17, UR10, 0x4, URZ ;  /* 0x000000040a117899 */ /* 0x000fe200080006ff */
[----:B------:R-:W-:Y:S01]  /*2580*/  BSSY.RECONVERGENT B0, `(.L_x_965) ;  /* 0x000001d000007945 */ /* 0x000fe20003800200 */
[----:B------:R-:W-:Y:S02]  /*2590*/  ISETP.GE.AND P0, PT, R2, UR18, PT ;  /* 0x0000001202007c0c */ /* 0x000fe4000bf06270 */
[----:B------:R-:W-:Y:S01]  /*25a0*/  IADD3 R0, PT, PT, R4, 0x60, RZ ;  /* 0x0000006004007810 */ /* 0x000fe20007ffe0ff */
[----:B------:R-:W-:Y:S10]  /*25b0*/  @P4 BRA `(.L_x_966) ;  /* 0x0000000000644947 */ /* 0x000ff40003800000 */
        /* <DEDUP_REMOVED lines=25> */
.L_x_966:
[----:B------:R-:W-:Y:S05]  /*2750*/  BSYNC.RECONVERGENT B0 ;  /* 0x0000000000007941 */ /* 0x000fea0003800200 */
.L_x_965:
[----:B------:R-:W-:Y:S01]  /*2760*/  USHF.L.U64.HI UR34, UR8, 0x5, UR9 ;  /* 0x0000000508227899 */ /* 0x000fe20008010209 */
[----:B------:R-:W-:Y:S01]  /*2770*/  BSSY.RECONVERGENT B0, `(.L_x_967) ;  /* 0x000001d000007945 */ /* 0x000fe20003800200 */
[----:B------:R-:W-:Y:S02]  /*2780*/  ISETP.GE.AND P6, PT, R0, UR18, PT ;  /* 0x0000001200007c0c */ /* 0x000fe4000bfc6270 */
[----:B------:R-:W-:Y:S01]  /*2790*/  IADD3 R0, PT, PT, R4, 0x70, RZ ;  /* 0x0000007004007810 */ /* 0x000fe20007ffe0ff */
[----:B------:R-:W-:Y:S05]  /*27a0*/  @P3 BRA `(.L_x_968) ;  /* 0x0000000000643947 */ /* 0x000fea0003800000 */
        /* <DEDUP_REMOVED lines=25> */
.L_x_968:
[----:B------:R-:W-:Y:S05]  /*2940*/  BSYNC.RECONVERGENT B0 ;  /* 0x0000000000007941 */ /* 0x000fea0003800200 */
.L_x_967:
[----:B------:R-:W-:Y:S01]  /*2950*/  UIMAD UR35, UR15, -0x20, UR28 ;  /* 0xffffffe00f2378a4 */ /* 0x000fe2000f8e021c */
[----:B------:R-:W-:Y:S01]  /*2960*/  BSSY.RECONVERGENT B0, `(.L_x_969) ;  /* 0x000001c000007945 */ /* 0x000fe20003800200 */
[----:B------:R-:W-:-:S03]  /*2970*/  ISETP.GE.AND P5, PT, R0, UR18, PT ;  /* 0x0000001200007c0c */ /* 0x000fc6000bfa6270 */
[----:B------:R-:W-:Y:S10]  /*2980*/  @P1 BRA `(.L_x_970) ;  /* 0x0000000000641947 */ /* 0x000ff40003800000 */
[----:B------:R-:W4:Y:S01]  /*2990*/  LDCU.64 UR12, c[0x0][0x3b0] ;  /* 0x00007600ff0c77ac */ /* 0x000f220008000a00 */
[----:B------:R-:W-:Y:S01]  /*29a0*/  IADD3 R0, P1, PT, R3, 0x30, RZ ;  /* 0x0000003003007810 */ /* 0x000fe20007f3e0ff */
[----:B------:R-:W-:Y:S01]  /*29b0*/  IMAD.MOV.U32 R6, RZ, RZ, R8 ;  /* 0x000000ffff067224 */ /* 0x000fe200078e0008 */
[----:B------:R-:W-:Y:S01]  /*29c0*/  MOV R7, R13 ;  /* 0x0000000d00077202 */ /* 0x000fe20000000f00 */
[----:B------:R-:W5:Y:S02]  /*29d0*/  LDCU UR36, c[0x0][0x440] ;  /* 0x00008800ff2477ac */ /* 0x000f640008000800 */
[----:B------:R-:W-:Y:S01]  /*29e0*/  IMAD.X R2, RZ, RZ, UR33, P1 ;  /* 0x00000021ff027e24 */ /* 0x000fe200088e06ff */
[----:B------:R-:W1:Y:S03]  /*29f0*/  LDCU.64 UR6, c[0x0][0x380] ;  /* 0x00007000ff0677ac */ /* 0x000e660008000a00 */
[----:B----4-:R-:W-:-:S02]  /*2a00*/  IMAD R2, R2, UR12, RZ ;  /* 0x0000000c02027c24 */ /* 0x010fc4000f8e02ff */
[----:B------:R-:W-:Y:S01]  /*2a10*/  IMAD.WIDE.U32 R6, R0, UR12, R6 ;  /* 0x0000000c00067c25 */ /* 0x000fe2000f8e0006 */
[----:B-----5:R-:W-:-:S03]  /*2a20*/  ISETP.GE.AND P3, PT, R218, UR36, PT ;  /* 0x00000024da007c0c */ /* 0x020fc6000bf66270 */
        /* <DEDUP_REMOVED lines=15> */
.L_x_970:
[----:B------:R-:W-:Y:S05]  /*2b20*/  BSYNC.RECONVERGENT B0 ;  /* 0x0000000000007941 */ /* 0x000fea0003800200 */
.L_x_969:
[----:B------:R-:W-:Y:S01]  /*2b30*/  USHF.L.U32 UR36, UR8, 0x5, URZ ;  /* 0x0000000508247899 */ /* 0x000fe200080006ff */
[----:B------:R-:W-:Y:S01]  /*2b40*/  BSSY.RECONVERGENT B0, `(.L_x_971) ;  /* 0x000001c000007945 */ /* 0x000fe20003800200 */
[----:B------:R-:W-:-:S03]  /*2b50*/  ISETP.GE.AND P1, PT, R4, UR35, PT ;  /* 0x0000002304007c0c */ /* 0x000fc6000bf26270 */
[----:B------:R-:W-:Y:S10]  /*2b60*/  @P2 BRA `(.L_x_972) ;  /* 0x0000000000642947 */ /* 0x000ff40003800000 */
[----:B------:R-:W5:Y:S01]  /*2b70*/  LDCU.64 UR12, c[0x0][0x3b0] ;  /* 0x00007600ff0c77ac */ /* 0x000f620008000a00 */
[----:B------:R-:W-:Y:S01]  /*2b80*/  IADD3 R0, P2, PT, R3, 0x40, RZ ;  /* 0x0000004003007810 */ /* 0x000fe20007f5e0ff */
[----:B------:R-:W-:Y:S01]  /*2b90*/  IMAD.MOV.U32 R6, RZ, RZ, R8 ;  /* 0x000000ffff067224 */ /* 0x000fe200078e0008 */
[----:B------:R-:W-:Y:S01]  /*2ba0*/  MOV R7, R13 ;  /* 0x0000000d00077202 */ /* 0x000fe20000000f00 */
[----:B------:R-:W1:Y:S02]  /*2bb0*/  LDCU UR37, c[0x0][0x440] ;  /* 0x00008800ff2577ac */ /* 0x000e640008000800 */
[----:B------:R-:W-:Y:S01]  /*2bc0*/  IMAD.X R2, RZ, RZ, UR33, P2 ;  /* 0x00000021ff027e24 */ /* 0x000fe200090e06ff */
[----:B------:R-:W4:Y:S03]  /*2bd0*/  LDCU.64 UR6, c[0x0][0x380] ;  /* 0x00007000ff0677ac */ /* 0x000f260008000a00 */
[----:B-----5:R-:W-:-:S02]  /*2be0*/  IMAD R2, R2, UR12, RZ ;  /* 0x0000000c02027c24 */ /* 0x020fc4000f8e02ff */
        /* <DEDUP_REMOVED lines=17> */
.L_x_972:
[----:B------:R-:W-:Y:S05]  /*2d00*/  BSYNC.RECONVERGENT B0 ;  /* 0x0000000000007941 */ /* 0x000fea0003800200 */
.L_x_971:
[----:B------:R-:W-:Y:S01]  /*2d10*/  UIMAD.WIDE.U32 UR38, UR14, UR15, URZ ;  /* 0x0000000f0e2672a5 */ /* 0x000fe2000f8e00ff */
[----:B------:R-:W-:Y:S01]  /*2d20*/  BSSY.RECONVERGENT B0, `(.L_x_973) ;  /* 0x000001c000007945 */ /* 0x000fe20003800200 */
[----:B------:R-:W-:-:S03]  /*2d30*/  ISETP.GE.AND P4, PT, R5, UR35, PT ;  /* 0x0000002305007c0c */ /* 0x000fc6000bf86270 */
[----:B------:R-:W-:Y:S10]  /*2d40*/  @P0 BRA `(.L_x_974) ;  /* 0x0000000000640947 */ /* 0x000ff40003800000 */
[----:B------:R-:W5:Y:S01]  /*2d50*/  LDCU.64 UR12, c[0x0][0x3b0] ;  /* 0x00007600ff0c77ac */ /* 0x000f620008000a00 */
[----:B------:R-:W-:Y:S01]  /*2d60*/  IADD3 R0, P0, PT, R3, 0x50, RZ ;  /* 0x0000005003007810 */ /* 0x000fe20007f1e0ff */
[----:B------:R-:W-:Y:S01]  /*2d70*/  IMAD.MOV.U32 R6, RZ, RZ, R8 ;  /* 0x000000ffff067224 */ /* 0x000fe200078e0008 */
[----:B------:R-:W-:Y:S01]  /*2d80*/  MOV R7, R13 ;  /* 0x0000000d00077202 */ /* 0x000fe20000000f00 */
[----:B------:R-:W2:Y:S02]  /*2d90*/  LDCU UR37, c[0x0][0x440] ;  /* 0x00008800ff2577ac */ /* 0x000ea40008000800 */
[----:B------:R-:W-:Y:S01]  /*2da0*/  IMAD.X R2, RZ, RZ, UR33, P0 ;  /* 0x00000021ff027e24 */ /* 0x000fe200080e06ff */
[----:B------:R-:W1:Y:S03]  /*2db0*/  LDCU.64 UR6, c[0x0][0x380] ;  /* 0x00007000ff0677ac */ /* 0x000e660008000a00 */
[----:B-----5:R-:W-:-:S02]  /*2dc0*/  IMAD R2, R2, UR12, RZ ;  /* 0x0000000c02027c24 */ /* 0x020fc4000f8e02ff */
[----:B------:R-:W-:Y:S01]  /*2dd0*/  IMAD.WIDE.U32 R6, R0, UR12, R6 ;  /* 0x0000000c00067c25 */ /* 0x000fe2000f8e0006 */
[----:B--2---:R-:W-:-:S03]  /*2de0*/  ISETP.GE.AND P2, PT, R218, UR37, PT ;  /* 0x00000025da007c0c */ /* 0x004fc6000bf46270 */
[----:B------:R-:W-:Y:S01]  /*2df0*/  IMAD R2, R0, UR13, R2 ;  /* 0x0000000d00027c24 */ /* 0x000fe2000f8e0202 */
[----:B------:R-:W-:Y:S02]  /*2e00*/  ISETP.GE.AND P0, PT, R235, UR37, PT ;  /* 0x00000025eb007c0c */ /* 0x000fe4000bf06270 */
[----:B-1--4-:R-:W-:Y:S01]  /*2e10*/  LEA R10, P3, R6, UR6, 0x1 ;  /* 0x00000006060a7c11 */ /* 0x012fe2000f8608ff */
        /* <DEDUP_REMOVED lines=12> */
.L_x_974:
[----:B------:R-:W-:Y:S05]  /*2ee0*/  BSYNC.RECONVERGENT B0 ;  /* 0x0000000000007941 */ /* 0x000fea0003800200 */
.L_x_973:
[----:B------:R-:W-:Y:S04]  /*2ef0*/  BSSY.RECONVERGENT B0, `(.L_x_975) ;  /* 0x000001b000007945 */ /* 0x000fe80003800200 */
[----:B------:R-:W-:Y:S05]  /*2f00*/  @P6 BRA `(.L_x_976) ;  /* 0x0000000000646947 */ /* 0x000fea0003800000 */
        /* <DEDUP_REMOVED lines=25> */
.L_x_976:
[----:B------:R-:W-:Y:S05]  /*30a0*/  BSYNC.RECONVERGENT B0 ;  /* 0x0000000000007941 */ /* 0x000fea0003800200 */
.L_x_975:
        /* <DEDUP_REMOVED lines=27> */
.L_x_978:
[----:B------:R-:W-:Y:S05]  /*3260*/  BSYNC.RECONVERGENT B0 ;  /* 0x0000000000007941 */ /* 0x000fea0003800200 */
.L_x_977:
[----:B------:R-:W-:Y:S01]  /*3270*/  UIMAD UR7, UR4, UR15, URZ ;  /* 0x0000000f040772a4 */ /* 0x000fe2000f8e02ff */
[----:B------:R-:W-:Y:S03]  /*3280*/  BSSY.RECONVERGENT B0, `(.L_x_979) ;  /* 0x0000015000007945 */ /* 0x000fe60003800200 */
[----:B------:R-:W-:Y:S01]  /*3290*/  UIADD3 UR7, UPT, UPT, UR39, UR7, URZ ;  /* 0x0000000727077290 */ /* 0x000fe2000fffe0ff */
[----:B------:R-:W-:Y:S11]  /*32a0*/  @P1 BRA `(.L_x_980) ;  /* 0x0000000000481947 */ /* 0x000ff60003800000 */
[----:B------:R-:W5:Y:S01]  /*32b0*/  LDCU UR6, c[0x0][0x440] ;  /* 0x00008800ff0677ac */ /* 0x000f620008000800 */
[----:B--2---:R-:W-:Y:S02]  /*32c0*/  IMAD.U32 R2, RZ, RZ, UR38 ;  /* 0x00000026ff027e24 */ /* 0x004fe4000f8e00ff */
[----:B------:R-:W-:Y:S02]  /*32d0*/  IMAD.U32 R0, RZ, RZ, UR7 ;  /* 0x00000007ff007e24 */ /* 0x000fe4000f8e00ff */
[----:B------:R-:W-:Y:S01]  /*32e0*/  IMAD.U32 R3, RZ, RZ, UR39 ;  /* 0x00000027ff037e24 */ /* 0x000fe2000f8e00ff */
        /* <DEDUP_REMOVED lines=14> */
.L_x_980:
[----:B------:R-:W-:Y:S05]  /*33d0*/  BSYNC.RECONVERGENT B0 ;  /* 0x0000000000007941 */ /* 0x000fea0003800200 */
.L_x_979:
[----:B------:R-:W-:Y:S04]  /*33e0*/  BSSY.RECONVERGENT B0, `(.L_x_981) ;  /* 0x0000015000007945 */ /* 0x000fe80003800200 */
[----:B------:R-:W-:Y:S05]  /*33f0*/  @P4 BRA `(.L_x_982) ;  /* 0x00000000004c4947 */ /* 0x000fea0003800000 */
[----:B------:R-:W5:Y:S01]  /*3400*/  LDCU UR6, c[0x0][0x440] ;  /* 0x00008800ff0677ac */ /* 0x000f620008000800 */
[----:B------:R-:W-:-:S04]  /*3410*/  UIADD3 UR11, UP0, UPT, UR17, UR38, URZ ;  /* 0x00000026110b7290 */ /* 0x000fc8000ff1e0ff */
[----:B------:R-:W-:Y:S02]  /*3420*/  UIADD3.X UR10, UPT, UPT, UR16, UR7, URZ, UP0, !UPT ;  /* 0x00000007100a7290 */ /* 0x000fe400087fe4ff */
[----:B--2---:R-:W-:-:S04]  /*3430*/  IMAD.U32 R2, RZ, RZ, UR11 ;  /* 0x0000000bff027e24 */ /* 0x004fc8000f8e00ff */
        /* <DEDUP_REMOVED lines=15> */
.L_x_982:
[----:B------:R-:W-:Y:S05]  /*3530*/  BSYNC.RECONVERGENT B0 ;  /* 0x0000000000007941 */ /* 0x000fea0003800200 */
.L_x_981:
[----:B------:R-:W5:Y:S01]  /*3540*/  LDCU UR6, c[0x0][0x3e0] ;  /* 0x00007c00ff0677ac */ /* 0x000f620008000800 */
[--C-:B------:R-:W-:Y:S01]  /*3550*/  SHF.R.U32.HI R222, RZ, 0x1, R219.reuse ;  /* 0x00000001ffde7819 */ /* 0x100fe200000116db */
[----:B------:R-:W0:Y:S01]  /*3560*/  LDGDEPBAR ;  /* 0x00000000000079af */ /* 0x000e220000000000 */
[----:B------:R-:W-:Y:S01]  /*3570*/  IMAD.U32 R0, RZ, RZ, UR25 ;  /* 0x00000019ff007e24 */ /* 0x000fe2000f8e00ff */
[----:B--2---:R-:W-:Y:S01]  /*3580*/  SHF.R.U32.HI R2, RZ, 0x2, R219 ;  /* 0x00000002ff027819 */ /* 0x004fe200000116db */
[----:B------:R-:W-:Y:S01]  /*3590*/  IMAD.U32 R76, RZ, RZ, UR28 ;  /* 0x0000001cff4c7e24 */ /* 0x000fe2000f8e00ff */
[----:B------:R-:W-:Y:S01]  /*35a0*/  LOP3.LUT R3, R222, 0x1f0, RZ, 0xc0, !PT ;  /* 0x000001f0de037812 */ /* 0x000fe200078ec0ff */
[----:B------:R-:W-:Y:S01]  /*35b0*/  UIMAD.WIDE.U32 UR36, UR36, UR15, URZ ;  /* 0x0000000f242472a5 */ /* 0x000fe2000f8e00ff */
[----:B------:R-:W-:Y:S01]  /*35c0*/  LOP3.LUT R2, R2, 0x7, RZ, 0xc0, !PT ;  /* 0x0000000702027812 */ /* 0x000fe200078ec0ff */
[----:B------:R-:W-:Y:S01]  /*35d0*/  UIMAD UR34, UR34, UR15, URZ ;  /* 0x0000000f222272a4 */ /* 0x000fe2000f8e02ff */
[----:B------:R-:W-:Y:S01]  /*35e0*/  IADD3 R0, PT, PT, R3, 0x1, R0 ;  /* 0x0000000103007810 */ /* 0x000fe20007ffe000 */
[C---:B------:R-:W-:Y:S01]  /*35f0*/  IMAD.SHL.U32 R221, R219.reuse, 0x20, RZ ;  /* 0x00000020dbdd7824 */ /* 0x040fe200078e00ff */
[C---:B------:R-:W-:Y:S01]  /*3600*/  LOP3.LUT P6, RZ, R219.reuse, 0x2, RZ, 0xc0, !PT ;  /* 0x00000002dbff7812 */ /* 0x040fe200078cc0ff */
[----:B------:R-:W-:Y:S01]  /*3610*/  IMAD.MOV.U32 R79, RZ, RZ, 0x20 ;  /* 0x00000020ff4f7424 */ /* 0x000fe200078e00ff */
[----:B------:R-:W-:Y:S01]  /*3620*/  IADD3 R0, PT, PT, R0, -UR29, R2 ;  /* 0x8000001d00007c10 */ /* 0x000fe2000fffe002 */
[----:B------:R-:W-:Y:S01]  /*3630*/  IMAD.MOV.U32 R2, RZ, RZ, 0x10 ;  /* 0x00000010ff027424 */ /* 0x000fe200078e00ff */
[C---:B------:R-:W-:Y:S01]  /*3640*/  LOP3.LUT P0, RZ, R219.reuse, 0x4, RZ, 0xc0, !PT ;  /* 0x00000004dbff7812 */ /* 0x040fe2000780c0ff */
[C---:B------:R-:W-:Y:S01]  /*3650*/  IMAD.SHL.U32 R214, R219.reuse, 0x40, RZ ;  /* 0x00000040dbd67824 */ /* 0x040fe200078e00ff */
[----:B-----5:R-:W-:Y:S01]  /*3660*/  UIMAD UR6, UR23, UR6, UR22 ;  /* 0x00000006170672a4 */ /* 0x020fe2000f8e0216 */
[----:B------:R-:W-:Y:S01]  /*3670*/  IADD3 R76, PT, PT, R0, UR21, R76 ;  /* 0x00000015004c7c10 */ /* 0x000fe2000fffe04c */
[----:B------:R-:W-:Y:S01]  /*3680*/  BSSY.RECONVERGENT B0, `(.L_x_983) ;  /* 0x0000025000007945 */ /* 0x000fe20003800200 */
[----:B------:R-:W-:Y:S01]  /*3690*/  LOP3.LUT R0, R219, 0x1f, RZ, 0xc0, !PT ;  /* 0x0000001fdb007812 */ /* 0x000fe200078ec0ff */
[----:B------:R-:W-:Y:S01]  /*36a0*/  USHF.L.U32 UR6, UR6, 0x5, URZ ;  /* 0x0000000506067899 */ /* 0x000fe200080006ff */
[----:B------:R-:W-:-:S02]  /*36b0*/  LOP3.LUT R221, R221, 0x7c00, RZ, 0xc0, !PT ;  /* 0x00007c00dddd7812 */ /* 0x000fc400078ec0ff */
[----:B------:R-:W-:Y:S01]  /*36c0*/  SEL R2, R2, 0xfffffff0, !P6 ;  /* 0xfffffff002027807 */ /* 0x000fe20007000000 */
[----:B------:R-:W-:Y:S01]  /*36d0*/  USHF.R.S32.HI UR7, URZ, 0x1f, UR6 ;  /* 0x0000001fff077899 */ /* 0x000fe20008011406 */
[----:B------:R-:W-:-:S04]  /*36e0*/  DEPBAR.LE SB0, 0x0 ;  /* 0x000080000000791a */ /* 0x000fc80000000000 */
[----:B------:R-:W-:Y:S01]  /*36f0*/  BAR.SYNC.DEFER_BLOCKING 0x0 ;  /* 0x0000000000007b1d */ /* 0x000fe20000010000 */
[----:B------:R-:W-:Y:S01]  /*3700*/  IADD3 R78, P3, P2, R78, UR6, R0 ;  /* 0x000000064e4e7c10 */ /* 0x000fe2000fa7e000 */
[----:B------:R-:W-:Y:S01]  /*3710*/  UIADD3 UR6, UPT, UPT, UR37, UR34, URZ ;  /* 0x0000002225067290 */ /* 0x000fe2000fffe0ff */
[----:B------:R-:W-:Y:S02]  /*3720*/  LOP3.LUT R0, R219, 0x8, RZ, 0xc0, !PT ;  /* 0x00000008db007812 */ /* 0x000fe400078ec0ff */
[----:B------:R-:W-:Y:S02]  /*3730*/  IADD3.X R84, PT, PT, R84, UR7, RZ, P3, P2 ;  /* 0x0000000754547c10 */ /* 0x000fe40009fe44ff */
[----:B------:R-:W-:Y:S02]  /*3740*/  SEL R79, R79, 0xffffffe0, !P0 ;  /* 0xffffffe04f4f7807 */ /* 0x000fe40004000000 */
[----:B------:R-:W-:Y:S02]  /*3750*/  LOP3.LUT R3, R214, 0x200, RZ, 0xc0, !PT ;  /* 0x00000200d6037812 */ /* 0x000fe400078ec0ff */
[----:B------:R-:W-:Y:S01]  /*3760*/  LOP3.LUT R213, R218, 0x1c0, R214, 0xf8, !PT ;  /* 0x000001c0dad57812 */ /* 0x000fe200078ef8d6 */
[----:B------:R-:W-:Y:S06]  /*3770*/  @P1 BRA `(.L_x_984) ;  /* 0x00000000004c1947 */ /* 0x000fec0003800000 */
        /* <DEDUP_REMOVED lines=19> */
.L_x_984:
[----:B------:R2:W-:Y:S04]  /*38b0*/  STS.128 [R234+0xa000], RZ ;  /* 0x00a000ffea007388 */ /* 0x0005e80000000c00 */
[----:B------:R2:W-:Y:S02]  /*38c0*/  STS.128 [R234+0xb000], RZ ;  /* 0x00b000ffea007388 */ /* 0x0005e40000000c00 */
.L_x_985:
[----:B------:R-:W-:Y:S05]  /*38d0*/  BSYNC.RECONVERGENT B0 ;  /* 0x0000000000007941 */ /* 0x000fea0003800200 */
.L_x_983:
[----:B------:R-:W-:Y:S01]  /*38e0*/  ISETP.GE.AND P1, PT, R5, UR35, PT ;  /* 0x0000002305007c0c */ /* 0x000fe2000bf26270 */
[----:B------:R-:W-:Y:S01]  /*38f0*/  BSSY.RECONVERGENT B0, `(.L_x_986) ;  /* 0x000001d000007945 */ /* 0x000fe20003800200 */
[C---:B------:R-:W-:Y:S02]  /*3900*/  LOP3.LUT R77, R213.reuse, 0x8, R222, 0x78, !PT ;  /* 0x00000008d54d7812 */ /* 0x040fe400078e78de */
[----:B------:R-:W-:Y:S02]  /*3910*/  LOP3.LUT R0, R213, R0, RZ, 0x3c, !PT ;  /* 0x00000000d5007212 */ /* 0x000fe400078e3cff */
[----:B------:R-:W-:Y:S02]  /*3920*/  LOP3.LUT R212, R214, 0x400, RZ, 0xc0, !PT ;  /* 0x00000400d6d47812 */ /* 0x000fe400078ec0ff */
[----:B------:R-:W-:-:S03]  /*3930*/  IADD3 R3, PT, PT, R77, R3, R221 ;  /* 0x000000034d037210 */ /* 0x000fc60007ffe0dd */
[----:B------:R-:W-:Y:S01]  /*3940*/  IMAD R212, R0, 0x2, R212 ;  /* 0x0000000200d47824 */ /* 0x000fe200078e02d4 */
[----:B------:R-:W-:Y:S01]  /*3950*/  LEA R87, R3, UR5, 0x1 ;  /* 0x0000000503577c11 */ /* 0x000fe2000f8e08ff */
[----:B------:R1:W-:Y:S04]  /*3960*/  @P1 STS.128 [R234+0xa800], RZ ;  /* 0x00a800ffea001388 */ /* 0x0003e80000000c00 */
[----:B------:R1:W-:Y:S01]  /*3970*/  @P1 STS.128 [R234+0xb800], RZ ;  /* 0x00b800ffea001388 */ /* 0x0003e20000000c00 */
[----:B------:R-:W-:Y:S05]  /*3980*/  @P1 BRA `(.L_x_987) ;  /* 0x00000000004c1947 */ /* 0x000fea0003800000 */
        /* <DEDUP_REMOVED lines=19> */
.L_x_987:
[----:B------:R-:W-:Y:S05]  /*3ac0*/  BSYNC.RECONVERGENT B0 ;  /* 0x0000000000007941 */ /* 0x000fea0003800200 */
.L_x_986:
[----:B------:R-:W-:Y:S01]  /*3ad0*/  LDSM.16.M88.4 R60, [R87] ;  /* 0x00000000573c783b */ /* 0x000fe20000000200 */
[----:B------:R-:W-:Y:S01]  /*3ae0*/  VIADD R244, R212, UR5 ;  /* 0x00000005d4f47c36 */ /* 0x000fe20008000000 */
[----:B------:R-:W-:Y:S01]  /*3af0*/  UISETP.NE.AND UP1, UPT, UR20, 0x1, UPT ;  /* 0x000000011400788c */ /* 0x000fe2000bf25270 */
[C-C-:B------:R-:W-:Y:S01]  /*3b00*/  IMAD R85, R2.reuse, 0x2, R87.reuse ;  /* 0x0000000202557824 */ /* 0x140fe200078e0257 */
[----:B------:R-:W5:Y:S01]  /*3b10*/  LDSM.16.M88.4 R28, [R212+UR5+0x8000] ;  /* 0x00800005d41c783b */ /* 0x000f620008000200 */
[--C-:B------:R-:W-:Y:S01]  /*3b20*/  IMAD R86, R2, 0x2, R244.reuse ;  /* 0x0000000202567824 */ /* 0x100fe200078e02f4 */
[----:B------:R-:W-:Y:S01]  /*3b30*/  VIMNMX R210, PT, PT, R76, UR28, PT ;  /* 0x0000001c4cd27c48 */ /* 0x000fe2000bfe0100 */
[C---:B------:R-:W-:Y:S01]  /*3b40*/  IMAD R3, R79.reuse, 0x2, R87 ;  /* 0x000000024f037824 */ /* 0x040fe200078e0257 */
[----:B------:R-:W5:Y:S01]  /*3b50*/  LDSM.16.M88.4 R16, [R87+0x2000] ;  /* 0x002000005710783b */ /* 0x000f620000000200 */
[----:B------:R-:W-:Y:S02]  /*3b60*/  IMAD R79, R79, 0x2, R244 ;  /* 0x000000024f4f7824 */ /* 0x000fe400078e02f4 */
[C---:B------:R-:W-:Y:S01]  /*3b70*/  IMAD R0, R2.reuse, 0x2, R3 ;  /* 0x0000000202007824 */ /* 0x040fe200078e0203 */
[----:B-12-4-:R-:W1:Y:S01]  /*3b80*/  LDSM.16.M88.4 R8, [R212+UR5+0x8800] ;  /* 0x00880005d408783b */ /* 0x016e620008000200 */
[----:B------:R-:W-:-:S02]  /*3b90*/  IMAD R2, R2, 0x2, R79 ;  /* 0x0000000202027824 */ /* 0x000fc400078e024f */
[----:B------:R-:W-:Y:S01]  /*3ba0*/  IMAD.SHL.U32 R215, R219, 0x2, RZ ;  /* 0x00000002dbd77824 */ /* 0x000fe200078e00ff */
[----:B------:R-:W-:Y:S01]  /*3bb0*/  LDSM.16.M88.4 R80, [R86+0x8000] ;  /* 0x008000005650783b */ /* 0x000fe20000000200 */
[----:B------:R-:W-:-:S03]  /*3bc0*/  IMAD.U32 R209, RZ, RZ, UR28 ;  /* 0x0000001cffd17e24 */ /* 0x000fc6000f8e00ff */
[----:B------:R-:W2:Y:S01]  /*3bd0*/  LDSM.16.M88.4 R4, [R85+0x2000] ;  /* 0x002000005504783b */ /* 0x000ea20000000200 */
[----:B------:R-:W-:Y:S02]  /*3be0*/  LOP3.LUT R215, R215, 0x6, RZ, 0xc0, !PT ;  /* 0x00000006d7d77812 */ /* 0x000fe400078ec0ff */
[----:B------:R-:W-:Y:S01]  /*3bf0*/  VIADDMNMX R208, R76, 0x40, R209, PT ;  /* 0x000000404cd07846 */ /* 0x000fe200038001d1 */
[----:B------:R-:W4:Y:S04]  /*3c00*/  LDSM.16.M88.4 R48, [R86+0x8800] ;  /* 0x008800005630783b */ /* 0x000f280000000200 */
[----:B------:R-:W4:Y:S04]  /*3c10*/  LDSM.16.M88.4 R44, [R85] ;  /* 0x00000000552c783b */ /* 0x000f280000000200 */
[----:B------:R-:W-:Y:S04]  /*3c20*/  LDSM.16.M88.4 R20, [R3+0x2000] ;  /* 0x002000000314783b */ /* 0x000fe80000000200 */
[----:B---3--:R-:W3:Y:S04]  /*3c30*/  LDSM.16.M88.4 R12, [R79+0x8000] ;  /* 0x008000004f0c783b */ /* 0x008ee80000000200 */
[----:B------:R-:W3:Y:S01]  /*3c40*/  LDSM.16.M88.4 R72, [R79+0x8800] ;  /* 0x008800004f48783b */ /* 0x000ee20000000200 */
[-C--:B-----5:R-:W-:Y:S03]  /*3c50*/  HMMA.16816.F32.BF16 R40, R60, R28.reuse, RZ ;  /* 0x0000001c3c28723c */ /* 0x0a0fe600000418ff */
[----:B------:R-:W-:Y:S04]  /*3c60*/  LDSM.16.M88.4 R68, [R2+0x8000] ;  /* 0x008000000244783b */ /* 0x000fe80000000200 */
[----:B------:R-:W-:Y:S01]  /*3c70*/  LDSM.16.M88.4 R56, [R2+0x8800] ;  /* 0x008800000238783b */ /* 0x000fe20000000200 */
[C---:B------:R-:W-:Y:S03]  /*3c80*/  HMMA.16816.F32.BF16 R36, R16.reuse, R28, RZ ;  /* 0x0000001c1024723c */ /* 0x040fe600000418ff */
[----:B------:R-:W-:Y:S04]  /*3c90*/  LDSM.16.M88.4 R52, [R0] ;  /* 0x000000000034783b */ /* 0x000fe80000000200 */
[----:B------:R-:W0:Y:S01]  /*3ca0*/  LDGDEPBAR ;  /* 0x00000000000079af */ /* 0x000e220000000000 */
[-C--:B------:R-:W-:Y:S01]  /*3cb0*/  HMMA.16816.F32.BF16 R32, R16, R30.reuse, RZ ;  /* 0x0000001e1020723c */ /* 0x080fe200000418ff */
[----:B------:R-:W2:Y:S07]  /*3cc0*/  S2R R180, SR_CTAID.X ;  /* 0x0000000000b47919 */ /* 0x000eae0000002500 */
[----:B------:R-:W-:Y:S08]  /*3cd0*/  HMMA.16816.F32.BF16 R28, R60, R30, RZ ;  /* 0x0000001e3c1c723c */ /* 0x000ff000000418ff */
[-C--:B-1----:R-:W-:Y:S08]  /*3ce0*/  HMMA.16816.F32.BF16 R24, R16, R8.reuse, RZ ;  /* 0x000000081018723c */ /* 0x082ff000000418ff */
[----:B------:R-:W-:Y:S08]  /*3cf0*/  HMMA.16816.F32.BF16 R64, R60, R8, RZ ;  /* 0x000000083c40723c */ /* 0x000ff000000418ff */
[-C--:B------:R-:W-:Y:S08]  /*3d00*/  HMMA.16816.F32.BF16 R16, R16, R10.reuse, RZ ;  /* 0x0000000a1010723c */ /* 0x080ff000000418ff */
[----:B------:R-:W-:Y:S01]  /*3d10*/  HMMA.16816.F32.BF16 R60, R60, R10, RZ ;  /* 0x0000000a3c3c723c */ /* 0x000fe200000418ff */
[----:B------:R-:W1:Y:S07]  /*3d20*/  LDSM.16.M88.4 R8, [R3] ;  /* 0x000000000308783b */ /* 0x000e6e0000000200 */
[C---:B--2---:R-:W-:Y:S08]  /*3d30*/  HMMA.16816.F32.BF16 R36, R4.reuse, R80, R36 ;  /* 0x000000500424723c */ /* 0x044ff00000041824 */
[C---:B----4-:R-:W-:Y:S08]  /*3d40*/  HMMA.16816.F32.BF16 R24, R4.reuse, R48, R24 ;  /* 0x000000300418723c */ /* 0x050ff00000041818 */
[C---:B------:R-:W-:Y:S08]  /*3d50*/  HMMA.16816.F32.BF16 R32, R4.reuse, R82, R32 ;  /* 0x000000520420723c */ /* 0x040ff00000041820 */
[----:B------:R-:W-:Y:S01]  /*3d60*/  HMMA.16816.F32.BF16 R16, R4, R50, R16 ;  /* 0x000000320410723c */ /* 0x000fe20000041810 */
[----:B------:R-:W2:Y:S07]  /*3d70*/  LDSM.16.M88.4 R4, [R0+0x2000] ;  /* 0x002000000004783b */ /* 0x000eae0000000200 */
[C---:B------:R-:W-:Y:S08]  /*3d80*/  HMMA.16816.F32.BF16 R40, R44.reuse, R80, R40 ;  /* 0x000000502c28723c */ /* 0x040ff00000041828 */
[C---:B------:R-:W-:Y:S08]  /*3d90*/  HMMA.16816.F32.BF16 R28, R44.reuse, R82, R28 ;  /* 0x000000522c1c723c */ /* 0x040ff0000004181c */
[C---:B------:R-:W-:Y:S08]  /*3da0*/  HMMA.16816.F32.BF16 R64, R44.reuse, R48, R64 ;  /* 0x000000302c40723c */ /* 0x040ff00000041840 */
[----:B------:R-:W-:Y:S01]  /*3db0*/  HMMA.16816.F32.BF16 R60, R44, R50, R60 ;  /* 0x000000322c3c723c */ /* 0x000fe2000004183c */
[----:B------:R-:W-:Y:S04]  /*3dc0*/  LDSM.16.M88.4 R48, [R87+0x6000] ;  /* 0x006000005730783b */ /* 0x000fe80000000200 */
[----:B------:R-:W4:Y:S03]  /*3dd0*/  LDSM.16.M88.4 R44, [R212+UR5+0x9000] ;  /* 0x00900005d42c783b */ /* 0x000f260008000200 */
[C---:B---3--:R-:W-:Y:S08]  /*3de0*/  HMMA.16816.F32.BF16 R36, R20.reuse, R12, R36 ;  /* 0x0000000c1424723c */ /* 0x048ff00000041824 */
[C---:B------:R-:W-:Y:S08]  /*3df0*/  HMMA.16816.F32.BF16 R24, R20.reuse, R72, R24 ;  /* 0x000000481418723c */ /* 0x040ff00000041818 */
[C---:B------:R-:W-:Y:S08]  /*3e00*/  HMMA.16816.F32.BF16 R32, R20.reuse, R14, R32 ;  /* 0x0000000e1420723c */ /* 0x040ff00000041820 */
[----:B------:R-:W-:Y:S01]  /*3e10*/  HMMA.16816.F32.BF16 R16, R20, R74, R16 ;  /* 0x0000004a1410723c */ /* 0x000fe20000041810 */
[----:B------:R-:W3:Y:S07]  /*3e20*/  LDSM.16.M88.4 R20, [R212+UR5+0x9800] ;  /* 0x00980005d414783b */ /* 0x000eee0008000200 */
[C---:B-1----:R-:W-:Y:S08]  /*3e30*/  HMMA.16816.F32.BF16 R40, R8.reuse, R12, R40 ;  /* 0x0000000c0828723c */ /* 0x042ff00000041828 */
[C---:B------:R-:W-:Y:S01]  /*3e40*/  HMMA.16816.F32.BF16 R28, R8.reuse, R14, R28 ;  /* 0x0000000e081c723c */ /* 0x040fe2000004181c */
[----:B------:R-:W1:Y:S07]  /*3e50*/  LDSM.16.M88.4 R12, [R87+0x4000] ;  /* 0x00400000570c783b */ /* 0x000e6e0000000200 */
[C---:B------:R-:W-:Y:S08]  /*3e60*/  HMMA.16816.F32.BF16 R64, R8.reuse, R72, R64 ;  /* 0x000000480840723c */ /* 0x040ff00000041840 */
[----:B------:R-:W-:Y:S01]  /*3e70*/  HMMA.16816.F32.BF16 R60, R8, R74, R60 ;  /* 0x0000004a083c723c */ /* 0x000fe2000004183c */
[----:B------:R-:W-:Y:S04]  /*3e80*/  LDSM.16.M88.4 R8, [R85+0x6000] ;  /* 0x006000005508783b */ /* 0x000fe80000000200 */
[----:B------:R-:W-:Y:S03]  /*3e90*/  LDSM.16.M88.4 R72, [R85+0x4000] ;  /* 0x004000005548783b */ /* 0x000fe60000000200 */
[C---:B--2---:R-:W-:Y:S08]  /*3ea0*/  HMMA.16816.F32.BF16 R36, R4.reuse, R68, R36 ;  /* 0x000000440424723c */ /* 0x044ff00000041824 */
[C---:B------:R-:W-:Y:S08]  /*3eb0*/  HMMA.16816.F32.BF16 R32, R4.reuse, R70, R32 ;  /* 0x000000460420723c */ /* 0x040ff00000041820 */
[C---:B------:R-:W-:Y:S08]  /*3ec0*/  HMMA.16816.F32.BF16 R24, R4.reuse, R56, R24 ;  /* 0x000000380418723c */ /* 0x040ff00000041818 */
[----:B------:R-:W-:Y:S01]  /*3ed0*/  HMMA.16816.F32.BF16 R16, R4, R58, R16 ;  /* 0x0000003a0410723c */ /* 0x000fe20000041810 */
[----:B------:R-:W2:Y:S07]  /*3ee0*/  LDSM.16.M88.4 R4, [R86+0x9000] ;  /* 0x009000005604783b */ /* 0x000eae0000000200 */
[C---:B------:R-:W-:Y:S08]  /*3ef0*/  HMMA.16816.F32.BF16 R40, R52.reuse, R68, R40 ;  /* 0x000000443428723c */ /* 0x040ff00000041828 */
[C---:B------:R-:W-:Y:S01]  /*3f00*/  HMMA.16816.F32.BF16 R28, R52.reuse, R70, R28 ;  /* 0x00000046341c723c */ /* 0x040fe2000004181c */
[----:B------:R-:W5:Y:S07]  /*3f10*/  LDSM.16.M88.4 R68, [R86+0x9800] ;  /* 0x009800005644783b */ /* 0x000f6e0000000200 */
[C---:B------:R-:W-:Y:S08]  /*3f20*/  HMMA.16816.F32.BF16 R64, R52.reuse, R56, R64 ;  /* 0x000000383440723c */ /* 0x040ff00000041840 */
[----:B------:R-:W-:Y:S01]  /*3f30*/  HMMA.16816.F32.BF16 R60, R52, R58, R60 ;  /* 0x0000003a343c723c */ /* 0x000fe2000004183c */
[----:B------:R-:W-:Y:S04]  /*3f40*/  LDSM.16.M88.4 R52, [R3+0x6000] ;  /* 0x006000000334783b */ /* 0x000fe80000000200 */
[----:B------:R-:W-:Y:S03]  /*3f50*/  LDSM.16.M88.4 R56, [R3+0x4000] ;  /* 0x004000000338783b */ /* 0x000fe60000000200 */
[C---:B----4-:R-:W-:Y:S08]  /*3f60*/  HMMA.16816.F32.BF16 R36, R48.reuse, R44, R36 ;  /* 0x0000002c3024723c */ /* 0x050ff00000041824 */
[C---:B------:R-:W-:Y:S08]  /*3f70*/  HMMA.16816.F32.BF16 R32, R48.reuse, R46, R32 ;  /* 0x0000002e3020723c */ /* 0x040ff00000041820 */
[C---:B---3--:R-:W-:Y:S08]  /*3f80*/  HMMA.16816.F32.BF16 R24, R48.reuse, R20, R24 ;  /* 0x000000143018723c */ /* 0x048ff00000041818 */
[----:B------:R-:W-:Y:S01]  /*3f90*/  HMMA.16816.F32.BF16 R16, R48, R22, R16 ;  /* 0x000000163010723c */ /* 0x000fe20000041810 */
[----:B------:R-:W3:Y:S07]  /*3fa0*/  LDSM.16.M88.4 R48, [R79+0x9000] ;  /* 0x009000004f30783b */ /* 0x000eee0000000200 */
        /* <DEDUP_REMOVED lines=9> */
[C---:B-----5:R-:W-:Y:S08]  /*4040*/  HMMA.16816.F32.BF16 R24, R8.reuse, R68, R24 ;  /* 0x000000440818723c */ /* 0x060ff00000041818 */
[----:B------:R-:W-:Y:S01]  /*4050*/  HMMA.16816.F32.BF16 R16, R8, R70, R16 ;  /* 0x000000460810723c */ /* 0x000fe20000041810 */
[----:B------:R-:W2:Y:S07]  /*4060*/  LDSM.16.M88.4 R8, [R0+0x6000] ;  /* 0x006000000008783b */ /* 0x000eae0000000200 */
[C---:B------:R-:W-:Y:S08]  /*4070*/  HMMA.16816.F32.BF16 R40, R72.reuse, R4, R40 ;  /* 0x000000044828723c */ /* 0x040ff00000041828 */
[----:B------:R-:W-:Y:S01]  /*4080*/  HMMA.16816.F32.BF16 R28, R72, R6, R28 ;  /* 0x00000006481c723c */ /* 0x000fe2000004181c */
[----:B------:R4:W5:Y:S01]  /*4090*/  LDSM.16.M88.4 R4, [R0+0x4000] ;  /* 0x004000000004783b */ /* 0x0009620000000200 */
[----:B------:R-:W-:-:S06]  /*40a0*/  DEPBAR.LE SB0, 0x0 ;  /* 0x000080000000791a */ /* 0x000fcc0000000000 */
[----:B---3--:R-:W-:Y:S08]  /*40b0*/  HMMA.16816.F32.BF16 R36, R52, R48, R36 ;  /* 0x000000303424723c */ /* 0x008ff00000041824 */
[C---:B------:R-:W-:Y:S08]  /*40c0*/  HMMA.16816.F32.BF16 R64, R72.reuse, R68, R64 ;  /* 0x000000444840723c */ /* 0x040ff00000041840 */
[----:B------:R-:W-:Y:S01]  /*40d0*/  HMMA.16816.F32.BF16 R60, R72, R70, R60 ;  /* 0x00000046483c723c */ /* 0x000fe2000004183c */
[----:B----4-:R-:W-:-:S07]  /*40e0*/  VIADDMNMX R0, R76, 0x48, R209, PT ;  /* 0x000000484c007846 */ /* 0x010fce00038001d1 */
[C---:B------:R-:W-:Y:S08]  /*40f0*/  HMMA.16816.F32.BF16 R32, R52.reuse, R50, R32 ;  /* 0x000000323420723c */ /* 0x040ff00000041820 */
[C---:B-1----:R-:W-:Y:S08]  /*4100*/  HMMA.16816.F32.BF16 R24, R52.reuse, R44, R24 ;  /* 0x0000002c3418723c */ /* 0x042ff00000041818 */
[----:B------:R-:W-:Y:S08]  /*4110*/  HMMA.16816.F32.BF16 R16, R52, R46, R16 ;  /* 0x0000002e3410723c */ /* 0x000ff00000041810 */
[C---:B------:R-:W-:Y:S08]  /*4120*/  HMMA.16816.F32.BF16 R40, R56.reuse, R48, R40 ;  /* 0x000000303828723c */ /* 0x040ff00000041828 */
[----:B------:R-:W-:Y:S08]  /*4130*/  HMMA.16816.F32.BF16 R28, R56, R50, R28 ;  /* 0x00000032381c723c */ /* 0x000ff0000004181c */
[----:B--2---:R-:W-:Y:S08]  /*4140*/  HMMA.16816.F32.BF16 R36, R8, R12, R36 ;  /* 0x0000000c0824723c */ /* 0x004ff00000041824 */
[C---:B------:R-:W-:Y:S08]  /*4150*/  HMMA.16816.F32.BF16 R64, R56.reuse, R44, R64 ;  /* 0x0000002c3840723c */ /* 0x040ff00000041840 */
[----:B------:R-:W-:Y:S01]  /*4160*/  HMMA.16816.F32.BF16 R60, R56, R46, R60 ;  /* 0x0000002e383c723c */ /* 0x000fe2000004183c */
[----:B------:R-:W-:-:S04]  /*4170*/  IMAD.U32 R57, RZ, RZ, UR15 ;  /* 0x0000000fff397e24 */ /* 0x000fc8000f8e00ff */
[----:B------:R-:W-:-:S03]  /*4180*/  IMAD R57, R57, 0x20, R215 ;  /* 0x0000002039397824 */ /* 0x000fc600078e02d7 */
[C---:B------:R-:W-:Y:S01]  /*4190*/  HMMA.16816.F32.BF16 R32, R8.reuse, R14, R32 ;  /* 0x0000000e0820723c */ /* 0x040fe20000041820 */
[C---:B------:R-:W-:Y:S01]  /*41a0*/  VIADD R56, R57.reuse, 0x1 ;  /* 0x0000000139387836 */ /* 0x040fe20000000000 */
[CC--:B------:R-:W-:Y:S01]  /*41b0*/  ISETP.GE.AND P1, PT, R57.reuse, R208.reuse, PT ;  /* 0x000000d03900720c */ /* 0x0c0fe20003f26270 */
[C---:B------:R-:W-:Y:S01]  /*41c0*/  VIADD R53, R57.reuse, 0x8 ;  /* 0x0000000839357836 */ /* 0x040fe20000000000 */
[----:B------:R-:W-:Y:S01]  /*41d0*/  BAR.SYNC.DEFER_BLOCKING 0x0 ;  /* 0x0000000000007b1d */ /* 0x000fe20000010000 */
[C---:B------:R-:W-:Y:S01]  /*41e0*/  VIADD R52, R57.reuse, 0x9 ;  /* 0x0000000939347836 */ /* 0x040fe20000000000 */
[-C--:B------:R-:W-:Y:S01]  /*41f0*/  ISETP.GE.AND P3, PT, R56, R208.reuse, PT ;  /* 0x000000d03800720c */ /* 0x080fe20003f66270 */
[----:B------:R-:W-:Y:S01]  /*4200*/  VIADD R55, R57, 0x10 ;  /* 0x0000001039377836 */ /* 0x000fe20000000000 */
[----:B------:R-:W-:Y:S01]  /*4210*/  HMMA.16816.F32.BF16 R24, R8, R20, R24 ;  /* 0x000000140818723c */ /* 0x000fe20000041818 */
[-C--:B------:R-:W-:Y:S02]  /*4220*/  ISETP.GE.AND P2, PT, R53, R208.reuse, PT ;  /* 0x000000d03500720c */ /* 0x080fe40003f46270 */
[----:B------:R-:W-:-:S02]  /*4230*/  ISETP.GE.AND P4, PT, R52, R208, PT ;  /* 0x000000d03400720c */ /* 0x000fc40003f86270 */
[----:B------:R-:W-:-:S03]  /*4240*/  ISETP.GE.AND P5, PT, R57, R0, PT ;  /* 0x000000003900720c */ /* 0x000fc60003fa6270 */
[----:B------:R-:W-:Y:S08]  /*4250*/  HMMA.16816.F32.BF16 R44, R8, R22, R16 ;  /* 0x00000016082c723c */ /* 0x000ff00000041810 */
[----:B-----5:R-:W-:Y:S01]  /*4260*/  HMMA.16816.F32.BF16 R16, R4, R12, R40 ;  /* 0x0000000c0410723c */ /* 0x020fe20000041828 */
[----:B------:R-:W-:Y:S02]  /*4270*/  FSEL R41, R36, -INF , !P1 ;  /* 0xff80000024297808 */ /* 0x000fe40004800000 */
[----:B------:R-:W-:-:S02]  /*4280*/  FSEL R40, R37, -INF , !P3 ;  /* 0xff80000025287808 */ /* 0x000fc40005800000 */
[----:B------:R-:W-:Y:S02]  /*4290*/  ISETP.GE.AND P1, PT, R55, R208, PT ;  /* 0x000000d03700720c */ /* 0x000fe40003f26270 */
[----:B------:R-:W-:Y:S01]  /*42a0*/  FSEL R37, R32, -INF , !P2 ;  /* 0xff80000020257808 */ /* 0x000fe20005000000 */
[C---:B------:R-:W-:Y:S01]  /*42b0*/  HMMA.16816.F32.BF16 R12, R4.reuse, R14, R28 ;  /* 0x0000000e040c723c */ /* 0x040fe2000004181c */
[C---:B------:R-:W-:Y:S01]  /*42c0*/  VIADD R31, R57.reuse, 0x11 ;  /* 0x00000011391f7836 */ /* 0x040fe20000000000 */
[----:B------:R-:W-:Y:S01]  /*42d0*/  FSEL R32, R24, -INF , !P1 ;  /* 0xff80000018207808 */ /* 0x000fe20004800000 */
[----:B------:R-:W-:Y:S01]  /*42e0*/  VIADD R30, R57, 0x18 ;  /* 0x00000018391e7836 */ /* 0x000fe20000000000 */
[----:B------:R-:W-:Y:S02]  /*42f0*/  FMNMX3.FTZ R2, R41, R40, R37, !PT ;  /* 0x0000002829027276 */ /* 0x000fe40007810025 */
[-C--:B------:R-:W-:Y:S02]  /*4300*/  ISETP.GE.AND P3, PT, R31, R208.reuse, PT ;  /* 0x000000d01f00720c */ /* 0x080fe40003f66270 */
[----:B------:R-:W-:Y:S01]  /*4310*/  HMMA.16816.F32.BF16 R8, R4, R20, R64 ;  /* 0x000000140408723c */ /* 0x000fe20000041840 */
[----:B------:R-:W-:-:S02]  /*4320*/  ISETP.GE.AND P2, PT, R30, R208, PT ;  /* 0x000000d01e00720c */ /* 0x000fc40003f46270 */
[----:B------:R-:W-:Y:S02]  /*4330*/  FSEL R21, R33, -INF , !P4 ;  /* 0xff80000021157808 */ /* 0x000fe40006000000 */
[----:B------:R-:W-:Y:S02]  /*4340*/  FSEL R29, R25, -INF , !P3 ;  /* 0xff800000191d7808 */ /* 0x000fe40005800000 */
[----:B------:R-:W-:Y:S01]  /*4350*/  FSEL R44, R44, -INF , !P2 ;  /* 0xff8000002c2c7808 */ /* 0x000fe20005000000 */
[----:B------:R-:W-:Y:S01]  /*4360*/  HMMA.16816.F32.BF16 R4, R4, R22, R60 ;  /* 0x000000160404723c */ /* 0x000fe2000004183c */
[----:B------:R-:W-:Y:S01]  /*4370*/  VIADD R23, R57, 0x19 ;  /* 0x0000001939177836 */ /* 0x000fe20000000000 */
[----:B------:R-:W-:Y:S02]  /*4380*/  FMNMX3.FTZ R2, R2, R21, R32, !PT ;  /* 0x0000001502027276 */ /* 0x000fe40007810020 */
[----:B------:R-:W-:Y:S02]  /*4390*/  ISETP.GE.AND P4, PT, R56, R0, PT ;  /* 0x000000003800720c */ /* 0x000fe40003f86270 */
[----:B------:R-:W-:-:S02]  /*43a0*/  ISETP.GE.AND P1, PT, R23, R208, PT ;  /* 0x000000d01700720c */ /* 0x000fc40003f26270 */
[----:B------:R-:W-:Y:S02]  /*43b0*/  FMNMX3.FTZ R2, R2, R29, R44, !PT ;  /* 0x0000001d02027276 */ /* 0x000fe4000781002c */
[----:B------:R-:W-:-:S04]  /*43c0*/  FSEL R45, R45, -INF , !P1 ;  /* 0xff8000002d2d7808 */ /* 0x000fc80004800000 */
[----:B------:R-:W-:Y:S01]  /*43d0*/  FMNMX.FTZ R24, R45, R2, !PT ;  /* 0x000000022d187209 */ /* 0x000fe20007810000 */
[----:B------:R-:W-:Y:S06]  /*43e0*/  BRA.U !UP1, `(.L_x_988) ;  /* 0x00000001099c7547 */ /* 0x000fec000b800000 */
[----:B------:R-:W-:Y:S01]  /*43f0*/  UIADD3 UR7, UPT, UPT, UR20, -0x2, URZ ;  /* 0xfffffffe14077890 */ /* 0x000fe2000fffe0ff */
[----:B------:R-:W1:Y:S03]  /*4400*/  LDCU UR6, c[0x0][0x440] ;  /* 0x00008800ff0677ac */ /* 0x000e660008000800 */
[----:B------:R-:W-:Y:S02]  /*4410*/  UIMAD.WIDE.U32 UR12, UR14, UR7, URZ ;  /* 0x000000070e0c72a5 */ /* 0x000fe4000f8e00ff */
[----:B------:R-:W-:Y:S02]  /*4420*/  UIMAD UR7, UR4, UR7, URZ ;  /* 0x00000007040772a4 */ /* 0x000fe4000f8e02ff */
[----:B------:R-:W-:Y:S02]  /*4430*/  UIADD3 UR10, UP0, UPT, UR17, UR12, URZ ;  /* 0x0000000c110a7290 */ /* 0x000fe4000ff1e0ff */
[----:B------:R-:W-:Y:S01]  /*4440*/  UIADD3 UR7, UPT, UPT, UR13, UR7, URZ ;  /* 0x000000070d077290 */ /* 0x000fe2000fffe0ff */
[----:B------:R-:W-:-:S02]  /*4450*/  IMAD.U32 R48, RZ, RZ, UR12 ;  /* 0x0000000cff307e24 */ /* 0x000fc4000f8e00ff */
[----:B------:R-:W-:Y:S02]  /*4460*/  IMAD.U32 R49, RZ, RZ, UR13 ;  /* 0x0000000dff317e24 */ /* 0x000fe4000f8e00ff */
[----:B------:R-:W-:Y:S01]  /*4470*/  IMAD.U32 R3, RZ, RZ, UR10 ;  /* 0x0000000aff037e24 */ /* 0x000fe2000f8e00ff */
[----:B------:R-:W-:Y:S01]  /*4480*/  LEA R42, P1, R48, R228, 0x1 ;  /* 0x000000e4302a7211 */ /* 0x000fe200078208ff */
[----:B------:R-:W-:Y:S01]  /*4490*/  IMAD.U32 R2, RZ, RZ, UR7 ;  /* 0x00000007ff027e24 */ /* 0x000fe2000f8e00ff */
[----:B-1----:R-:W-:Y:S01]  /*44a0*/  ISETP.GE.AND P2, PT, R218, UR6, PT ;  /* 0x00000006da007c0c */ /* 0x002fe2000bf46270 */
[----:B------:R-:W-:-:S03]  /*44b0*/  UIADD3.X UR7, UPT, UPT, UR16, UR7, URZ, UP0, !UPT ;  /* 0x0000000710077290 */ /* 0x000fc600087fe4ff */
[----:B------:R-:W-:Y:S02]  /*44c0*/  LEA.HI.X R43, R48, R227, R2, 0x1, P1 ;  /* 0x000000e3302b7211 */ /* 0x000fe400008f0c02 */
[----:B------:R-:W-:Y:S01]  /*44d0*/  ISETP.GE.AND P1, PT, R235, UR6, PT ;  /* 0x00000006eb007c0c */ /* 0x000fe2000bf26270 */
[----:B------:R-:W-:Y:S01]  /*44e0*/  IMAD.U32 R2, RZ, RZ, UR7 ;  /* 0x00000007ff027e24 */ /* 0x000fe2000f8e00ff */
[----:B------:R-:W-:-:S04]  /*44f0*/  LEA R48, P3, R3, R228, 0x1 ;  /* 0x000000e403307211 */ /* 0x000fc800078608ff */
[----:B------:R-:W-:Y:S01]  /*4500*/  LEA.HI.X R49, R3, R227, R2, 0x1, P3 ;  /* 0x000000e303317211 */ /* 0x000fe200018f0c02 */
        /* <DEDUP_REMOVED lines=21> */
.L_x_988:
[-C--:B------:R-:W-:Y:S01]  /*4660*/  ISETP.GE.AND P2, PT, R53, R0.reuse, PT ;  /* 0x000000003500720c */ /* 0x080fe20003f46270 */
[----:B------:R-:W2:Y:S01]  /*4670*/  SHFL.BFLY PT, R2, R24, 0x2, 0x1f ;  /* 0x0c401f0018027f89 */ /* 0x000ea200000e0000 */
[-C--:B------:R-:W-:Y:S01]  /*4680*/  ISETP.GE.AND P1, PT, R52, R0.reuse, PT ;  /* 0x000000003400720c */ /* 0x080fe20003f26270 */
[----:B------:R-:W-:Y:S01]  /*4690*/  IMAD.U32 R54, RZ, RZ, UR31 ;  /* 0x0000001fff367e24 */ /* 0x000fe2000f8e00ff */
[----:B------:R-:W-:Y:S01]  /*46a0*/  FSEL R38, R38, -INF , !P5 ;  /* 0xff80000026267808 */ /* 0x000fe20006800000 */
[----:B------:R-:W-:Y:S01]  /*46b0*/  IMAD.WIDE.U32 R182, R78, -0x2daee0ad, RZ ;  /* 0xd2511f534eb67825 */ /* 0x000fe200078e00ff */
[----:B------:R-:W-:Y:S01]  /*46c0*/  FSEL R39, R39, -INF , !P4 ;  /* 0xff80000027277808 */ /* 0x000fe20006000000 */
[----:B------:R-:W3:Y:S01]  /*46d0*/  LDCU UR7, c[0x0][0x45c] ;  /* 0x00008b80ff0777ac */ /* 0x000ee20008000800 */
[-C--:B------:R-:W-:Y:S01]  /*46e0*/  ISETP.GE.AND P3, PT, R55, R0.reuse, PT ;  /* 0x000000003700720c */ /* 0x080fe20003f66270 */
[----:B------:R-:W-:Y:S01]  /*46f0*/  IMAD.U32 R132, RZ, RZ, UR15 ;  /* 0x0000000fff847e24 */ /* 0x000fe2000f8e00ff */
[----:B------:R-:W-:Y:S01]  /*4700*/  FSEL R36, R34, -INF , !P2 ;  /* 0xff80000022247808 */ /* 0x000fe20005000000 */
[----:B------:R-:W-:Y:S01]  /*4710*/  VIADD R54, R54, 0xbb67ae85 ;  /* 0xbb67ae8536367836 */ /* 0x000fe20000000000 */
[----:B------:R-:W-:Y:S01]  /*4720*/  FSEL R33, R35, -INF , !P1 ;  /* 0xff80000023217808 */ /* 0x000fe20004800000 */
[----:B------:R-:W-:Y:S01]  /*4730*/  IMAD.U32 R225, RZ, RZ, UR30 ;  /* 0x0000001effe17e24 */ /* 0x000fe2000f8e00ff */
[-C--:B------:R-:W-:Y:S01]  /*4740*/  ISETP.GE.AND P2, PT, R31, R0.reuse, PT ;  /* 0x000000001f00720c */ /* 0x080fe20003f46270 */
[----:B------:R-:W-:Y:S01]  /*4750*/  IMAD.U32 R224, RZ, RZ, UR30 ;  /* 0x0000001effe07e24 */ /* 0x000fe2000f8e00ff */
[----:B------:R-:W-:Y:S01]  /*4760*/  ISETP.GE.AND P1, PT, R30, R0, PT ;  /* 0x000000001e00720c */ /* 0x000fe20003f26270 */
[----:B------:R-:W-:Y:S01]  /*4770*/  VIADD R225, R225, 0x9e3779b9 ;  /* 0x9e3779b9e1e17836 */ /* 0x000fe20000000000 */
[----:B------:R-:W-:Y:S01]  /*4780*/  FSEL R26, R26, -INF , !P3 ;  /* 0xff8000001a1a7808 */ /* 0x000fe20005800000 */
[----:B------:R-:W-:Y:S01]  /*4790*/  VIADD R224, R224, 0x3c6ef372 ;  /* 0x3c6ef372e0e07836 */ /* 0x000fe20000000000 */
[----:B------:R-:W-:Y:S01]  /*47a0*/  FMNMX3.FTZ R3, R38, R39, R36, !PT ;  /* 0x0000002726037276 */ /* 0x000fe20007810024 */
[----:B------:R-:W-:Y:S01]  /*47b0*/  IMAD.U32 R207, RZ, RZ, UR31 ;  /* 0x0000001fffcf7e24 */ /* 0x000fe2000f8e00ff */
[----:B------:R-:W-:Y:S01]  /*47c0*/  FSEL R27, R27, -INF , !P2 ;  /* 0xff8000001b1b7808 */ /* 0x000fe20005000000 */
[----:B------:R-:W-:Y:S01]  /*47d0*/  IMAD.U32 R205, RZ, RZ, UR31 ;  /* 0x0000001fffcd7e24 */ /* 0x000fe2000f8e00ff */
[----:B------:R-:W-:Y:S01]  /*47e0*/  FSEL R22, R46, -INF , !P1 ;  /* 0xff8000002e167808 */ /* 0x000fe20004800000 */
[----:B------:R-:W-:Y:S01]  /*47f0*/  VIADD R207, R207, 0x76cf5d0a ;  /* 0x76cf5d0acfcf7836 */ /* 0x000fe20000000000 */
[----:B------:R-:W-:Y:S01]  /*4800*/  FMNMX3.FTZ R3, R3, R33, R26, !PT ;  /* 0x0000002103037276 */ /* 0x000fe2000781001a */
[----:B------:R-:W-:Y:S01]  /*4810*/  VIADD R205, R205, 0x32370b8f ;  /* 0x32370b8fcdcd7836 */ /* 0x000fe20000000000 */
[----:B--2---:R-:W-:Y:S01]  /*4820*/  FMNMX.FTZ R24, R24, R2, !PT ;  /* 0x0000000218187209 */ /* 0x004fe20007810000 */
[----:B------:R-:W-:Y:S01]  /*4830*/  IMAD.U32 R206, RZ, RZ, UR30 ;  /* 0x0000001effce7e24 */ /* 0x000fe2000f8e00ff */
[----:B------:R-:W-:Y:S01]  /*4840*/  FMNMX3.FTZ R35, R3, R27, R22, !PT ;  /* 0x0000001b03237276 */ /* 0x000fe20007810016 */
[----:B------:R-:W-:Y:S01]  /*4850*/  IMAD.U32 R204, RZ, RZ, UR30 ;  /* 0x0000001effcc7e24 */ /* 0x000fe2000f8e00ff */
[----:B------:R-:W-:Y:S01]  /*4860*/  SHF.R.U32.HI R3, RZ, 0x5, R219 ;  /* 0x00000005ff037819 */ /* 0x000fe200000116db */
[----:B------:R-:W2:Y:S01]  /*4870*/  SHFL.BFLY PT, R166, R24, 0x1, 0x1f ;  /* 0x0c201f0018a67f89 */ /* 0x000ea200000e0000 */
[----:B------:R-:W-:Y:S01]  /*4880*/  ISETP.GE.AND P2, PT, R23, R0, PT ;  /* 0x000000001700720c */ /* 0x000fe20003f46270 */
[----:B------:R-:W-:Y:S01]  /*4890*/  VIADD R206, R206, 0xdaa66d2b ;  /* 0xdaa66d2bcece7836 */ /* 0x000fe20000000000 */
[----:B------:R-:W-:Y:S01]  /*48a0*/  LOP3.LUT R132, R132, UR31, R183, 0x96, !PT ;  /* 0x0000001f84847c12 */ /* 0x000fe2000f8e96b7 */
[----:B------:R-:W-:Y:S01]  /*48b0*/  IMAD R180, R180, 0x8, R3 ;  /* 0x00000008b4b47824 */ /* 0x000fe200078e0203 */
[----:B------:R-:W-:Y:S01]  /*48c0*/  FSEL R20, R47, -INF , !P2 ;  /* 0xff8000002f147808 */ /* 0x000fe20005000000 */
[----:B------:R-:W-:Y:S01]  /*48d0*/  VIADD R204, R204, 0x78dde6e4 ;  /* 0x78dde6e4cccc7836 */ /* 0x000fe20000000000 */
[----:B------:R-:W4:Y:S01]  /*48e0*/  LDC R100, c[0x0][0x4f8] ;  /* 0x00013e00ff647b82 */ /* 0x000f220000000800 */
[----:B------:R-:W-:Y:S01]  /*48f0*/  VIADD R2, R180, 0x4 ;  /* 0x00000004b4027836 */ /* 0x000fe20000000000 */
[----:B------:R-:W-:Y:S01]  /*4900*/  FMNMX.FTZ R35, R20, R35, !PT ;  /* 0x0000002314237209 */ /* 0x000fe20007810000 */
[----:B------:R-:W-:Y:S01]  /*4910*/  IMAD.WIDE.U32 R132, R132, -0x326172a9, RZ ;  /* 0xcd9e8d5784847825 */ /* 0x000fe200078e00ff */
[-C--:B------:R-:W-:Y:S01]  /*4920*/  ISETP.GE.AND P5, PT, R57, R210.reuse, PT ;  /* 0x000000d23900720c */ /* 0x080fe20003fa6270 */
[----:B------:R-:W-:Y:S01]  /*4930*/  UIADD3 UR6, UPT, UPT, UR31, 0x646e171e, URZ ;  /* 0x646e171e1f067890 */ /* 0x000fe2000fffe0ff */
[----:B------:R-:W-:Y:S01]  /*4940*/  ISETP.GE.AND P4, PT, R56, R210, PT ;  /* 0x000000d23800720c */ /* 0x000fe20003f86270 */
[----:B------:R-:W-:Y:S01]  /*4950*/  IMAD.WIDE.U32 R2, R2, -0x326172a9, RZ ;  /* 0xcd9e8d5702027825 */ /* 0x000fe200078e00ff */
[----:B------:R-:W5:Y:S01]  /*4960*/  SHFL.BFLY PT, R25, R35, 0x2, 0x1f ;  /* 0x0c401f0023197f89 */ /* 0x000f6200000e0000 */
[----:B------:R-:W-:-:S02]  /*4970*/  FSEL R102, R16, -INF , !P5 ;  /* 0xff80000010667808 */ /* 0x000fc40006800000 */
[----:B------:R-:W-:Y:S01]  /*4980*/  IMAD.U32 R169, RZ, RZ, UR31 ;  /* 0x0000001fffa97e24 */ /* 0x000fe2000f8e00ff */
[----:B------:R-:W-:Y:S01]  /*4990*/  LOP3.LUT R238, R84, UR30, R3, 0x96, !PT ;  /* 0x0000001e54ee7c12 */ /* 0x000fe2000f8e9603 */
[----:B------:R-:W-:Y:S01]  /*49a0*/  IMAD.U32 R171, RZ, RZ, UR31 ;  /* 0x0000001fffab7e24 */ /* 0x000fe2000f8e00ff */
[----:B------:R-:W-:Y:S01]  /*49b0*/  LOP3.LUT R46, R225, R2, R133, 0x96, !PT ;  /* 0x00000002e12e7212 */ /* 0x000fe200078e9685 */
[----:B------:R-:W-:Y:S01]  /*49c0*/  VIADD R169, R169, 0xa9066899 ;  /* 0xa9066899a9a97836 */ /* 0x000fe20000000000 */
[----:B------:R-:W-:Y:S01]  /*49d0*/  ISETP.GE.AND P5, PT, R52, R210, PT ;  /* 0x000000d23400720c */ /* 0x000fe20003fa6270 */
[----:B------:R-:W-:Y:S01]  /*49e0*/  IMAD.WIDE.U32 R238, R238, -0x2daee0ad, RZ ;  /* 0xd2511f53eeee7825 */ /* 0x000fe200078e00ff */
[----:B--2---:R-:W-:Y:S02]  /*49f0*/  FMNMX.FTZ R166, R24, R166, !PT ;  /* 0x000000a618a67209 */ /* 0x004fe40007810000 */
[----:B------:R-:W-:Y:S01]  /*4a00*/  VIADDMNMX R209, R76, 0x8, R209, PT ;  /* 0x000000084cd17846 */ /* 0x000fe200038001d1 */
[----:B------:R-:W-:Y:S01]  /*4a10*/  IMAD.WIDE.U32 R46, R46, -0x2daee0ad, RZ ;  /* 0xd2511f532e2e7825 */ /* 0x000fe200078e00ff */
[----:B------:R-:W-:-:S03]  /*4a20*/  LOP3.LUT R236, R54, R182, R239, 0x96, !PT ;  /* 0x000000b636ec7212 */ /* 0x000fc600078e96ef */
[C---:B---3--:R-:W-:Y:S01]  /*4a30*/  FMUL.FTZ R28, R166.reuse, UR7 ;  /* 0x00000007a61c7c20 */ /* 0x048fe20008410000 */
[----:B------:R-:W-:Y:S01]  /*4a40*/  FSETP.NEU.FTZ.AND P1, PT, R166, -INF , PT ;  /* 0xff800000a600780b */ /* 0x000fe20003f3d000 */
[----:B------:R-:W-:Y:S01]  /*4a50*/  VIADD R171, R171, 0xed9eba14 ;  /* 0xed9eba14abab7836 */ /* 0x000fe20000000000 */
[----:B------:R-:W-:Y:S01]  /*4a60*/  LOP3.LUT R24, R207, R238, R47, 0x96, !PT ;  /* 0x000000eecf187212 */ /* 0x000fe200078e962f */
[----:B------:R-:W-:Y:S01]  /*4a70*/  IMAD.WIDE.U32 R236, R236, -0x326172a9, RZ ;  /* 0xcd9e8d57ecec7825 */ /* 0x000fe200078e00ff */
[----:B------:R-:W-:Y:S02]  /*4a80*/  FSEL R28, R28, RZ, P1 ;  /* 0x000000ff1c1c7208 */ /* 0x000fe40000800000 */
[----:B----4-:R-:W-:Y:S01]  /*4a90*/  LOP3.LUT R100, R100, 0xff, RZ, 0xc0, !PT ;  /* 0x000000ff64647812 */ /* 0x010fe200078ec0ff */
[----:B------:R-:W-:Y:S01]  /*4aa0*/  IMAD.U32 R164, RZ, RZ, UR30 ;  /* 0x0000001effa47e24 */ /* 0x000fe2000f8e00ff */
[----:B-1----:R-:W-:Y:S01]  /*4ab0*/  LOP3.LUT R42, R224, R132, R237, 0x96, !PT ;  /* 0x00000084e02a7212 */ /* 0x002fe200078e96ed */
[----:B------:R-:W-:Y:S01]  /*4ac0*/  FFMA.FTZ R189, R37, UR7, -R28 ;  /* 0x0000000725bd7c23 */ /* 0x000fe2000801081c */
[----:B-----5:R-:W-:Y:S01]  /*4ad0*/  FMNMX.FTZ R35, R35, R25, !PT ;  /* 0x0000001923237209 */ /* 0x020fe20007810000 */
[----:B------:R-:W-:-:S04]  /*4ae0*/  IMAD.WIDE.U32 R24, R24, -0x326172a9, RZ ;  /* 0xcd9e8d5718187825 */ /* 0x000fc800078e00ff */
[--C-:B------:R-:W-:Y:S01]  /*4af0*/  FFMA.FTZ R185, R21, UR7, -R28.reuse ;  /* 0x0000000715b97c23 */ /* 0x100fe2000801081c */
[--C-:B------:R-:W-:Y:S01]  /*4b00*/  FFMA.FTZ R191, R41, UR7, -R28.reuse ;  /* 0x0000000729bf7c23 */ /* 0x100fe2000801081c */
[----:B------:R-:W-:Y:S01]  /*4b10*/  FFMA.FTZ R190, R40, UR7, -R28 ;  /* 0x0000000728be7c23 */ /* 0x000fe2000801081c */
[----:B------:R-:W-:Y:S01]  /*4b20*/  IMAD.WIDE.U32 R42, R42, -0x2daee0ad, RZ ;  /* 0xd2511f532a2a7825 */ /* 0x000fe200078e00ff */
[----:B------:R-:W1:Y:S01]  /*4b30*/  SHFL.BFLY PT, R165, R35, 0x1, 0x1f ;  /* 0x0c201f0023a57f89 */ /* 0x000e6200000e0000 */
[----:B------:R-:W-:Y:S01]  /*4b40*/  LOP3.LUT R25, R206, R236, R25, 0x96, !PT ;  /* 0x000000ecce197212 */ /* 0x000fe200078e9619 */
[----:B------:R-:W-:Y:S01]  /*4b50*/  MUFU.EX2 R189, R189 ;  /* 0x000000bd00bd7308 */ /* 0x000fe20000000800 */
[----:B------:R-:W-:Y:S01]  /*4b60*/  IMAD R100, R100, 0x10000, R100 ;  /* 0x0001000064647824 */ /* 0x000fe200078e0264 */
[----:B------:R-:W-:Y:S01]  /*4b70*/  LOP3.LUT R46, R205, R46, R43, 0x96, !PT ;  /* 0x0000002ecd2e7212 */ /* 0x000fe200078e962b */
[----:B------:R-:W-:Y:S01]  /*4b80*/  VIADD R164, R164, 0xb54cda56 ;  /* 0xb54cda56a4a47836 */ /* 0x000fe20000000000 */
[----:B------:R-:W-:Y:S01]  /*4b90*/  FSEL R70, R13, -INF , !P5 ;  /* 0xff8000000d467808 */ /* 0x000fe20006800000 */
[----:B------:R-:W-:Y:S01]  /*4ba0*/  IMAD.WIDE.U32 R48, R25, -0x2daee0ad, RZ ;  /* 0xd2511f5319307825 */ /* 0x000fe200078e00ff */
[----:B------:R-:W-:-:S03]  /*4bb0*/  FSEL R101, R17, -INF , !P4 ;  /* 0xff80000011657808 */ /* 0x000fc60006000000 */
[----:B------:R-:W-:Y:S01]  /*4bc0*/  FFMA.FTZ R194, R32, UR7, -R28 ;  /* 0x0000000720c27c23 */ /* 0x000fe2000801081c */
[----:B------:R-:W2:Y:S01]  /*4bd0*/  MUFU.EX2 R185, R185 ;  /* 0x000000b900b97308 */ /* 0x000ea20000000800 */
[----:B------:R-:W-:Y:S01]  /*4be0*/  IMAD.WIDE.U32 R46, R46, -0x326172a9, RZ ;  /* 0xcd9e8d572e2e7825 */ /* 0x000fe200078e00ff */
[----:B------:R-:W-:-:S03]  /*4bf0*/  ISETP.GE.AND P5, PT, R30, R210, PT ;  /* 0x000000d21e00720c */ /* 0x000fc60003fa6270 */
[----:B------:R-:W-:Y:S01]  /*4c00*/  FFMA.FTZ R192, R29, UR7, -R28 ;  /* 0x000000071dc07c23 */ /* 0x000fe2000801081c */
[----:B------:R-:W-:Y:S01]  /*4c10*/  ISETP.GE.AND P4, PT, R55, R210, PT ;  /* 0x000000d23700720c */ /* 0x000fe20003f86270 */
[----:B------:R-:W-:Y:S01]  /*4c20*/  IMAD.U32 R170, RZ, RZ, UR30 ;  /* 0x0000001effaa7e24 */ /* 0x000fe2000f8e00ff */
[----:B------:R-:W-:Y:S01]  /*4c30*/  LOP3.LUT R24, R204, R24, R47, 0x96, !PT ;  /* 0x00000018cc187212 */ /* 0x000fe200078e962f */
[----:B------:R-:W-:Y:S01]  /*4c40*/  IMAD.MOV.U32 R217, RZ, RZ, 0x20 ;  /* 0x00000020ffd97424 */ /* 0x000fe200078e00ff */
[----:B------:R-:W-:Y:S01]  /*4c50*/  LOP3.LUT R34, R171, R42, R49, 0x96, !PT ;  /* 0x0000002aab227212 */ /* 0x000fe200078e9631 */
[----:B------:R-:W-:Y:S01]  /*4c60*/  MUFU.EX2 R191, R191 ;  /* 0x000000bf00bf7308 */ /* 0x000fe20000000800 */
[-C--:B------:R-:W-:Y:S01]  /*4c70*/  ISETP.GE.AND P3, PT, R57, R209.reuse, PT ;  /* 0x000000d13900720c */ /* 0x080fe20003f66270 */
[----:B------:R-:W-:Y:S01]  /*4c80*/  IMAD.WIDE.U32 R24, R24, -0x2daee0ad, RZ ;  /* 0xd2511f5318187825 */ /* 0x000fe200078e00ff */
[----:B------:R-:W-:-:S03]  /*4c90*/  ISETP.GE.AND P2, PT, R56, R209, PT ;  /* 0x000000d13800720c */ /* 0x000fc60003f46270 */
[----:B------:R-:W-:Y:S01]  /*4ca0*/  FFMA.FTZ R193, R44, UR7, -R28 ;  /* 0x000000072cc17c23 */ /* 0x000fe2000801081c */
[----:B-1----:R-:W-:Y:S01]  /*4cb0*/  FMNMX.FTZ R165, R35, R165, !PT ;  /* 0x000000a523a57209 */ /* 0x002fe20007810000 */
[----:B------:R-:W-:Y:S01]  /*4cc0*/  IMAD.WIDE.U32 R34, R34, -0x326172a9, RZ ;  /* 0xcd9e8d5722227825 */ /* 0x000fe200078e00ff */
[----:B------:R-:W-:Y:S01]  /*4cd0*/  LOP3.LUT R25, R169, R48, R25, 0x96, !PT ;  /* 0x00000030a9197212 */ /* 0x000fe200078e9619 */
[----:B------:R-:W-:Y:S01]  /*4ce0*/  MUFU.EX2 R190, R190 ;  /* 0x000000be00be7308 */ /* 0x000fe20000000800 */
[C---:B------:R-:W-:Y:S01]  /*4cf0*/  FSETP.NEU.FTZ.AND P1, PT, R165.reuse, -INF , PT ;  /* 0xff800000a500780b */ /* 0x040fe20003f3d000 */
[----:B------:R-:W-:Y:S01]  /*4d00*/  FMUL.FTZ R37, R165, UR7 ;  /* 0x00000007a5257c20 */ /* 0x000fe20008410000 */
[----:B------:R-:W-:Y:S01]  /*4d10*/  FSEL R71, R18, -INF , !P3 ;  /* 0xff80000012477808 */ /* 0x000fe20005800000 */
[----:B------:R-:W-:Y:S01]  /*4d20*/  IMAD.WIDE.U32 R40, R25, -0x326172a9, RZ ;  /* 0xcd9e8d5719287825 */ /* 0x000fe200078e00ff */
[----:B------:R-:W-:-:S03]  /*4d30*/  ISETP.GE.AND P3, PT, R31, R209, PT ;  /* 0x000000d11f00720c */ /* 0x000fc60003f66270 */
[----:B------:R-:W-:Y:S01]  /*4d40*/  FFMA.FTZ R230, R45, UR7, -R28 ;  /* 0x000000072de67c23 */ /* 0x000fe2000801081c */
[----:B------:R-:W-:Y:S01]  /*4d50*/  FSEL R21, R37, RZ, P1 ;  /* 0x000000ff25157208 */ /* 0x000fe20000800000 */
[----:B------:R-:W-:Y:S01]  /*4d60*/  IMAD.MOV.U32 R25, RZ, RZ, R40 ;  /* 0x000000ffff197224 */ /* 0x000fe200078e0028 */
[----:B------:R-:W-:Y:S01]  /*4d70*/  PRMT R130, R40, 0x7771, RZ ;  /* 0x0000777128827816 */ /* 0x000fe200000000ff */
[----:B------:R-:W-:Y:S01]  /*4d80*/  VIADD R170, R170, 0x1715609d ;  /* 0x1715609daaaa7836 */ /* 0x000fe20000000000 */
[-C--:B------:R-:W-:Y:S01]  /*4d90*/  ISETP.GE.AND P1, PT, R53, R210.reuse, PT ;  /* 0x000000d23500720c */ /* 0x080fe20003f26270 */
[--C-:B------:R-:W-:Y:S01]  /*4da0*/  FFMA.FTZ R186, R36, UR7, -R21.reuse ;  /* 0x0000000724ba7c23 */ /* 0x100fe20008010815 */
[----:B------:R-:W-:Y:S01]  /*4db0*/  LOP3.LUT R25, R25, 0xff, RZ, 0xc0, !PT ;  /* 0x000000ff19197812 */ /* 0x000fe200078ec0ff */
[--C-:B------:R-:W-:Y:S01]  /*4dc0*/  FFMA.FTZ R184, R33, UR7, -R21.reuse ;  /* 0x0000000721b87c23 */ /* 0x100fe20008010815 */
[----:B--2---:R-:W-:Y:S01]  /*4dd0*/  F2FP.BF16.F32.PACK_AB R36, R185, R189 ;  /* 0x000000bdb924723e */ /* 0x004fe200000010ff */
[--C-:B------:R-:W-:Y:S01]  /*4de0*/  FFMA.FTZ R188, R38, UR7, -R21.reuse ;  /* 0x0000000726bc7c23 */ /* 0x100fe20008010815 */
[----:B------:R-:W-:Y:S01]  /*4df0*/  PRMT R130, R25, 0x5410, R130 ;  /* 0x0000541019827816 */ /* 0x000fe20000000082 */
[----:B------:R-:W-:Y:S01]  /*4e00*/  MUFU.EX2 R186, R186 ;  /* 0x000000ba00ba7308 */ /* 0x000fe20000000800 */
[----:B------:R-:W-:Y:S01]  /*4e10*/  FSEL R87, R12, -INF , !P1 ;  /* 0xff8000000c577808 */ /* 0x000fe20004800000 */
[--C-:B------:R-:W-:Y:S01]  /*4e20*/  FFMA.FTZ R187, R39, UR7, -R21.reuse ;  /* 0x0000000727bb7c23 */ /* 0x100fe20008010815 */
[-C--:B------:R-:W-:Y:S01]  /*4e30*/  ISETP.GE.AND P1, PT, R31, R210.reuse, PT ;  /* 0x000000d21f00720c */ /* 0x080fe20003f26270 */
[--C-:B------:R-:W-:Y:S01]  /*4e40*/  FFMA.FTZ R197, R26, UR7, -R21.reuse ;  /* 0x000000071ac57c23 */ /* 0x100fe20008010815 */
[----:B------:R-:W-:Y:S01]  /*4e50*/  HSET2.LE.AND R130, R130, R100, PT ;  /* 0x0000006482827233 */ /* 0x000fe20003803000 */
[--C-:B------:R-:W-:Y:S01]  /*4e60*/  FFMA.FTZ R196, R27, UR7, -R21.reuse ;  /* 0x000000071bc47c23 */ /* 0x100fe20008010815 */
[----:B------:R-:W-:Y:S01]  /*4e70*/  FSEL R37, R8, -INF , !P4 ;  /* 0xff80000008257808 */ /* 0x000fe20006000000 */
[----:B------:R-:W1:Y:S01]  /*4e80*/  MUFU.EX2 R184, R184 ;  /* 0x000000b800b87308 */ /* 0x000e620000000800 */
[----:B------:R-:W-:Y:S01]  /*4e90*/  ISETP.GE.AND P4, PT, R23, R210, PT ;  /* 0x000000d21700720c */ /* 0x000fe20003f86270 */
[--C-:B------:R-:W-:Y:S01]  /*4ea0*/  FFMA.FTZ R195, R22, UR7, -R21.reuse ;  /* 0x0000000716c37c23 */ /* 0x100fe20008010815 */
[----:B------:R-:W-:Y:S01]  /*4eb0*/  LOP3.LUT R130, R36, R130, RZ, 0xc0, !PT ;  /* 0x0000008224827212 */ /* 0x000fe200078ec0ff */
[----:B------:R-:W-:Y:S01]  /*4ec0*/  FFMA.FTZ R229, R20, UR7, -R21 ;  /* 0x0000000714e57c23 */ /* 0x000fe20008010815 */
[----:B------:R-:W-:Y:S01]  /*4ed0*/  FSEL R36, R9, -INF , !P1 ;  /* 0xff80000009247808 */ /* 0x000fe20004800000 */
[----:B------:R-:W-:Y:S01]  /*4ee0*/  IMAD.WIDE.U32 R180, R180, -0x326172a9, RZ ;  /* 0xcd9e8d57b4b47825 */ /* 0x000fe200078e00ff */
[----:B------:R-:W-:Y:S01]  /*4ef0*/  ISETP.GE.AND P1, PT, R53, R209, PT ;  /* 0x000000d13500720c */ /* 0x000fe20003f26270 */
[----:B------:R-:W-:Y:S01]  /*4f00*/  MUFU.EX2 R188, R188 ;  /* 0x000000bc00bc7308 */ /* 0x000fe20000000800 */
[----:B------:R-:W-:-:S02]  /*4f10*/  FSEL R53, R4, -INF , !P5 ;  /* 0xff80000004357808 */ /* 0x000fc40006800000 */
[----:B------:R-:W-:Y:S02]  /*4f20*/  FMNMX3.FTZ R4, R102, R101, R87, !PT ;  /* 0x0000006566047276 */ /* 0x000fe40007810057 */
[----:B------:R-:W-:Y:S02]  /*4f30*/  ISETP.GE.AND P5, PT, R52, R209, PT ;  /* 0x000000d13400720c */ /* 0x000fe40003fa6270 */
[----:B------:R-:W-:Y:S01]  /*4f40*/  FMNMX3.FTZ R4, R4, R70, R37, !PT ;  /* 0x0000004604047276 */ /* 0x000fe20007810025 */
[----:B------:R-:W-:Y:S01]  /*4f50*/  MUFU.EX2 R187, R187 ;  /* 0x000000bb00bb7308 */ /* 0x000fe20000000800 */
[----:B------:R-:W-:Y:S02]  /*4f60*/  FSEL R52, R5, -INF , !P4 ;  /* 0xff80000005347808 */ /* 0x000fe40006000000 */
[----:B------:R-:W-:Y:S02]  /*4f70*/  FMNMX3.FTZ R4, R4, R36, R53, !PT ;  /* 0x0000002404047276 */ /* 0x000fe40007810035 */
[----:B------:R-:W-:-:S02]  /*4f80*/  LOP3.LUT R129, R164, R34, R41, 0x96, !PT ;  /* 0x00000022a4817212 */ /* 0x000fc400078e9629 */
[----:B------:R-:W-:Y:S01]  /*4f90*/  FMNMX.FTZ R168, R52, R4, !PT ;  /* 0x0000000434a87209 */ /* 0x000fe20007810000 */
[----:B------:R-:W2:Y:S01]  /*4fa0*/  MUFU.EX2 R194, R194 ;  /* 0x000000c200c27308 */ /* 0x000ea20000000800 */
[----:B------:R-:W-:Y:S02]  /*4fb0*/  ISETP.GE.AND P4, PT, R55, R209, PT ;  /* 0x000000d13700720c */ /* 0x000fe40003f86270 */
[C---:B------:R-:W-:Y:S01]  /*4fc0*/  PRMT R34, R40.reuse, 0x7773, RZ ;  /* 0x0000777328227816 */ /* 0x040fe200000000ff */
[----:B------:R-:W3:Y:S01]  /*4fd0*/  SHFL.BFLY PT, R4, R168, 0x2, 0x1f ;  /* 0x0c401f00a8047f89 */ /* 0x000ee200000e0000 */
[----:B------:R-:W-:Y:S02]  /*4fe0*/  PRMT R131, R40, 0x7772, RZ ;  /* 0x0000777228837816 */ /* 0x000fe400000000ff */
[----:B------:R-:W-:Y:S01]  /*4ff0*/  LOP3.LUT R128, R129, 0xffff, RZ, 0xc0, !PT ;  /* 0x0000ffff81807812 */ /* 0x000fe200078ec0ff */
[----:B------:R-:W4:Y:S01]  /*5000*/  MUFU.EX2 R192, R192 ;  /* 0x000000c000c07308 */ /* 0x000f220000000800 */
[----:B------:R-:W-:-:S02]  /*5010*/  FSEL R38, R19, -INF , !P2 ;  /* 0xff80000013267808 */ /* 0x000fc40005000000 */
[----:B------:R-:W-:Y:S02]  /*5020*/  FSEL R55, R14, -INF , !P1 ;  /* 0xff8000000e377808 */ /* 0x000fe40004800000 */
[----:B------:R-:W-:Y:S02]  /*5030*/  PRMT R131, R131, 0x5410, R34 ;  /* 0x0000541083837816 */ /* 0x000fe40000000022 */
[----:B------:R-:W-:Y:S01]  /*5040*/  LOP3.LUT R33, R129, 0xff, RZ, 0xc0, !PT ;  /* 0x000000ff81217812 */ /* 0x000fe200078ec0ff */
[----:B------:R-:W5:Y:S01]  /*5050*/  MUFU.EX2 R193, R193 ;  /* 0x000000c100c17308 */ /* 0x000f620000000800 */
[----:B------:R-:W-:Y:S02]  /*5060*/  SHF.R.U32.HI R128, RZ, 0x8, R128 ;  /* 0x00000008ff807819 */ /* 0x000fe40000011680 */
[----:B------:R-:W-:Y:S02]  /*5070*/  ISETP.GE.AND P2, PT, R30, R209, PT ;  /* 0x000000d11e00720c */ /* 0x000fe40003f46270 */
[----:B------:R-:W-:-:S02]  /*5080*/  FSEL R39, R15, -INF , !P5 ;  /* 0xff8000000f277808 */ /* 0x000fc40006800000 */
[----:B------:R-:W-:Y:S01]  /*5090*/  FSEL R85, R10, -INF , !P4 ;  /* 0xff8000000a557808 */ /* 0x000fe20006000000 */
[----:B------:R-:W-:Y:S01]  /*50a0*/  MUFU.EX2 R230, R230 ;  /* 0x000000e600e67308 */ /* 0x000fe20000000800 */
[----:B------:R-:W-:Y:S02]  /*50b0*/  FMNMX3.FTZ R135, R71, R38, R55, !PT ;  /* 0x0000002647877276 */ /* 0x000fe40007810037 */
[----:B------:R-:W-:Y:S02]  /*50c0*/  LOP3.LUT R216, R77, 0x200, R214, 0xf8, !PT ;  /* 0x000002004dd87812 */ /* 0x000fe400078ef8d6 */
[----:B------:R-:W-:Y:S02]  /*50d0*/  LOP3.LUT R5, R170, R46, R35, 0x96, !PT ;  /* 0x0000002eaa057212 */ /* 0x000fe400078e9623 */
[----:B------:R-:W-:Y:S01]  /*50e0*/  PRMT R128, R33, 0x5410, R128 ;  /* 0x0000541021807816 */ /* 0x000fe20000000080 */
[----:B------:R-:W-:Y:S01]  /*50f0*/  MUFU.EX2 R197, R197 ;  /* 0x000000c500c57308 */ /* 0x000fe20000000800 */
[----:B------:R-:W-:Y:S01]  /*5100*/  LOP3.LUT R131, R131, 0xff00ff, RZ, 0xc0, !PT ;  /* 0x00ff00ff83837812 */ /* 0x000fe200078ec0ff */
[----:B------:R-:W-:Y:S01]  /*5110*/  IMAD.WIDE.U32 R8, R5, -0x2daee0ad, RZ ;  /* 0xd2511f5305087825 */ /* 0x000fe200078e00ff */
[----:B------:R-:W-:-:S02]  /*5120*/  ISETP.GE.AND P1, PT, R23, R209, PT ;  /* 0x000000d11700720c */ /* 0x000fc40003f26270 */
[----:B------:R-:W-:Y:S01]  /*5130*/  FSEL R86, R11, -INF , !P3 ;  /* 0xff8000000b567808 */ /* 0x000fe20005800000 */
[----:B------:R-:W-:Y:S01]  /*5140*/  IMAD.MOV.U32 R10, RZ, RZ, R8 ;  /* 0x000000ffff0a7224 */ /* 0x000fe200078e0008 */
[----:B------:R-:W-:Y:S01]  /*5150*/  FSEL R69, R6, -INF , !P2 ;  /* 0xff80000006457808 */ /* 0x000fe20005000000 */
[----:B------:R-:W5:Y:S01]  /*5160*/  MUFU.EX2 R196, R196 ;  /* 0x000000c400c47308 */ /* 0x000f620000000800 */
[----:B------:R-:W-:Y:S02]  /*5170*/  FMNMX3.FTZ R135, R135, R39, R85, !PT ;  /* 0x0000002787877276 */ /* 0x000fe40007810055 */
[----:B------:R-:W-:Y:S02]  /*5180*/  LEA R220, R216, UR5, 0x1 ;  /* 0x00000005d8dc7c11 */ /* 0x000fe4000f8e08ff */
[----:B------:R-:W-:Y:S02]  /*5190*/  SEL R103, R217, 0xffffffe0, !P6 ;  /* 0xffffffe0d9677807 */ /* 0x000fe40007000000 */
[----:B------:R-:W-:Y:S01]  /*51a0*/  FSEL R68, R7, -INF , !P1 ;  /* 0xff80000007447808 */ /* 0x000fe20004800000 */
[----:B------:R-:W-:Y:S01]  /*51b0*/  MUFU.EX2 R195, R195 ;  /* 0x000000c300c37308 */ /* 0x000fe20000000800 */
[----:B------:R-:W-:Y:S01]  /*51c0*/  FMNMX3.FTZ R135, R135, R86, R69, !PT ;  /* 0x0000005687877276 */ /* 0x000fe20007810045 */
[C---:B------:R-:W-:Y:S01]  /*51d0*/  IMAD.IADD R134, R220.reuse, 0x1, R103 ;  /* 0x00000001dc867824 */ /* 0x040fe200078e0267 */
[--C-:B------:R-:W-:Y:S01]  /*51e0*/  HSET2.LE.AND R131, R131, R100.reuse, PT ;  /* 0x0000006483837233 */ /* 0x100fe20003803000 */
[C---:B------:R-:W-:Y:S01]  /*51f0*/  VIADD R233, R220.reuse, 0xa000 ;  /* 0x0000a000dce97836 */ /* 0x040fe20000000000 */
[----:B------:R-:W-:Y:S01]  /*5200*/  HSET2.LE.AND R128, R128, R100, PT ;  /* 0x0000006480807233 */ /* 0x000fe20003803000 */
[----:B------:R-:W-:Y:S01]  /*5210*/  VIADD R136, R220, 0xa040 ;  /* 0x0000a040dc887836 */ /* 0x000fe20000000000 */
[----:B-1----:R-:W-:Y:S01]  /*5220*/  F2FP.BF16.F32.PACK_AB R34, R184, R186 ;  /* 0x000000bab822723e */ /* 0x002fe200000010ff */
[----:B------:R-:W-:Y:S01]  /*5230*/  LDSM.16.MT88.4 R48, [R134+0xa000] ;  /* 0x00a000008630783b */ /* 0x000fe20000004200 */
[----:B------:R-:W-:Y:S01]  /*5240*/  F2FP.BF16.F32.PACK_AB R33, R190, R191 ;  /* 0x000000bfbe21723e */ /* 0x000fe200000010ff */
[----:B------:R-:W1:Y:S01]  /*5250*/  MUFU.EX2 R229, R229 ;  /* 0x000000e500e57308 */ /* 0x000e620000000800 */
[C---:B------:R-:W-:Y:S01]  /*5260*/  PRMT R6, R8.reuse, 0x7771, RZ ;  /* 0x0000777108067816 */ /* 0x040fe200000000ff */
[----:B------:R-:W-:Y:S01]  /*5270*/  LDSM.16.MT88.4 R112, [R134+0xb000] ;  /* 0x00b000008670783b */ /* 0x000fe20000004200 */
[----:B------:R-:W-:Y:S01]  /*5280*/  PRMT R7, R8, 0x7773, RZ ;  /* 0x0000777308077816 */ /* 0x000fe200000000ff */
[----:B------:R-:W-:Y:S01]  /*5290*/  @P0 VIADD R136, R233, 0xffffffc0 ;  /* 0xffffffc0e9880836 */ /* 0x000fe20000000000 */
[----:B---3--:R-:W-:Y:S01]  /*52a0*/  FMNMX.FTZ R168, R168, R4, !PT ;  /* 0x00000004a8a87209 */ /* 0x008fe20007810000 */
[----:B------:R-:W-:Y:S01]  /*52b0*/  LDSM.16.MT88.4 R16, [R134+0xb800] ;  /* 0x00b800008610783b */ /* 0x000fe20000004200 */
[----:B------:R-:W-:Y:S01]  /*52c0*/  PRMT R8, R8, 0x7772, RZ ;  /* 0x0000777208087816 */ /* 0x000fe200000000ff */
[----:B------:R-:W-:Y:S01]  /*52d0*/  IMAD.IADD R103, R103, 0x1, R136 ;  /* 0x0000000167677824 */ /* 0x000fe200078e0288 */
[----:B------:R-:W-:Y:S01]  /*52e0*/  FMNMX.FTZ R135, R68, R135, !PT ;  /* 0x0000008744877209 */ /* 0x000fe20007810000 */
[----:B------:R-:W-:Y:S01]  /*52f0*/  LDSM.16.MT88.4 R148, [R220+0xa000] ;  /* 0x00a00000dc94783b */ /* 0x000fe20000004200 */
[----:B------:R-:W-:Y:S01]  /*5300*/  LOP3.LUT R5, R24, UR6, R9, 0x96, !PT ;  /* 0x0000000618057c12 */ /* 0x000fe2000f8e9609 */
[----:B------:R-:W-:Y:S01]  /*5310*/  FADD.FTZ R190, R191, R190 ;  /* 0x000000bebfbe7221 */ /* 0x000fe20000010000 */
[----:B------:R-:W-:Y:S01]  /*5320*/  LOP3.LUT R131, R34, R131, RZ, 0xc0, !PT ;  /* 0x0000008322837212 */ /* 0x000fe200078ec0ff */
[----:B------:R-:W-:Y:S01]  /*5330*/  SHFL.BFLY PT, R167, R135, 0x2, 0x1f ;  /* 0x0c401f0087a77f89 */ /* 0x000fe200000e0000 */
[----:B------:R-:W-:Y:S01]  /*5340*/  LOP3.LUT R128, R33, R128, RZ, 0xc0, !PT ;  /* 0x0000008021807212 */ /* 0x000fe200078ec0ff */
[----:B------:R-:W-:Y:S01]  /*5350*/  FADD.FTZ R190, R189, R190 ;  /* 0x000000bebdbe7221 */ /* 0x000fe20000010000 */
[----:B------:R-:W-:Y:S01]  /*5360*/  PRMT R7, R8, 0x5410, R7 ;  /* 0x0000541008077816 */ /* 0x000fe20000000007 */
[----:B------:R-:W-:Y:S01]  /*5370*/  LDSM.16.MT88.4 R32, [R134+0xa800] ;  /* 0x00a800008620783b */ /* 0x000fe20000004200 */
[----:B------:R-:W-:Y:S01]  /*5380*/  LOP3.LUT R8, R5, 0xffff, RZ, 0xc0, !PT ;  /* 0x0000ffff05087812 */ /* 0x000fe200078ec0ff */
[----:B------:R-:W-:Y:S01]  /*5390*/  FADD.FTZ R190, R185, R190 ;  /* 0x000000beb9be7221 */ /* 0x000fe20000010000 */
[----:B------:R-:W-:Y:S01]  /*53a0*/  LOP3.LUT R9, R5, 0xff, RZ, 0xc0, !PT ;  /* 0x000000ff05097812 */ /* 0x000fe200078ec0ff */
[----:B------:R-:W3:Y:S01]  /*53b0*/  SHFL.BFLY PT, R134, R168, 0x1, 0x1f ;  /* 0x0c201f00a8867f89 */ /* 0x000ee200000e0000 */
[----:B------:R-:W-:Y:S01]  /*53c0*/  SHF.R.U32.HI R8, RZ, 0x8, R8 ;  /* 0x00000008ff087819 */ /* 0x000fe20000011608 */
[----:B--2---:R-:W-:Y:S01]  /*53d0*/  FADD.FTZ R190, R194, R190 ;  /* 0x000000bec2be7221 */ /* 0x004fe20000010000 */
[----:B------:R-:W-:Y:S01]  /*53e0*/  PRMT R25, R129, 0x7632, R25 ;  /* 0x0000763281197816 */ /* 0x000fe20000000019 */
[----:B------:R-:W2:Y:S01]  /*53f0*/  LDSM.16.MT88.4 R64, [R136] ;  /* 0x000000008840783b */ /* 0x000ea20000004200 */
[----:B------:R-:W-:Y:S01]  /*5400*/  PRMT R4, R9, 0x5410, R8 ;  /* 0x0000541009047816 */ /* 0x000fe20000000008 */
[----:B----4-:R-:W-:Y:S01]  /*5410*/  FADD.FTZ R190, R192, R190 ;  /* 0x000000bec0be7221 */ /* 0x010fe20000010000 */
[----:B------:R-:W-:Y:S01]  /*5420*/  PRMT R8, R5, 0x7632, R8 ;  /* 0x0000763205087816 */ /* 0x000fe20000000008 */
[----:B------:R-:W-:Y:S01]  /*5430*/  LDSM.16.MT88.4 R80, [R103] ;  /* 0x000000006750783b */ /* 0x000fe20000004200 */
[----:B------:R-:W-:Y:S01]  /*5440*/  LOP3.LUT R242, R84, UR30, R181, 0x96, !PT ;  /* 0x0000001e54f27c12 */ /* 0x000fe2000f8e96b5 */
[----:B-----5:R-:W-:Y:S01]  /*5450*/  FADD.FTZ R190, R193, R190 ;  /* 0x000000bec1be7221 */ /* 0x020fe20000010000 */
[----:B------:R-:W-:Y:S01]  /*5460*/  SHF.R.U32.HI R129, RZ, 0x18, R129 ;  /* 0x00000018ff817819 */ /* 0x000fe20000011681 */
[----:B------:R-:W-:Y:S01]  /*5470*/  LDSM.16.MT88.4 R96, [R220+0xb000] ;  /* 0x00b00000dc60783b */ /* 0x000fe20000004200 */
[----:B------:R-:W-:Y:S01]  /*5480*/  LOP3.LUT R25, R25, 0xff, RZ, 0xc0, !PT ;  /* 0x000000ff19197812 */ /* 0x000fe200078ec0ff */
[----:B------:R-:W-:Y:S01]  /*5490*/  IMAD.WIDE.U32 R242, R242, -0x2daee0ad, RZ ;  /* 0xd2511f53f2f27825 */ /* 0x000fe200078e00ff */
[----:B------:R-:W-:Y:S01]  /*54a0*/  LOP3.LUT R10, R10, 0xff, RZ, 0xc0, !PT ;  /* 0x000000ff0a0a7812 */ /* 0x000fe200078ec0ff */
[----:B------:R-:W-:Y:S01]  /*54b0*/  LDSM.16.MT88.4 R120, [R136+0x1000] ;  /* 0x001000008878783b */ /* 0x000fe20000004200 */
[----:B------:R-:W-:-:S02]  /*54c0*/  SHF.R.U32.HI R5, RZ, 0x18, R5 ;  /* 0x00000018ff057819 */ /* 0x000fc40000011605 */
[----:B------:R-:W-:Y:S01]  /*54d0*/  LOP3.LUT R8, R8, 0xff, RZ, 0xc0, !PT ;  /* 0x000000ff08087812 */ /* 0x000fe200078ec0ff */
[----:B------:R-:W-:Y:S01]  /*54e0*/  LDSM.16.MT88.4 R176, [R103+0x1000] ;  /* 0x0010000067b0783b */ /* 0x000fe20000004200 */
[----:B------:R-:W-:Y:S02]  /*54f0*/  PRMT R129, R25, 0x5410, R129 ;  /* 0x0000541019817816 */ /* 0x000fe40000000081 */
[----:B------:R-:W-:Y:S01]  /*5500*/  PRMT R6, R10, 0x5410, R6 ;  /* 0x000054100a067816 */ /* 0x000fe20000000006 */
[----:B------:R-:W-:Y:S01]  /*5510*/  LDSM.16.MT88.4 R28, [R136+0x800] ;  /* 0x00080000881c783b */ /* 0x000fe20000004200 */
[----:B------:R-:W-:Y:S02]  /*5520*/  PRMT R5, R8, 0x5410, R5 ;  /* 0x0000541008057816 */ /* 0x000fe40000000005 */
[----:B------:R-:W-:Y:S01]  /*5530*/  LOP3.LUT R7, R7, 0xff00ff, RZ, 0xc0, !PT ;  /* 0x00ff00ff07077812 */ /* 0x000fe200078ec0ff */
[----:B------:R-:W-:Y:S01]  /*5540*/  LDSM.16.MT88.4 R12, [R136+0x1800] ;  /* 0x00180000880c783b */ /* 0x000fe20000004200 */
[----:B------:R-:W-:-:S02]  /*5550*/  LOP3.LUT R240, R54, R182, R243, 0x96, !PT ;  /* 0x000000b636f07212 */ /* 0x000fc400078e96f3 */
[--C-:B------:R-:W-:Y:S01]  /*5560*/  HSET2.LE.AND R129, R129, R100.reuse, PT ;  /* 0x0000006481817233 */ /* 0x100fe20003803000 */
[----:B------:R-:W-:Y:S01]  /*5570*/  LDSM.16.MT88.4 R172, [R220+0xa800] ;  /* 0x00a80000dcac783b */ /* 0x000fe20000004200 */
[----:B------:R-:W-:Y:S01]  /*5580*/  F2FP.BF16.F32.PACK_AB R25, R187, R188 ;  /* 0x000000bcbb19723e */ /* 0x000fe200000010ff */
[----:B------:R-:W-:Y:S01]  /*5590*/  IMAD.WIDE.U32 R240, R240, -0x326172a9, RZ ;  /* 0xcd9e8d57f0f07825 */ /* 0x000fe200078e00ff */
[--C-:B------:R-:W-:Y:S01]  /*55a0*/  HSET2.LE.AND R6, R6, R100.reuse, PT ;  /* 0x0000006406067233 */ /* 0x100fe20003803000 */
[----:B------:R-:W-:Y:S01]  /*55b0*/  LDSM.16.MT88.4 R20, [R220+0xb800] ;  /* 0x00b80000dc14783b */ /* 0x000fe20000004200 */
[--C-:B------:R-:W-:Y:S01]  /*55c0*/  HSET2.LE.AND R7, R7, R100.reuse, PT ;  /* 0x0000006407077233 */ /* 0x100fe20003803000 */
[----:B------:R-:W-:Y:S01]  /*55d0*/  FADD.FTZ R187, R188, R187 ;  /* 0x000000bbbcbb7221 */ /* 0x000fe20000010000 */
[--C-:B------:R-:W-:Y:S02]  /*55e0*/  HSET2.LE.AND R4, R4, R100.reuse, PT ;  /* 0x0000006404047233 */ /* 0x100fe40003803000 */
[----:B------:R-:W-:Y:S01]  /*55f0*/  HSET2.LE.AND R5, R5, R100, PT ;  /* 0x0000006405057233 */ /* 0x000fe20003803000 */
[----:B------:R-:W-:Y:S01]  /*5600*/  FADD.FTZ R187, R186, R187 ;  /* 0x000000bbbabb7221 */ /* 0x000fe20000010000 */
[----:B------:R-:W-:-:S02]  /*5610*/  F2FP.BF16.F32.PACK_AB R11, R192, R194 ;  /* 0x000000c2c00b723e */ /* 0x000fc400000010ff */
[----:B------:R-:W-:Y:S01]  /*5620*/  F2FP.BF16.F32.PACK_AB R10, R196, R197 ;  /* 0x000000c5c40a723e */ /* 0x000fe200000010ff */
[----:B------:R-:W-:Y:S01]  /*5630*/  FADD.FTZ R187, R184, R187 ;  /* 0x000000bbb8bb7221 */ /* 0x000fe20000010000 */
[C---:B------:R-:W-:Y:S01]  /*5640*/  F2FP.BF16.F32.PACK_AB R9, R230.reuse, R193 ;  /* 0x000000c1e609723e */ /* 0x040fe200000010ff */
[----:B------:R-:W-:Y:S01]  /*5650*/  FADD.FTZ R230, R230, R190 ;  /* 0x000000bee6e67221 */ /* 0x000fe20000010000 */
[----:B-1----:R-:W-:Y:S01]  /*5660*/  F2FP.BF16.F32.PACK_AB R8, R229, R195 ;  /* 0x000000c3e508723e */ /* 0x002fe200000010ff */
[----:B------:R-:W-:Y:S01]  /*5670*/  FADD.FTZ R187, R197, R187 ;  /* 0x000000bbc5bb7221 */ /* 0x000fe20000010000 */
[----:B---3--:R-:W-:Y:S02]  /*5680*/  FMNMX.FTZ R168, R168, R134, !PT ;  /* 0x00000086a8a87209 */ /* 0x008fe40007810000 */
[----:B------:R-:W-:Y:S01]  /*5690*/  FMNMX.FTZ R167, R135, R167, !PT ;  /* 0x000000a787a77209 */ /* 0x000fe20007810000 */
[----:B------:R-:W-:Y:S01]  /*56a0*/  FADD.FTZ R187, R196, R187 ;  /* 0x000000bbc4bb7221 */ /* 0x000fe20000010000 */
[----:B------:R-:W-:Y:S01]  /*56b0*/  LOP3.LUT R129, R25, R129, RZ, 0xc0, !PT ;  /* 0x0000008119817212 */ /* 0x000fe200078ec0ff */
[----:B------:R-:W-:Y:S01]  /*56c0*/  FMUL.FTZ R54, R168, UR7 ;  /* 0x00000007a8367c20 */ /* 0x000fe20008410000 */
[----:B------:R-:W-:Y:S01]  /*56d0*/  LOP3.LUT R4, R11, R4, RZ, 0xc0, !PT ;  /* 0x000000040b047212 */ /* 0x000fe200078ec0ff */
[----:B------:R-:W-:Y:S01]  /*56e0*/  LDSM.16.MT88.4 R24, [R103+0x800] ;  /* 0x000800006718783b */ /* 0x000fe20000004200 */
[----:B------:R-:W-:Y:S01]  /*56f0*/  LOP3.LUT R5, R10, R5, RZ, 0xc0, !PT ;  /* 0x000000050a057212 */ /* 0x000fe200078ec0ff */
[----:B------:R-:W-:Y:S01]  /*5700*/  FADD.FTZ R187, R195, R187 ;  /* 0x000000bbc3bb7221 */ /* 0x000fe20000010000 */
[----:B------:R-:W-:Y:S01]  /*5710*/  LOP3.LUT R6, R9, R6, RZ, 0xc0, !PT ;  /* 0x0000000609067212 */ /* 0x000fe200078ec0ff */
[----:B------:R-:W1:Y:S01]  /*5720*/  SHFL.BFLY PT, R84, R167, 0x1, 0x1f ;  /* 0x0c201f00a7547f89 */ /* 0x000e6200000e0000 */
[----:B------:R-:W-:Y:S01]  /*5730*/  LOP3.LUT R7, R8, R7, RZ, 0xc0, !PT ;  /* 0x0000000708077212 */ /* 0x000fe200078ec0ff */
[----:B------:R-:W-:Y:S01]  /*5740*/  HMMA.16816.F32.BF16 R156, R128, R148, RZ ;  /* 0x00000094809c723c */ /* 0x000fe200000418ff */
[----:B------:R-:W-:Y:S01]  /*5750*/  FSETP.NEU.FTZ.AND P1, PT, R168, -INF , PT ;  /* 0xff800000a800780b */ /* 0x000fe20003f3d000 */
[----:B------:R3:W4:Y:S01]  /*5760*/  LDSM.16.MT88.4 R8, [R103+0x1800] ;  /* 0x001800006708783b */ /* 0x0007220000004200 */
[----:B------:R-:W-:Y:S01]  /*5770*/  LOP3.LUT R132, R224, R132, R241, 0x96, !PT ;  /* 0x00000084e0847212 */ /* 0x000fe200078e96f1 */
[----:B------:R-:W-:Y:S01]  /*5780*/  FADD.FTZ R229, R229, R187 ;  /* 0x000000bbe5e57221 */ /* 0x000fe20000010000 */
[----:B------:R-:W-:-:S03]  /*5790*/  FSEL R54, R54, RZ, P1 ;  /* 0x000000ff36367208 */ /* 0x000fc60000800000 */
[C---:B------:R-:W-:Y:S02]  /*57a0*/  HMMA.16816.F32.BF16 R40, R128.reuse, R48, RZ ;  /* 0x000000308028723c */ /* 0x040fe400000418ff */
[--C-:B------:R-:W-:Y:S01]  /*57b0*/  FFMA.FTZ R198, R102, UR7, -R54.reuse ;  /* 0x0000000766c67c23 */ /* 0x100fe20008010836 */
[--C-:B------:R-:W-:Y:S01]  /*57c0*/  FFMA.FTZ R201, R101, UR7, -R54.reuse ;  /* 0x0000000765c97c23 */ /* 0x100fe20008010836 */
[--C-:B------:R-:W-:Y:S01]  /*57d0*/  FFMA.FTZ R199, R70, UR7, -R54.reuse ;  /* 0x0000000746c77c23 */ /* 0x100fe20008010836 */
[--C-:B------:R-:W-:Y:S01]  /*57e0*/  FFMA.FTZ R200, R87, UR7, -R54.reuse ;  /* 0x0000000757c87c23 */ /* 0x100fe20008010836 */
[--C-:B------:R-:W-:Y:S01]  /*57f0*/  FFMA.FTZ R245, R53, UR7, -R54.reuse ;  /* 0x0000000735f57c23 */ /* 0x100fe20008010836 */
[--C-:B------:R-:W-:Y:S01]  /*5800*/  FFMA.FTZ R247, R52, UR7, -R54.reuse ;  /* 0x0000000734f77c23 */ /* 0x100fe20008010836 */
[----:B--2---:R-:W-:Y:S01]  /*5810*/  HMMA.16816.F32.BF16 R56, R128, R64, RZ ;  /* 0x000000408038723c */ /* 0x004fe200000418ff */
[----:B------:R-:W-:Y:S01]  /*5820*/  MUFU.EX2 R198, R198 ;  /* 0x000000c600c67308 */ /* 0x000fe20000000800 */
[--C-:B------:R-:W-:Y:S01]  /*5830*/  FFMA.FTZ R246, R37, UR7, -R54.reuse ;  /* 0x0000000725f67c23 */ /* 0x100fe20008010836 */
[----:B------:R-:W-:Y:S01]  /*5840*/  FFMA.FTZ R232, R36, UR7, -R54 ;  /* 0x0000000724e87c23 */ /* 0x000fe20008010836 */
[----:B-1----:R-:W-:-:S04]  /*5850*/  FMNMX.FTZ R167, R167, R84, !PT ;  /* 0x00000054a7a77209 */ /* 0x002fc80007810000 */
[----:B------:R-:W-:Y:S01]  /*5860*/  HMMA.16816.F32.BF16 R72, R128, R80, RZ ;  /* 0x000000508048723c */ /* 0x000fe200000418ff */
[----:B---3--:R-:W-:Y:S01]  /*5870*/  LOP3.LUT R103, R225, R180, R133, 0x96, !PT ;  /* 0x000000b4e1677212 */ /* 0x008fe200078e9685 */
[----:B------:R-:W-:-:S04]  /*5880*/  IMAD.WIDE.U32 R132, R132, -0x2daee0ad, RZ ;  /* 0xd2511f5384847825 */ /* 0x000fc800078e00ff */
[C---:B------:R-:W-:Y:S01]  /*5890*/  FMUL.FTZ R84, R167.reuse, UR7 ;  /* 0x00000007a7547c20 */ /* 0x040fe20008410000 */
[----:B------:R-:W-:Y:S01]  /*58a0*/  FSETP.NEU.FTZ.AND P1, PT, R167, -INF , PT ;  /* 0xff800000a700780b */ /* 0x000fe20003f3d000 */
[----:B------:R-:W1:Y:S01]  /*58b0*/  MUFU.EX2 R201, R201 ;  /* 0x000000c900c97308 */ /* 0x000e620000000800 */
[----:B------:R-:W-:Y:S01]  /*58c0*/  IMAD.WIDE.U32 R136, R103, -0x2daee0ad, RZ ;  /* 0xd2511f5367887825 */ /* 0x000fe200078e00ff */
[----:B------:R-:W-:Y:S01]  /*58d0*/  HMMA.16816.F32.BF16 R88, R128, R96, RZ ;  /* 0x000000608058723c */ /* 0x000fe200000418ff */
[----:B------:R-:W-:-:S03]  /*58e0*/  FSEL R84, R84, RZ, P1 ;  /* 0x000000ff54547208 */ /* 0x000fc60000800000 */
[----:B------:R-:W-:Y:S02]  /*58f0*/  LOP3.LUT R102, R207, R242, R137, 0x96, !PT ;  /* 0x000000f2cf667212 */ /* 0x000fe400078e9689 */
[----:B------:R-:W-:Y:S01]  /*5900*/  LOP3.LUT R136, R205, R136, R133, 0x96, !PT ;  /* 0x00000088cd887212 */ /* 0x000fe200078e9685 */
[--C-:B------:R-:W-:Y:S01]  /*5910*/  FFMA.FTZ R202, R71, UR7, -R84.reuse ;  /* 0x0000000747ca7c23 */ /* 0x100fe20008010854 */
[--C-:B------:R-:W-:Y:S01]  /*5920*/  FFMA.FTZ R211, R55, UR7, -R84.reuse ;  /* 0x0000000737d37c23 */ /* 0x100fe20008010854 */
[----:B------:R-:W-:Y:S01]  /*5930*/  IMAD.WIDE.U32 R102, R102, -0x326172a9, RZ ;  /* 0xcd9e8d5766667825 */ /* 0x000fe200078e00ff */
[C---:B------:R-:W-:Y:S03]  /*5940*/  HMMA.16816.F32.BF16 R104, R128.reuse, R112, RZ ;  /* 0x000000708068723c */ /* 0x040fe600000418ff */
[--C-:B------:R-:W-:Y:S01]  /*5950*/  FFMA.FTZ R203, R39, UR7, -R84.reuse ;  /* 0x0000000727cb7c23 */ /* 0x100fe20008010854 */
[--C-:B------:R-:W-:Y:S01]  /*5960*/  FFMA.FTZ R231, R38, UR7, -R84.reuse ;  /* 0x0000000726e77c23 */ /* 0x100fe20008010854 */
[----:B------:R-:W-:Y:S01]  /*5970*/  IMAD.WIDE.U32 R136, R136, -0x326172a9, RZ ;  /* 0xcd9e8d5788887825 */ /* 0x000fe200078e00ff */
[----:B------:R-:W-:Y:S01]  /*5980*/  LOP3.LUT R101, R206, R240, R103, 0x96, !PT ;  /* 0x000000f0ce657212 */ /* 0x000fe200078e9667 */
[----:B------:R-:W2:Y:S02]  /*5990*/  MUFU.EX2 R200, R200 ;  /* 0x000000c800c87308 */ /* 0x000ea40000000800 */
[--C-:B------:R-:W-:Y:S01]  /*59a0*/  FFMA.FTZ R248, R69, UR7, -R84.reuse ;  /* 0x0000000745f87c23 */ /* 0x100fe20008010854 */
[--C-:B------:R-:W-:Y:S01]  /*59b0*/  FFMA.FTZ R249, R68, UR7, -R84.reuse ;  /* 0x0000000744f97c23 */ /* 0x100fe20008010854 */
[----:B------:R-:W-:Y:S01]  /*59c0*/  LOP3.LUT R102, R204, R102, R137, 0x96, !PT ;  /* 0x00000066cc667212 */ /* 0x000fe200078e9689 */
[----:B------:R-:W-:Y:S01]  /*59d0*/  IMAD.WIDE.U32 R134, R101, -0x2daee0ad, RZ ;  /* 0xd2511f5365867825 */ /* 0x000fe200078e00ff */
[C---:B------:R-:W-:Y:S03]  /*59e0*/  HMMA.16816.F32.BF16 R116, R128.reuse, R120, RZ ;  /* 0x000000788074723c */ /* 0x040fe600000418ff */
[--C-:B------:R-:W-:Y:S01]  /*59f0*/  FFMA.FTZ R250, R85, UR7, -R84.reuse ;  /* 0x0000000755fa7c23 */ /* 0x100fe20008010854 */
[----:B------:R-:W-:Y:S01]  /*5a00*/  FFMA.FTZ R251, R86, UR7, -R84 ;  /* 0x0000000756fb7c23 */ /* 0x000fe20008010854 */
[----:B------:R-:W-:Y:S01]  /*5a10*/  IMAD.WIDE.U32 R102, R102, -0x2daee0ad, RZ ;  /* 0xd2511f5366667825 */ /* 0x000fe200078e00ff */
[----:B------:R-:W-:Y:S01]  /*5a20*/  LOP3.LUT R70, R171, R132, R135, 0x96, !PT ;  /* 0x00000084ab467212 */ /* 0x000fe200078e9687 */
[----:B------:R-:W3:Y:S01]  /*5a30*/  MUFU.EX2 R199, R199 ;  /* 0x000000c700c77308 */ /* 0x000ee20000000800 */
[----:B------:R-:W-:Y:S01]  /*5a40*/  UMOV UR7, 0xffffffff ;  /* 0xffffffff00077882 */ /* 0x000fe20000000000 */
[----:B------:R-:W-:Y:S01]  /*5a50*/  HMMA.16816.F32.BF16 R124, R128, R176, RZ ;  /* 0x000000b0807c723c */ /* 0x000fe200000418ff */
[----:B------:R-:W-:Y:S01]  /*5a60*/  LOP3.LUT R134, R169, R134, R103, 0x96, !PT ;  /* 0x00000086a9867212 */ /* 0x000fe200078e9667 */
[----:B------:R-:W-:-:S04]  /*5a70*/  IMAD.WIDE.U32 R70, R70, -0x326172a9, RZ ;  /* 0xcd9e8d5746467825 */ /* 0x000fc800078e00ff */
[----:B------:R-:W-:Y:S01]  /*5a80*/  MUFU.EX2 R202, R202 ;  /* 0x000000ca00ca7308 */ /* 0x000fe20000000800 */
[----:B------:R-:W-:Y:S01]  /*5a90*/  IMAD.WIDE.U32 R134, R134, -0x326172a9, RZ ;  /* 0xcd9e8d5786867825 */ /* 0x000fe200078e00ff */
[C---:B------:R-:W-:Y:S03]  /*5aa0*/  HMMA.16816.F32.BF16 R152, R128.reuse, R150, RZ ;  /* 0x000000968098723c */ /* 0x040fe600000418ff */
[----:B------:R-:W-:Y:S01]  /*5ab0*/  IMAD.MOV.U32 R87, RZ, RZ, R134 ;  /* 0x000000ffff577224 */ /* 0x000fe200078e0086 */
[C---:B------:R-:W-:Y:S02]  /*5ac0*/  PRMT R55, R134.reuse, 0x7771, RZ ;  /* 0x0000777186377816 */ /* 0x040fe400000000ff */
[C---:B------:R-:W-:Y:S01]  /*5ad0*/  PRMT R132, R134.reuse, 0x7773, RZ ;  /* 0x0000777386847816 */ /* 0x040fe200000000ff */
[----:B------:R-:W-:Y:S01]  /*5ae0*/  MUFU.EX2 R211, R211 ;  /* 0x000000d300d37308 */ /* 0x000fe20000000800 */
[----:B------:R-:W-:Y:S01]  /*5af0*/  PRMT R103, R134, 0x7772, RZ ;  /* 0x0000777286677816 */ /* 0x000fe200000000ff */
[----:B------:R-:W-:Y:S01]  /*5b00*/  HMMA.16816.F32.BF16 R44, R128, R50, RZ ;  /* 0x00000032802c723c */ /* 0x000fe200000418ff */
[----:B------:R-:W-:-:S02]  /*5b10*/  LOP3.LUT R101, R87, 0xff, RZ, 0xc0, !PT ;  /* 0x000000ff57657812 */ /* 0x000fc400078ec0ff */
[----:B------:R-:W-:Y:S02]  /*5b20*/  LOP3.LUT R87, R164, R70, R135, 0x96, !PT ;  /* 0x00000046a4577212 */ /* 0x000fe400078e9687 */
[----:B------:R-:W-:Y:S01]  /*5b30*/  PRMT R70, R103, 0x5410, R132 ;  /* 0x0000541067467816 */ /* 0x000fe20000000084 */
[----:B------:R-:W5:Y:S01]  /*5b40*/  MUFU.EX2 R203, R203 ;  /* 0x000000cb00cb7308 */ /* 0x000f620000000800 */
[----:B------:R-:W-:Y:S01]  /*5b50*/  PRMT R39, R101, 0x5410, R55 ;  /* 0x0000541065277816 */ /* 0x000fe20000000037 */
[C---:B------:R-:W-:Y:S01]  /*5b60*/  HMMA.16816.F32.BF16 R60, R128.reuse, R66, RZ ;  /* 0x00000042803c723c */ /* 0x040fe200000418ff */
[C---:B------:R-:W-:Y:S02]  /*5b70*/  LOP3.LUT R55, R87.reuse, 0xffff, RZ, 0xc0, !PT ;  /* 0x0000ffff57377812 */ /* 0x040fe400078ec0ff */
[----:B------:R-:W-:Y:S02]  /*5b80*/  LOP3.LUT R38, R70, 0xff00ff, RZ, 0xc0, !PT ;  /* 0x00ff00ff46267812 */ /* 0x000fe400078ec0ff */
[----:B------:R-:W-:Y:S01]  /*5b90*/  LOP3.LUT R101, R87, 0xff, RZ, 0xc0, !PT ;  /* 0x000000ff57657812 */ /* 0x000fe200078ec0ff */
[----:B------:R-:W4:Y:S01]  /*5ba0*/  MUFU.EX2 R231, R231 ;  /* 0x000000e700e77308 */ /* 0x000f220000000800 */
[----:B------:R-:W-:Y:S01]  /*5bb0*/  SHF.R.U32.HI R70, RZ, 0x8, R55 ;  /* 0x00000008ff467819 */ /* 0x000fe20000011637 */
[----:B------:R-:W-:Y:S01]  /*5bc0*/  HMMA.16816.F32.BF16 R76, R128, R82, RZ ;  /* 0x00000052804c723c */ /* 0x000fe200000418ff */
[----:B-1----:R-:W-:Y:S01]  /*5bd0*/  F2FP.BF16.F32.PACK_AB R132, R201, R198 ;  /* 0x000000c6c984723e */ /* 0x002fe200000010ff */
[----:B------:R-:W-:Y:S01]  /*5be0*/  FADD.FTZ R198, R198, R201 ;  /* 0x000000c9c6c67221 */ /* 0x000fe20000010000 */
[----:B------:R-:W-:-:S02]  /*5bf0*/  PRMT R70, R101, 0x5410, R70 ;  /* 0x0000541065467816 */ /* 0x000fc40000000046 */
[----:B------:R-:W-:Y:S01]  /*5c00*/  PRMT R103, R87, 0x7632, R103 ;  /* 0x0000763257677816 */ /* 0x000fe20000000067 */
[----:B------:R-:W-:Y:S01]  /*5c10*/  MUFU.EX2 R245, R245 ;  /* 0x000000f500f57308 */ /* 0x000fe20000000800 */
[----:B------:R-:W-:Y:S01]  /*5c20*/  SHF.R.U32.HI R87, RZ, 0x18, R87 ;  /* 0x00000018ff577819 */ /* 0x000fe20000011657 */
[C---:B------:R-:W-:Y:S01]  /*5c30*/  HMMA.16816.F32.BF16 R92, R128.reuse, R98, RZ ;  /* 0x00000062805c723c */ /* 0x040fe200000418ff */
[--C-:B------:R-:W-:Y:S01]  /*5c40*/  HSET2.LE.AND R70, R70, R100.reuse, PT ;  /* 0x0000006446467233 */ /* 0x100fe20003803000 */
[----:B--2---:R-:W-:Y:S01]  /*5c50*/  FADD.FTZ R198, R200, R198 ;  /* 0x000000c6c8c67221 */ /* 0x004fe20000010000 */
[----:B------:R-:W-:Y:S02]  /*5c60*/  LOP3.LUT R55, R103, 0xff, RZ, 0xc0, !PT ;  /* 0x000000ff67377812 */ /* 0x000fe400078ec0ff */
[----:B------:R-:W-:Y:S01]  /*5c70*/  HSET2.LE.AND R39, R39, R100, PT ;  /* 0x0000006427277233 */ /* 0x000fe20003803000 */
[----:B------:R-:W-:Y:S01]  /*5c80*/  MUFU.EX2 R247, R247 ;  /* 0x000000f700f77308 */ /* 0x000fe20000000800 */
[----:B------:R-:W-:Y:S01]  /*5c90*/  LOP3.LUT R132, R132, R70, RZ, 0xc0, !PT ;  /* 0x0000004684847212 */ /* 0x000fe200078ec0ff */
[----:B------:R-:W-:Y:S01]  /*5ca0*/  HMMA.16816.F32.BF16 R108, R128, R114, RZ ;  /* 0x00000072806c723c */ /* 0x000fe200000418ff */
[----:B------:R-:W-:Y:S01]  /*5cb0*/  PRMT R55, R55, 0x5410, R87 ;  /* 0x0000541037377816 */ /* 0x000fe20000000057 */
[C---:B---3--:R-:W-:Y:S01]  /*5cc0*/  FADD.FTZ R198, R199.reuse, R198 ;  /* 0x000000c6c7c67221 */ /* 0x048fe20000010000 */
[----:B------:R-:W-:-:S02]  /*5cd0*/  F2FP.BF16.F32.PACK_AB R134, R199, R200 ;  /* 0x000000c8c786723e */ /* 0x000fc400000010ff */
[--C-:B------:R-:W-:Y:S01]  /*5ce0*/  HSET2.LE.AND R135, R38, R100.reuse, PT ;  /* 0x0000006426877233 */ /* 0x100fe20003803000 */
[----:B------:R-:W-:Y:S01]  /*5cf0*/  MUFU.EX2 R248, R248 ;  /* 0x000000f800f87308 */ /* 0x000fe20000000800 */
[----:B------:R-:W-:Y:S01]  /*5d00*/  LOP3.LUT R134, R134, R39, RZ, 0xc0, !PT ;  /* 0x0000002786867212 */ /* 0x000fe200078ec0ff */
[C---:B------:R-:W-:Y:S01]  /*5d10*/  HMMA.16816.F32.BF16 R140, R128.reuse, R122, RZ ;  /* 0x0000007a808c723c */ /* 0x040fe200000418ff */
[----:B------:R-:W-:Y:S02]  /*5d20*/  HSET2.LE.AND R133, R55, R100, PT ;  /* 0x0000006437857233 */ /* 0x000fe40003803000 */
[----:B-----5:R-:W-:Y:S02]  /*5d30*/  F2FP.BF16.F32.PACK_AB R39, R203, R211 ;  /* 0x000000d3cb27723e */ /* 0x020fe400000010ff */
[----:B----4-:R-:W-:Y:S01]  /*5d40*/  F2FP.BF16.F32.PACK_AB R38, R231, R202 ;  /* 0x000000cae726723e */ /* 0x010fe200000010ff */
[----:B------:R-:W-:Y:S01]  /*5d50*/  MUFU.EX2 R249, R249 ;  /* 0x000000f900f97308 */ /* 0x000fe20000000800 */
[----:B------:R-:W-:Y:S01]  /*5d60*/  LOP3.LUT R135, R39, R135, RZ, 0xc0, !PT ;  /* 0x0000008727877212 */ /* 0x000fe200078ec0ff */
[----:B------:R-:W-:Y:S01]  /*5d70*/  HMMA.16816.F32.BF16 R128, R128, R178, RZ ;  /* 0x000000b28080723c */ /* 0x000fe200000418ff */
[----:B------:R-:W-:Y:S01]  /*5d80*/  LOP3.LUT R133, R38, R133, RZ, 0xc0, !PT ;  /* 0x0000008526857212 */ /* 0x000fe200078ec0ff */
[----:B------:R-:W-:-:S04]  /*5d90*/  FADD.FTZ R202, R202, R231 ;  /* 0x000000e7caca7221 */ /* 0x000fc80000010000 */
[----:B------:R-:W1:Y:S01]  /*5da0*/  MUFU.EX2 R246, R246 ;  /* 0x000000f600f67308 */ /* 0x000e620000000800 */
[----:B------:R-:W-:Y:S01]  /*5db0*/  FADD.FTZ R202, R211, R202 ;  /* 0x000000cad3ca7221 */ /* 0x000fe20000010000 */
[----:B------:R-:W-:Y:S03]  /*5dc0*/  HMMA.16816.F32.BF16 R156, R4, R172, R156 ;  /* 0x000000ac049c723c */ /* 0x000fe6000004189c */
[----:B------:R-:W-:-:S03]  /*5dd0*/  FADD.FTZ R202, R203, R202 ;  /* 0x000000cacbca7221 */ /* 0x000fc60000010000 */
[----:B------:R-:W2:Y:S02]  /*5de0*/  MUFU.EX2 R232, R232 ;  /* 0x000000e800e87308 */ /* 0x000ea40000000800 */
[C---:B------:R-:W-:Y:S06]  /*5df0*/  HMMA.16816.F32.BF16 R40, R4.reuse, R32, R40 ;  /* 0x000000200428723c */ /* 0x040fec0000041828 */
[----:B------:R-:W3:Y:S01]  /*5e00*/  MUFU.EX2 R250, R250 ;  /* 0x000000fa00fa7308 */ /* 0x000ee20000000800 */
[----:B-1----:R-:W-:Y:S01]  /*5e10*/  FADD.FTZ R198, R246, R198 ;  /* 0x000000c6f6c67221 */ /* 0x002fe20000010000 */
[C---:B------:R-:W-:Y:S06]  /*5e20*/  HMMA.16816.F32.BF16 R56, R4.reuse, R28, R56 ;  /* 0x0000001c0438723c */ /* 0x040fec0000041838 */
[----:B------:R-:W1:Y:S01]  /*5e30*/  MUFU.EX2 R251, R251 ;  /* 0x000000fb00fb7308 */ /* 0x000e620000000800 */
[----:B--2---:R-:W-:Y:S01]  /*5e40*/  FADD.FTZ R198, R232, R198 ;  /* 0x000000c6e8c67221 */ /* 0x004fe20000010000 */
[----:B------:R-:W-:Y:S03]  /*5e50*/  HMMA.16816.F32.BF16 R72, R4, R24, R72 ;  /* 0x000000180448723c */ /* 0x000fe60000041848 */
[----:B------:R-:W-:Y:S01]  /*5e60*/  FADD.FTZ R198, R245, R198 ;  /* 0x000000c6f5c67221 */ /* 0x000fe20000010000 */
[----:B---3--:R-:W-:-:S04]  /*5e70*/  FADD.FTZ R202, R250, R202 ;  /* 0x000000cafaca7221 */ /* 0x008fc80000010000 */
[----:B------:R-:W-:Y:S01]  /*5e80*/  HMMA.16816.F32.BF16 R88, R4, R20, R88 ;  /* 0x000000140458723c */ /* 0x000fe20000041858 */
[----:B-1----:R-:W-:-:S07]  /*5e90*/  FADD.FTZ R202, R251, R202 ;  /* 0x000000cafbca7221 */ /* 0x002fce0000010000 */
[----:B------:R-:W-:Y:S01]  /*5ea0*/  HMMA.16816.F32.BF16 R104, R4, R16, R104 ;  /* 0x000000100468723c */ /* 0x000fe20000041868 */
[----:B------:R-:W-:-:S04]  /*5eb0*/  FADD.FTZ R202, R248, R202 ;  /* 0x000000caf8ca7221 */ /* 0x000fc80000010000 */
[----:B------:R-:W-:-:S03]  /*5ec0*/  FADD.FTZ R231, R249, R202 ;  /* 0x000000caf9e77221 */ /* 0x000fc60000010000 */
        /* <DEDUP_REMOVED lines=10> */
[----:B------:R-:W-:-:S05]  /*5f70*/  LOP3.LUT R6, R170, R136, R71, 0x96, !PT ;  /* 0x00000088aa067212 */ /* 0x000fca00078e9647 */
[----:B------:R-:W-:Y:S02]  /*5f80*/  IMAD.WIDE.U32 R6, R6, -0x2daee0ad, RZ ;  /* 0xd2511f5306067825 */ /* 0x000fe400078e00ff */
[C---:B------:R-:W-:Y:S02]  /*5f90*/  HMMA.16816.F32.BF16 R160, R132.reuse, R148, RZ ;  /* 0x0000009484a0723c */ /* 0x040fe400000418ff */
[----:B------:R-:W-:Y:S01]  /*5fa0*/  IMAD.MOV.U32 R70, RZ, RZ, R6 ;  /* 0x000000ffff467224 */ /* 0x000fe200078e0006 */
[----:B------:R-:W-:Y:S02]  /*5fb0*/  LOP3.LUT R102, R102, UR6, R7, 0x96, !PT ;  /* 0x0000000666667c12 */ /* 0x000fe4000f8e9607 */
[----:B------:R-:W-:Y:S02]  /*5fc0*/  PRMT R4, R6, 0x7771, RZ ;  /* 0x0000777106047816 */ /* 0x000fe400000000ff */
[----:B------:R-:W-:Y:S01]  /*5fd0*/  LOP3.LUT R5, R102, 0xffff, RZ, 0xc0, !PT ;  /* 0x0000ffff66057812 */ /* 0x000fe200078ec0ff */
[----:B------:R-:W-:Y:S01]  /*5fe0*/  HMMA.16816.F32.BF16 R36, R132, R48, RZ ;  /* 0x000000308424723c */ /* 0x000fe200000418ff */
[----:B------:R-:W-:-:S02]  /*5ff0*/  PRMT R53, R6, 0x7773, RZ ;  /* 0x0000777306357816 */ /* 0x000fc400000000ff */
[----:B------:R-:W-:Y:S02]  /*6000*/  PRMT R7, R6, 0x7772, RZ ;  /* 0x0000777206077816 */ /* 0x000fe400000000ff */
[C---:B------:R-:W-:Y:S02]  /*6010*/  LOP3.LUT R6, R102.reuse, 0xff, RZ, 0xc0, !PT ;  /* 0x000000ff66067812 */ /* 0x040fe400078ec0ff */
[----:B------:R-:W-:Y:S01]  /*6020*/  SHF.R.U32.HI R5, RZ, 0x8, R5 ;  /* 0x00000008ff057819 */ /* 0x000fe20000011605 */
[----:B------:R-:W-:Y:S01]  /*6030*/  HMMA.16816.F32.BF16 R84, R132, R96, RZ ;  /* 0x000000608454723c */ /* 0x000fe200000418ff */
[----:B------:R-:W-:Y:S02]  /*6040*/  PRMT R69, R102, 0x7632, R69 ;  /* 0x0000763266457816 */ /* 0x000fe40000000045 */
[----:B------:R-:W-:Y:S02]  /*6050*/  LOP3.LUT R70, R70, 0xff, RZ, 0xc0, !PT ;  /* 0x000000ff46467812 */ /* 0x000fe400078ec0ff */
[----:B------:R-:W-:-:S02]  /*6060*/  PRMT R5, R6, 0x5410, R5 ;  /* 0x0000541006057816 */ /* 0x000fc40000000005 */
[----:B------:R-:W-:Y:S01]  /*6070*/  SHF.R.U32.HI R6, RZ, 0x18, R102 ;  /* 0x00000018ff067819 */ /* 0x000fe20000011666 */
[C---:B------:R-:W-:Y:S01]  /*6080*/  HMMA.16816.F32.BF16 R144, R132.reuse, R120, RZ ;  /* 0x000000788490723c */ /* 0x040fe200000418ff */
[----:B------:R-:W-:Y:S02]  /*6090*/  LOP3.LUT R69, R69, 0xff, RZ, 0xc0, !PT ;  /* 0x000000ff45457812 */ /* 0x000fe400078ec0ff */
[----:B------:R-:W-:Y:S02]  /*60a0*/  PRMT R4, R70, 0x5410, R4 ;  /* 0x0000541046047816 */ /* 0x000fe40000000004 */
[----:B------:R-:W-:Y:S02]  /*60b0*/  PRMT R6, R69, 0x5410, R6 ;  /* 0x0000541045067816 */ /* 0x000fe40000000006 */
[----:B------:R-:W-:Y:S01]  /*60c0*/  PRMT R7, R7, 0x5410, R53 ;  /* 0x0000541007077816 */ /* 0x000fe20000000035 */
[----:B------:R-:W-:Y:S01]  /*60d0*/  HMMA.16816.F32.BF16 R68, R132, R80, RZ ;  /* 0x000000508444723c */ /* 0x000fe200000418ff */
[----:B------:R-:W-:-:S02]  /*60e0*/  HSET2.LE.AND R101, R4, R100, PT ;  /* 0x0000006404657233 */ /* 0x000fc40003803000 */
[--C-:B------:R-:W-:Y:S02]  /*60f0*/  HSET2.LE.AND R4, R5, R100.reuse, PT ;  /* 0x0000006405047233 */ /* 0x100fe40003803000 */
[----:B------:R-:W-:Y:S02]  /*6100*/  LOP3.LUT R7, R7, 0xff00ff, RZ, 0xc0, !PT ;  /* 0x00ff00ff07077812 */ /* 0x000fe400078ec0ff */
[--C-:B------:R-:W-:Y:S01]  /*6110*/  HSET2.LE.AND R5, R6, R100.reuse, PT ;  /* 0x0000006406057233 */ /* 0x100fe20003803000 */
[----:B------:R-:W-:Y:S01]  /*6120*/  HMMA.16816.F32.BF16 R52, R132, R64, RZ ;  /* 0x000000408434723c */ /* 0x000fe200000418ff */
[----:B------:R-:W-:Y:S02]  /*6130*/  F2FP.BF16.F32.PACK_AB R6, R247, R245 ;  /* 0x000000f5f706723e */ /* 0x000fe400000010ff */
[----:B------:R-:W-:Y:S02]  /*6140*/  HSET2.LE.AND R7, R7, R100, PT ;  /* 0x0000006407077233 */ /* 0x000fe40003803000 */
[----:B------:R-:W-:-:S03]  /*6150*/  LOP3.LUT R6, R6, R101, RZ, 0xc0, !PT ;  /* 0x0000006506067212 */ /* 0x000fc600078ec0ff */
[----:B------:R-:W-:Y:S01]  /*6160*/  HMMA.16816.F32.BF16 R100, R132, R112, RZ ;  /* 0x000000708464723c */ /* 0x000fe200000418ff */
[----:B------:R-:W-:-:S04]  /*6170*/  F2FP.BF16.F32.PACK_AB R112, R249, R248 ;  /* 0x000000f8f970723e */ /* 0x000fc800000010ff */
[----:B------:R-:W-:Y:S02]  /*6180*/  LOP3.LUT R7, R112, R7, RZ, 0xc0, !PT ;  /* 0x0000000770077212 */ /* 0x000fe400078ec0ff */
[----:B------:R-:W-:Y:S01]  /*6190*/  F2FP.BF16.F32.PACK_AB R112, R232, R246 ;  /* 0x000000f6e870723e */ /* 0x000fe200000010ff */
[----:B------:R-:W-:Y:S01]  /*61a0*/  HMMA.16816.F32.BF16 R148, R132, R150, RZ ;  /* 0x000000968494723c */ /* 0x000fe200000418ff */
[----:B------:R-:W-:Y:S02]  /*61b0*/  FADD.FTZ R232, R247, R198 ;  /* 0x000000c6f7e87221 */ /* 0x000fe40000010000 */
[----:B------:R-:W-:Y:S02]  /*61c0*/  LOP3.LUT R4, R112, R4, RZ, 0xc0, !PT ;  /* 0x0000000470047212 */ /* 0x000fe400078ec0ff */
[----:B------:R-:W-:-:S03]  /*61d0*/  F2FP.BF16.F32.PACK_AB R112, R251, R250 ;  /* 0x000000fafb70723e */ /* 0x000fc600000010ff */
[----:B------:R-:W-:Y:S01]  /*61e0*/  HMMA.16816.F32.BF16 R48, R132, R50, RZ ;  /* 0x000000328430723c */ /* 0x000fe200000418ff */
[----:B------:R-:W-:-:S07]  /*61f0*/  LOP3.LUT R5, R112, R5, RZ, 0xc0, !PT ;  /* 0x0000000570057212 */ /* 0x000fce00078ec0ff */
[C---:B------:R-:W-:Y:S08]  /*6200*/  HMMA.16816.F32.BF16 R64, R132.reuse, R66, RZ ;  /* 0x000000428440723c */ /* 0x040ff000000418ff */
[C---:B------:R-:W-:Y:S08]  /*6210*/  HMMA.16816.F32.BF16 R80, R132.reuse, R82, RZ ;  /* 0x000000528450723c */ /* 0x040ff000000418ff */
[C---:B------:R-:W-:Y:S08]  /*6220*/  HMMA.16816.F32.BF16 R96, R132.reuse, R98, RZ ;  /* 0x000000628460723c */ /* 0x040ff000000418ff */
[C---:B------:R-:W-:Y:S08]  /*6230*/  HMMA.16816.F32.BF16 R136, R132.reuse, R176, RZ ;  /* 0x000000b08488723c */ /* 0x040ff000000418ff */
        /* <DEDUP_REMOVED lines=19> */
[----:B------:R-:W-:-:S04]  /*6370*/  NOP ;  /* 0x0000000000007918 */ /* 0x000fc80000000000 */
[----:B------:R-:W-:-:S15]  /*6380*/  BRA.U !UP1, `(.L_x_989) ;  /* 0x000000d109a47547 */ /* 0x000fde000b800000 */
[----:B------:R-:W1:Y:S01]  /*6390*/  LDCU UR11, c[0x0][0x440] ;  /* 0x00008800ff0b77ac */ /* 0x000e620008000800 */
[----:B------:R-:W-:-:S04]  /*63a0*/  DEPBAR.LE SB0, 0x0 ;  /* 0x000080000000791a */ /* 0x000fc80000000000 */
[----:B------:R-:W-:Y:S01]  /*63b0*/  UIADD3 UR10, UPT, UPT, UR20, -0x2, URZ ;  /* 0xfffffffe140a7890 */ /* 0x000fe2000fffe0ff */
[----:B------:R-:W-:Y:S01]  /*63c0*/  IMAD.SHL.U32 R221, R219, 0x20, RZ ;  /* 0x00000020dbdd7824 */ /* 0x000fe200078e00ff */
[----:B------:R-:W-:Y:S01]  /*63d0*/  SHF.R.U32.HI R222, RZ, 0x1, R219 ;  /* 0x00000001ffde7819 */ /* 0x000fe200000116db */
[----:B------:R-:W-:Y:S01]  /*63e0*/  IMAD.MOV.U32 R211, RZ, RZ, 0x40 ;  /* 0x00000040ffd37424 */ /* 0x000fe200078e00ff */
[----:B------:R-:W-:Y:S01]  /*63f0*/  UIMAD.WIDE.U32 UR12, UR10, UR8, URZ ;  /* 0x000000080a0c72a5 */ /* 0x000fe2000f8e00ff */
[----:B------:R-:W-:Y:S02]  /*6400*/  SEL R246, R217, 0xffffffe0, !P6 ;  /* 0xffffffe0d9f67807 */ /* 0x000fe40007000000 */
[----:B------:R-:W-:Y:S02]  /*6410*/  LOP3.LUT R221, R221, 0x7c00, RZ, 0xc0, !PT ;  /* 0x00007c00dddd7812 */ /* 0x000fe400078ec0ff */
[----:B------:R-:W-:Y:S01]  /*6420*/  LOP3.LUT R10, R222, 0x8, RZ, 0xc0, !PT ;  /* 0x00000008de0a7812 */ /* 0x000fe200078ec0ff */
[----:B------:R-:W-:Y:S01]  /*6430*/  IMAD.IADD R192, R244, 0x1, R246 ;  /* 0x00000001f4c07824 */ /* 0x000fe200078e02f6 */
[----:B------:R-:W-:Y:S01]  /*6440*/  LOP3.LUT R11, R221, 0x200, R214, 0xf8, !PT ;  /* 0x00000200dd0b7812 */ /* 0x000fe200078ef8d6 */
[----:B------:R-:W-:Y:S01]  /*6450*/  BAR.SYNC.DEFER_BLOCKING 0x0 ;  /* 0x0000000000007b1d */ /* 0x000fe20000010000 */
[----:B-1----:R-:W-:-:S02]  /*6460*/  ISETP.GE.AND P3, PT, R218, UR11, PT ;  /* 0x0000000bda007c0c */ /* 0x002fc4000bf66270 */
[----:B------:R-:W-:Y:S01]  /*6470*/  ISETP.GE.AND P2, PT, R235, UR11, PT ;  /* 0x0000000beb007c0c */ /* 0x000fe2000bf46270 */
[----:B------:R-:W-:Y:S01]  /*6480*/  UIMAD UR11, UR10, UR9, UR13 ;  /* 0x000000090a0b72a4 */ /* 0x000fe2000f8e020d */
[----:B------:R-:W-:Y:S01]  /*6490*/  LOP3.LUT R10, R11, R213, R10, 0xf6, !PT ;  /* 0x000000d50b0a7212 */ /* 0x000fe200078ef60a */
[----:B------:R-:W-:Y:S01]  /*64a0*/  USHF.L.U32 UR10, UR12, 0x5, URZ ;  /* 0x000000050c0a7899 */ /* 0x000fe200080006ff */
[----:B------:R-:W-:Y:S01]  /*64b0*/  SEL R211, R211, 0xffffffc0, !P0 ;  /* 0xffffffc0d3d37807 */ /* 0x000fe20004000000 */
[----:B------:R-:W-:Y:S01]  /*64c0*/  USHF.L.U64.HI UR11, UR12, 0x5, UR11 ;  /* 0x000000050c0b7899 */ /* 0x000fe2000801020b */
[----:B------:R-:W-:Y:S01]  /*64d0*/  LEA R248, R10, UR5, 0x1 ;  /* 0x000000050af87c11 */ /* 0x000fe2000f8e08ff */
[----:B------:R-:W-:Y:S02]  /*64e0*/  ULEA UR12, UP0, UR8, UR10, 0x4 ;  /* 0x0000000a080c7291 */ /* 0x000fe4000f8020ff */
[----:B------:R-:W-:Y:S02]  /*64f0*/  IMAD.U32 R4, RZ, RZ, UR10 ;  /* 0x0000000aff047e24 */ /* 0x000fe4000f8e00ff */
[----:B------:R-:W-:-:S02]  /*6500*/  IMAD.U32 R5, RZ, RZ, UR10 ;  /* 0x0000000aff057e24 */ /* 0x000fc4000f8e00ff */
[----:B------:R-:W-:Y:S01]  /*6510*/  IMAD.U32 R9, RZ, RZ, UR10 ;  /* 0x0000000aff097e24 */ /* 0x000fe2000f8e00ff */
[-C--:B------:R-:W-:Y:S01]  /*6520*/  @!P2 LEA R12, P1, R4, R226.reuse, 0x1 ;  /* 0x000000e2040ca211 */ /* 0x080fe200078208ff */
[----:B------:R-:W-:Y:S01]  /*6530*/  IMAD.U32 R7, RZ, RZ, UR10 ;  /* 0x0000000aff077e24 */ /* 0x000fe2000f8e00ff */
[----:B------:R-:W-:Y:S01]  /*6540*/  ULEA.HI.X UR10, UR8, UR11, UR9, 0x4, UP0 ;  /* 0x0000000b080a7291 */ /* 0x000fe200080f2409 */
[----:B------:R-:W-:Y:S01]  /*6550*/  IMAD.U32 R4, RZ, RZ, UR12 ;  /* 0x0000000cff047e24 */ /* 0x000fe2000f8e00ff */
[-C--:B------:R-:W-:Y:S01]  /*6560*/  @!P3 LEA R14, P5, R5, R226.reuse, 0x1 ;  /* 0x000000e2050eb211 */ /* 0x080fe200078a08ff */
[----:B------:R-:W-:Y:S01]  /*6570*/  IMAD.U32 R8, RZ, RZ, UR11 ;  /* 0x0000000bff087e24 */ /* 0x000fe2000f8e00ff */
[----:B------:R-:W-:Y:S01]  /*6580*/  UISETP.GE.U32.AND UP0, UPT, UR20, 0x3, UPT ;  /* 0x000000031400788c */ /* 0x000fe2000bf06070 */
[----:B------:R-:W-:Y:S01]  /*6590*/  IMAD.U32 R6, RZ, RZ, UR11 ;  /* 0x0000000bff067e24 */ /* 0x000fe2000f8e00ff */
[----:B------:R-:W-:Y:S01]  /*65a0*/  LEA R16, P4, R4, R226, 0x1 ;  /* 0x000000e204107211 */ /* 0x000fe200078808ff */
[----:B------:R-:W-:Y:S01]  /*65b0*/  IMAD.U32 R5, RZ, RZ, UR12 ;  /* 0x0000000cff057e24 */ /* 0x000fe2000f8e00ff */
[-C--:B------:R-:W-:Y:S01]  /*65c0*/  @!P3 LEA.HI.X R15, R9, R223.reuse, R8, 0x1, P5 ;  /* 0x000000df090fb211 */ /* 0x080fe200028f0c08 */
[----:B------:R-:W-:Y:S01]  /*65d0*/  IMAD.U32 R4, RZ, RZ, UR10 ;  /* 0x0000000aff047e24 */ /* 0x000fe2000f8e00ff */
[----:B------:R-:W-:Y:S01]  /*65e0*/  @!P2 LEA.HI.X R13, R7, R223, R6, 0x1, P1 ;  /* 0x000000df070da211 */ /* 0x000fe200008f0c06 */
[----:B------:R-:W-:-:S02]  /*65f0*/  IMAD.IADD R247, R246, 0x1, R248 ;  /* 0x00000001f6f77824 */ /* 0x000fc400078e02f8 */
[----:B------:R-:W-:Y:S01]  /*6600*/  @!PT LDS RZ, [RZ] ;  /* 0x00000000fffff984 */ /* 0x000fe20000000800 */
[----:B------:R-:W-:Y:S01]  /*6610*/  @!PT LDS RZ, [RZ] ;  /* 0x00000000fffff984 */ /* 0x000fe20000000800 */
[----:B------:R-:W-:Y:S01]  /*6620*/  @!PT LDS RZ, [RZ] ;  /* 0x00000000fffff984 */ /* 0x000fe20000000800 */
[----:B------:R-:W-:Y:S01]  /*6630*/  @!P3 LDGSTS.E.BYPASS.LTC128B.128 [R234+0xa000], desc[UR26][R14.64] ;  /* 0x0a0000000eeabfae */ /* 0x000fe2000b981a1a */
[----:B------:R-:W-:Y:S01]  /*6640*/  LEA.HI.X R17, R5, R223, R4, 0x1, P4 ;  /* 0x000000df05117211 */ /* 0x000fe200020f0c04 */
[----:B------:R-:W-:Y:S02]  /*6650*/  IMAD.IADD R220, R211, 0x1, R248 ;  /* 0x00000001d3dc7824 */ /* 0x000fe400078e02f8 */
[----:B------:R-:W-:Y:S01]  /*6660*/  @P3 STS.128 [R234+0xa000], RZ ;  /* 0x00a000ffea003388 */ /* 0x000fe20000000c00 */
[----:B------:R-:W-:Y:S02]  /*6670*/  IMAD.IADD R233, R244, 0x1, R211 ;  /* 0x00000001f4e97824 */ /* 0x000fe400078e02d3 */
[C---:B------:R-:W-:Y:S01]  /*6680*/  IMAD.IADD R245, R246.reuse, 0x1, R220 ;  /* 0x00000001f6f57824 */ /* 0x040fe200078e02dc */
[----:B------:R-:W-:Y:S01]  /*6690*/  @!PT LDS RZ, [RZ] ;  /* 0x00000000fffff984 */ /* 0x000fe20000000800 */
[----:B------:R-:W-:Y:S01]  /*66a0*/  @!PT LDS RZ, [RZ] ;  /* 0x00000000fffff984 */ /* 0x000fe20000000800 */
[----:B------:R-:W-:Y:S01]  /*66b0*/  @!PT LDS RZ, [RZ] ;  /* 0x00000000fffff984 */ /* 0x000fe20000000800 */
[----:B------:R1:W-:Y:S01]  /*66c0*/  @!P2 LDGSTS.E.BYPASS.LTC128B.128 [R234+0xb000], desc[UR26][R12.64+0x80] ;  /* 0x0b0000800ceaafae */ /* 0x0003e2000b981a1a */
[----:B------:R-:W-:-:S03]  /*66d0*/  IMAD.IADD R246, R246, 0x1, R233 ;  /* 0x00000001f6f67824 */ /* 0x000fc600078e02e9 */
        /* <DEDUP_REMOVED lines=12> */
[----:B------:R-:W3:Y:S04]  /*67a0*/  LDSM.16.M88.4 R184, [R244+0x8000] ;  /* 0x00800000f4b8783b */ /* 0x000ee80000000200 */
[----:B-1----:R-:W1:Y:S04]  /*67b0*/  LDSM.16.M88.4 R12, [R248+0x2000] ;  /* 0x00200000f80c783b */ /* 0x002e680000000200 */
[----:B------:R-:W2:Y:S04]  /*67c0*/  LDSM.16.M88.4 R4, [R244+0x8800] ;  /* 0x00880000f404783b */ /* 0x000ea80000000200 */
[----:B------:R-:W-:Y:S04]  /*67d0*/  LDSM.16.M88.4 R196, [R192+0x8000] ;  /* 0x00800000c0c4783b */ /* 0x000fe80000000200 */
[----:B------:R-:W-:Y:S04]  /*67e0*/  LDSM.16.M88.4 R192, [R192+0x8800] ;  /* 0x00880000c0c0783b */ /* 0x000fe80000000200 */
[----:B------:R-:W4:Y:S04]  /*67f0*/  LDSM.16.M88.4 R8, [R247] ;  /* 0x00000000f708783b */ /* 0x000f280000000200 */
[----:B------:R-:W5:Y:S04]  /*6800*/  LDSM.16.M88.4 R200, [R247+0x2000] ;  /* 0x00200000f7c8783b */ /* 0x000f680000000200 */
[----:B------:R-:W-:Y:S04]  /*6810*/  LDSM.16.M88.4 R32, [R233+0x8000] ;  /* 0x00800000e920783b */ /* 0x000fe80000000200 */
[----:B------:R-:W-:Y:S04]  /*6820*/  LDSM.16.M88.4 R28, [R233+0x8800] ;  /* 0x00880000e91c783b */ /* 0x000fe80000000200 */
[----:B------:R-:W0:Y:S01]  /*6830*/  LDGDEPBAR ;  /* 0x00000000000079af */ /* 0x000e220000000000 */
[-C--:B---3--:R-:W-:Y:S08]  /*6840*/  HMMA.16816.F32.BF16 R188, R172, R184.reuse, RZ ;  /* 0x000000b8acbc723c */ /* 0x088ff000000418ff */
[C---:B-1----:R-:W-:Y:S08]  /*6850*/  HMMA.16816.F32.BF16 R24, R12.reuse, R184, RZ ;  /* 0x000000b80c18723c */ /* 0x042ff000000418ff */
[-C--:B------:R-:W-:Y:S08]  /*6860*/  HMMA.16816.F32.BF16 R20, R12, R186.reuse, RZ ;  /* 0x000000ba0c14723c */ /* 0x080ff000000418ff */
[----:B------:R-:W-:Y:S08]  /*6870*/  HMMA.16816.F32.BF16 R184, R172, R186, RZ ;  /* 0x000000baacb8723c */ /* 0x000ff000000418ff */
[-C--:B--2---:R-:W-:Y:S08]  /*6880*/  HMMA.16816.F32.BF16 R16, R12, R4.reuse, RZ ;  /* 0x000000040c10723c */ /* 0x084ff000000418ff */
[----:B------:R-:W-:Y:S08]  /*6890*/  HMMA.16816.F32.BF16 R176, R172, R4, RZ ;  /* 0x00000004acb0723c */ /* 0x000ff000000418ff */
[-C--:B------:R-:W-:Y:S08]  /*68a0*/  HMMA.16816.F32.BF16 R12, R12, R6.reuse, RZ ;  /* 0x000000060c0c723c */ /* 0x080ff000000418ff */
[----:B------:R-:W-:Y:S01]  /*68b0*/  HMMA.16816.F32.BF16 R172, R172, R6, RZ ;  /* 0x00000006acac723c */ /* 0x000fe200000418ff */
[----:B------:R-:W1:Y:S07]  /*68c0*/  LDSM.16.M88.4 R4, [R220+0x2000] ;  /* 0x00200000dc04783b */ /* 0x000e6e0000000200 */
[C---:B----4-:R-:W-:Y:S08]  /*68d0*/  HMMA.16816.F32.BF16 R188, R8.reuse, R196, R188 ;  /* 0x000000c408bc723c */ /* 0x050ff000000418bc */
[C---:B------:R-:W-:Y:S08]  /*68e0*/  HMMA.16816.F32.BF16 R176, R8.reuse, R192, R176 ;  /* 0x000000c008b0723c */ /* 0x040ff000000418b0 */
[C---:B------:R-:W-:Y:S08]  /*68f0*/  HMMA.16816.F32.BF16 R184, R8.reuse, R198, R184 ;  /* 0x000000c608b8723c */ /* 0x040ff000000418b8 */
[----:B------:R-:W-:Y:S01]  /*6900*/  HMMA.16816.F32.BF16 R172, R8, R194, R172 ;  /* 0x000000c208ac723c */ /* 0x000fe200000418ac */
[----:B------:R-:W2:Y:S07]  /*6910*/  LDSM.16.M88.4 R8, [R220] ;  /* 0x00000000dc08783b */ /* 0x000eae0000000200 */
[C---:B-----5:R-:W-:Y:S08]  /*6920*/  HMMA.16816.F32.BF16 R24, R200.reuse, R196, R24 ;  /* 0x000000c4c818723c */ /* 0x060ff00000041818 */
[C---:B------:R-:W-:Y:S08]  /*6930*/  HMMA.16816.F32.BF16 R16, R200.reuse, R192, R16 ;  /* 0x000000c0c810723c */ /* 0x040ff00000041810 */
[C---:B------:R-:W-:Y:S01]  /*6940*/  HMMA.16816.F32.BF16 R20, R200.reuse, R198, R20 ;  /* 0x000000c6c814723c */ /* 0x040fe20000041814 */
[----:B------:R-:W-:Y:S07]  /*6950*/  LDSM.16.M88.4 R196, [R246+0x8800] ;  /* 0x00880000f6c4783b */ /* 0x000fee0000000200 */
[----:B------:R-:W-:Y:S01]  /*6960*/  HMMA.16816.F32.BF16 R12, R200, R194, R12 ;  /* 0x000000c2c80c723c */ /* 0x000fe2000004180c */
[----:B------:R-:W-:Y:S04]  /*6970*/  LDSM.16.M88.4 R200, [R246+0x8000] ;  /* 0x00800000f6c8783b */ /* 0x000fe80000000200 */
[----:B------:R-:W-:Y:S03]  /*6980*/  LDSM.16.M88.4 R192, [R244+0x9800] ;  /* 0x00980000f4c0783b */ /* 0x000fe60000000200 */
[C---:B-1----:R-:W-:Y:S08]  /*6990*/  HMMA.16816.F32.BF16 R24, R4.reuse, R32, R24 ;  /* 0x000000200418723c */ /* 0x042ff00000041818 */
[C---:B------:R-:W-:Y:S08]  /*69a0*/  HMMA.16816.F32.BF16 R16, R4.reuse, R28, R16 ;  /* 0x0000001c0410723c */ /* 0x040ff00000041810 */
[C---:B------:R-:W-:Y:S08]  /*69b0*/  HMMA.16816.F32.BF16 R20, R4.reuse, R34, R20 ;  /* 0x000000220414723c */ /* 0x040ff00000041814 */
[----:B------:R-:W-:Y:S01]  /*69c0*/  HMMA.16816.F32.BF16 R12, R4, R30, R12 ;  /* 0x0000001e040c723c */ /* 0x000fe2000004180c */
[----:B------:R-:W1:Y:S07]  /*69d0*/  LDSM.16.M88.4 R4, [R245+0x2000] ;  /* 0x00200000f504783b */ /* 0x000e6e0000000200 */
[C---:B--2---:R-:W-:Y:S08]  /*69e0*/  HMMA.16816.F32.BF16 R188, R8.reuse, R32, R188 ;  /* 0x0000002008bc723c */ /* 0x044ff000000418bc */
[C---:B------:R-:W-:Y:S01]  /*69f0*/  HMMA.16816.F32.BF16 R184, R8.reuse, R34, R184 ;  /* 0x0000002208b8723c */ /* 0x040fe200000418b8 */
[----:B------:R-:W2:Y:S07]  /*6a00*/  LDSM.16.M88.4 R32, [R245] ;  /* 0x00000000f520783b */ /* 0x000eae0000000200 */
[C---:B------:R-:W-:Y:S08]  /*6a10*/  HMMA.16816.F32.BF16 R176, R8.reuse, R28, R176 ;  /* 0x0000001c08b0723c */ /* 0x040ff000000418b0 */
[----:B------:R-:W-:Y:S01]  /*6a20*/  HMMA.16816.F32.BF16 R172, R8, R30, R172 ;  /* 0x0000001e08ac723c */ /* 0x000fe200000418ac */
[----:B------:R-:W-:Y:S04]  /*6a30*/  LDSM.16.M88.4 R28, [R248+0x6000] ;  /* 0x00600000f81c783b */ /* 0x000fe80000000200 */
[----:B------:R-:W3:Y:S03]  /*6a40*/  LDSM.16.M88.4 R8, [R244+0x9000] ;  /* 0x00900000f408783b */ /* 0x000ee60000000200 */
[C---:B-1----:R-:W-:Y:S08]  /*6a50*/  HMMA.16816.F32.BF16 R24, R4.reuse, R200, R24 ;  /* 0x000000c80418723c */ /* 0x042ff00000041818 */
[C---:B------:R-:W-:Y:S08]  /*6a60*/  HMMA.16816.F32.BF16 R20, R4.reuse, R202, R20 ;  /* 0x000000ca0414723c */ /* 0x040ff00000041814 */
[C---:B------:R-:W-:Y:S08]  /*6a70*/  HMMA.16816.F32.BF16 R16, R4.reuse, R196, R16 ;  /* 0x000000c40410723c */ /* 0x040ff00000041810 */
[----:B------:R-:W-:Y:S01]  /*6a80*/  HMMA.16816.F32.BF16 R12, R4, R198, R12 ;  /* 0x000000c6040c723c */ /* 0x000fe2000004180c */
[----:B------:R-:W1:Y:S07]  /*6a90*/  LDSM.16.M88.4 R4, [R248+0x4000] ;  /* 0x00400000f804783b */ /* 0x000e6e0000000200 */
[----:B--2---:R-:W-:Y:S08]  /*6aa0*/  HMMA.16816.F32.BF16 R188, R32, R200, R188 ;  /* 0x000000c820bc723c */ /* 0x004ff000000418bc */
[C---:B---3--:R-:W-:Y:S08]  /*6ab0*/  HMMA.16816.F32.BF16 R24, R28.reuse, R8, R24 ;  /* 0x000000081c18723c */ /* 0x048ff00000041818 */
[C---:B------:R-:W-:Y:S08]  /*6ac0*/  HMMA.16816.F32.BF16 R20, R28.reuse, R10, R20 ;  /* 0x0000000a1c14723c */ /* 0x040ff00000041814 */
[C---:B------:R-:W-:Y:S08]  /*6ad0*/  HMMA.16816.F32.BF16 R16, R28.reuse, R192, R16 ;  /* 0x000000c01c10723c */ /* 0x040ff00000041810 */
[----:B------:R-:W-:Y:S01]  /*6ae0*/  HMMA.16816.F32.BF16 R12, R28, R194, R12 ;  /* 0x000000c21c0c723c */ /* 0x000fe2000004180c */
[----:B------:R-:W-:-:S05]  /*6af0*/  SEL R28, R217, 0xffffffe0, !P6 ;  /* 0xffffffe0d91c7807 */ /* 0x000fca0007000000 */
[----:B------:R-:W-:Y:S02]  /*6b00*/  IMAD.IADD R28, R244, 0x1, R28 ;  /* 0x00000001f41c7824 */ /* 0x000fe400078e021c */
[C---:B------:R-:W-:Y:S01]  /*6b10*/  HMMA.16816.F32.BF16 R184, R32.reuse, R202, R184 ;  /* 0x000000ca20b8723c */ /* 0x040fe200000418b8 */
[----:B------:R-:W-:Y:S07]  /*6b20*/  LDSM.16.M88.4 R200, [R247+0x6000] ;  /* 0x00600000f7c8783b */ /* 0x000fee0000000200 */
[C---:B------:R-:W-:Y:S08]  /*6b30*/  HMMA.16816.F32.BF16 R176, R32.reuse, R196, R176 ;  /* 0x000000c420b0723c */ /* 0x040ff000000418b0 */
[----:B------:R-:W-:Y:S01]  /*6b40*/  HMMA.16816.F32.BF16 R172, R32, R198, R172 ;  /* 0x000000c620ac723c */ /* 0x000fe200000418ac */
[----:B------:R-:W2:Y:S04]  /*6b50*/  LDSM.16.M88.4 R32, [R28+0x9000] ;  /* 0x009000001c20783b */ /* 0x000ea80000000200 */
[----:B------:R-:W3:Y:S03]  /*6b60*/  LDSM.16.M88.4 R28, [R28+0x9800] ;  /* 0x009800001c1c783b */ /* 0x000ee60000000200 */
[C---:B-1----:R-:W-:Y:S01]  /*6b70*/  HMMA.16816.F32.BF16 R188, R4.reuse, R8, R188 ;  /* 0x0000000804bc723c */ /* 0x042fe200000418bc */
[----:B------:R-:W-:Y:S07]  /*6b80*/  LDSM.16.M88.4 R196, [R233+0x9000] ;  /* 0x00900000e9c4783b */ /* 0x000fee0000000200 */
[C---:B------:R-:W-:Y:S01]  /*6b90*/  HMMA.16816.F32.BF16 R184, R4.reuse, R10, R184 ;  /* 0x0000000a04b8723c */ /* 0x040fe200000418b8 */
[----:B------:R-:W1:Y:S07]  /*6ba0*/  LDSM.16.M88.4 R8, [R247+0x4000] ;  /* 0x00400000f708783b */ /* 0x000e6e0000000200 */
[C---:B------:R-:W-:Y:S08]  /*6bb0*/  HMMA.16816.F32.BF16 R176, R4.reuse, R192, R176 ;  /* 0x000000c004b0723c */ /* 0x040ff000000418b0 */
[----:B------:R-:W-:Y:S01]  /*6bc0*/  HMMA.16816.F32.BF16 R172, R4, R194, R172 ;  /* 0x000000c204ac723c */ /* 0x000fe200000418ac */
[----:B------:R-:W4:Y:S04]  /*6bd0*/  LDSM.16.M88.4 R4, [R220+0x6000] ;  /* 0x00600000dc04783b */ /* 0x000f280000000200 */
[----:B------:R-:W5:Y:S03]  /*6be0*/  LDSM.16.M88.4 R192, [R233+0x9800] ;  /* 0x00980000e9c0783b */ /* 0x000f660000000200 */
[C---:B--2---:R-:W-:Y:S08]  /*6bf0*/  HMMA.16816.F32.BF16 R24, R200.reuse, R32, R24 ;  /* 0x00000020c818723c */ /* 0x044ff00000041818 */
[C---:B------:R-:W-:Y:S08]  /*6c00*/  HMMA.16816.F32.BF16 R20, R200.reuse, R34, R20 ;  /* 0x00000022c814723c */ /* 0x040ff00000041814 */
[C---:B---3--:R-:W-:Y:S08]  /*6c10*/  HMMA.16816.F32.BF16 R16, R200.reuse, R28, R16 ;  /* 0x0000001cc810723c */ /* 0x048ff00000041810 */
[----:B------:R-:W-:Y:S01]  /*6c20*/  HMMA.16816.F32.BF16 R12, R200, R30, R12 ;  /* 0x0000001ec80c723c */ /* 0x000fe2000004180c */
[----:B------:R-:W2:Y:S07]  /*6c30*/  LDSM.16.M88.4 R200, [R220+0x4000] ;  /* 0x00400000dcc8783b */ /* 0x000eae0000000200 */
[C---:B-1----:R-:W-:Y:S08]  /*6c40*/  HMMA.16816.F32.BF16 R176, R8.reuse, R28, R176 ;  /* 0x0000001c08b0723c */ /* 0x042ff000000418b0 */
[----:B------:R-:W-:Y:S01]  /*6c50*/  HMMA.16816.F32.BF16 R172, R8, R30, R172 ;  /* 0x0000001e08ac723c */ /* 0x000fe200000418ac */
[----:B------:R-:W-:Y:S07]  /*6c60*/  LDSM.16.M88.4 R28, [R246+0x9000] ;  /* 0x00900000f61c783b */ /* 0x000fee0000000200 */
[C---:B----4-:R-:W-:Y:S08]  /*6c70*/  HMMA.16816.F32.BF16 R24, R4.reuse, R196, R24 ;  /* 0x000000c40418723c */ /* 0x050ff00000041818 */
[C---:B------:R-:W-:Y:S08]  /*6c80*/  HMMA.16816.F32.BF16 R20, R4.reuse, R198, R20 ;  /* 0x000000c60414723c */ /* 0x040ff00000041814 */
[C---:B-----5:R-:W-:Y:S08]  /*6c90*/  HMMA.16816.F32.BF16 R16, R4.reuse, R192, R16 ;  /* 0x000000c00410723c */ /* 0x060ff00000041810 */
[----:B------:R-:W-:Y:S01]  /*6ca0*/  HMMA.16816.F32.BF16 R12, R4, R194, R12 ;  /* 0x000000c2040c723c */ /* 0x000fe2000004180c */
[----:B------:R-:W1:Y:S07]  /*6cb0*/  LDSM.16.M88.4 R4, [R245+0x4000] ;  /* 0x00400000f504783b */ /* 0x000e6e0000000200 */
[C---:B------:R-:W-:Y:S08]  /*6cc0*/  HMMA.16816.F32.BF16 R188, R8.reuse, R32, R188 ;  /* 0x0000002008bc723c */ /* 0x040ff000000418bc */
[----:B------:R-:W-:Y:S01]  /*6cd0*/  HMMA.16816.F32.BF16 R184, R8, R34, R184 ;  /* 0x0000002208b8723c */ /* 0x000fe200000418b8 */
[----:B------:R-:W-:Y:S04]  /*6ce0*/  LDSM.16.M88.4 R32, [R245+0x6000] ;  /* 0x00600000f520783b */ /* 0x000fe80000000200 */
[----:B------:R-:W3:Y:S01]  /*6cf0*/  LDSM.16.M88.4 R8, [R246+0x9800] ;  /* 0x00980000f608783b */ /* 0x000ee20000000200 */
[----:B------:R-:W-:-:S04]  /*6d00*/  DEPBAR.LE SB0, 0x0 ;  /* 0x000080000000791a */ /* 0x000fc80000000000 */
[C---:B--2---:R-:W-:Y:S08]  /*6d10*/  HMMA.16816.F32.BF16 R176, R200.reuse, R192, R176 ;  /* 0x000000c0c8b0723c */ /* 0x044ff000000418b0 */
[C---:B------:R-:W-:Y:S08]  /*6d20*/  HMMA.16816.F32.BF16 R188, R200.reuse, R196, R188 ;  /* 0x000000c4c8bc723c */ /* 0x040ff000000418bc */
[C---:B------:R-:W-:Y:S08]  /*6d30*/  HMMA.16816.F32.BF16 R184, R200.reuse, R198, R184 ;  /* 0x000000c6c8b8723c */ /* 0x040ff000000418b8 */
[----:B------:R-:W-:Y:S08]  /*6d40*/  HMMA.16816.F32.BF16 R172, R200, R194, R172 ;  /* 0x000000c2c8ac723c */ /* 0x000ff000000418ac */
[----:B-1----:R-:W-:Y:S08]  /*6d50*/  HMMA.16816.F32.BF16 R188, R4, R28, R188 ;  /* 0x0000001c04bc723c */ /* 0x002ff000000418bc */
[-C--:B---3--:R-:W-:Y:S08]  /*6d60*/  HMMA.16816.F32.BF16 R16, R32, R8.reuse, R16 ;  /* 0x000000082010723c */ /* 0x088ff00000041810 */
[----:B------:R-:W-:Y:S01]  /*6d70*/  HMMA.16816.F32.BF16 R176, R4, R8, R176 ;  /* 0x0000000804b0723c */ /* 0x000fe200000418b0 */
[----:B------:R-:W-:-:S04]  /*6d80*/  IMAD.U32 R8, RZ, RZ, UR20 ;  /* 0x00000014ff087e24 */ /* 0x000fc8000f8e00ff */
[----:B------:R-:W-:-:S03]  /*6d90*/  IMAD R215, R8, 0x20, R215 ;  /* 0x0000002008d77824 */ /* 0x000fc600078e02d7 */
[----:B------:R-:W-:Y:S01]  /*6da0*/  HMMA.16816.F32.BF16 R184, R4, R30, R184 ;  /* 0x0000001e04b8723c */ /* 0x000fe200000418b8 */
[C---:B------:R-:W-:Y:S02]  /*6db0*/  VIADD R9, R215.reuse, 0xffffffc8 ;  /* 0xffffffc8d7097836 */ /* 0x040fe40000000000 */
[----:B------:R-:W-:Y:S01]  /*6dc0*/  VIADD R8, R215, 0xffffffc9 ;  /* 0xffffffc9d7087836 */ /* 0x000fe20000000000 */
[----:B------:R-:W-:Y:S02]  /*6dd0*/  BAR.SYNC.DEFER_BLOCKING 0x0 ;  /* 0x0000000000007b1d */ /* 0x000fe40000010000 */
[----:B------:R-:W-:Y:S02]  /*6de0*/  ISETP.GE.AND P5, PT, R9, R210, PT ;  /* 0x000000d20900720c */ /* 0x000fe40003fa6270 */
[-C--:B------:R-:W-:Y:S08]  /*6df0*/  HMMA.16816.F32.BF16 R12, R32, R10.reuse, R12 ;  /* 0x0000000a200c723c */ /* 0x080ff0000004180c */
[----:B------:R-:W-:Y:S01]  /*6e00*/  HMMA.16816.F32.BF16 R172, R4, R10, R172 ;  /* 0x0000000a04ac723c */ /* 0x000fe200000418ac */
[----:B------:R-:W-:-:S02]  /*6e10*/  VIADD R11, R215, 0xffffffc0 ;  /* 0xffffffc0d70b7836 */ /* 0x000fc40000000000 */
[C---:B------:R-:W-:Y:S01]  /*6e20*/  VIADD R10, R215.reuse, 0xffffffc1 ;  /* 0xffffffc1d70a7836 */ /* 0x040fe20000000000 */
[----:B------:R-:W-:Y:S01]  /*6e30*/  FSEL R184, R184, -INF , !P5 ;  /* 0xff800000b8b87808 */ /* 0x000fe20006800000 */
[----:B------:R-:W-:Y:S01]  /*6e40*/  VIADD R7, R215, 0xffffffd0 ;  /* 0xffffffd0d7077836 */ /* 0x000fe20000000000 */
[-C--:B------:R-:W-:Y:S01]  /*6e50*/  ISETP.GE.AND P4, PT, R11, R210.reuse, PT ;  /* 0x000000d20b00720c */ /* 0x080fe20003f86270 */
[C---:B------:R-:W-:Y:S01]  /*6e60*/  VIADD R6, R215.reuse, 0xffffffd1 ;  /* 0xffffffd1d7067836 */ /* 0x040fe20000000000 */
[-C--:B------:R-:W-:Y:S01]  /*6e70*/  ISETP.GE.AND P1, PT, R10, R210.reuse, PT ;  /* 0x000000d20a00720c */ /* 0x080fe20003f26270 */
[----:B------:R-:W-:Y:S01]  /*6e80*/  HMMA.16816.F32.BF16 R20, R32, R30, R20 ;  /* 0x0000001e2014723c */ /* 0x000fe20000041814 */
[----:B------:R-:W-:Y:S01]  /*6e90*/  FSEL R188, R188, -INF , !P4 ;  /* 0xff800000bcbc7808 */ /* 0x000fe20006000000 */
[C---:B------:R-:W-:Y:S01]  /*6ea0*/  VIADD R5, R215.reuse, 0xffffffd8 ;  /* 0xffffffd8d7057836 */ /* 0x040fe20000000000 */
[----:B------:R-:W-:Y:S01]  /*6eb0*/  ISETP.GE.AND P4, PT, R8, R210, PT ;  /* 0x000000d20800720c */ /* 0x000fe20003f86270 */
[----:B------:R-:W-:Y:S01]  /*6ec0*/  VIADD R4, R215, 0xffffffd9 ;  /* 0xffffffd9d7047836 */ /* 0x000fe20000000000 */
[----:B------:R-:W-:-:S02]  /*6ed0*/  FSEL R189, R189, -INF , !P1 ;  /* 0xff800000bdbd7808 */ /* 0x000fc40004800000 */
[-C--:B------:R-:W-:Y:S01]  /*6ee0*/  ISETP.GE.AND P1, PT, R7, R210.reuse, PT ;  /* 0x000000d20700720c */ /* 0x080fe20003f26270 */
[----:B------:R-:W-:Y:S01]  /*6ef0*/  HMMA.16816.F32.BF16 R24, R32, R28, R24 ;  /* 0x0000001c2018723c */ /* 0x000fe20000041818 */
[----:B------:R-:W-:Y:S02]  /*6f00*/  ISETP.GE.AND P5, PT, R6, R210, PT ;  /* 0x000000d20600720c */ /* 0x000fe40003fa6270 */
[----:B------:R-:W-:Y:S02]  /*6f10*/  FSEL R185, R185, -INF , !P4 ;  /* 0xff800000b9b97808 */ /* 0x000fe40006000000 */
[----:B------:R-:W-:Y:S02]  /*6f20*/  FMNMX3.FTZ R28, R168, R188, R189, !PT ;  /* 0x000000bca81c7276 */ /* 0x000fe400078100bd */
[----:B------:R-:W-:Y:S02]  /*6f30*/  FSEL R197, R176, -INF , !P1 ;  /* 0xff800000b0c57808 */ /* 0x000fe40004800000 */
[----:B------:R-:W-:-:S02]  /*6f40*/  ISETP.GE.AND P4, PT, R5, R210, PT ;  /* 0x000000d20500720c */ /* 0x000fc40003f86270 */
[----:B------:R-:W-:Y:S02]  /*6f50*/  ISETP.GE.AND P1, PT, R4, R210, PT ;  /* 0x000000d20400720c */ /* 0x000fe40003f26270 */
[----:B------:R-:W-:Y:S02]  /*6f60*/  FSEL R198, R177, -INF , !P5 ;  /* 0xff800000b1c67808 */ /* 0x000fe40006800000 */
[----:B------:R-:W-:Y:S02]  /*6f70*/  FMNMX3.FTZ R28, R28, R184, R185, !PT ;  /* 0x000000b81c1c7276 */ /* 0x000fe400078100b9 */
[----:B------:R-:W-:Y:S02]  /*6f80*/  FSEL R199, R172, -INF , !P4 ;  /* 0xff800000acc77808 */ /* 0x000fe40006000000 */
[----:B------:R-:W-:Y:S02]  /*6f90*/  FSEL R244, R173, -INF , !P1 ;  /* 0xff800000adf47808 */ /* 0x000fe40004800000 */
[----:B------:R-:W-:-:S04]  /*6fa0*/  FMNMX3.FTZ R28, R28, R197, R198, !PT ;  /* 0x000000c51c1c7276 */ /* 0x000fc800078100c6 */
[----:B------:R-:W-:Y:S01]  /*6fb0*/  FMNMX3.FTZ R28, R28, R199, R244, !PT ;  /* 0x000000c71c1c7276 */ /* 0x000fe200078100f4 */
[----:B------:R-:W-:Y:S06]  /*6fc0*/  BRA.U !UP0, `(.L_x_990) ;  /* 0x0000000108d47547 */ /* 0x000fec000b800000 */
[----:B------:R-:W-:Y:S01]  /*6fd0*/  IMAD.U32 R30, RZ, RZ, UR20 ;  /* 0x00000014ff1e7e24 */ /* 0x000fe2000f8e00ff */
[----:B------:R-:W-:Y:S01]  /*6fe0*/  MOV R193, UR16 ;  /* 0x0000001000c17c02 */ /* 0x000fe20008000f00 */
[----:B------:R-:W-:Y:S02]  /*6ff0*/  IMAD.U32 R32, RZ, RZ, UR20 ;  /* 0x00000014ff207e24 */ /* 0x000fe4000f8e00ff */
[----:B------:R-:W-:Y:S02]  /*7000*/  @!P3 VIADD R30, R30, 0xfffffffd ;  /* 0xfffffffd1e1eb836 */ /* 0x000fe40000000000 */
[----:B------:R-:W-:Y:S02]  /*7010*/  @!P2 VIADD R32, R32, 0xfffffffd ;  /* 0xfffffffd2020a836 */ /* 0x000fe40000000000 */
[C---:B------:R-:W-:Y:S02]  /*7020*/  @!P3 IMAD R29, R30.reuse, UR4, RZ ;  /* 0x000000041e1dbc24 */ /* 0x040fe4000f8e02ff */
[----:B------:R-:W-:Y:S01]  /*7030*/  @!P3 IMAD.WIDE.U32 R172, R30, UR14, RZ ;  /* 0x0000000e1eacbc25 */ /* 0x000fe2000f8e00ff */
[----:B------:R-:W-:-:S03]  /*7040*/  MOV R30, UR20 ;  /* 0x00000014001e7c02 */ /* 0x000fc60008000f00 */
[----:B------:R-:W-:Y:S01]  /*7050*/  IMAD.U32 R192, RZ, RZ, UR17 ;  /* 0x00000011ffc07e24 */ /* 0x000fe2000f8e00ff */
[----:B------:R-:W-:Y:S01]  /*7060*/  @!P3 IADD3 R29, PT, PT, R173, R29, RZ ;  /* 0x0000001dad1db210 */ /* 0x000fe20007ffe0ff */
[----:B------:R-:W-:Y:S01]  /*7070*/  @!P3 VIADD R30, R30, 0xfffffffd ;  /* 0xfffffffd1e1eb836 */ /* 0x000fe20000000000 */
[----:B------:R-:W-:Y:S01]  /*7080*/  @!P3 LEA R34, P1, R172, R228, 0x1 ;  /* 0x000000e4ac22b211 */ /* 0x000fe200078208ff */
[C---:B------:R-:W-:Y:S01]  /*7090*/  @!P2 IMAD R31, R32.reuse, UR4, RZ ;  /* 0x00000004201fac24 */ /* 0x040fe2000f8e02ff */
[----:B------:R-:W-:Y:S01]  /*70a0*/  MOV R173, UR16 ;  /* 0x0000001000ad7c02 */ /* 0x000fe20008000f00 */
[----:B------:R-:W-:Y:S01]  /*70b0*/  @!P2 IMAD.WIDE.U32 R176, R32, UR14, RZ ;  /* 0x0000000e20b0ac25 */ /* 0x000fe2000f8e00ff */
[----:B------:R-:W-:Y:S02]  /*70c0*/  @!P3 LEA.HI.X R35, R172, R227, R29, 0x1, P1 ;  /* 0x000000e3ac23b211 */ /* 0x000fe400008f0c1d */
[----:B------:R-:W-:Y:S01]  /*70d0*/  MOV R172, UR17 ;  /* 0x0000001100ac7c02 */ /* 0x000fe20008000f00 */
[----:B------:R-:W-:-:S02]  /*70e0*/  IMAD.U32 R29, RZ, RZ, UR20 ;  /* 0x00000014ff1d7e24 */ /* 0x000fc4000f8e00ff */
[----:B------:R-:W-:Y:S01]  /*70f0*/  @!P3 IMAD.WIDE.U32 R32, R30, UR14, R192 ;  /* 0x0000000e1e20bc25 */ /* 0x000fe2000f8e00c0 */
[-C--:B------:R-:W-:Y:S01]  /*7100*/  @!P2 LEA R192, P1, R176, R228.reuse, 0x1 ;  /* 0x000000e4b0c0a211 */ /* 0x080fe200078208ff */
[----:B------:R-:W-:Y:S01]  /*7110*/  @!PT LDS RZ, [RZ] ;  /* 0x00000000fffff984 */ /* 0x000fe20000000800 */
[----:B------:R-:W-:Y:S01]  /*7120*/  @!PT LDS RZ, [RZ] ;  /* 0x00000000fffff984 */ /* 0x000fe20000000800 */
[----:B------:R-:W-:Y:S01]  /*7130*/  @!PT LDS RZ, [RZ] ;  /* 0x00000000fffff984 */ /* 0x000fe20000000800 */
[----:B------:R1:W-:Y:S01]  /*7140*/  @!P3 LDGSTS.E.BYPASS.LTC128B.128 [R234+0x8000], desc[UR26][R34.64] ;  /* 0x0800000022eabfae */ /* 0x0003e2000b981a1a */
[----:B------:R-:W-:Y:S01]  /*7150*/  @!P2 IADD3 R29, PT, PT, R29, -0x3, RZ ;  /* 0xfffffffd1d1da810 */ /* 0x000fe20007ffe0ff */
[----:B------:R-:W-:Y:S01]  /*7160*/  @!P3 IMAD R30, R30, UR4, RZ ;  /* 0x000000041e1ebc24 */ /* 0x000fe2000f8e02ff */
[-C--:B------:R-:W-:Y:S01]  /*7170*/  @!P3 LEA R194, P4, R32, R228.reuse, 0x1 ;  /* 0x000000e420c2b211 */ /* 0x080fe200078808ff */
[----:B------:R-:W-:Y:S01]  /*7180*/  @!P2 IMAD.IADD R31, R177, 0x1, R31 ;  /* 0x00000001b11fa824 */ /* 0x000fe200078e021f */
[----:B------:R1:W-:Y:S01]  /*7190*/  @P3 STS.128 [R234+0x8000], RZ ;  /* 0x008000ffea003388 */ /* 0x0003e20000000c00 */
[C---:B------:R-:W-:Y:S01]  /*71a0*/  @!P2 IMAD.WIDE.U32 R172, R29.reuse, UR14, R172 ;  /* 0x0000000e1dacac25 */ /* 0x040fe2000f8e00ac */
[----:B------:R-:W-:Y:S02]  /*71b0*/  @!P3 IADD3 R30, PT, PT, R30, R33, RZ ;  /* 0x000000211e1eb210 */ /* 0x000fe40007ffe0ff */
[----:B------:R-:W-:Y:S01]  /*71c0*/  @!P2 LEA.HI.X R193, R176, R227, R31, 0x1, P1 ;  /* 0x000000e3b0c1a211 */ /* 0x000fe200008f0c1f */
[----:B------:R-:W-:Y:S01]  /*71d0*/  @!P2 IMAD R29, R29, UR4, RZ ;  /* 0x000000041d1dac24 */ /* 0x000fe2000f8e02ff */
[----:B------:R-:W-:-:S02]  /*71e0*/  @!P2 LEA R176, P1, R172, R228, 0x1 ;  /* 0x000000e4acb0a211 */ /* 0x000fc400078208ff */
[----:B------:R-:W-:Y:S01]  /*71f0*/  @!P3 LEA.HI.X R195, R32, R227, R30, 0x1, P4 ;  /* 0x000000e320c3b211 */ /* 0x000fe200020f0c1e */
[----:B------:R-:W-:Y:S01]  /*7200*/  @!PT LDS RZ, [RZ] ;  /* 0x00000000fffff984 */ /* 0x000fe20000000800 */
[----:B------:R-:W-:Y:S01]  /*7210*/  @!PT LDS RZ, [RZ] ;  /* 0x00000000fffff984 */ /* 0x000fe20000000800 */
[----:B------:R-:W-:Y:S01]  /*7220*/  @!PT LDS RZ, [RZ] ;  /* 0x00000000fffff984 */ /* 0x000fe20000000800 */
[----:B------:R1:W-:Y:S01]  /*7230*/  @!P2 LDGSTS.E.BYPASS.LTC128B.128 [R234+0x9000], desc[UR26][R192.64+0x80] ;  /* 0x09000080c0eaafae */ /* 0x0003e2000b981a1a */
[----:B------:R-:W-:-:S03]  /*7240*/  @!P2 IADD3 R29, PT, PT, R29, R173, RZ ;  /* 0x000000ad1d1da210 */ /* 0x000fc60007ffe0ff */
[----:B------:R1:W-:Y:S01]  /*7250*/  @P2 STS.128 [R234+0x9000], RZ ;  /* 0x009000ffea002388 */ /* 0x0003e20000000c00 */
[----:B------:R-:W-:-:S03]  /*7260*/  @!P2 LEA.HI.X R177, R172, R227, R29, 0x1, P1 ;  /* 0x000000e3acb1a211 */ /* 0x000fc600008f0c1d */
        /* <DEDUP_REMOVED lines=11> */
.L_x_990:
[-C--:B------:R-:W-:Y:S01]  /*7320*/  ISETP.GE.AND P1, PT, R11, R209.reuse, PT ;  /* 0x000000d10b00720c */ /* 0x080fe20003f26270 */
[----:B------:R-:W2:Y:S01]  /*7330*/  SHFL.BFLY PT, R200, R28, 0x2, 0x1f ;  /* 0x0c401f001cc87f89 */ /* 0x000ea200000e0000 */
[-C--:B------:R-:W-:Y:S01]  /*7340*/  ISETP.GE.AND P5, PT, R10, R209.reuse, PT ;  /* 0x000000d10a00720c */ /* 0x080fe20003fa6270 */
[----:B------:R-:W3:Y:S01]  /*7350*/  LDCU UR10, c[0x0][0x45c] ;  /* 0x00008b80ff0a77ac */ /* 0x000ee20008000800 */
[----:B------:R-:W-:Y:S01]  /*7360*/  FSEL R190, R190, -INF , !P1 ;  /* 0xff800000bebe7808 */ /* 0x000fe20004800000 */
[----:B------:R-:W-:Y:S01]  /*7370*/  STL.64 [R1], R210 ;  /* 0x000000d201007387 */ /* 0x000fe20000100a00 */
[-C--:B------:R-:W-:Y:S01]  /*7380*/  ISETP.GE.AND P1, PT, R8, R209.reuse, PT ;  /* 0x000000d10800720c */ /* 0x080fe20003f26270 */
[----:B------:R-:W-:Y:S01]  /*7390*/  UIADD3 UR5, UPT, UPT, UR20, -0x2, URZ ;  /* 0xfffffffe14057890 */ /* 0x000fe2000fffe0ff */
[----:B------:R-:W-:Y:S02]  /*73a0*/  ISETP.GE.AND P4, PT, R9, R209, PT ;  /* 0x000000d10900720c */ /* 0x000fe40003f86270 */
[----:B------:R-:W-:-:S02]  /*73b0*/  FSEL R191, R191, -INF , !P5 ;  /* 0xff800000bfbf7808 */ /* 0x000fc40006800000 */
[----:B------:R-:W-:Y:S02]  /*73c0*/  FSEL R187, R187, -INF , !P1 ;  /* 0xff800000bbbb7808 */ /* 0x000fe40004800000 */
[-C--:B------:R-:W-:Y:S02]  /*73d0*/  ISETP.GE.AND P1, PT, R7, R209.reuse, PT ;  /* 0x000000d10700720c */ /* 0x080fe40003f26270 */
        /* <DEDUP_REMOVED lines=9> */
[----:B------:R-:W-:-:S02]  /*7470*/  FSEL R248, R175, -INF , !P1 ;  /* 0xff800000aff87808 */ /* 0x000fc40004800000 */
[----:B------:R-:W-:Y:S02]  /*7480*/  FMNMX3.FTZ R29, R29, R245, R246, !PT ;  /* 0x000000f51d1d7276 */ /* 0x000fe400078100f6 */
[C---:B------:R-:W-:Y:S02]  /*7490*/  ISETP.GE.AND P5, PT, R11.reuse, R208, PT ;  /* 0x000000d00b00720c */ /* 0x040fe40003fa6270 */
[----:B------:R-:W-:Y:S02]  /*74a0*/  ISETP.GE.AND P4, PT, R11, R0, PT ;  /* 0x000000000b00720c */ /* 0x000fe40003f86270 */
[----:B------:R-:W-:Y:S02]  /*74b0*/  FMNMX3.FTZ R11, R29, R247, R248, !PT ;  /* 0x000000f71d0b7276 */ /* 0x000fe400078100f8 */
[----:B--2---:R-:W-:Y:S02]  /*74c0*/  FMNMX.FTZ R200, R28, R200, !PT ;  /* 0x000000c81cc87209 */ /* 0x004fe40007810000 */
[----:B------:R-:W-:Y:S01]  /*74d0*/  ISETP.GE.AND P1, PT, R10, R208, PT ;  /* 0x000000d00a00720c */ /* 0x000fe20003f26270 */
[----:B------:R-:W2:Y:S01]  /*74e0*/  SHFL.BFLY PT, R28, R11, 0x2, 0x1f ;  /* 0x0c401f000b1c7f89 */ /* 0x000ea200000e0000 */
[----:B------:R-:W-:-:S02]  /*74f0*/  FSEL R24, R24, -INF , !P5 ;  /* 0xff80000018187808 */ /* 0x000fc40006800000 */
[----:B------:R-:W-:Y:S01]  /*7500*/  FSEL R26, R26, -INF , !P4 ;  /* 0xff8000001a1a7808 */ /* 0x000fe20006000000 */
[----:B------:R-:W4:Y:S01]  /*7510*/  SHFL.BFLY PT, R29, R200, 0x1, 0x1f ;  /* 0x0c201f00c81d7f89 */ /* 0x000f2200000e0000 */
[-C--:B------:R-:W-:Y:S02]  /*7520*/  ISETP.GE.AND P5, PT, R9, R208.reuse, PT ;  /* 0x000000d00900720c */ /* 0x080fe40003fa6270 */
[-C--:B------:R-:W-:Y:S02]  /*7530*/  ISETP.GE.AND P4, PT, R8, R208.reuse, PT ;  /* 0x000000d00800720c */ /* 0x080fe40003f86270 */
[----:B------:R-:W-:Y:S02]  /*7540*/  FSEL R25, R25, -INF , !P1 ;  /* 0xff80000019197808 */ /* 0x000fe40004800000 */
[----:B------:R-:W-:Y:S02]  /*7550*/  ISETP.GE.AND P1, PT, R7, R208, PT ;  /* 0x000000d00700720c */ /* 0x000fe40003f26270 */
[----:B------:R-:W-:-:S02]  /*7560*/  FSEL R20, R20, -INF , !P5 ;  /* 0xff80000014147808 */ /* 0x000fc40006800000 */
[----:B------:R-:W-:Y:S02]  /*7570*/  FSEL R21, R21, -INF , !P4 ;  /* 0xff80000015157808 */ /* 0x000fe40006000000 */
[----:B------:R-:W-:Y:S02]  /*7580*/  ISETP.GE.AND P5, PT, R10, R0, PT ;  /* 0x000000000a00720c */ /* 0x000fe40003fa6270 */
[----:B------:R-:W-:Y:S02]  /*7590*/  ISETP.GE.AND P4, PT, R6, R208, PT ;  /* 0x000000d00600720c */ /* 0x000fe40003f86270 */
[----:B------:R-:W-:Y:S02]  /*75a0*/  FMNMX3.FTZ R10, R166, R24, R25, !PT ;  /* 0x00000018a60a7276 */ /* 0x000fe40007810019 */
[----:B------:R-:W-:Y:S02]  /*75b0*/  FSEL R252, R16, -INF , !P1 ;  /* 0xff80000010fc7808 */ /* 0x000fe40004800000 */
[----:B------:R-:W-:-:S02]  /*75c0*/  ISETP.GE.AND P1, PT, R5, R208, PT ;  /* 0x000000d00500720c */ /* 0x000fc40003f26270 */
[----:B------:R-:W-:Y:S02]  /*75d0*/  FSEL R32, R17, -INF , !P4 ;  /* 0xff80000011207808 */ /* 0x000fe40006000000 */
[----:B------:R-:W-:Y:S02]  /*75e0*/  ISETP.GE.AND P4, PT, R4, R208, PT ;  /* 0x000000d00400720c */ /* 0x000fe40003f86270 */
[----:B------:R-:W-:Y:S02]  /*75f0*/  FMNMX3.FTZ R10, R10, R20, R21, !PT ;  /* 0x000000140a0a7276 */ /* 0x000fe40007810015 */
[----:B------:R-:W-:Y:S02]  /*7600*/  FSEL R249, R12, -INF , !P1 ;  /* 0xff8000000cf97808 */ /* 0x000fe40004800000 */
[----:B------:R-:W-:Y:S02]  /*7610*/  FSEL R250, R13, -INF , !P4 ;  /* 0xff8000000dfa7808 */ /* 0x000fe40006000000 */
[----:B------:R-:W-:-:S02]  /*7620*/  FMNMX3.FTZ R12, R10, R252, R32, !PT ;  /* 0x000000fc0a0c7276 */ /* 0x000fc40007810020 */
[----:B------:R-:W-:Y:S02]  /*7630*/  ISETP.GE.AND P4, PT, R9, R0, PT ;  /* 0x000000000900720c */ /* 0x000fe40003f86270 */
[----:B--2---:R-:W-:Y:S02]  /*7640*/  FMNMX.FTZ R28, R11, R28, !PT ;  /* 0x0000001c0b1c7209 */ /* 0x004fe40007810000 */
[----:B------:R-:W-:Y:S02]  /*7650*/  MOV R10, UR31 ;  /* 0x0000001f000a7c02 */ /* 0x000fe40008000f00 */
[----:B------:R-:W-:Y:S01]  /*7660*/  FMNMX3.FTZ R9, R12, R249, R250, !PT ;  /* 0x000000f90c097276 */ /* 0x000fe200078100fa */
[----:B------:R-:W2:Y:S01]  /*7670*/  SHFL.BFLY PT, R203, R28, 0x1, 0x1f ;  /* 0x0c201f001ccb7f89 */ /* 0x000ea200000e0000 */
[----:B----4-:R-:W-:Y:S02]  /*7680*/  FMNMX.FTZ R200, R200, R29, !PT ;  /* 0x0000001dc8c87209 */ /* 0x010fe40007810000 */
[----:B------:R-:W-:-:S02]  /*7690*/  ISETP.GE.AND P1, PT, R8, R0, PT ;  /* 0x000000000800720c */ /* 0x000fc40003f26270 */
[----:B------:R-:W-:Y:S01]  /*76a0*/  LOP3.LUT R10, R10, UR5, R183, 0x96, !PT ;  /* 0x000000050a0a7c12 */ /* 0x000fe2000f8e96b7 */
[----:B------:R-:W4:Y:S01]  /*76b0*/  SHFL.BFLY PT, R8, R9, 0x2, 0x1f ;  /* 0x0c401f0009087f89 */ /* 0x000f2200000e0000 */
[----:B------:R-:W-:Y:S01]  /*76c0*/  FSEL R27, R27, -INF , !P5 ;  /* 0xff8000001b1b7808 */ /* 0x000fe20006800000 */
[----:B---3--:R-:W-:Y:S01]  /*76d0*/  FMUL.FTZ R11, R200, UR10 ;  /* 0x0000000ac80b7c20 */ /* 0x008fe20008410000 */
[----:B------:R-:W-:Y:S01]  /*76e0*/  FSEL R23, R23, -INF , !P1 ;  /* 0xff80000017177808 */ /* 0x000fe20004800000 */
[----:B------:R-:W-:Y:S01]  /*76f0*/  IMAD.WIDE.U32 R12, R10, -0x326172a9, RZ ;  /* 0xcd9e8d570a0c7825 */ /* 0x000fe200078e00ff */
[----:B------:R-:W-:Y:S01]  /*7700*/  FSETP.NEU.FTZ.AND P1, PT, R200, -INF , PT ;  /* 0xff800000c800780b */ /* 0x000fe20003f3d000 */
[----:B------:R-:W-:Y:S01]  /*7710*/  UMOV UR5, 0x400 ;  /* 0x0000040000057882 */ /* 0x000fe20000000000 */
[----:B------:R-:W-:Y:S01]  /*7720*/  FSEL R22, R22, -INF , !P4 ;  /* 0xff80000016167808 */ /* 0x000fe20006000000 */
[----:B------:R-:W-:Y:S01]  /*7730*/  ULEA UR5, UR24, UR5, 0x18 ;  /* 0x0000000518057291 */ /* 0x000fe2000f8ec0ff */
[----:B------:R-:W-:-:S02]  /*7740*/  ISETP.GE.AND P5, PT, R7, R0, PT ;  /* 0x000000000700720c */ /* 0x000fc40003fa6270 */
[----:B------:R-:W-:Y:S02]  /*7750*/  ISETP.GE.AND P4, PT, R6, R0, PT ;  /* 0x000000000600720c */ /* 0x000fe40003f86270 */
[----:B------:R-:W-:Y:S02]  /*7760*/  FMNMX3.FTZ R201, R165, R26, R27, !PT ;  /* 0x0000001aa5c97276 */ /* 0x000fe4000781001b */
[----:B------:R-:W-:Y:S02]  /*7770*/  FSEL R31, R11, RZ, P1 ;  /* 0x000000ff0b1f7208 */ /* 0x000fe40000800000 */
[CC--:B------:R-:W-:Y:S02]  /*7780*/  LOP3.LUT R7, R224.reuse, R12.reuse, R241, 0x96, !PT ;  /* 0x0000000ce0077212 */ /* 0x0c0fe400078e96f1 */
[----:B------:R-:W-:Y:S01]  /*7790*/  LOP3.LUT R11, R224, R12, R237, 0x96, !PT ;  /* 0x0000000ce00b7212 */ /* 0x000fe200078e96ed */
[--C-:B------:R-:W-:Y:S01]  /*77a0*/  FFMA.FTZ R172, R188, UR10, -R31.reuse ;  /* 0x0000000abcac7c23 */ /* 0x100fe2000801081f */
[----:B------:R-:W-:Y:S01]  /*77b0*/  FSEL R33, R18, -INF , !P5 ;  /* 0xff80000012217808 */ /* 0x000fe20006800000 */
[----:B------:R-:W-:Y:S01]  /*77c0*/  FFMA.FTZ R173, R189, UR10, -R31 ;  /* 0x0000000abdad7c23 */ /* 0x000fe2000801081f */
[----:B------:R-:W-:Y:S01]  /*77d0*/  FSEL R224, R19, -INF , !P4 ;  /* 0xff80000013e07808 */ /* 0x000fe20006000000 */
[----:B------:R-:W-:Y:S01]  /*77e0*/  IMAD.WIDE.U32 R18, R7, -0x2daee0ad, RZ ;  /* 0xd2511f5307127825 */ /* 0x000fe200078e00ff */
[----:B------:R-:W-:-:S03]  /*77f0*/  ISETP.GE.AND P5, PT, R5, R0, PT ;  /* 0x000000000500720c */ /* 0x000fc60003fa6270 */
[--C-:B------:R-:W-:Y:S01]  /*7800*/  FFMA.FTZ R175, R184, UR10, -R31.reuse ;  /* 0x0000000ab8af7c23 */ /* 0x100fe2000801081f */
[----:B------:R-:W-:Y:S01]  /*7810*/  ISETP.GE.AND P4, PT, R4, R0, PT ;  /* 0x000000000400720c */ /* 0x000fe20003f86270 */
[----:B------:R-:W-:Y:S01]  /*7820*/  FFMA.FTZ R174, R185, UR10, -R31 ;  /* 0x0000000ab9ae7c23 */ /* 0x000fe2000801081f */
[----:B------:R-:W-:Y:S01]  /*7830*/  FMNMX3.FTZ R201, R201, R22, R23, !PT ;  /* 0x00000016c9c97276 */ /* 0x000fe20007810017 */
[----:B------:R-:W-:Y:S01]  /*7840*/  MUFU.EX2 R172, R172 ;  /* 0x000000ac00ac7308 */ /* 0x000fe20000000800 */
[C-C-:B------:R-:W-:Y:S02]  /*7850*/  LOP3.LUT R6, R225.reuse, R2, R13.reuse, 0x96, !PT ;  /* 0x00000002e1067212 */ /* 0x140fe400078e960d */
[----:B------:R-:W-:Y:S02]  /*7860*/  LOP3.LUT R10, R225, R180, R13, 0x96, !PT ;  /* 0x000000b4e10a7212 */ /* 0x000fe400078e960d */
[----:B------:R-:W-:Y:S01]  /*7870*/  FSEL R225, R14, -INF , !P5 ;  /* 0xff8000000ee17808 */ /* 0x000fe20006800000 */
[----:B------:R-:W-:Y:S01]  /*7880*/  IMAD.WIDE.U32 R4, R6, -0x2daee0ad, RZ ;  /* 0xd2511f5306047825 */ /* 0x000fe200078e00ff */
[----:B------:R-:W-:Y:S01]  /*7890*/  FSEL R251, R15, -INF , !P4 ;  /* 0xff8000000ffb7808 */ /* 0x000fe20006000000 */
[----:B------:R-:W-:Y:S01]  /*78a0*/  MUFU.EX2 R175, R175 ;  /* 0x000000af00af7308 */ /* 0x000fe20000000800 */
[----:B------:R-:W-:Y:S01]  /*78b0*/  FMNMX3.FTZ R201, R201, R33, R224, !PT ;  /* 0x00000021c9c97276 */ /* 0x000fe200078100e0 */
[----:B------:R-:W-:Y:S01]  /*78c0*/  IMAD.WIDE.U32 R12, R10, -0x2daee0ad, RZ ;  /* 0xd2511f530a0c7825 */ /* 0x000fe200078e00ff */
[----:B--2---:R-:W-:-:S02]  /*78d0*/  FMNMX.FTZ R203, R28, R203, !PT ;  /* 0x000000cb1ccb7209 */ /* 0x004fc40007810000 */
[----:B------:R-:W-:Y:S01]  /*78e0*/  FMNMX3.FTZ R201, R201, R225, R251, !PT ;  /* 0x000000e1c9c97276 */ /* 0x000fe200078100fb */
[----:B------:R-:W-:Y:S01]  /*78f0*/  IMAD.WIDE.U32 R28, R11, -0x2daee0ad, RZ ;  /* 0xd2511f530b1c7825 */ /* 0x000fe200078e00ff */
[----:B------:R-:W-:Y:S01]  /*7900*/  LOP3.LUT R6, R207, R238, R5, 0x96, !PT ;  /* 0x000000eecf067212 */ /* 0x000fe200078e9605 */
[----:B------:R-:W2:Y:S01]  /*7910*/  MUFU.EX2 R174, R174 ;  /* 0x000000ae00ae7308 */ /* 0x000ea20000000800 */
[----:B----4-:R-:W-:Y:S01]  /*7920*/  FMNMX.FTZ R8, R9, R8, !PT ;  /* 0x0000000809087209 */ /* 0x010fe20007810000 */
[----:B------:R-:W3:Y:S01]  /*7930*/  SHFL.BFLY PT, R5, R201, 0x2, 0x1f ;  /* 0x0c401f00c9057f89 */ /* 0x000ee200000e0000 */
[----:B------:R-:W-:Y:S01]  /*7940*/  LOP3.LUT R30, R207, R242, R13, 0x96, !PT ;  /* 0x000000f2cf1e7212 */ /* 0x000fe200078e960d */
[----:B------:R-:W-:Y:S01]  /*7950*/  IMAD.WIDE.U32 R6, R6, -0x326172a9, RZ ;  /* 0xcd9e8d5706067825 */ /* 0x000fe200078e00ff */
[C---:B------:R-:W-:Y:S01]  /*7960*/  LOP3.LUT R12, R205.reuse, R12, R19, 0x96, !PT ;  /* 0x0000000ccd0c7212 */ /* 0x040fe200078e9613 */
[----:B------:R-:W4:Y:S01]  /*7970*/  SHFL.BFLY PT, R202, R8, 0x1, 0x1f ;  /* 0x0c201f0008ca7f89 */ /* 0x000f2200000e0000 */
[----:B------:R-:W-:Y:S01]  /*7980*/  LOP3.LUT R10, R205, R4, R29, 0x96, !PT ;  /* 0x00000004cd0a7212 */ /* 0x000fe200078e961d */
[----:B------:R-:W-:Y:S01]  /*7990*/  IMAD.WIDE.U32 R30, R30, -0x326172a9, RZ ;  /* 0xcd9e8d571e1e7825 */ /* 0x000fe200078e00ff */
[----:B------:R-:W-:-:S03]  /*79a0*/  LOP3.LUT R14, R206, R236, R7, 0x96, !PT ;  /* 0x000000ecce0e7212 */ /* 0x000fc600078e9607 */
[C---:B------:R-:W-:Y:S01]  /*79b0*/  FMUL.FTZ R207, R203.reuse, UR10 ;  /* 0x0000000acbcf7c20 */ /* 0x040fe20008410000 */
[----:B------:R-:W-:Y:S01]  /*79c0*/  FSETP.NEU.FTZ.AND P5, PT, R203, -INF , PT ;  /* 0xff800000cb00780b */ /* 0x000fe20003fbd000 */
[----:B------:R-:W-:Y:S01]  /*79d0*/  IMAD.WIDE.U32 R12, R12, -0x326172a9, RZ ;  /* 0xcd9e8d570c0c7825 */ /* 0x000fe200078e00ff */
[----:B------:R-:W-:Y:S01]  /*79e0*/  LOP3.LUT R16, R206, R240, R31, 0x96, !PT ;  /* 0x000000f0ce107212 */ /* 0x000fe200078e961f */
[----:B------:R-:W-:Y:S01]  /*79f0*/  MUFU.EX2 R173, R173 ;  /* 0x000000ad00ad7308 */ /* 0x000fe20000000800 */
[----:B------:R-:W-:Y:S01]  /*7a00*/  LEA R220, R216, UR5, 0x1 ;  /* 0x00000005d8dc7c11 */ /* 0x000fe2000f8e08ff */
[----:B------:R-:W-:Y:S01]  /*7a10*/  IMAD.WIDE.U32 R10, R10, -0x326172a9, RZ ;  /* 0xcd9e8d570a0a7825 */ /* 0x000fe200078e00ff */
[----:B------:R-:W-:Y:S02]  /*7a20*/  LOP3.LUT R7, R204, R30, R13, 0x96, !PT ;  /* 0x0000001ecc077212 */ /* 0x000fe400078e960d */
[----:B------:R-:W-:Y:S01]  /*7a30*/  FSEL R207, R207, RZ, P5 ;  /* 0x000000ffcfcf7208 */ /* 0x000fe20002800000 */
[----:B------:R-:W-:Y:S01]  /*7a40*/  IMAD.WIDE.U32 R16, R16, -0x2daee0ad, RZ ;  /* 0xd2511f5310107825 */ /* 0x000fe200078e00ff */
[----:B------:R-:W-:-:S02]  /*7a50*/  LOP3.LUT R204, R204, R6, R11, 0x96, !PT ;  /* 0x00000006cccc7212 */ /* 0x000fc400078e960b */
[----:B-1----:R-:W-:Y:S01]  /*7a60*/  FSEL R195, R203, RZ, P5 ;  /* 0x000000ffcbc37208 */ /* 0x002fe20002800000 */
[----:B------:R-:W-:Y:S01]  /*7a70*/  IMAD.WIDE.U32 R30, R7, -0x2daee0ad, RZ ;  /* 0xd2511f53071e7825 */ /* 0x000fe200078e00ff */
[----:B------:R-:W-:-:S03]  /*7a80*/  LOP3.LUT R6, R171, R18, R17, 0x96, !PT ;  /* 0x00000012ab067212 */ /* 0x000fc600078e9611 */
[----:B------:R-:W-:Y:S01]  /*7a90*/  FFMA.FTZ R176, R190, UR10, -R207 ;  /* 0x0000000abeb07c23 */ /* 0x000fe200080108cf */
[----:B---3--:R-:W-:Y:S01]  /*7aa0*/  FMNMX.FTZ R201, R201, R5, !PT ;  /* 0x00000005c9c97209 */ /* 0x008fe20007810000 */
[----:B------:R-:W-:Y:S01]  /*7ab0*/  IMAD.WIDE.U32 R14, R14, -0x2daee0ad, RZ ;  /* 0xd2511f530e0e7825 */ /* 0x000fe200078e00ff */
[----:B------:R-:W-:-:S03]  /*7ac0*/  LOP3.LUT R7, R169, R16, R31, 0x96, !PT ;  /* 0x00000010a9077212 */ /* 0x000fc600078e961f */
[----:B------:R-:W-:Y:S01]  /*7ad0*/  FFMA.FTZ R177, R191, UR10, -R207 ;  /* 0x0000000abfb17c23 */ /* 0x000fe200080108cf */
[----:B----4-:R-:W-:Y:S01]  /*7ae0*/  FMNMX.FTZ R202, R8, R202, !PT ;  /* 0x000000ca08ca7209 */ /* 0x010fe20007810000 */
[----:B------:R-:W-:Y:S01]  /*7af0*/  IMAD.WIDE.U32 R210, R204, -0x2daee0ad, RZ ;  /* 0xd2511f53ccd27825 */ /* 0x000fe200078e00ff */
[----:B------:R-:W-:Y:S01]  /*7b00*/  LOP3.LUT R4, R171, R28, R15, 0x96, !PT ;  /* 0x0000001cab047212 */ /* 0x000fe200078e960f */
[----:B------:R-:W1:Y:S01]  /*7b10*/  SHFL.BFLY PT, R5, R201, 0x1, 0x1f ;  /* 0x0c201f00c9057f89 */ /* 0x000e6200000e0000 */
[----:B------:R-:W-:Y:S01]  /*7b20*/  FSETP.NEU.FTZ.AND P4, PT, R202, -INF , PT ;  /* 0xff800000ca00780b */ /* 0x000fe20003f9d000 */
[----:B------:R-:W-:Y:S01]  /*7b30*/  IMAD.WIDE.U32 R16, R6, -0x326172a9, RZ ;  /* 0xcd9e8d5706107825 */ /* 0x000fe200078e00ff */
[----:B------:R-:W-:-:S03]  /*7b40*/  LOP3.LUT R169, R169, R14, R211, 0x96, !PT ;  /* 0x0000000ea9a97212 */ /* 0x000fc600078e96d3 */
[----:B------:R-:W-:Y:S01]  /*7b50*/  FMUL.FTZ R171, R202, UR10 ;  /* 0x0000000acaab7c20 */ /* 0x000fe20008410000 */
[----:B------:R-:W-:Y:S01]  /*7b60*/  FFMA.FTZ R178, R186, UR10, -R207 ;  /* 0x0000000abab27c23 */ /* 0x000fe200080108cf */
[----:B------:R-:W-:Y:S01]  /*7b70*/  IMAD.WIDE.U32 R8, R7, -0x326172a9, RZ ;  /* 0xcd9e8d5707087825 */ /* 0x000fe200078e00ff */
[----:B------:R-:W-:-:S03]  /*7b80*/  LOP3.LUT R205, R170, R12, R17, 0x96, !PT ;  /* 0x0000000caacd7212 */ /* 0x000fc600078e9611 */
[----:B------:R-:W-:Y:S01]  /*7b90*/  FFMA.FTZ R179, R187, UR10, -R207 ;  /* 0x0000000abbb37c23 */ /* 0x000fe200080108cf */
[----:B------:R-:W-:Y:S01]  /*7ba0*/  FSEL R171, R171, RZ, P4 ;  /* 0x000000ffabab7208 */ /* 0x000fe20002000000 */
[----:B------:R-:W-:Y:S01]  /*7bb0*/  IMAD.WIDE.U32 R14, R169, -0x326172a9, RZ ;  /* 0xcd9e8d57a90e7825 */ /* 0x000fe200078e00ff */
[----:B------:R-:W-:-:S03]  /*7bc0*/  MOV R11, R8 ;  /* 0x00000008000b7202 */ /* 0x000fc60000000f00 */
[----:B------:R-:W-:Y:S01]  /*7bd0*/  FADD.FTZ R195, R167, -R195 ;  /* 0x800000c3a7c37221 */ /* 0x000fe20000010000 */
[----:B------:R-:W-:Y:S01]  /*7be0*/  PRMT R6, R8, 0x7771, RZ ;  /* 0x0000777108067816 */ /* 0x000fe200000000ff */
[----:B------:R-:W-:Y:S01]  /*7bf0*/  IMAD.WIDE.U32 R18, R4, -0x326172a9, RZ ;  /* 0xcd9e8d5704127825 */ /* 0x000fe200078e00ff */
[----:B------:R-:W-:-:S03]  /*7c00*/  PRMT R13, R8, 0x7773, RZ ;  /* 0x00007773080d7816 */ /* 0x000fc600000000ff */
[--C-:B------:R-:W-:Y:S01]  /*7c10*/  FFMA.FTZ R189, R20, UR10, -R171.reuse ;  /* 0x0000000a14bd7c23 */ /* 0x100fe200080108ab */
[----:B------:R-:W-:Y:S01]  /*7c20*/  PRMT R7, R8, 0x7772, RZ ;  /* 0x0000777208077816 */ /* 0x000fe200000000ff */
[--C-:B------:R-:W-:Y:S01]  /*7c30*/  FFMA.FTZ R188, R21, UR10, -R171.reuse ;  /* 0x0000000a15bc7c23 */ /* 0x100fe200080108ab */
[----:B------:R-:W-:Y:S01]  /*7c40*/  PRMT R12, R14, 0x7772, RZ ;  /* 0x000077720e0c7816 */ /* 0x000fe200000000ff */
[--C-:B------:R-:W-:Y:S01]  /*7c50*/  FFMA.FTZ R184, R24, UR10, -R171.reuse ;  /* 0x0000000a18b87c23 */ /* 0x100fe200080108ab */
[----:B------:R-:W-:Y:S01]  /*7c60*/  PRMT R8, R14, 0x7773, RZ ;  /* 0x000077730e087816 */ /* 0x000fe200000000ff */
[----:B------:R-:W-:Y:S01]  /*7c70*/  FFMA.FTZ R190, R25, UR10, -R171 ;  /* 0x0000000a19be7c23 */ /* 0x000fe200080108ab */
[----:B------:R-:W-:Y:S01]  /*7c80*/  LOP3.LUT R4, R164, R16, R9, 0x96, !PT ;  /* 0x00000010a4047212 */ /* 0x000fe200078e9609 */
[----:B------:R-:W-:Y:S01]  /*7c90*/  MUFU.EX2 R176, R176 ;  /* 0x000000b000b07308 */ /* 0x000fe20000000800 */
[----:B------:R-:W-:Y:S01]  /*7ca0*/  PRMT R8, R12, 0x5410, R8 ;  /* 0x000054100c087816 */ /* 0x000fe20000000008 */
[----:B------:R-:W-:Y:S01]  /*7cb0*/  FMUL.FTZ R195, R195, UR10 ;  /* 0x0000000ac3c37c20 */ /* 0x000fe20008410000 */
[----:B------:R-:W3:Y:S01]  /*7cc0*/  LDC R12, c[0x0][0x4f8] ;  /* 0x00013e00ff0c7b82 */ /* 0x000ee20000000800 */
[----:B-1----:R-:W-:Y:S01]  /*7cd0*/  FMNMX.FTZ R201, R201, R5, !PT ;  /* 0x00000005c9c97209 */ /* 0x002fe20007810000 */
[----:B------:R-:W-:Y:S01]  /*7ce0*/  IMAD.MOV.U32 R5, RZ, RZ, R14 ;  /* 0x000000ffff057224 */ /* 0x000fe200078e000e */
[----:B------:R-:W-:Y:S01]  /*7cf0*/  LOP3.LUT R170, R170, R10, R19, 0x96, !PT ;  /* 0x0000000aaaaa7212 */ /* 0x000fe200078e9613 */
[----:B------:R-:W-:Y:S01]  /*7d00*/  VIADD R204, R220, 0xa040 ;  /* 0x0000a040dccc7836 */ /* 0x000fe20000000000 */
[----:B------:R-:W-:Y:S01]  /*7d10*/  LOP3.LUT R10, R164, R18, R15, 0x96, !PT ;  /* 0x00000012a40a7212 */ /* 0x000fe200078e960f */
[----:B------:R-:W-:Y:S01]  /*7d20*/  FMUL.FTZ R169, R201, UR10 ;  /* 0x0000000ac9a97c20 */ /* 0x000fe20008410000 */
[----:B------:R-:W-:Y:S01]  /*7d30*/  PRMT R9, R14, 0x7771, RZ ;  /* 0x000077710e097816 */ /* 0x000fe200000000ff */
[----:B------:R-:W-:Y:S01]  /*7d40*/  MUFU.EX2 R177, R177 ;  /* 0x000000b100b17308 */ /* 0x000fe20000000800 */
[----:B------:R-:W-:-:S02]  /*7d50*/  LOP3.LUT R5, R5, 0xff, RZ, 0xc0, !PT ;  /* 0x000000ff05057812 */ /* 0x000fc400078ec0ff */
[----:B------:R-:W-:Y:S02]  /*7d60*/  LOP3.LUT R11, R11, 0xff, RZ, 0xc0, !PT ;  /* 0x000000ff0b0b7812 */ /* 0x000fe400078ec0ff */
[C---:B------:R-:W-:Y:S02]  /*7d70*/  LOP3.LUT R17, R4.reuse, 0xffff, RZ, 0xc0, !PT ;  /* 0x0000ffff04117812 */ /* 0x040fe400078ec0ff */
[----:B------:R-:W-:Y:S01]  /*7d80*/  PRMT R16, R4, 0x7632, R16 ;  /* 0x0000763204107816 */ /* 0x000fe20000000010 */
[----:B------:R-:W-:Y:S01]  /*7d90*/  MUFU.EX2 R178, R178 ;  /* 0x000000b200b27308 */ /* 0x000fe20000000800 */
[----:B------:R-:W-:Y:S02]  /*7da0*/  PRMT R14, R10, 0x7632, R14 ;  /* 0x000076320a0e7816 */ /* 0x000fe4000000000e */
[----:B------:R-:W-:Y:S02]  /*7db0*/  PRMT R9, R5, 0x5410, R9 ;  /* 0x0000541005097816 */ /* 0x000fe40000000009 */
[----:B------:R-:W-:-:S02]  /*7dc0*/  PRMT R6, R11, 0x5410, R6 ;  /* 0x000054100b067816 */ /* 0x000fc40000000006 */
[----:B------:R-:W-:Y:S01]  /*7dd0*/  LOP3.LUT R5, R4, 0xff, RZ, 0xc0, !PT ;  /* 0x000000ff04057812 */ /* 0x000fe200078ec0ff */
[----:B------:R-:W-:Y:S01]  /*7de0*/  MUFU.EX2 R179, R179 ;  /* 0x000000b300b37308 */ /* 0x000fe20000000800 */
[----:B------:R-:W-:Y:S02]  /*7df0*/  SHF.R.U32.HI R17, RZ, 0x8, R17 ;  /* 0x00000008ff117819 */ /* 0x000fe40000011611 */
[----:B------:R-:W-:Y:S02]  /*7e00*/  LOP3.LUT R16, R16, 0xff, RZ, 0xc0, !PT ;  /* 0x000000ff10107812 */ /* 0x000fe400078ec0ff */
[----:B------:R-:W-:Y:S02]  /*7e10*/  PRMT R7, R7, 0x5410, R13 ;  /* 0x0000541007077816 */ /* 0x000fe4000000000d */
[----:B------:R-:W-:Y:S01]  /*7e20*/  SHF.R.U32.HI R4, RZ, 0x18, R4 ;  /* 0x00000018ff047819 */ /* 0x000fe20000011604 */
[----:B------:R-:W-:Y:S01]  /*7e30*/  MUFU.EX2 R189, R189 ;  /* 0x000000bd00bd7308 */ /* 0x000fe20000000800 */
[----:B------:R-:W-:-:S02]  /*7e40*/  LOP3.LUT R15, R10, 0xffff, RZ, 0xc0, !PT ;  /* 0x0000ffff0a0f7812 */ /* 0x000fc400078ec0ff */
[----:B------:R-:W-:Y:S02]  /*7e50*/  LOP3.LUT R11, R10, 0xff, RZ, 0xc0, !PT ;  /* 0x000000ff0a0b7812 */ /* 0x000fe400078ec0ff */
[----:B---3--:R-:W-:Y:S02]  /*7e60*/  LOP3.LUT R12, R12, 0xff, RZ, 0xc0, !PT ;  /* 0x000000ff0c0c7812 */ /* 0x008fe400078ec0ff */
[----:B------:R-:W-:Y:S01]  /*7e70*/  FSEL R13, R200, RZ, P1 ;  /* 0x000000ffc80d7208 */ /* 0x000fe20000800000 */
[----:B------:R-:W-:Y:S01]  /*7e80*/  MUFU.EX2 R188, R188 ;  /* 0x000000bc00bc7308 */ /* 0x000fe20000000800 */
[----:B------:R-:W-:Y:S01]  /*7e90*/  SHF.R.U32.HI R10, RZ, 0x18, R10 ;  /* 0x00000018ff0a7819 */ /* 0x000fe2000001160a */
[----:B------:R-:W-:Y:S01]  /*7ea0*/  IMAD R164, R12, 0x10000, R12 ;  /* 0x000100000ca47824 */ /* 0x000fe200078e020c */
[----:B------:R-:W-:Y:S01]  /*7eb0*/  LOP3.LUT R14, R14, 0xff, RZ, 0xc0, !PT ;  /* 0x000000ff0e0e7812 */ /* 0x000fe200078ec0ff */
[----:B------:R-:W-:Y:S01]  /*7ec0*/  FADD.FTZ R13, R168, -R13 ;  /* 0x8000000da80d7221 */ /* 0x000fe20000010000 */
[----:B------:R-:W-:-:S02]  /*7ed0*/  FSETP.NEU.FTZ.AND P1, PT, R201, -INF , PT ;  /* 0xff800000c900780b */ /* 0x000fc40003f3d000 */
[----:B------:R-:W-:Y:S01]  /*7ee0*/  PRMT R5, R5, 0x5410, R17 ;  /* 0x0000541005057816 */ /* 0x000fe20000000011 */
[----:B------:R-:W-:Y:S01]  /*7ef0*/  FMUL.FTZ R13, R13, UR10 ;  /* 0x0000000a0d0d7c20 */ /* 0x000fe20008410000 */
[----:B------:R-:W-:Y:S01]  /*7f00*/  PRMT R4, R16, 0x5410, R4 ;  /* 0x0000541010047816 */ /* 0x000fe20000000004 */
[----:B------:R-:W-:Y:S01]  /*7f10*/  MUFU.EX2 R184, R184 ;  /* 0x000000b800b87308 */ /* 0x000fe20000000800 */
[----:B------:R-:W-:Y:S01]  /*7f20*/  PRMT R10, R14, 0x5410, R10 ;  /* 0x000054100e0a7816 */ /* 0x000fe2000000000a */
[----:B------:R-:W1:Y:S01]  /*7f30*/  LDSM.16.MT88.4 R16, [R220+0xa000] ;  /* 0x00a00000dc10783b */ /* 0x000e620000004200 */
[----:B------:R-:W-:Y:S02]  /*7f40*/  FSEL R169, R169, RZ, P1 ;  /* 0x000000ffa9a97208 */ /* 0x000fe40000800000 */
[----:B------:R-:W-:Y:S02]  /*7f50*/  FSEL R14, R202, RZ, P4 ;  /* 0x000000ffca0e7208 */ /* 0x000fe40002000000 */
[----:B------:R-:W-:Y:S01]  /*7f60*/  FSEL R12, R201, RZ, P1 ;  /* 0x000000ffc90c7208 */ /* 0x000fe20000800000 */
[--C-:B------:R-:W-:Y:S01]  /*7f70*/  FFMA.FTZ R187, R26, UR10, -R169.reuse ;  /* 0x0000000a1abb7c23 */ /* 0x100fe200080108a9 */
[--C-:B------:R-:W-:Y:S01]  /*7f80*/  FFMA.FTZ R186, R27, UR10, -R169.reuse ;  /* 0x0000000a1bba7c23 */ /* 0x100fe200080108a9 */
[--C-:B------:R-:W-:Y:S01]  /*7f90*/  FFMA.FTZ R185, R22, UR10, -R169.reuse ;  /* 0x0000000a16b97c23 */ /* 0x100fe200080108a9 */
[----:B------:R-:W-:Y:S01]  /*7fa0*/  FFMA.FTZ R191, R23, UR10, -R169 ;  /* 0x0000000a17bf7c23 */ /* 0x000fe200080108a9 */
[----:B------:R-:W-:Y:S01]  /*7fb0*/  FADD.FTZ R14, R166, -R14 ;  /* 0x8000000ea60e7221 */ /* 0x000fe20000010000 */
[----:B------:R-:W-:Y:S01]  /*7fc0*/  FADD.FTZ R12, R165, -R12 ;  /* 0x8000000ca50c7221 */ /* 0x000fe20000010000 */
[----:B------:R2:W3:Y:S01]  /*7fd0*/  MUFU.EX2 R192, R13 ;  /* 0x0000000d00c07308 */ /* 0x0004e20000000800 */
[----:B------:R-:W-:Y:S01]  /*7fe0*/  HSET2.LE.AND R6, R6, R164, PT ;  /* 0x000000a406067233 */ /* 0x000fe20003803000 */
[----:B------:R-:W-:Y:S01]  /*7ff0*/  FMUL.FTZ R194, R14, UR10 ;  /* 0x0000000a0ec27c20 */ /* 0x000fe20008410000 */
[----:B------:R-:W-:Y:S01]  /*8000*/  FMUL.FTZ R193, R12, UR10 ;  /* 0x0000000a0cc17c20 */ /* 0x000fe20008410000 */
[----:B------:R-:W-:Y:S01]  /*8010*/  SHF.R.U32.HI R15, RZ, 0x8, R15 ;  /* 0x00000008ff0f7819 */ /* 0x000fe2000001160f */
[----:B------:R-:W4:Y:S01]  /*8020*/  LDSM.16.MT88.4 R20, [R220+0xb000] ;  /* 0x00b00000dc14783b */ /* 0x000f220000004200 */
[----:B------:R-:W-:Y:S01]  /*8030*/  LOP3.LUT R7, R7, 0xff00ff, RZ, 0xc0, !PT ;  /* 0x00ff00ff07077812 */ /* 0x000fe200078ec0ff */
[----:B------:R-:W-:Y:S01]  /*8040*/  FMUL.FTZ R166, R200, UR10 ;  /* 0x0000000ac8a67c20 */ /* 0x000fe20008410000 */
[----:B------:R-:W1:Y:S01]  /*8050*/  MUFU.EX2 R190, R190 ;  /* 0x000000be00be7308 */ /* 0x000e620000000800 */
[----:B------:R-:W-:-:S02]  /*8060*/  PRMT R11, R11, 0x5410, R15 ;  /* 0x000054100b0b7816 */ /* 0x000fc4000000000f */
[--C-:B------:R-:W-:Y:S02]  /*8070*/  HSET2.LE.AND R12, R9, R164.reuse, PT ;  /* 0x000000a4090c7233 */ /* 0x100fe40003803000 */
[--C-:B------:R-:W-:Y:S02]  /*8080*/  HSET2.LE.AND R7, R7, R164.reuse, PT ;  /* 0x000000a407077233 */ /* 0x100fe40003803000 */
[--C-:B------:R-:W-:Y:S01]  /*8090*/  HSET2.LE.AND R9, R10, R164.reuse, PT ;  /* 0x000000a40a097233 */ /* 0x100fe20003803000 */
[----:B------:R-:W-:Y:S01]  /*80a0*/  MUFU.EX2 R187, R187 ;  /* 0x000000bb00bb7308 */ /* 0x000fe20000000800 */
[----:B--2---:R-:W-:Y:S01]  /*80b0*/  F2FP.BF16.F32.PACK_AB R13, R174, R175 ;  /* 0x000000afae0d723e */ /* 0x004fe200000010ff */
[----:B---3--:R-:W-:Y:S01]  /*80c0*/  FMUL.FTZ R160, R160, R192 ;  /* 0x000000c0a0a07220 */ /* 0x008fe20000410000 */
[----:B------:R-:W-:Y:S01]  /*80d0*/  F2FP.BF16.F32.PACK_AB R15, R179, R178 ;  /* 0x000000b2b30f723e */ /* 0x000fe200000010ff */
[----:B------:R-:W-:Y:S01]  /*80e0*/  FMUL.FTZ R161, R161, R192 ;  /* 0x000000c0a1a17220 */ /* 0x000fe20000410000 */
[----:B------:R-:W-:Y:S01]  /*80f0*/  LOP3.LUT R6, R13, R6, RZ, 0xc0, !PT ;  /* 0x000000060d067212 */ /* 0x000fe200078ec0ff */
[-C--:B------:R-:W-:Y:S01]  /*8100*/  FMUL.FTZ R148, R148, R192.reuse ;  /* 0x000000c094947220 */ /* 0x080fe20000410000 */
[--C-:B------:R-:W-:Y:S01]  /*8110*/  HSET2.LE.AND R13, R5, R164.reuse, PT ;  /* 0x000000a4050d7233 */ /* 0x100fe20003803000 */
[----:B------:R-:W2:Y:S01]  /*8120*/  MUFU.EX2 R186, R186 ;  /* 0x000000ba00ba7308 */ /* 0x000ea20000000800 */
[--C-:B------:R-:W-:Y:S01]  /*8130*/  HSET2.LE.AND R5, R4, R164.reuse, PT ;  /* 0x000000a404057233 */ /* 0x100fe20003803000 */
[----:B------:R-:W-:Y:S01]  /*8140*/  FMUL.FTZ R149, R149, R192 ;  /* 0x000000c095957220 */ /* 0x000fe20000410000 */
[----:B------:R-:W-:Y:S01]  /*8150*/  F2FP.BF16.F32.PACK_AB R4, R173, R172 ;  /* 0x000000acad04723e */ /* 0x000fe200000010ff */
[----:B------:R-:W-:Y:S01]  /*8160*/  FMUL.FTZ R96, R96, R192 ;  /* 0x000000c060607220 */ /* 0x000fe20000410000 */
[----:B------:R-:W-:Y:S01]  /*8170*/  F2FP.BF16.F32.PACK_AB R14, R177, R176 ;  /* 0x000000b0b10e723e */ /* 0x000fe200000010ff */
[-C--:B------:R-:W-:Y:S01]  /*8180*/  FMUL.FTZ R97, R97, R192.reuse ;  /* 0x000000c061617220 */ /* 0x080fe20000410000 */
[----:B------:R-:W-:Y:S01]  /*8190*/  LOP3.LUT R4, R4, R13, RZ, 0xc0, !PT ;  /* 0x0000000d04047212 */ /* 0x000fe200078ec0ff */
[----:B------:R-:W-:Y:S01]  /*81a0*/  MUFU.EX2 R185, R185 ;  /* 0x000000b900b97308 */ /* 0x000fe20000000800 */
[--C-:B------:R-:W-:Y:S01]  /*81b0*/  HSET2.LE.AND R13, R11, R164.reuse, PT ;  /* 0x000000a40b0d7233 */ /* 0x100fe20003803000 */
[-C--:B------:R-:W-:Y:S01]  /*81c0*/  FMUL.FTZ R112, R112, R192.reuse ;  /* 0x000000c070707220 */ /* 0x080fe20000410000 */
[----:B------:R-:W-:Y:S01]  /*81d0*/  LOP3.LUT R11, R8, 0xff00ff, RZ, 0xc0, !PT ;  /* 0x00ff00ff080b7812 */ /* 0x000fe200078ec0ff */
[-C--:B------:R-:W-:Y:S01]  /*81e0*/  FMUL.FTZ R113, R113, R192.reuse ;  /* 0x000000c071717220 */ /* 0x080fe20000410000 */
[----:B------:R-:W-:Y:S01]  /*81f0*/  F2FP.BF16.F32.PACK_AB R10, R188, R189 ;  /* 0x000000bdbc0a723e */ /* 0x000fe200000010ff */
[-C--:B------:R-:W-:Y:S01]  /*8200*/  FMUL.FTZ R52, R52, R192.reuse ;  /* 0x000000c034347220 */ /* 0x080fe20000410000 */
[----:B------:R-:W-:Y:S01]  /*8210*/  LOP3.LUT R7, R15, R7, RZ, 0xc0, !PT ;  /* 0x000000070f077212 */ /* 0x000fe200078ec0ff */
[----:B------:R-:W3:Y:S01]  /*8220*/  MUFU.EX2 R191, R191 ;  /* 0x000000bf00bf7308 */ /* 0x000ee20000000800 */
[----:B------:R-:W-:Y:S01]  /*8230*/  LOP3.LUT R5, R14, R5, RZ, 0xc0, !PT ;  /* 0x000000050e057212 */ /* 0x000fe200078ec0ff */
[----:B------:R-:W-:Y:S01]  /*8240*/  FMUL.FTZ R53, R53, R192 ;  /* 0x000000c035357220 */ /* 0x000fe20000410000 */
[----:B------:R-:W-:Y:S01]  /*8250*/  LOP3.LUT R10, R10, R12, RZ, 0xc0, !PT ;  /* 0x0000000c0a0a7212 */ /* 0x000fe200078ec0ff */
[-C--:B------:R-:W-:Y:S01]  /*8260*/  FMUL.FTZ R36, R36, R192.reuse ;  /* 0x000000c024247220 */ /* 0x080fe20000410000 */
[----:B------:R-:W-:Y:S01]  /*8270*/  HSET2.LE.AND R11, R11, R164, PT ;  /* 0x000000a40b0b7233 */ /* 0x000fe20003803000 */
[----:B------:R-:W-:Y:S01]  /*8280*/  FMUL.FTZ R37, R37, R192 ;  /* 0x000000c025257220 */ /* 0x000fe20000410000 */
[----:B-1----:R-:W-:Y:S01]  /*8290*/  F2FP.BF16.F32.PACK_AB R15, R190, R184 ;  /* 0x000000b8be0f723e */ /* 0x002fe200000010ff */
[----:B------:R-:W1:Y:S01]  /*82a0*/  MUFU.EX2 R195, R195 ;  /* 0x000000c300c37308 */ /* 0x000e620000000800 */
[----:B--2---:R-:W-:Y:S01]  /*82b0*/  F2FP.BF16.F32.PACK_AB R14, R186, R187 ;  /* 0x000000bbba0e723e */ /* 0x004fe200000010ff */
[-C--:B------:R-:W-:Y:S01]  /*82c0*/  FMUL.FTZ R48, R48, R192.reuse ;  /* 0x000000c030307220 */ /* 0x080fe20000410000 */
[----:B------:R-:W-:Y:S01]  /*82d0*/  SEL R206, R217, 0xffffffe0, !P6 ;  /* 0xffffffe0d9ce7807 */ /* 0x000fe20007000000 */
[-C--:B------:R-:W-:Y:S01]  /*82e0*/  FMUL.FTZ R49, R49, R192.reuse ;  /* 0x000000c031317220 */ /* 0x080fe20000410000 */
[----:B------:R-:W-:Y:S01]  /*82f0*/  LOP3.LUT R8, R15, R13, RZ, 0xc0, !PT ;  /* 0x0000000d0f087212 */ /* 0x000fe200078ec0ff */
[-C--:B------:R-:W-:Y:S01]  /*8300*/  FMUL.FTZ R100, R100, R192.reuse ;  /* 0x000000c064647220 */ /* 0x080fe20000410000 */
[----:B------:R-:W-:Y:S01]  /*8310*/  LOP3.LUT R9, R14, R9, RZ, 0xc0, !PT ;  /* 0x000000090e097212 */ /* 0x000fe200078ec0ff */
[----:B------:R-:W2:Y:S01]  /*8320*/  MUFU.EX2 R194, R194 ;  /* 0x000000c200c27308 */ /* 0x000ea20000000800 */
[----:B---3--:R-:W-:Y:S01]  /*8330*/  F2FP.BF16.F32.PACK_AB R12, R191, R185 ;  /* 0x000000b9bf0c723e */ /* 0x008fe200000010ff */
[----:B------:R-:W-:Y:S01]  /*8340*/  FMUL.FTZ R101, R101, R192 ;  /* 0x000000c065657220 */ /* 0x000fe20000410000 */
[----:B------:R-:W-:Y:S01]  /*8350*/  IADD3 R196, PT, PT, R220, R206, RZ ;  /* 0x000000cedcc47210 */ /* 0x000fe20007ffe0ff */
[-C--:B------:R-:W-:Y:S01]  /*8360*/  FMUL.FTZ R84, R84, R192.reuse ;  /* 0x000000c054547220 */ /* 0x080fe20000410000 */
[----:B------:R-:W-:Y:S01]  /*8370*/  LOP3.LUT R11, R12, R11, RZ, 0xc0, !PT ;  /* 0x0000000b0c0b7212 */ /* 0x000fe200078ec0ff */
[----:B------:R-:W-:Y:S01]  /*8380*/  FMUL.FTZ R85, R85, R192 ;  /* 0x000000c055557220 */ /* 0x000fe20000410000 */
[----:B------:R-:W-:Y:S01]  /*8390*/  IADD3 R233, PT, PT, R220, 0xa000, RZ ;  /* 0x0000a000dce97810 */ /* 0x000fe20007ffe0ff */
[----:B------:R-:W3:Y:S01]  /*83a0*/  MUFU.EX2 R193, R193 ;  /* 0x000000c100c17308 */ /* 0x000ee20000000800 */
        /* <DEDUP_REMOVED lines=8> */
[-C--:B--2---:R-:W-:Y:S01]  /*8430*/  FMUL.FTZ R156, R156, R194.reuse ;  /* 0x000000c29c9c7220 */ /* 0x084fe20000410000 */
[-C--:B------:R-:W-:Y:S01]  /*8440*/  FMUL.FTZ R157, R157, R194.reuse ;  /* 0x000000c29d9d7220 */ /* 0x080fe20000410000 */
[-C--:B------:R-:W-:Y:S01]  /*8450*/  FMUL.FTZ R152, R152, R194.reuse ;  /* 0x000000c298987220 */ /* 0x080fe20000410000 */
[-C--:B------:R-:W-:Y:S01]  /*8460*/  FMUL.FTZ R153, R153, R194.reuse ;  /* 0x000000c299997220 */ /* 0x080fe20000410000 */
[C---:B------:R-:W-:Y:S01]  /*8470*/  HMMA.16816.F32.BF16 R160, R4.reuse, R16, R160 ;  /* 0x0000001004a0723c */ /* 0x040fe200000418a0 */
[-C--:B------:R-:W-:Y:S01]  /*8480*/  FMUL.FTZ R92, R92, R194.reuse ;  /* 0x000000c25c5c7220 */ /* 0x080fe20000410000 */
[-C--:B------:R-:W-:Y:S01]  /*8490*/  FMUL.FTZ R93, R93, R194.reuse ;  /* 0x000000c25d5d7220 */ /* 0x080fe20000410000 */
[-C--:B------:R-:W-:Y:S01]  /*84a0*/  FMUL.FTZ R108, R108, R194.reuse ;  /* 0x000000c26c6c7220 */ /* 0x080fe20000410000 */
[-C--:B---3--:R-:W-:Y:S01]  /*84b0*/  FMUL.FTZ R158, R158, R193.reuse ;  /* 0x000000c19e9e7220 */ /* 0x088fe20000410000 */
        /* <DEDUP_REMOVED lines=8> */
[----:B------:R-:W-:Y:S01]  /*8540*/  FMUL.FTZ R111, R111, R193 ;  /* 0x000000c16f6f7220 */ /* 0x000fe20000410000 */
[----:B------:R-:W-:Y:S01]  /*8550*/  @P0 IADD3 R204, PT, PT, R233, -0x40, RZ ;  /* 0xffffffc0e9cc0810 */ /* 0x000fe20007ffe0ff */
[----:B------:R-:W1:Y:S01]  /*8560*/  LDSM.16.MT88.4 R12, [R196+0xa000] ;  /* 0x00a00000c40c783b */ /* 0x000e620000004200 */
[C---:B------:R-:W-:Y:S01]  /*8570*/  HMMA.16816.F32.BF16 R156, R8.reuse, R16, R156 ;  /* 0x00000010089c723c */ /* 0x040fe2000004189c */
[----:B------:R-:W-:Y:S01]  /*8580*/  MOV R168, R33 ;  /* 0x0000002100a87202 */ /* 0x000fe20000000f00 */
[-C--:B------:R-:W-:Y:S01]  /*8590*/  FMUL.FTZ R54, R54, R195.reuse ;  /* 0x000000c336367220 */ /* 0x080fe20000410000 */
[----:B------:R-:W-:Y:S01]  /*85a0*/  MOV R167, R32 ;  /* 0x0000002000a77202 */ /* 0x000fe20000000f00 */
[----:B------:R-:W-:Y:S01]  /*85b0*/  FMUL.FTZ R55, R55, R195 ;  /* 0x000000c337377220 */ /* 0x000fe20000410000 */
[----:B------:R-:W2:Y:S01]  /*85c0*/  LDSM.16.MT88.4 R32, [R204] ;  /* 0x00000000cc20783b */ /* 0x000ea20000004200 */
[-C--:B------:R-:W-:Y:S01]  /*85d0*/  FMUL.FTZ R56, R56, R194.reuse ;  /* 0x000000c238387220 */ /* 0x080fe20000410000 */
[-C--:B------:R-:W-:Y:S01]  /*85e0*/  FMUL.FTZ R57, R57, R194.reuse ;  /* 0x000000c239397220 */ /* 0x080fe20000410000 */
[C---:B------:R-:W-:Y:S01]  /*85f0*/  HMMA.16816.F32.BF16 R152, R8.reuse, R18, R152 ;  /* 0x000000120898723c */ /* 0x040fe20000041898 */
[----:B------:R-:W3:Y:S01]  /*8600*/  LDSM.16.MT88.4 R16, [R196+0xb000] ;  /* 0x00b00000c410783b */ /* 0x000ee20000004200 */
[-C--:B------:R-:W-:Y:S01]  /*8610*/  FMUL.FTZ R58, R58, R193.reuse ;  /* 0x000000c13a3a7220 */ /* 0x080fe20000410000 */
[----:B------:R-:W-:Y:S01]  /*8620*/  FMUL.FTZ R59, R59, R193 ;  /* 0x000000c13b3b7220 */ /* 0x000fe20000410000 */
[-C--:B------:R-:W-:Y:S01]  /*8630*/  FMUL.FTZ R38, R38, R195.reuse ;  /* 0x000000c326267220 */ /* 0x080fe20000410000 */
[----:B------:R-:W-:Y:S01]  /*8640*/  FMUL.FTZ R39, R39, R195 ;  /* 0x000000c327277220 */ /* 0x000fe20000410000 */
[-C--:B------:R-:W-:Y:S01]  /*8650*/  FMUL.FTZ R40, R40, R194.reuse ;  /* 0x000000c228287220 */ /* 0x080fe20000410000 */
[-C--:B------:R-:W-:Y:S01]  /*8660*/  FMUL.FTZ R41, R41, R194.reuse ;  /* 0x000000c229297220 */ /* 0x080fe20000410000 */
[-C--:B----4-:R-:W-:Y:S01]  /*8670*/  HMMA.16816.F32.BF16 R92, R8, R22.reuse, R92 ;  /* 0x00000016085c723c */ /* 0x090fe2000004185c */
[-C--:B------:R-:W-:Y:S01]  /*8680*/  FMUL.FTZ R42, R42, R193.reuse ;  /* 0x000000c12a2a7220 */ /* 0x080fe20000410000 */
[-C--:B------:R-:W-:Y:S01]  /*8690*/  FMUL.FTZ R43, R43, R193.reuse ;  /* 0x000000c12b2b7220 */ /* 0x080fe20000410000 */
[-C--:B------:R-:W-:Y:S01]  /*86a0*/  FMUL.FTZ R44, R44, R194.reuse ;  /* 0x000000c22c2c7220 */ /* 0x080fe20000410000 */
[----:B------:R-:W-:Y:S01]  /*86b0*/  FMUL.FTZ R45, R45, R194 ;  /* 0x000000c22d2d7220 */ /* 0x000fe20000410000 */
[-C--:B------:R-:W-:Y:S01]  /*86c0*/  FMUL.FTZ R46, R46, R193.reuse ;  /* 0x000000c12e2e7220 */ /* 0x080fe20000410000 */
[----:B------:R-:W-:Y:S01]  /*86d0*/  FMUL.FTZ R47, R47, R193 ;  /* 0x000000c12f2f7220 */ /* 0x000fe20000410000 */
[----:B------:R-:W-:Y:S01]  /*86e0*/  FMUL.FTZ R50, R50, R195 ;  /* 0x000000c332327220 */ /* 0x000fe20000410000 */
[----:B------:R-:W-:Y:S01]  /*86f0*/  HMMA.16816.F32.BF16 R96, R4, R22, R96 ;  /* 0x000000160460723c */ /* 0x000fe20000041860 */
[----:B------:R-:W-:-:S04]  /*8700*/  IMAD.WIDE.U32 R22, R170, -0x2daee0ad, RZ ;  /* 0xd2511f53aa167825 */ /* 0x000fc800078e00ff */
[----:B------:R-:W-:Y:S01]  /*8710*/  FMUL.FTZ R51, R51, R195 ;  /* 0x000000c333337220 */ /* 0x000fe20000410000 */
[----:B------:R-:W-:Y:S01]  /*8720*/  IADD3 R206, PT, PT, R206, R204, RZ ;  /* 0x000000cccece7210 */ /* 0x000fe20007ffe0ff */
[-C--:B------:R-:W-:Y:S01]  /*8730*/  FMUL.FTZ R104, R104, R194.reuse ;  /* 0x000000c268687220 */ /* 0x080fe20000410000 */
[-C--:B------:R-:W-:Y:S01]  /*8740*/  FMUL.FTZ R105, R105, R194.reuse ;  /* 0x000000c269697220 */ /* 0x080fe20000410000 */
[-C--:B------:R-:W-:Y:S01]  /*8750*/  FMUL.FTZ R106, R106, R193.reuse ;  /* 0x000000c16a6a7220 */ /* 0x080fe20000410000 */
[----:B------:R-:W-:Y:S01]  /*8760*/  FMUL.FTZ R107, R107, R193 ;  /* 0x000000c16b6b7220 */ /* 0x000fe20000410000 */
[----:B------:R-:W4:Y:S01]  /*8770*/  LDSM.16.MT88.4 R24, [R206] ;  /* 0x00000000ce18783b */ /* 0x000f220000004200 */
[-C--:B------:R-:W-:Y:S01]  /*8780*/  FMUL.FTZ R102, R102, R195.reuse ;  /* 0x000000c366667220 */ /* 0x080fe20000410000 */
[----:B------:R-:W-:Y:S01]  /*8790*/  FMUL.FTZ R103, R103, R195 ;  /* 0x000000c367677220 */ /* 0x000fe20000410000 */
        /* <DEDUP_REMOVED lines=20> */
[-C--:B---3--:R-:W-:Y:S01]  /*88e0*/  HMMA.16816.F32.BF16 R108, R8, R18.reuse, R108 ;  /* 0x00000012086c723c */ /* 0x088fe2000004186c */
        /* <DEDUP_REMOVED lines=8> */
[----:B------:R-:W-:Y:S01]  /*8970*/  LOP3.LUT R18, R210, UR6, R23, 0x96, !PT ;  /* 0x00000006d2127c12 */ /* 0x000fe2000f8e9617 */
[-C--:B------:R-:W-:Y:S01]  /*8980*/  FMUL.FTZ R143, R143, R193.reuse ;  /* 0x000000c18f8f7220 */ /* 0x080fe20000410000 */
[----:B------:R1:W5:Y:S01]  /*8990*/  LDL.LU.64 R210, [R1] ;  /* 0x0000000001d27983 */ /* 0x0003620000300a00 */
[-C--:B------:R-:W-:Y:S01]  /*89a0*/  FMUL.FTZ R128, R128, R194.reuse ;  /* 0x000000c280807220 */ /* 0x080fe20000410000 */
[----:B------:R-:W-:Y:S01]  /*89b0*/  FMUL.FTZ R129, R129, R194 ;  /* 0x000000c281817220 */ /* 0x000fe20000410000 */
[-C--:B------:R-:W-:Y:S01]  /*89c0*/  FMUL.FTZ R126, R126, R193.reuse ;  /* 0x000000c17e7e7220 */ /* 0x080fe20000410000 */
[----:B------:R-:W-:Y:S01]  /*89d0*/  FMUL.FTZ R127, R127, R193 ;  /* 0x000000c17f7f7220 */ /* 0x000fe20000410000 */
[C---:B------:R-:W-:Y:S01]  /*89e0*/  HMMA.16816.F32.BF16 R56, R8.reuse, R32, R56 ;  /* 0x000000200838723c */ /* 0x040fe20000041838 */
[----:B------:R-:W-:Y:S01]  /*89f0*/  IMAD.MOV.U32 R32, RZ, RZ, R30 ;  /* 0x000000ffff207224 */ /* 0x000fe200078e001e */
[----:B------:R-:W-:Y:S01]  /*8a00*/  MOV R33, R31 ;  /* 0x0000001f00217202 */ /* 0x000fe20000000f00 */
[-C--:B------:R-:W-:Y:S01]  /*8a10*/  FMUL.FTZ R130, R130, R193.reuse ;  /* 0x000000c182827220 */ /* 0x080fe20000410000 */
[----:B------:R-:W-:Y:S01]  /*8a20*/  LDSM.16.MT88.4 R28, [R206+0x1000] ;  /* 0x00100000ce1c783b */ /* 0x000fe20000004200 */
[----:B------:R-:W-:Y:S01]  /*8a30*/  FMUL.FTZ R131, R131, R193 ;  /* 0x000000c183837220 */ /* 0x000fe20000410000 */
[-C--:B------:R-:W-:Y:S01]  /*8a40*/  FMUL.FTZ R86, R86, R195.reuse ;  /* 0x000000c356567220 */ /* 0x080fe20000410000 */
[-C--:B------:R-:W-:Y:S01]  /*8a50*/  FMUL.FTZ R87, R87, R195.reuse ;  /* 0x000000c357577220 */ /* 0x080fe20000410000 */
[C---:B------:R-:W-:Y:S01]  /*8a60*/  HMMA.16816.F32.BF16 R40, R8.reuse, R12, R40 ;  /* 0x0000000c0828723c */ /* 0x040fe20000041828 */
[----:B------:R-:W-:Y:S01]  /*8a70*/  FSETP.NEU.FTZ.AND P4, PT, R200, -INF , PT ;  /* 0xff800000c800780b */ /* 0x000fe20003f9d000 */
[-C--:B------:R-:W-:Y:S01]  /*8a80*/  FMUL.FTZ R144, R144, R192.reuse ;  /* 0x000000c090907220 */ /* 0x080fe20000410000 */
[-C--:B------:R-:W-:Y:S01]  /*8a90*/  FMUL.FTZ R145, R145, R192.reuse ;  /* 0x000000c091917220 */ /* 0x080fe20000410000 */
[-C--:B------:R-:W-:Y:S01]  /*8aa0*/  FMUL.FTZ R146, R146, R195.reuse ;  /* 0x000000c392927220 */ /* 0x080fe20000410000 */
[----:B------:R-:W-:Y:S01]  /*8ab0*/  FSEL R166, R166, RZ, P4 ;  /* 0x000000ffa6a67208 */ /* 0x000fe20002000000 */
[-C--:B------:R-:W-:Y:S01]  /*8ac0*/  FMUL.FTZ R147, R147, R195.reuse ;  /* 0x000000c393937220 */ /* 0x080fe20000410000 */
[----:B------:R-:W-:Y:S01]  /*8ad0*/  FFMA.FTZ R224, R224, UR10, -R169 ;  /* 0x0000000ae0e07c23 */ /* 0x000fe200080108a9 */
[-C--:B------:R-:W-:Y:S01]  /*8ae0*/  HMMA.16816.F32.BF16 R44, R8, R14.reuse, R44 ;  /* 0x0000000e082c723c */ /* 0x080fe2000004182c */
[--C-:B------:R-:W-:Y:S01]  /*8af0*/  FFMA.FTZ R249, R249, UR10, -R171.reuse ;  /* 0x0000000af9f97c23 */ /* 0x100fe200080108ab */
[----:B------:R-:W-:Y:S01]  /*8b00*/  FFMA.FTZ R250, R250, UR10, -R171 ;  /* 0x0000000afafa7c23 */ /* 0x000fe200080108ab */
[--C-:B------:R-:W-:Y:S01]  /*8b10*/  FFMA.FTZ R225, R225, UR10, -R169.reuse ;  /* 0x0000000ae1e17c23 */ /* 0x100fe200080108a9 */
[----:B------:R-:W-:Y:S01]  /*8b20*/  FFMA.FTZ R251, R251, UR10, -R169 ;  /* 0x0000000afbfb7c23 */ /* 0x000fe200080108a9 */
[-C--:B------:R-:W-:Y:S01]  /*8b30*/  FMUL.FTZ R120, R120, R192.reuse ;  /* 0x000000c078787220 */ /* 0x080fe20000410000 */
[-C--:B------:R-:W-:Y:S01]  /*8b40*/  FMUL.FTZ R121, R121, R192.reuse ;  /* 0x000000c079797220 */ /* 0x080fe20000410000 */
[-C--:B------:R-:W-:Y:S01]  /*8b50*/  FMUL.FTZ R122, R122, R195.reuse ;  /* 0x000000c37a7a7220 */ /* 0x080fe20000410000 */
[----:B------:R-:W-:Y:S01]  /*8b60*/  HMMA.16816.F32.BF16 R48, R4, R14, R48 ;  /* 0x0000000e0430723c */ /* 0x000fe20000041830 */
[----:B------:R-:W2:Y:S01]  /*8b70*/  LDSM.16.MT88.4 R12, [R204+0x1000] ;  /* 0x00100000cc0c783b */ /* 0x000ea20000004200 */
[-C--:B------:R-:W-:Y:S01]  /*8b80*/  FMUL.FTZ R123, R123, R195.reuse ;  /* 0x000000c37b7b7220 */ /* 0x080fe20000410000 */
[-C--:B------:R-:W-:Y:S01]  /*8b90*/  FMUL.FTZ R64, R64, R192.reuse ;  /* 0x000000c040407220 */ /* 0x080fe20000410000 */
[-C--:B------:R-:W-:Y:S01]  /*8ba0*/  FMUL.FTZ R65, R65, R192.reuse ;  /* 0x000000c041417220 */ /* 0x080fe20000410000 */
[-C--:B------:R-:W-:Y:S01]  /*8bb0*/  FMUL.FTZ R66, R66, R195.reuse ;  /* 0x000000c342427220 */ /* 0x080fe20000410000 */
[-C--:B------:R-:W-:Y:S01]  /*8bc0*/  FMUL.FTZ R67, R67, R195.reuse ;  /* 0x000000c343437220 */ /* 0x080fe20000410000 */
[-C--:B------:R-:W-:Y:S01]  /*8bd0*/  FMUL.FTZ R68, R68, R192.reuse ;  /* 0x000000c044447220 */ /* 0x080fe20000410000 */
[-C--:B------:R-:W-:Y:S01]  /*8be0*/  HMMA.16816.F32.BF16 R104, R8, R16.reuse, R104 ;  /* 0x000000100868723c */ /* 0x080fe20000041868 */
        /* <DEDUP_REMOVED lines=8> */
[----:B------:R-:W-:-:S07]  /*8c70*/  IMAD.WIDE.U32 R16, R205, -0x2daee0ad, RZ ;  /* 0xd2511f53cd107825 */ /* 0x000fce00078e00ff */
[----:B------:R-:W-:Y:S01]  /*8c80*/  HMMA.16816.F32.BF16 R60, R8, R34, R60 ;  /* 0x00000022083c723c */ /* 0x000fe2000004183c */
[----:B------:R-:W-:Y:S01]  /*8c90*/  LOP3.LUT R17, R32, UR6, R17, 0x96, !PT ;  /* 0x0000000620117c12 */ /* 0x000fe2000f8e9611 */
[----:B------:R-:W-:-:S06]  /*8ca0*/  FFMA.FTZ R205, R244, UR10, -R166 ;  /* 0x0000000af4cd7c23 */ /* 0x000fcc00080108a6 */
[C---:B----4-:R-:W-:Y:S08]  /*8cb0*/  HMMA.16816.F32.BF16 R72, R8.reuse, R24, R72 ;  /* 0x000000180848723c */ /* 0x050ff00000041848 */
[C---:B------:R-:W-:Y:S08]  /*8cc0*/  HMMA.16816.F32.BF16 R76, R8.reuse, R26, R76 ;  /* 0x0000001a084c723c */ /* 0x040ff0000004184c */
[----:B------:R-:W-:Y:S01]  /*8cd0*/  HMMA.16816.F32.BF16 R88, R8, R20, R88 ;  /* 0x000000140858723c */ /* 0x000fe20000041858 */
[----:B------:R-:W-:Y:S01]  /*8ce0*/  PRMT R19, R22, 0x7771, RZ ;  /* 0x0000777116137816 */ /* 0x000fe200000000ff */
[--C-:B------:R-:W-:Y:S01]  /*8cf0*/  FFMA.FTZ R199, R199, UR10, -R166.reuse ;  /* 0x0000000ac7c77c23 */ /* 0x100fe200080108a6 */
[--C-:B------:R-:W-:Y:S01]  /*8d00*/  FFMA.FTZ R197, R197, UR10, -R166.reuse ;  /* 0x0000000ac5c57c23 */ /* 0x100fe200080108a6 */
[----:B------:R-:W-:-:S04]  /*8d10*/  FFMA.FTZ R198, R198, UR10, -R166 ;  /* 0x0000000ac6c67c23 */ /* 0x000fc800080108a6 */
[C---:B--2---:R-:W-:Y:S08]  /*8d20*/  HMMA.16816.F32.BF16 R116, R8.reuse, R12, R116 ;  /* 0x0000000c0874723c */ /* 0x044ff00000041874 */
[C---:B------:R-:W-:Y:S08]  /*8d30*/  HMMA.16816.F32.BF16 R140, R8.reuse, R14, R140 ;  /* 0x0000000e088c723c */ /* 0x040ff0000004188c */
[C---:B------:R-:W-:Y:S08]  /*8d40*/  HMMA.16816.F32.BF16 R124, R8.reuse, R28, R124 ;  /* 0x0000001c087c723c */ /* 0x040ff0000004187c */
[----:B------:R-:W-:Y:S01]  /*8d50*/  HMMA.16816.F32.BF16 R128, R8, R30, R128 ;  /* 0x0000001e0880723c */ /* 0x000fe20000041880 */
[----:B------:R-:W-:-:S07]  /*8d60*/  PRMT R10, R16, 0x7773, RZ ;  /* 0x00007773100a7816 */ /* 0x000fce00000000ff */
[C---:B------:R-:W-:Y:S01]  /*8d70*/  HMMA.16816.F32.BF16 R84, R4.reuse, R20, R84 ;  /* 0x000000140454723c */ /* 0x040fe20000041854 */
[C---:B------:R-:W-:Y:S01]  /*8d80*/  PRMT R11, R16.reuse, 0x7772, RZ ;  /* 0x00007772100b7816 */ /* 0x040fe200000000ff */
[----:B------:R-:W-:Y:S01]  /*8d90*/  FFMA.FTZ R244, R245, UR10, -R207 ;  /* 0x0000000af5f47c23 */ /* 0x000fe200080108cf */
[----:B------:R-:W-:Y:S01]  /*8da0*/  MOV R8, R16 ;  /* 0x0000001000087202 */ /* 0x000fe20000000f00 */
[----:B------:R-:W-:Y:S01]  /*8db0*/  MUFU.EX2 R199, R199 ;  /* 0x000000c700c77308 */ /* 0x000fe20000000800 */
[----:B------:R-:W-:Y:S02]  /*8dc0*/  PRMT R11, R11, 0x5410, R10 ;  /* 0x000054100b0b7816 */ /* 0x000fe4000000000a */
[----:B------:R-:W-:Y:S01]  /*8dd0*/  PRMT R9, R16, 0x7771, RZ ;  /* 0x0000777110097816 */ /* 0x000fe200000000ff */
[----:B------:R-:W-:Y:S01]  /*8de0*/  HMMA.16816.F32.BF16 R144, R4, R12, R144 ;  /* 0x0000000c0490723c */ /* 0x000fe20000041890 */
[----:B------:R-:W-:Y:S02]  /*8df0*/  MOV R20, R22 ;  /* 0x0000001600147202 */ /* 0x000fe40000000f00 */
[----:B------:R-:W-:Y:S01]  /*8e00*/  LOP3.LUT R10, R8, 0xff, RZ, 0xc0, !PT ;  /* 0x000000ff080a7812 */ /* 0x000fe200078ec0ff */
[----:B------:R-:W2:Y:S01]  /*8e10*/  MUFU.EX2 R205, R205 ;  /* 0x000000cd00cd7308 */ /* 0x000ea20000000800 */
[----:B------:R-:W-:-:S02]  /*8e20*/  LOP3.LUT R8, R20, 0xff, RZ, 0xc0, !PT ;  /* 0x000000ff14087812 */ /* 0x000fc400078ec0ff */
[----:B------:R-:W-:-:S05]  /*8e30*/  PRMT R9, R10, 0x5410, R9 ;  /* 0x000054100a097816 */ /* 0x000fca0000000009 */
[----:B------:R-:W-:Y:S01]  /*8e40*/  MUFU.EX2 R224, R224 ;  /* 0x000000e000e07308 */ /* 0x000fe20000000800 */
[----:B------:R-:W-:Y:S01]  /*8e50*/  LOP3.LUT R10, R17, 0xffff, RZ, 0xc0, !PT ;  /* 0x0000ffff110a7812 */ /* 0x000fe200078ec0ff */
[----:B------:R-:W-:Y:S01]  /*8e60*/  FFMA.FTZ R245, R246, UR10, -R207 ;  /* 0x0000000af6f57c23 */ /* 0x000fe200080108cf */
[----:B------:R-:W-:Y:S01]  /*8e70*/  PRMT R8, R8, 0x5410, R19 ;  /* 0x0000541008087816 */ /* 0x000fe20000000013 */
[--C-:B------:R-:W-:Y:S01]  /*8e80*/  FFMA.FTZ R246, R247, UR10, -R207.reuse ;  /* 0x0000000af7f67c23 */ /* 0x100fe200080108cf */
[----:B------:R-:W-:Y:S01]  /*8e90*/  SHF.R.U32.HI R10, RZ, 0x8, R10 ;  /* 0x00000008ff0a7819 */ /* 0x000fe2000001160a */
[----:B------:R-:W-:Y:S01]  /*8ea0*/  FFMA.FTZ R207, R248, UR10, -R207 ;  /* 0x0000000af8cf7c23 */ /* 0x000fe200080108cf */
[----:B------:R-:W-:Y:S01]  /*8eb0*/  LOP3.LUT R19, R17, 0xff, RZ, 0xc0, !PT ;  /* 0x000000ff11137812 */ /* 0x000fe200078ec0ff */
[--C-:B------:R-:W-:Y:S01]  /*8ec0*/  FFMA.FTZ R247, R252, UR10, -R171.reuse ;  /* 0x0000000afcf77c23 */ /* 0x100fe200080108ab */
[----:B------:R-:W-:Y:S01]  /*8ed0*/  FFMA.FTZ R248, R167, UR10, -R171 ;  /* 0x0000000aa7f87c23 */ /* 0x000fe200080108ab */
[----:B------:R-:W-:Y:S01]  /*8ee0*/  FFMA.FTZ R252, R168, UR10, -R169 ;  /* 0x0000000aa8fc7c23 */ /* 0x000fe200080108a9 */
[----:B------:R-:W-:Y:S01]  /*8ef0*/  PRMT R10, R19, 0x5410, R10 ;  /* 0x00005410130a7816 */ /* 0x000fe2000000000a */
[----:B------:R-:W-:Y:S01]  /*8f00*/  MUFU.EX2 R197, R197 ;  /* 0x000000c500c57308 */ /* 0x000fe20000000800 */
[----:B------:R-:W-:-:S07]  /*8f10*/  PRMT R19, R17, 0x7632, R19 ;  /* 0x0000763211137816 */ /* 0x000fce0000000013 */
[----:B------:R-:W-:Y:S01]  /*8f20*/  MUFU.EX2 R249, R249 ;  /* 0x000000f900f97308 */ /* 0x000fe20000000800 */
[----:B------:R-:W-:-:S07]  /*8f30*/  SHF.R.U32.HI R17, RZ, 0x18, R17 ;  /* 0x00000018ff117819 */ /* 0x000fce0000011611 */
[----:B------:R-:W-:Y:S01]  /*8f40*/  MUFU.EX2 R250, R250 ;  /* 0x000000fa00fa7308 */ /* 0x000fe20000000800 */
[----:B------:R-:W-:-:S07]  /*8f50*/  LOP3.LUT R19, R19, 0xff, RZ, 0xc0, !PT ;  /* 0x000000ff13137812 */ /* 0x000fce00078ec0ff */
[----:B------:R-:W-:Y:S01]  /*8f60*/  MUFU.EX2 R225, R225 ;  /* 0x000000e100e17308 */ /* 0x000fe20000000800 */
[----:B------:R-:W-:-:S07]  /*8f70*/  LOP3.LUT R12, R18, 0xffff, RZ, 0xc0, !PT ;  /* 0x0000ffff120c7812 */ /* 0x000fce00078ec0ff */
[----:B------:R-:W-:Y:S01]  /*8f80*/  MUFU.EX2 R251, R251 ;  /* 0x000000fb00fb7308 */ /* 0x000fe20000000800 */
[----:B------:R-:W-:Y:S01]  /*8f90*/  PRMT R13, R18, 0x7632, R13 ;  /* 0x00007632120d7816 */ /* 0x000fe2000000000d */
[----:B------:R-:W-:Y:S01]  /*8fa0*/  HMMA.16816.F32.BF16 R120, R4, R14, R120 ;  /* 0x0000000e0478723c */ /* 0x000fe20000041878 */
[----:B------:R-:W-:-:S05]  /*8fb0*/  PRMT R17, R19, 0x5410, R17 ;  /* 0x0000541013117816 */ /* 0x000fca0000000011 */
[----:B------:R-:W-:Y:S01]  /*8fc0*/  MUFU.EX2 R246, R246 ;  /* 0x000000f600f67308 */ /* 0x000fe20000000800 */
[----:B------:R-:W-:Y:S01]  /*8fd0*/  LOP3.LUT R19, R18, 0xff, RZ, 0xc0, !PT ;  /* 0x000000ff12137812 */ /* 0x000fe200078ec0ff */
[-C--:B------:R-:W-:Y:S01]  /*8fe0*/  FMUL.FTZ R136, R136, R192.reuse ;  /* 0x000000c088887220 */ /* 0x080fe20000410000 */
[-C--:B------:R-:W-:Y:S01]  /*8ff0*/  FMUL.FTZ R137, R137, R192.reuse ;  /* 0x000000c089897220 */ /* 0x080fe20000410000 */
[-C--:B------:R-:W-:Y:S01]  /*9000*/  FMUL.FTZ R138, R138, R195.reuse ;  /* 0x000000c38a8a7220 */ /* 0x080fe20000410000 */
[-C--:B------:R-:W-:Y:S01]  /*9010*/  FMUL.FTZ R139, R139, R195.reuse ;  /* 0x000000c38b8b7220 */ /* 0x080fe20000410000 */
[-C--:B------:R-:W-:Y:S01]  /*9020*/  FMUL.FTZ R132, R132, R192.reuse ;  /* 0x000000c084847220 */ /* 0x080fe20000410000 */
[----:B------:R-:W-:Y:S01]  /*9030*/  FMUL.FTZ R133, R133, R192 ;  /* 0x000000c085857220 */ /* 0x000fe20000410000 */
[----:B------:R-:W3:Y:S01]  /*9040*/  MUFU.EX2 R207, R207 ;  /* 0x000000cf00cf7308 */ /* 0x000ee20000000800 */
[----:B------:R-:W-:Y:S01]  /*9050*/  SHF.R.U32.HI R20, RZ, 0x8, R12 ;  /* 0x00000008ff147819 */ /* 0x000fe2000001160c */
[-C--:B------:R-:W-:Y:S01]  /*9060*/  FMUL.FTZ R134, R134, R195.reuse ;  /* 0x000000c386867220 */ /* 0x080fe20000410000 */
[----:B------:R-:W-:Y:S01]  /*9070*/  FMUL.FTZ R135, R135, R195 ;  /* 0x000000c387877220 */ /* 0x000fe20000410000 */
[C---:B------:R-:W-:Y:S04]  /*9080*/  HMMA.16816.F32.BF16 R64, R4.reuse, R34, R64 ;  /* 0x000000220440723c */ /* 0x040fe80000041840 */
[----:B------:R-:W-:Y:S01]  /*9090*/  MUFU.EX2 R247, R247 ;  /* 0x000000f700f77308 */ /* 0x000fe20000000800 */
[----:B------:R-:W-:Y:S01]  /*90a0*/  SHF.R.U32.HI R18, RZ, 0x18, R18 ;  /* 0x00000018ff127819 */ /* 0x000fe20000011612 */
[----:B------:R-:W4:Y:S02]  /*90b0*/  LDSM.16.MT88.4 R32, [R196+0xb800] ;  /* 0x00b80000c420783b */ /* 0x000f240000004200 */
[----:B------:R-:W-:Y:S04]  /*90c0*/  HMMA.16816.F32.BF16 R68, R4, R24, R68 ;  /* 0x000000180444723c */ /* 0x000fe80000041844 */
[----:B------:R-:W1:Y:S01]  /*90d0*/  MUFU.EX2 R248, R248 ;  /* 0x000000f800f87308 */ /* 0x000e620000000800 */
[----:B------:R-:W-:-:S03]  /*90e0*/  LOP3.LUT R12, R13, 0xff, RZ, 0xc0, !PT ;  /* 0x000000ff0d0c7812 */ /* 0x000fc600078ec0ff */
[----:B------:R-:W-:Y:S04]  /*90f0*/  HMMA.16816.F32.BF16 R80, R4, R26, R80 ;  /* 0x0000001a0450723c */ /* 0x000fe80000041850 */
[----:B------:R-:W1:Y:S01]  /*9100*/  MUFU.EX2 R252, R252 ;  /* 0x000000fc00fc7308 */ /* 0x000e620000000800 */
[C---:B------:R-:W-:Y:S01]  /*9110*/  PRMT R21, R22.reuse, 0x7773, RZ ;  /* 0x0000777316157816 */ /* 0x040fe200000000ff */
[----:B------:R-:W-:Y:S01]  /*9120*/  LDSM.16.MT88.4 R24, [R204+0x1800] ;  /* 0x00180000cc18783b */ /* 0x000fe20000004200 */
[----:B------:R-:W-:-:S05]  /*9130*/  PRMT R16, R22, 0x7772, RZ ;  /* 0x0000777216107816 */ /* 0x000fca00000000ff */
[----:B------:R-:W4:Y:S01]  /*9140*/  MUFU.EX2 R198, R198 ;  /* 0x000000c600c67308 */ /* 0x000f220000000800 */
[----:B------:R-:W-:-:S07]  /*9150*/  PRMT R13, R19, 0x5410, R20 ;  /* 0x00005410130d7816 */ /* 0x000fce0000000014 */
[----:B------:R-:W-:Y:S01]  /*9160*/  MUFU.EX2 R244, R244 ;  /* 0x000000f400f47308 */ /* 0x000fe20000000800 */
[----:B------:R-:W-:-:S07]  /*9170*/  PRMT R12, R12, 0x5410, R18 ;  /* 0x000054100c0c7816 */ /* 0x000fce0000000012 */
[----:B------:R-:W4:Y:S01]  /*9180*/  MUFU.EX2 R245, R245 ;  /* 0x000000f500f57308 */ /* 0x000f220000000800 */
[----:B------:R-:W-:Y:S02]  /*9190*/  LOP3.LUT R11, R11, 0xff00ff, RZ, 0xc0, !PT ;  /* 0x00ff00ff0b0b7812 */ /* 0x000fe400078ec0ff */
[----:B------:R-:W-:Y:S02]  /*91a0*/  PRMT R16, R16, 0x5410, R21 ;  /* 0x0000541010107816 */ /* 0x000fe40000000015 */
[--C-:B------:R-:W-:Y:S02]  /*91b0*/  HSET2.LE.AND R170, R8, R164.reuse, PT ;  /* 0x000000a408aa7233 */ /* 0x100fe40003803000 */
[--C-:B------:R-:W-:Y:S01]  /*91c0*/  HSET2.LE.AND R14, R9, R164.reuse, PT ;  /* 0x000000a4090e7233 */ /* 0x100fe20003803000 */
[----:B------:R-:W-:Y:S01]  /*91d0*/  HMMA.16816.F32.BF16 R136, R4, R28, R136 ;  /* 0x0000001c0488723c */ /* 0x000fe20000041888 */
[--C-:B------:R-:W-:Y:S01]  /*91e0*/  HSET2.LE.AND R11, R11, R164.reuse, PT ;  /* 0x000000a40b0b7233 */ /* 0x100fe20003803000 */
[----:B------:R-:W-:Y:S01]  /*91f0*/  LDSM.16.MT88.4 R20, [R220+0xa800] ;  /* 0x00a80000dc14783b */ /* 0x000fe20000004200 */
[----:B------:R-:W-:-:S02]  /*9200*/  HSET2.LE.AND R8, R10, R164, PT ;  /* 0x000000a40a087233 */ /* 0x000fc40003803000 */
[--C-:B------:R-:W-:Y:S02]  /*9210*/  HSET2.LE.AND R13, R13, R164.reuse, PT ;  /* 0x000000a40d0d7233 */ /* 0x100fe40003803000 */
[----:B------:R-:W-:Y:S02]  /*9220*/  HSET2.LE.AND R12, R12, R164, PT ;  /* 0x000000a40c0c7233 */ /* 0x000fe40003803000 */
[----:B------:R-:W-:Y:S02]  /*9230*/  LOP3.LUT R16, R16, 0xff00ff, RZ, 0xc0, !PT ;  /* 0x00ff00ff10107812 */ /* 0x000fe400078ec0ff */
[----:B--2---:R-:W-:Y:S02]  /*9240*/  F2FP.BF16.F32.PACK_AB R10, R205, R199 ;  /* 0x000000c7cd0a723e */ /* 0x004fe400000010ff */
[----:B---3--:R-:W-:Y:S02]  /*9250*/  F2FP.BF16.F32.PACK_AB R15, R207, R246 ;  /* 0x000000f6cf0f723e */ /* 0x008fe400000010ff */
[----:B-1----:R-:W-:-:S02]  /*9260*/  F2FP.BF16.F32.PACK_AB R168, R248, R247 ;  /* 0x000000f7f8a8723e */ /* 0x002fc400000010ff */
[----:B------:R-:W-:Y:S02]  /*9270*/  F2FP.BF16.F32.PACK_AB R169, R224, R252 ;  /* 0x000000fce0a9723e */ /* 0x000fe400000010ff */
[----:B------:R-:W-:Y:S02]  /*9280*/  LOP3.LUT R10, R10, R14, RZ, 0xc0, !PT ;  /* 0x0000000e0a0a7212 */ /* 0x000fe400078ec0ff */
[----:B------:R-:W-:Y:S02]  /*9290*/  LOP3.LUT R11, R15, R11, RZ, 0xc0, !PT ;  /* 0x0000000b0f0b7212 */ /* 0x000fe400078ec0ff */
[----:B------:R-:W-:Y:S02]  /*92a0*/  LOP3.LUT R168, R168, R13, RZ, 0xc0, !PT ;  /* 0x0000000da8a87212 */ /* 0x000fe400078ec0ff */
[----:B------:R-:W-:Y:S02]  /*92b0*/  LOP3.LUT R169, R169, R12, RZ, 0xc0, !PT ;  /* 0x0000000ca9a97212 */ /* 0x000fe400078ec0ff */
[----:B------:R-:W-:-:S02]  /*92c0*/  HSET2.LE.AND R171, R16, R164, PT ;  /* 0x000000a410ab7233 */ /* 0x000fc40003803000 */
[----:B------:R-:W-:Y:S02]  /*92d0*/  HSET2.LE.AND R9, R17, R164, PT ;  /* 0x000000a411097233 */ /* 0x000fe40003803000 */
[----:B----4-:R-:W-:Y:S01]  /*92e0*/  F2FP.BF16.F32.PACK_AB R15, R198, R197 ;  /* 0x000000c5c60f723e */ /* 0x010fe200000010ff */
[----:B------:R-:W-:Y:S01]  /*92f0*/  HMMA.16816.F32.BF16 R4, R4, R30, R132 ;  /* 0x0000001e0404723c */ /* 0x000fe20000041884 */
[----:B------:R-:W-:Y:S01]  /*9300*/  F2FP.BF16.F32.PACK_AB R14, R245, R244 ;  /* 0x000000f4f50e723e */ /* 0x000fe200000010ff */
[----:B------:R-:W1:Y:S01]  /*9310*/  LDSM.16.MT88.4 R132, [R206+0x1800] ;  /* 0x00180000ce84783b */ /* 0x000e620000004200 */
[----:B------:R-:W-:Y:S02]  /*9320*/  F2FP.BF16.F32.PACK_AB R13, R250, R249 ;  /* 0x000000f9fa0d723e */ /* 0x000fe400000010ff */
[----:B------:R-:W-:Y:S01]  /*9330*/  F2FP.BF16.F32.PACK_AB R12, R251, R225 ;  /* 0x000000e1fb0c723e */ /* 0x000fe200000010ff */
[----:B------:R-:W2:Y:S01]  /*9340*/  LDSM.16.MT88.4 R28, [R204+0x800] ;  /* 0x00080000cc1c783b */ /* 0x000ea20000004200 */
[----:B------:R-:W-:-:S02]  /*9350*/  LOP3.LUT R8, R15, R8, RZ, 0xc0, !PT ;  /* 0x000000080f087212 */ /* 0x000fc400078ec0ff */
[----:B------:R-:W-:Y:S01]  /*9360*/  LOP3.LUT R9, R14, R9, RZ, 0xc0, !PT ;  /* 0x000000090e097212 */ /* 0x000fe200078ec0ff */
[----:B------:R-:W3:Y:S01]  /*9370*/  LDSM.16.MT88.4 R16, [R206+0x800] ;  /* 0x00080000ce10783b */ /* 0x000ee20000004200 */
[----:B------:R-:W-:Y:S02]  /*9380*/  LOP3.LUT R170, R13, R170, RZ, 0xc0, !PT ;  /* 0x000000aa0daa7212 */ /* 0x000fe400078ec0ff */
[----:B------:R-:W-:Y:S01]  /*9390*/  LOP3.LUT R171, R12, R171, RZ, 0xc0, !PT ;  /* 0x000000ab0cab7212 */ /* 0x000fe200078ec0ff */
[----:B------:R-:W-:Y:S04]  /*93a0*/  LDSM.16.MT88.4 R164, [R196+0xa800] ;  /* 0x00a80000c4a4783b */ /* 0x000fe80000004200 */
[----:B------:R-:W4:Y:S01]  /*93b0*/  LDSM.16.MT88.4 R12, [R220+0xb800] ;  /* 0x00b80000dc0c783b */ /* 0x000f220000004200 */
[----:B------:R-:W-:Y:S01]  /*93c0*/  FFMA.FTZ R172, R232, R192, R172 ;  /* 0x000000c0e8ac7223 */ /* 0x000fe200000100ac */
[----:B------:R-:W-:Y:S01]  /*93d0*/  FFMA.FTZ R176, R231, R195, R176 ;  /* 0x000000c3e7b07223 */ /* 0x000fe200000100b0 */
[----:B------:R-:W-:Y:S01]  /*93e0*/  FFMA.FTZ R184, R230, R194, R184 ;  /* 0x000000c2e6b87223 */ /* 0x000fe200000100b8 */
[----:B------:R-:W-:Y:S01]  /*93f0*/  FFMA.FTZ R187, R229, R193, R187 ;  /* 0x000000c1e5bb7223 */ /* 0x000fe200000100bb */
        /* <DEDUP_REMOVED lines=11> */
[----:B------:R-:W-:Y:S01]  /*94b0*/  FADD.FTZ R184, R188, R184 ;  /* 0x000000b8bcb87221 */ /* 0x000fe20000010000 */
[----:B------:R-:W-:-:S04]  /*94c0*/  FADD.FTZ R187, R191, R187 ;  /* 0x000000bbbfbb7221 */ /* 0x000fc80000010000 */
[----:B------:R-:W-:Y:S01]  /*94d0*/  HMMA.16816.F32.BF16 R112, R8, R34, R112 ;  /* 0x000000220870723c */ /* 0x000fe20000041870 */
[----:B------:R-:W-:-:S07]  /*94e0*/  FADD.FTZ R172, R197, R172 ;  /* 0x000000acc5ac7221 */ /* 0x000fce0000010000 */
[----:B-1----:R-:W-:Y:S01]  /*94f0*/  HMMA.16816.F32.BF16 R124, R168, R132, R124 ;  /* 0x00000084a87c723c */ /* 0x002fe2000004187c */
[----:B------:R-:W-:-:S07]  /*9500*/  FADD.FTZ R176, R244, R176 ;  /* 0x000000b0f4b07221 */ /* 0x000fce0000010000 */
[----:B------:R-:W-:Y:S01]  /*9510*/  HMMA.16816.F32.BF16 R128, R168, R134, R128 ;  /* 0x00000086a880723c */ /* 0x000fe20000041880 */
[----:B------:R-:W-:-:S07]  /*9520*/  FADD.FTZ R184, R247, R184 ;  /* 0x000000b8f7b87221 */ /* 0x000fce0000010000 */
[----:B------:R-:W-:Y:S01]  /*9530*/  HMMA.16816.F32.BF16 R136, R8, R132, R136 ;  /* 0x000000840888723c */ /* 0x000fe20000041888 */
[----:B------:R-:W-:-:S07]  /*9540*/  FADD.FTZ R187, R252, R187 ;  /* 0x000000bbfcbb7221 */ /* 0x000fce0000010000 */
[C---:B--2---:R-:W-:Y:S08]  /*9550*/  HMMA.16816.F32.BF16 R52, R8.reuse, R28, R52 ;  /* 0x0000001c0834723c */ /* 0x044ff00000041834 */
[C---:B------:R-:W-:Y:S08]  /*9560*/  HMMA.16816.F32.BF16 R64, R8.reuse, R30, R64 ;  /* 0x0000001e0840723c */ /* 0x040ff00000041840 */
[C---:B------:R-:W-:Y:S08]  /*9570*/  HMMA.16816.F32.BF16 R144, R8.reuse, R24, R144 ;  /* 0x000000180890723c */ /* 0x040ff00000041890 */
[C---:B------:R-:W-:Y:S08]  /*9580*/  HMMA.16816.F32.BF16 R120, R8.reuse, R26, R120 ;  /* 0x0000001a0878723c */ /* 0x040ff00000041878 */
[C---:B------:R-:W-:Y:S08]  /*9590*/  HMMA.16816.F32.BF16 R160, R8.reuse, R20, R160 ;  /* 0x0000001408a0723c */ /* 0x040ff000000418a0 */
[C---:B------:R-:W-:Y:S08]  /*95a0*/  HMMA.16816.F32.BF16 R148, R8.reuse, R22, R148 ;  /* 0x000000160894723c */ /* 0x040ff00000041894 */
[C---:B---3--:R-:W-:Y:S08]  /*95b0*/  HMMA.16816.F32.BF16 R68, R8.reuse, R16, R68 ;  /* 0x000000100844723c */ /* 0x048ff00000041844 */
[C---:B------:R-:W-:Y:S08]  /*95c0*/  HMMA.16816.F32.BF16 R80, R8.reuse, R18, R80 ;  /* 0x000000120850723c */ /* 0x040ff00000041850 */
[C---:B----4-:R-:W-:Y:S08]  /*95d0*/  HMMA.16816.F32.BF16 R84, R8.reuse, R12, R84 ;  /* 0x0000000c0854723c */ /* 0x050ff00000041854 */
        /* <DEDUP_REMOVED lines=28> */
[----:B------:R-:W-:-:S07]  /*97a0*/  MOV R168, R200 ;  /* 0x000000c800a87202 */ /* 0x000fce0000000f00 */
[----:B------:R-:W-:Y:S01]  /*97b0*/  HMMA.16816.F32.BF16 R36, R8, R164, R36 ;  /* 0x000000a40824723c */ /* 0x000fe20000041824 */
[----:B------:R-:W-:-:S07]  /*97c0*/  IMAD.MOV.U32 R165, RZ, RZ, R201 ;  /* 0x000000ffffa57224 */ /* 0x000fce00078e00c9 */
[----:B------:R-:W-:Y:S01]  /*97d0*/  HMMA.16816.F32.BF16 R48, R8, R166, R48 ;  /* 0x000000a60830723c */ /* 0x000fe20000041830 */
[----:B------:R-:W-:Y:S02]  /*97e0*/  MOV R166, R202 ;  /* 0x000000ca00a67202 */ /* 0x000fe40000000f00 */
[----:B------:R-:W-:Y:S01]  /*97f0*/  MOV R167, R203 ;  /* 0x000000cb00a77202 */ /* 0x000fe20000000f00 */
[----:B------:R-:W-:-:S01]  /*9800*/  NOP ;  /* 0x0000000000007918 */ /* 0x000fc20000000000 */
[----:B------:R-:W-:-:S15]  /*9810*/  BRA.U !UP0, `(.L_x_989) ;  /* 0x0000009d08807547 */ /* 0x000fde000b800000 */
[----:B------:R-:W-:Y:S01]  /*9820*/  UIADD3 UR11, UPT, UPT, UR20, -0x3, URZ ;  /* 0xfffffffd140b7890 */ /* 0x000fe2000fffe0ff */
[----:B------:R-:W-:-:S04]  /*9830*/  DEPBAR.LE SB0, 0x0 ;  /* 0x000080000000791a */ /* 0x000fc80000000000 */
[----:B------:R-:W-:Y:S01]  /*9840*/  UIMAD.WIDE.U32 UR22, UR11, UR8, URZ ;  /* 0x000000080b1672a5 */ /* 0x000fe2000f8e00ff */
[----:B------:R-:W-:Y:S01]  /*9850*/  IMAD.SHL.U32 R221, R219, 0x20, RZ ;  /* 0x00000020dbdd7824 */ /* 0x000fe200078e00ff */
[----:B------:R-:W-:Y:S01]  /*9860*/  SHF.R.U32.HI R222, RZ, 0x1, R219 ;  /* 0x00000001ffde7819 */ /* 0x000fe200000116db */
[----:B------:R-:W-:Y:S01]  /*9870*/  IMAD.MOV.U32 R206, RZ, RZ, 0x20 ;  /* 0x00000020ffce7424 */ /* 0x000fe200078e00ff */
[----:B------:R-:W-:Y:S01]  /*9880*/  USHF.L.U32 UR10, UR22, 0x5, URZ ;  /* 0x00000005160a7899 */ /* 0x000fe200080006ff */
[----:B------:R-:W-:Y:S01]  /*9890*/  VIADD R196, R212, UR5 ;  /* 0x00000005d4c47c36 */ /* 0x000fe20008000000 */
[----:B------:R-:W-:Y:S01]  /*98a0*/  UIMAD UR11, UR11, UR9, UR23 ;  /* 0x000000090b0b72a4 */ /* 0x000fe2000f8e0217 */
[----:B------:R-:W-:Y:S01]  /*98b0*/  LOP3.LUT R221, R221, 0x7c00, RZ, 0xc0, !PT ;  /* 0x00007c00dddd7812 */ /* 0x000fe200078ec0ff */
[----:B------:R-:W-:Y:S01]  /*98c0*/  ULEA UR12, UP0, UR8, UR10, 0x4 ;  /* 0x0000000a080c7291 */ /* 0x000fe2000f8020ff */
[----:B------:R-:W-:Y:S01]  /*98d0*/  LOP3.LUT R8, R222, 0x8, RZ, 0xc0, !PT ;  /* 0x00000008de087812 */ /* 0x000fe200078ec0ff */
[----:B------:R-:W-:Y:S01]  /*98e0*/  USHF.L.U64.HI UR11, UR22, 0x5, UR11 ;  /* 0x00000005160b7899 */ /* 0x000fe2000801020b */
[----:B------:R-:W-:Y:S01]  /*98f0*/  IMAD.U32 R7, RZ, RZ, UR10 ;  /* 0x0000000aff077e24 */ /* 0x000fe2000f8e00ff */
[----:B------:R-:W-:Y:S01]  /*9900*/  LOP3.LUT R9, R221, 0x200, R214, 0xf8, !PT ;  /* 0x00000200dd097812 */ /* 0x000fe200078ef8d6 */
[----:B-----5:R-:W-:Y:S01]  /*9910*/  IMAD.IADD R204, R196, 0x1, R211 ;  /* 0x00000001c4cc7824 */ /* 0x020fe200078e02d3 */
[----:B------:R-:W-:Y:S01]  /*9920*/  ULEA.HI.X UR10, UR8, UR11, UR9, 0x4, UP0 ;  /* 0x0000000b080a7291 */ /* 0x000fe200080f2409 */
[----:B------:R-:W-:Y:S01]  /*9930*/  IMAD.U32 R5, RZ, RZ, UR12 ;  /* 0x0000000cff057e24 */ /* 0x000fe2000f8e00ff */
[CC--:B------:R-:W-:Y:S01]  /*9940*/  @!P3 LEA R14, P5, R7.reuse, R226.reuse, 0x1 ;  /* 0x000000e2070eb211 */ /* 0x0c0fe200078a08ff */
[----:B------:R-:W-:Y:S01]  /*9950*/  IMAD.U32 R6, RZ, RZ, UR11 ;  /* 0x0000000bff067e24 */ /* 0x000fe2000f8e00ff */
[----:B------:R-:W-:Y:S01]  /*9960*/  BAR.SYNC.DEFER_BLOCKING 0x0 ;  /* 0x0000000000007b1d */ /* 0x000fe20000010000 */
[-C--:B------:R-:W-:Y:S01]  /*9970*/  @!P2 LEA R10, P1, R7, R226.reuse, 0x1 ;  /* 0x000000e2070aa211 */ /* 0x080fe200078208ff */
[----:B------:R-:W-:Y:S01]  /*9980*/  IMAD.U32 R4, RZ, RZ, UR10 ;  /* 0x0000000aff047e24 */ /* 0x000fe2000f8e00ff */
[----:B------:R-:W-:Y:S01]  /*9990*/  LEA R12, P4, R5, R226, 0x1 ;  /* 0x000000e2050c7211 */ /* 0x000fe200078808ff */
[----:B------:R-:W-:Y:S01]  /*99a0*/  UISETP.NE.AND UP0, UPT, UR20, 0x3, UPT ;  /* 0x000000031400788c */ /* 0x000fe2000bf05270 */
[----:B------:R-:W-:-:S02]  /*99b0*/  @!P3 LEA.HI.X R15, R7, R223, R6, 0x1, P5 ;  /* 0x000000df070fb211 */ /* 0x000fc400028f0c06 */
[----:B------:R-:W-:Y:S02]  /*99c0*/  @!P2 LEA.HI.X R11, R7, R223, R6, 0x1, P1 ;  /* 0x000000df070ba211 */ /* 0x000fe400008f0c06 */
[----:B------:R-:W-:Y:S02]  /*99d0*/  LOP3.LUT R8, R9, R213, R8, 0xf6, !PT ;  /* 0x000000d509087212 */ /* 0x000fe400078ef608 */
[----:B------:R-:W-:Y:S02]  /*99e0*/  LEA.HI.X R13, R5, R223, R4, 0x1, P4 ;  /* 0x000000df050d7211 */ /* 0x000fe400020f0c04 */
[----:B------:R-:W-:Y:S02]  /*99f0*/  LEA R225, R8, UR5, 0x1 ;  /* 0x0000000508e17c11 */ /* 0x000fe4000f8e08ff */
[----:B------:R-:W-:-:S03]  /*9a00*/  SEL R206, R206, 0xffffffe0, !P6 ;  /* 0xffffffe0cece7807 */ /* 0x000fc60007000000 */
[--C-:B------:R-:W-:Y:S02]  /*9a10*/  IMAD.IADD R205, R211, 0x1, R225.reuse ;  /* 0x00000001d3cd7824 */ /* 0x100fe400078e02e1 */
[----:B------:R-:W-:Y:S02]  /*9a20*/  IMAD.IADD R224, R196, 0x1, R206 ;  /* 0x00000001c4e07824 */ /* 0x000fe400078e02ce */
[----:B------:R-:W-:Y:S01]  /*9a30*/  IMAD.IADD R220, R206, 0x1, R225 ;  /* 0x00000001cedc7824 */ /* 0x000fe200078e02e1 */
[----:B------:R-:W-:Y:S01]  /*9a40*/  @!PT LDS RZ, [RZ] ;  /* 0x00000000fffff984 */ /* 0x000fe20000000800 */
[----:B------:R-:W-:Y:S01]  /*9a50*/  @!PT LDS RZ, [RZ] ;  /* 0x00000000fffff984 */ /* 0x000fe20000000800 */
[----:B------:R-:W-:Y:S01]  /*9a60*/  @!PT LDS RZ, [RZ] ;  /* 0x00000000fffff984 */ /* 0x000fe20000000800 */
[----:B------:R-:W-:Y:S01]  /*9a70*/  @!P3 LDGSTS.E.BYPASS.LTC128B.128 [R234+0xa000], desc[UR26][R14.64] ;  /* 0x0a0000000eeabfae */ /* 0x000fe2000b981a1a */
[----:B------:R-:W-:Y:S02]  /*9a80*/  IMAD.IADD R196, R196, 0x1, R211 ;  /* 0x00000001c4c47824 */ /* 0x000fe400078e02d3 */
[C---:B------:R-:W-:Y:S01]  /*9a90*/  IMAD.IADD R207, R206.reuse, 0x1, R205 ;  /* 0x00000001cecf7824 */ /* 0x040fe200078e02cd */
[----:B------:R-:W-:Y:S01]  /*9aa0*/  @P3 STS.128 [R234+0xa000], RZ ;  /* 0x00a000ffea003388 */ /* 0x000fe20000000c00 */
[----:B------:R-:W-:-:S03]  /*9ab0*/  IMAD.IADD R206, R206, 0x1, R196 ;  /* 0x00000001cece7824 */ /* 0x000fc600078e02c4 */
        /* <DEDUP_REMOVED lines=16> */
[----:B------:R-:W3:Y:S04]  /*9bc0*/  LDSM.16.M88.4 R168, [R212+UR5+0x8000] ;  /* 0x00800005d4a8783b */ /* 0x000ee80008000200 */
[----:B------:R-:W4:Y:S04]  /*9bd0*/  LDSM.16.M88.4 R28, [R225+0x2000] ;  /* 0x00200000e11c783b */ /* 0x000f280000000200 */
[----:B-1----:R-:W1:Y:S04]  /*9be0*/  LDSM.16.M88.4 R8, [R212+UR5+0x8800] ;  /* 0x00880005d408783b */ /* 0x002e680008000200 */
[----:B------:R-:W-:Y:S04]  /*9bf0*/  LDSM.16.M88.4 R20, [R224+0x8000] ;  /* 0x00800000e014783b */ /* 0x000fe80000000200 */
[----:B------:R-:W1:Y:S04]  /*9c00*/  LDSM.16.M88.4 R184, [R220+0x2000] ;  /* 0x00200000dcb8783b */ /* 0x000e680000000200 */
[----:B------:R-:W1:Y:S04]  /*9c10*/  LDSM.16.M88.4 R16, [R224+0x8800] ;  /* 0x00880000e010783b */ /* 0x000e680000000200 */
[----:B--2---:R-:W2:Y:S04]  /*9c20*/  LDSM.16.M88.4 R12, [R220] ;  /* 0x00000000dc0c783b */ /* 0x004ea80000000200 */
[----:B------:R-:W-:Y:S04]  /*9c30*/  LDSM.16.M88.4 R192, [R204+0x8000] ;  /* 0x00800000ccc0783b */ /* 0x000fe80000000200 */
[----:B------:R-:W-:Y:S04]  /*9c40*/  LDSM.16.M88.4 R188, [R204+0x8800] ;  /* 0x00880000ccbc783b */ /* 0x000fe80000000200 */
[----:B------:R-:W-:Y:S01]  /*9c50*/  LDSM.16.M88.4 R196, [R225+0x6000] ;  /* 0x00600000e1c4783b */ /* 0x000fe20000000200 */
[-C--:B---3--:R-:W-:Y:S03]  /*9c60*/  HMMA.16816.F32.BF16 R176, R24, R168.reuse, RZ ;  /* 0x000000a818b0723c */ /* 0x088fe600000418ff */
[----:B------:R-:W0:Y:S05]  /*9c70*/  LDGDEPBAR ;  /* 0x00000000000079af */ /* 0x000e2a0000000000 */
[C---:B----4-:R-:W-:Y:S08]  /*9c80*/  HMMA.16816.F32.BF16 R4, R28.reuse, R168, RZ ;  /* 0x000000a81c04723c */ /* 0x050ff000000418ff */
[-C--:B------:R-:W-:Y:S08]  /*9c90*/  HMMA.16816.F32.BF16 R172, R28, R170.reuse, RZ ;  /* 0x000000aa1cac723c */ /* 0x080ff000000418ff */
[----:B------:R-:W-:Y:S08]  /*9ca0*/  HMMA.16816.F32.BF16 R168, R24, R170, RZ ;  /* 0x000000aa18a8723c */ /* 0x000ff000000418ff */
[-C--:B-1----:R-:W-:Y:S08]  /*9cb0*/  HMMA.16816.F32.BF16 R32, R28, R8.reuse, RZ ;  /* 0x000000081c20723c */ /* 0x082ff000000418ff */
[----:B------:R-:W-:Y:S08]  /*9cc0*/  HMMA.16816.F32.BF16 R164, R24, R8, RZ ;  /* 0x0000000818a4723c */ /* 0x000ff000000418ff */
[-C--:B------:R-:W-:Y:S08]  /*9cd0*/  HMMA.16816.F32.BF16 R28, R28, R10.reuse, RZ ;  /* 0x0000000a1c1c723c */ /* 0x080ff000000418ff */
[----:B------:R-:W-:Y:S01]  /*9ce0*/  HMMA.16816.F32.BF16 R24, R24, R10, RZ ;  /* 0x0000000a1818723c */ /* 0x000fe200000418ff */
[----:B------:R-:W1:Y:S07]  /*9cf0*/  LDSM.16.M88.4 R8, [R205+0x2000] ;  /* 0x00200000cd08783b */ /* 0x000e6e0000000200 */
[C---:B------:R-:W-:Y:S08]  /*9d00*/  HMMA.16816.F32.BF16 R4, R184.reuse, R20, R4 ;  /* 0x00000014b804723c */ /* 0x040ff00000041804 */
[C---:B------:R-:W-:Y:S08]  /*9d10*/  HMMA.16816.F32.BF16 R32, R184.reuse, R16, R32 ;  /* 0x00000010b820723c */ /* 0x040ff00000041820 */
[C---:B------:R-:W-:Y:S08]  /*9d20*/  HMMA.16816.F32.BF16 R172, R184.reuse, R22, R172 ;  /* 0x00000016b8ac723c */ /* 0x040ff000000418ac */
[----:B------:R-:W-:Y:S01]  /*9d30*/  HMMA.16816.F32.BF16 R28, R184, R18, R28 ;  /* 0x00000012b81c723c */ /* 0x000fe2000004181c */
[----:B------:R-:W3:Y:S07]  /*9d40*/  LDSM.16.M88.4 R184, [R205] ;  /* 0x00000000cdb8783b */ /* 0x000eee0000000200 */
[C---:B--2---:R-:W-:Y:S08]  /*9d50*/  HMMA.16816.F32.BF16 R176, R12.reuse, R20, R176 ;  /* 0x000000140cb0723c */ /* 0x044ff000000418b0 */
[C---:B------:R-:W-:Y:S08]  /*9d60*/  HMMA.16816.F32.BF16 R164, R12.reuse, R16, R164 ;  /* 0x000000100ca4723c */ /* 0x040ff000000418a4 */
[C---:B------:R-:W-:Y:S01]  /*9d70*/  HMMA.16816.F32.BF16 R168, R12.reuse, R22, R168 ;  /* 0x000000160ca8723c */ /* 0x040fe200000418a8 */
[----:B------:R-:W-:Y:S07]  /*9d80*/  LDSM.16.M88.4 R20, [R207+0x2000] ;  /* 0x00200000cf14783b */ /* 0x000fee0000000200 */
[----:B------:R-:W-:Y:S01]  /*9d90*/  HMMA.16816.F32.BF16 R24, R12, R18, R24 ;  /* 0x000000120c18723c */ /* 0x000fe20000041818 */
[----:B------:R-:W2:Y:S04]  /*9da0*/  LDSM.16.M88.4 R16, [R206+0x8000] ;  /* 0x00800000ce10783b */ /* 0x000ea80000000200 */
[----:B------:R-:W4:Y:S03]  /*9db0*/  LDSM.16.M88.4 R12, [R206+0x8800] ;  /* 0x00880000ce0c783b */ /* 0x000f260000000200 */
[C---:B-1----:R-:W-:Y:S08]  /*9dc0*/  HMMA.16816.F32.BF16 R4, R8.reuse, R192, R4 ;  /* 0x000000c00804723c */ /* 0x042ff00000041804 */
[C---:B------:R-:W-:Y:S08]  /*9dd0*/  HMMA.16816.F32.BF16 R32, R8.reuse, R188, R32 ;  /* 0x000000bc0820723c */ /* 0x040ff00000041820 */
[C---:B------:R-:W-:Y:S08]  /*9de0*/  HMMA.16816.F32.BF16 R172, R8.reuse, R194, R172 ;  /* 0x000000c208ac723c */ /* 0x040ff000000418ac */
[----:B------:R-:W-:Y:S01]  /*9df0*/  HMMA.16816.F32.BF16 R28, R8, R190, R28 ;  /* 0x000000be081c723c */ /* 0x000fe2000004181c */
[----:B------:R-:W1:Y:S07]  /*9e00*/  LDSM.16.M88.4 R8, [R207] ;  /* 0x00000000cf08783b */ /* 0x000e6e0000000200 */
[C---:B---3--:R-:W-:Y:S08]  /*9e10*/  HMMA.16816.F32.BF16 R176, R184.reuse, R192, R176 ;  /* 0x000000c0b8b0723c */ /* 0x048ff000000418b0 */
[C---:B------:R-:W-:Y:S01]  /*9e20*/  HMMA.16816.F32.BF16 R168, R184.reuse, R194, R168 ;  /* 0x000000c2b8a8723c */ /* 0x040fe200000418a8 */
[----:B------:R-:W3:Y:S07]  /*9e30*/  LDSM.16.M88.4 R192, [R212+UR5+0x9000] ;  /* 0x00900005d4c0783b */ /* 0x000eee0008000200 */
[C---:B------:R-:W-:Y:S08]  /*9e40*/  HMMA.16816.F32.BF16 R164, R184.reuse, R188, R164 ;  /* 0x000000bcb8a4723c */ /* 0x040ff000000418a4 */
[----:B------:R-:W-:Y:S01]  /*9e50*/  HMMA.16816.F32.BF16 R24, R184, R190, R24 ;  /* 0x000000beb818723c */ /* 0x000fe20000041818 */
[----:B------:R-:W3:Y:S04]  /*9e60*/  LDSM.16.M88.4 R188, [R212+UR5+0x9800] ;  /* 0x00980005d4bc783b */ /* 0x000ee80008000200 */
[----:B------:R-:W3:Y:S03]  /*9e70*/  LDSM.16.M88.4 R184, [R225+0x4000] ;  /* 0x00400000e1b8783b */ /* 0x000ee60000000200 */
[C---:B--2---:R-:W-:Y:S08]  /*9e80*/  HMMA.16816.F32.BF16 R4, R20.reuse, R16, R4 ;  /* 0x000000101404723c */ /* 0x044ff00000041804 */
[C---:B------:R-:W-:Y:S08]  /*9e90*/  HMMA.16816.F32.BF16 R172, R20.reuse, R18, R172 ;  /* 0x0000001214ac723c */ /* 0x040ff000000418ac */
[C---:B----4-:R-:W-:Y:S08]  /*9ea0*/  HMMA.16816.F32.BF16 R32, R20.reuse, R12, R32 ;  /* 0x0000000c1420723c */ /* 0x050ff00000041820 */
[----:B------:R-:W-:Y:S01]  /*9eb0*/  HMMA.16816.F32.BF16 R28, R20, R14, R28 ;  /* 0x0000000e141c723c */ /* 0x000fe2000004181c */
[----:B------:R-:W-:Y:S07]  /*9ec0*/  LDSM.16.M88.4 R20, [R220+0x6000] ;  /* 0x00600000dc14783b */ /* 0x000fee0000000200 */
[C---:B-1----:R-:W-:Y:S08]  /*9ed0*/  HMMA.16816.F32.BF16 R176, R8.reuse, R16, R176 ;  /* 0x0000001008b0723c */ /* 0x042ff000000418b0 */
[C---:B------:R-:W-:Y:S01]  /*9ee0*/  HMMA.16816.F32.BF16 R168, R8.reuse, R18, R168 ;  /* 0x0000001208a8723c */ /* 0x040fe200000418a8 */
[----:B------:R-:W1:Y:S07]  /*9ef0*/  LDSM.16.M88.4 R16, [R224+0x9000] ;  /* 0x00900000e010783b */ /* 0x000e6e0000000200 */
[C---:B------:R-:W-:Y:S08]  /*9f00*/  HMMA.16816.F32.BF16 R164, R8.reuse, R12, R164 ;  /* 0x0000000c08a4723c */ /* 0x040ff000000418a4 */
[----:B------:R-:W-:Y:S01]  /*9f10*/  HMMA.16816.F32.BF16 R24, R8, R14, R24 ;  /* 0x0000000e0818723c */ /* 0x000fe20000041818 */
[----:B------:R-:W2:Y:S04]  /*9f20*/  LDSM.16.M88.4 R12, [R224+0x9800] ;  /* 0x00980000e00c783b */ /* 0x000ea80000000200 */
[----:B------:R-:W4:Y:S03]  /*9f30*/  LDSM.16.M88.4 R8, [R220+0x4000] ;  /* 0x00400000dc08783b */ /* 0x000f260000000200 */
[C---:B---3--:R-:W-:Y:S08]  /*9f40*/  HMMA.16816.F32.BF16 R4, R196.reuse, R192, R4 ;  /* 0x000000c0c404723c */ /* 0x048ff00000041804 */
[C---:B------:R-:W-:Y:S08]  /*9f50*/  HMMA.16816.F32.BF16 R172, R196.reuse, R194, R172 ;  /* 0x000000c2c4ac723c */ /* 0x040ff000000418ac */
[C---:B------:R-:W-:Y:S08]  /*9f60*/  HMMA.16816.F32.BF16 R32, R196.reuse, R188, R32 ;  /* 0x000000bcc420723c */ /* 0x040ff00000041820 */
[----:B------:R-:W-:Y:S01]  /*9f70*/  HMMA.16816.F32.BF16 R28, R196, R190, R28 ;  /* 0x000000bec41c723c */ /* 0x000fe2000004181c */
[----:B------:R-:W-:Y:S07]  /*9f80*/  LDSM.16.M88.4 R196, [R205+0x4000] ;  /* 0x00400000cdc4783b */ /* 0x000fee0000000200 */
[C---:B------:R-:W-:Y:S08]  /*9f90*/  HMMA.16816.F32.BF16 R164, R184.reuse, R188, R164 ;  /* 0x000000bcb8a4723c */ /* 0x040ff000000418a4 */
[C---:B------:R-:W-:Y:S01]  /*9fa0*/  HMMA.16816.F32.BF16 R24, R184.reuse, R190, R24 ;  /* 0x000000beb818723c */ /* 0x040fe20000041818 */
[----:B------:R-:W-:Y:S07]  /*9fb0*/  LDSM.16.M88.4 R188, [R204+0x9000] ;  /* 0x00900000ccbc783b */ /* 0x000fee0000000200 */
[C---:B------:R-:W-:Y:S08]  /*9fc0*/  HMMA.16816.F32.BF16 R176, R184.reuse, R192, R176 ;  /* 0x000000c0b8b0723c */ /* 0x040ff000000418b0 */
[----:B------:R-:W-:Y:S01]  /*9fd0*/  HMMA.16816.F32.BF16 R168, R184, R194, R168 ;  /* 0x000000c2b8a8723c */ /* 0x000fe200000418a8 */
[----:B------:R-:W3:Y:S04]  /*9fe0*/  LDSM.16.M88.4 R192, [R205+0x6000] ;  /* 0x00600000cdc0783b */ /* 0x000ee80000000200 */
[----:B------:R-:W3:Y:S03]  /*9ff0*/  LDSM.16.M88.4 R184, [R204+0x9800] ;  /* 0x00980000ccb8783b */ /* 0x000ee60000000200 */
[C---:B-1----:R-:W-:Y:S08]  /*a000*/  HMMA.16816.F32.BF16 R4, R20.reuse, R16, R4 ;  /* 0x000000101404723c */ /* 0x042ff00000041804 */
[C---:B------:R-:W-:Y:S08]  /*a010*/  HMMA.16816.F32.BF16 R172, R20.reuse, R18, R172 ;  /* 0x0000001214ac723c */ /* 0x040ff000000418ac */
[C---:B--2---:R-:W-:Y:S08]  /*a020*/  HMMA.16816.F32.BF16 R32, R20.reuse, R12, R32 ;  /* 0x0000000c1420723c */ /* 0x044ff00000041820 */
[----:B------:R-:W-:Y:S01]  /*a030*/  HMMA.16816.F32.BF16 R28, R20, R14, R28 ;  /* 0x0000000e141c723c */ /* 0x000fe2000004181c */
[----:B------:R-:W-:Y:S07]  /*a040*/  LDSM.16.M88.4 R20, [R207+0x4000] ;  /* 0x00400000cf14783b */ /* 0x000fee0000000200 */
[C---:B----4-:R-:W-:Y:S08]  /*a050*/  HMMA.16816.F32.BF16 R164, R8.reuse, R12, R164 ;  /* 0x0000000c08a4723c */ /* 0x050ff000000418a4 */
[C---:B------:R-:W-:Y:S01]  /*a060*/  HMMA.16816.F32.BF16 R24, R8.reuse, R14, R24 ;  /* 0x0000000e0818723c */ /* 0x040fe20000041818 */
[----:B------:R-:W1:Y:S07]  /*a070*/  LDSM.16.M88.4 R12, [R206+0x9000] ;  /* 0x00900000ce0c783b */ /* 0x000e6e0000000200 */
[C---:B------:R-:W-:Y:S08]  /*a080*/  HMMA.16816.F32.BF16 R176, R8.reuse, R16, R176 ;  /* 0x0000001008b0723c */ /* 0x040ff000000418b0 */
[----:B------:R-:W-:Y:S01]  /*a090*/  HMMA.16816.F32.BF16 R168, R8, R18, R168 ;  /* 0x0000001208a8723c */ /* 0x000fe200000418a8 */
[----:B------:R-:W2:Y:S04]  /*a0a0*/  LDSM.16.M88.4 R16, [R207+0x6000] ;  /* 0x00600000cf10783b */ /* 0x000ea80000000200 */
[----:B------:R-:W4:Y:S01]  /*a0b0*/  LDSM.16.M88.4 R8, [R206+0x9800] ;  /* 0x00980000ce08783b */ /* 0x000f220000000200 */
[----:B------:R-:W-:-:S04]  /*a0c0*/  DEPBAR.LE SB0, 0x0 ;  /* 0x000080000000791a */ /* 0x000fc80000000000 */
[-C--:B---3--:R-:W-:Y:S08]  /*a0d0*/  HMMA.16816.F32.BF16 R4, R192, R188.reuse, R4 ;  /* 0x000000bcc004723c */ /* 0x088ff00000041804 */
[----:B------:R-:W-:Y:S08]  /*a0e0*/  HMMA.16816.F32.BF16 R176, R196, R188, R176 ;  /* 0x000000bcc4b0723c */ /* 0x000ff000000418b0 */
[C---:B------:R-:W-:Y:S08]  /*a0f0*/  HMMA.16816.F32.BF16 R172, R192.reuse, R190, R172 ;  /* 0x000000bec0ac723c */ /* 0x040ff000000418ac */
[C---:B------:R-:W-:Y:S08]  /*a100*/  HMMA.16816.F32.BF16 R32, R192.reuse, R184, R32 ;  /* 0x000000b8c020723c */ /* 0x040ff00000041820 */
[----:B------:R-:W-:Y:S08]  /*a110*/  HMMA.16816.F32.BF16 R28, R192, R186, R28 ;  /* 0x000000bac01c723c */ /* 0x000ff0000004181c */
[C---:B------:R-:W-:Y:S08]  /*a120*/  HMMA.16816.F32.BF16 R168, R196.reuse, R190, R168 ;  /* 0x000000bec4a8723c */ /* 0x040ff000000418a8 */
[----:B------:R-:W-:Y:S08]  /*a130*/  HMMA.16816.F32.BF16 R164, R196, R184, R164 ;  /* 0x000000b8c4a4723c */ /* 0x000ff000000418a4 */
[----:B-1----:R-:W-:Y:S08]  /*a140*/  HMMA.16816.F32.BF16 R176, R20, R12, R176 ;  /* 0x0000000c14b0723c */ /* 0x002ff000000418b0 */
[----:B------:R-:W-:Y:S08]  /*a150*/  HMMA.16816.F32.BF16 R24, R196, R186, R24 ;  /* 0x000000bac418723c */ /* 0x000ff00000041818 */
[----:B--2---:R-:W-:Y:S01]  /*a160*/  HMMA.16816.F32.BF16 R4, R16, R12, R4 ;  /* 0x0000000c1004723c */ /* 0x004fe20000041804 */
[----:B------:R-:W-:-:S07]  /*a170*/  VIADD R13, R215, 0xffffffa1 ;  /* 0xffffffa1d70d7836 */ /* 0x000fce0000000000 */
[C---:B------:R-:W-:Y:S08]  /*a180*/  HMMA.16816.F32.BF16 R172, R16.reuse, R14, R172 ;  /* 0x0000000e10ac723c */ /* 0x040ff000000418ac */
[C---:B----4-:R-:W-:Y:S08]  /*a190*/  HMMA.16816.F32.BF16 R32, R16.reuse, R8, R32 ;  /* 0x000000081020723c */ /* 0x050ff00000041820 */
[----:B------:R-:W-:Y:S01]  /*a1a0*/  HMMA.16816.F32.BF16 R28, R16, R10, R28 ;  /* 0x0000000a101c723c */ /* 0x000fe2000004181c */
[----:B------:R-:W-:-:S02]  /*a1b0*/  VIADD R16, R215, 0xffffffa0 ;  /* 0xffffffa0d7107836 */ /* 0x000fc40000000000 */
[C---:B------:R-:W-:Y:S02]  /*a1c0*/  VIADD R19, R215.reuse, 0xffffffb0 ;  /* 0xffffffb0d7137836 */ /* 0x040fe40000000000 */
[C---:B------:R-:W-:Y:S01]  /*a1d0*/  VIADD R18, R215.reuse, 0xffffffb1 ;  /* 0xffffffb1d7127836 */ /* 0x040fe20000000000 */
[----:B------:R-:W-:Y:S01]  /*a1e0*/  BAR.SYNC.DEFER_BLOCKING 0x0 ;  /* 0x0000000000007b1d */ /* 0x000fe20000010000 */
[C---:B------:R-:W-:Y:S01]  /*a1f0*/  ISETP.GE.AND P1, PT, R16.reuse, R210, PT ;  /* 0x000000d21000720c */ /* 0x040fe20003f26270 */
[----:B------:R-:W-:Y:S01]  /*a200*/  HMMA.16816.F32.BF16 R168, R20, R14, R168 ;  /* 0x0000000e14a8723c */ /* 0x000fe200000418a8 */
[----:B------:R-:W-:Y:S01]  /*a210*/  ISETP.GE.AND P4, PT, R16, R209, PT ;  /* 0x000000d11000720c */ /* 0x000fe20003f86270 */
[----:B------:R-:W-:Y:S01]  /*a220*/  VIADD R17, R215, 0xffffffb8 ;  /* 0xffffffb8d7117836 */ /* 0x000fe20000000000 */
[----:B------:R-:W-:Y:S02]  /*a230*/  FSEL R12, R176, -INF , !P1 ;  /* 0xff800000b00c7808 */ /* 0x000fe40004800000 */
[----:B------:R-:W-:-:S02]  /*a240*/  ISETP.GE.AND P1, PT, R16, R0, PT ;  /* 0x000000001000720c */ /* 0x000fc40003f26270 */
[-C--:B------:R-:W-:Y:S01]  /*a250*/  ISETP.GE.AND P5, PT, R16, R208.reuse, PT ;  /* 0x000000d01000720c */ /* 0x080fe20003fa6270 */
[C---:B------:R-:W-:Y:S01]  /*a260*/  HMMA.16816.F32.BF16 R164, R20.reuse, R8, R164 ;  /* 0x0000000814a4723c */ /* 0x040fe200000418a4 */
[----:B------:R-:W-:Y:S01]  /*a270*/  FSEL R8, R178, -INF , !P4 ;  /* 0xff800000b2087808 */ /* 0x000fe20006000000 */
[C---:B------:R-:W-:Y:S01]  /*a280*/  VIADD R9, R215.reuse, 0xffffffa8 ;  /* 0xffffffa8d7097836 */ /* 0x040fe20000000000 */
[----:B------:R-:W-:Y:S01]  /*a290*/  FSEL R6, R6, -INF , !P1 ;  /* 0xff80000006067808 */ /* 0x000fe20004800000 */
[----:B------:R-:W-:Y:S01]  /*a2a0*/  VIADD R16, R215, 0xffffffb9 ;  /* 0xffffffb9d7107836 */ /* 0x000fe20000000000 */
[C---:B------:R-:W-:Y:S02]  /*a2b0*/  ISETP.GE.AND P4, PT, R13.reuse, R208, PT ;  /* 0x000000d00d00720c */ /* 0x040fe40003f86270 */
[----:B------:R-:W-:Y:S01]  /*a2c0*/  ISETP.GE.AND P1, PT, R13, R0, PT ;  /* 0x000000000d00720c */ /* 0x000fe20003f26270 */
[----:B------:R-:W-:Y:S01]  /*a2d0*/  HMMA.16816.F32.BF16 R24, R20, R10, R24 ;  /* 0x0000000a1418723c */ /* 0x000fe20000041818 */
[----:B------:R-:W-:Y:S01]  /*a2e0*/  VIADD R11, R215, 0xffffffa9 ;  /* 0xffffffa9d70b7836 */ /* 0x000fe20000000000 */
[----:B------:R-:W-:-:S02]  /*a2f0*/  FSEL R4, R4, -INF , !P5 ;  /* 0xff80000004047808 */ /* 0x000fc40006800000 */
[-C--:B------:R-:W-:Y:S02]  /*a300*/  ISETP.GE.AND P5, PT, R13, R210.reuse, PT ;  /* 0x000000d20d00720c */ /* 0x080fe40003fa6270 */
[----:B------:R-:W-:Y:S02]  /*a310*/  FSEL R5, R5, -INF , !P4 ;  /* 0xff80000005057808 */ /* 0x000fe40006000000 */
[----:B------:R-:W-:Y:S02]  /*a320*/  FSEL R7, R7, -INF , !P1 ;  /* 0xff80000007077808 */ /* 0x000fe40004800000 */
[----:B------:R-:W-:Y:S02]  /*a330*/  ISETP.GE.AND P4, PT, R13, R209, PT ;  /* 0x000000d10d00720c */ /* 0x000fe40003f86270 */
[----:B------:R-:W-:Y:S02]  /*a340*/  ISETP.GE.AND P1, PT, R11, R210, PT ;  /* 0x000000d20b00720c */ /* 0x000fe40003f26270 */
[----:B------:R-:W-:-:S02]  /*a350*/  FSEL R15, R177, -INF , !P5 ;  /* 0xff800000b10f7808 */ /* 0x000fc40006800000 */
[-C--:B------:R-:W-:Y:S02]  /*a360*/  ISETP.GE.AND P5, PT, R9, R210.reuse, PT ;  /* 0x000000d20900720c */ /* 0x080fe40003fa6270 */
[----:B------:R-:W-:Y:S02]  /*a370*/  FSEL R10, R179, -INF , !P4 ;  /* 0xff800000b30a7808 */ /* 0x000fe40006000000 */
[----:B------:R-:W-:Y:S02]  /*a380*/  FSEL R169, R169, -INF , !P1 ;  /* 0xff800000a9a97808 */ /* 0x000fe40004800000 */
[-C--:B------:R-:W-:Y:S02]  /*a390*/  ISETP.GE.AND P4, PT, R19, R210.reuse, PT ;  /* 0x000000d21300720c */ /* 0x080fe40003f86270 */
[----:B------:R-:W-:Y:S02]  /*a3a0*/  ISETP.GE.AND P1, PT, R18, R210, PT ;  /* 0x000000d21200720c */ /* 0x000fe40003f26270 */
[----:B------:R-:W-:-:S02]  /*a3b0*/  FSEL R14, R168, -INF , !P5 ;  /* 0xff800000a80e7808 */ /* 0x000fc40006800000 */
[----:B------:R-:W-:Y:S02]  /*a3c0*/  FMNMX3.FTZ R13, R200, R12, R15, !PT ;  /* 0x0000000cc80d7276 */ /* 0x000fe4000781000f */
[----:B------:R-:W-:Y:S02]  /*a3d0*/  FSEL R176, R164, -INF , !P4 ;  /* 0xff800000a4b07808 */ /* 0x000fe40006000000 */
[----:B------:R-:W-:Y:S02]  /*a3e0*/  FSEL R177, R165, -INF , !P1 ;  /* 0xff800000a5b17808 */ /* 0x000fe40004800000 */
[-C--:B------:R-:W-:Y:S02]  /*a3f0*/  ISETP.GE.AND P4, PT, R17, R210.reuse, PT ;  /* 0x000000d21100720c */ /* 0x080fe40003f86270 */
[----:B------:R-:W-:Y:S02]  /*a400*/  ISETP.GE.AND P1, PT, R16, R210, PT ;  /* 0x000000d21000720c */ /* 0x000fe40003f26270 */
[----:B------:R-:W-:-:S02]  /*a410*/  FMNMX3.FTZ R13, R13, R14, R169, !PT ;  /* 0x0000000e0d0d7276 */ /* 0x000fc400078100a9 */
[----:B------:R-:W-:Y:S02]  /*a420*/  FSEL R178, R24, -INF , !P4 ;  /* 0xff80000018b27808 */ /* 0x000fe40006000000 */
[----:B------:R-:W-:Y:S02]  /*a430*/  FSEL R179, R25, -INF , !P1 ;  /* 0xff80000019b37808 */ /* 0x000fe40004800000 */
[----:B------:R-:W-:Y:S02]  /*a440*/  FMNMX3.FTZ R13, R13, R176, R177, !PT ;  /* 0x000000b00d0d7276 */ /* 0x000fe400078100b1 */
[-C--:B------:R-:W-:Y:S02]  /*a450*/  ISETP.GE.AND P5, PT, R9, R209.reuse, PT ;  /* 0x000000d10900720c */ /* 0x080fe40003fa6270 */
[----:B------:R-:W-:Y:S02]  /*a460*/  ISETP.GE.AND P4, PT, R11, R209, PT ;  /* 0x000000d10b00720c */ /* 0x000fe40003f86270 */
[----:B------:R-:W-:Y:S01]  /*a470*/  FMNMX3.FTZ R21, R13, R178, R179, !PT ;  /* 0x000000b20d157276 */ /* 0x000fe200078100b3 */
[----:B------:R-:W-:Y:S10]  /*a480*/  BRA.U !UP0, `(.L_x_991) ;  /* 0x0000000108d47547 */ /* 0x000ff4000b800000 */
[----:B------:R-:W-:Y:S01]  /*a490*/  IMAD.U32 R20, RZ, RZ, UR20 ;  /* 0x00000014ff147e24 */ /* 0x000fe2000f8e00ff */
[----:B------:R-:W-:Y:S01]  /*a4a0*/  MOV R23, UR20 ;  /* 0x0000001400177c02 */ /* 0x000fe20008000f00 */
[----:B------:R-:W-:Y:S01]  /*a4b0*/  IMAD.U32 R187, RZ, RZ, UR16 ;  /* 0x00000010ffbb7e24 */ /* 0x000fe2000f8e00ff */
[----:B------:R-:W-:Y:S01]  /*a4c0*/  MOV R186, UR17 ;  /* 0x0000001100ba7c02 */ /* 0x000fe20008000f00 */
[----:B------:R-:W-:Y:S01]  /*a4d0*/  @!P3 VIADD R20, R20, 0xfffffffc ;  /* 0xfffffffc1414b836 */ /* 0x000fe20000000000 */
[----:B------:R-:W-:Y:S01]  /*a4e0*/  MOV R185, UR16 ;  /* 0x0000001000b97c02 */ /* 0x000fe20008000f00 */
[----:B------:R-:W-:Y:S02]  /*a4f0*/  @!P2 VIADD R23, R23, 0xfffffffc ;  /* 0xfffffffc1717a836 */ /* 0x000fe40000000000 */
[C---:B------:R-:W-:Y:S02]  /*a500*/  @!P3 IMAD R13, R20.reuse, UR4, RZ ;  /* 0x00000004140dbc24 */ /* 0x040fe4000f8e02ff */
[----:B------:R-:W-:Y:S01]  /*a510*/  @!P3 IMAD.WIDE.U32 R164, R20, UR14, RZ ;  /* 0x0000000e14a4bc25 */ /* 0x000fe2000f8e00ff */
[----:B------:R-:W-:-:S03]  /*a520*/  MOV R20, UR20 ;  /* 0x0000001400147c02 */ /* 0x000fc60008000f00 */
[----:B------:R-:W-:Y:S01]  /*a530*/  @!P3 IMAD.IADD R13, R165, 0x1, R13 ;  /* 0x00000001a50db824 */ /* 0x000fe200078e020d */
[C---:B------:R-:W-:Y:S01]  /*a540*/  @!P3 LEA R24, P1, R164.reuse, R228, 0x1 ;  /* 0x000000e4a418b211 */ /* 0x040fe200078208ff */
[C---:B------:R-:W-:Y:S02]  /*a550*/  @!P2 IMAD R22, R23.reuse, UR4, RZ ;  /* 0x000000041716ac24 */ /* 0x040fe4000f8e02ff */
[----:B------:R-:W-:Y:S01]  /*a560*/  @!P2 IMAD.WIDE.U32 R188, R23, UR14, RZ ;  /* 0x0000000e17bcac25 */ /* 0x000fe2000f8e00ff */
[-C--:B------:R-:W-:Y:S02]  /*a570*/  @!P3 LEA.HI.X R25, R164, R227.reuse, R13, 0x1, P1 ;  /* 0x000000e3a419b211 */ /* 0x080fe400008f0c0d */
[----:B------:R-:W-:Y:S01]  /*a580*/  MOV R13, UR20 ;  /* 0x00000014000d7c02 */ /* 0x000fe20008000f00 */
[----:B------:R-:W-:Y:S01]  /*a590*/  @!P3 VIADD R20, R20, 0xfffffffc ;  /* 0xfffffffc1414b836 */ /* 0x000fe20000000000 */
[----:B------:R-:W-:Y:S01]  /*a5a0*/  @!P2 IADD3 R22, PT, PT, R189, R22, RZ ;  /* 0x00000016bd16a210 */ /* 0x000fe20007ffe0ff */
[----:B------:R-:W-:Y:S01]  /*a5b0*/  IMAD.U32 R184, RZ, RZ, UR17 ;  /* 0x00000011ffb87e24 */ /* 0x000fe2000f8e00ff */
[-C--:B------:R-:W-:Y:S01]  /*a5c0*/  @!P2 LEA R164, P1, R188, R228.reuse, 0x1 ;  /* 0x000000e4bca4a211 */ /* 0x080fe200078208ff */
[----:B------:R-:W-:Y:S01]  /*a5d0*/  @!P3 IMAD.WIDE.U32 R186, R20, UR14, R186 ;  /* 0x0000000e14babc25 */ /* 0x000fe2000f8e00ba */
[----:B------:R-:W-:Y:S01]  /*a5e0*/  @!PT LDS RZ, [RZ] ;  /* 0x00000000fffff984 */ /* 0x000fe20000000800 */
[----:B------:R-:W-:Y:S01]  /*a5f0*/  @!PT LDS RZ, [RZ] ;  /* 0x00000000fffff984 */ /* 0x000fe20000000800 */
[----:B------:R-:W-:Y:S01]  /*a600*/  @!PT LDS RZ, [RZ] ;  /* 0x00000000fffff984 */ /* 0x000fe20000000800 */
[----:B------:R1:W-:Y:S02]  /*a610*/  @!P3 LDGSTS.E.BYPASS.LTC128B.128 [R234+0x8000], desc[UR26][R24.64] ;  /* 0x0800000018eabfae */ /* 0x0003e4000b981a1a */
[----:B------:R-:W-:Y:S01]  /*a620*/  @!P2 LEA.HI.X R165, R188, R227, R22, 0x1, P1 ;  /* 0x000000e3bca5a211 */ /* 0x000fe200008f0c16 */
[----:B------:R-:W-:Y:S01]  /*a630*/  @!P2 VIADD R13, R13, 0xfffffffc ;  /* 0xfffffffc0d0da836 */ /* 0x000fe20000000000 */
[----:B------:R-:W-:Y:S01]  /*a640*/  @!P3 LEA R22, P1, R186, R228, 0x1 ;  /* 0x000000e4ba16b211 */ /* 0x000fe200078208ff */
[----:B------:R-:W-:Y:S01]  /*a650*/  @!P3 IMAD R20, R20, UR4, RZ ;  /* 0x000000041414bc24 */ /* 0x000fe2000f8e02ff */
[----:B------:R1:W-:Y:S01]  /*a660*/  @P3 STS.128 [R234+0x8000], RZ ;  /* 0x008000ffea003388 */ /* 0x0003e20000000c00 */
[----:B------:R-:W-:-:S03]  /*a670*/  @!P2 IMAD.WIDE.U32 R184, R13, UR14, R184 ;  /* 0x0000000e0db8ac25 */ /* 0x000fc6000f8e00b8 */
[----:B------:R-:W-:Y:S01]  /*a680*/  @!P3 IADD3 R20, PT, PT, R20, R187, RZ ;  /* 0x000000bb1414b210 */ /* 0x000fe20007ffe0ff */
[----:B------:R-:W-:Y:S01]  /*a690*/  @!P2 IMAD R13, R13, UR4, RZ ;  /* 0x000000040d0dac24 */ /* 0x000fe2000f8e02ff */
[----:B------:R-:W-:Y:S01]  /*a6a0*/  @!PT LDS RZ, [RZ] ;  /* 0x00000000fffff984 */ /* 0x000fe20000000800 */
[----:B------:R-:W-:Y:S01]  /*a6b0*/  @!PT LDS RZ, [RZ] ;  /* 0x00000000fffff984 */ /* 0x000fe20000000800 */
[----:B------:R-:W-:Y:S01]  /*a6c0*/  @!PT LDS RZ, [RZ] ;  /* 0x00000000fffff984 */ /* 0x000fe20000000800 */
[----:B------:R1:W-:Y:S02]  /*a6d0*/  @!P2 LDGSTS.E.BYPASS.LTC128B.128 [R234+0x9000], desc[UR26][R164.64+0x80] ;  /* 0x09000080a4eaafae */ /* 0x0003e4000b981a1a */
[----:B------:R-:W-:Y:S02]  /*a6e0*/  @!P3 LEA.HI.X R23, R186, R227, R20, 0x1, P1 ;  /* 0x000000e3ba17b211 */ /* 0x000fe400008f0c14 */
[----:B------:R-:W-:Y:S01]  /*a6f0*/  @!P2 IADD3 R13, PT, PT, R13, R185, RZ ;  /* 0x000000b90d0da210 */ /* 0x000fe20007ffe0ff */
        /* <DEDUP_REMOVED lines=13> */
[----:B------:R-:W0:Y:S02]  /*a7d0*/  LDGDEPBAR ;  /* 0x00000000000079af */ /* 0x000e240000000000 */
.L_x_991:
[----:B------:R-:W2:Y:S01]  /*a7e0*/  SHFL.BFLY PT, R20, R21, 0x2, 0x1f ;  /* 0x0c401f0015147f89 */ /* 0x000ea200000e0000 */
[-C--:B------:R-:W-:Y:S01]  /*a7f0*/  ISETP.GE.AND P1, PT, R19, R209.reuse, PT ;  /* 0x000000d11300720c */ /* 0x080fe20003f26270 */
[----:B------:R-:W-:Y:S01]  /*a800*/  UIADD3 UR5, UPT, UPT, UR20, -0x3, URZ ;  /* 0xfffffffd14057890 */ /* 0x000fe2000fffe0ff */
[----:B------:R-:W-:Y:S01]  /*a810*/  FSEL R170, R170, -INF , !P5 ;  /* 0xff800000aaaa7808 */ /* 0x000fe20006800000 */
[----:B------:R-:W3:Y:S01]  /*a820*/  LDCU UR10, c[0x0][0x45c] ;  /* 0x00008b80ff0a77ac */ /* 0x000ee20008000800 */
[----:B------:R-:W-:Y:S01]  /*a830*/  FSEL R171, R171, -INF , !P4 ;  /* 0xff800000abab7808 */ /* 0x000fe20006000000 */
[----:B------:R-:W-:Y:S01]  /*a840*/  STL.64 [R1], R210 ;  /* 0x000000d201007387 */ /* 0x000fe20000100a00 */
[----:B------:R-:W-:Y:S01]  /*a850*/  ISETP.GE.AND P5, PT, R18, R209, PT ;  /* 0x000000d11200720c */ /* 0x000fe20003fa6270 */
[----:B------:R-:W4:Y:S01]  /*a860*/  S2UR UR11, SR_CgaCtaId ;  /* 0x00000000000b79c3 */ /* 0x000f220000008800 */
[----:B------:R-:W-:Y:S02]  /*a870*/  ISETP.GE.AND P4, PT, R9, R208, PT ;  /* 0x000000d00900720c */ /* 0x000fe40003f86270 */
[----:B------:R-:W-:-:S02]  /*a880*/  FSEL R204, R166, -INF , !P1 ;  /* 0xff800000a6cc7808 */ /* 0x000fc40004800000 */
[----:B-1----:R-:W-:Y:S02]  /*a890*/  FMNMX3.FTZ R22, R203, R8, R10, !PT ;  /* 0x00000008cb167276 */ /* 0x002fe4000781000a */
[----:B------:R-:W-:Y:S02]  /*a8a0*/  ISETP.GE.AND P1, PT, R9, R0, PT ;  /* 0x000000000900720c */ /* 0x000fe40003f26270 */
[----:B------:R-:W-:Y:S02]  /*a8b0*/  FSEL R205, R167, -INF , !P5 ;  /* 0xff800000a7cd7808 */ /* 0x000fe40006800000 */
[----:B------:R-:W-:Y:S02]  /*a8c0*/  FSEL R172, R172, -INF , !P4 ;  /* 0xff800000acac7808 */ /* 0x000fe40006000000 */
[-C--:B------:R-:W-:Y:S02]  /*a8d0*/  ISETP.GE.AND P4, PT, R17, R209.reuse, PT ;  /* 0x000000d11100720c */ /* 0x080fe40003f86270 */
[----:B------:R-:W-:-:S02]  /*a8e0*/  ISETP.GE.AND P5, PT, R16, R209, PT ;  /* 0x000000d11000720c */ /* 0x000fc40003fa6270 */
[----:B------:R-:W-:Y:S02]  /*a8f0*/  FMNMX3.FTZ R22, R22, R170, R171, !PT ;  /* 0x000000aa16167276 */ /* 0x000fe400078100ab */
[----:B------:R-:W-:Y:S02]  /*a900*/  FSEL R9, R174, -INF , !P1 ;  /* 0xff800000ae097808 */ /* 0x000fe40004800000 */
[----:B------:R-:W-:Y:S02]  /*a910*/  ISETP.GE.AND P1, PT, R11, R208, PT ;  /* 0x000000d00b00720c */ /* 0x000fe40003f26270 */
[----:B------:R-:W-:Y:S02]  /*a920*/  FSEL R224, R26, -INF , !P4 ;  /* 0xff8000001ae07808 */ /* 0x000fe40006000000 */
[----:B------:R-:W-:Y:S02]  /*a930*/  FSEL R225, R27, -INF , !P5 ;  /* 0xff8000001be17808 */ /* 0x000fe40006800000 */
[----:B------:R-:W-:-:S02]  /*a940*/  FMNMX3.FTZ R22, R22, R204, R205, !PT ;  /* 0x000000cc16167276 */ /* 0x000fc400078100cd */
[----:B------:R-:W-:Y:S02]  /*a950*/  FSEL R13, R173, -INF , !P1 ;  /* 0xff800000ad0d7808 */ /* 0x000fe40004800000 */
[----:B------:R-:W-:Y:S02]  /*a960*/  ISETP.GE.AND P1, PT, R19, R208, PT ;  /* 0x000000d01300720c */ /* 0x000fe40003f26270 */
[----:B------:R-:W-:Y:S02]  /*a970*/  FMNMX3.FTZ R167, R22, R224, R225, !PT ;  /* 0x000000e016a77276 */ /* 0x000fe400078100e1 */
[----:B------:R-:W-:Y:S02]  /*a980*/  ISETP.GE.AND P4, PT, R11, R0, PT ;  /* 0x000000000b00720c */ /* 0x000fe40003f86270 */
[----:B--2---:R-:W-:Y:S01]  /*a990*/  FMNMX.FTZ R20, R21, R20, !PT ;  /* 0x0000001415147209 */ /* 0x004fe20007810000 */
[----:B------:R-:W-:Y:S01]  /*a9a0*/  IMAD.U32 R21, RZ, RZ, UR31 ;  /* 0x0000001fff157e24 */ /* 0x000fe2000f8e00ff */
[----:B------:R-:W-:-:S02]  /*a9b0*/  FSEL R245, R32, -INF , !P1 ;  /* 0xff80000020f57808 */ /* 0x000fc40004800000 */
[C---:B------:R-:W-:Y:S01]  /*a9c0*/  ISETP.GE.AND P5, PT, R18.reuse, R208, PT ;  /* 0x000000d01200720c */ /* 0x040fe20003fa6270 */
[----:B------:R-:W-:Y:S01]  /*a9d0*/  SHFL.BFLY PT, R168, R20, 0x1, 0x1f ;  /* 0x0c201f0014a87f89 */ /* 0x000fe200000e0000 */
[-C--:B------:R-:W-:Y:S02]  /*a9e0*/  ISETP.GE.AND P1, PT, R18, R0.reuse, PT ;  /* 0x000000001200720c */ /* 0x080fe40003f26270 */
[----:B------:R-:W-:Y:S01]  /*a9f0*/  FSEL R11, R175, -INF , !P4 ;  /* 0xff800000af0b7808 */ /* 0x000fe20006000000 */
[----:B------:R-:W1:Y:S01]  /*aa00*/  SHFL.BFLY PT, R18, R167, 0x2, 0x1f ;  /* 0x0c401f00a7127f89 */ /* 0x000e6200000e0000 */
[----:B------:R-:W-:Y:S02]  /*aa10*/  ISETP.GE.AND P4, PT, R19, R0, PT ;  /* 0x000000001300720c */ /* 0x000fe40003f86270 */
[----:B------:R-:W-:Y:S02]  /*aa20*/  MOV R19, UR31 ;  /* 0x0000001f00137c02 */ /* 0x000fe40008000f00 */
[----:B------:R-:W-:-:S02]  /*aa30*/  FSEL R174, R34, -INF , !P4 ;  /* 0xff80000022ae7808 */ /* 0x000fc40006000000 */
[----:B------:R-:W-:Y:S02]  /*aa40*/  FSEL R247, R33, -INF , !P5 ;  /* 0xff80000021f77808 */ /* 0x000fe40006800000 */
[----:B------:R-:W-:Y:S01]  /*aa50*/  LOP3.LUT R19, R19, UR5, R183, 0x96, !PT ;  /* 0x0000000513137c12 */ /* 0x000fe2000f8e96b7 */
[----:B------:R-:W-:Y:S01]  /*aa60*/  UMOV UR5, 0x400 ;  /* 0x0000040000057882 */ /* 0x000fe20000000000 */
[C---:B------:R-:W-:Y:S01]  /*aa70*/  ISETP.GE.AND P4, PT, R17.reuse, R208, PT ;  /* 0x000000d01100720c */ /* 0x040fe20003f86270 */
[----:B----4-:R-:W-:Y:S01]  /*aa80*/  ULEA UR5, UR11, UR5, 0x18 ;  /* 0x000000050b057291 */ /* 0x010fe2000f8ec0ff */
[----:B------:R-:W-:Y:S01]  /*aa90*/  ISETP.GE.AND P5, PT, R17, R0, PT ;  /* 0x000000001100720c */ /* 0x000fe20003fa6270 */
[----:B------:R-:W-:Y:S01]  /*aaa0*/  IMAD.WIDE.U32 R22, R19, -0x326172a9, RZ ;  /* 0xcd9e8d5713167825 */ /* 0x000fe200078e00ff */
[----:B------:R-:W-:Y:S02]  /*aab0*/  MOV R17, UR30 ;  /* 0x0000001e00117c02 */ /* 0x000fe40008000f00 */
[----:B------:R-:W-:-:S02]  /*aac0*/  FSEL R173, R35, -INF , !P1 ;  /* 0xff80000023ad7808 */ /* 0x000fc40004800000 */
[----:B------:R-:W-:Y:S02]  /*aad0*/  IADD3 R19, PT, PT, R17, -0x61c88647, RZ ;  /* 0x9e3779b911137810 */ /* 0x000fe40007ffe0ff */
[----:B------:R-:W-:Y:S02]  /*aae0*/  FSEL R244, R28, -INF , !P4 ;  /* 0xff8000001cf47808 */ /* 0x000fe40006000000 */
[C---:B------:R-:W-:Y:S02]  /*aaf0*/  ISETP.GE.AND P1, PT, R16.reuse, R208, PT ;  /* 0x000000d01000720c */ /* 0x040fe40003f26270 */
[----:B------:R-:W-:Y:S02]  /*ab00*/  ISETP.GE.AND P4, PT, R16, R0, PT ;  /* 0x000000001000720c */ /* 0x000fe40003f86270 */
[C-C-:B------:R-:W-:Y:S02]  /*ab10*/  LOP3.LUT R17, R19.reuse, R180, R23.reuse, 0x96, !PT ;  /* 0x000000b413117212 */ /* 0x140fe400078e9617 */
[----:B------:R-:W-:-:S02]  /*ab20*/  LOP3.LUT R16, R19, R2, R23, 0x96, !PT ;  /* 0x0000000213107212 */ /* 0x000fc400078e9617 */
[----:B------:R-:W-:Y:S02]  /*ab30*/  FMNMX3.FTZ R19, R202, R4, R5, !PT ;  /* 0x00000004ca137276 */ /* 0x000fe40007810005 */
[----:B-1----:R-:W-:Y:S01]  /*ab40*/  FMNMX.FTZ R167, R167, R18, !PT ;  /* 0x00000012a7a77209 */ /* 0x002fe20007810000 */
[----:B------:R-:W-:Y:S01]  /*ab50*/  IMAD.WIDE.U32 R32, R16, -0x2daee0ad, RZ ;  /* 0xd2511f5310207825 */ /* 0x000fe200078e00ff */
[----:B------:R-:W-:Y:S02]  /*ab60*/  FMNMX3.FTZ R19, R19, R172, R13, !PT ;  /* 0x000000ac13137276 */ /* 0x000fe4000781000d */
[----:B------:R-:W-:Y:S01]  /*ab70*/  FSEL R246, R29, -INF , !P1 ;  /* 0xff8000001df67808 */ /* 0x000fe20004800000 */
[----:B------:R-:W1:Y:S01]  /*ab80*/  SHFL.BFLY PT, R23, R167, 0x1, 0x1f ;  /* 0x0c201f00a7177f89 */ /* 0x000e6200000e0000 */
[----:B------:R-:W-:Y:S01]  /*ab90*/  FMNMX3.FTZ R28, R19, R245, R247, !PT ;  /* 0x000000f5131c7276 */ /* 0x000fe200078100f7 */
[----:B------:R-:W-:Y:S01]  /*aba0*/  IMAD.WIDE.U32 R18, R17, -0x2daee0ad, RZ ;  /* 0xd2511f5311127825 */ /* 0x000fe200078e00ff */
[----:B------:R-:W-:-:S02]  /*abb0*/  FMNMX3.FTZ R165, R201, R6, R7, !PT ;  /* 0x00000006c9a57276 */ /* 0x000fc40007810007 */
[----:B------:R-:W-:Y:S02]  /*abc0*/  FMNMX.FTZ R168, R20, R168, !PT ;  /* 0x000000a814a87209 */ /* 0x000fe40007810000 */
[----:B------:R-:W-:Y:S02]  /*abd0*/  FMNMX3.FTZ R28, R28, R244, R246, !PT ;  /* 0x000000f41c1c7276 */ /* 0x000fe400078100f6 */
[----:B------:R-:W-:Y:S01]  /*abe0*/  FMNMX3.FTZ R165, R165, R9, R11, !PT ;  /* 0x00000009a5a57276 */ /* 0x000fe2000781000b */
[C---:B---3--:R-:W-:Y:S01]  /*abf0*/  FMUL.FTZ R249, R168.reuse, UR10 ;  /* 0x0000000aa8f97c20 */ /* 0x048fe20008410000 */
[----:B------:R-:W-:Y:S01]  /*ac00*/  FSETP.NEU.FTZ.AND P1, PT, R168, -INF , PT ;  /* 0xff800000a800780b */ /* 0x000fe20003f3d000 */
[----:B------:R-:W2:Y:S01]  /*ac10*/  SHFL.BFLY PT, R166, R28, 0x2, 0x1f ;  /* 0x0c401f001ca67f89 */ /* 0x000ea200000e0000 */
[----:B------:R-:W-:Y:S02]  /*ac20*/  FSEL R175, R30, -INF , !P5 ;  /* 0xff8000001eaf7808 */ /* 0x000fe40006800000 */
[----:B------:R-:W-:-:S02]  /*ac30*/  FSEL R207, R31, -INF , !P4 ;  /* 0xff8000001fcf7808 */ /* 0x000fc40006000000 */
[----:B------:R-:W-:Y:S02]  /*ac40*/  FMNMX3.FTZ R165, R165, R174, R173, !PT ;  /* 0x000000aea5a57276 */ /* 0x000fe400078100ad */
[----:B------:R-:W-:Y:S02]  /*ac50*/  MOV R24, UR30 ;  /* 0x0000001e00187c02 */ /* 0x000fe40008000f00 */
[----:B------:R-:W-:Y:S02]  /*ac60*/  FSEL R249, R249, RZ, P1 ;  /* 0x000000fff9f97208 */ /* 0x000fe40000800000 */
[----:B------:R-:W-:Y:S02]  /*ac70*/  FMNMX3.FTZ R165, R165, R175, R207, !PT ;  /* 0x000000afa5a57276 */ /* 0x000fe400078100cf */
[----:B------:R-:W-:Y:S01]  /*ac80*/  IADD3 R24, PT, PT, R24, 0x3c6ef372, RZ ;  /* 0x3c6ef37218187810 */ /* 0x000fe20007ffe0ff */
[----:B------:R-:W-:Y:S01]  /*ac90*/  FFMA.FTZ R193, R14, UR10, -R249 ;  /* 0x0000000a0ec17c23 */ /* 0x000fe200080108f9 */
[----:B------:R-:W-:Y:S01]  /*aca0*/  MOV R20, UR31 ;  /* 0x0000001f00147c02 */ /* 0x000fe20008000f00 */
[----:B------:R-:W3:Y:S01]  /*acb0*/  SHFL.BFLY PT, R14, R165, 0x2, 0x1f ;  /* 0x0c401f00a50e7f89 */ /* 0x000ee200000e0000 */
[-C--:B------:R-:W-:Y:S01]  /*acc0*/  LOP3.LUT R26, R24, R22.reuse, R241, 0x96, !PT ;  /* 0x00000016181a7212 */ /* 0x080fe200078e96f1 */
[----:B------:R-:W-:Y:S01]  /*acd0*/  FFMA.FTZ R164, R12, UR10, -R249 ;  /* 0x0000000a0ca47c23 */ /* 0x000fe200080108f9 */
[----:B------:R-:W-:Y:S01]  /*ace0*/  LOP3.LUT R24, R24, R22, R237, 0x96, !PT ;  /* 0x0000001618187212 */ /* 0x000fe200078e96ed */
[----:B------:R-:W-:Y:S01]  /*acf0*/  IMAD.U32 R22, RZ, RZ, UR30 ;  /* 0x0000001eff167e24 */ /* 0x000fe2000f8e00ff */
[----:B------:R-:W-:Y:S01]  /*ad00*/  IADD3 R21, PT, PT, R21, 0x76cf5d0a, RZ ;  /* 0x76cf5d0a15157810 */ /* 0x000fe20007ffe0ff */
[----:B------:R-:W-:Y:S01]  /*ad10*/  IMAD.WIDE.U32 R26, R26, -0x2daee0ad, RZ ;  /* 0xd2511f531a1a7825 */ /* 0x000fe200078e00ff */
[----:B------:R-:W-:-:S03]  /*ad20*/  IADD3 R20, PT, PT, R20, 0x32370b8f, RZ ;  /* 0x32370b8f14147810 */ /* 0x000fc60007ffe0ff */
[----:B------:R-:W-:Y:S01]  /*ad30*/  FFMA.FTZ R194, R15, UR10, -R249 ;  /* 0x0000000a0fc27c23 */ /* 0x000fe200080108f9 */
[----:B------:R-:W-:Y:S01]  /*ad40*/  LOP3.LUT R17, R21, R242, R19, 0x96, !PT ;  /* 0x000000f215117212 */ /* 0x000fe200078e9613 */
[----:B------:R-:W-:Y:S01]  /*ad50*/  IMAD.WIDE.U32 R24, R24, -0x2daee0ad, RZ ;  /* 0xd2511f5318187825 */ /* 0x000fe200078e00ff */
[----:B-1----:R-:W-:-:S03]  /*ad60*/  FMNMX.FTZ R167, R167, R23, !PT ;  /* 0x00000017a7a77209 */ /* 0x002fc60007810000 */
[----:B------:R-:W-:Y:S01]  /*ad70*/  FFMA.FTZ R192, R169, UR10, -R249 ;  /* 0x0000000aa9c07c23 */ /* 0x000fe200080108f9 */
[C---:B------:R-:W-:Y:S01]  /*ad80*/  LOP3.LUT R16, R20.reuse, R18, R27, 0x96, !PT ;  /* 0x0000001214107212 */ /* 0x040fe200078e961b */
[----:B------:R-:W-:Y:S01]  /*ad90*/  MUFU.EX2 R193, R193 ;  /* 0x000000c100c17308 */ /* 0x000fe20000000800 */
[----:B------:R-:W-:Y:S01]  /*ada0*/  LOP3.LUT R21, R21, R238, R33, 0x96, !PT ;  /* 0x000000ee15157212 */ /* 0x000fe200078e9621 */
[----:B------:R-:W-:Y:S01]  /*adb0*/  FMUL.FTZ R252, R167, UR10 ;  /* 0x0000000aa7fc7c20 */ /* 0x000fe20008410000 */
[----:B------:R-:W-:Y:S01]  /*adc0*/  LOP3.LUT R20, R20, R32, R25, 0x96, !PT ;  /* 0x0000002014147212 */ /* 0x000fe200078e9619 */
[----:B------:R-:W-:Y:S01]  /*add0*/  IMAD.WIDE.U32 R32, R17, -0x326172a9, RZ ;  /* 0xcd9e8d5711207825 */ /* 0x000fe200078e00ff */
[----:B------:R-:W-:-:S03]  /*ade0*/  MOV R19, UR30 ;  /* 0x0000001e00137c02 */ /* 0x000fc60008000f00 */
[----:B------:R-:W-:Y:S01]  /*adf0*/  FFMA.FTZ R178, R178, UR10, -R249 ;  /* 0x0000000ab2b27c23 */ /* 0x000fe200080108f9 */
[----:B--2---:R-:W-:Y:S01]  /*ae00*/  FMNMX.FTZ R166, R28, R166, !PT ;  /* 0x000000a61ca67209 */ /* 0x004fe20007810000 */
[----:B------:R-:W-:Y:S01]  /*ae10*/  IMAD.WIDE.U32 R16, R16, -0x326172a9, RZ ;  /* 0xcd9e8d5710107825 */ /* 0x000fe200078e00ff */
[----:B------:R-:W-:Y:S01]  /*ae20*/  FSETP.NEU.FTZ.AND P5, PT, R167, -INF , PT ;  /* 0xff800000a700780b */ /* 0x000fe20003fbd000 */
[----:B------:R-:W-:Y:S01]  /*ae30*/  MUFU.EX2 R192, R192 ;  /* 0x000000c000c07308 */ /* 0x000fe20000000800 */
[----:B------:R-:W-:Y:S01]  /*ae40*/  IADD3 R19, PT, PT, R19, -0x255992d5, RZ ;  /* 0xdaa66d2b13137810 */ /* 0x000fe20007ffe0ff */
[----:B------:R-:W-:Y:S01]  /*ae50*/  IMAD.WIDE.U32 R28, R21, -0x326172a9, RZ ;  /* 0xcd9e8d57151c7825 */ /* 0x000fe200078e00ff */
[----:B------:R-:W-:-:S03]  /*ae60*/  IADD3 R22, PT, PT, R22, 0x78dde6e4, RZ ;  /* 0x78dde6e416167810 */ /* 0x000fc60007ffe0ff */
[----:B------:R-:W-:Y:S01]  /*ae70*/  FFMA.FTZ R177, R177, UR10, -R249 ;  /* 0x0000000ab1b17c23 */ /* 0x000fe200080108f9 */
[----:B------:R-:W-:Y:S01]  /*ae80*/  FSEL R252, R252, RZ, P5 ;  /* 0x000000fffcfc7208 */ /* 0x000fe20002800000 */
[----:B------:R-:W-:Y:S01]  /*ae90*/  IMAD.WIDE.U32 R20, R20, -0x326172a9, RZ ;  /* 0xcd9e8d5714147825 */ /* 0x000fe200078e00ff */
[C---:B------:R-:W-:Y:S01]  /*aea0*/  LOP3.LUT R18, R19.reuse, R240, R33, 0x96, !PT ;  /* 0x000000f013127212 */ /* 0x040fe200078e9621 */
[----:B------:R-:W-:Y:S01]  /*aeb0*/  MUFU.EX2 R164, R164 ;  /* 0x000000a400a47308 */ /* 0x000fe20000000800 */
[----:B------:R-:W-:Y:S01]  /*aec0*/  LOP3.LUT R12, R22, R32, R17, 0x96, !PT ;  /* 0x00000020160c7212 */ /* 0x000fe200078e9611 */
[----:B------:R-:W-:Y:S01]  /*aed0*/  FFMA.FTZ R191, R8, UR10, -R252 ;  /* 0x0000000a08bf7c23 */ /* 0x000fe200080108fc */
[----:B------:R-:W-:Y:S01]  /*aee0*/  MOV R23, UR31 ;  /* 0x0000001f00177c02 */ /* 0x000fe20008000f00 */
[----:B------:R-:W1:Y:S01]  /*aef0*/  SHFL.BFLY PT, R17, R166, 0x1, 0x1f ;  /* 0x0c201f00a6117f89 */ /* 0x000e6200000e0000 */
[----:B------:R-:W-:Y:S01]  /*af00*/  LOP3.LUT R19, R19, R236, R29, 0x96, !PT ;  /* 0x000000ec13137212 */ /* 0x000fe200078e961d */
[----:B------:R-:W-:Y:S01]  /*af10*/  IMAD.WIDE.U32 R30, R12, -0x2daee0ad, RZ ;  /* 0xd2511f530c1e7825 */ /* 0x000fe200078e00ff */
[----:B------:R-:W-:-:S03]  /*af20*/  LOP3.LUT R22, R22, R28, R21, 0x96, !PT ;  /* 0x0000001c16167212 */ /* 0x000fc600078e9615 */
[----:B------:R-:W-:Y:S01]  /*af30*/  FFMA.FTZ R190, R10, UR10, -R252 ;  /* 0x0000000a0abe7c23 */ /* 0x000fe200080108fc */
[----:B------:R-:W-:Y:S01]  /*af40*/  MOV R15, UR31 ;  /* 0x0000001f000f7c02 */ /* 0x000fe20008000f00 */
[----:B------:R-:W-:Y:S01]  /*af50*/  VIADD R8, R23, 0xa9066899 ;  /* 0xa906689917087836 */ /* 0x000fe20000000000 */
[----:B---3--:R-:W-:Y:S01]  /*af60*/  FMNMX.FTZ R165, R165, R14, !PT ;  /* 0x0000000ea5a57209 */ /* 0x008fe20007810000 */
[----:B------:R-:W-:Y:S01]  /*af70*/  IMAD.WIDE.U32 R28, R18, -0x2daee0ad, RZ ;  /* 0xd2511f53121c7825 */ /* 0x000fe200078e00ff */
[----:B------:R-:W-:-:S03]  /*af80*/  IADD3 R15, PT, PT, R15, -0x126145ec, RZ ;  /* 0xed9eba140f0f7810 */ /* 0x000fc60007ffe0ff */
[--C-:B------:R-:W-:Y:S01]  /*af90*/  FFMA.FTZ R189, R170, UR10, -R252.reuse ;  /* 0x0000000aaabd7c23 */ /* 0x100fe200080108fc */
[----:B------:R-:W-:Y:S01]  /*afa0*/  MOV R250, UR30 ;  /* 0x0000001e00fa7c02 */ /* 0x000fe20008000f00 */
[----:B------:R-:W-:Y:S01]  /*afb0*/  IMAD.WIDE.U32 R18, R19, -0x2daee0ad, RZ ;  /* 0xd2511f5313127825 */ /* 0x000fe200078e00ff */
[----:B------:R-:W2:Y:S01]  /*afc0*/  SHFL.BFLY PT, R14, R165, 0x1, 0x1f ;  /* 0x0c201f00a50e7f89 */ /* 0x000ea200000e0000 */
[----:B------:R-:W-:Y:S02]  /*afd0*/  LOP3.LUT R12, R15, R26, R29, 0x96, !PT ;  /* 0x0000001a0f0c7212 */ /* 0x000fe400078e961d */
[----:B------:R-:W-:Y:S01]  /*afe0*/  FFMA.FTZ R188, R171, UR10, -R252 ;  /* 0x0000000aabbc7c23 */ /* 0x000fe200080108fc */
[----:B------:R-:W-:Y:S01]  /*aff0*/  IMAD.WIDE.U32 R210, R22, -0x2daee0ad, RZ ;  /* 0xd2511f5316d27825 */ /* 0x000fe200078e00ff */
[----:B------:R-:W-:Y:S01]  /*b000*/  LOP3.LUT R10, R8, R28, R31, 0x96, !PT ;  /* 0x0000001c080a7212 */ /* 0x000fe200078e961f */
[----:B------:R-:W-:Y:S01]  /*b010*/  MUFU.EX2 R194, R194 ;  /* 0x000000c200c27308 */ /* 0x000fe20000000800 */
[----:B------:R-:W-:Y:S01]  /*b020*/  IADD3 R250, PT, PT, R250, 0x1715609d, RZ ;  /* 0x1715609dfafa7810 */ /* 0x000fe20007ffe0ff */
[----:B------:R-:W-:Y:S01]  /*b030*/  IMAD.WIDE.U32 R28, R12, -0x326172a9, RZ ;  /* 0xcd9e8d570c1c7825 */ /* 0x000fe200078e00ff */
[----:B------:R-:W-:-:S02]  /*b040*/  LOP3.LUT R8, R8, R18, R211, 0x96, !PT ;  /* 0x0000001208087212 */ /* 0x000fc400078e96d3 */
[----:B------:R-:W-:Y:S01]  /*b050*/  LOP3.LUT R15, R15, R24, R19, 0x96, !PT ;  /* 0x000000180f0f7212 */ /* 0x000fe200078e9613 */
[----:B------:R-:W-:Y:S01]  /*b060*/  IMAD.WIDE.U32 R24, R10, -0x326172a9, RZ ;  /* 0xcd9e8d570a187825 */ /* 0x000fe200078e00ff */
[----:B------:R-:W-:Y:S01]  /*b070*/  LOP3.LUT R251, R250, R16, R29, 0x96, !PT ;  /* 0x00000010fafb7212 */ /* 0x000fe200078e961d */
[----:B------:R-:W-:Y:S01]  /*b080*/  MUFU.EX2 R191, R191 ;  /* 0x000000bf00bf7308 */ /* 0x000fe20000000800 */
[----:B-1----:R-:W-:Y:S01]  /*b090*/  FMNMX.FTZ R166, R166, R17, !PT ;  /* 0x00000011a6a67209 */ /* 0x002fe20007810000 */
[----:B------:R-:W-:Y:S01]  /*b0a0*/  IMAD.WIDE.U32 R22, R8, -0x326172a9, RZ ;  /* 0xcd9e8d5708167825 */ /* 0x000fe200078e00ff */
[----:B------:R-:W-:Y:S02]  /*b0b0*/  MOV R18, UR30 ;  /* 0x0000001e00127c02 */ /* 0x000fe40008000f00 */
[C---:B------:R-:W-:Y:S01]  /*b0c0*/  FSETP.NEU.FTZ.AND P4, PT, R166.reuse, -INF , PT ;  /* 0xff800000a600780b */ /* 0x040fe20003f9d000 */
[----:B------:R-:W-:Y:S01]  /*b0d0*/  FMUL.FTZ R248, R166, UR10 ;  /* 0x0000000aa6f87c20 */ /* 0x000fe20008410000 */
[C---:B------:R-:W-:Y:S01]  /*b0e0*/  PRMT R16, R22.reuse, 0x7773, RZ ;  /* 0x0000777316107816 */ /* 0x040fe200000000ff */
[----:B------:R-:W-:Y:S01]  /*b0f0*/  IMAD.WIDE.U32 R26, R15, -0x326172a9, RZ ;  /* 0xcd9e8d570f1a7825 */ /* 0x000fe200078e00ff */
[----:B------:R-:W-:Y:S01]  /*b100*/  PRMT R8, R22, 0x7772, RZ ;  /* 0x0000777216087816 */ /* 0x000fe200000000ff */
[----:B------:R-:W-:Y:S01]  /*b110*/  MUFU.EX2 R190, R190 ;  /* 0x000000be00be7308 */ /* 0x000fe20000000800 */
[----:B--2---:R-:W-:-:S02]  /*b120*/  FMNMX.FTZ R165, R165, R14, !PT ;  /* 0x0000000ea5a57209 */ /* 0x004fc40007810000 */
[----:B------:R-:W-:Y:S02]  /*b130*/  PRMT R8, R8, 0x5410, R16 ;  /* 0x0000541008087816 */ /* 0x000fe40000000010 */
[----:B------:R-:W1:Y:S01]  /*b140*/  LDC R16, c[0x0][0x4f8] ;  /* 0x00013e00ff107b82 */ /* 0x000e620000000800 */
[----:B------:R-:W-:Y:S01]  /*b150*/  FSEL R248, R248, RZ, P4 ;  /* 0x000000fff8f87208 */ /* 0x000fe20002000000 */
[----:B------:R-:W-:Y:S01]  /*b160*/  FMUL.FTZ R206, R165, UR10 ;  /* 0x0000000aa5ce7c20 */ /* 0x000fe20008410000 */
[----:B------:R-:W-:Y:S01]  /*b170*/  FSEL R14, R168, RZ, P1 ;  /* 0x000000ffa80e7208 */ /* 0x000fe20000800000 */
[----:B------:R-:W-:Y:S01]  /*b180*/  MUFU.EX2 R189, R189 ;  /* 0x000000bd00bd7308 */ /* 0x000fe20000000800 */
[----:B------:R-:W-:Y:S01]  /*b190*/  IADD3 R18, PT, PT, R18, -0x4ab325aa, RZ ;  /* 0xb54cda5612127810 */ /* 0x000fe20007ffe0ff */
[--C-:B------:R-:W-:Y:S01]  /*b1a0*/  FFMA.FTZ R186, R5, UR10, -R248.reuse ;  /* 0x0000000a05ba7c23 */ /* 0x100fe200080108f8 */
[----:B------:R-:W-:Y:S01]  /*b1b0*/  MOV R17, R24 ;  /* 0x0000001800117202 */ /* 0x000fe20000000f00 */
[----:B------:R-:W-:Y:S01]  /*b1c0*/  FFMA.FTZ R187, R4, UR10, -R248 ;  /* 0x0000000a04bb7c23 */ /* 0x000fe200080108f8 */
[----:B------:R-:W-:Y:S01]  /*b1d0*/  FSETP.NEU.FTZ.AND P1, PT, R165, -INF , PT ;  /* 0xff800000a500780b */ /* 0x000fe20003f3d000 */
[----:B------:R-:W-:Y:S01]  /*b1e0*/  IMAD.MOV.U32 R5, RZ, RZ, R22 ;  /* 0x000000ffff057224 */ /* 0x000fe200078e0016 */
[----:B------:R-:W-:Y:S01]  /*b1f0*/  LOP3.LUT R4, R18, R28, R25, 0x96, !PT ;  /* 0x0000001c12047212 */ /* 0x000fe200078e9619 */
[--C-:B------:R-:W-:Y:S01]  /*b200*/  FFMA.FTZ R184, R13, UR10, -R248.reuse ;  /* 0x0000000a0db87c23 */ /* 0x100fe200080108f8 */
[----:B------:R-:W-:Y:S01]  /*b210*/  PRMT R12, R24, 0x7771, RZ ;  /* 0x00007771180c7816 */ /* 0x000fe200000000ff */
[----:B------:R-:W-:Y:S01]  /*b220*/  FFMA.FTZ R185, R172, UR10, -R248 ;  /* 0x0000000aacb97c23 */ /* 0x000fe200080108f8 */
[C---:B------:R-:W-:Y:S01]  /*b230*/  PRMT R15, R24.reuse, 0x7773, RZ ;  /* 0x00007773180f7816 */ /* 0x040fe200000000ff */
[----:B------:R-:W2:Y:S01]  /*b240*/  MUFU.EX2 R188, R188 ;  /* 0x000000bc00bc7308 */ /* 0x000ea20000000800 */
[----:B------:R-:W-:-:S02]  /*b250*/  PRMT R19, R24, 0x7772, RZ ;  /* 0x0000777218137816 */ /* 0x000fc400000000ff */
[----:B------:R-:W-:Y:S02]  /*b260*/  LOP3.LUT R17, R17, 0xff, RZ, 0xc0, !PT ;  /* 0x000000ff11117812 */ /* 0x000fe400078ec0ff */
[----:B------:R-:W-:Y:S02]  /*b270*/  FSEL R206, R206, RZ, P1 ;  /* 0x000000ffcece7208 */ /* 0x000fe40000800000 */
[----:B------:R-:W-:Y:S01]  /*b280*/  LOP3.LUT R18, R18, R26, R23, 0x96, !PT ;  /* 0x0000001a12127212 */ /* 0x000fe200078e9617 */
[----:B------:R-:W-:Y:S01]  /*b290*/  MUFU.EX2 R185, R185 ;  /* 0x000000b900b97308 */ /* 0x000fe20000000800 */
[----:B------:R-:W-:Y:S01]  /*b2a0*/  LOP3.LUT R250, R250, R20, R27, 0x96, !PT ;  /* 0x00000014fafa7212 */ /* 0x000fe200078e961b */
[--C-:B------:R-:W-:Y:S01]  /*b2b0*/  FFMA.FTZ R170, R7, UR10, -R206.reuse ;  /* 0x0000000a07aa7c23 */ /* 0x100fe200080108ce */
[----:B------:R-:W-:Y:S01]  /*b2c0*/  PRMT R10, R22, 0x7771, RZ ;  /* 0x00007771160a7816 */ /* 0x000fe200000000ff */
[--C-:B------:R-:W-:Y:S01]  /*b2d0*/  FFMA.FTZ R171, R6, UR10, -R206.reuse ;  /* 0x0000000a06ab7c23 */ /* 0x100fe200080108ce */
[----:B------:R-:W-:Y:S01]  /*b2e0*/  PRMT R15, R19, 0x5410, R15 ;  /* 0x00005410130f7816 */ /* 0x000fe2000000000f */
[--C-:B------:R-:W-:Y:S01]  /*b2f0*/  FFMA.FTZ R169, R9, UR10, -R206.reuse ;  /* 0x0000000a09a97c23 */ /* 0x100fe200080108ce */
[----:B------:R-:W-:Y:S01]  /*b300*/  LOP3.LUT R5, R5, 0xff, RZ, 0xc0, !PT ;  /* 0x000000ff05057812 */ /* 0x000fe200078ec0ff */
[----:B------:R-:W-:Y:S01]  /*b310*/  FFMA.FTZ R195, R11, UR10, -R206 ;  /* 0x0000000a0bc37c23 */ /* 0x000fe200080108ce */
[----:B------:R-:W-:Y:S01]  /*b320*/  PRMT R13, R17, 0x5410, R12 ;  /* 0x00005410110d7816 */ /* 0x000fe2000000000c */
[----:B------:R-:W-:Y:S01]  /*b330*/  MUFU.EX2 R184, R184 ;  /* 0x000000b800b87308 */ /* 0x000fe20000000800 */
[----:B------:R-:W-:-:S02]  /*b340*/  LOP3.LUT R19, R4, 0xffff, RZ, 0xc0, !PT ;  /* 0x0000ffff04137812 */ /* 0x000fc400078ec0ff */
[----:B------:R-:W-:Y:S02]  /*b350*/  PRMT R20, R4, 0x7632, R20 ;  /* 0x0000763204147816 */ /* 0x000fe40000000014 */
[C---:B------:R-:W-:Y:S02]  /*b360*/  LOP3.LUT R17, R18.reuse, 0xffff, RZ, 0xc0, !PT ;  /* 0x0000ffff12117812 */ /* 0x040fe400078ec0ff */
[C---:B------:R-:W-:Y:S01]  /*b370*/  PRMT R7, R18.reuse, 0x7632, R7 ;  /* 0x0000763212077816 */ /* 0x040fe20000000007 */
[----:B------:R-:W-:Y:S01]  /*b380*/  MUFU.EX2 R187, R187 ;  /* 0x000000bb00bb7308 */ /* 0x000fe20000000800 */
[----:B------:R-:W-:Y:S02]  /*b390*/  PRMT R10, R5, 0x5410, R10 ;  /* 0x00005410050a7816 */ /* 0x000fe4000000000a */
[----:B------:R-:W-:Y:S02]  /*b3a0*/  LOP3.LUT R12, R18, 0xff, RZ, 0xc0, !PT ;  /* 0x000000ff120c7812 */ /* 0x000fe400078ec0ff */
[----:B------:R-:W-:-:S02]  /*b3b0*/  SHF.R.U32.HI R6, RZ, 0x18, R18 ;  /* 0x00000018ff067819 */ /* 0x000fc40000011612 */
[----:B------:R-:W-:Y:S01]  /*b3c0*/  LOP3.LUT R5, R4, 0xff, RZ, 0xc0, !PT ;  /* 0x000000ff04057812 */ /* 0x000fe200078ec0ff */
[----:B------:R-:W-:Y:S01]  /*b3d0*/  MUFU.EX2 R186, R186 ;  /* 0x000000ba00ba7308 */ /* 0x000fe20000000800 */
[----:B------:R-:W-:Y:S02]  /*b3e0*/  SHF.R.U32.HI R19, RZ, 0x8, R19 ;  /* 0x00000008ff137819 */ /* 0x000fe40000011613 */
[----:B------:R-:W-:Y:S02]  /*b3f0*/  LOP3.LUT R18, R20, 0xff, RZ, 0xc0, !PT ;  /* 0x000000ff14127812 */ /* 0x000fe400078ec0ff */
[----:B------:R-:W-:Y:S02]  /*b400*/  SHF.R.U32.HI R17, RZ, 0x8, R17 ;  /* 0x00000008ff117819 */ /* 0x000fe40000011611 */
[----:B-1----:R-:W-:Y:S01]  /*b410*/  LOP3.LUT R16, R16, 0xff, RZ, 0xc0, !PT ;  /* 0x000000ff10107812 */ /* 0x002fe200078ec0ff */
[----:B------:R-:W-:Y:S01]  /*b420*/  MUFU.EX2 R171, R171 ;  /* 0x000000ab00ab7308 */ /* 0x000fe20000000800 */
[----:B------:R-:W-:-:S02]  /*b430*/  SHF.R.U32.HI R4, RZ, 0x18, R4 ;  /* 0x00000018ff047819 */ /* 0x000fc40000011604 */
[----:B------:R-:W-:Y:S02]  /*b440*/  LOP3.LUT R7, R7, 0xff, RZ, 0xc0, !PT ;  /* 0x000000ff07077812 */ /* 0x000fe400078ec0ff */
[----:B------:R-:W-:Y:S02]  /*b450*/  LEA R220, R216, UR5, 0x1 ;  /* 0x00000005d8dc7c11 */ /* 0x000fe4000f8e08ff */
[----:B------:R-:W-:Y:S01]  /*b460*/  PRMT R5, R5, 0x5410, R19 ;  /* 0x0000541005057816 */ /* 0x000fe20000000013 */
[----:B------:R-:W-:Y:S01]  /*b470*/  MUFU.EX2 R170, R170 ;  /* 0x000000aa00aa7308 */ /* 0x000fe20000000800 */
[----:B------:R-:W-:Y:S01]  /*b480*/  PRMT R4, R18, 0x5410, R4 ;  /* 0x0000541012047816 */ /* 0x000fe20000000004 */
[----:B------:R-:W-:Y:S01]  /*b490*/  LDSM.16.MT88.4 R20, [R220+0xb000] ;  /* 0x00b00000dc14783b */ /* 0x000fe20000004200 */
[----:B------:R-:W-:Y:S02]  /*b4a0*/  PRMT R12, R12, 0x5410, R17 ;  /* 0x000054100c0c7816 */ /* 0x000fe40000000011 */
[----:B------:R-:W-:Y:S01]  /*b4b0*/  PRMT R9, R7, 0x5410, R6 ;  /* 0x0000541007097816 */ /* 0x000fe20000000006 */
[----:B------:R-:W-:Y:S01]  /*b4c0*/  FADD.FTZ R6, R200, -R14 ;  /* 0x8000000ec8067221 */ /* 0x000fe20000010000 */
[----:B------:R-:W-:Y:S01]  /*b4d0*/  LEA R172, R16, R16, 0x10 ;  /* 0x0000001010ac7211 */ /* 0x000fe200078e80ff */
[----:B------:R-:W-:Y:S01]  /*b4e0*/  MUFU.EX2 R169, R169 ;  /* 0x000000a900a97308 */ /* 0x000fe20000000800 */
[----:B------:R-:W1:Y:S01]  /*b4f0*/  LDSM.16.MT88.4 R16, [R220+0xa000] ;  /* 0x00a00000dc10783b */ /* 0x000e620000004200 */
[----:B------:R-:W-:Y:S01]  /*b500*/  FSEL R199, R167, RZ, P5 ;  /* 0x000000ffa7c77208 */ /* 0x000fe20002800000 */
[----:B------:R-:W-:Y:S01]  /*b510*/  FMUL.FTZ R6, R6, UR10 ;  /* 0x0000000a06067c20 */ /* 0x000fe20008410000 */
[----:B------:R-:W-:-:S02]  /*b520*/  FSEL R14, R166, RZ, P4 ;  /* 0x000000ffa60e7208 */ /* 0x000fc40002000000 */
[----:B------:R-:W-:Y:S01]  /*b530*/  FSEL R11, R165, RZ, P1 ;  /* 0x000000ffa50b7208 */ /* 0x000fe20000800000 */
[----:B------:R-:W-:Y:S01]  /*b540*/  FADD.FTZ R199, R203, -R199 ;  /* 0x800000c7cbc77221 */ /* 0x000fe20000010000 */
[----:B------:R3:W4:Y:S01]  /*b550*/  MUFU.EX2 R196, R6 ;  /* 0x0000000600c47308 */ /* 0x0007220000000800 */
[----:B------:R-:W-:Y:S01]  /*b560*/  FADD.FTZ R14, R202, -R14 ;  /* 0x8000000eca0e7221 */ /* 0x000fe20000010000 */
[----:B------:R-:W-:Y:S01]  /*b570*/  LOP3.LUT R7, R15, 0xff00ff, RZ, 0xc0, !PT ;  /* 0x00ff00ff0f077812 */ /* 0x000fe200078ec0ff */
[----:B------:R-:W-:Y:S01]  /*b580*/  FADD.FTZ R11, R201, -R11 ;  /* 0x8000000bc90b7221 */ /* 0x000fe20000010000 */
[----:B------:R-:W-:Y:S01]  /*b590*/  FMUL.FTZ R199, R199, UR10 ;  /* 0x0000000ac7c77c20 */ /* 0x000fe20008410000 */
[----:B------:R-:W-:Y:S01]  /*b5a0*/  FMUL.FTZ R198, R14, UR10 ;  /* 0x0000000a0ec67c20 */ /* 0x000fe20008410000 */
[--C-:B------:R-:W-:Y:S01]  /*b5b0*/  HSET2.LE.AND R10, R10, R172.reuse, PT ;  /* 0x000000ac0a0a7233 */ /* 0x100fe20003803000 */
[----:B------:R-:W-:Y:S01]  /*b5c0*/  FMUL.FTZ R11, R11, UR10 ;  /* 0x0000000a0b0b7c20 */ /* 0x000fe20008410000 */
[----:B------:R-:W-:Y:S01]  /*b5d0*/  MUFU.EX2 R195, R195 ;  /* 0x000000c300c37308 */ /* 0x000fe20000000800 */
[--C-:B------:R-:W-:Y:S01]  /*b5e0*/  HSET2.LE.AND R7, R7, R172.reuse, PT ;  /* 0x000000ac07077233 */ /* 0x100fe20003803000 */
[----:B------:R-:W-:Y:S01]  /*b5f0*/  FFMA.FTZ R203, R176, UR10, -R249 ;  /* 0x0000000ab0cb7c23 */ /* 0x000fe200080108f9 */
[----:B--2---:R-:W-:Y:S01]  /*b600*/  F2FP.BF16.F32.PACK_AB R15, R188, R189 ;  /* 0x000000bdbc0f723e */ /* 0x004fe200000010ff */
[--C-:B------:R-:W-:Y:S01]  /*b610*/  FFMA.FTZ R245, R245, UR10, -R248.reuse ;  /* 0x0000000af5f57c23 */ /* 0x100fe200080108f8 */
[----:B------:R-:W-:Y:S01]  /*b620*/  F2FP.BF16.F32.PACK_AB R14, R190, R191 ;  /* 0x000000bfbe0e723e */ /* 0x000fe200000010ff */
[----:B------:R-:W-:Y:S01]  /*b630*/  FFMA.FTZ R247, R247, UR10, -R248 ;  /* 0x0000000af7f77c23 */ /* 0x000fe200080108f8 */
[----:B------:R-:W-:Y:S01]  /*b640*/  LOP3.LUT R7, R15, R7, RZ, 0xc0, !PT ;  /* 0x000000070f077212 */ /* 0x000fe200078ec0ff */
[----:B------:R-:W2:Y:S01]  /*b650*/  MUFU.EX2 R199, R199 ;  /* 0x000000c700c77308 */ /* 0x000ea20000000800 */
[--C-:B---3--:R-:W-:Y:S01]  /*b660*/  HSET2.LE.AND R6, R13, R172.reuse, PT ;  /* 0x000000ac0d067233 */ /* 0x108fe20003803000 */
[-C--:B----4-:R-:W-:Y:S01]  /*b670*/  FMUL.FTZ R160, R160, R196.reuse ;  /* 0x000000c4a0a07220 */ /* 0x090fe20000410000 */
[----:B------:R-:W-:Y:S01]  /*b680*/  F2FP.BF16.F32.PACK_AB R13, R192, R193 ;  /* 0x000000c1c00d723e */ /* 0x000fe200000010ff */
[-C--:B------:R-:W-:Y:S01]  /*b690*/  FMUL.FTZ R161, R161, R196.reuse ;  /* 0x000000c4a1a17220 */ /* 0x080fe20000410000 */
[--C-:B------:R-:W-:Y:S01]  /*b6a0*/  HSET2.LE.AND R9, R9, R172.reuse, PT ;  /* 0x000000ac09097233 */ /* 0x100fe20003803000 */
[----:B------:R-:W-:Y:S01]  /*b6b0*/  FMUL.FTZ R148, R148, R196 ;  /* 0x000000c494947220 */ /* 0x000fe20000410000 */
[----:B------:R-:W-:Y:S01]  /*b6c0*/  LOP3.LUT R6, R13, R6, RZ, 0xc0, !PT ;  /* 0x000000060d067212 */ /* 0x000fe200078ec0ff */
[----:B------:R-:W3:Y:S01]  /*b6d0*/  MUFU.EX2 R198, R198 ;  /* 0x000000c600c67308 */ /* 0x000ee20000000800 */
[--C-:B------:R-:W-:Y:S01]  /*b6e0*/  HSET2.LE.AND R13, R5, R172.reuse, PT ;  /* 0x000000ac050d7233 */ /* 0x100fe20003803000 */
[-C--:B------:R-:W-:Y:S01]  /*b6f0*/  FMUL.FTZ R149, R149, R196.reuse ;  /* 0x000000c495957220 */ /* 0x080fe20000410000 */
[--C-:B------:R-:W-:Y:S01]  /*b700*/  HSET2.LE.AND R5, R4, R172.reuse, PT ;  /* 0x000000ac04057233 */ /* 0x100fe20003803000 */
[----:B------:R-:W-:Y:S01]  /*b710*/  FMUL.FTZ R96, R96, R196 ;  /* 0x000000c460607220 */ /* 0x000fe20000410000 */
[----:B------:R-:W-:Y:S01]  /*b720*/  F2FP.BF16.F32.PACK_AB R4, R194, R164 ;  /* 0x000000a4c204723e */ /* 0x000fe200000010ff */
[----:B------:R-:W-:Y:S01]  /*b730*/  FMUL.FTZ R97, R97, R196 ;  /* 0x000000c461617220 */ /* 0x000fe20000410000 */
[----:B------:R-:W-:Y:S01]  /*b740*/  F2FP.BF16.F32.PACK_AB R15, R186, R187 ;  /* 0x000000bbba0f723e */ /* 0x000fe200000010ff */
[----:B------:R4:W1:Y:S01]  /*b750*/  MUFU.EX2 R197, R11 ;  /* 0x0000000b00c57308 */ /* 0x0008620000000800 */
[----:B------:R-:W-:Y:S01]  /*b760*/  LOP3.LUT R4, R4, R13, RZ, 0xc0, !PT ;  /* 0x0000000d04047212 */ /* 0x000fe200078ec0ff */
[-C--:B--2---:R-:W-:Y:S01]  /*b770*/  FMUL.FTZ R162, R162, R199.reuse ;  /* 0x000000c7a2a27220 */ /* 0x084fe20000410000 */
[--C-:B------:R-:W-:Y:S01]  /*b780*/  HSET2.LE.AND R13, R12, R172.reuse, PT ;  /* 0x000000ac0c0d7233 */ /* 0x100fe20003803000 */
[----:B------:R-:W-:Y:S01]  /*b790*/  FMUL.FTZ R163, R163, R199 ;  /* 0x000000c7a3a37220 */ /* 0x000fe20000410000 */
[----:B------:R-:W-:Y:S01]  /*b7a0*/  F2FP.BF16.F32.PACK_AB R12, R184, R185 ;  /* 0x000000b9b80c723e */ /* 0x000fe200000010ff */
[----:B------:R-:W-:Y:S01]  /*b7b0*/  FMUL.FTZ R150, R150, R199 ;  /* 0x000000c796967220 */ /* 0x000fe20000410000 */
[----:B------:R-:W-:Y:S01]  /*b7c0*/  LOP3.LUT R5, R14, R5, RZ, 0xc0, !PT ;  /* 0x000000050e057212 */ /* 0x000fe200078ec0ff */
[----:B------:R-:W-:Y:S01]  /*b7d0*/  FMUL.FTZ R151, R151, R199 ;  /* 0x000000c797977220 */ /* 0x000fe20000410000 */
[----:B------:R-:W-:Y:S01]  /*b7e0*/  LOP3.LUT R10, R12, R10, RZ, 0xc0, !PT ;  /* 0x0000000a0c0a7212 */ /* 0x000fe200078ec0ff */
[-C--:B---3--:R-:W-:Y:S01]  /*b7f0*/  FMUL.FTZ R156, R156, R198.reuse ;  /* 0x000000c69c9c7220 */ /* 0x088fe20000410000 */
[----:B------:R-:W-:Y:S01]  /*b800*/  F2FP.BF16.F32.PACK_AB R14, R170, R171 ;  /* 0x000000abaa0e723e */ /* 0x000fe200000010ff */
[-C--:B------:R-:W-:Y:S01]  /*b810*/  FMUL.FTZ R157, R157, R198.reuse ;  /* 0x000000c69d9d7220 */ /* 0x080fe20000410000 */
[----:B------:R-:W-:Y:S01]  /*b820*/  F2FP.BF16.F32.PACK_AB R12, R195, R169 ;  /* 0x000000a9c30c723e */ /* 0x000fe200000010ff */
[-C--:B------:R-:W-:Y:S01]  /*b830*/  FMUL.FTZ R152, R152, R198.reuse ;  /* 0x000000c698987220 */ /* 0x080fe20000410000 */
[----:B------:R-:W-:Y:S01]  /*b840*/  SEL R202, R217, 0xffffffe0, !P6 ;  /* 0xffffffe0d9ca7807 */ /* 0x000fe20007000000 */
[----:B------:R-:W-:Y:S01]  /*b850*/  FMUL.FTZ R153, R153, R198 ;  /* 0x000000c699997220 */ /* 0x000fe20000410000 */
[----:B----4-:R-:W-:Y:S01]  /*b860*/  LOP3.LUT R11, R8, 0xff00ff, RZ, 0xc0, !PT ;  /* 0x00ff00ff080b7812 */ /* 0x010fe200078ec0ff */
[----:B-1----:R-:W-:Y:S01]  /*b870*/  FMUL.FTZ R158, R158, R197 ;  /* 0x000000c59e9e7220 */ /* 0x002fe20000410000 */
[----:B------:R-:W-:Y:S01]  /*b880*/  LOP3.LUT R8, R15, R13, RZ, 0xc0, !PT ;  /* 0x0000000d0f087212 */ /* 0x000fe200078ec0ff */
[----:B------:R-:W-:Y:S01]  /*b890*/  FMUL.FTZ R159, R159, R197 ;  /* 0x000000c59f9f7220 */ /* 0x000fe20000410000 */
[----:B------:R-:W-:Y:S01]  /*b8a0*/  LOP3.LUT R9, R14, R9, RZ, 0xc0, !PT ;  /* 0x000000090e097212 */ /* 0x000fe200078ec0ff */
[-C--:B------:R-:W-:Y:S01]  /*b8b0*/  FMUL.FTZ R154, R154, R197.reuse ;  /* 0x000000c59a9a7220 */ /* 0x080fe20000410000 */
[----:B------:R-:W-:Y:S01]  /*b8c0*/  HSET2.LE.AND R11, R11, R172, PT ;  /* 0x000000ac0b0b7233 */ /* 0x000fe20003803000 */
[----:B------:R-:W-:Y:S01]  /*b8d0*/  FMUL.FTZ R155, R155, R197 ;  /* 0x000000c59b9b7220 */ /* 0x000fe20000410000 */
[----:B------:R-:W-:Y:S01]  /*b8e0*/  IADD3 R200, PT, PT, R220, R202, RZ ;  /* 0x000000cadcc87210 */ /* 0x000fe20007ffe0ff */
[C---:B------:R-:W-:Y:S01]  /*b8f0*/  HMMA.16816.F32.BF16 R160, R4.reuse, R16, R160 ;  /* 0x0000001004a0723c */ /* 0x040fe200000418a0 */
[-C--:B------:R-:W-:Y:S01]  /*b900*/  FMUL.FTZ R92, R92, R198.reuse ;  /* 0x000000c65c5c7220 */ /* 0x080fe20000410000 */
[----:B------:R-:W-:Y:S01]  /*b910*/  LOP3.LUT R11, R12, R11, RZ, 0xc0, !PT ;  /* 0x0000000b0c0b7212 */ /* 0x000fe200078ec0ff */
[-C--:B------:R-:W-:Y:S01]  /*b920*/  FMUL.FTZ R93, R93, R198.reuse ;  /* 0x000000c65d5d7220 */ /* 0x080fe20000410000 */
        /* <DEDUP_REMOVED lines=12> */
[C---:B------:R-:W-:Y:S01]  /*b9f0*/  HMMA.16816.F32.BF16 R156, R8.reuse, R16, R156 ;  /* 0x00000010089c723c */ /* 0x040fe2000004189c */
[-C--:B------:R-:W-:Y:S01]  /*ba00*/  FMUL.FTZ R115, R115, R199.reuse ;  /* 0x000000c773737220 */ /* 0x080fe20000410000 */
[C---:B------:R-:W-:Y:S01]  /*ba10*/  IADD3 R233, PT, PT, R220.reuse, 0xa000, RZ ;  /* 0x0000a000dce97810 */ /* 0x040fe20007ffe0ff */
[----:B------:R-:W1:Y:S01]  /*ba20*/  LDSM.16.MT88.4 R12, [R200+0xa000] ;  /* 0x00a00000c80c783b */ /* 0x000e620000004200 */
[----:B------:R-:W-:Y:S01]  /*ba30*/  IADD3 R201, PT, PT, R220, 0xa040, RZ ;  /* 0x0000a040dcc97810 */ /* 0x000fe20007ffe0ff */
[-C--:B------:R-:W-:Y:S01]  /*ba40*/  FMUL.FTZ R52, R52, R196.reuse ;  /* 0x000000c434347220 */ /* 0x080fe20000410000 */
[----:B------:R-:W-:Y:S01]  /*ba50*/  @P0 IADD3 R201, PT, PT, R233, -0x40, RZ ;  /* 0xffffffc0e9c90810 */ /* 0x000fe20007ffe0ff */
[----:B------:R-:W-:Y:S01]  /*ba60*/  FMUL.FTZ R53, R53, R196 ;  /* 0x000000c435357220 */ /* 0x000fe20000410000 */
[C---:B------:R-:W-:Y:S01]  /*ba70*/  HMMA.16816.F32.BF16 R152, R8.reuse, R18, R152 ;  /* 0x000000120898723c */ /* 0x040fe20000041898 */
[----:B------:R-:W2:Y:S01]  /*ba80*/  LDSM.16.MT88.4 R16, [R200+0xb000] ;  /* 0x00b00000c810783b */ /* 0x000ea20000004200 */
[-C--:B------:R-:W-:Y:S01]  /*ba90*/  FMUL.FTZ R54, R54, R199.reuse ;  /* 0x000000c736367220 */ /* 0x080fe20000410000 */
[----:B------:R-:W-:Y:S01]  /*baa0*/  FMUL.FTZ R55, R55, R199 ;  /* 0x000000c737377220 */ /* 0x000fe20000410000 */
[-C--:B------:R-:W-:Y:S01]  /*bab0*/  FMUL.FTZ R56, R56, R198.reuse ;  /* 0x000000c638387220 */ /* 0x080fe20000410000 */
[----:B------:R-:W3:Y:S01]  /*bac0*/  LDSM.16.MT88.4 R32, [R201] ;  /* 0x00000000c920783b */ /* 0x000ee20000004200 */
[----:B------:R-:W-:Y:S01]  /*bad0*/  FMUL.FTZ R57, R57, R198 ;  /* 0x000000c639397220 */ /* 0x000fe20000410000 */
[-C--:B------:R-:W-:Y:S01]  /*bae0*/  FMUL.FTZ R58, R58, R197.reuse ;  /* 0x000000c53a3a7220 */ /* 0x080fe20000410000 */
[-C--:B------:R-:W-:Y:S01]  /*baf0*/  HMMA.16816.F32.BF16 R92, R8, R22.reuse, R92 ;  /* 0x00000016085c723c */ /* 0x080fe2000004185c */
        /* <DEDUP_REMOVED lines=8> */
[----:B------:R-:W-:-:S04]  /*bb80*/  IMAD.WIDE.U32 R22, R250, -0x2daee0ad, RZ ;  /* 0xd2511f53fa167825 */ /* 0x000fc800078e00ff */
        /* <DEDUP_REMOVED lines=15> */
[----:B------:R-:W4:Y:S01]  /*bc80*/  LDSM.16.MT88.4 R24, [R202] ;  /* 0x00000000ca18783b */ /* 0x000f220000004200 */
[-C--:B------:R-:W-:Y:S01]  /*bc90*/  FMUL.FTZ R100, R100, R196.reuse ;  /* 0x000000c464647220 */ /* 0x080fe20000410000 */
[----:B-1----:R-:W-:Y:S01]  /*bca0*/  HMMA.16816.F32.BF16 R36, R4, R12, R36 ;  /* 0x0000000c0424723c */ /* 0x002fe20000041824 */
[----:B------:R-:W-:Y:S01]  /*bcb0*/  FMUL.FTZ R101, R101, R196 ;  /* 0x000000c465657220 */ /* 0x000fe20000410000 */
[-C--:B------:R-:W-:Y:S01]  /*bcc0*/  FMUL.FTZ R102, R102, R199.reuse ;  /* 0x000000c766667220 */ /* 0x080fe20000410000 */
[----:B------:R-:W-:Y:S01]  /*bcd0*/  FMUL.FTZ R103, R103, R199 ;  /* 0x000000c767677220 */ /* 0x000fe20000410000 */
[-C--:B------:R-:W-:Y:S01]  /*bce0*/  FMUL.FTZ R60, R60, R198.reuse ;  /* 0x000000c63c3c7220 */ /* 0x080fe20000410000 */
[-C--:B------:R-:W-:Y:S01]  /*bcf0*/  FMUL.FTZ R61, R61, R198.reuse ;  /* 0x000000c63d3d7220 */ /* 0x080fe20000410000 */
[-C--:B------:R-:W-:Y:S01]  /*bd00*/  FMUL.FTZ R62, R62, R197.reuse ;  /* 0x000000c53e3e7220 */ /* 0x080fe20000410000 */
[-C--:B------:R-:W-:Y:S01]  /*bd10*/  FMUL.FTZ R63, R63, R197.reuse ;  /* 0x000000c53f3f7220 */ /* 0x080fe20000410000 */
[-C--:B--2---:R-:W-:Y:S01]  /*bd20*/  HMMA.16816.F32.BF16 R108, R8, R18.reuse, R108 ;  /* 0x00000012086c723c */ /* 0x084fe2000004186c */
        /* <DEDUP_REMOVED lines=8> */
[----:B------:R-:W-:Y:S01]  /*bdb0*/  LOP3.LUT R18, R210, UR6, R23, 0x96, !PT ;  /* 0x00000006d2127c12 */ /* 0x000fe2000f8e9617 */
[-C--:B------:R-:W-:Y:S01]  /*bdc0*/  FMUL.FTZ R78, R78, R197.reuse ;  /* 0x000000c54e4e7220 */ /* 0x080fe20000410000 */
[----:B------:R1:W5:Y:S01]  /*bdd0*/  LDL.LU.64 R210, [R1] ;  /* 0x0000000001d27983 */ /* 0x0003620000300a00 */
        /* <DEDUP_REMOVED lines=8> */
[----:B------:R-:W-:Y:S01]  /*be60*/  FMUL.FTZ R119, R119, R197 ;  /* 0x000000c577777220 */ /* 0x000fe20000410000 */
[-C--:B------:R-:W-:Y:S01]  /*be70*/  FMUL.FTZ R140, R140, R198.reuse ;  /* 0x000000c68c8c7220 */ /* 0x080fe20000410000 */
[-C--:B------:R-:W-:Y:S01]  /*be80*/  FMUL.FTZ R141, R141, R198.reuse ;  /* 0x000000c68d8d7220 */ /* 0x080fe20000410000 */
[----:B------:R-:W-:Y:S01]  /*be90*/  FMUL.FTZ R124, R124, R198 ;  /* 0x000000c67c7c7220 */ /* 0x000fe20000410000 */
[C---:B------:R-:W-:Y:S01]  /*bea0*/  HMMA.16816.F32.BF16 R56, R8.reuse, R32, R56 ;  /* 0x000000200838723c */ /* 0x040fe20000041838 */
[----:B------:R-:W-:Y:S01]  /*beb0*/  MOV R32, R30 ;  /* 0x0000001e00207202 */ /* 0x000fe20000000f00 */
[-C--:B------:R-:W-:Y:S01]  /*bec0*/  FMUL.FTZ R125, R125, R198.reuse ;  /* 0x000000c67d7d7220 */ /* 0x080fe20000410000 */
[----:B------:R-:W-:Y:S01]  /*bed0*/  MOV R33, R31 ;  /* 0x0000001f00217202 */ /* 0x000fe20000000f00 */
[-C--:B------:R-:W-:Y:S01]  /*bee0*/  FMUL.FTZ R142, R142, R197.reuse ;  /* 0x000000c58e8e7220 */ /* 0x080fe20000410000 */
[----:B------:R-:W-:Y:S01]  /*bef0*/  LDSM.16.MT88.4 R28, [R202+0x1000] ;  /* 0x00100000ca1c783b */ /* 0x000fe20000004200 */
[-C--:B------:R-:W-:Y:S01]  /*bf00*/  FMUL.FTZ R143, R143, R197.reuse ;  /* 0x000000c58f8f7220 */ /* 0x080fe20000410000 */
[-C--:B------:R-:W-:Y:S01]  /*bf10*/  FMUL.FTZ R128, R128, R198.reuse ;  /* 0x000000c680807220 */ /* 0x080fe20000410000 */
[C---:B------:R-:W-:Y:S01]  /*bf20*/  HMMA.16816.F32.BF16 R40, R8.reuse, R12, R40 ;  /* 0x0000000c0828723c */ /* 0x040fe20000041828 */
[----:B------:R-:W-:Y:S01]  /*bf30*/  FMUL.FTZ R129, R129, R198 ;  /* 0x000000c681817220 */ /* 0x000fe20000410000 */
[-C--:B------:R-:W-:Y:S01]  /*bf40*/  FMUL.FTZ R126, R126, R197.reuse ;  /* 0x000000c57e7e7220 */ /* 0x080fe20000410000 */
[-C--:B------:R-:W-:Y:S01]  /*bf50*/  FMUL.FTZ R127, R127, R197.reuse ;  /* 0x000000c57f7f7220 */ /* 0x080fe20000410000 */
[-C--:B------:R-:W-:Y:S01]  /*bf60*/  FMUL.FTZ R130, R130, R197.reuse ;  /* 0x000000c582827220 */ /* 0x080fe20000410000 */
[----:B------:R-:W-:Y:S01]  /*bf70*/  FMUL.FTZ R131, R131, R197 ;  /* 0x000000c583837220 */ /* 0x000fe20000410000 */
[-C--:B------:R-:W-:Y:S01]  /*bf80*/  FMUL.FTZ R84, R84, R196.reuse ;  /* 0x000000c454547220 */ /* 0x080fe20000410000 */
[-C--:B------:R-:W-:Y:S01]  /*bf90*/  FMUL.FTZ R85, R85, R196.reuse ;  /* 0x000000c455557220 */ /* 0x080fe20000410000 */
[-C--:B------:R-:W-:Y:S01]  /*bfa0*/  HMMA.16816.F32.BF16 R44, R8, R14.reuse, R44 ;  /* 0x0000000e082c723c */ /* 0x080fe2000004182c */
[-C--:B------:R-:W-:Y:S01]  /*bfb0*/  FMUL.FTZ R86, R86, R199.reuse ;  /* 0x000000c756567220 */ /* 0x080fe20000410000 */
[-C--:B------:R-:W-:Y:S01]  /*bfc0*/  FMUL.FTZ R87, R87, R199.reuse ;  /* 0x000000c757577220 */ /* 0x080fe20000410000 */
[-C--:B------:R-:W-:Y:S01]  /*bfd0*/  FMUL.FTZ R68, R68, R196.reuse ;  /* 0x000000c444447220 */ /* 0x080fe20000410000 */
[-C--:B------:R-:W-:Y:S01]  /*bfe0*/  FMUL.FTZ R69, R69, R196.reuse ;  /* 0x000000c445457220 */ /* 0x080fe20000410000 */
[-C--:B------:R-:W-:Y:S01]  /*bff0*/  FMUL.FTZ R70, R70, R199.reuse ;  /* 0x000000c746467220 */ /* 0x080fe20000410000 */
[-C--:B------:R-:W-:Y:S01]  /*c000*/  FMUL.FTZ R71, R71, R199.reuse ;  /* 0x000000c747477220 */ /* 0x080fe20000410000 */
[--C-:B------:R-:W-:Y:S01]  /*c010*/  FFMA.FTZ R244, R244, UR10, -R248.reuse ;  /* 0x0000000af4f47c23 */ /* 0x100fe200080108f8 */
[----:B------:R-:W-:Y:S01]  /*c020*/  HMMA.16816.F32.BF16 R48, R4, R14, R48 ;  /* 0x0000000e0430723c */ /* 0x000fe20000041830 */
[----:B------:R-:W2:Y:S01]  /*c030*/  LDSM.16.MT88.4 R12, [R201+0x1000] ;  /* 0x00100000c90c783b */ /* 0x000ea20000004200 */
[----:B------:R-:W-:Y:S01]  /*c040*/  FFMA.FTZ R246, R246, UR10, -R248 ;  /* 0x0000000af6f67c23 */ /* 0x000fe200080108f8 */
[----:B------:R-:W-:Y:S01]  /*c050*/  FFMA.FTZ R249, R179, UR10, -R249 ;  /* 0x0000000ab3f97c23 */ /* 0x000fe200080108f9 */
[--C-:B------:R-:W-:Y:S01]  /*c060*/  FFMA.FTZ R224, R224, UR10, -R252.reuse ;  /* 0x0000000ae0e07c23 */ /* 0x100fe200080108fc */
[----:B------:R-:W-:Y:S01]  /*c070*/  FFMA.FTZ R225, R225, UR10, -R252 ;  /* 0x0000000ae1e17c23 */ /* 0x000fe200080108fc */
[-C--:B------:R-:W-:Y:S01]  /*c080*/  FMUL.FTZ R144, R144, R196.reuse ;  /* 0x000000c490907220 */ /* 0x080fe20000410000 */
[----:B------:R-:W-:Y:S01]  /*c090*/  FMUL.FTZ R145, R145, R196 ;  /* 0x000000c491917220 */ /* 0x000fe20000410000 */
[-C--:B------:R-:W-:Y:S01]  /*c0a0*/  HMMA.16816.F32.BF16 R104, R8, R16.reuse, R104 ;  /* 0x000000100868723c */ /* 0x080fe20000041868 */
[-C--:B------:R-:W-:Y:S01]  /*c0b0*/  FMUL.FTZ R146, R146, R199.reuse ;  /* 0x000000c792927220 */ /* 0x080fe20000410000 */
[----:B------:R-:W-:Y:S01]  /*c0c0*/  FMUL.FTZ R147, R147, R199 ;  /* 0x000000c793937220 */ /* 0x000fe20000410000 */
[----:B------:R-:W-:Y:S01]  /*c0d0*/  FFMA.FTZ R173, R173, UR10, -R206 ;  /* 0x0000000aadad7c23 */ /* 0x000fe200080108ce */
[--C-:B------:R-:W-:Y:S01]  /*c0e0*/  FFMA.FTZ R204, R204, UR10, -R252.reuse ;  /* 0x0000000acccc7c23 */ /* 0x100fe200080108fc */
[----:B------:R-:W-:Y:S01]  /*c0f0*/  FFMA.FTZ R205, R205, UR10, -R252 ;  /* 0x0000000acdcd7c23 */ /* 0x000fe200080108fc */
[----:B------:R-:W-:Y:S01]  /*c100*/  FFMA.FTZ R175, R175, UR10, -R206 ;  /* 0x0000000aafaf7c23 */ /* 0x000fe200080108ce */
[----:B------:R-:W-:Y:S01]  /*c110*/  MUFU.EX2 R245, R245 ;  /* 0x000000f500f57308 */ /* 0x000fe20000000800 */
[----:B------:R-:W-:Y:S01]  /*c120*/  HMMA.16816.F32.BF16 R100, R4, R16, R100 ;  /* 0x000000100464723c */ /* 0x000fe20000041864 */
[----:B------:R-:W-:-:S04]  /*c130*/  IMAD.WIDE.U32 R16, R251, -0x2daee0ad, RZ ;  /* 0xd2511f53fb107825 */ /* 0x000fc800078e00ff */
[-C--:B------:R-:W-:Y:S01]  /*c140*/  FMUL.FTZ R120, R120, R196.reuse ;  /* 0x000000c478787220 */ /* 0x080fe20000410000 */
[-C--:B------:R-:W-:Y:S01]  /*c150*/  FMUL.FTZ R121, R121, R196.reuse ;  /* 0x000000c479797220 */ /* 0x080fe20000410000 */
[-C--:B------:R-:W-:Y:S01]  /*c160*/  FMUL.FTZ R64, R64, R196.reuse ;  /* 0x000000c440407220 */ /* 0x080fe20000410000 */
[-C--:B------:R-:W-:Y:S01]  /*c170*/  FMUL.FTZ R65, R65, R196.reuse ;  /* 0x000000c441417220 */ /* 0x080fe20000410000 */
[----:B------:R-:W-:Y:S01]  /*c180*/  LOP3.LUT R17, R32, UR6, R17, 0x96, !PT ;  /* 0x0000000620117c12 */ /* 0x000fe2000f8e9611 */
[----:B------:R-:W3:Y:S01]  /*c190*/  MUFU.EX2 R247, R247 ;  /* 0x000000f700f77308 */ /* 0x000ee20000000800 */
[C---:B------:R-:W-:Y:S01]  /*c1a0*/  HMMA.16816.F32.BF16 R60, R8.reuse, R34, R60 ;  /* 0x00000022083c723c */ /* 0x040fe2000004183c */
[-C--:B------:R-:W-:Y:S01]  /*c1b0*/  FMUL.FTZ R122, R122, R199.reuse ;  /* 0x000000c77a7a7220 */ /* 0x080fe20000410000 */
[-C--:B------:R-:W-:Y:S01]  /*c1c0*/  FMUL.FTZ R123, R123, R199.reuse ;  /* 0x000000c77b7b7220 */ /* 0x080fe20000410000 */
[-C--:B------:R-:W-:Y:S01]  /*c1d0*/  FMUL.FTZ R66, R66, R199.reuse ;  /* 0x000000c742427220 */ /* 0x080fe20000410000 */
[-C--:B------:R-:W-:Y:S01]  /*c1e0*/  FMUL.FTZ R67, R67, R199.reuse ;  /* 0x000000c743437220 */ /* 0x080fe20000410000 */
[-C--:B------:R-:W-:Y:S01]  /*c1f0*/  FMUL.FTZ R80, R80, R196.reuse ;  /* 0x000000c450507220 */ /* 0x080fe20000410000 */
[----:B------:R-:W-:Y:S01]  /*c200*/  FMUL.FTZ R81, R81, R196 ;  /* 0x000000c451517220 */ /* 0x000fe20000410000 */
[----:B------:R-:W-:Y:S01]  /*c210*/  MUFU.EX2 R203, R203 ;  /* 0x000000cb00cb7308 */ /* 0x000fe20000000800 */
[----:B----4-:R-:W-:Y:S01]  /*c220*/  HMMA.16816.F32.BF16 R72, R8, R24, R72 ;  /* 0x000000180848723c */ /* 0x010fe20000041848 */
[-C--:B------:R-:W-:Y:S01]  /*c230*/  FMUL.FTZ R82, R82, R199.reuse ;  /* 0x000000c752527220 */ /* 0x080fe20000410000 */
[----:B------:R-:W-:-:S06]  /*c240*/  FMUL.FTZ R83, R83, R199 ;  /* 0x000000c753537220 */ /* 0x000fcc0000410000 */
[C---:B------:R-:W-:Y:S08]  /*c250*/  HMMA.16816.F32.BF16 R76, R8.reuse, R26, R76 ;  /* 0x0000001a084c723c */ /* 0x040ff0000004184c */
[C---:B------:R-:W-:Y:S08]  /*c260*/  HMMA.16816.F32.BF16 R88, R8.reuse, R20, R88 ;  /* 0x000000140858723c */ /* 0x040ff00000041858 */
[C---:B--2---:R-:W-:Y:S08]  /*c270*/  HMMA.16816.F32.BF16 R116, R8.reuse, R12, R116 ;  /* 0x0000000c0874723c */ /* 0x044ff00000041874 */
[C---:B------:R-:W-:Y:S08]  /*c280*/  HMMA.16816.F32.BF16 R140, R8.reuse, R14, R140 ;  /* 0x0000000e088c723c */ /* 0x040ff0000004188c */
[C---:B------:R-:W-:Y:S08]  /*c290*/  HMMA.16816.F32.BF16 R124, R8.reuse, R28, R124 ;  /* 0x0000001c087c723c */ /* 0x040ff0000004187c */
[----:B------:R-:W-:Y:S01]  /*c2a0*/  HMMA.16816.F32.BF16 R128, R8, R30, R128 ;  /* 0x0000001e0880723c */ /* 0x000fe20000041880 */
[----:B------:R-:W-:-:S02]  /*c2b0*/  PRMT R10, R16, 0x7773, RZ ;  /* 0x00007773100a7816 */ /* 0x000fc400000000ff */
[----:B------:R-:W-:-:S05]  /*c2c0*/  PRMT R19, R22, 0x7771, RZ ;  /* 0x0000777116137816 */ /* 0x000fca00000000ff */
[C---:B------:R-:W-:Y:S01]  /*c2d0*/  HMMA.16816.F32.BF16 R84, R4.reuse, R20, R84 ;  /* 0x000000140454723c */ /* 0x040fe20000041854 */
[----:B------:R-:W-:Y:S01]  /*c2e0*/  PRMT R11, R16, 0x7772, RZ ;  /* 0x00007772100b7816 */ /* 0x000fe200000000ff */
[--C-:B------:R-:W-:Y:S01]  /*c2f0*/  FFMA.FTZ R248, R174, UR10, -R206.reuse ;  /* 0x0000000aaef87c23 */ /* 0x100fe200080108ce */
[----:B------:R-:W-:Y:S01]  /*c300*/  MOV R8, R16 ;  /* 0x0000001000087202 */ /* 0x000fe20000000f00 */
[----:B------:R-:W-:Y:S01]  /*c310*/  FFMA.FTZ R250, R207, UR10, -R206 ;  /* 0x0000000acffa7c23 */ /* 0x000fe200080108ce */
[----:B------:R-:W-:Y:S01]  /*c320*/  PRMT R11, R11, 0x5410, R10 ;  /* 0x000054100b0b7816 */ /* 0x000fe2000000000a */
[----:B------:R-:W-:Y:S01]  /*c330*/  MUFU.EX2 R249, R249 ;  /* 0x000000f900f97308 */ /* 0x000fe20000000800 */
[----:B------:R-:W-:Y:S01]  /*c340*/  PRMT R9, R16, 0x7771, RZ ;  /* 0x0000777110097816 */ /* 0x000fe200000000ff */
[----:B------:R-:W-:Y:S01]  /*c350*/  HMMA.16816.F32.BF16 R68, R4, R24, R68 ;  /* 0x000000180444723c */ /* 0x000fe20000041844 */
[----:B------:R-:W-:Y:S02]  /*c360*/  MOV R20, R22 ;  /* 0x0000001600147202 */ /* 0x000fe40000000f00 */
[----:B------:R-:W-:-:S02]  /*c370*/  LOP3.LUT R10, R8, 0xff, RZ, 0xc0, !PT ;  /* 0x000000ff080a7812 */ /* 0x000fc400078ec0ff */
[----:B------:R-:W-:Y:S01]  /*c380*/  LOP3.LUT R8, R20, 0xff, RZ, 0xc0, !PT ;  /* 0x000000ff14087812 */ /* 0x000fe200078ec0ff */
[----:B------:R-:W2:Y:S01]  /*c390*/  MUFU.EX2 R24, R178 ;  /* 0x000000b200187308 */ /* 0x000ea20000000800 */
[----:B------:R-:W-:Y:S01]  /*c3a0*/  PRMT R9, R10, 0x5410, R9 ;  /* 0x000054100a097816 */ /* 0x000fe20000000009 */
[----:B------:R-:W-:Y:S01]  /*c3b0*/  HMMA.16816.F32.BF16 R144, R4, R12, R144 ;  /* 0x0000000c0490723c */ /* 0x000fe20000041890 */
[C---:B------:R-:W-:Y:S02]  /*c3c0*/  LOP3.LUT R10, R17.reuse, 0xffff, RZ, 0xc0, !PT ;  /* 0x0000ffff110a7812 */ /* 0x040fe400078ec0ff */
[----:B------:R-:W-:Y:S02]  /*c3d0*/  PRMT R8, R8, 0x5410, R19 ;  /* 0x0000541008087816 */ /* 0x000fe40000000013 */
[----:B------:R-:W-:Y:S01]  /*c3e0*/  SHF.R.U32.HI R10, RZ, 0x8, R10 ;  /* 0x00000008ff0a7819 */ /* 0x000fe2000001160a */
[----:B------:R-:W-:Y:S01]  /*c3f0*/  MUFU.EX2 R224, R224 ;  /* 0x000000e000e07308 */ /* 0x000fe20000000800 */
[----:B------:R-:W-:-:S07]  /*c400*/  LOP3.LUT R19, R17, 0xff, RZ, 0xc0, !PT ;  /* 0x000000ff11137812 */ /* 0x000fce00078ec0ff */
[----:B------:R-:W4:Y:S01]  /*c410*/  MUFU.EX2 R225, R225 ;  /* 0x000000e100e17308 */ /* 0x000f220000000800 */
[----:B------:R-:W-:-:S07]  /*c420*/  PRMT R10, R19, 0x5410, R10 ;  /* 0x00005410130a7816 */ /* 0x000fce000000000a */
        /* <DEDUP_REMOVED lines=15> */
[----:B---3--:R-:W-:Y:S01]  /*c520*/  F2FP.BF16.F32.PACK_AB R176, R247, R245 ;  /* 0x000000f5f7b0723e */ /* 0x008fe200000010ff */
[-C--:B------:R-:W-:Y:S01]  /*c530*/  FMUL.FTZ R137, R137, R196.reuse ;  /* 0x000000c489897220 */ /* 0x080fe20000410000 */
[-C--:B------:R-:W-:Y:S01]  /*c540*/  FMUL.FTZ R138, R138, R199.reuse ;  /* 0x000000c78a8a7220 */ /* 0x080fe20000410000 */
[-C--:B------:R-:W-:Y:S01]  /*c550*/  FMUL.FTZ R139, R139, R199.reuse ;  /* 0x000000c78b8b7220 */ /* 0x080fe20000410000 */
[-C--:B------:R-:W-:Y:S01]  /*c560*/  FMUL.FTZ R132, R132, R196.reuse ;  /* 0x000000c484847220 */ /* 0x080fe20000410000 */
[----:B------:R-:W3:Y:S01]  /*c570*/  MUFU.EX2 R206, R173 ;  /* 0x000000ad00ce7308 */ /* 0x000ee20000000800 */
[----:B------:R-:W-:Y:S01]  /*c580*/  SHF.R.U32.HI R20, RZ, 0x8, R12 ;  /* 0x00000008ff147819 */ /* 0x000fe2000001160c */
[----:B------:R-:W-:Y:S01]  /*c590*/  FMUL.FTZ R133, R133, R196 ;  /* 0x000000c485857220 */ /* 0x000fe20000410000 */
[----:B------:R-:W-:Y:S01]  /*c5a0*/  SHF.R.U32.HI R18, RZ, 0x18, R18 ;  /* 0x00000018ff127819 */ /* 0x000fe20000011612 */
[-C--:B------:R-:W-:Y:S01]  /*c5b0*/  FMUL.FTZ R134, R134, R199.reuse ;  /* 0x000000c786867220 */ /* 0x080fe20000410000 */
[----:B------:R-:W-:Y:S01]  /*c5c0*/  LOP3.LUT R12, R13, 0xff, RZ, 0xc0, !PT ;  /* 0x000000ff0d0c7812 */ /* 0x000fe200078ec0ff */
[----:B------:R-:W-:Y:S01]  /*c5d0*/  FMUL.FTZ R135, R135, R199 ;  /* 0x000000c787877220 */ /* 0x000fe20000410000 */
[----:B------:R-:W-:Y:S01]  /*c5e0*/  HMMA.16816.F32.BF16 R64, R4, R34, R64 ;  /* 0x000000220440723c */ /* 0x000fe20000041840 */
[----:B------:R-:W-:Y:S01]  /*c5f0*/  MUFU.EX2 R207, R175 ;  /* 0x000000af00cf7308 */ /* 0x000fe20000000800 */
[C---:B------:R-:W-:Y:S01]  /*c600*/  PRMT R21, R22.reuse, 0x7773, RZ ;  /* 0x0000777316157816 */ /* 0x040fe200000000ff */
[----:B------:R-:W-:Y:S01]  /*c610*/  LDSM.16.MT88.4 R32, [R200+0xb800] ;  /* 0x00b80000c820783b */ /* 0x000fe20000004200 */
[----:B------:R-:W-:-:S04]  /*c620*/  PRMT R16, R22, 0x7772, RZ ;  /* 0x0000777216107816 */ /* 0x000fc800000000ff */
[----:B------:R-:W-:Y:S01]  /*c630*/  HMMA.16816.F32.BF16 R80, R4, R26, R80 ;  /* 0x0000001a0450723c */ /* 0x000fe20000041850 */
[----:B------:R-:W1:Y:S01]  /*c640*/  MUFU.EX2 R250, R250 ;  /* 0x000000fa00fa7308 */ /* 0x000e620000000800 */
[----:B------:R-:W-:Y:S02]  /*c650*/  PRMT R13, R19, 0x5410, R20 ;  /* 0x00005410130d7816 */ /* 0x000fe40000000014 */
[----:B------:R-:W-:Y:S02]  /*c660*/  PRMT R12, R12, 0x5410, R18 ;  /* 0x000054100c0c7816 */ /* 0x000fe40000000012 */
[----:B------:R-:W-:Y:S02]  /*c670*/  LOP3.LUT R11, R11, 0xff00ff, RZ, 0xc0, !PT ;  /* 0x00ff00ff0b0b7812 */ /* 0x000fe400078ec0ff */
[----:B------:R-:W-:Y:S02]  /*c680*/  PRMT R16, R16, 0x5410, R21 ;  /* 0x0000541010107816 */ /* 0x000fe40000000015 */
[----:B--2---:R-:W-:-:S02]  /*c690*/  MOV R252, R24 ;  /* 0x0000001800fc7202 */ /* 0x004fc40000000f00 */
[--C-:B------:R-:W-:Y:S02]  /*c6a0*/  HSET2.LE.AND R178, R8, R172.reuse, PT ;  /* 0x000000ac08b27233 */ /* 0x100fe40003803000 */
[--C-:B------:R-:W-:Y:S02]  /*c6b0*/  HSET2.LE.AND R14, R9, R172.reuse, PT ;  /* 0x000000ac090e7233 */ /* 0x100fe40003803000 */
[----:B----4-:R-:W-:Y:S01]  /*c6c0*/  F2FP.BF16.F32.PACK_AB R15, R225, R224 ;  /* 0x000000e0e10f723e */ /* 0x010fe200000010ff */
[----:B------:R-:W-:Y:S01]  /*c6d0*/  HMMA.16816.F32.BF16 R136, R4, R28, R136 ;  /* 0x0000001c0488723c */ /* 0x000fe20000041888 */
[--C-:B------:R-:W-:Y:S01]  /*c6e0*/  HSET2.LE.AND R11, R11, R172.reuse, PT ;  /* 0x000000ac0b0b7233 */ /* 0x100fe20003803000 */
[----:B------:R-:W2:Y:S01]  /*c6f0*/  LDSM.16.MT88.4 R20, [R220+0xa800] ;  /* 0x00a80000dc14783b */ /* 0x000ea20000004200 */
[--C-:B------:R-:W-:Y:S02]  /*c700*/  HSET2.LE.AND R8, R10, R172.reuse, PT ;  /* 0x000000ac0a087233 */ /* 0x100fe40003803000 */
[--C-:B------:R-:W-:Y:S01]  /*c710*/  HSET2.LE.AND R13, R13, R172.reuse, PT ;  /* 0x000000ac0d0d7233 */ /* 0x100fe20003803000 */
[----:B------:R-:W-:Y:S01]  /*c720*/  LDSM.16.MT88.4 R24, [R201+0x1800] ;  /* 0x00180000c918783b */ /* 0x000fe20000004200 */
[----:B------:R-:W-:-:S02]  /*c730*/  HSET2.LE.AND R12, R12, R172, PT ;  /* 0x000000ac0c0c7233 */ /* 0x000fc40003803000 */
[----:B------:R-:W-:Y:S02]  /*c740*/  LOP3.LUT R16, R16, 0xff00ff, RZ, 0xc0, !PT ;  /* 0x00ff00ff10107812 */ /* 0x000fe400078ec0ff */
[----:B------:R-:W-:Y:S02]  /*c750*/  F2FP.BF16.F32.PACK_AB R10, R249, R252 ;  /* 0x000000fcf90a723e */ /* 0x000fe400000010ff */
[----:B---3--:R-:W-:Y:S02]  /*c760*/  F2FP.BF16.F32.PACK_AB R177, R206, R248 ;  /* 0x000000f8ceb1723e */ /* 0x008fe400000010ff */
[----:B------:R-:W-:Y:S02]  /*c770*/  LOP3.LUT R10, R10, R14, RZ, 0xc0, !PT ;  /* 0x0000000e0a0a7212 */ /* 0x000fe400078ec0ff */
[----:B------:R-:W-:Y:S02]  /*c780*/  LOP3.LUT R11, R15, R11, RZ, 0xc0, !PT ;  /* 0x0000000b0f0b7212 */ /* 0x000fe400078ec0ff */
[----:B------:R-:W-:-:S02]  /*c790*/  LOP3.LUT R176, R176, R13, RZ, 0xc0, !PT ;  /* 0x0000000db0b07212 */ /* 0x000fc400078ec0ff */
[----:B------:R-:W-:Y:S02]  /*c7a0*/  LOP3.LUT R177, R177, R12, RZ, 0xc0, !PT ;  /* 0x0000000cb1b17212 */ /* 0x000fe400078ec0ff */
[--C-:B------:R-:W-:Y:S02]  /*c7b0*/  HSET2.LE.AND R179, R16, R172.reuse, PT ;  /* 0x000000ac10b37233 */ /* 0x100fe40003803000 */
[----:B------:R-:W-:Y:S02]  /*c7c0*/  HSET2.LE.AND R9, R17, R172, PT ;  /* 0x000000ac11097233 */ /* 0x000fe40003803000 */
[----:B------:R-:W-:Y:S01]  /*c7d0*/  F2FP.BF16.F32.PACK_AB R15, R251, R203 ;  /* 0x000000cbfb0f723e */ /* 0x000fe200000010ff */
[----:B------:R-:W-:Y:S01]  /*c7e0*/  HMMA.16816.F32.BF16 R4, R4, R30, R132 ;  /* 0x0000001e0404723c */ /* 0x000fe20000041884 */
[----:B------:R-:W-:Y:S01]  /*c7f0*/  F2FP.BF16.F32.PACK_AB R14, R205, R204 ;  /* 0x000000cccd0e723e */ /* 0x000fe200000010ff */
[----:B------:R-:W3:Y:S01]  /*c800*/  LDSM.16.MT88.4 R132, [R202+0x1800] ;  /* 0x00180000ca84783b */ /* 0x000ee20000004200 */
[----:B------:R-:W-:-:S02]  /*c810*/  F2FP.BF16.F32.PACK_AB R13, R246, R244 ;  /* 0x000000f4f60d723e */ /* 0x000fc400000010ff */
[----:B-1----:R-:W-:Y:S01]  /*c820*/  F2FP.BF16.F32.PACK_AB R12, R250, R207 ;  /* 0x000000cffa0c723e */ /* 0x002fe200000010ff */
[----:B------:R-:W1:Y:S01]  /*c830*/  LDSM.16.MT88.4 R172, [R200+0xa800] ;  /* 0x00a80000c8ac783b */ /* 0x000e620000004200 */
[----:B------:R-:W-:Y:S02]  /*c840*/  LOP3.LUT R8, R15, R8, RZ, 0xc0, !PT ;  /* 0x000000080f087212 */ /* 0x000fe400078ec0ff */
[----:B------:R-:W-:Y:S01]  /*c850*/  LOP3.LUT R9, R14, R9, RZ, 0xc0, !PT ;  /* 0x000000090e097212 */ /* 0x000fe200078ec0ff */
[----:B------:R-:W4:Y:S01]  /*c860*/  LDSM.16.MT88.4 R28, [R201+0x800] ;  /* 0x00080000c91c783b */ /* 0x000f220000004200 */
[----:B------:R-:W-:Y:S02]  /*c870*/  LOP3.LUT R178, R13, R178, RZ, 0xc0, !PT ;  /* 0x000000b20db27212 */ /* 0x000fe400078ec0ff */
[----:B------:R-:W-:Y:S01]  /*c880*/  LOP3.LUT R179, R12, R179, RZ, 0xc0, !PT ;  /* 0x000000b30cb37212 */ /* 0x000fe200078ec0ff */
[----:B------:R-:W4:Y:S04]  /*c890*/  LDSM.16.MT88.4 R16, [R202+0x800] ;  /* 0x00080000ca10783b */ /* 0x000f280000004200 */
        /* <DEDUP_REMOVED lines=13> */
[----:B--2---:R-:W-:Y:S01]  /*c970*/  HMMA.16816.F32.BF16 R156, R176, R20, R156 ;  /* 0x00000014b09c723c */ /* 0x004fe2000004189c */
[----:B------:R-:W-:Y:S01]  /*c980*/  FADD.FTZ R164, R192, R164 ;  /* 0x000000a4c0a47221 */ /* 0x000fe20000010000 */
[----:B------:R-:W-:Y:S01]  /*c990*/  FADD.FTZ R191, R188, R191 ;  /* 0x000000bfbcbf7221 */ /* 0x000fe20000010000 */
[----:B------:R-:W-:Y:S01]  /*c9a0*/  FADD.FTZ R187, R184, R187 ;  /* 0x000000bbb8bb7221 */ /* 0x000fe20000010000 */
[----:B------:R-:W-:-:S04]  /*c9b0*/  FADD.FTZ R171, R195, R171 ;  /* 0x000000abc3ab7221 */ /* 0x000fc80000010000 */
[----:B------:R-:W-:Y:S01]  /*c9c0*/  HMMA.16816.F32.BF16 R152, R176, R22, R152 ;  /* 0x00000016b098723c */ /* 0x000fe20000041898 */
[----:B------:R-:W-:-:S07]  /*c9d0*/  FADD.FTZ R164, R203, R164 ;  /* 0x000000a4cba47221 */ /* 0x000fce0000010000 */
[----:B---3--:R-:W-:Y:S01]  /*c9e0*/  HMMA.16816.F32.BF16 R124, R176, R132, R124 ;  /* 0x00000084b07c723c */ /* 0x008fe2000004187c */
[----:B------:R-:W-:-:S07]  /*c9f0*/  FADD.FTZ R191, R204, R191 ;  /* 0x000000bfccbf7221 */ /* 0x000fce0000010000 */
[----:B------:R-:W-:Y:S01]  /*ca00*/  HMMA.16816.F32.BF16 R128, R176, R134, R128 ;  /* 0x00000086b080723c */ /* 0x000fe20000041880 */
[----:B------:R-:W-:-:S07]  /*ca10*/  FADD.FTZ R187, R245, R187 ;  /* 0x000000bbf5bb7221 */ /* 0x000fce0000010000 */
[----:B------:R-:W-:Y:S01]  /*ca20*/  HMMA.16816.F32.BF16 R136, R8, R132, R136 ;  /* 0x000000840888723c */ /* 0x000fe20000041888 */
[----:B------:R-:W-:-:S07]  /*ca30*/  FADD.FTZ R171, R248, R171 ;  /* 0x000000abf8ab7221 */ /* 0x000fce0000010000 */
[C---:B-1----:R-:W-:Y:S08]  /*ca40*/  HMMA.16816.F32.BF16 R40, R176.reuse, R172, R40 ;  /* 0x000000acb028723c */ /* 0x042ff00000041828 */
[C---:B------:R-:W-:Y:S08]  /*ca50*/  HMMA.16816.F32.BF16 R44, R176.reuse, R174, R44 ;  /* 0x000000aeb02c723c */ /* 0x040ff0000004182c */
[C---:B----4-:R-:W-:Y:S08]  /*ca60*/  HMMA.16816.F32.BF16 R56, R176.reuse, R28, R56 ;  /* 0x0000001cb038723c */ /* 0x050ff00000041838 */
        /* <DEDUP_REMOVED lines=36> */
[----:B------:R-:W-:Y:S07]  /*ccb0*/  BRA.U !UP0, `(.L_x_989) ;  /* 0x0000006908587547 */ /* 0x000fee000b800000 */
        /* <DEDUP_REMOVED lines=24> */
[----:B------:R-:W-:Y:S01]  /*ce40*/  UISETP.GE.U32.AND UP0, UPT, UR20, 0x5, UPT ;  /* 0x000000051400788c */ /* 0x000fe2000bf06070 */
        /* <DEDUP_REMOVED lines=30> */
[----:B------:R-:W3:Y:S04]  /*d030*/  LDSM.16.M88.4 R28, [R206+0x2000] ;  /* 0x00200000ce1c783b */ /* 0x000ee80000000200 */
[----:B-1----:R-:W1:Y:S04]  /*d040*/  LDSM.16.M88.4 R8, [R212+UR5+0x8800] ;  /* 0x00880005d408783b */ /* 0x002e680008000200 */
[----:B------:R-:W-:Y:S04]  /*d050*/  LDSM.16.M88.4 R200, [R205+0x8000] ;  /* 0x00800000cdc8783b */ /* 0x000fe80000000200 */
[----:B------:R-:W4:Y:S04]  /*d060*/  LDSM.16.M88.4 R172, [R170+0x2000] ;  /* 0x00200000aaac783b */ /* 0x000f280000000200 */
[----:B------:R-:W4:Y:S04]  /*d070*/  LDSM.16.M88.4 R24, [R206] ;  /* 0x00000000ce18783b */ /* 0x000f280000000200 */
[----:B------:R-:W4:Y:S04]  /*d080*/  LDSM.16.M88.4 R192, [R205+0x8800] ;  /* 0x00880000cdc0783b */ /* 0x000f280000000200 */
[----:B------:R-:W4:Y:S04]  /*d090*/  LDSM.16.M88.4 R20, [R170] ;  /* 0x00000000aa14783b */ /* 0x000f280000000200 */
[----:B------:R-:W-:Y:S04]  /*d0a0*/  LDSM.16.M88.4 R16, [R204+0x2000] ;  /* 0x00200000cc10783b */ /* 0x000fe80000000200 */
[----:B--2---:R-:W2:Y:S04]  /*d0b0*/  LDSM.16.M88.4 R12, [R164+0x8000] ;  /* 0x00800000a40c783b */ /* 0x004ea80000000200 */
[----:B------:R-:W2:Y:S01]  /*d0c0*/  LDSM.16.M88.4 R196, [R164+0x8800] ;  /* 0x00880000a4c4783b */ /* 0x000ea20000000200 */
[C---:B---3--:R-:W-:Y:S03]  /*d0d0*/  HMMA.16816.F32.BF16 R4, R28.reuse, R176, RZ ;  /* 0x000000b01c04723c */ /* 0x048fe600000418ff */
[----:B------:R-:W0:Y:S05]  /*d0e0*/  LDGDEPBAR ;  /* 0x00000000000079af */ /* 0x000e2a0000000000 */
[C---:B-1----:R-:W-:Y:S08]  /*d0f0*/  HMMA.16816.F32.BF16 R32, R28.reuse, R8, RZ ;  /* 0x000000081c20723c */ /* 0x042ff000000418ff */
[C---:B------:R-:W-:Y:S08]  /*d100*/  HMMA.16816.F32.BF16 R184, R28.reuse, R178, RZ ;  /* 0x000000b21cb8723c */ /* 0x040ff000000418ff */
[----:B------:R-:W-:Y:S08]  /*d110*/  HMMA.16816.F32.BF16 R28, R28, R10, RZ ;  /* 0x0000000a1c1c723c */ /* 0x000ff000000418ff */
[----:B----4-:R-:W-:Y:S08]  /*d120*/  HMMA.16816.F32.BF16 R4, R172, R200, R4 ;  /* 0x000000c8ac04723c */ /* 0x010ff00000041804 */
[----:B------:R-:W-:Y:S08]  /*d130*/  HMMA.16816.F32.BF16 R188, R24, R176, RZ ;  /* 0x000000b018bc723c */ /* 0x000ff000000418ff */
[C---:B------:R-:W-:Y:S08]  /*d140*/  HMMA.16816.F32.BF16 R32, R172.reuse, R192, R32 ;  /* 0x000000c0ac20723c */ /* 0x040ff00000041820 */
[C---:B------:R-:W-:Y:S08]  /*d150*/  HMMA.16816.F32.BF16 R184, R172.reuse, R202, R184 ;  /* 0x000000caacb8723c */ /* 0x040ff000000418b8 */
[----:B------:R-:W-:Y:S08]  /*d160*/  HMMA.16816.F32.BF16 R28, R172, R194, R28 ;  /* 0x000000c2ac1c723c */ /* 0x000ff0000004181c */
[C---:B------:R-:W-:Y:S08]  /*d170*/  HMMA.16816.F32.BF16 R176, R24.reuse, R178, RZ ;  /* 0x000000b218b0723c */ /* 0x040ff000000418ff */
[C---:B------:R-:W-:Y:S08]  /*d180*/  HMMA.16816.F32.BF16 R172, R24.reuse, R8, RZ ;  /* 0x0000000818ac723c */ /* 0x040ff000000418ff */
[----:B------:R-:W-:Y:S01]  /*d190*/  HMMA.16816.F32.BF16 R24, R24, R10, RZ ;  /* 0x0000000a1818723c */ /* 0x000fe200000418ff */
[----:B------:R-:W1:Y:S07]  /*d1a0*/  LDSM.16.M88.4 R8, [R204] ;  /* 0x00000000cc08783b */ /* 0x000e6e0000000200 */
[C---:B------:R-:W-:Y:S08]  /*d1b0*/  HMMA.16816.F32.BF16 R188, R20.reuse, R200, R188 ;  /* 0x000000c814bc723c */ /* 0x040ff000000418bc */
[C---:B------:R-:W-:Y:S08]  /*d1c0*/  HMMA.16816.F32.BF16 R172, R20.reuse, R192, R172 ;  /* 0x000000c014ac723c */ /* 0x040ff000000418ac */
[C---:B------:R-:W-:Y:S01]  /*d1d0*/  HMMA.16816.F32.BF16 R176, R20.reuse, R202, R176 ;  /* 0x000000ca14b0723c */ /* 0x040fe200000418b0 */
[----:B------:R-:W-:Y:S07]  /*d1e0*/  LDSM.16.M88.4 R200, [R212+UR5+0x9000] ;  /* 0x00900005d4c8783b */ /* 0x000fee0008000200 */
[----:B------:R-:W-:Y:S01]  /*d1f0*/  HMMA.16816.F32.BF16 R24, R20, R194, R24 ;  /* 0x000000c21418723c */ /* 0x000fe20000041818 */
[----:B------:R-:W-:-:S02]  /*d200*/  IMAD.IADD R20, R171, 0x1, R211 ;  /* 0x00000001ab147824 */ /* 0x000fc400078e02d3 */
[C---:B------:R-:W-:Y:S02]  /*d210*/  IMAD.IADD R171, R169.reuse, 0x1, R204 ;  /* 0x00000001a9ab7824 */ /* 0x040fe400078e02cc */
[----:B------:R-:W-:-:S03]  /*d220*/  IMAD.IADD R169, R169, 0x1, R20 ;  /* 0x00000001a9a97824 */ /* 0x000fc600078e0214 */
[C---:B--2---:R-:W-:Y:S01]  /*d230*/  HMMA.16816.F32.BF16 R4, R16.reuse, R12, R4 ;  /* 0x0000000c1004723c */ /* 0x044fe20000041804 */
[----:B------:R-:W-:Y:S04]  /*d240*/  LDSM.16.M88.4 R192, [R171+0x2000] ;  /* 0x00200000abc0783b */ /* 0x000fe80000000200 */
[----:B------:R-:W2:Y:S03]  /*d250*/  LDSM.16.M88.4 R20, [R169+0x8000] ;  /* 0x00800000a914783b */ /* 0x000ea60000000200 */
[C---:B------:R-:W-:Y:S08]  /*d260*/  HMMA.16816.F32.BF16 R32, R16.reuse, R196, R32 ;  /* 0x000000c41020723c */ /* 0x040ff00000041820 */
[C---:B------:R-:W-:Y:S08]  /*d270*/  HMMA.16816.F32.BF16 R184, R16.reuse, R14, R184 ;  /* 0x0000000e10b8723c */ /* 0x040ff000000418b8 */
[----:B------:R-:W-:Y:S01]  /*d280*/  HMMA.16816.F32.BF16 R28, R16, R198, R28 ;  /* 0x000000c6101c723c */ /* 0x000fe2000004181c */
[----:B------:R-:W3:Y:S07]  /*d290*/  LDSM.16.M88.4 R16, [R169+0x8800] ;  /* 0x00880000a910783b */ /* 0x000eee0000000200 */
[C---:B-1----:R-:W-:Y:S08]  /*d2a0*/  HMMA.16816.F32.BF16 R188, R8.reuse, R12, R188 ;  /* 0x0000000c08bc723c */ /* 0x042ff000000418bc */
[C---:B------:R-:W-:Y:S01]  /*d2b0*/  HMMA.16816.F32.BF16 R176, R8.reuse, R14, R176 ;  /* 0x0000000e08b0723c */ /* 0x040fe200000418b0 */
[----:B------:R-:W1:Y:S07]  /*d2c0*/  LDSM.16.M88.4 R12, [R171] ;  /* 0x00000000ab0c783b */ /* 0x000e6e0000000200 */
[C---:B------:R-:W-:Y:S08]  /*d2d0*/  HMMA.16816.F32.BF16 R172, R8.reuse, R196, R172 ;  /* 0x000000c408ac723c */ /* 0x040ff000000418ac */
[----:B------:R-:W-:Y:S01]  /*d2e0*/  HMMA.16816.F32.BF16 R24, R8, R198, R24 ;  /* 0x000000c60818723c */ /* 0x000fe20000041818 */
[----:B------:R-:W4:Y:S04]  /*d2f0*/  LDSM.16.M88.4 R8, [R206+0x6000] ;  /* 0x00600000ce08783b */ /* 0x000f280000000200 */
[----:B------:R-:W4:Y:S03]  /*d300*/  LDSM.16.M88.4 R196, [R212+UR5+0x9800] ;  /* 0x00980005d4c4783b */ /* 0x000f260008000200 */
[C---:B--2---:R-:W-:Y:S08]  /*d310*/  HMMA.16816.F32.BF16 R4, R192.reuse, R20, R4 ;  /* 0x00000014c004723c */ /* 0x044ff00000041804 */
[C---:B------:R-:W-:Y:S08]  /*d320*/  HMMA.16816.F32.BF16 R184, R192.reuse, R22, R184 ;  /* 0x00000016c0b8723c */ /* 0x040ff000000418b8 */
[C---:B---3--:R-:W-:Y:S08]  /*d330*/  HMMA.16816.F32.BF16 R32, R192.reuse, R16, R32 ;  /* 0x00000010c020723c */ /* 0x048ff00000041820 */
[----:B------:R-:W-:Y:S01]  /*d340*/  HMMA.16816.F32.BF16 R28, R192, R18, R28 ;  /* 0x00000012c01c723c */ /* 0x000fe2000004181c */
[----:B------:R-:W2:Y:S07]  /*d350*/  LDSM.16.M88.4 R192, [R206+0x4000] ;  /* 0x00400000cec0783b */ /* 0x000eae0000000200 */
[C---:B-1----:R-:W-:Y:S08]  /*d360*/  HMMA.16816.F32.BF16 R188, R12.reuse, R20, R188 ;  /* 0x000000140cbc723c */ /* 0x042ff000000418bc */
[C---:B------:R-:W-:Y:S01]  /*d370*/  HMMA.16816.F32.BF16 R176, R12.reuse, R22, R176 ;  /* 0x000000160cb0723c */ /* 0x040fe200000418b0 */
[----:B------:R-:W-:Y:S07]  /*d380*/  LDSM.16.M88.4 R20, [R170+0x6000] ;  /* 0x00600000aa14783b */ /* 0x000fee0000000200 */
[C---:B------:R-:W-:Y:S08]  /*d390*/  HMMA.16816.F32.BF16 R172, R12.reuse, R16, R172 ;  /* 0x000000100cac723c */ /* 0x040ff000000418ac */
[----:B------:R-:W-:Y:S01]  /*d3a0*/  HMMA.16816.F32.BF16 R24, R12, R18, R24 ;  /* 0x000000120c18723c */ /* 0x000fe20000041818 */
[----:B------:R-:W1:Y:S04]  /*d3b0*/  LDSM.16.M88.4 R12, [R205+0x9000] ;  /* 0x00900000cd0c783b */ /* 0x000e680000000200 */
[----:B------:R-:W3:Y:S03]  /*d3c0*/  LDSM.16.M88.4 R16, [R205+0x9800] ;  /* 0x00980000cd10783b */ /* 0x000ee60000000200 */
[C---:B----4-:R-:W-:Y:S08]  /*d3d0*/  HMMA.16816.F32.BF16 R4, R8.reuse, R200, R4 ;  /* 0x000000c80804723c */ /* 0x050ff00000041804 */
[C---:B------:R-:W-:Y:S08]  /*d3e0*/  HMMA.16816.F32.BF16 R184, R8.reuse, R202, R184 ;  /* 0x000000ca08b8723c */ /* 0x040ff000000418b8 */
[C---:B------:R-:W-:Y:S08]  /*d3f0*/  HMMA.16816.F32.BF16 R32, R8.reuse, R196, R32 ;  /* 0x000000c40820723c */ /* 0x040ff00000041820 */
[----:B------:R-:W-:Y:S01]  /*d400*/  HMMA.16816.F32.BF16 R28, R8, R198, R28 ;  /* 0x000000c6081c723c */ /* 0x000fe2000004181c */
[----:B------:R-:W4:Y:S07]  /*d410*/  LDSM.16.M88.4 R8, [R170+0x4000] ;  /* 0x00400000aa08783b */ /* 0x000f2e0000000200 */
[C---:B--2---:R-:W-:Y:S08]  /*d420*/  HMMA.16816.F32.BF16 R188, R192.reuse, R200, R188 ;  /* 0x000000c8c0bc723c */ /* 0x044ff000000418bc */
[C---:B------:R-:W-:Y:S01]  /*d430*/  HMMA.16816.F32.BF16 R176, R192.reuse, R202, R176 ;  /* 0x000000cac0b0723c */ /* 0x040fe200000418b0 */
[----:B------:R-:W-:Y:S04]  /*d440*/  LDSM.16.M88.4 R200, [R204+0x6000] ;  /* 0x00600000ccc8783b */ /* 0x000fe80000000200 */
[----:B------:R-:W-:Y:S03]  /*d450*/  LDSM.16.M88.4 R204, [R204+0x4000] ;  /* 0x00400000cccc783b */ /* 0x000fe60000000200 */
[C---:B------:R-:W-:Y:S08]  /*d460*/  HMMA.16816.F32.BF16 R172, R192.reuse, R196, R172 ;  /* 0x000000c4c0ac723c */ /* 0x040ff000000418ac */
[----:B------:R-:W-:Y:S01]  /*d470*/  HMMA.16816.F32.BF16 R24, R192, R198, R24 ;  /* 0x000000c6c018723c */ /* 0x000fe20000041818 */
[----:B------:R-:W2:Y:S04]  /*d480*/  LDSM.16.M88.4 R196, [R164+0x9000] ;  /* 0x00900000a4c4783b */ /* 0x000ea80000000200 */
[----:B------:R-:W-:Y:S03]  /*d490*/  LDSM.16.M88.4 R192, [R164+0x9800] ;  /* 0x00980000a4c0783b */ /* 0x000fe60000000200 */
[C---:B-1----:R-:W-:Y:S08]  /*d4a0*/  HMMA.16816.F32.BF16 R4, R20.reuse, R12, R4 ;  /* 0x0000000c1404723c */ /* 0x042ff00000041804 */
[C---:B------:R-:W-:Y:S08]  /*d4b0*/  HMMA.16816.F32.BF16 R184, R20.reuse, R14, R184 ;  /* 0x0000000e14b8723c */ /* 0x040ff000000418b8 */
[C---:B---3--:R-:W-:Y:S08]  /*d4c0*/  HMMA.16816.F32.BF16 R32, R20.reuse, R16, R32 ;  /* 0x000000101420723c */ /* 0x048ff00000041820 */
[----:B------:R-:W-:Y:S01]  /*d4d0*/  HMMA.16816.F32.BF16 R28, R20, R18, R28 ;  /* 0x00000012141c723c */ /* 0x000fe2000004181c */
[----:B------:R-:W-:Y:S07]  /*d4e0*/  LDSM.16.M88.4 R20, [R171+0x4000] ;  /* 0x00400000ab14783b */ /* 0x000fee0000000200 */
[C---:B----4-:R-:W-:Y:S08]  /*d4f0*/  HMMA.16816.F32.BF16 R188, R8.reuse, R12, R188 ;  /* 0x0000000c08bc723c */ /* 0x050ff000000418bc */
[C---:B------:R-:W-:Y:S01]  /*d500*/  HMMA.16816.F32.BF16 R176, R8.reuse, R14, R176 ;  /* 0x0000000e08b0723c */ /* 0x040fe200000418b0 */
[----:B------:R-:W1:Y:S07]  /*d510*/  LDSM.16.M88.4 R12, [R169+0x9000] ;  /* 0x00900000a90c783b */ /* 0x000e6e0000000200 */
[C---:B------:R-:W-:Y:S08]  /*d520*/  HMMA.16816.F32.BF16 R172, R8.reuse, R16, R172 ;  /* 0x0000001008ac723c */ /* 0x040ff000000418ac */
[----:B------:R-:W-:Y:S01]  /*d530*/  HMMA.16816.F32.BF16 R24, R8, R18, R24 ;  /* 0x000000120818723c */ /* 0x000fe20000041818 */
[----:B------:R-:W3:Y:S04]  /*d540*/  LDSM.16.M88.4 R16, [R171+0x6000] ;  /* 0x00600000ab10783b */ /* 0x000ee80000000200 */
[----:B------:R-:W4:Y:S01]  /*d550*/  LDSM.16.M88.4 R8, [R169+0x9800] ;  /* 0x00980000a908783b */ /* 0x000f220000000200 */
[----:B------:R-:W-:-:S04]  /*d560*/  DEPBAR.LE SB0, 0x0 ;  /* 0x000080000000791a */ /* 0x000fc80000000000 */
[-C--:B--2---:R-:W-:Y:S08]  /*d570*/  HMMA.16816.F32.BF16 R188, R204, R196.reuse, R188 ;  /* 0x000000c4ccbc723c */ /* 0x084ff000000418bc */
[----:B------:R-:W-:Y:S08]  /*d580*/  HMMA.16816.F32.BF16 R4, R200, R196, R4 ;  /* 0x000000c4c804723c */ /* 0x000ff00000041804 */
[-C--:B------:R-:W-:Y:S08]  /*d590*/  HMMA.16816.F32.BF16 R176, R204, R198.reuse, R176 ;  /* 0x000000c6ccb0723c */ /* 0x080ff000000418b0 */
[----:B------:R-:W-:Y:S08]  /*d5a0*/  HMMA.16816.F32.BF16 R184, R200, R198, R184 ;  /* 0x000000c6c8b8723c */ /* 0x000ff000000418b8 */
[-C--:B-1----:R-:W-:Y:S08]  /*d5b0*/  HMMA.16816.F32.BF16 R188, R20, R12.reuse, R188 ;  /* 0x0000000c14bc723c */ /* 0x082ff000000418bc */
[----:B---3--:R-:W-:Y:S01]  /*d5c0*/  HMMA.16816.F32.BF16 R4, R16, R12, R4 ;  /* 0x0000000c1004723c */ /* 0x008fe20000041804 */
[----:B------:R-:W-:-:S02]  /*d5d0*/  VIADD R13, R215, 0xffffff80 ;  /* 0xffffff80d70d7836 */ /* 0x000fc40000000000 */
[----:B------:R-:W-:-:S03]  /*d5e0*/  VIADD R12, R215, 0xffffff81 ;  /* 0xffffff81d70c7836 */ /* 0x000fc60000000000 */
[C---:B------:R-:W-:Y:S02]  /*d5f0*/  ISETP.GE.AND P1, PT, R13.reuse, R210, PT ;  /* 0x000000d20d00720c */ /* 0x040fe40003f26270 */
[-C--:B------:R-:W-:Y:S01]  /*d600*/  HMMA.16816.F32.BF16 R172, R204, R192.reuse, R172 ;  /* 0x000000c0ccac723c */ /* 0x080fe200000418ac */
[C---:B------:R-:W-:Y:S02]  /*d610*/  ISETP.GE.AND P4, PT, R13.reuse, R209, PT ;  /* 0x000000d10d00720c */ /* 0x040fe40003f86270 */
[----:B------:R-:W-:Y:S02]  /*d620*/  FSEL R188, R188, -INF , !P1 ;  /* 0xff800000bcbc7808 */ /* 0x000fe40004800000 */
[C---:B------:R-:W-:Y:S02]  /*d630*/  ISETP.GE.AND P1, PT, R13.reuse, R0, PT ;  /* 0x000000000d00720c */ /* 0x040fe40003f26270 */
[----:B------:R-:W-:Y:S01]  /*d640*/  ISETP.GE.AND P5, PT, R13, R208, PT ;  /* 0x000000d00d00720c */ /* 0x000fe20003fa6270 */
[----:B------:R-:W-:Y:S01]  /*d650*/  HMMA.16816.F32.BF16 R32, R200, R192, R32 ;  /* 0x000000c0c820723c */ /* 0x000fe20000041820 */
[----:B------:R-:W-:Y:S01]  /*d660*/  FSEL R190, R190, -INF , !P4 ;  /* 0xff800000bebe7808 */ /* 0x000fe20006000000 */
[----:B------:R-:W-:Y:S01]  /*d670*/  VIADD R13, R215, 0xffffff88 ;  /* 0xffffff88d70d7836 */ /* 0x000fe20000000000 */
[----:B------:R-:W-:-:S02]  /*d680*/  FSEL R6, R6, -INF , !P1 ;  /* 0xff80000006067808 */ /* 0x000fc40004800000 */
[C---:B------:R-:W-:Y:S02]  /*d690*/  ISETP.GE.AND P4, PT, R12.reuse, R208, PT ;  /* 0x000000d00c00720c */ /* 0x040fe40003f86270 */
[C---:B------:R-:W-:Y:S01]  /*d6a0*/  ISETP.GE.AND P1, PT, R12.reuse, R0, PT ;  /* 0x000000000c00720c */ /* 0x040fe20003f26270 */
[-C--:B------:R-:W-:Y:S01]  /*d6b0*/  HMMA.16816.F32.BF16 R28, R200, R194.reuse, R28 ;  /* 0x000000c2c81c723c */ /* 0x080fe2000004181c */
[----:B------:R-:W-:Y:S02]  /*d6c0*/  FSEL R5, R5, -INF , !P4 ;  /* 0xff80000005057808 */ /* 0x000fe40006000000 */
[----:B------:R-:W-:Y:S02]  /*d6d0*/  FSEL R7, R7, -INF , !P1 ;  /* 0xff80000007077808 */ /* 0x000fe40004800000 */
[----:B------:R-:W-:Y:S02]  /*d6e0*/  ISETP.GE.AND P4, PT, R12, R209, PT ;  /* 0x000000d10c00720c */ /* 0x000fe40003f86270 */
[-C--:B------:R-:W-:Y:S01]  /*d6f0*/  ISETP.GE.AND P1, PT, R13, R210.reuse, PT ;  /* 0x000000d20d00720c */ /* 0x080fe20003f26270 */
[----:B------:R-:W-:Y:S01]  /*d700*/  HMMA.16816.F32.BF16 R24, R204, R194, R24 ;  /* 0x000000c2cc18723c */ /* 0x000fe20000041818 */
[----:B------:R-:W-:Y:S01]  /*d710*/  FSEL R4, R4, -INF , !P5 ;  /* 0xff80000004047808 */ /* 0x000fe20006800000 */
[----:B------:R-:W-:Y:S01]  /*d720*/  BAR.SYNC.DEFER_BLOCKING 0x0 ;  /* 0x0000000000007b1d */ /* 0x000fe20000010000 */
[----:B------:R-:W-:-:S04]  /*d730*/  ISETP.GE.AND P5, PT, R12, R210, PT ;  /* 0x000000d20c00720c */ /* 0x000fc80003fa6270 */
[----:B------:R-:W-:Y:S01]  /*d740*/  FSEL R189, R189, -INF , !P5 ;  /* 0xff800000bdbd7808 */ /* 0x000fe20006800000 */
[----:B------:R-:W-:Y:S01]  /*d750*/  HMMA.16816.F32.BF16 R176, R20, R14, R176 ;  /* 0x0000000e14b0723c */ /* 0x000fe200000418b0 */
[----:B------:R-:W-:-:S07]  /*d760*/  ISETP.GE.AND P5, PT, R13, R209, PT ;  /* 0x000000d10d00720c */ /* 0x000fce0003fa6270 */
[----:B------:R-:W-:Y:S01]  /*d770*/  HMMA.16816.F32.BF16 R184, R16, R14, R184 ;  /* 0x0000000e10b8723c */ /* 0x000fe200000418b8 */
[C---:B------:R-:W-:Y:S02]  /*d780*/  VIADD R15, R215.reuse, 0xffffff90 ;  /* 0xffffff90d70f7836 */ /* 0x040fe40000000000 */
[----:B------:R-:W-:-:S05]  /*d790*/  VIADD R14, R215, 0xffffff91 ;  /* 0xffffff91d70e7836 */ /* 0x000fca0000000000 */
[----:B----4-:R-:W-:Y:S03]  /*d7a0*/  HMMA.16816.F32.BF16 R172, R20, R8, R172 ;  /* 0x0000000814ac723c */ /* 0x010fe600000418ac */
[----:B------:R-:W-:Y:S02]  /*d7b0*/  FSEL R12, R176, -INF , !P1 ;  /* 0xff800000b00c7808 */ /* 0x000fe40004800000 */
[----:B------:R-:W-:-:S03]  /*d7c0*/  ISETP.GE.AND P1, PT, R13, R0, PT ;  /* 0x000000000d00720c */ /* 0x000fc60003f26270 */
[C---:B------:R-:W-:Y:S01]  /*d7d0*/  HMMA.16816.F32.BF16 R32, R16.reuse, R8, R32 ;  /* 0x000000081020723c */ /* 0x040fe20000041820 */
[----:B------:R-:W-:Y:S02]  /*d7e0*/  FSEL R9, R191, -INF , !P4 ;  /* 0xff800000bf097808 */ /* 0x000fe40006000000 */
[----:B------:R-:W-:Y:S01]  /*d7f0*/  ISETP.GE.AND P4, PT, R13, R208, PT ;  /* 0x000000d00d00720c */ /* 0x000fe20003f86270 */
[----:B------:R-:W-:Y:S01]  /*d800*/  VIADD R13, R215, 0xffffff98 ;  /* 0xffffff98d70d7836 */ /* 0x000fe20000000000 */
[----:B------:R-:W-:Y:S02]  /*d810*/  FSEL R8, R186, -INF , !P1 ;  /* 0xff800000ba087808 */ /* 0x000fe40004800000 */
[----:B------:R-:W-:Y:S01]  /*d820*/  FSEL R184, R184, -INF , !P4 ;  /* 0xff800000b8b87808 */ /* 0x000fe20006000000 */
[----:B------:R-:W-:Y:S01]  /*d830*/  HMMA.16816.F32.BF16 R28, R16, R10, R28 ;  /* 0x0000000a101c723c */ /* 0x000fe2000004181c */
[----:B------:R-:W-:-:S07]  /*d840*/  FMNMX3.FTZ R16, R168, R188, R189, !PT ;  /* 0x000000bca8107276 */ /* 0x000fce00078100bd */
[----:B------:R-:W-:Y:S01]  /*d850*/  HMMA.16816.F32.BF16 R24, R20, R10, R24 ;  /* 0x0000000a1418723c */ /* 0x000fe20000041818 */
[C---:B------:R-:W-:Y:S02]  /*d860*/  VIADD R10, R215.reuse, 0xffffff89 ;  /* 0xffffff89d70a7836 */ /* 0x040fe40000000000 */
[----:B------:R-:W-:-:S03]  /*d870*/  VIADD R215, R215, 0xffffff99 ;  /* 0xffffff99d7d77836 */ /* 0x000fc60000000000 */
[C---:B------:R-:W-:Y:S02]  /*d880*/  ISETP.GE.AND P4, PT, R10.reuse, R210, PT ;  /* 0x000000d20a00720c */ /* 0x040fe40003f86270 */
[----:B------:R-:W-:Y:S02]  /*d890*/  ISETP.GE.AND P1, PT, R10, R208, PT ;  /* 0x000000d00a00720c */ /* 0x000fe40003f26270 */
[----:B------:R-:W-:Y:S02]  /*d8a0*/  FSEL R177, R177, -INF , !P4 ;  /* 0xff800000b1b17808 */ /* 0x000fe40006000000 */
[----:B------:R-:W-:Y:S02]  /*d8b0*/  FSEL R11, R185, -INF , !P1 ;  /* 0xff800000b90b7808 */ /* 0x000fe40004800000 */
[-C--:B------:R-:W-:Y:S02]  /*d8c0*/  ISETP.GE.AND P4, PT, R15, R210.reuse, PT ;  /* 0x000000d20f00720c */ /* 0x080fe40003f86270 */
[----:B------:R-:W-:-:S02]  /*d8d0*/  ISETP.GE.AND P1, PT, R14, R210, PT ;  /* 0x000000d20e00720c */ /* 0x000fc40003f26270 */
[----:B------:R-:W-:Y:S02]  /*d8e0*/  FSEL R172, R172, -INF , !P4 ;  /* 0xff800000acac7808 */ /* 0x000fe40006000000 */
[----:B------:R-:W-:Y:S02]  /*d8f0*/  FSEL R173, R173, -INF , !P1 ;  /* 0xff800000adad7808 */ /* 0x000fe40004800000 */
[-C--:B------:R-:W-:Y:S02]  /*d900*/  ISETP.GE.AND P4, PT, R13, R210.reuse, PT ;  /* 0x000000d20d00720c */ /* 0x080fe40003f86270 */
[----:B------:R-:W-:Y:S02]  /*d910*/  ISETP.GE.AND P1, PT, R215, R210, PT ;  /* 0x000000d2d700720c */ /* 0x000fe40003f26270 */
[----:B------:R-:W-:Y:S02]  /*d920*/  FMNMX3.FTZ R16, R16, R12, R177, !PT ;  /* 0x0000000c10107276 */ /* 0x000fe400078100b1 */
[----:B------:R-:W-:-:S02]  /*d930*/  FSEL R169, R24, -INF , !P4 ;  /* 0xff80000018a97808 */ /* 0x000fc40006000000 */
[----:B------:R-:W-:Y:S02]  /*d940*/  FSEL R170, R25, -INF , !P1 ;  /* 0xff80000019aa7808 */ /* 0x000fe40004800000 */
[----:B------:R-:W-:Y:S02]  /*d950*/  FMNMX3.FTZ R16, R16, R172, R173, !PT ;  /* 0x000000ac10107276 */ /* 0x000fe400078100ad */
[----:B------:R-:W-:Y:S02]  /*d960*/  ISETP.GE.AND P4, PT, R10, R0, PT ;  /* 0x000000000a00720c */ /* 0x000fe40003f86270 */
[----:B------:R-:W-:Y:S01]  /*d970*/  FMNMX3.FTZ R17, R16, R169, R170, !PT ;  /* 0x000000a910117276 */ /* 0x000fe200078100aa */
[----:B------:R-:W-:Y:S10]  /*d980*/  BRA.U !UP0, `(.L_x_992) ;  /* 0x0000000108d47547 */ /* 0x000ff4000b800000 */
[----:B------:R-:W-:Y:S01]  /*d990*/  IMAD.U32 R18, RZ, RZ, UR20 ;  /* 0x00000014ff127e24 */ /* 0x000fe2000f8e00ff */
[----:B------:R-:W-:Y:S01]  /*d9a0*/  MOV R20, UR20 ;  /* 0x0000001400147c02 */ /* 0x000fe20008000f00 */
[----:B------:R-:W-:Y:S01]  /*d9b0*/  IMAD.U32 R193, RZ, RZ, UR16 ;  /* 0x00000010ffc17e24 */ /* 0x000fe2000f8e00ff */
[----:B------:R-:W-:Y:S01]  /*d9c0*/  MOV R192, UR17 ;  /* 0x0000001100c07c02 */ /* 0x000fe20008000f00 */
[----:B------:R-:W-:Y:S02]  /*d9d0*/  @!P3 VIADD R18, R18, 0xfffffffb ;  /* 0xfffffffb1212b836 */ /* 0x000fe40000000000 */
[----:B------:R-:W-:Y:S02]  /*d9e0*/  @!P2 VIADD R20, R20, 0xfffffffb ;  /* 0xfffffffb1414a836 */ /* 0x000fe40000000000 */
[C---:B------:R-:W-:Y:S02]  /*d9f0*/  @!P3 IMAD R16, R18.reuse, UR4, RZ ;  /* 0x000000041210bc24 */ /* 0x040fe4000f8e02ff */
[----:B------:R-:W-:Y:S01]  /*da00*/  @!P3 IMAD.WIDE.U32 R24, R18, UR14, RZ ;  /* 0x0000000e1218bc25 */ /* 0x000fe2000f8e00ff */
[----:B------:R-:W-:-:S03]  /*da10*/  MOV R18, UR20 ;  /* 0x0000001400127c02 */ /* 0x000fc60008000f00 */
[----:B------:R-:W-:Y:S01]  /*da20*/  @!P3 IMAD.IADD R16, R25, 0x1, R16 ;  /* 0x000000011910b824 */ /* 0x000fe200078e0210 */
[-C--:B------:R-:W-:Y:S01]  /*da30*/  @!P3 LEA R22, P1, R24, R228.reuse, 0x1 ;  /* 0x000000e41816b211 */ /* 0x080fe200078208ff */
[C---:B------:R-:W-:Y:S01]  /*da40*/  @!P2 IMAD R19, R20.reuse, UR4, RZ ;  /* 0x000000041413ac24 */ /* 0x040fe2000f8e02ff */
[----:B------:R-:W-:Y:S01]  /*da50*/  MOV R25, UR16 ;  /* 0x0000001000197c02 */ /* 0x000fe20008000f00 */
[----:B------:R-:W-:Y:S01]  /*da60*/  @!P2 IMAD.WIDE.U32 R194, R20, UR14, RZ ;  /* 0x0000000e14c2ac25 */ /* 0x000fe2000f8e00ff */
[----:B------:R-:W-:Y:S02]  /*da70*/  @!P3 LEA.HI.X R23, R24, R227, R16, 0x1, P1 ;  /* 0x000000e31817b211 */ /* 0x000fe400008f0c10 */
        /* <DEDUP_REMOVED lines=38> */
.L_x_992:
[-C--:B------:R-:W-:Y:S01]  /*dce0*/  ISETP.GE.AND P1, PT, R10, R209.reuse, PT ;  /* 0x000000d10a00720c */ /* 0x080fe20003f26270 */
[----:B------:R-:W2:Y:S01]  /*dcf0*/  SHFL.BFLY PT, R16, R17, 0x2, 0x1f ;  /* 0x0c401f0011107f89 */ /* 0x000ea200000e0000 */
[----:B------:R-:W-:Y:S01]  /*dd00*/  FSEL R10, R187, -INF , !P4 ;  /* 0xff800000bb0a7808 */ /* 0x000fe20006000000 */
[----:B------:R-:W-:Y:S01]  /*dd10*/  UIADD3 UR5, UPT, UPT, UR20, -0x4, URZ ;  /* 0xfffffffc14057890 */ /* 0x000fe2000fffe0ff */
[----:B------:R-:W-:Y:S01]  /*dd20*/  ISETP.GE.AND P4, PT, R15, R209, PT ;  /* 0x000000d10f00720c */ /* 0x000fe20003f86270 */
[----:B-1----:R-:W-:Y:S01]  /*dd30*/  IMAD.U32 R18, RZ, RZ, UR31 ;  /* 0x0000001fff127e24 */ /* 0x002fe2000f8e00ff */
[----:B------:R-:W-:Y:S01]  /*dd40*/  FSEL R178, R178, -INF , !P5 ;  /* 0xff800000b2b27808 */ /* 0x000fe20006800000 */
[----:B------:R-:W1:Y:S01]  /*dd50*/  LDCU UR10, c[0x0][0x45c] ;  /* 0x00008b80ff0a77ac */ /* 0x000e620008000800 */
[----:B------:R-:W-:Y:S01]  /*dd60*/  FSEL R179, R179, -INF , !P1 ;  /* 0xff800000b3b37808 */ /* 0x000fe20004800000 */
[----:B------:R-:W3:Y:S01]  /*dd70*/  S2UR UR11, SR_CgaCtaId ;  /* 0x00000000000b79c3 */ /* 0x000ee20000008800 */
[----:B------:R-:W-:Y:S01]  /*dd80*/  FSEL R174, R174, -INF , !P4 ;  /* 0xff800000aeae7808 */ /* 0x000fe20006000000 */
[----:B------:R-:W-:Y:S01]  /*dd90*/  STL.64 [R1], R210 ;  /* 0x000000d201007387 */ /* 0x000fe20000100a00 */
[----:B------:R-:W-:-:S02]  /*dda0*/  ISETP.GE.AND P5, PT, R15, R208, PT ;  /* 0x000000d00f00720c */ /* 0x000fc40003fa6270 */
[----:B------:R-:W-:Y:S02]  /*ddb0*/  ISETP.GE.AND P1, PT, R15, R0, PT ;  /* 0x000000000f00720c */ /* 0x000fe40003f26270 */
[----:B------:R-:W-:Y:S02]  /*ddc0*/  ISETP.GE.AND P4, PT, R14, R209, PT ;  /* 0x000000d10e00720c */ /* 0x000fe40003f86270 */
[----:B------:R-:W-:Y:S02]  /*ddd0*/  FSEL R247, R32, -INF , !P5 ;  /* 0xff80000020f77808 */ /* 0x000fe40006800000 */
[----:B------:R-:W-:Y:S02]  /*dde0*/  FSEL R164, R34, -INF , !P1 ;  /* 0xff80000022a47808 */ /* 0x000fe40004800000 */
[----:B------:R-:W-:Y:S02]  /*ddf0*/  FSEL R175, R175, -INF , !P4 ;  /* 0xff800000afaf7808 */ /* 0x000fe40006000000 */
[----:B------:R-:W-:-:S02]  /*de00*/  ISETP.GE.AND P5, PT, R14, R208, PT ;  /* 0x000000d00e00720c */ /* 0x000fc40003fa6270 */
[----:B------:R-:W-:Y:S02]  /*de10*/  ISETP.GE.AND P1, PT, R14, R0, PT ;  /* 0x000000000e00720c */ /* 0x000fe40003f26270 */
[-C--:B------:R-:W-:Y:S02]  /*de20*/  ISETP.GE.AND P4, PT, R13, R209.reuse, PT ;  /* 0x000000d10d00720c */ /* 0x080fe40003f86270 */
[----:B------:R-:W-:Y:S02]  /*de30*/  FMNMX3.FTZ R14, R167, R190, R9, !PT ;  /* 0x000000bea70e7276 */ /* 0x000fe40007810009 */
[----:B------:R-:W-:Y:S02]  /*de40*/  FSEL R176, R26, -INF , !P4 ;  /* 0xff8000001ab07808 */ /* 0x000fe40006000000 */
[----:B------:R-:W-:Y:S02]  /*de50*/  ISETP.GE.AND P4, PT, R215, R209, PT ;  /* 0x000000d1d700720c */ /* 0x000fe40003f86270 */
[----:B------:R-:W-:-:S02]  /*de60*/  FMNMX3.FTZ R14, R14, R178, R179, !PT ;  /* 0x000000b20e0e7276 */ /* 0x000fc400078100b3 */
[----:B------:R-:W-:Y:S02]  /*de70*/  FSEL R195, R27, -INF , !P4 ;  /* 0xff8000001bc37808 */ /* 0x000fe40006000000 */
[----:B------:R-:W-:Y:S02]  /*de80*/  FMNMX3.FTZ R14, R14, R174, R175, !PT ;  /* 0x000000ae0e0e7276 */ /* 0x000fe400078100af */
[----:B--2---:R-:W-:Y:S02]  /*de90*/  FMNMX.FTZ R17, R17, R16, !PT ;  /* 0x0000001011117209 */ /* 0x004fe40007810000 */
[----:B------:R-:W-:Y:S02]  /*dea0*/  FMNMX3.FTZ R16, R14, R176, R195, !PT ;  /* 0x000000b00e107276 */ /* 0x000fe400078100c3 */
[----:B------:R-:W-:Y:S01]  /*deb0*/  FSEL R249, R33, -INF , !P5 ;  /* 0xff80000021f97808 */ /* 0x000fe20006800000 */
[----:B------:R-:W-:Y:S01]  /*dec0*/  SHFL.BFLY PT, R224, R17, 0x1, 0x1f ;  /* 0x0c201f0011e07f89 */ /* 0x000fe200000e0000 */
[----:B------:R-:W-:-:S02]  /*ded0*/  ISETP.GE.AND P5, PT, R13, R208, PT ;  /* 0x000000d00d00720c */ /* 0x000fc40003fa6270 */
[----:B------:R-:W-:Y:S01]  /*dee0*/  MOV R26, UR31 ;  /* 0x0000001f001a7c02 */ /* 0x000fe20008000f00 */
[----:B------:R-:W2:Y:S01]  /*def0*/  SHFL.BFLY PT, R20, R16, 0x2, 0x1f ;  /* 0x0c401f0010147f89 */ /* 0x000ea200000e0000 */
[----:B------:R-:W-:Y:S02]  /*df00*/  FSEL R250, R28, -INF , !P5 ;  /* 0xff8000001cfa7808 */ /* 0x000fe40006800000 */
[----:B------:R-:W-:Y:S01]  /*df10*/  LOP3.LUT R26, R26, UR5, R183, 0x96, !PT ;  /* 0x000000051a1a7c12 */ /* 0x000fe2000f8e96b7 */
[----:B------:R-:W-:Y:S01]  /*df20*/  UMOV UR5, 0x400 ;  /* 0x0000040000057882 */ /* 0x000fe20000000000 */
[----:B------:R-:W-:Y:S01]  /*df30*/  ISETP.GE.AND P5, PT, R13, R0, PT ;  /* 0x000000000d00720c */ /* 0x000fe20003fa6270 */
[----:B---3--:R-:W-:Y:S01]  /*df40*/  ULEA UR5, UR11, UR5, 0x18 ;  /* 0x000000050b057291 */ /* 0x008fe2000f8ec0ff */
[----:B------:R-:W-:Y:S01]  /*df50*/  MOV R13, UR30 ;  /* 0x0000001e000d7c02 */ /* 0x000fe20008000f00 */
[----:B------:R-:W-:Y:S01]  /*df60*/  IMAD.WIDE.U32 R26, R26, -0x326172a9, RZ ;  /* 0xcd9e8d571a1a7825 */ /* 0x000fe200078e00ff */
[----:B------:R-:W-:-:S02]  /*df70*/  MOV R22, UR30 ;  /* 0x0000001e00167c02 */ /* 0x000fc40008000f00 */
[----:B------:R-:W-:Y:S02]  /*df80*/  FMNMX3.FTZ R244, R166, R4, R5, !PT ;  /* 0x00000004a6f47276 */ /* 0x000fe40007810005 */
[----:B------:R-:W-:Y:S02]  /*df90*/  IADD3 R13, PT, PT, R13, -0x61c88647, RZ ;  /* 0x9e3779b90d0d7810 */ /* 0x000fe40007ffe0ff */
[----:B------:R-:W-:Y:S02]  /*dfa0*/  ISETP.GE.AND P4, PT, R215, R208, PT ;  /* 0x000000d0d700720c */ /* 0x000fe40003f86270 */
[----:B------:R-:W-:Y:S02]  /*dfb0*/  IADD3 R22, PT, PT, R22, 0x3c6ef372, RZ ;  /* 0x3c6ef37216167810 */ /* 0x000fe40007ffe0ff */
[----:B------:R-:W-:Y:S02]  /*dfc0*/  FMNMX3.FTZ R244, R244, R184, R11, !PT ;  /* 0x000000b8f4f47276 */ /* 0x000fe4000781000b */
[----:B------:R-:W-:-:S02]  /*dfd0*/  LOP3.LUT R14, R13, R180, R27, 0x96, !PT ;  /* 0x000000b40d0e7212 */ /* 0x000fc400078e961b */
[----:B------:R-:W-:Y:S02]  /*dfe0*/  FSEL R248, R29, -INF , !P4 ;  /* 0xff8000001df87808 */ /* 0x000fe40006000000 */
[----:B------:R-:W-:Y:S01]  /*dff0*/  LOP3.LUT R24, R22, R26, R241, 0x96, !PT ;  /* 0x0000001a16187212 */ /* 0x000fe200078e96f1 */
[----:B------:R-:W-:Y:S01]  /*e000*/  IMAD.WIDE.U32 R14, R14, -0x2daee0ad, RZ ;  /* 0xd2511f530e0e7825 */ /* 0x000fe200078e00ff */
[----:B------:R-:W-:Y:S02]  /*e010*/  FMNMX3.FTZ R244, R244, R247, R249, !PT ;  /* 0x000000f7f4f47276 */ /* 0x000fe400078100f9 */
[----:B------:R-:W-:Y:S01]  /*e020*/  MOV R19, UR31 ;  /* 0x0000001f00137c02 */ /* 0x000fe20008000f00 */
[----:B------:R-:W-:Y:S01]  /*e030*/  IMAD.WIDE.U32 R24, R24, -0x2daee0ad, RZ ;  /* 0xd2511f5318187825 */ /* 0x000fe200078e00ff */
[----:B------:R-:W-:Y:S02]  /*e040*/  LOP3.LUT R13, R13, R2, R27, 0x96, !PT ;  /* 0x000000020d0d7212 */ /* 0x000fe400078e961b */
[----:B------:R-:W-:-:S02]  /*e050*/  FMNMX3.FTZ R244, R244, R250, R248, !PT ;  /* 0x000000faf4f47276 */ /* 0x000fc400078100f8 */
[----:B------:R-:W-:Y:S02]  /*e060*/  IADD3 R19, PT, PT, R19, 0x76cf5d0a, RZ ;  /* 0x76cf5d0a13137810 */ /* 0x000fe40007ffe0ff */
[----:B------:R-:W-:Y:S02]  /*e070*/  IADD3 R18, PT, PT, R18, 0x32370b8f, RZ ;  /* 0x32370b8f12127810 */ /* 0x000fe40007ffe0ff */
[----:B------:R-:W-:Y:S01]  /*e080*/  LOP3.LUT R22, R22, R26, R237, 0x96, !PT ;  /* 0x0000001a16167212 */ /* 0x000fe200078e96ed */
[----:B------:R-:W-:Y:S01]  /*e090*/  IMAD.WIDE.U32 R26, R13, -0x2daee0ad, RZ ;  /* 0xd2511f530d1a7825 */ /* 0x000fe200078e00ff */
[----:B--2---:R-:W-:Y:S02]  /*e0a0*/  FMNMX.FTZ R16, R16, R20, !PT ;  /* 0x0000001410107209 */ /* 0x004fe40007810000 */
[----:B------:R-:W-:Y:S01]  /*e0b0*/  LOP3.LUT R15, R19, R242, R15, 0x96, !PT ;  /* 0x000000f2130f7212 */ /* 0x000fe200078e960f */
[----:B------:R-:W2:Y:S01]  /*e0c0*/  SHFL.BFLY PT, R20, R244, 0x2, 0x1f ;  /* 0x0c401f00f4147f89 */ /* 0x000ea200000e0000 */
[----:B------:R-:W-:Y:S01]  /*e0d0*/  LOP3.LUT R14, R18, R14, R25, 0x96, !PT ;  /* 0x0000000e120e7212 */ /* 0x000fe200078e9619 */
[----:B------:R-:W-:Y:S01]  /*e0e0*/  IMAD.WIDE.U32 R22, R22, -0x2daee0ad, RZ ;  /* 0xd2511f5316167825 */ /* 0x000fe200078e00ff */
[----:B------:R-:W-:Y:S01]  /*e0f0*/  MOV R13, UR30 ;  /* 0x0000001e000d7c02 */ /* 0x000fe20008000f00 */
[----:B------:R-:W3:Y:S01]  /*e100*/  SHFL.BFLY PT, R245, R16, 0x1, 0x1f ;  /* 0x0c201f0010f57f89 */ /* 0x000ee200000e0000 */
[----:B------:R-:W-:Y:S01]  /*e110*/  FMNMX.FTZ R224, R17, R224, !PT ;  /* 0x000000e011e07209 */ /* 0x000fe20007810000 */
[----:B------:R-:W-:Y:S01]  /*e120*/  IMAD.WIDE.U32 R204, R15, -0x326172a9, RZ ;  /* 0xcd9e8d570fcc7825 */ /* 0x000fe200078e00ff */
[----:B------:R-:W-:-:S02]  /*e130*/  LOP3.LUT R18, R18, R26, R23, 0x96, !PT ;  /* 0x0000001a12127212 */ /* 0x000fc400078e9617 */
[----:B------:R-:W-:Y:S01]  /*e140*/  FMNMX3.FTZ R23, R165, R6, R7, !PT ;  /* 0x00000006a5177276 */ /* 0x000fe20007810007 */
[----:B------:R-:W-:Y:S01]  /*e150*/  IMAD.WIDE.U32 R14, R14, -0x326172a9, RZ ;  /* 0xcd9e8d570e0e7825 */ /* 0x000fe200078e00ff */
[----:B------:R-:W-:-:S03]  /*e160*/  ISETP.GE.AND P4, PT, R215, R0, PT ;  /* 0x00000000d700720c */ /* 0x000fc60003f86270 */
[C---:B-1----:R-:W-:Y:S01]  /*e170*/  FMUL.FTZ R196, R224.reuse, UR10 ;  /* 0x0000000ae0c47c20 */ /* 0x042fe20008410000 */
[----:B------:R-:W-:Y:S01]  /*e180*/  FSEL R215, R35, -INF , !P1 ;  /* 0xff80000023d77808 */ /* 0x000fe20004800000 */
[----:B------:R-:W-:Y:S01]  /*e190*/  VIADD R13, R13, 0x78dde6e4 ;  /* 0x78dde6e40d0d7836 */ /* 0x000fe20000000000 */
[----:B------:R-:W-:Y:S02]  /*e1a0*/  FSETP.NEU.FTZ.AND P1, PT, R224, -INF , PT ;  /* 0xff800000e000780b */ /* 0x000fe40003f3d000 */
[----:B------:R-:W-:Y:S02]  /*e1b0*/  FSEL R246, R30, -INF , !P5 ;  /* 0xff8000001ef67808 */ /* 0x000fe40006800000 */
[----:B------:R-:W-:Y:S02]  /*e1c0*/  LOP3.LUT R204, R13, R204, R15, 0x96, !PT ;  /* 0x000000cc0dcc7212 */ /* 0x000fe400078e960f */
[----:B------:R-:W-:Y:S02]  /*e1d0*/  FMNMX3.FTZ R15, R23, R8, R10, !PT ;  /* 0x00000008170f7276 */ /* 0x000fe4000781000a */
[----:B------:R-:W-:-:S02]  /*e1e0*/  FSEL R207, R31, -INF , !P4 ;  /* 0xff8000001fcf7808 */ /* 0x000fc40006000000 */
[----:B------:R-:W-:Y:S02]  /*e1f0*/  FMNMX3.FTZ R15, R15, R164, R215, !PT ;  /* 0x000000a40f0f7276 */ /* 0x000fe400078100d7 */
[----:B------:R-:W-:Y:S02]  /*e200*/  FSEL R196, R196, RZ, P1 ;  /* 0x000000ffc4c47208 */ /* 0x000fe40000800000 */
[----:B------:R-:W-:Y:S02]  /*e210*/  FMNMX3.FTZ R225, R15, R246, R207, !PT ;  /* 0x000000f60fe17276 */ /* 0x000fe400078100cf */
[----:B--2---:R-:W-:Y:S01]  /*e220*/  FMNMX.FTZ R244, R244, R20, !PT ;  /* 0x00000014f4f47209 */ /* 0x004fe20007810000 */
[--C-:B------:R-:W-:Y:S01]  /*e230*/  FFMA.FTZ R193, R12, UR10, -R196.reuse ;  /* 0x0000000a0cc17c23 */ /* 0x100fe200080108c4 */
[----:B---3--:R-:W-:Y:S01]  /*e240*/  FMNMX.FTZ R245, R16, R245, !PT ;  /* 0x000000f510f57209 */ /* 0x008fe20007810000 */
[----:B------:R-:W1:Y:S01]  /*e250*/  SHFL.BFLY PT, R12, R225, 0x2, 0x1f ;  /* 0x0c401f00e10c7f89 */ /* 0x000e6200000e0000 */
[----:B------:R-:W-:Y:S01]  /*e260*/  LOP3.LUT R19, R19, R238, R27, 0x96, !PT ;  /* 0x000000ee13137212 */ /* 0x000fe200078e961b */
[----:B------:R-:W-:Y:S01]  /*e270*/  FFMA.FTZ R192, R177, UR10, -R196 ;  /* 0x0000000ab1c07c23 */ /* 0x000fe200080108c4 */
[----:B------:R-:W-:Y:S01]  /*e280*/  MOV R21, UR30 ;  /* 0x0000001e00157c02 */ /* 0x000fe20008000f00 */
[----:B------:R-:W2:Y:S01]  /*e290*/  SHFL.BFLY PT, R16, R244, 0x1, 0x1f ;  /* 0x0c201f00f4107f89 */ /* 0x000ea200000e0000 */
[----:B------:R-:W-:Y:S01]  /*e2a0*/  MOV R20, UR31 ;  /* 0x0000001f00147c02 */ /* 0x000fe20008000f00 */
[----:B------:R-:W-:Y:S01]  /*e2b0*/  IMAD.WIDE.U32 R26, R19, -0x326172a9, RZ ;  /* 0xcd9e8d57131a7825 */ /* 0x000fe200078e00ff */
[----:B------:R-:W-:-:S03]  /*e2c0*/  IADD3 R21, PT, PT, R21, -0x255992d5, RZ ;  /* 0xdaa66d2b15157810 */ /* 0x000fc60007ffe0ff */
[----:B------:R-:W-:Y:S01]  /*e2d0*/  FMUL.FTZ R198, R245, UR10 ;  /* 0x0000000af5c67c20 */ /* 0x000fe20008410000 */
[----:B------:R-:W-:Y:S01]  /*e2e0*/  IADD3 R20, PT, PT, R20, -0x56f99767, RZ ;  /* 0xa906689914147810 */ /* 0x000fe20007ffe0ff */
[----:B------:R-:W-:Y:S01]  /*e2f0*/  IMAD.WIDE.U32 R18, R18, -0x326172a9, RZ ;  /* 0xcd9e8d5712127825 */ /* 0x000fe200078e00ff */
[----:B------:R-:W-:-:S03]  /*e300*/  LOP3.LUT R17, R21, R240, R205, 0x96, !PT ;  /* 0x000000f015117212 */ /* 0x000fc600078e96cd */
[----:B------:R-:W-:Y:S01]  /*e310*/  FFMA.FTZ R171, R188, UR10, -R196 ;  /* 0x0000000abcab7c23 */ /* 0x000fe200080108c4 */
[----:B------:R-:W-:Y:S01]  /*e320*/  LOP3.LUT R21, R21, R236, R27, 0x96, !PT ;  /* 0x000000ec15157212 */ /* 0x000fe200078e961b */
[----:B------:R-:W-:Y:S01]  /*e330*/  IMAD.WIDE.U32 R204, R204, -0x2daee0ad, RZ ;  /* 0xd2511f53cccc7825 */ /* 0x000fe200078e00ff */
[----:B------:R-:W-:-:S03]  /*e340*/  LOP3.LUT R15, R13, R26, R19, 0x96, !PT ;  /* 0x0000001a0d0f7212 */ /* 0x000fc600078e9613 */
[----:B------:R-:W-:Y:S01]  /*e350*/  FFMA.FTZ R194, R189, UR10, -R196 ;  /* 0x0000000abdc27c23 */ /* 0x000fe200080108c4 */
[----:B------:R-:W-:Y:S01]  /*e360*/  MOV R13, UR31 ;  /* 0x0000001f000d7c02 */ /* 0x000fe20008000f00 */
[----:B------:R-:W-:Y:S01]  /*e370*/  IMAD.WIDE.U32 R28, R17, -0x2daee0ad, RZ ;  /* 0xd2511f53111c7825 */ /* 0x000fe200078e00ff */
[----:B------:R-:W-:Y:S01]  /*e380*/  FSETP.NEU.FTZ.AND P5, PT, R245, -INF , PT ;  /* 0xff800000f500780b */ /* 0x000fe20003fbd000 */
[----:B------:R-:W-:Y:S01]  /*e390*/  MUFU.EX2 R193, R193 ;  /* 0x000000c100c17308 */ /* 0x000fe20000000800 */
[----:B------:R-:W-:Y:S01]  /*e3a0*/  IADD3 R13, PT, PT, R13, -0x126145ec, RZ ;  /* 0xed9eba140d0d7810 */ /* 0x000fe20007ffe0ff */
[----:B------:R-:W-:Y:S01]  /*e3b0*/  IMAD.WIDE.U32 R26, R21, -0x2daee0ad, RZ ;  /* 0xd2511f53151a7825 */ /* 0x000fe200078e00ff */
[----:B------:R-:W-:-:S03]  /*e3c0*/  MOV R251, UR30 ;  /* 0x0000001e00fb7c02 */ /* 0x000fc60008000f00 */
[----:B------:R-:W-:Y:S01]  /*e3d0*/  FFMA.FTZ R173, R173, UR10, -R196 ;  /* 0x0000000aadad7c23 */ /* 0x000fe200080108c4 */
[----:B-1----:R-:W-:Y:S01]  /*e3e0*/  FMNMX.FTZ R225, R225, R12, !PT ;  /* 0x0000000ce1e17209 */ /* 0x002fe20007810000 */
[----:B------:R-:W-:Y:S01]  /*e3f0*/  IMAD.WIDE.U32 R200, R15, -0x2daee0ad, RZ ;  /* 0xd2511f530fc87825 */ /* 0x000fe200078e00ff */
[C---:B------:R-:W-:Y:S01]  /*e400*/  LOP3.LUT R15, R13.reuse, R24, R29, 0x96, !PT ;  /* 0x000000180d0f7212 */ /* 0x040fe200078e961d */
[----:B------:R-:W1:Y:S01]  /*e410*/  MUFU.EX2 R192, R192 ;  /* 0x000000c000c07308 */ /* 0x000e620000000800 */
[----:B--2---:R-:W-:Y:S01]  /*e420*/  FMNMX.FTZ R244, R244, R16, !PT ;  /* 0x00000010f4f47209 */ /* 0x004fe20007810000 */
[----:B------:R-:W-:Y:S01]  /*e430*/  IMAD.U32 R12, RZ, RZ, UR30 ;  /* 0x0000001eff0c7e24 */ /* 0x000fe2000f8e00ff */
[----:B------:R-:W2:Y:S01]  /*e440*/  SHFL.BFLY PT, R16, R225, 0x1, 0x1f ;  /* 0x0c201f00e1107f89 */ /* 0x000ea200000e0000 */
[----:B------:R-:W-:Y:S01]  /*e450*/  LOP3.LUT R13, R13, R22, R27, 0x96, !PT ;  /* 0x000000160d0d7212 */ /* 0x000fe200078e961b */
[----:B------:R-:W-:Y:S01]  /*e460*/  IMAD.WIDE.U32 R24, R15, -0x326172a9, RZ ;  /* 0xcd9e8d570f187825 */ /* 0x000fe200078e00ff */
[----:B------:R-:W-:-:S03]  /*e470*/  LOP3.LUT R22, R20, R28, R205, 0x96, !PT ;  /* 0x0000001c14167212 */ /* 0x000fc600078e96cd */
[----:B------:R-:W-:Y:S01]  /*e480*/  FMUL.FTZ R252, R244, UR10 ;  /* 0x0000000af4fc7c20 */ /* 0x000fe20008410000 */
[----:B------:R-:W-:Y:S01]  /*e490*/  LOP3.LUT R20, R20, R26, R201, 0x96, !PT ;  /* 0x0000001a14147212 */ /* 0x000fe200078e96c9 */
[----:B------:R-:W-:Y:S01]  /*e4a0*/  IMAD.WIDE.U32 R26, R13, -0x326172a9, RZ ;  /* 0xcd9e8d570d1a7825 */ /* 0x000fe200078e00ff */
[----:B------:R-:W-:Y:S01]  /*e4b0*/  FSETP.NEU.FTZ.AND P4, PT, R244, -INF , PT ;  /* 0xff800000f400780b */ /* 0x000fe20003f9d000 */
[----:B------:R-:W-:Y:S01]  /*e4c0*/  MUFU.EX2 R171, R171 ;  /* 0x000000ab00ab7308 */ /* 0x000fe20000000800 */
[----:B------:R-:W-:Y:S01]  /*e4d0*/  FSEL R198, R198, RZ, P5 ;  /* 0x000000ffc6c67208 */ /* 0x000fe20002800000 */
[----:B------:R-:W-:Y:S01]  /*e4e0*/  IMAD.WIDE.U32 R22, R22, -0x326172a9, RZ ;  /* 0xcd9e8d5716167825 */ /* 0x000fe200078e00ff */
[----:B------:R-:W-:-:S03]  /*e4f0*/  IADD3 R12, PT, PT, R12, -0x4ab325aa, RZ ;  /* 0xb54cda560c0c7810 */ /* 0x000fc60007ffe0ff */
[----:B------:R-:W-:Y:S01]  /*e500*/  FFMA.FTZ R172, R172, UR10, -R196 ;  /* 0x0000000aacac7c23 */ /* 0x000fe200080108c4 */
[----:B------:R-:W-:Y:S01]  /*e510*/  FSEL R252, R252, RZ, P4 ;  /* 0x000000fffcfc7208 */ /* 0x000fe20002000000 */
[----:B------:R-:W-:Y:S01]  /*e520*/  IMAD.WIDE.U32 R20, R20, -0x326172a9, RZ ;  /* 0xcd9e8d5714147825 */ /* 0x000fe200078e00ff */
[----:B------:R-:W-:-:S03]  /*e530*/  IADD3 R251, PT, PT, R251, 0x1715609d, RZ ;  /* 0x1715609dfbfb7810 */ /* 0x000fc60007ffe0ff */
[--C-:B------:R-:W-:Y:S01]  /*e540*/  FFMA.FTZ R191, R190, UR10, -R198.reuse ;  /* 0x0000000abebf7c23 */ /* 0x100fe200080108c6 */
[----:B------:R-:W-:Y:S01]  /*e550*/  LOP3.LUT R17, R12, R24, R23, 0x96, !PT ;  /* 0x000000180c117212 */ /* 0x000fe200078e9617 */
[----:B------:R-:W-:Y:S01]  /*e560*/  FFMA.FTZ R190, R9, UR10, -R198 ;  /* 0x0000000a09be7c23 */ /* 0x000fe200080108c6 */
[----:B------:R-:W-:Y:S01]  /*e570*/  LOP3.LUT R197, R251, R14, R25, 0x96, !PT ;  /* 0x0000000efbc57212 */ /* 0x000fe200078e9619 */
[--C-:B------:R-:W-:Y:S01]  /*e580*/  FFMA.FTZ R186, R5, UR10, -R252.reuse ;  /* 0x0000000a05ba7c23 */ /* 0x100fe200080108fc */
[----:B------:R-:W-:Y:S01]  /*e590*/  LOP3.LUT R251, R251, R18, R27, 0x96, !PT ;  /* 0x00000012fbfb7212 */ /* 0x000fe200078e961b */
[--C-:B------:R-:W-:Y:S01]  /*e5a0*/  FFMA.FTZ R187, R4, UR10, -R252.reuse ;  /* 0x0000000a04bb7c23 */ /* 0x100fe200080108fc */
[----:B------:R-:W-:Y:S01]  /*e5b0*/  PRMT R5, R20, 0x7773, RZ ;  /* 0x0000777314057816 */ /* 0x000fe200000000ff */
[--C-:B------:R-:W-:Y:S01]  /*e5c0*/  FFMA.FTZ R185, R184, UR10, -R252.reuse ;  /* 0x0000000ab8b97c23 */ /* 0x100fe200080108fc */
[----:B------:R-:W-:Y:S01]  /*e5d0*/  PRMT R9, R20, 0x7772, RZ ;  /* 0x0000777214097816 */ /* 0x000fe200000000ff */
[----:B------:R-:W-:Y:S01]  /*e5e0*/  FFMA.FTZ R184, R11, UR10, -R252 ;  /* 0x0000000a0bb87c23 */ /* 0x000fe200080108fc */
[----:B--2---:R-:W-:Y:S01]  /*e5f0*/  FMNMX.FTZ R225, R225, R16, !PT ;  /* 0x00000010e1e17209 */ /* 0x004fe20007810000 */
[--C-:B------:R-:W-:Y:S01]  /*e600*/  FFMA.FTZ R189, R178, UR10, -R198.reuse ;  /* 0x0000000ab2bd7c23 */ /* 0x100fe200080108c6 */
[C---:B------:R-:W-:Y:S01]  /*e610*/  PRMT R18, R22.reuse, 0x7773, RZ ;  /* 0x0000777316127816 */ /* 0x040fe200000000ff */
[----:B------:R-:W-:Y:S01]  /*e620*/  FFMA.FTZ R188, R179, UR10, -R198 ;  /* 0x0000000ab3bc7c23 */ /* 0x000fe200080108c6 */
[----:B------:R-:W-:Y:S01]  /*e630*/  PRMT R13, R22, 0x7772, RZ ;  /* 0x00007772160d7816 */ /* 0x000fe200000000ff */
[----:B------:R-:W-:Y:S01]  /*e640*/  FMUL.FTZ R206, R225, UR10 ;  /* 0x0000000ae1ce7c20 */ /* 0x000fe20008410000 */
[----:B------:R-:W-:Y:S01]  /*e650*/  MOV R15, R20 ;  /* 0x00000014000f7202 */ /* 0x000fe20000000f00 */
[----:B------:R-:W-:Y:S01]  /*e660*/  MUFU.EX2 R189, R189 ;  /* 0x000000bd00bd7308 */ /* 0x000fe20000000800 */
[----:B------:R-:W-:Y:S01]  /*e670*/  LOP3.LUT R16, R17, 0xffff, RZ, 0xc0, !PT ;  /* 0x0000ffff11107812 */ /* 0x000fe200078ec0ff */
[--C-:B------:R-:W-:Y:S01]  /*e680*/  FFMA.FTZ R250, R250, UR10, -R252.reuse ;  /* 0x0000000afafa7c23 */ /* 0x100fe200080108fc */
[----:B------:R-:W-:Y:S01]  /*e690*/  PRMT R9, R9, 0x5410, R5 ;  /* 0x0000541009097816 */ /* 0x000fe20000000005 */
[--C-:B------:R-:W-:Y:S01]  /*e6a0*/  FFMA.FTZ R248, R248, UR10, -R252.reuse ;  /* 0x0000000af8f87c23 */ /* 0x100fe200080108fc */
[----:B------:R-:W-:Y:S01]  /*e6b0*/  PRMT R4, R20, 0x7771, RZ ;  /* 0x0000777114047816 */ /* 0x000fe200000000ff */
[----:B------:R-:W-:Y:S01]  /*e6c0*/  FFMA.FTZ R247, R247, UR10, -R252 ;  /* 0x0000000af7f77c23 */ /* 0x000fe200080108fc */
[----:B------:R-:W-:Y:S01]  /*e6d0*/  PRMT R13, R13, 0x5410, R18 ;  /* 0x000054100d0d7816 */ /* 0x000fe20000000012 */
[----:B------:R-:W-:Y:S01]  /*e6e0*/  MUFU.EX2 R188, R188 ;  /* 0x000000bc00bc7308 */ /* 0x000fe20000000800 */
[----:B------:R-:W-:Y:S01]  /*e6f0*/  LOP3.LUT R5, R15, 0xff, RZ, 0xc0, !PT ;  /* 0x000000ff0f057812 */ /* 0x000fe200078ec0ff */
[----:B------:R-:W-:Y:S01]  /*e700*/  FFMA.FTZ R249, R249, UR10, -R252 ;  /* 0x0000000af9f97c23 */ /* 0x000fe200080108fc */
[----:B------:R-:W-:-:S02]  /*e710*/  SHF.R.U32.HI R16, RZ, 0x8, R16 ;  /* 0x00000008ff107819 */ /* 0x000fc40000011610 */
[----:B------:R-:W-:Y:S02]  /*e720*/  LOP3.LUT R18, R17, 0xff, RZ, 0xc0, !PT ;  /* 0x000000ff11127812 */ /* 0x000fe400078ec0ff */
[----:B------:R-:W-:Y:S01]  /*e730*/  PRMT R11, R5, 0x5410, R4 ;  /* 0x00005410050b7816 */ /* 0x000fe20000000004 */
[----:B------:R-:W-:Y:S01]  /*e740*/  MUFU.EX2 R191, R191 ;  /* 0x000000bf00bf7308 */ /* 0x000fe20000000800 */
[----:B------:R-:W-:Y:S02]  /*e750*/  PRMT R4, R18, 0x5410, R16 ;  /* 0x0000541012047816 */ /* 0x000fe40000000010 */
[----:B------:R-:W2:Y:S01]  /*e760*/  LDC R16, c[0x0][0x4f8] ;  /* 0x00013e00ff107b82 */ /* 0x000ea20000000800 */
[----:B------:R-:W-:Y:S02]  /*e770*/  MOV R19, R22 ;  /* 0x0000001600137202 */ /* 0x000fe40000000f00 */
[----:B------:R-:W-:Y:S02]  /*e780*/  FSEL R15, R224, RZ, P1 ;  /* 0x000000ffe00f7208 */ /* 0x000fe40000800000 */
[----:B------:R-:W-:Y:S01]  /*e790*/  FSETP.NEU.FTZ.AND P1, PT, R225, -INF , PT ;  /* 0xff800000e100780b */ /* 0x000fe20003f3d000 */
[----:B------:R-:W-:Y:S01]  /*e7a0*/  MUFU.EX2 R190, R190 ;  /* 0x000000be00be7308 */ /* 0x000fe20000000800 */
[----:B------:R-:W-:Y:S01]  /*e7b0*/  PRMT R14, R22, 0x7771, RZ ;  /* 0x00007771160e7816 */ /* 0x000fe200000000ff */
[----:B------:R-:W-:Y:S01]  /*e7c0*/  FADD.FTZ R15, R168, -R15 ;  /* 0x8000000fa80f7221 */ /* 0x000fe20000010000 */
[----:B------:R-:W-:-:S02]  /*e7d0*/  LOP3.LUT R19, R19, 0xff, RZ, 0xc0, !PT ;  /* 0x000000ff13137812 */ /* 0x000fc400078ec0ff */
[----:B------:R-:W-:Y:S01]  /*e7e0*/  FSEL R206, R206, RZ, P1 ;  /* 0x000000ffcece7208 */ /* 0x000fe20000800000 */
[----:B------:R-:W-:Y:S01]  /*e7f0*/  FMUL.FTZ R15, R15, UR10 ;  /* 0x0000000a0f0f7c20 */ /* 0x000fe20008410000 */
[----:B------:R-:W-:Y:S01]  /*e800*/  LOP3.LUT R12, R12, R26, R21, 0x96, !PT ;  /* 0x0000001a0c0c7212 */ /* 0x000fe200078e9615 */
[----:B------:R-:W-:Y:S01]  /*e810*/  MUFU.EX2 R194, R194 ;  /* 0x000000c200c27308 */ /* 0x000fe20000000800 */
[----:B------:R-:W-:Y:S01]  /*e820*/  PRMT R14, R19, 0x5410, R14 ;  /* 0x00005410130e7816 */ /* 0x000fe2000000000e */
[--C-:B------:R-:W-:Y:S01]  /*e830*/  FFMA.FTZ R179, R6, UR10, -R206.reuse ;  /* 0x0000000a06b37c23 */ /* 0x100fe200080108ce */
[----:B------:R-:W-:Y:S01]  /*e840*/  PRMT R19, R17, 0x7632, R19 ;  /* 0x0000763211137816 */ /* 0x000fe20000000013 */
[--C-:B------:R-:W-:Y:S01]  /*e850*/  FFMA.FTZ R178, R7, UR10, -R206.reuse ;  /* 0x0000000a07b27c23 */ /* 0x100fe200080108ce */
[----:B------:R-:W-:Y:S01]  /*e860*/  LOP3.LUT R5, R12, 0xffff, RZ, 0xc0, !PT ;  /* 0x0000ffff0c057812 */ /* 0x000fe200078ec0ff */
[----:B------:R-:W-:Y:S01]  /*e870*/  FFMA.FTZ R177, R8, UR10, -R206 ;  /* 0x0000000a08b17c23 */ /* 0x000fe200080108ce */
[----:B------:R-:W-:Y:S01]  /*e880*/  SHF.R.U32.HI R17, RZ, 0x18, R17 ;  /* 0x00000018ff117819 */ /* 0x000fe20000011611 */
[----:B------:R-:W-:Y:S01]  /*e890*/  MUFU.EX2 R179, R179 ;  /* 0x000000b300b37308 */ /* 0x000fe20000000800 */
[----:B------:R-:W-:Y:S01]  /*e8a0*/  PRMT R18, R12, 0x7632, R18 ;  /* 0x000076320c127816 */ /* 0x000fe20000000012 */
[--C-:B------:R-:W-:Y:S01]  /*e8b0*/  FFMA.FTZ R168, R10, UR10, -R206.reuse ;  /* 0x0000000a0aa87c23 */ /* 0x100fe200080108ce */
[----:B------:R-:W-:Y:S01]  /*e8c0*/  LOP3.LUT R19, R19, 0xff, RZ, 0xc0, !PT ;  /* 0x000000ff13137812 */ /* 0x000fe200078ec0ff */
[--C-:B------:R-:W-:Y:S01]  /*e8d0*/  FFMA.FTZ R215, R215, UR10, -R206.reuse ;  /* 0x0000000ad7d77c23 */ /* 0x100fe200080108ce */
[----:B--2---:R-:W-:Y:S01]  /*e8e0*/  LOP3.LUT R16, R16, 0xff, RZ, 0xc0, !PT ;  /* 0x000000ff10107812 */ /* 0x004fe200078ec0ff */
[----:B------:R-:W-:Y:S01]  /*e8f0*/  FFMA.FTZ R246, R246, UR10, -R206 ;  /* 0x0000000af6f67c23 */ /* 0x000fe200080108ce */
[----:B------:R-:W-:Y:S01]  /*e900*/  LOP3.LUT R6, R12, 0xff, RZ, 0xc0, !PT ;  /* 0x000000ff0c067812 */ /* 0x000fe200078ec0ff */
[----:B------:R-:W-:Y:S01]  /*e910*/  MUFU.EX2 R178, R178 ;  /* 0x000000b200b27308 */ /* 0x000fe20000000800 */
[----:B------:R-:W-:Y:S01]  /*e920*/  SHF.R.U32.HI R7, RZ, 0x18, R12 ;  /* 0x00000018ff077819 */ /* 0x000fe2000001160c */
[----:B------:R-:W-:Y:S01]  /*e930*/  IMAD R203, R16, 0x10000, R16 ;  /* 0x0001000010cb7824 */ /* 0x000fe200078e0210 */
[----:B------:R-:W-:-:S02]  /*e940*/  SHF.R.U32.HI R12, RZ, 0x8, R5 ;  /* 0x00000008ff0c7819 */ /* 0x000fc40000011605 */
[----:B------:R-:W-:Y:S02]  /*e950*/  LOP3.LUT R18, R18, 0xff, RZ, 0xc0, !PT ;  /* 0x000000ff12127812 */ /* 0x000fe400078ec0ff */
[----:B------:R-:W-:Y:S01]  /*e960*/  PRMT R5, R19, 0x5410, R17 ;  /* 0x0000541013057816 */ /* 0x000fe20000000011 */
[----:B------:R1:W2:Y:S01]  /*e970*/  MUFU.EX2 R199, R15 ;  /* 0x0000000f00c77308 */ /* 0x0002a20000000800 */
[----:B------:R-:W-:Y:S02]  /*e980*/  FSEL R17, R245, RZ, P5 ;  /* 0x000000fff5117208 */ /* 0x000fe40002800000 */
[----:B------:R-:W-:Y:S02]  /*e990*/  PRMT R8, R18, 0x5410, R7 ;  /* 0x0000541012087816 */ /* 0x000fe40000000007 */
[----:B------:R-:W-:Y:S01]  /*e9a0*/  PRMT R12, R6, 0x5410, R12 ;  /* 0x00005410060c7816 */ /* 0x000fe2000000000c */
[----:B------:R-:W-:Y:S01]  /*e9b0*/  FADD.FTZ R6, R167, -R17 ;  /* 0x80000011a7067221 */ /* 0x000fe20000010000 */
[----:B------:R-:W-:Y:S01]  /*e9c0*/  FSEL R7, R244, RZ, P4 ;  /* 0x000000fff4077208 */ /* 0x000fe20002000000 */
[----:B------:R-:W-:Y:S01]  /*e9d0*/  MUFU.EX2 R185, R185 ;  /* 0x000000b900b97308 */ /* 0x000fe20000000800 */
[----:B------:R-:W-:Y:S01]  /*e9e0*/  LOP3.LUT R13, R13, 0xff00ff, RZ, 0xc0, !PT ;  /* 0x00ff00ff0d0d7812 */ /* 0x000fe200078ec0ff */
[----:B------:R-:W-:Y:S01]  /*e9f0*/  FMUL.FTZ R202, R6, UR10 ;  /* 0x0000000a06ca7c20 */ /* 0x000fe20008410000 */
[----:B------:R-:W-:Y:S01]  /*ea00*/  HSET2.LE.AND R14, R14, R203, PT ;  /* 0x000000cb0e0e7233 */ /* 0x000fe20003803000 */
[----:B------:R-:W-:Y:S01]  /*ea10*/  FADD.FTZ R7, R166, -R7 ;  /* 0x80000007a6077221 */ /* 0x000fe20000010000 */
[----:B------:R-:W-:-:S02]  /*ea20*/  FSEL R10, R225, RZ, P1 ;  /* 0x000000ffe10a7208 */ /* 0x000fc40000800000 */
[--C-:B------:R-:W-:Y:S01]  /*ea30*/  HSET2.LE.AND R13, R13, R203.reuse, PT ;  /* 0x000000cb0d0d7233 */ /* 0x100fe20003803000 */
[----:B------:R-:W3:Y:S01]  /*ea40*/  MUFU.EX2 R184, R184 ;  /* 0x000000b800b87308 */ /* 0x000ee20000000800 */
[----:B-1----:R-:W-:Y:S01]  /*ea50*/  F2FP.BF16.F32.PACK_AB R15, R192, R193 ;  /* 0x000000c1c00f723e */ /* 0x002fe200000010ff */
[----:B------:R-:W-:Y:S01]  /*ea60*/  FADD.FTZ R10, R165, -R10 ;  /* 0x8000000aa50a7221 */ /* 0x000fe20000010000 */
[--C-:B------:R-:W-:Y:S01]  /*ea70*/  HSET2.LE.AND R5, R5, R203.reuse, PT ;  /* 0x000000cb05057233 */ /* 0x100fe20003803000 */
[-C--:B--2---:R-:W-:Y:S01]  /*ea80*/  FMUL.FTZ R160, R160, R199.reuse ;  /* 0x000000c7a0a07220 */ /* 0x084fe20000410000 */
[----:B------:R-:W-:Y:S01]  /*ea90*/  LOP3.LUT R6, R15, R14, RZ, 0xc0, !PT ;  /* 0x0000000e0f067212 */ /* 0x000fe200078ec0ff */
[----:B------:R-:W-:Y:S01]  /*eaa0*/  FMUL.FTZ R161, R161, R199 ;  /* 0x000000c7a1a17220 */ /* 0x000fe20000410000 */
[----:B------:R-:W-:Y:S01]  /*eab0*/  F2FP.BF16.F32.PACK_AB R20, R188, R189 ;  /* 0x000000bdbc14723e */ /* 0x000fe200000010ff */
[----:B------:R-:W-:Y:S01]  /*eac0*/  MUFU.EX2 R177, R177 ;  /* 0x000000b100b17308 */ /* 0x000fe20000000800 */
[----:B------:R-:W-:Y:S01]  /*ead0*/  F2FP.BF16.F32.PACK_AB R14, R190, R191 ;  /* 0x000000bfbe0e723e */ /* 0x000fe200000010ff */
[----:B------:R-:W-:Y:S01]  /*eae0*/  FMUL.FTZ R148, R148, R199 ;  /* 0x000000c794947220 */ /* 0x000fe20000410000 */
[----:B------:R-:W-:Y:S01]  /*eaf0*/  MOV R167, R201 ;  /* 0x000000c900a77202 */ /* 0x000fe20000000f00 */
[----:B------:R-:W-:Y:S01]  /*eb00*/  FMUL.FTZ R201, R7, UR10 ;  /* 0x0000000a07c97c20 */ /* 0x000fe20008410000 */
[----:B------:R-:W-:Y:S01]  /*eb10*/  MOV R166, R200 ;  /* 0x000000c800a67202 */ /* 0x000fe20000000f00 */
[----:B------:R-:W-:Y:S01]  /*eb20*/  FMUL.FTZ R200, R10, UR10 ;  /* 0x0000000a0ac87c20 */ /* 0x000fe20008410000 */
[----:B------:R-:W-:Y:S01]  /*eb30*/  LOP3.LUT R7, R20, R13, RZ, 0xc0, !PT ;  /* 0x0000000d14077212 */ /* 0x000fe200078ec0ff */
[----:B------:R-:W1:Y:S01]  /*eb40*/  MUFU.EX2 R168, R168 ;  /* 0x000000a800a87308 */ /* 0x000e620000000800 */
[----:B------:R-:W-:Y:S01]  /*eb50*/  LOP3.LUT R5, R14, R5, RZ, 0xc0, !PT ;  /* 0x000000050e057212 */ /* 0x000fe200078ec0ff */
[-C--:B------:R-:W-:Y:S01]  /*eb60*/  FMUL.FTZ R149, R149, R199.reuse ;  /* 0x000000c795957220 */ /* 0x080fe20000410000 */
[--C-:B------:R-:W-:Y:S01]  /*eb70*/  HSET2.LE.AND R13, R8, R203.reuse, PT ;  /* 0x000000cb080d7233 */ /* 0x100fe20003803000 */
[-C--:B------:R-:W-:Y:S01]  /*eb80*/  FMUL.FTZ R36, R36, R199.reuse ;  /* 0x000000c724247220 */ /* 0x080fe20000410000 */
[----:B------:R-:W-:Y:S01]  /*eb90*/  LEA R220, R216, UR5, 0x1 ;  /* 0x00000005d8dc7c11 */ /* 0x000fe2000f8e08ff */
[----:B------:R-:W-:Y:S01]  /*eba0*/  FMUL.FTZ R37, R37, R199 ;  /* 0x000000c725257220 */ /* 0x000fe20000410000 */
[--C-:B------:R-:W-:Y:S01]  /*ebb0*/  HSET2.LE.AND R14, R12, R203.reuse, PT ;  /* 0x000000cb0c0e7233 */ /* 0x100fe20003803000 */
[----:B------:R-:W-:Y:S01]  /*ebc0*/  MUFU.EX2 R187, R187 ;  /* 0x000000bb00bb7308 */ /* 0x000fe20000000800 */
[----:B------:R-:W-:Y:S01]  /*ebd0*/  F2FP.BF16.F32.PACK_AB R10, R178, R179 ;  /* 0x000000b3b20a723e */ /* 0x000fe200000010ff */
[----:B------:R-:W2:Y:S01]  /*ebe0*/  LDSM.16.MT88.4 R16, [R220+0xa000] ;  /* 0x00a00000dc10783b */ /* 0x000ea20000004200 */
[----:B------:R-:W-:Y:S01]  /*ebf0*/  LOP3.LUT R12, R9, 0xff00ff, RZ, 0xc0, !PT ;  /* 0x00ff00ff090c7812 */ /* 0x000fe200078ec0ff */
[----:B------:R-:W-:Y:S01]  /*ec00*/  FMUL.FTZ R48, R48, R199 ;  /* 0x000000c730307220 */ /* 0x000fe20000410000 */
[----:B------:R-:W-:Y:S01]  /*ec10*/  LOP3.LUT R9, R10, R13, RZ, 0xc0, !PT ;  /* 0x0000000d0a097212 */ /* 0x000fe200078ec0ff */
[-C--:B------:R-:W-:Y:S01]  /*ec20*/  FMUL.FTZ R49, R49, R199.reuse ;  /* 0x000000c731317220 */ /* 0x080fe20000410000 */
[----:B------:R-:W-:Y:S01]  /*ec30*/  SEL R20, R217, 0xffffffe0, !P6 ;  /* 0xffffffe0d9147807 */ /* 0x000fe20007000000 */
[----:B------:R-:W4:Y:S01]  /*ec40*/  MUFU.EX2 R186, R186 ;  /* 0x000000ba00ba7308 */ /* 0x000f220000000800 */
[--C-:B------:R-:W-:Y:S01]  /*ec50*/  HSET2.LE.AND R10, R11, R203.reuse, PT ;  /* 0x000000cb0b0a7233 */ /* 0x100fe20003803000 */
[----:B------:R-:W-:Y:S01]  /*ec60*/  LDSM.16.MT88.4 R24, [R220+0xb000] ;  /* 0x00b00000dc18783b */ /* 0x000fe20000004200 */
[--C-:B------:R-:W-:Y:S01]  /*ec70*/  HSET2.LE.AND R11, R12, R203.reuse, PT ;  /* 0x000000cb0c0b7233 */ /* 0x100fe20003803000 */
[-C--:B------:R-:W-:Y:S01]  /*ec80*/  FMUL.FTZ R100, R100, R199.reuse ;  /* 0x000000c764647220 */ /* 0x080fe20000410000 */
[----:B------:R-:W-:Y:S01]  /*ec90*/  HSET2.LE.AND R4, R4, R203, PT ;  /* 0x000000cb04047233 */ /* 0x000fe20003803000 */
[----:B------:R-:W-:Y:S01]  /*eca0*/  FMUL.FTZ R101, R101, R199 ;  /* 0x000000c765657220 */ /* 0x000fe20000410000 */
[----:B------:R-:W-:Y:S01]  /*ecb0*/  F2FP.BF16.F32.PACK_AB R15, R194, R171 ;  /* 0x000000abc20f723e */ /* 0x000fe200000010ff */
[----:B------:R-:W2:Y:S01]  /*ecc0*/  MUFU.EX2 R202, R202 ;  /* 0x000000ca00ca7308 */ /* 0x000ea20000000800 */
[----:B---3--:R-:W-:Y:S01]  /*ecd0*/  F2FP.BF16.F32.PACK_AB R13, R184, R185 ;  /* 0x000000b9b80d723e */ /* 0x008fe200000010ff */
[----:B------:R-:W-:Y:S01]  /*ece0*/  FMUL.FTZ R144, R144, R199 ;  /* 0x000000c790907220 */ /* 0x000fe20000410000 */
[----:B-1----:R-:W-:Y:S01]  /*ecf0*/  F2FP.BF16.F32.PACK_AB R12, R168, R177 ;  /* 0x000000b1a80c723e */ /* 0x002fe200000010ff */
[-C--:B------:R-:W-:Y:S01]  /*ed00*/  FMUL.FTZ R145, R145, R199.reuse ;  /* 0x000000c791917220 */ /* 0x080fe20000410000 */
[----:B------:R-:W-:Y:S01]  /*ed10*/  IADD3 R205, PT, PT, R220, R20, RZ ;  /* 0x00000014dccd7210 */ /* 0x000fe20007ffe0ff */
[----:B------:R-:W-:Y:S01]  /*ed20*/  FMUL.FTZ R120, R120, R199 ;  /* 0x000000c778787220 */ /* 0x000fe20000410000 */
[----:B------:R-:W-:Y:S01]  /*ed30*/  LOP3.LUT R4, R15, R4, RZ, 0xc0, !PT ;  /* 0x000000040f047212 */ /* 0x000fe200078ec0ff */
[----:B------:R-:W1:Y:S01]  /*ed40*/  MUFU.EX2 R201, R201 ;  /* 0x000000c900c97308 */ /* 0x000e620000000800 */
[----:B----4-:R-:W-:Y:S01]  /*ed50*/  F2FP.BF16.F32.PACK_AB R8, R186, R187 ;  /* 0x000000bbba08723e */ /* 0x010fe200000010ff */
[-C--:B------:R-:W-:Y:S01]  /*ed60*/  FMUL.FTZ R121, R121, R199.reuse ;  /* 0x000000c779797220 */ /* 0x080fe20000410000 */
[----:B------:R-:W-:Y:S01]  /*ed70*/  LOP3.LUT R10, R13, R10, RZ, 0xc0, !PT ;  /* 0x0000000a0d0a7212 */ /* 0x000fe200078ec0ff */
[-C--:B------:R-:W-:Y:S01]  /*ed80*/  FMUL.FTZ R52, R52, R199.reuse ;  /* 0x000000c734347220 */ /* 0x080fe20000410000 */
[----:B------:R-:W-:Y:S01]  /*ed90*/  LOP3.LUT R8, R8, R14, RZ, 0xc0, !PT ;  /* 0x0000000e08087212 */ /* 0x000fe200078ec0ff */
[----:B------:R-:W-:Y:S01]  /*eda0*/  FMUL.FTZ R53, R53, R199 ;  /* 0x000000c735357220 */ /* 0x000fe20000410000 */
[----:B------:R-:W-:Y:S01]  /*edb0*/  LOP3.LUT R11, R12, R11, RZ, 0xc0, !PT ;  /* 0x0000000b0c0b7212 */ /* 0x000fe200078ec0ff */
[----:B------:R-:W3:Y:S01]  /*edc0*/  MUFU.EX2 R200, R200 ;  /* 0x000000c800c87308 */ /* 0x000ee20000000800 */
[----:B------:R-:W4:Y:S01]  /*edd0*/  LDSM.16.MT88.4 R12, [R205+0xa000] ;  /* 0x00a00000cd0c783b */ /* 0x000f220000004200 */
[-C--:B--2---:R-:W-:Y:S01]  /*ede0*/  FMUL.FTZ R162, R162, R202.reuse ;  /* 0x000000caa2a27220 */ /* 0x084fe20000410000 */
[-C--:B------:R-:W-:Y:S01]  /*edf0*/  FMUL.FTZ R163, R163, R202.reuse ;  /* 0x000000caa3a37220 */ /* 0x080fe20000410000 */
[-C--:B------:R-:W-:Y:S01]  /*ee00*/  FMUL.FTZ R150, R150, R202.reuse ;  /* 0x000000ca96967220 */ /* 0x080fe20000410000 */
[-C--:B------:R-:W-:Y:S01]  /*ee10*/  FMUL.FTZ R151, R151, R202.reuse ;  /* 0x000000ca97977220 */ /* 0x080fe20000410000 */
[----:B------:R-:W-:Y:S01]  /*ee20*/  IADD3 R233, PT, PT, R220, 0xa000, RZ ;  /* 0x0000a000dce97810 */ /* 0x000fe20007ffe0ff */
[-C--:B------:R-:W-:Y:S01]  /*ee30*/  FMUL.FTZ R38, R38, R202.reuse ;  /* 0x000000ca26267220 */ /* 0x080fe20000410000 */
[----:B------:R-:W-:Y:S01]  /*ee40*/  IADD3 R216, PT, PT, R220, 0xa040, RZ ;  /* 0x0000a040dcd87810 */ /* 0x000fe20007ffe0ff */
[-C--:B-1----:R-:W-:Y:S01]  /*ee50*/  FMUL.FTZ R156, R156, R201.reuse ;  /* 0x000000c99c9c7220 */ /* 0x082fe20000410000 */
[-C--:B------:R-:W-:Y:S01]  /*ee60*/  FMUL.FTZ R157, R157, R201.reuse ;  /* 0x000000c99d9d7220 */ /* 0x080fe20000410000 */
[-C--:B------:R-:W-:Y:S01]  /*ee70*/  FMUL.FTZ R152, R152, R201.reuse ;  /* 0x000000c998987220 */ /* 0x080fe20000410000 */
[-C--:B------:R-:W-:Y:S01]  /*ee80*/  FMUL.FTZ R153, R153, R201.reuse ;  /* 0x000000c999997220 */ /* 0x080fe20000410000 */
[C---:B------:R-:W-:Y:S01]  /*ee90*/  HMMA.16816.F32.BF16 R160, R4.reuse, R16, R160 ;  /* 0x0000001004a0723c */ /* 0x040fe200000418a0 */
[----:B------:R-:W-:Y:S01]  /*eea0*/  @P0 IADD3 R216, PT, PT, R233, -0x40, RZ ;  /* 0xffffffc0e9d80810 */ /* 0x000fe20007ffe0ff */
[----:B------:R-:W-:Y:S01]  /*eeb0*/  FMUL.FTZ R39, R39, R202 ;  /* 0x000000ca27277220 */ /* 0x000fe20000410000 */
        /* <DEDUP_REMOVED lines=8> */
[-C--:B------:R-:W-:Y:S01]  /*ef40*/  FMUL.FTZ R43, R43, R200.reuse ;  /* 0x000000c82b2b7220 */ /* 0x080fe20000410000 */
[-C--:B------:R-:W-:Y:S01]  /*ef50*/  FMUL.FTZ R44, R44, R201.reuse ;  /* 0x000000c92c2c7220 */ /* 0x080fe20000410000 */
[-C--:B------:R-:W-:Y:S01]  /*ef60*/  FMUL.FTZ R45, R45, R201.reuse ;  /* 0x000000c92d2d7220 */ /* 0x080fe20000410000 */
[-C--:B------:R-:W-:Y:S01]  /*ef70*/  FMUL.FTZ R46, R46, R200.reuse ;  /* 0x000000c82e2e7220 */ /* 0x080fe20000410000 */
[----:B------:R-:W-:Y:S01]  /*ef80*/  FMUL.FTZ R47, R47, R200 ;  /* 0x000000c82f2f7220 */ /* 0x000fe20000410000 */
[C---:B------:R-:W-:Y:S01]  /*ef90*/  HMMA.16816.F32.BF16 R156, R8.reuse, R16, R156 ;  /* 0x00000010089c723c */ /* 0x040fe2000004189c */
[-C--:B------:R-:W-:Y:S01]  /*efa0*/  FMUL.FTZ R50, R50, R202.reuse ;  /* 0x000000ca32327220 */ /* 0x080fe20000410000 */
[----:B------:R-:W-:Y:S01]  /*efb0*/  FMUL.FTZ R51, R51, R202 ;  /* 0x000000ca33337220 */ /* 0x000fe20000410000 */
[----:B------:R-:W-:Y:S01]  /*efc0*/  IADD3 R211, PT, PT, R20, R216, RZ ;  /* 0x000000d814d37210 */ /* 0x000fe20007ffe0ff */
[----:B------:R-:W-:Y:S01]  /*efd0*/  LDSM.16.MT88.4 R28, [R216] ;  /* 0x00000000d81c783b */ /* 0x000fe20000004200 */
[-C--:B------:R-:W-:Y:S01]  /*efe0*/  FMUL.FTZ R104, R104, R201.reuse ;  /* 0x000000c968687220 */ /* 0x080fe20000410000 */
[-C--:B------:R-:W-:Y:S01]  /*eff0*/  FMUL.FTZ R105, R105, R201.reuse ;  /* 0x000000c969697220 */ /* 0x080fe20000410000 */
[-C--:B------:R-:W-:Y:S01]  /*f000*/  FMUL.FTZ R106, R106, R200.reuse ;  /* 0x000000c86a6a7220 */ /* 0x080fe20000410000 */
[----:B------:R-:W-:Y:S01]  /*f010*/  HMMA.16816.F32.BF16 R152, R8, R18, R152 ;  /* 0x000000120898723c */ /* 0x000fe20000041898 */
[----:B------:R-:W1:Y:S01]  /*f020*/  LDSM.16.MT88.4 R16, [R205+0xb000] ;  /* 0x00b00000cd10783b */ /* 0x000e620000004200 */
[----:B------:R-:W-:Y:S01]  /*f030*/  FMUL.FTZ R107, R107, R200 ;  /* 0x000000c86b6b7220 */ /* 0x000fe20000410000 */
[-C--:B------:R-:W-:Y:S01]  /*f040*/  FMUL.FTZ R102, R102, R202.reuse ;  /* 0x000000ca66667220 */ /* 0x080fe20000410000 */
[----:B------:R-:W-:Y:S01]  /*f050*/  FMUL.FTZ R103, R103, R202 ;  /* 0x000000ca67677220 */ /* 0x000fe20000410000 */
[----:B------:R-:W2:Y:S01]  /*f060*/  LDSM.16.MT88.4 R20, [R211] ;  /* 0x00000000d314783b */ /* 0x000ea20000004200 */
[-C--:B------:R-:W-:Y:S01]  /*f070*/  FMUL.FTZ R56, R56, R201.reuse ;  /* 0x000000c938387220 */ /* 0x080fe20000410000 */
[-C--:B------:R-:W-:Y:S01]  /*f080*/  FMUL.FTZ R57, R57, R201.reuse ;  /* 0x000000c939397220 */ /* 0x080fe20000410000 */
[-C--:B----4-:R-:W-:Y:S01]  /*f090*/  HMMA.16816.F32.BF16 R36, R4, R12.reuse, R36 ;  /* 0x0000000c0424723c */ /* 0x090fe20000041824 */
[----:B------:R-:W-:Y:S01]  /*f0a0*/  LDSM.16.MT88.4 R32, [R211+0x1000] ;  /* 0x00100000d320783b */ /* 0x000fe20000004200 */
        /* <DEDUP_REMOVED lines=48> */
[----:B------:R-:W-:-:S04]  /*f3b0*/  IMAD.WIDE.U32 R16, R251, -0x2daee0ad, RZ ;  /* 0xd2511f53fb107825 */ /* 0x000fc800078e00ff */
[--C-:B------:R-:W-:Y:S01]  /*f3c0*/  FFMA.FTZ R251, R164, UR10, -R206.reuse ;  /* 0x0000000aa4fb7c23 */ /* 0x100fe200080108ce */
[----:B------:R-:W-:Y:S01]  /*f3d0*/  FFMA.FTZ R206, R207, UR10, -R206 ;  /* 0x0000000acfce7c23 */ /* 0x000fe200080108ce */
[-C--:B------:R-:W-:Y:S01]  /*f3e0*/  FMUL.FTZ R146, R146, R202.reuse ;  /* 0x000000ca92927220 */ /* 0x080fe20000410000 */
[-C--:B------:R-:W-:Y:S01]  /*f3f0*/  FMUL.FTZ R147, R147, R202.reuse ;  /* 0x000000ca93937220 */ /* 0x080fe20000410000 */
[-C--:B------:R-:W-:Y:S01]  /*f400*/  FMUL.FTZ R122, R122, R202.reuse ;  /* 0x000000ca7a7a7220 */ /* 0x080fe20000410000 */
[-C--:B------:R-:W-:Y:S01]  /*f410*/  FMUL.FTZ R123, R123, R202.reuse ;  /* 0x000000ca7b7b7220 */ /* 0x080fe20000410000 */
[C---:B------:R-:W-:Y:S01]  /*f420*/  HMMA.16816.F32.BF16 R56, R8.reuse, R28, R56 ;  /* 0x0000001c0838723c */ /* 0x040fe20000041838 */
[----:B------:R-:W-:Y:S01]  /*f430*/  MUFU.EX2 R250, R250 ;  /* 0x000000fa00fa7308 */ /* 0x000fe20000000800 */
[-C--:B------:R-:W-:Y:S01]  /*f440*/  FMUL.FTZ R54, R54, R202.reuse ;  /* 0x000000ca36367220 */ /* 0x080fe20000410000 */
[-C--:B------:R-:W-:Y:S01]  /*f450*/  FMUL.FTZ R55, R55, R202.reuse ;  /* 0x000000ca37377220 */ /* 0x080fe20000410000 */
        /* <DEDUP_REMOVED lines=12> */
[C---:B--2---:R-:W-:Y:S01]  /*f520*/  HMMA.16816.F32.BF16 R72, R8.reuse, R20, R72 ;  /* 0x000000140848723c */ /* 0x044fe20000041848 */
        /* <DEDUP_REMOVED lines=23> */
[----:B------:R-:W-:Y:S01]  /*f6a0*/  HMMA.16816.F32.BF16 R92, R8, R26, R92 ;  /* 0x0000001a085c723c */ /* 0x000fe2000004185c */
[----:B------:R-:W1:Y:S01]  /*f6b0*/  MUFU.EX2 R249, R249 ;  /* 0x000000f900f97308 */ /* 0x000e620000000800 */
[-C--:B------:R-:W-:Y:S01]  /*f6c0*/  FMUL.FTZ R132, R132, R199.reuse ;  /* 0x000000c784847220 */ /* 0x080fe20000410000 */
[----:B------:R-:W-:Y:S01]  /*f6d0*/  FMUL.FTZ R133, R133, R199 ;  /* 0x000000c785857220 */ /* 0x000fe20000410000 */
[-C--:B------:R-:W-:Y:S01]  /*f6e0*/  FMUL.FTZ R134, R134, R202.reuse ;  /* 0x000000ca86867220 */ /* 0x080fe20000410000 */
[----:B------:R-:W-:-:S03]  /*f6f0*/  FMUL.FTZ R135, R135, R202 ;  /* 0x000000ca87877220 */ /* 0x000fc60000410000 */
[C---:B------:R-:W-:Y:S01]  /*f700*/  HMMA.16816.F32.BF16 R108, R8.reuse, R18, R108 ;  /* 0x00000012086c723c */ /* 0x040fe2000004186c */
[----:B------:R-:W-:Y:S07]  /*f710*/  MUFU.EX2 R251, R251 ;  /* 0x000000fb00fb7308 */ /* 0x000fee0000000800 */
[----:B---3--:R-:W-:Y:S01]  /*f720*/  HMMA.16816.F32.BF16 R116, R8, R12, R116 ;  /* 0x0000000c0874723c */ /* 0x008fe20000041874 */
[----:B------:R-:W2:Y:S01]  /*f730*/  MUFU.EX2 R215, R215 ;  /* 0x000000d700d77308 */ /* 0x000ea20000000800 */
[----:B-1----:R-:W-:-:S06]  /*f740*/  F2FP.BF16.F32.PACK_AB R164, R249, R247 ;  /* 0x000000f7f9a4723e */ /* 0x002fcc00000010ff */
[C---:B------:R-:W-:Y:S01]  /*f750*/  HMMA.16816.F32.BF16 R140, R8.reuse, R14, R140 ;  /* 0x0000000e088c723c */ /* 0x040fe2000004188c */
[--C-:B------:R-:W-:Y:S01]  /*f760*/  FFMA.FTZ R195, R195, UR10, -R198.reuse ;  /* 0x0000000ac3c37c23 */ /* 0x100fe200080108c6 */
[--C-:B------:R-:W-:Y:S01]  /*f770*/  FFMA.FTZ R174, R174, UR10, -R198.reuse ;  /* 0x0000000aaeae7c23 */ /* 0x100fe200080108c6 */
[----:B------:R-:W-:Y:S01]  /*f780*/  FFMA.FTZ R175, R175, UR10, -R198 ;  /* 0x0000000aafaf7c23 */ /* 0x000fe200080108c6 */
[----:B------:R-:W-:Y:S04]  /*f790*/  MUFU.EX2 R172, R172 ;  /* 0x000000ac00ac7308 */ /* 0x000fe80000000800 */
[----:B------:R-:W-:Y:S01]  /*f7a0*/  HMMA.16816.F32.BF16 R124, R8, R32, R124 ;  /* 0x00000020087c723c */ /* 0x000fe2000004187c */
[----:B--2---:R-:W-:-:S07]  /*f7b0*/  F2FP.BF16.F32.PACK_AB R165, R215, R251 ;  /* 0x000000fbd7a5723e */ /* 0x004fce00000010ff */
[----:B------:R-:W-:Y:S01]  /*f7c0*/  HMMA.16816.F32.BF16 R128, R8, R34, R128 ;  /* 0x000000220880723c */ /* 0x000fe20000041880 */
[----:B------:R-:W-:Y:S02]  /*f7d0*/  LOP3.LUT R10, R166, UR6, R17, 0x96, !PT ;  /* 0x00000006a60a7c12 */ /* 0x000fe4000f8e9611 */
[----:B------:R-:W-:Y:S02]  /*f7e0*/  MOV R9, R16 ;  /* 0x0000001000097202 */ /* 0x000fe40000000f00 */
[C---:B------:R-:W-:Y:S02]  /*f7f0*/  PRMT R11, R16.reuse, 0x7772, RZ ;  /* 0x00007772100b7816 */ /* 0x040fe400000000ff */
[C---:B------:R-:W-:Y:S01]  /*f800*/  PRMT R8, R16.reuse, 0x7771, RZ ;  /* 0x0000777110087816 */ /* 0x040fe200000000ff */
[----:B------:R-:W-:Y:S01]  /*f810*/  HMMA.16816.F32.BF16 R144, R4, R12, R144 ;  /* 0x0000000c0490723c */ /* 0x000fe20000041890 */
[----:B------:R-:W-:Y:S02]  /*f820*/  PRMT R12, R16, 0x7773, RZ ;  /* 0x00007773100c7816 */ /* 0x000fe400000000ff */
[----:B------:R-:W-:-:S02]  /*f830*/  LOP3.LUT R13, R10, 0xff, RZ, 0xc0, !PT ;  /* 0x000000ff0a0d7812 */ /* 0x000fc400078ec0ff */
[----:B------:R-:W-:Y:S02]  /*f840*/  LOP3.LUT R9, R9, 0xff, RZ, 0xc0, !PT ;  /* 0x000000ff09097812 */ /* 0x000fe400078ec0ff */
[----:B------:R-:W-:Y:S01]  /*f850*/  PRMT R11, R11, 0x5410, R12 ;  /* 0x000054100b0b7816 */ /* 0x000fe2000000000c */
[C---:B------:R-:W-:Y:S01]  /*f860*/  HMMA.16816.F32.BF16 R120, R4.reuse, R14, R120 ;  /* 0x0000000e0478723c */ /* 0x040fe20000041878 */
[C---:B------:R-:W-:Y:S02]  /*f870*/  LOP3.LUT R15, R10.reuse, 0xffff, RZ, 0xc0, !PT ;  /* 0x0000ffff0a0f7812 */ /* 0x040fe400078ec0ff */
[----:B------:R-:W-:Y:S02]  /*f880*/  PRMT R14, R10, 0x7632, R14 ;  /* 0x000076320a0e7816 */ /* 0x000fe4000000000e */
[----:B------:R-:W-:Y:S02]  /*f890*/  SHF.R.U32.HI R10, RZ, 0x18, R10 ;  /* 0x00000018ff0a7819 */ /* 0x000fe4000001160a */
[----:B------:R-:W-:Y:S01]  /*f8a0*/  SHF.R.U32.HI R15, RZ, 0x8, R15 ;  /* 0x00000008ff0f7819 */ /* 0x000fe2000001160f */
[----:B------:R-:W-:Y:S01]  /*f8b0*/  HMMA.16816.F32.BF16 R52, R4, R28, R52 ;  /* 0x0000001c0434723c */ /* 0x000fe20000041834 */
[----:B------:R-:W-:-:S02]  /*f8c0*/  LOP3.LUT R14, R14, 0xff, RZ, 0xc0, !PT ;  /* 0x000000ff0e0e7812 */ /* 0x000fc400078ec0ff */
[----:B------:R-:W-:Y:S02]  /*f8d0*/  PRMT R8, R9, 0x5410, R8 ;  /* 0x0000541009087816 */ /* 0x000fe40000000008 */
[----:B------:R-:W-:Y:S02]  /*f8e0*/  PRMT R13, R13, 0x5410, R15 ;  /* 0x000054100d0d7816 */ /* 0x000fe4000000000f */
[----:B------:R-:W-:Y:S01]  /*f8f0*/  PRMT R10, R14, 0x5410, R10 ;  /* 0x000054100e0a7816 */ /* 0x000fe2000000000a */
[----:B------:R-:W-:Y:S01]  /*f900*/  HMMA.16816.F32.BF16 R64, R4, R30, R64 ;  /* 0x0000001e0440723c */ /* 0x000fe20000041840 */
[----:B------:R-:W-:Y:S01]  /*f910*/  LOP3.LUT R11, R11, 0xff00ff, RZ, 0xc0, !PT ;  /* 0x00ff00ff0b0b7812 */ /* 0x000fe200078ec0ff */
[----:B------:R-:W-:Y:S01]  /*f920*/  LDSM.16.MT88.4 R28, [R205+0xb800] ;  /* 0x00b80000cd1c783b */ /* 0x000fe20000004200 */
[--C-:B------:R-:W-:Y:S02]  /*f930*/  HSET2.LE.AND R166, R8, R203.reuse, PT ;  /* 0x000000cb08a67233 */ /* 0x100fe40003803000 */
[----:B------:R-:W-:-:S02]  /*f940*/  HSET2.LE.AND R13, R13, R203, PT ;  /* 0x000000cb0d0d7233 */ /* 0x000fc40003803000 */
[--C-:B------:R-:W-:Y:S01]  /*f950*/  HSET2.LE.AND R10, R10, R203.reuse, PT ;  /* 0x000000cb0a0a7233 */ /* 0x100fe20003803000 */
[C---:B------:R-:W-:Y:S01]  /*f960*/  HMMA.16816.F32.BF16 R68, R4.reuse, R20, R68 ;  /* 0x000000140444723c */ /* 0x040fe20000041844 */
[----:B------:R-:W-:Y:S02]  /*f970*/  HSET2.LE.AND R167, R11, R203, PT ;  /* 0x000000cb0ba77233 */ /* 0x000fe40003803000 */
[----:B------:R-:W-:Y:S02]  /*f980*/  F2FP.BF16.F32.PACK_AB R9, R248, R250 ;  /* 0x000000faf809723e */ /* 0x000fe400000010ff */
[----:B------:R-:W-:Y:S02]  /*f990*/  F2FP.BF16.F32.PACK_AB R8, R206, R246 ;  /* 0x000000f6ce08723e */ /* 0x000fe400000010ff */
[----:B------:R-:W-:Y:S01]  /*f9a0*/  LOP3.LUT R164, R164, R13, RZ, 0xc0, !PT ;  /* 0x0000000da4a47212 */ /* 0x000fe200078ec0ff */
[----:B------:R-:W-:Y:S01]  /*f9b0*/  HMMA.16816.F32.BF16 R80, R4, R22, R80 ;  /* 0x000000160450723c */ /* 0x000fe20000041850 */
[----:B------:R-:W-:Y:S01]  /*f9c0*/  LOP3.LUT R165, R165, R10, RZ, 0xc0, !PT ;  /* 0x0000000aa5a57212 */ /* 0x000fe200078ec0ff */
[----:B------:R-:W1:Y:S01]  /*f9d0*/  LDSM.16.MT88.4 R12, [R211+0x800] ;  /* 0x00080000d30c783b */ /* 0x000e620000004200 */
[----:B------:R-:W-:-:S02]  /*f9e0*/  LOP3.LUT R166, R9, R166, RZ, 0xc0, !PT ;  /* 0x000000a609a67212 */ /* 0x000fc400078ec0ff */
[----:B------:R-:W-:Y:S01]  /*f9f0*/  LOP3.LUT R167, R8, R167, RZ, 0xc0, !PT ;  /* 0x000000a708a77212 */ /* 0x000fe200078ec0ff */
[----:B------:R-:W-:Y:S02]  /*fa00*/  LDSM.16.MT88.4 R20, [R216+0x1800] ;  /* 0x00180000d814783b */ /* 0x000fe40000004200 */
[C---:B------:R-:W-:Y:S02]  /*fa10*/  HMMA.16816.F32.BF16 R84, R4.reuse, R24, R84 ;  /* 0x000000180454723c */ /* 0x040fe40000041854 */
[----:B------:R-:W-:Y:S06]  /*fa20*/  LDSM.16.MT88.4 R8, [R220+0xb800] ;  /* 0x00b80000dc08783b */ /* 0x000fec0000004200 */
[C---:B------:R-:W-:Y:S01]  /*fa30*/  HMMA.16816.F32.BF16 R96, R4.reuse, R26, R96 ;  /* 0x0000001a0460723c */ /* 0x040fe20000041860 */
[----:B------:R-:W2:Y:S07]  /*fa40*/  LDSM.16.MT88.4 R24, [R216+0x800] ;  /* 0x00080000d818783b */ /* 0x000eae0000004200 */
[C---:B------:R-:W-:Y:S01]  /*fa50*/  HMMA.16816.F32.BF16 R112, R4.reuse, R18, R112 ;  /* 0x000000120470723c */ /* 0x040fe20000041870 */
[----:B------:R-:W3:Y:S07]  /*fa60*/  LDSM.16.MT88.4 R16, [R220+0xa800] ;  /* 0x00a80000dc10783b */ /* 0x000eee0000004200 */
[C---:B------:R-:W-:Y:S08]  /*fa70*/  HMMA.16816.F32.BF16 R136, R4.reuse, R32, R136 ;  /* 0x000000200488723c */ /* 0x040ff00000041888 */
[----:B------:R-:W-:Y:S01]  /*fa80*/  HMMA.16816.F32.BF16 R4, R4, R34, R132 ;  /* 0x000000220404723c */ /* 0x000fe20000041884 */
[----:B------:R-:W4:Y:S04]  /*fa90*/  LDSM.16.MT88.4 R32, [R205+0xa800] ;  /* 0x00a80000cd20783b */ /* 0x000f280000004200 */
[----:B------:R3:W4:Y:S03]  /*faa0*/  LDSM.16.MT88.4 R132, [R211+0x1800] ;  /* 0x00180000d384783b */ /* 0x0007260000004200 */
[C---:B-1----:R-:W-:Y:S08]  /*fab0*/  HMMA.16816.F32.BF16 R72, R164.reuse, R12, R72 ;  /* 0x0000000ca448723c */ /* 0x042ff00000041848 */
[C---:B------:R-:W-:Y:S08]  /*fac0*/  HMMA.16816.F32.BF16 R76, R164.reuse, R14, R76 ;  /* 0x0000000ea44c723c */ /* 0x040ff0000004184c */
[----:B--2---:R-:W-:Y:S01]  /*fad0*/  HMMA.16816.F32.BF16 R56, R164, R24, R56 ;  /* 0x00000018a438723c */ /* 0x004fe20000041838 */
[----:B---3--:R-:W-:-:S07]  /*fae0*/  IMAD.WIDE.U32 R210, R197, -0x2daee0ad, RZ ;  /* 0xd2511f53c5d27825 */ /* 0x008fce00078e00ff */
[----:B------:R-:W-:Y:S01]  /*faf0*/  HMMA.16816.F32.BF16 R156, R164, R16, R156 ;  /* 0x00000010a49c723c */ /* 0x000fe2000004189c */
[----:B------:R-:W-:-:S07]  /*fb00*/  MOV R205, R211 ;  /* 0x000000d300cd7202 */ /* 0x000fce0000000f00 */
        /* <DEDUP_REMOVED lines=12> */
[----:B------:R-:W-:Y:S01]  /*fbd0*/  LOP3.LUT R166, R204, UR6, R211, 0x96, !PT ;  /* 0x00000006cca67c12 */ /* 0x000fe2000f8e96d3 */
[----:B------:R-:W-:-:S02]  /*fbe0*/  IMAD.MOV.U32 R204, RZ, RZ, R210 ;  /* 0x000000ffffcc7224 */ /* 0x000fc400078e00d2 */
[--C-:B------:R-:W-:Y:S01]  /*fbf0*/  FFMA.FTZ R164, R169, UR10, -R196.reuse ;  /* 0x0000000aa9a47c23 */ /* 0x100fe200080108c4 */
[----:B------:R1:W5:Y:S01]  /*fc00*/  LDL.LU.64 R210, [R1] ;  /* 0x0000000001d27983 */ /* 0x0003620000300a00 */
[----:B------:R-:W-:Y:S02]  /*fc10*/  FFMA.FTZ R169, R170, UR10, -R196 ;  /* 0x0000000aaaa97c23 */ /* 0x000fe400080108c4 */
[----:B------:R2:W-:Y:S01]  /*fc20*/  MUFU.EX2 R196, R173 ;  /* 0x000000ad00c47308 */ /* 0x0005e20000000800 */
[----:B------:R-:W-:Y:S02]  /*fc30*/  PRMT R165, R204, 0x7772, RZ ;  /* 0x00007772cca57816 */ /* 0x000fe400000000ff */
[----:B------:R-:W-:-:S04]  /*fc40*/  MOV R167, R204 ;  /* 0x000000cc00a77202 */ /* 0x000fc80000000f00 */
[----:B------:R-:W-:Y:S01]  /*fc50*/  LOP3.LUT R167, R167, 0xff, RZ, 0xc0, !PT ;  /* 0x000000ffa7a77812 */ /* 0x000fe200078ec0ff */
[----:B------:R3:W-:Y:S01]  /*fc60*/  MUFU.EX2 R170, R164 ;  /* 0x000000a400aa7308 */ /* 0x0007e20000000800 */
[----:B--2---:R-:W-:-:S04]  /*fc70*/  PRMT R173, R204, 0x7773, RZ ;  /* 0x00007773ccad7816 */ /* 0x004fc800000000ff */
[----:B------:R-:W-:Y:S01]  /*fc80*/  PRMT R165, R165, 0x5410, R173 ;  /* 0x00005410a5a57816 */ /* 0x000fe200000000ad */
[----:B------:R-:W-:Y:S01]  /*fc90*/  FFMA.FTZ R173, R176, UR10, -R198 ;  /* 0x0000000ab0ad7c23 */ /* 0x000fe200080108c6 */
[----:B------:R-:W-:Y:S02]  /*fca0*/  LOP3.LUT R176, R166, 0xffff, RZ, 0xc0, !PT ;  /* 0x0000ffffa6b07812 */ /* 0x000fe400078ec0ff */
[----:B---3--:R-:W-:Y:S01]  /*fcb0*/  PRMT R164, R204, 0x7771, RZ ;  /* 0x00007771cca47816 */ /* 0x008fe200000000ff */
[----:B------:R-:W2:Y:S01]  /*fcc0*/  MUFU.EX2 R169, R169 ;  /* 0x000000a900a97308 */ /* 0x000ea20000000800 */
[----:B------:R-:W-:Y:S02]  /*fcd0*/  SHF.R.U32.HI R176, RZ, 0x8, R176 ;  /* 0x00000008ffb07819 */ /* 0x000fe400000116b0 */
[----:B------:R-:W-:Y:S02]  /*fce0*/  PRMT R164, R167, 0x5410, R164 ;  /* 0x00005410a7a47816 */ /* 0x000fe400000000a4 */
[----:B------:R-:W-:-:S02]  /*fcf0*/  LOP3.LUT R197, R166, 0xff, RZ, 0xc0, !PT ;  /* 0x000000ffa6c57812 */ /* 0x000fc400078ec0ff */
[----:B------:R-:W-:Y:S01]  /*fd00*/  PRMT R167, R166, 0x7632, R167 ;  /* 0x00007632a6a77816 */ /* 0x000fe200000000a7 */
[----:B------:R-:W-:Y:S01]  /*fd10*/  MUFU.EX2 R173, R173 ;  /* 0x000000ad00ad7308 */ /* 0x000fe20000000800 */
[----:B------:R-:W-:Y:S02]  /*fd20*/  PRMT R197, R197, 0x5410, R176 ;  /* 0x00005410c5c57816 */ /* 0x000fe400000000b0 */
[----:B------:R-:W-:Y:S02]  /*fd30*/  SHF.R.U32.HI R166, RZ, 0x18, R166 ;  /* 0x00000018ffa67819 */ /* 0x000fe400000116a6 */
[----:B------:R-:W-:-:S03]  /*fd40*/  LOP3.LUT R167, R167, 0xff, RZ, 0xc0, !PT ;  /* 0x000000ffa7a77812 */ /* 0x000fc600078ec0ff */
[----:B------:R-:W3:Y:S01]  /*fd50*/  MUFU.EX2 R176, R195 ;  /* 0x000000c300b07308 */ /* 0x000ee20000000800 */
[----:B------:R-:W-:Y:S02]  /*fd60*/  PRMT R166, R167, 0x5410, R166 ;  /* 0x00005410a7a67816 */ /* 0x000fe400000000a6 */
[----:B------:R-:W-:Y:S02]  /*fd70*/  LOP3.LUT R167, R165, 0xff00ff, RZ, 0xc0, !PT ;  /* 0x00ff00ffa5a77812 */ /* 0x000fe400078ec0ff */
[--C-:B------:R-:W-:Y:S02]  /*fd80*/  HSET2.LE.AND R165, R164, R203.reuse, PT ;  /* 0x000000cba4a57233 */ /* 0x100fe40003803000 */
[--C-:B------:R-:W-:Y:S01]  /*fd90*/  HSET2.LE.AND R164, R197, R203.reuse, PT ;  /* 0x000000cbc5a47233 */ /* 0x100fe20003803000 */
[----:B------:R-:W-:Y:S01]  /*fda0*/  MUFU.EX2 R174, R174 ;  /* 0x000000ae00ae7308 */ /* 0x000fe20000000800 */
[--C-:B------:R-:W-:Y:S01]  /*fdb0*/  HSET2.LE.AND R167, R167, R203.reuse, PT ;  /* 0x000000cba7a77233 */ /* 0x100fe20003803000 */
[----:B------:R-:W-:Y:S01]  /*fdc0*/  FFMA.FTZ R171, R232, R199, R171 ;  /* 0x000000c7e8ab7223 */ /* 0x000fe200000100ab */
[----:B------:R-:W-:Y:S01]  /*fdd0*/  HSET2.LE.AND R203, R166, R203, PT ;  /* 0x000000cba6cb7233 */ /* 0x000fe20003803000 */
[----:B------:R-:W-:Y:S01]  /*fde0*/  FFMA.FTZ R191, R231, R202, R191 ;  /* 0x000000cae7bf7223 */ /* 0x000fe200000100bf */
[----:B--2---:R-:W-:Y:S01]  /*fdf0*/  F2FP.BF16.F32.PACK_AB R166, R169, R170 ;  /* 0x000000aaa9a6723e */ /* 0x004fe200000010ff */
[----:B------:R-:W-:-:S02]  /*fe00*/  FFMA.FTZ R187, R230, R201, R187 ;  /* 0x000000c9e6bb7223 */ /* 0x000fc400000100bb */
[----:B------:R-:W2:Y:S01]  /*fe10*/  MUFU.EX2 R175, R175 ;  /* 0x000000af00af7308 */ /* 0x000ea20000000800 */
[----:B------:R-:W-:Y:S01]  /*fe20*/  FFMA.FTZ R179, R229, R200, R179 ;  /* 0x000000c8e5b37223 */ /* 0x000fe200000100b3 */
[----:B------:R-:W-:Y:S01]  /*fe30*/  LOP3.LUT R166, R166, R165, RZ, 0xc0, !PT ;  /* 0x000000a5a6a67212 */ /* 0x000fe200078ec0ff */
[----:B------:R-:W-:Y:S01]  /*fe40*/  FADD.FTZ R171, R194, R171 ;  /* 0x000000abc2ab7221 */ /* 0x000fe20000010000 */
[----:B------:R-:W-:Y:S01]  /*fe50*/  FADD.FTZ R191, R190, R191 ;  /* 0x000000bfbebf7221 */ /* 0x000fe20000010000 */
[----:B------:R-:W-:Y:S01]  /*fe60*/  FADD.FTZ R187, R186, R187 ;  /* 0x000000bbbabb7221 */ /* 0x000fe20000010000 */
[----:B------:R-:W-:Y:S01]  /*fe70*/  FADD.FTZ R179, R178, R179 ;  /* 0x000000b3b2b37221 */ /* 0x000fe20000010000 */
[----:B---3--:R-:W-:Y:S01]  /*fe80*/  F2FP.BF16.F32.PACK_AB R165, R176, R173 ;  /* 0x000000adb0a5723e */ /* 0x008fe200000010ff */
[----:B------:R-:W-:Y:S01]  /*fe90*/  FADD.FTZ R171, R193, R171 ;  /* 0x000000abc1ab7221 */ /* 0x000fe20000010000 */
[----:B------:R-:W-:Y:S01]  /*fea0*/  FADD.FTZ R191, R189, R191 ;  /* 0x000000bfbdbf7221 */ /* 0x000fe20000010000 */
[----:B------:R-:W-:Y:S01]  /*feb0*/  FADD.FTZ R187, R185, R187 ;  /* 0x000000bbb9bb7221 */ /* 0x000fe20000010000 */
[----:B------:R-:W-:Y:S01]  /*fec0*/  FADD.FTZ R179, R177, R179 ;  /* 0x000000b3b1b37221 */ /* 0x000fe20000010000 */
[----:B------:R-:W-:-:S02]  /*fed0*/  LOP3.LUT R167, R165, R167, RZ, 0xc0, !PT ;  /* 0x000000a7a5a77212 */ /* 0x000fc400078ec0ff */
[----:B------:R-:W-:Y:S01]  /*fee0*/  F2FP.BF16.F32.PACK_AB R165, R196, R172 ;  /* 0x000000acc4a5723e */ /* 0x000fe200000010ff */
[----:B------:R-:W-:Y:S01]  /*fef0*/  FADD.FTZ R171, R192, R171 ;  /* 0x000000abc0ab7221 */ /* 0x000fe20000010000 */
[----:B------:R-:W-:Y:S01]  /*ff00*/  FADD.FTZ R191, R188, R191 ;  /* 0x000000bfbcbf7221 */ /* 0x000fe20000010000 */
[----:B------:R-:W-:Y:S01]  /*ff10*/  FADD.FTZ R187, R184, R187 ;  /* 0x000000bbb8bb7221 */ /* 0x000fe20000010000 */
[----:B------:R-:W-:Y:S01]  /*ff20*/  FADD.FTZ R179, R168, R179 ;  /* 0x000000b3a8b37221 */ /* 0x000fe20000010000 */
[----:B------:R-:W-:Y:S01]  /*ff30*/  LOP3.LUT R164, R165, R164, RZ, 0xc0, !PT ;  /* 0x000000a4a5a47212 */ /* 0x000fe200078ec0ff */
[----:B------:R-:W-:Y:S01]  /*ff40*/  FADD.FTZ R171, R172, R171 ;  /* 0x000000abacab7221 */ /* 0x000fe20000010000 */
[----:B--2---:R-:W-:Y:S01]  /*ff50*/  F2FP.BF16.F32.PACK_AB R165, R175, R174 ;  /* 0x000000aeafa5723e */ /* 0x004fe200000010ff */
[----:B------:R-:W-:Y:S01]  /*ff60*/  FADD.FTZ R191, R174, R191 ;  /* 0x000000bfaebf7221 */ /* 0x000fe20000010000 */
[----:B------:R-:W-:Y:S01]  /*ff70*/  FADD.FTZ R187, R247, R187 ;  /* 0x000000bbf7bb7221 */ /* 0x000fe20000010000 */
[----:B------:R-:W-:Y:S01]  /*ff80*/  FADD.FTZ R179, R251, R179 ;  /* 0x000000b3fbb37221 */ /* 0x000fe20000010000 */
[----:B------:R-:W-:Y:S01]  /*ff90*/  LOP3.LUT R165, R165, R203, RZ, 0xc0, !PT ;  /* 0x000000cba5a57212 */ /* 0x000fe200078ec0ff */
        /* <DEDUP_REMOVED lines=13> */
[----:B------:R-:W-:-:S03]  /*10070*/  MOV R168, R224 ;  /* 0x000000e000a87202 */ /* 0x000fc60000000f00 */
        /* <DEDUP_REMOVED lines=18> */
[----:B-1----:R-:W-:-:S14]  /*101a0*/  BRA.U !UP0, `(.L_x_989) ;  /* 0x00000035081c7547 */ /* 0x002fdc000b800000 */
[----:B------:R-:W-:Y:S01]  /*101b0*/  UIADD3 UR10, UPT, UPT, UR20, -0x5, URZ ;  /* 0xfffffffb140a7890 */ /* 0x000fe2000fffe0ff */
[----:B------:R-:W-:-:S04]  /*101c0*/  DEPBAR.LE SB0, 0x0 ;  /* 0x000080000000791a */ /* 0x000fc80000000000 */
[----:B------:R-:W-:Y:S01]  /*101d0*/  UIMAD.WIDE.U32 UR12, UR10, UR8, URZ ;  /* 0x000000080a0c72a5 */ /* 0x000fe2000f8e00ff */
[----:B------:R-:W-:Y:S01]  /*101e0*/  IMAD.SHL.U32 R221, R219, 0x20, RZ ;  /* 0x00000020dbdd7824 */ /* 0x000fe200078e00ff */
[----:B------:R-:W-:Y:S01]  /*101f0*/  SHF.R.U32.HI R222, RZ, 0x1, R219 ;  /* 0x00000001ffde7819 */ /* 0x000fe200000116db */
[----:B------:R-:W-:Y:S01]  /*10200*/  IMAD.MOV.U32 R233, RZ, RZ, 0x20 ;  /* 0x00000020ffe97424 */ /* 0x000fe200078e00ff */
[----:B------:R-:W-:Y:S01]  /*10210*/  UIMAD UR10, UR10, UR9, UR13 ;  /* 0x000000090a0a72a4 */ /* 0x000fe2000f8e020d */
[----:B------:R-:W-:Y:S01]  /*10220*/  VIADD R246, R212, UR5 ;  /* 0x00000005d4f67c36 */ /* 0x000fe20008000000 */
[----:B------:R-:W-:Y:S01]  /*10230*/  USHF.L.U32 UR7, UR12, 0x5, URZ ;  /* 0x000000050c077899 */ /* 0x000fe200080006ff */
[----:B------:R-:W-:Y:S01]  /*10240*/  LOP3.LUT R221, R221, 0x7c00, RZ, 0xc0, !PT ;  /* 0x00007c00dddd7812 */ /* 0x000fe200078ec0ff */
[----:B------:R-:W-:Y:S01]  /*10250*/  USHF.L.U64.HI UR10, UR12, 0x5, UR10 ;  /* 0x000000050c0a7899 */ /* 0x000fe2000801020a */
[----:B------:R-:W-:Y:S01]  /*10260*/  LOP3.LUT R5, R222, 0x8, RZ, 0xc0, !PT ;  /* 0x00000008de057812 */ /* 0x000fe200078ec0ff */
[----:B------:R-:W-:Y:S01]  /*10270*/  ULEA UR11, UP0, UR8, UR7, 0x4 ;  /* 0x00000007080b7291 */ /* 0x000fe2000f8020ff */
[----:B------:R-:W-:Y:S01]  /*10280*/  LOP3.LUT R214, R221, 0x200, R214, 0xf8, !PT ;  /* 0x00000200ddd67812 */ /* 0x000fe200078ef8d6 */
[----:B------:R-:W-:Y:S01]  /*10290*/  IMAD.U32 R4, RZ, RZ, UR7 ;  /* 0x00000007ff047e24 */ /* 0x000fe2000f8e00ff */
[----:B------:R-:W-:Y:S01]  /*102a0*/  SEL R233, R233, 0xffffffe0, !P6 ;  /* 0xffffffe0e9e97807 */ /* 0x000fe20007000000 */
[----:B------:R-:W-:Y:S01]  /*102b0*/  ULEA.HI.X UR8, UR8, UR10, UR9, 0x4, UP0 ;  /* 0x0000000a08087291 */ /* 0x000fe200080f2409 */
[----:B------:R-:W-:Y:S01]  /*102c0*/  IMAD.U32 R8, RZ, RZ, UR10 ;  /* 0x0000000aff087e24 */ /* 0x000fe2000f8e00ff */
[----:B------:R-:W-:Y:S01]  /*102d0*/  LOP3.LUT R5, R214, R213, R5, 0xf6, !PT ;  /* 0x000000d5d6057212 */ /* 0x000fe200078ef605 */
[----:B------:R-:W-:Y:S01]  /*102e0*/  IMAD.U32 R7, RZ, RZ, UR11 ;  /* 0x0000000bff077e24 */ /* 0x000fe2000f8e00ff */
[-C--:B------:R-:W-:Y:S01]  /*102f0*/  @!P3 LEA R14, P5, R4, R226.reuse, 0x1 ;  /* 0x000000e2040eb211 */ /* 0x080fe200078a08ff */
[----:B------:R-:W-:Y:S01]  /*10300*/  IMAD.IADD R204, R246, 0x1, R233 ;  /* 0x00000001f6cc7824 */ /* 0x000fe200078e02e9 */
[-C--:B------:R-:W-:Y:S01]  /*10310*/  @!P2 LEA R10, P1, R4, R226.reuse, 0x1 ;  /* 0x000000e2040aa211 */ /* 0x080fe200078208ff */
[----:B------:R-:W-:Y:S01]  /*10320*/  IMAD.U32 R6, RZ, RZ, UR8 ;  /* 0x00000008ff067e24 */ /* 0x000fe2000f8e00ff */
[----:B------:R-:W-:Y:S01]  /*10330*/  BAR.SYNC.DEFER_BLOCKING 0x0 ;  /* 0x0000000000007b1d */ /* 0x000fe20000010000 */
[C---:B------:R-:W-:Y:S01]  /*10340*/  LEA R12, P4, R7.reuse, R226, 0x1 ;  /* 0x000000e2070c7211 */ /* 0x040fe200078808ff */
[----:B-----5:R-:W-:Y:S01]  /*10350*/  IMAD.IADD R246, R246, 0x1, R211 ;  /* 0x00000001f6f67824 */ /* 0x020fe200078e02d3 */
[CCC-:B------:R-:W-:Y:S01]  /*10360*/  @!P3 LEA.HI.X R15, R4.reuse, R223.reuse, R8.reuse, 0x1, P5 ;  /* 0x000000df040fb211 */ /* 0x1c0fe200028f0c08 */
[----:B------:R-:W-:Y:S01]  /*10370*/  UIADD3 UR7, UPT, UPT, UR20, -0x5, URZ ;  /* 0xfffffffb14077890 */ /* 0x000fe2000fffe0ff */
[-C--:B------:R-:W-:Y:S01]  /*10380*/  @!P2 LEA.HI.X R11, R4, R223.reuse, R8, 0x1, P1 ;  /* 0x000000df040ba211 */ /* 0x080fe200008f0c08 */
[----:B------:R-:W-:Y:S01]  /*10390*/  UISETP.NE.AND UP0, UPT, UR20, 0x5, UPT ;  /* 0x000000051400788c */ /* 0x000fe2000bf05270 */
[----:B------:R-:W-:-:S02]  /*103a0*/  LEA.HI.X R13, R7, R223, R6, 0x1, P4 ;  /* 0x000000df070d7211 */ /* 0x000fc400020f0c06 */
[----:B------:R-:W-:-:S05]  /*103b0*/  LEA R192, R5, UR5, 0x1 ;  /* 0x0000000505c07c11 */ /* 0x000fca000f8e08ff */
[--C-:B------:R-:W-:Y:S02]  /*103c0*/  IMAD.IADD R200, R233, 0x1, R192.reuse ;  /* 0x00000001e9c87824 */ /* 0x100fe400078e02c0 */
[----:B------:R-:W-:-:S04]  /*103d0*/  IMAD.IADD R216, R211, 0x1, R192 ;  /* 0x00000001d3d87824 */ /* 0x000fc800078e02c0 */
[C---:B------:R-:W-:Y:S02]  /*103e0*/  IMAD.IADD R211, R233.reuse, 0x1, R216 ;  /* 0x00000001e9d37824 */ /* 0x040fe400078e02d8 */
        /* <DEDUP_REMOVED lines=22> */
[----:B-1----:R-:W1:Y:S04]  /*10550*/  LDSM.16.M88.4 R8, [R192] ;  /* 0x00000000c008783b */ /* 0x002e680000000200 */
[----:B------:R-:W3:Y:S04]  /*10560*/  LDSM.16.M88.4 R196, [R192+0x2000] ;  /* 0x00200000c0c4783b */ /* 0x000ee80000000200 */
[----:B------:R-:W4:Y:S04]  /*10570*/  LDSM.16.M88.4 R4, [R212+UR5+0x8800] ;  /* 0x00880005d404783b */ /* 0x000f280008000200 */
[----:B------:R-:W-:Y:S04]  /*10580*/  LDSM.16.M88.4 R16, [R204+0x8000] ;  /* 0x00800000cc10783b */ /* 0x000fe80000000200 */
[----:B------:R-:W4:Y:S04]  /*10590*/  LDSM.16.M88.4 R184, [R200+0x2000] ;  /* 0x00200000c8b8783b */ /* 0x000f280000000200 */
[----:B------:R-:W4:Y:S04]  /*105a0*/  LDSM.16.M88.4 R176, [R200] ;  /* 0x00000000c8b0783b */ /* 0x000f280000000200 */
[----:B--2---:R-:W2:Y:S04]  /*105b0*/  LDSM.16.M88.4 R12, [R204+0x8800] ;  /* 0x00880000cc0c783b */ /* 0x004ea80000000200 */
[----:B------:R-:W-:Y:S04]  /*105c0*/  LDSM.16.M88.4 R188, [R246+0x8000] ;  /* 0x00800000f6bc783b */ /* 0x000fe80000000200 */
[----:B------:R-:W-:Y:S04]  /*105d0*/  LDSM.16.M88.4 R20, [R246+0x8800] ;  /* 0x00880000f614783b */ /* 0x000fe80000000200 */
[----:B------:R-:W0:Y:S01]  /*105e0*/  LDGDEPBAR ;  /* 0x00000000000079af */ /* 0x000e220000000000 */
[-C--:B-1----:R-:W-:Y:S08]  /*105f0*/  HMMA.16816.F32.BF16 R172, R8, R32.reuse, RZ ;  /* 0x0000002008ac723c */ /* 0x082ff000000418ff */
[C---:B---3--:R-:W-:Y:S08]  /*10600*/  HMMA.16816.F32.BF16 R168, R196.reuse, R32, RZ ;  /* 0x00000020c4a8723c */ /* 0x048ff000000418ff */
[-C--:B------:R-:W-:Y:S08]  /*10610*/  HMMA.16816.F32.BF16 R164, R196, R34.reuse, RZ ;  /* 0x00000022c4a4723c */ /* 0x080ff000000418ff */
[----:B------:R-:W-:Y:S08]  /*10620*/  HMMA.16816.F32.BF16 R32, R8, R34, RZ ;  /* 0x000000220820723c */ /* 0x000ff000000418ff */
[-C--:B----4-:R-:W-:Y:S08]  /*10630*/  HMMA.16816.F32.BF16 R24, R196, R4.reuse, RZ ;  /* 0x00000004c418723c */ /* 0x090ff000000418ff */
[----:B------:R-:W-:Y:S08]  /*10640*/  HMMA.16816.F32.BF16 R28, R8, R4, RZ ;  /* 0x00000004081c723c */ /* 0x000ff000000418ff */
[-C--:B------:R-:W-:Y:S08]  /*10650*/  HMMA.16816.F32.BF16 R196, R196, R6.reuse, RZ ;  /* 0x00000006c4c4723c */ /* 0x080ff000000418ff */
[----:B------:R-:W-:Y:S01]  /*10660*/  HMMA.16816.F32.BF16 R8, R8, R6, RZ ;  /* 0x000000060808723c */ /* 0x000fe200000418ff */
[----:B------:R-:W1:Y:S07]  /*10670*/  LDSM.16.M88.4 R4, [R216+0x2000] ;  /* 0x00200000d804783b */ /* 0x000e6e0000000200 */
[C---:B------:R-:W-:Y:S08]  /*10680*/  HMMA.16816.F32.BF16 R168, R184.reuse, R16, R168 ;  /* 0x00000010b8a8723c */ /* 0x040ff000000418a8 */
[----:B------:R-:W-:Y:S08]  /*10690*/  HMMA.16816.F32.BF16 R164, R184, R18, R164 ;  /* 0x00000012b8a4723c */ /* 0x000ff000000418a4 */
[C---:B------:R-:W-:Y:S08]  /*106a0*/  HMMA.16816.F32.BF16 R172, R176.reuse, R16, R172 ;  /* 0x00000010b0ac723c */ /* 0x040ff000000418ac */
[----:B------:R-:W-:Y:S01]  /*106b0*/  HMMA.16816.F32.BF16 R32, R176, R18, R32 ;  /* 0x00000012b020723c */ /* 0x000fe20000041820 */
[----:B------:R-:W3:Y:S07]  /*106c0*/  LDSM.16.M88.4 R16, [R216] ;  /* 0x00000000d810783b */ /* 0x000eee0000000200 */
[C---:B--2---:R-:W-:Y:S08]  /*106d0*/  HMMA.16816.F32.BF16 R24, R184.reuse, R12, R24 ;  /* 0x0000000cb818723c */ /* 0x044ff00000041818 */
[----:B------:R-:W-:Y:S01]  /*106e0*/  HMMA.16816.F32.BF16 R196, R184, R14, R196 ;  /* 0x0000000eb8c4723c */ /* 0x000fe200000418c4 */
[----:B------:R-:W-:Y:S07]  /*106f0*/  LDSM.16.M88.4 R184, [R233+0x8000] ;  /* 0x00800000e9b8783b */ /* 0x000fee0000000200 */
[C---:B------:R-:W-:Y:S08]  /*10700*/  HMMA.16816.F32.BF16 R28, R176.reuse, R12, R28 ;  /* 0x0000000cb01c723c */ /* 0x040ff0000004181c */
        /* <DEDUP_REMOVED lines=10> */
[----:B------:R-:W-:Y:S07]  /*107b0*/  LDSM.16.M88.4 R188, [R216+0x6000] ;  /* 0x00600000d8bc783b */ /* 0x000fee0000000200 */
[C---:B------:R-:W-:Y:S08]  /*107c0*/  HMMA.16816.F32.BF16 R28, R16.reuse, R20, R28 ;  /* 0x00000014101c723c */ /* 0x040ff0000004181c */
[----:B------:R-:W-:Y:S01]  /*107d0*/  HMMA.16816.F32.BF16 R176, R16, R22, R176 ;  /* 0x0000001610b0723c */ /* 0x000fe200000418b0 */
[----:B------:R-:W-:Y:S04]  /*107e0*/  LDSM.16.M88.4 R16, [R212+UR5+0x9000] ;  /* 0x00900005d410783b */ /* 0x000fe80008000200 */
[----:B------:R-:W3:Y:S03]  /*107f0*/  LDSM.16.M88.4 R20, [R192+0x4000] ;  /* 0x00400000c014783b */ /* 0x000ee60000000200 */
[C---:B--2---:R-:W-:Y:S01]  /*10800*/  HMMA.16816.F32.BF16 R168, R12.reuse, R184, R168 ;  /* 0x000000b80ca8723c */ /* 0x044fe200000418a8 */
[----:B------:R-:W2:Y:S07]  /*10810*/  LDSM.16.M88.4 R212, [R212+UR5+0x9800] ;  /* 0x00980005d4d4783b */ /* 0x000eae0008000200 */
[C---:B------:R-:W-:Y:S08]  /*10820*/  HMMA.16816.F32.BF16 R164, R12.reuse, R186, R164 ;  /* 0x000000ba0ca4723c */ /* 0x040ff000000418a4 */
[C---:B----4-:R-:W-:Y:S08]  /*10830*/  HMMA.16816.F32.BF16 R24, R12.reuse, R8, R24 ;  /* 0x000000080c18723c */ /* 0x050ff00000041818 */
[----:B------:R-:W-:Y:S01]  /*10840*/  HMMA.16816.F32.BF16 R196, R12, R10, R196 ;  /* 0x0000000a0cc4723c */ /* 0x000fe200000418c4 */
[----:B------:R-:W4:Y:S04]  /*10850*/  LDSM.16.M88.4 R12, [R192+0x6000] ;  /* 0x00600000c00c783b */ /* 0x000f280000000200 */
[----:B------:R-:W-:Y:S03]  /*10860*/  LDSM.16.M88.4 R192, [R216+0x4000] ;  /* 0x00400000d8c0783b */ /* 0x000fe60000000200 */
[C---:B-1----:R-:W-:Y:S08]  /*10870*/  HMMA.16816.F32.BF16 R172, R4.reuse, R184, R172 ;  /* 0x000000b804ac723c */ /* 0x042ff000000418ac */
[C---:B------:R-:W-:Y:S01]  /*10880*/  HMMA.16816.F32.BF16 R32, R4.reuse, R186, R32 ;  /* 0x000000ba0420723c */ /* 0x040fe20000041820 */
[----:B------:R-:W-:Y:S07]  /*10890*/  LDSM.16.M88.4 R184, [R246+0x9000] ;  /* 0x00900000f6b8783b */ /* 0x000fee0000000200 */
[C---:B------:R-:W-:Y:S08]  /*108a0*/  HMMA.16816.F32.BF16 R28, R4.reuse, R8, R28 ;  /* 0x00000008041c723c */ /* 0x040ff0000004181c */
[----:B------:R-:W-:Y:S01]  /*108b0*/  HMMA.16816.F32.BF16 R176, R4, R10, R176 ;  /* 0x0000000a04b0723c */ /* 0x000fe200000418b0 */
[----:B------:R-:W-:Y:S04]  /*108c0*/  LDSM.16.M88.4 R4, [R204+0x9000] ;  /* 0x00900000cc04783b */ /* 0x000fe80000000200 */
[----:B------:R-:W1:Y:S03]  /*108d0*/  LDSM.16.M88.4 R8, [R200+0x4000] ;  /* 0x00400000c808783b */ /* 0x000e660000000200 */
[C---:B---3--:R-:W-:Y:S01]  /*108e0*/  HMMA.16816.F32.BF16 R172, R20.reuse, R16, R172 ;  /* 0x0000001014ac723c */ /* 0x048fe200000418ac */
[----:B------:R-:W3:Y:S04]  /*108f0*/  LDSM.16.M88.4 R204, [R204+0x9800] ;  /* 0x00980000cccc783b */ /* 0x000ee80000000200 */
[----:B------:R-:W3:Y:S03]  /*10900*/  LDSM.16.M88.4 R200, [R200+0x6000] ;  /* 0x00600000c8c8783b */ /* 0x000ee60000000200 */
[C---:B------:R-:W-:Y:S08]  /*10910*/  HMMA.16816.F32.BF16 R32, R20.reuse, R18, R32 ;  /* 0x000000121420723c */ /* 0x040ff00000041820 */
[C---:B--2---:R-:W-:Y:S08]  /*10920*/  HMMA.16816.F32.BF16 R28, R20.reuse, R212, R28 ;  /* 0x000000d4141c723c */ /* 0x044ff0000004181c */
[----:B------:R-:W-:Y:S01]  /*10930*/  HMMA.16816.F32.BF16 R20, R20, R214, R176 ;  /* 0x000000d61414723c */ /* 0x000fe200000418b0 */
[----:B------:R-:W2:Y:S07]  /*10940*/  LDSM.16.M88.4 R176, [R246+0x9800] ;  /* 0x00980000f6b0783b */ /* 0x000eae0000000200 */
[C---:B----4-:R-:W-:Y:S08]  /*10950*/  HMMA.16816.F32.BF16 R164, R12.reuse, R18, R164 ;  /* 0x000000120ca4723c */ /* 0x050ff000000418a4 */
[C---:B------:R-:W-:Y:S01]  /*10960*/  HMMA.16816.F32.BF16 R168, R12.reuse, R16, R168 ;  /* 0x000000100ca8723c */ /* 0x040fe200000418a8 */
[----:B------:R-:W-:Y:S07]  /*10970*/  LDSM.16.M88.4 R16, [R211+0x4000] ;  /* 0x00400000d310783b */ /* 0x000fee0000000200 */
[C---:B------:R-:W-:Y:S08]  /*10980*/  HMMA.16816.F32.BF16 R24, R12.reuse, R212, R24 ;  /* 0x000000d40c18723c */ /* 0x040ff00000041818 */
[----:B------:R-:W-:Y:S01]  /*10990*/  HMMA.16816.F32.BF16 R196, R12, R214, R196 ;  /* 0x000000d60cc4723c */ /* 0x000fe200000418c4 */
[----:B------:R-:W-:Y:S07]  /*109a0*/  LDSM.16.M88.4 R12, [R211+0x6000] ;  /* 0x00600000d30c783b */ /* 0x000fee0000000200 */
[C---:B-1----:R-:W-:Y:S08]  /*109b0*/  HMMA.16816.F32.BF16 R172, R8.reuse, R4, R172 ;  /* 0x0000000408ac723c */ /* 0x042ff000000418ac */
[C---:B------:R-:W-:Y:S08]  /*109c0*/  HMMA.16816.F32.BF16 R32, R8.reuse, R6, R32 ;  /* 0x000000060820723c */ /* 0x040ff00000041820 */
[C---:B---3--:R-:W-:Y:S08]  /*109d0*/  HMMA.16816.F32.BF16 R28, R8.reuse, R204, R28 ;  /* 0x000000cc081c723c */ /* 0x048ff0000004181c */
[----:B------:R-:W-:Y:S01]  /*109e0*/  HMMA.16816.F32.BF16 R20, R8, R206, R20 ;  /* 0x000000ce0814723c */ /* 0x000fe20000041814 */
[----:B------:R-:W1:Y:S07]  /*109f0*/  LDSM.16.M88.4 R8, [R233+0x9000] ;  /* 0x00900000e908783b */ /* 0x000e6e0000000200 */
[C---:B------:R-:W-:Y:S08]  /*10a00*/  HMMA.16816.F32.BF16 R164, R200.reuse, R6, R164 ;  /* 0x00000006c8a4723c */ /* 0x040ff000000418a4 */
[----:B------:R-:W-:Y:S01]  /*10a10*/  HMMA.16816.F32.BF16 R168, R200, R4, R168 ;  /* 0x00000004c8a8723c */ /* 0x000fe200000418a8 */
[----:B------:R-:W3:Y:S01]  /*10a20*/  LDSM.16.M88.4 R4, [R233+0x9800] ;  /* 0x00980000e904783b */ /* 0x000ee20000000200 */
[----:B------:R-:W-:-:S06]  /*10a30*/  DEPBAR.LE SB0, 0x0 ;  /* 0x000080000000791a */ /* 0x000fcc0000000000 */
[----:B------:R-:W-:Y:S08]  /*10a40*/  HMMA.16816.F32.BF16 R24, R200, R204, R24 ;  /* 0x000000ccc818723c */ /* 0x000ff00000041818 */
[-C--:B------:R-:W-:Y:S08]  /*10a50*/  HMMA.16816.F32.BF16 R32, R192, R186.reuse, R32 ;  /* 0x000000bac020723c */ /* 0x080ff00000041820 */
[----:B------:R-:W-:Y:S08]  /*10a60*/  HMMA.16816.F32.BF16 R164, R188, R186, R164 ;  /* 0x000000babca4723c */ /* 0x000ff000000418a4 */
[C---:B------:R-:W-:Y:S08]  /*10a70*/  HMMA.16816.F32.BF16 R172, R192.reuse, R184, R172 ;  /* 0x000000b8c0ac723c */ /* 0x040ff000000418ac */
[C---:B--2---:R-:W-:Y:S08]  /*10a80*/  HMMA.16816.F32.BF16 R28, R192.reuse, R176, R28 ;  /* 0x000000b0c01c723c */ /* 0x044ff0000004181c */
[----:B------:R-:W-:Y:S08]  /*10a90*/  HMMA.16816.F32.BF16 R20, R192, R178, R20 ;  /* 0x000000b2c014723c */ /* 0x000ff00000041814 */
[----:B------:R-:W-:Y:S08]  /*10aa0*/  HMMA.16816.F32.BF16 R168, R188, R184, R168 ;  /* 0x000000b8bca8723c */ /* 0x000ff000000418a8 */
[----:B------:R-:W-:Y:S08]  /*10ab0*/  HMMA.16816.F32.BF16 R196, R200, R206, R196 ;  /* 0x000000cec8c4723c */ /* 0x000ff000000418c4 */
[----:B------:R-:W-:Y:S08]  /*10ac0*/  HMMA.16816.F32.BF16 R24, R188, R176, R24 ;  /* 0x000000b0bc18723c */ /* 0x000ff00000041818 */
[-C--:B-1----:R-:W-:Y:S08]  /*10ad0*/  HMMA.16816.F32.BF16 R32, R16, R10.reuse, R32 ;  /* 0x0000000a1020723c */ /* 0x082ff00000041820 */
[----:B------:R-:W-:Y:S01]  /*10ae0*/  HMMA.16816.F32.BF16 R164, R12, R10, R164 ;  /* 0x0000000a0ca4723c */ /* 0x000fe200000418a4 */
[----:B------:R-:W-:-:S05]  /*10af0*/  IMAD.SHL.U32 R10, R219, 0x2, RZ ;  /* 0x00000002db0a7824 */ /* 0x000fca00078e00ff */
[----:B------:R-:W-:Y:S02]  /*10b00*/  LOP3.LUT R10, R10, 0x6, RZ, 0xc0, !PT ;  /* 0x000000060a0a7812 */ /* 0x000fe400078ec0ff */
[C---:B------:R-:W-:Y:S08]  /*10b10*/  HMMA.16816.F32.BF16 R172, R16.reuse, R8, R172 ;  /* 0x0000000810ac723c */ /* 0x040ff000000418ac */
[C---:B---3--:R-:W-:Y:S08]  /*10b20*/  HMMA.16816.F32.BF16 R28, R16.reuse, R4, R28 ;  /* 0x00000004101c723c */ /* 0x048ff0000004181c */
[----:B------:R-:W-:Y:S01]  /*10b30*/  HMMA.16816.F32.BF16 R20, R16, R6, R20 ;  /* 0x000000061014723c */ /* 0x000fe20000041814 */
[----:B------:R-:W-:-:S04]  /*10b40*/  IMAD.U32 R17, RZ, RZ, UR20 ;  /* 0x00000014ff117e24 */ /* 0x000fc8000f8e00ff */
[----:B------:R-:W-:-:S03]  /*10b50*/  IMAD R17, R17, 0x20, R10 ;  /* 0x0000002011117824 */ /* 0x000fc600078e020a */
[----:B------:R-:W-:Y:S01]  /*10b60*/  HMMA.16816.F32.BF16 R168, R12, R8, R168 ;  /* 0x000000080ca8723c */ /* 0x000fe200000418a8 */
[----:B------:R-:W-:Y:S02]  /*10b70*/  IMAD.U32 R8, RZ, RZ, UR31 ;  /* 0x0000001fff087e24 */ /* 0x000fe4000f8e00ff */
[----:B------:R-:W-:Y:S02]  /*10b80*/  IMAD.U32 R9, RZ, RZ, UR30 ;  /* 0x0000001eff097e24 */ /* 0x000fe4000f8e00ff */
[C---:B------:R-:W-:Y:S01]  /*10b90*/  VIADD R177, R17.reuse, 0xffffff69 ;  /* 0xffffff6911b17836 */ /* 0x040fe20000000000 */
[----:B------:R-:W-:Y:S01]  /*10ba0*/  LOP3.LUT R11, R8, UR7, R183, 0x96, !PT ;  /* 0x00000007080b7c12 */ /* 0x000fe2000f8e96b7 */
[----:B------:R-:W-:Y:S01]  /*10bb0*/  IMAD.U32 R8, RZ, RZ, UR30 ;  /* 0x0000001eff087e24 */ /* 0x000fe2000f8e00ff */
[----:B------:R-:W-:Y:S01]  /*10bc0*/  HMMA.16816.F32.BF16 R196, R188, R178, R196 ;  /* 0x000000b2bcc4723c */ /* 0x000fe200000418c4 */
[C---:B------:R-:W-:Y:S02]  /*10bd0*/  VIADD R179, R17.reuse, 0xffffff60 ;  /* 0xffffff6011b37836 */ /* 0x040fe40000000000 */
[----:B------:R-:W-:-:S02]  /*10be0*/  VIADD R178, R17, 0xffffff61 ;  /* 0xffffff6111b27836 */ /* 0x000fc40000000000 */
[----:B------:R-:W-:Y:S01]  /*10bf0*/  IMAD.WIDE.U32 R18, R11, -0x326172a9, RZ ;  /* 0xcd9e8d570b127825 */ /* 0x000fe200078e00ff */
[----:B------:R-:W-:Y:S01]  /*10c00*/  BAR.SYNC.DEFER_BLOCKING 0x0 ;  /* 0x0000000000007b1d */ /* 0x000fe20000010000 */
[-C--:B------:R-:W-:Y:S01]  /*10c10*/  ISETP.GE.AND P1, PT, R179, R210.reuse, PT ;  /* 0x000000d2b300720c */ /* 0x080fe20003f26270 */
[----:B------:R-:W-:Y:S01]  /*10c20*/  HMMA.16816.F32.BF16 R24, R12, R4, R24 ;  /* 0x000000040c18723c */ /* 0x000fe20000041818 */
[----:B------:R-:W-:Y:S01]  /*10c30*/  VIADD R9, R9, 0x9e3779b9 ;  /* 0x9e3779b909097836 */ /* 0x000fe20000000000 */
[----:B------:R-:W-:Y:S01]  /*10c40*/  ISETP.GE.AND P5, PT, R178, R210, PT ;  /* 0x000000d2b200720c */ /* 0x000fe20003fa6270 */
[----:B------:R-:W-:Y:S01]  /*10c50*/  VIADD R4, R17, 0xffffff68 ;  /* 0xffffff6811047836 */ /* 0x000fe20000000000 */
[----:B------:R-:W-:Y:S01]  /*10c60*/  FSEL R16, R172, -INF , !P1 ;  /* 0xff800000ac107808 */ /* 0x000fe20004800000 */
[----:B------:R-:W-:Y:S01]  /*10c70*/  VIADD R8, R8, 0x3c6ef372 ;  /* 0x3c6ef37208087836 */ /* 0x000fe20000000000 */
[--C-:B------:R-:W-:Y:S01]  /*10c80*/  LOP3.LUT R11, R9, R180, R19.reuse, 0x96, !PT ;  /* 0x000000b4090b7212 */ /* 0x100fe200078e9613 */
[----:B------:R-:W-:Y:S01]  /*10c90*/  VIADD R176, R17, 0xffffff70 ;  /* 0xffffff7011b07836 */ /* 0x000fe20000000000 */
[----:B------:R-:W-:Y:S01]  /*10ca0*/  LOP3.LUT R9, R9, R2, R19, 0x96, !PT ;  /* 0x0000000209097212 */ /* 0x000fe200078e9613 */
[----:B------:R-:W-:Y:S01]  /*10cb0*/  VIADD R19, R17, 0xffffff71 ;  /* 0xffffff7111137836 */ /* 0x000fe20000000000 */
[----:B------:R-:W-:-:S02]  /*10cc0*/  ISETP.GE.AND P1, PT, R177, R210, PT ;  /* 0x000000d2b100720c */ /* 0x000fc40003f26270 */
[----:B------:R-:W-:Y:S01]  /*10cd0*/  ISETP.GE.AND P4, PT, R4, R210, PT ;  /* 0x000000d20400720c */ /* 0x000fe20003f86270 */
[----:B------:R-:W-:Y:S01]  /*10ce0*/  HMMA.16816.F32.BF16 R196, R12, R6, R196 ;  /* 0x000000060cc4723c */ /* 0x000fe200000418c4 */
[CC--:B------:R-:W-:Y:S02]  /*10cf0*/  LOP3.LUT R10, R8.reuse, R18.reuse, R241, 0x96, !PT ;  /* 0x00000012080a7212 */ /* 0x0c0fe400078e96f1 */
[----:B------:R-:W-:Y:S02]  /*10d00*/  FSEL R5, R173, -INF , !P5 ;  /* 0xff800000ad057808 */ /* 0x000fe40006800000 */
[----:B------:R-:W-:Y:S01]  /*10d10*/  LOP3.LUT R8, R8, R18, R237, 0x96, !PT ;  /* 0x0000001208087212 */ /* 0x000fe200078e96ed */
[----:B------:R-:W-:Y:S01]  /*10d20*/  VIADD R18, R17, 0xffffff78 ;  /* 0xffffff7811127836 */ /* 0x000fe20000000000 */
[----:B------:R-:W-:Y:S01]  /*10d30*/  FSEL R33, R33, -INF , !P1 ;  /* 0xff80000021217808 */ /* 0x000fe20004800000 */
[----:B------:R-:W-:Y:S01]  /*10d40*/  VIADD R17, R17, 0xffffff79 ;  /* 0xffffff7911117836 */ /* 0x000fe20000000000 */
[----:B------:R-:W-:-:S02]  /*10d50*/  ISETP.GE.AND P5, PT, R176, R210, PT ;  /* 0x000000d2b000720c */ /* 0x000fc40003fa6270 */
[----:B------:R-:W-:Y:S02]  /*10d60*/  FSEL R32, R32, -INF , !P4 ;  /* 0xff80000020207808 */ /* 0x000fe40006000000 */
[----:B------:R-:W-:Y:S02]  /*10d70*/  ISETP.GE.AND P1, PT, R179, R209, PT ;  /* 0x000000d1b300720c */ /* 0x000fe40003f26270 */
[----:B------:R-:W-:Y:S02]  /*10d80*/  ISETP.GE.AND P4, PT, R19, R210, PT ;  /* 0x000000d21300720c */ /* 0x000fe40003f86270 */
[----:B------:R-:W-:Y:S02]  /*10d90*/  FMNMX3.FTZ R6, R224, R16, R5, !PT ;  /* 0x00000010e0067276 */ /* 0x000fe40007810005 */
[----:B------:R-:W-:Y:S02]  /*10da0*/  FSEL R184, R28, -INF , !P5 ;  /* 0xff8000001cb87808 */ /* 0x000fe40006800000 */
[----:B------:R-:W-:-:S02]  /*10db0*/  FSEL R174, R174, -INF , !P1 ;  /* 0xff800000aeae7808 */ /* 0x000fc40004800000 */
[-C--:B------:R-:W-:Y:S02]  /*10dc0*/  ISETP.GE.AND P5, PT, R18, R210.reuse, PT ;  /* 0x000000d21200720c */ /* 0x080fe40003fa6270 */
[----:B------:R-:W-:Y:S02]  /*10dd0*/  FSEL R185, R29, -INF , !P4 ;  /* 0xff8000001db97808 */ /* 0x000fe40006000000 */
[----:B------:R-:W-:Y:S02]  /*10de0*/  ISETP.GE.AND P1, PT, R17, R210, PT ;  /* 0x000000d21100720c */ /* 0x000fe40003f26270 */
[----:B------:R-:W-:Y:S02]  /*10df0*/  FMNMX3.FTZ R6, R6, R32, R33, !PT ;  /* 0x0000002006067276 */ /* 0x000fe40007810021 */
[----:B------:R-:W-:Y:S02]  /*10e00*/  ISETP.GE.AND P4, PT, R178, R209, PT ;  /* 0x000000d1b200720c */ /* 0x000fe40003f86270 */
[----:B------:R-:W-:-:S02]  /*10e10*/  FSEL R186, R20, -INF , !P5 ;  /* 0xff80000014ba7808 */ /* 0x000fc40006800000 */
[----:B------:R-:W-:Y:S02]  /*10e20*/  FSEL R187, R21, -INF , !P1 ;  /* 0xff80000015bb7808 */ /* 0x000fe40004800000 */
[----:B------:R-:W-:Y:S02]  /*10e30*/  FMNMX3.FTZ R6, R6, R184, R185, !PT ;  /* 0x000000b806067276 */ /* 0x000fe400078100b9 */
[----:B------:R-:W-:Y:S02]  /*10e40*/  FSEL R175, R175, -INF , !P4 ;  /* 0xff800000afaf7808 */ /* 0x000fe40006000000 */
[-C--:B------:R-:W-:Y:S02]  /*10e50*/  ISETP.GE.AND P5, PT, R4, R209.reuse, PT ;  /* 0x000000d10400720c */ /* 0x080fe40003fa6270 */
[----:B------:R-:W-:Y:S02]  /*10e60*/  ISETP.GE.AND P4, PT, R177, R209, PT ;  /* 0x000000d1b100720c */ /* 0x000fe40003f86270 */
[----:B------:R-:W-:Y:S01]  /*10e70*/  FMNMX3.FTZ R12, R6, R186, R187, !PT ;  /* 0x000000ba060c7276 */ /* 0x000fe200078100bb */
[----:B------:R-:W-:Y:S10]  /*10e80*/  BRA.U !UP0, `(.L_x_993) ;  /* 0x0000000108bc7547 */ /* 0x000ff4000b800000 */
[----:B------:R-:W-:Y:S01]  /*10e90*/  UIADD3 UR7, UPT, UPT, UR20, -0x6, URZ ;  /* 0xfffffffa14077890 */ /* 0x000fe2000fffe0ff */
[----:B------:R-:W-:Y:S01]  /*10ea0*/  MOV R28, UR17 ;  /* 0x00000011001c7c02 */ /* 0x000fe20008000f00 */
[----:B------:R-:W-:Y:S01]  /*10eb0*/  IMAD.U32 R29, RZ, RZ, UR16 ;  /* 0x00000010ff1d7e24 */ /* 0x000fe2000f8e00ff */
[----:B------:R-:W-:Y:S01]  /*10ec0*/  MOV R172, UR17 ;  /* 0x0000001100ac7c02 */ /* 0x000fe20008000f00 */
[----:B------:R-:W-:Y:S01]  /*10ed0*/  UIMAD.WIDE.U32 UR10, UR14, UR7, URZ ;  /* 0x000000070e0a72a5 */ /* 0x000fe2000f8e00ff */
[----:B------:R-:W-:Y:S01]  /*10ee0*/  IMAD.U32 R13, RZ, RZ, UR14 ;  /* 0x0000000eff0d7e24 */ /* 0x000fe2000f8e00ff */
[----:B------:R-:W-:Y:S01]  /*10ef0*/  UIMAD UR8, UR4, UR7, URZ ;  /* 0x00000007040872a4 */ /* 0x000fe2000f8e02ff */
[----:B------:R-:W-:Y:S02]  /*10f00*/  IMAD.U32 R173, RZ, RZ, UR16 ;  /* 0x00000010ffad7e24 */ /* 0x000fe4000f8e00ff */
[----:B------:R-:W-:Y:S01]  /*10f10*/  @!P3 IMAD.WIDE.U32 R28, R13, UR7, R28 ;  /* 0x000000070d1cbc25 */ /* 0x000fe2000f8e001c */
[----:B------:R-:W-:-:S03]  /*10f20*/  UIADD3 UR4, UPT, UPT, UR11, UR8, URZ ;  /* 0x000000080b047290 */ /* 0x000fc6000fffe0ff */
[----:B------:R-:W-:Y:S02]  /*10f30*/  IMAD.U32 R6, RZ, RZ, UR10 ;  /* 0x0000000aff067e24 */ /* 0x000fe4000f8e00ff */
[----:B------:R-:W-:Y:S02]  /*10f40*/  IMAD.U32 R7, RZ, RZ, UR10 ;  /* 0x0000000aff077e24 */ /* 0x000fe4000f8e00ff */
[----:B------:R-:W-:Y:S01]  /*10f50*/  @!P2 IMAD.WIDE.U32 R172, R13, UR7, R172 ;  /* 0x000000070dacac25 */ /* 0x000fe2000f8e00ac */
[----:B------:R-:W-:-:S03]  /*10f60*/  @!P3 LEA R14, P1, R6, R228, 0x1 ;  /* 0x000000e4060eb211 */ /* 0x000fc600078208ff */
[----:B------:R-:W-:-:S05]  /*10f70*/  IMAD.U32 R6, RZ, RZ, UR4 ;  /* 0x00000004ff067e24 */ /* 0x000fca000f8e00ff */
[----:B------:R-:W-:Y:S01]  /*10f80*/  @!P3 LEA.HI.X R15, R7, R227, R6, 0x1, P1 ;  /* 0x000000e3070fb211 */ /* 0x000fe200008f0c06 */
[----:B------:R-:W-:-:S04]  /*10f90*/  IMAD.U32 R6, RZ, RZ, UR10 ;  /* 0x0000000aff067e24 */ /* 0x000fc8000f8e00ff */
[----:B------:R-:W-:Y:S01]  /*10fa0*/  @!PT LDS RZ, [RZ] ;  /* 0x00000000fffff984 */ /* 0x000fe20000000800 */
[----:B------:R-:W-:Y:S01]  /*10fb0*/  @!PT LDS RZ, [RZ] ;  /* 0x00000000fffff984 */ /* 0x000fe20000000800 */
[----:B------:R-:W-:Y:S01]  /*10fc0*/  @!PT LDS RZ, [RZ] ;  /* 0x00000000fffff984 */ /* 0x000fe20000000800 */
[----:B------:R1:W-:Y:S01]  /*10fd0*/  @!P3 LDGSTS.E.BYPASS.LTC128B.128 [R234+0x8000], desc[UR26][R14.64] ;  /* 0x080000000eeabfae */ /* 0x0003e2000b981a1a */
[-C--:B------:R-:W-:Y:S02]  /*10fe0*/  @!P2 LEA R20, P1, R6, R228.reuse, 0x1 ;  /* 0x000000e40614a211 */ /* 0x080fe400078208ff */
[----:B------:R-:W-:Y:S01]  /*10ff0*/  MOV R6, UR4 ;  /* 0x0000000400067c02 */ /* 0x000fe20008000f00 */
[----:B------:R1:W-:Y:S03]  /*11000*/  @P3 STS.128 [R234+0x8000], RZ ;  /* 0x008000ffea003388 */ /* 0x0003e60000000c00 */
[----:B------:R-:W-:Y:S01]  /*11010*/  @!P2 LEA.HI.X R21, R7, R227, R6, 0x1, P1 ;  /* 0x000000e30715a211 */ /* 0x000fe200008f0c06 */
[----:B------:R-:W-:Y:S01]  /*11020*/  @!P3 VIADD R6, R29, UR8 ;  /* 0x000000081d06bc36 */ /* 0x000fe20008000000 */
[----:B------:R-:W-:-:S03]  /*11030*/  @!P3 LEA R188, P1, R28, R228, 0x1 ;  /* 0x000000e41cbcb211 */ /* 0x000fc600078208ff */
[----:B------:R-:W-:Y:S01]  /*11040*/  @!PT LDS RZ, [RZ] ;  /* 0x00000000fffff984 */ /* 0x000fe20000000800 */
[----:B------:R-:W-:Y:S01]  /*11050*/  @!PT LDS RZ, [RZ] ;  /* 0x00000000fffff984 */ /* 0x000fe20000000800 */
[----:B------:R-:W-:Y:S01]  /*11060*/  @!PT LDS RZ, [RZ] ;  /* 0x00000000fffff984 */ /* 0x000fe20000000800 */
[----:B------:R1:W-:Y:S01]  /*11070*/  @!P2 LDGSTS.E.BYPASS.LTC128B.128 [R234+0x9000], desc[UR26][R20.64+0x80] ;  /* 0x0900008014eaafae */ /* 0x0003e2000b981a1a */
[----:B------:R-:W-:Y:S02]  /*11080*/  @!P3 LEA.HI.X R189, R28, R227, R6, 0x1, P1 ;  /* 0x000000e31cbdb211 */ /* 0x000fe400008f0c06 */
[----:B------:R-:W-:Y:S01]  /*11090*/  @!P2 LEA R28, P1, R172, R228, 0x1 ;  /* 0x000000e4ac1ca211 */ /* 0x000fe200078208ff */
[----:B------:R1:W-:Y:S01]  /*110a0*/  @P2 STS.128 [R234+0x9000], RZ ;  /* 0x009000ffea002388 */ /* 0x0003e20000000c00 */
[----:B------:R-:W-:-:S03]  /*110b0*/  @!P2 IADD3 R6, PT, PT, R173, UR8, RZ ;  /* 0x00000008ad06ac10 */ /* 0x000fc6000fffe0ff */
        /* <DEDUP_REMOVED lines=12> */
.L_x_993:
[----:B------:R-:W2:Y:S01]  /*11180*/  SHFL.BFLY PT, R6, R12, 0x2, 0x1f ;  /* 0x0c401f000c067f89 */ /* 0x000ea200000e0000 */
[-C--:B------:R-:W-:Y:S01]  /*11190*/  ISETP.GE.AND P3, PT, R176, R209.reuse, PT ;  /* 0x000000d1b000720c */ /* 0x080fe20003f66270 */
[----:B------:R-:W3:Y:S01]  /*111a0*/  LDCU UR4, c[0x0][0x45c] ;  /* 0x00008b80ff0477ac */ /* 0x000ee20008000800 */
[-C--:B------:R-:W-:Y:S01]  /*111b0*/  ISETP.GE.AND P2, PT, R19, R209.reuse, PT ;  /* 0x000000d11300720c */ /* 0x080fe20003f46270 */
[----:B-1----:R-:W-:Y:S01]  /*111c0*/  IMAD.WIDE.U32 R28, R11, -0x2daee0ad, RZ ;  /* 0xd2511f530b1c7825 */ /* 0x002fe200078e00ff */
[----:B------:R-:W-:Y:S01]  /*111d0*/  FSEL R34, R34, -INF , !P5 ;  /* 0xff80000022227808 */ /* 0x000fe20006800000 */
[----:B------:R-:W-:Y:S01]  /*111e0*/  STL.64 [R1], R2 ;  /* 0x0000000201007387 */ /* 0x000fe20000100a00 */
[----:B------:R-:W-:Y:S01]  /*111f0*/  FSEL R35, R35, -INF , !P4 ;  /* 0xff80000023237808 */ /* 0x000fe20006000000 */
[----:B------:R-:W-:Y:S01]  /*11200*/  IMAD.WIDE.U32 R10, R10, -0x2daee0ad, RZ ;  /* 0xd2511f530a0a7825 */ /* 0x000fe200078e00ff */
[----:B------:R-:W-:Y:S02]  /*11210*/  FMNMX3.FTZ R7, R245, R174, R175, !PT ;  /* 0x000000aef5077276 */ /* 0x000fe400078100af */
[----:B------:R-:W-:-:S02]  /*11220*/  ISETP.GE.AND P1, PT, R18, R209, PT ;  /* 0x000000d11200720c */ /* 0x000fc40003f26270 */
[----:B------:R-:W-:Y:S02]  /*11230*/  ISETP.GE.AND P5, PT, R17, R209, PT ;  /* 0x000000d11100720c */ /* 0x000fe40003fa6270 */
[----:B------:R-:W-:Y:S02]  /*11240*/  FSEL R188, R30, -INF , !P3 ;  /* 0xff8000001ebc7808 */ /* 0x000fe40005800000 */
[----:B------:R-:W-:Y:S02]  /*11250*/  FSEL R189, R31, -INF , !P2 ;  /* 0xff8000001fbd7808 */ /* 0x000fe40005000000 */
[----:B------:R-:W-:Y:S02]  /*11260*/  FMNMX3.FTZ R7, R7, R34, R35, !PT ;  /* 0x0000002207077276 */ /* 0x000fe40007810023 */
[----:B------:R-:W-:Y:S02]  /*11270*/  FSEL R190, R22, -INF , !P1 ;  /* 0xff80000016be7808 */ /* 0x000fe40004800000 */
[----:B------:R-:W-:-:S02]  /*11280*/  FSEL R191, R23, -INF , !P5 ;  /* 0xff80000017bf7808 */ /* 0x000fc40006800000 */
[----:B------:R-:W-:Y:S02]  /*11290*/  FMNMX3.FTZ R7, R7, R188, R189, !PT ;  /* 0x000000bc07077276 */ /* 0x000fe400078100bd */
[----:B------:R-:W-:Y:S02]  /*112a0*/  ISETP.GE.AND P3, PT, R179, R208, PT ;  /* 0x000000d0b300720c */ /* 0x000fe40003f66270 */
[----:B------:R-:W-:Y:S02]  /*112b0*/  FMNMX3.FTZ R13, R7, R190, R191, !PT ;  /* 0x000000be070d7276 */ /* 0x000fe400078100bf */
[----:B------:R-:W-:Y:S02]  /*112c0*/  ISETP.GE.AND P2, PT, R179, R0, PT ;  /* 0x00000000b300720c */ /* 0x000fe40003f46270 */
[----:B------:R-:W-:Y:S01]  /*112d0*/  FSEL R7, R168, -INF , !P3 ;  /* 0xff800000a8077808 */ /* 0x000fe20005800000 */
[----:B------:R-:W1:Y:S01]  /*112e0*/  SHFL.BFLY PT, R14, R13, 0x2, 0x1f ;  /* 0x0c401f000d0e7f89 */ /* 0x000e6200000e0000 */
[----:B------:R-:W-:-:S02]  /*112f0*/  ISETP.GE.AND P5, PT, R178, R208, PT ;  /* 0x000000d0b200720c */ /* 0x000fc40003fa6270 */
[C---:B------:R-:W-:Y:S02]  /*11300*/  ISETP.GE.AND P4, PT, R4.reuse, R208, PT ;  /* 0x000000d00400720c */ /* 0x040fe40003f86270 */
[----:B------:R-:W-:Y:S02]  /*11310*/  ISETP.GE.AND P3, PT, R4, R0, PT ;  /* 0x000000000400720c */ /* 0x000fe40003f66270 */
[----:B------:R-:W-:Y:S02]  /*11320*/  FSEL R4, R170, -INF , !P2 ;  /* 0xff800000aa047808 */ /* 0x000fe40005000000 */
[----:B------:R-:W-:Y:S02]  /*11330*/  ISETP.GE.AND P2, PT, R177, R208, PT ;  /* 0x000000d0b100720c */ /* 0x000fe40003f46270 */
[----:B--2---:R-:W-:Y:S02]  /*11340*/  FMNMX.FTZ R168, R12, R6, !PT ;  /* 0x000000060ca87209 */ /* 0x004fe40007810000 */
[----:B------:R-:W-:-:S02]  /*11350*/  FSEL R169, R169, -INF , !P5 ;  /* 0xff800000a9a97808 */ /* 0x000fc40006800000 */
[----:B------:R-:W-:Y:S01]  /*11360*/  FSEL R164, R164, -INF , !P4 ;  /* 0xff800000a4a47808 */ /* 0x000fe20006000000 */
[----:B------:R-:W2:Y:S01]  /*11370*/  SHFL.BFLY PT, R20, R168, 0x1, 0x1f ;  /* 0x0c201f00a8147f89 */ /* 0x000ea200000e0000 */
[----:B------:R-:W-:Y:S02]  /*11380*/  FSEL R6, R165, -INF , !P2 ;  /* 0xff800000a5067808 */ /* 0x000fe40005000000 */
[-C--:B------:R-:W-:Y:S02]  /*11390*/  ISETP.GE.AND P4, PT, R176, R208.reuse, PT ;  /* 0x000000d0b000720c */ /* 0x080fe40003f86270 */
[----:B------:R-:W-:Y:S02]  /*113a0*/  ISETP.GE.AND P2, PT, R19, R208, PT ;  /* 0x000000d01300720c */ /* 0x000fe40003f46270 */
[----:B------:R-:W-:Y:S02]  /*113b0*/  FMNMX3.FTZ R12, R244, R7, R169, !PT ;  /* 0x00000007f40c7276 */ /* 0x000fe400078100a9 */
[----:B------:R-:W-:-:S02]  /*113c0*/  FSEL R247, R24, -INF , !P4 ;  /* 0xff80000018f77808 */ /* 0x000fc40006000000 */
[----:B------:R-:W-:Y:S01]  /*113d0*/  FSEL R215, R25, -INF , !P2 ;  /* 0xff80000019d77808 */ /* 0x000fe20005000000 */
[----:B------:R-:W-:Y:S01]  /*113e0*/  IMAD.WIDE.U32 R24, R9, -0x2daee0ad, RZ ;  /* 0xd2511f5309187825 */ /* 0x000fe200078e00ff */
[-C--:B------:R-:W-:Y:S02]  /*113f0*/  ISETP.GE.AND P4, PT, R18, R208.reuse, PT ;  /* 0x000000d01200720c */ /* 0x080fe40003f86270 */
[----:B------:R-:W-:Y:S02]  /*11400*/  ISETP.GE.AND P2, PT, R17, R208, PT ;  /* 0x000000d01100720c */ /* 0x000fe40003f46270 */
[----:B------:R-:W-:Y:S02]  /*11410*/  FMNMX3.FTZ R12, R12, R164, R6, !PT ;  /* 0x000000a40c0c7276 */ /* 0x000fe40007810006 */
[----:B------:R-:W-:Y:S02]  /*11420*/  ISETP.GE.AND P1, PT, R178, R0, PT ;  /* 0x00000000b200720c */ /* 0x000fe40003f26270 */
[----:B------:R-:W-:-:S02]  /*11430*/  FSEL R214, R196, -INF , !P4 ;  /* 0xff800000c4d67808 */ /* 0x000fc40006000000 */
[----:B------:R-:W-:Y:S02]  /*11440*/  FSEL R172, R197, -INF , !P2 ;  /* 0xff800000c5ac7808 */ /* 0x000fe40005000000 */
[----:B------:R-:W-:Y:S02]  /*11450*/  FMNMX3.FTZ R15, R12, R247, R215, !PT ;  /* 0x000000f70c0f7276 */ /* 0x000fe400078100d7 */
[-C--:B------:R-:W-:Y:S02]  /*11460*/  ISETP.GE.AND P5, PT, R177, R0.reuse, PT ;  /* 0x00000000b100720c */ /* 0x080fe40003fa6270 */
[----:B------:R-:W-:Y:S02]  /*11470*/  FSEL R12, R171, -INF , !P1 ;  /* 0xff800000ab0c7808 */ /* 0x000fe40004800000 */
[----:B------:R-:W-:Y:S02]  /*11480*/  ISETP.GE.AND P1, PT, R18, R0, PT ;  /* 0x000000001200720c */ /* 0x000fe40003f26270 */
[----:B------:R-:W-:-:S02]  /*11490*/  FMNMX3.FTZ R15, R15, R214, R172, !PT ;  /* 0x000000d60f0f7276 */ /* 0x000fc400078100ac */
[----:B-1----:R-:W-:Y:S02]  /*114a0*/  FMNMX.FTZ R18, R13, R14, !PT ;  /* 0x0000000e0d127209 */ /* 0x002fe40007810000 */
[-C--:B------:R-:W-:Y:S02]  /*114b0*/  ISETP.GE.AND P4, PT, R176, R0.reuse, PT ;  /* 0x00000000b000720c */ /* 0x080fe40003f86270 */
[----:B------:R-:W-:Y:S02]  /*114c0*/  ISETP.GE.AND P2, PT, R19, R0, PT ;  /* 0x000000001300720c */ /* 0x000fe40003f46270 */
[----:B------:R-:W-:Y:S02]  /*114d0*/  FSEL R13, R166, -INF , !P3 ;  /* 0xff800000a60d7808 */ /* 0x000fe40005800000 */
[----:B------:R-:W-:Y:S01]  /*114e0*/  FSEL R14, R167, -INF , !P5 ;  /* 0xff800000a70e7808 */ /* 0x000fe20006800000 */
[----:B------:R-:W1:Y:S01]  /*114f0*/  SHFL.BFLY PT, R166, R15, 0x2, 0x1f ;  /* 0x0c401f000fa67f89 */ /* 0x000e6200000e0000 */
[----:B------:R-:W-:-:S02]  /*11500*/  FMNMX3.FTZ R165, R225, R4, R12, !PT ;  /* 0x00000004e1a57276 */ /* 0x000fc4000781000c */
[----:B------:R-:W-:Y:S02]  /*11510*/  ISETP.GE.AND P3, PT, R17, R0, PT ;  /* 0x000000001100720c */ /* 0x000fe40003f66270 */
[----:B------:R-:W-:Y:S01]  /*11520*/  MOV R0, UR31 ;  /* 0x0000001f00007c02 */ /* 0x000fe20008000f00 */
[----:B------:R-:W4:Y:S01]  /*11530*/  SHFL.BFLY PT, R17, R18, 0x1, 0x1f ;  /* 0x0c201f0012117f89 */ /* 0x000f2200000e0000 */
[----:B------:R-:W-:Y:S02]  /*11540*/  FSEL R246, R26, -INF , !P4 ;  /* 0xff8000001af67808 */ /* 0x000fe40006000000 */
[----:B------:R-:W-:Y:S02]  /*11550*/  FSEL R216, R27, -INF , !P2 ;  /* 0xff8000001bd87808 */ /* 0x000fe40005000000 */
[----:B------:R-:W-:Y:S02]  /*11560*/  FMNMX3.FTZ R165, R165, R13, R14, !PT ;  /* 0x0000000da5a57276 */ /* 0x000fe4000781000e */
[----:B------:R-:W-:-:S02]  /*11570*/  IADD3 R0, PT, PT, R0, 0x32370b8f, RZ ;  /* 0x32370b8f00007810 */ /* 0x000fc40007ffe0ff */
[----:B------:R-:W-:Y:S02]  /*11580*/  FSEL R173, R198, -INF , !P1 ;  /* 0xff800000c6ad7808 */ /* 0x000fe40004800000 */
[----:B------:R-:W-:Y:S02]  /*11590*/  FSEL R212, R199, -INF , !P3 ;  /* 0xff800000c7d47808 */ /* 0x000fe40005800000 */
[----:B------:R-:W-:Y:S02]  /*115a0*/  FMNMX3.FTZ R165, R165, R246, R216, !PT ;  /* 0x000000f6a5a57276 */ /* 0x000fe400078100d8 */
[----:B--2---:R-:W-:Y:S01]  /*115b0*/  FMNMX.FTZ R168, R168, R20, !PT ;  /* 0x00000014a8a87209 */ /* 0x004fe20007810000 */
[----:B------:R-:W-:Y:S01]  /*115c0*/  IMAD.WIDE.U32 R20, R8, -0x2daee0ad, RZ ;  /* 0xd2511f5308147825 */ /* 0x000fe200078e00ff */
[----:B------:R-:W-:Y:S02]  /*115d0*/  LOP3.LUT R9, R0, R28, R11, 0x96, !PT ;  /* 0x0000001c00097212 */ /* 0x000fe400078e960b */
[----:B------:R-:W-:Y:S01]  /*115e0*/  FMNMX3.FTZ R165, R165, R173, R212, !PT ;  /* 0x000000ada5a57276 */ /* 0x000fe200078100d4 */
[C---:B---3--:R-:W-:Y:S01]  /*115f0*/  FMUL.FTZ R202, R168.reuse, UR4 ;  /* 0x00000004a8ca7c20 */ /* 0x048fe20008410000 */
[----:B------:R-:W-:Y:S01]  /*11600*/  FSETP.NEU.FTZ.AND P5, PT, R168, -INF , PT ;  /* 0xff800000a800780b */ /* 0x000fe20003fbd000 */
[----:B------:R-:W-:Y:S01]  /*11610*/  IMAD.WIDE.U32 R178, R9, -0x326172a9, RZ ;  /* 0xcd9e8d5709b27825 */ /* 0x000fe200078e00ff */
[----:B------:R-:W-:Y:S01]  /*11620*/  MOV R22, UR31 ;  /* 0x0000001f00167c02 */ /* 0x000fe20008000f00 */
[----:B------:R-:W2:Y:S01]  /*11630*/  SHFL.BFLY PT, R9, R165, 0x2, 0x1f ;  /* 0x0c401f00a5097f89 */ /* 0x000ea200000e0000 */
[----:B------:R-:W-:-:S02]  /*11640*/  FSEL R202, R202, RZ, P5 ;  /* 0x000000ffcaca7208 */ /* 0x000fc40002800000 */
[----:B------:R-:W-:Y:S02]  /*11650*/  IADD3 R22, PT, PT, R22, 0x76cf5d0a, RZ ;  /* 0x76cf5d0a16167810 */ /* 0x000fe40007ffe0ff */
[----:B-1----:R-:W-:Y:S01]  /*11660*/  FMNMX.FTZ R166, R15, R166, !PT ;  /* 0x000000a60fa67209 */ /* 0x002fe20007810000 */
[--C-:B------:R-:W-:Y:S01]  /*11670*/  FFMA.FTZ R201, R16, UR4, -R202.reuse ;  /* 0x0000000410c97c23 */ /* 0x100fe200080108ca */
[C---:B------:R-:W-:Y:S01]  /*11680*/  LOP3.LUT R19, R22.reuse, R242, R29, 0x96, !PT ;  /* 0x000000f216137212 */ /* 0x040fe200078e961d */
[----:B------:R-:W-:Y:S01]  /*11690*/  IMAD.U32 R16, RZ, RZ, UR30 ;  /* 0x0000001eff107e24 */ /* 0x000fe2000f8e00ff */
[----:B------:R-:W-:Y:S01]  /*116a0*/  LOP3.LUT R8, R22, R238, R25, 0x96, !PT ;  /* 0x000000ee16087212 */ /* 0x000fe200078e9619 */
[----:B------:R-:W-:Y:S01]  /*116b0*/  FFMA.FTZ R200, R5, UR4, -R202 ;  /* 0x0000000405c87c23 */ /* 0x000fe200080108ca */
[----:B----4-:R-:W-:Y:S01]  /*116c0*/  FMNMX.FTZ R167, R18, R17, !PT ;  /* 0x0000001112a77209 */ /* 0x010fe20007810000 */
[----:B------:R-:W-:Y:S01]  /*116d0*/  IMAD.WIDE.U32 R210, R19, -0x326172a9, RZ ;  /* 0xcd9e8d5713d27825 */ /* 0x000fe200078e00ff */
[----:B------:R-:W-:-:S03]  /*116e0*/  IADD3 R16, PT, PT, R16, -0x255992d5, RZ ;  /* 0xdaa66d2b10107810 */ /* 0x000fc60007ffe0ff */
[----:B------:R-:W-:Y:S01]  /*116f0*/  FFMA.FTZ R199, R32, UR4, -R202 ;  /* 0x0000000420c77c23 */ /* 0x000fe200080108ca */
[----:B------:R-:W-:Y:S01]  /*11700*/  MOV R248, UR30 ;  /* 0x0000001e00f87c02 */ /* 0x000fe20008000f00 */
[----:B------:R-:W-:Y:S01]  /*11710*/  IMAD.WIDE.U32 R22, R8, -0x326172a9, RZ ;  /* 0xcd9e8d5708167825 */ /* 0x000fe200078e00ff */
[----:B------:R-:W-:Y:S01]  /*11720*/  LOP3.LUT R18, R16, R240, R211, 0x96, !PT ;  /* 0x000000f010127212 */ /* 0x000fe200078e96d3 */
[----:B------:R-:W1:Y:S01]  /*11730*/  SHFL.BFLY PT, R8, R166, 0x1, 0x1f ;  /* 0x0c201f00a6087f89 */ /* 0x000e6200000e0000 */
[----:B------:R-:W-:Y:S01]  /*11740*/  LOP3.LUT R0, R0, R24, R21, 0x96, !PT ;  /* 0x0000001800007212 */ /* 0x000fe200078e9615 */
[----:B------:R-:W-:Y:S01]  /*11750*/  IMAD.U32 R5, RZ, RZ, UR31 ;  /* 0x0000001fff057e24 */ /* 0x000fe2000f8e00ff */
[----:B------:R-:W-:Y:S01]  /*11760*/  LOP3.LUT R16, R16, R236, R23, 0x96, !PT ;  /* 0x000000ec10107212 */ /* 0x000fe200078e9617 */
[----:B------:R-:W-:Y:S01]  /*11770*/  IMAD.WIDE.U32 R18, R18, -0x2daee0ad, RZ ;  /* 0xd2511f5312127825 */ /* 0x000fe200078e00ff */
[----:B------:R-:W-:-:S03]  /*11780*/  IADD3 R248, PT, PT, R248, 0x78dde6e4, RZ ;  /* 0x78dde6e4f8f87810 */ /* 0x000fc60007ffe0ff */
[----:B------:R-:W-:Y:S01]  /*11790*/  FMUL.FTZ R205, R167, UR4 ;  /* 0x00000004a7cd7c20 */ /* 0x000fe20008410000 */
[----:B------:R-:W-:Y:S01]  /*117a0*/  IADD3 R5, PT, PT, R5, -0x126145ec, RZ ;  /* 0xed9eba1405057810 */ /* 0x000fe20007ffe0ff */
[----:B------:R-:W-:Y:S01]  /*117b0*/  IMAD.WIDE.U32 R16, R16, -0x2daee0ad, RZ ;  /* 0xd2511f5310107825 */ /* 0x000fe200078e00ff */
[----:B--2---:R-:W-:-:S03]  /*117c0*/  FMNMX.FTZ R165, R165, R9, !PT ;  /* 0x00000009a5a57209 */ /* 0x004fc60007810000 */
[----:B------:R-:W-:Y:S01]  /*117d0*/  FFMA.FTZ R198, R33, UR4, -R202 ;  /* 0x0000000421c67c23 */ /* 0x000fe200080108ca */
[C---:B------:R-:W-:Y:S01]  /*117e0*/  LOP3.LUT R250, R5.reuse, R10, R19, 0x96, !PT ;  /* 0x0000000a05fa7212 */ /* 0x040fe200078e9613 */
[----:B------:R-:W-:Y:S01]  /*117f0*/  IMAD.WIDE.U32 R30, R0, -0x326172a9, RZ ;  /* 0xcd9e8d57001e7825 */ /* 0x000fe200078e00ff */
[----:B------:R-:W-:Y:S01]  /*11800*/  LOP3.LUT R5, R5, R20, R17, 0x96, !PT ;  /* 0x0000001405057212 */ /* 0x000fe200078e9611 */
[----:B------:R-:W-:Y:S01]  /*11810*/  MUFU.EX2 R199, R199 ;  /* 0x000000c700c77308 */ /* 0x000fe20000000800 */
[----:B------:R-:W2:Y:S01]  /*11820*/  SHFL.BFLY PT, R17, R165, 0x1, 0x1f ;  /* 0x0c201f00a5117f89 */ /* 0x000ea200000e0000 */
[----:B------:R-:W-:Y:S01]  /*11830*/  LOP3.LUT R210, R248, R210, R179, 0x96, !PT ;  /* 0x000000d2f8d27212 */ /* 0x000fe200078e96b3 */
[----:B------:R-:W-:Y:S01]  /*11840*/  IMAD.U32 R9, RZ, RZ, UR30 ;  /* 0x0000001eff097e24 */ /* 0x000fe2000f8e00ff */
[----:B------:R-:W-:Y:S01]  /*11850*/  MOV R0, UR31 ;  /* 0x0000001f00007c02 */ /* 0x000fe20008000f00 */
[----:B------:R-:W-:Y:S01]  /*11860*/  IMAD.WIDE.U32 R250, R250, -0x326172a9, RZ ;  /* 0xcd9e8d57fafa7825 */ /* 0x000fe200078e00ff */
[----:B------:R-:W-:-:S02]  /*11870*/  LOP3.LUT R248, R248, R22, R31, 0x96, !PT ;  /* 0x00000016f8f87212 */ /* 0x000fc400078e961f */
[----:B------:R-:W-:Y:S01]  /*11880*/  IADD3 R0, PT, PT, R0, -0x56f99767, RZ ;  /* 0xa906689900007810 */ /* 0x000fe20007ffe0ff */
[----:B------:R-:W-:Y:S01]  /*11890*/  IMAD.WIDE.U32 R210, R210, -0x2daee0ad, RZ ;  /* 0xd2511f53d2d27825 */ /* 0x000fe200078e00ff */
[----:B-1----:R-:W-:Y:S01]  /*118a0*/  FMNMX.FTZ R166, R166, R8, !PT ;  /* 0x00000008a6a67209 */ /* 0x002fe20007810000 */
[----:B------:R-:W-:Y:S01]  /*118b0*/  MUFU.EX2 R198, R198 ;  /* 0x000000c600c67308 */ /* 0x000fe20000000800 */
[----:B------:R-:W-:Y:S01]  /*118c0*/  FSETP.NEU.FTZ.AND P3, PT, R167, -INF , PT ;  /* 0xff800000a700780b */ /* 0x000fe20003f7d000 */
[----:B------:R-:W-:Y:S01]  /*118d0*/  IMAD.WIDE.U32 R248, R248, -0x2daee0ad, RZ ;  /* 0xd2511f53f8f87825 */ /* 0x000fe200078e00ff */
[----:B------:R-:W-:-:S03]  /*118e0*/  LOP3.LUT R8, R0, R18, R211, 0x96, !PT ;  /* 0x0000001200087212 */ /* 0x000fc600078e96d3 */
[C---:B------:R-:W-:Y:S01]  /*118f0*/  FMUL.FTZ R213, R166.reuse, UR4 ;  /* 0x00000004a6d57c20 */ /* 0x040fe20008410000 */
[----:B------:R-:W-:Y:S01]  /*11900*/  FSETP.NEU.FTZ.AND P2, PT, R166, -INF , PT ;  /* 0xff800000a600780b */ /* 0x000fe20003f5d000 */
[----:B------:R-:W-:Y:S01]  /*11910*/  IMAD.WIDE.U32 R2, R5, -0x326172a9, RZ ;  /* 0xcd9e8d5705027825 */ /* 0x000fe200078e00ff */
[----:B------:R-:W-:Y:S01]  /*11920*/  LOP3.LUT R0, R0, R16, R249, 0x96, !PT ;  /* 0x0000001000007212 */ /* 0x000fe200078e96f9 */
[----:B------:R-:W-:Y:S01]  /*11930*/  MUFU.EX2 R201, R201 ;  /* 0x000000c900c97308 */ /* 0x000fe20000000800 */
[----:B------:R-:W-:Y:S01]  /*11940*/  FSEL R213, R213, RZ, P2 ;  /* 0x000000ffd5d57208 */ /* 0x000fe20001000000 */
[----:B------:R-:W-:Y:S01]  /*11950*/  IMAD.WIDE.U32 R10, R8, -0x326172a9, RZ ;  /* 0xcd9e8d57080a7825 */ /* 0x000fe200078e00ff */
[----:B------:R-:W-:Y:S02]  /*11960*/  IADD3 R8, PT, PT, R9, -0x4ab325aa, RZ ;  /* 0xb54cda5609087810 */ /* 0x000fe40007ffe0ff */
[----:B------:R-:W-:Y:S01]  /*11970*/  FSEL R205, R205, RZ, P3 ;  /* 0x000000ffcdcd7208 */ /* 0x000fe20001800000 */
[----:B------:R-:W-:Y:S01]  /*11980*/  IMAD.WIDE.U32 R20, R0, -0x326172a9, RZ ;  /* 0xcd9e8d5700147825 */ /* 0x000fe200078e00ff */
[----:B------:R-:W-:-:S03]  /*11990*/  MOV R15, R10 ;  /* 0x0000000a000f7202 */ /* 0x000fc60000000f00 */
[--C-:B------:R-:W-:Y:S01]  /*119a0*/  FFMA.FTZ R170, R6, UR4, -R213.reuse ;  /* 0x0000000406aa7c23 */ /* 0x100fe200080108d5 */
[----:B--2---:R-:W-:Y:S01]  /*119b0*/  FMNMX.FTZ R165, R165, R17, !PT ;  /* 0x00000011a5a57209 */ /* 0x004fe20007810000 */
[--C-:B------:R-:W-:Y:S01]  /*119c0*/  FFMA.FTZ R171, R164, UR4, -R213.reuse ;  /* 0x00000004a4ab7c23 */ /* 0x100fe200080108d5 */
[----:B------:R-:W-:Y:S01]  /*119d0*/  LOP3.LUT R15, R15, 0xff, RZ, 0xc0, !PT ;  /* 0x000000ff0f0f7812 */ /* 0x000fe200078ec0ff */
[----:B------:R-:W-:Y:S01]  /*119e0*/  FFMA.FTZ R193, R7, UR4, -R213 ;  /* 0x0000000407c17c23 */ /* 0x000fe200080108d5 */
[----:B------:R-:W-:Y:S01]  /*119f0*/  PRMT R0, R10, 0x7771, RZ ;  /* 0x000077710a007816 */ /* 0x000fe200000000ff */
[----:B------:R-:W-:Y:S01]  /*11a00*/  FMUL.FTZ R211, R165, UR4 ;  /* 0x00000004a5d37c20 */ /* 0x000fe20008410000 */
[----:B------:R-:W-:Y:S01]  /*11a10*/  LOP3.LUT R16, R8, R250, R11, 0x96, !PT ;  /* 0x000000fa08107212 */ /* 0x000fe200078e960b */
[----:B------:R-:W-:Y:S01]  /*11a20*/  FFMA.FTZ R192, R169, UR4, -R213 ;  /* 0x00000004a9c07c23 */ /* 0x000fe200080108d5 */
[----:B------:R-:W-:Y:S01]  /*11a30*/  FSETP.NEU.FTZ.AND P1, PT, R165, -INF , PT ;  /* 0xff800000a500780b */ /* 0x000fe20003f3d000 */
[--C-:B------:R-:W-:Y:S01]  /*11a40*/  FFMA.FTZ R197, R174, UR4, -R205.reuse ;  /* 0x00000004aec57c23 */ /* 0x100fe200080108cd */
[----:B------:R-:W-:Y:S01]  /*11a50*/  PRMT R6, R15, 0x5410, R0 ;  /* 0x000054100f067816 */ /* 0x000fe20000000000 */
[--C-:B------:R-:W-:Y:S01]  /*11a60*/  FFMA.FTZ R195, R34, UR4, -R205.reuse ;  /* 0x0000000422c37c23 */ /* 0x100fe200080108cd */
[C---:B------:R-:W-:Y:S01]  /*11a70*/  PRMT R9, R10.reuse, 0x7773, RZ ;  /* 0x000077730a097816 */ /* 0x040fe200000000ff */
[----:B------:R-:W1:Y:S01]  /*11a80*/  LDC R15, c[0x0][0x4f8] ;  /* 0x00013e00ff0f7b82 */ /* 0x000e620000000800 */
[----:B------:R-:W-:Y:S01]  /*11a90*/  PRMT R18, R10, 0x7772, RZ ;  /* 0x000077720a127816 */ /* 0x000fe200000000ff */
[--C-:B------:R-:W-:Y:S01]  /*11aa0*/  FFMA.FTZ R194, R35, UR4, -R205.reuse ;  /* 0x0000000423c27c23 */ /* 0x100fe200080108cd */
[----:B------:R-:W-:Y:S01]  /*11ab0*/  MOV R11, R20 ;  /* 0x00000014000b7202 */ /* 0x000fe20000000f00 */
[----:B------:R-:W-:Y:S01]  /*11ac0*/  MUFU.EX2 R195, R195 ;  /* 0x000000c300c37308 */ /* 0x000fe20000000800 */
[----:B------:R-:W-:Y:S01]  /*11ad0*/  FSEL R211, R211, RZ, P1 ;  /* 0x000000ffd3d37208 */ /* 0x000fe20000800000 */
[----:B------:R-:W-:Y:S01]  /*11ae0*/  FFMA.FTZ R196, R175, UR4, -R205 ;  /* 0x00000004afc47c23 */ /* 0x000fe200080108cd */
[----:B------:R-:W-:-:S02]  /*11af0*/  PRMT R10, R20, 0x7771, RZ ;  /* 0x00007771140a7816 */ /* 0x000fc400000000ff */
[----:B------:R-:W-:Y:S01]  /*11b00*/  PRMT R9, R18, 0x5410, R9 ;  /* 0x0000541012097816 */ /* 0x000fe20000000009 */
[--C-:B------:R-:W-:Y:S01]  /*11b10*/  FFMA.FTZ R164, R12, UR4, -R211.reuse ;  /* 0x000000040ca47c23 */ /* 0x100fe200080108d3 */
[----:B------:R-:W-:Y:S01]  /*11b20*/  LOP3.LUT R11, R11, 0xff, RZ, 0xc0, !PT ;  /* 0x000000ff0b0b7812 */ /* 0x000fe200078ec0ff */
[--C-:B------:R-:W-:Y:S01]  /*11b30*/  FFMA.FTZ R169, R4, UR4, -R211.reuse ;  /* 0x0000000404a97c23 */ /* 0x100fe200080108d3 */
[C---:B------:R-:W-:Y:S01]  /*11b40*/  LOP3.LUT R18, R16.reuse, 0xffff, RZ, 0xc0, !PT ;  /* 0x0000ffff10127812 */ /* 0x040fe200078ec0ff */
[--C-:B------:R-:W-:Y:S01]  /*11b50*/  FFMA.FTZ R13, R13, UR4, -R211.reuse ;  /* 0x000000040d0d7c23 */ /* 0x100fe200080108d3 */
[----:B------:R-:W-:Y:S01]  /*11b60*/  PRMT R10, R11, 0x5410, R10 ;  /* 0x000054100b0a7816 */ /* 0x000fe2000000000a */
[----:B------:R-:W-:Y:S01]  /*11b70*/  MUFU.EX2 R194, R194 ;  /* 0x000000c200c27308 */ /* 0x000fe20000000800 */
[----:B------:R-:W-:Y:S01]  /*11b80*/  LOP3.LUT R11, R16, 0xff, RZ, 0xc0, !PT ;  /* 0x000000ff100b7812 */ /* 0x000fe200078ec0ff */
[----:B------:R-:W-:Y:S01]  /*11b90*/  FFMA.FTZ R203, R14, UR4, -R211 ;  /* 0x000000040ecb7c23 */ /* 0x000fe200080108d3 */
[----:B------:R-:W-:-:S02]  /*11ba0*/  SHF.R.U32.HI R12, RZ, 0x8, R18 ;  /* 0x00000008ff0c7819 */ /* 0x000fc40000011612 */
[----:B------:R-:W-:Y:S02]  /*11bb0*/  LOP3.LUT R8, R8, R2, R21, 0x96, !PT ;  /* 0x0000000208087212 */ /* 0x000fe400078e9615 */
[----:B------:R-:W-:Y:S01]  /*11bc0*/  PRMT R11, R11, 0x5410, R12 ;  /* 0x000054100b0b7816 */ /* 0x000fe2000000000c */
[----:B------:R-:W-:Y:S01]  /*11bd0*/  MUFU.EX2 R193, R193 ;  /* 0x000000c100c17308 */ /* 0x000fe20000000800 */
[----:B------:R-:W-:Y:S02]  /*11be0*/  FSEL R12, R168, RZ, P5 ;  /* 0x000000ffa80c7208 */ /* 0x000fe40002800000 */
[C---:B------:R-:W-:Y:S02]  /*11bf0*/  PRMT R7, R20.reuse, 0x7773, RZ ;  /* 0x0000777314077816 */ /* 0x040fe400000000ff */
[----:B------:R-:W-:Y:S01]  /*11c00*/  PRMT R5, R20, 0x7772, RZ ;  /* 0x0000777214057816 */ /* 0x000fe200000000ff */
[----:B------:R-:W-:Y:S01]  /*11c10*/  FADD.FTZ R12, R224, -R12 ;  /* 0x8000000ce00c7221 */ /* 0x000fe20000010000 */
[----:B------:R-:W-:Y:S01]  /*11c20*/  PRMT R0, R16, 0x7632, R0 ;  /* 0x0000763210007816 */ /* 0x000fe20000000000 */
[----:B------:R-:W-:Y:S01]  /*11c30*/  MUFU.EX2 R192, R192 ;  /* 0x000000c000c07308 */ /* 0x000fe20000000800 */
[----:B------:R-:W-:Y:S01]  /*11c40*/  SEL R224, R217, 0xffffffe0, !P6 ;  /* 0xffffffe0d9e07807 */ /* 0x000fe20007000000 */
[----:B------:R-:W-:Y:S01]  /*11c50*/  FMUL.FTZ R12, R12, UR4 ;  /* 0x000000040c0c7c20 */ /* 0x000fe20008410000 */
[----:B------:R-:W-:-:S02]  /*11c60*/  PRMT R19, R8, 0x7632, R19 ;  /* 0x0000763208137816 */ /* 0x000fc40000000013 */
[----:B------:R-:W-:Y:S02]  /*11c70*/  PRMT R5, R5, 0x5410, R7 ;  /* 0x0000541005057816 */ /* 0x000fe40000000007 */
[----:B------:R-:W-:Y:S01]  /*11c80*/  LOP3.LUT R0, R0, 0xff, RZ, 0xc0, !PT ;  /* 0x000000ff00007812 */ /* 0x000fe200078ec0ff */
[----:B------:R-:W2:Y:S01]  /*11c90*/  MUFU.EX2 R204, R12 ;  /* 0x0000000c00cc7308 */ /* 0x000ea20000000800 */
[C---:B------:R-:W-:Y:S02]  /*11ca0*/  LOP3.LUT R17, R8.reuse, 0xffff, RZ, 0xc0, !PT ;  /* 0x0000ffff08117812 */ /* 0x040fe400078ec0ff */
[----:B------:R-:W-:Y:S02]  /*11cb0*/  LOP3.LUT R7, R8, 0xff, RZ, 0xc0, !PT ;  /* 0x000000ff08077812 */ /* 0x000fe400078ec0ff */
[----:B------:R-:W-:Y:S02]  /*11cc0*/  SHF.R.U32.HI R4, RZ, 0x18, R16 ;  /* 0x00000018ff047819 */ /* 0x000fe40000011610 */
[----:B-1----:R-:W-:Y:S01]  /*11cd0*/  LOP3.LUT R15, R15, 0xff, RZ, 0xc0, !PT ;  /* 0x000000ff0f0f7812 */ /* 0x002fe200078ec0ff */
[----:B------:R-:W1:Y:S01]  /*11ce0*/  MUFU.EX2 R200, R200 ;  /* 0x000000c800c87308 */ /* 0x000e620000000800 */
[----:B------:R-:W-:-:S02]  /*11cf0*/  IADD3 R174, PT, PT, R220, R224, RZ ;  /* 0x000000e0dcae7210 */ /* 0x000fc40007ffe0ff */
[----:B------:R-:W-:Y:S02]  /*11d00*/  SHF.R.U32.HI R8, RZ, 0x18, R8 ;  /* 0x00000018ff087819 */ /* 0x000fe40000011608 */
[----:B------:R-:W-:Y:S01]  /*11d10*/  LOP3.LUT R16, R19, 0xff, RZ, 0xc0, !PT ;  /* 0x000000ff13107812 */ /* 0x000fe200078ec0ff */
[----:B------:R-:W3:Y:S01]  /*11d20*/  LDSM.16.MT88.4 R32, [R174+0xa000] ;  /* 0x00a00000ae20783b */ /* 0x000ee20000004200 */
[----:B------:R-:W-:Y:S01]  /*11d30*/  PRMT R4, R0, 0x5410, R4 ;  /* 0x0000541000047816 */ /* 0x000fe20000000004 */
[----:B------:R-:W-:Y:S01]  /*11d40*/  MUFU.EX2 R197, R197 ;  /* 0x000000c500c57308 */ /* 0x000fe20000000800 */
[----:B------:R-:W-:Y:S01]  /*11d50*/  PRMT R8, R16, 0x5410, R8 ;  /* 0x0000541010087816 */ /* 0x000fe20000000008 */
[-C--:B--2---:R-:W-:Y:S01]  /*11d60*/  FMUL.FTZ R36, R36, R204.reuse ;  /* 0x000000cc24247220 */ /* 0x084fe20000410000 */
[----:B------:R-:W-:Y:S01]  /*11d70*/  LEA R209, R15, R15, 0x10 ;  /* 0x0000000f0fd17211 */ /* 0x000fe200078e80ff */
[-C--:B------:R-:W-:Y:S01]  /*11d80*/  FMUL.FTZ R37, R37, R204.reuse ;  /* 0x000000cc25257220 */ /* 0x080fe20000410000 */
[----:B------:R-:W-:Y:S01]  /*11d90*/  FSEL R16, R167, RZ, P3 ;  /* 0x000000ffa7107208 */ /* 0x000fe20001800000 */
[-C--:B------:R-:W-:Y:S01]  /*11da0*/  FMUL.FTZ R160, R160, R204.reuse ;  /* 0x000000cca0a07220 */ /* 0x080fe20000410000 */
[----:B------:R-:W-:Y:S01]  /*11db0*/  FSEL R207, R166, RZ, P2 ;  /* 0x000000ffa6cf7208 */ /* 0x000fe20001000000 */
[----:B------:R2:W-:Y:S01]  /*11dc0*/  MUFU.EX2 R0, R13 ;  /* 0x0000000d00007308 */ /* 0x0005e20000000800 */
[----:B------:R-:W-:Y:S01]  /*11dd0*/  FSEL R18, R165, RZ, P1 ;  /* 0x000000ffa5127208 */ /* 0x000fe20000800000 */
[----:B------:R-:W-:Y:S01]  /*11de0*/  FADD.FTZ R16, R245, -R16 ;  /* 0x80000010f5107221 */ /* 0x000fe20000010000 */
[----:B------:R-:W-:Y:S01]  /*11df0*/  SHF.R.U32.HI R17, RZ, 0x8, R17 ;  /* 0x00000008ff117819 */ /* 0x000fe20000011611 */
[----:B------:R-:W-:Y:S01]  /*11e00*/  FADD.FTZ R207, R244, -R207 ;  /* 0x800000cff4cf7221 */ /* 0x000fe20000010000 */
[--C-:B------:R-:W-:Y:S01]  /*11e10*/  HSET2.LE.AND R6, R6, R209.reuse, PT ;  /* 0x000000d106067233 */ /* 0x100fe20003803000 */
[----:B------:R-:W-:Y:S01]  /*11e20*/  FADD.FTZ R18, R225, -R18 ;  /* 0x80000012e1127221 */ /* 0x000fe20000010000 */
[----:B------:R-:W-:Y:S01]  /*11e30*/  PRMT R7, R7, 0x5410, R17 ;  /* 0x0000541007077816 */ /* 0x000fe20000000011 */
[----:B------:R-:W4:Y:S01]  /*11e40*/  MUFU.EX2 R196, R196 ;  /* 0x000000c400c47308 */ /* 0x000f220000000800 */
[----:B------:R-:W-:Y:S01]  /*11e50*/  FMUL.FTZ R208, R16, UR4 ;  /* 0x0000000410d07c20 */ /* 0x000fe20008410000 */
[----:B------:R-:W-:Y:S01]  /*11e60*/  FMUL.FTZ R207, R207, UR4 ;  /* 0x00000004cfcf7c20 */ /* 0x000fe20008410000 */
[----:B------:R-:W-:Y:S01]  /*11e70*/  FMUL.FTZ R206, R18, UR4 ;  /* 0x0000000412ce7c20 */ /* 0x000fe20008410000 */
[----:B------:R-:W-:Y:S01]  /*11e80*/  LOP3.LUT R9, R9, 0xff00ff, RZ, 0xc0, !PT ;  /* 0x00ff00ff09097812 */ /* 0x000fe200078ec0ff */
[-C--:B------:R-:W-:Y:S01]  /*11e90*/  FMUL.FTZ R161, R161, R204.reuse ;  /* 0x000000cca1a17220 */ /* 0x080fe20000410000 */
[----:B------:R-:W-:Y:S01]  /*11ea0*/  F2FP.BF16.F32.PACK_AB R17, R198, R199 ;  /* 0x000000c7c611723e */ /* 0x000fe200000010ff */
[----:B------:R-:W-:Y:S01]  /*11eb0*/  FMUL.FTZ R148, R148, R204 ;  /* 0x000000cc94947220 */ /* 0x000fe20000410000 */
[----:B------:R-:W-:Y:S01]  /*11ec0*/  MUFU.EX2 R171, R171 ;  /* 0x000000ab00ab7308 */ /* 0x000fe20000000800 */
[----:B--2---:R-:W2:Y:S01]  /*11ed0*/  LDSM.16.MT88.4 R12, [R220+0xa000] ;  /* 0x00a00000dc0c783b */ /* 0x004ea20000004200 */
[----:B------:R-:W-:Y:S01]  /*11ee0*/  LOP3.LUT R6, R17, R6, RZ, 0xc0, !PT ;  /* 0x0000000611067212 */ /* 0x000fe200078ec0ff */
[----:B------:R-:W-:Y:S01]  /*11ef0*/  FMUL.FTZ R149, R149, R204 ;  /* 0x000000cc95957220 */ /* 0x000fe20000410000 */
[--C-:B------:R-:W-:Y:S01]  /*11f00*/  HSET2.LE.AND R17, R9, R209.reuse, PT ;  /* 0x000000d109117233 */ /* 0x100fe20003803000 */
[----:B------:R-:W-:Y:S01]  /*11f10*/  IMAD.MOV.U32 R244, RZ, RZ, R178 ;  /* 0x000000fffff47224 */ /* 0x000fe200078e00b2 */
[----:B------:R-:W-:-:S02]  /*11f20*/  HSET2.LE.AND R16, R7, R209, PT ;  /* 0x000000d107107233 */ /* 0x000fc40003803000 */
[----:B------:R-:W3:Y:S01]  /*11f30*/  MUFU.EX2 R170, R170 ;  /* 0x000000aa00aa7308 */ /* 0x000ee20000000800 */
[--C-:B------:R-:W-:Y:S02]  /*11f40*/  HSET2.LE.AND R9, R8, R209.reuse, PT ;  /* 0x000000d108097233 */ /* 0x100fe40003803000 */
[----:B------:R-:W-:Y:S02]  /*11f50*/  F2FP.BF16.F32.PACK_AB R7, R194, R195 ;  /* 0x000000c3c207723e */ /* 0x000fe400000010ff */
[----:B------:R-:W-:Y:S02]  /*11f60*/  F2FP.BF16.F32.PACK_AB R8, R192, R193 ;  /* 0x000000c1c008723e */ /* 0x000fe400000010ff */
[----:B------:R-:W-:Y:S01]  /*11f70*/  LOP3.LUT R7, R7, R17, RZ, 0xc0, !PT ;  /* 0x0000001107077212 */ /* 0x000fe200078ec0ff */
[----:B------:R-:W-:Y:S01]  /*11f80*/  MUFU.EX2 R169, R169 ;  /* 0x000000a900a97308 */ /* 0x000fe20000000800 */
[----:B------:R-:W-:Y:S02]  /*11f90*/  LOP3.LUT R8, R8, R16, RZ, 0xc0, !PT ;  /* 0x0000001008087212 */ /* 0x000fe400078ec0ff */
[----:B------:R-:W-:-:S02]  /*11fa0*/  HSET2.LE.AND R17, R11, R209, PT ;  /* 0x000000d10b117233 */ /* 0x000fc40003803000 */
[----:B------:R-:W-:Y:S02]  /*11fb0*/  HSET2.LE.AND R16, R4, R209, PT ;  /* 0x000000d104107233 */ /* 0x000fe40003803000 */
[----:B------:R-:W-:Y:S01]  /*11fc0*/  LOP3.LUT R11, R5, 0xff00ff, RZ, 0xc0, !PT ;  /* 0x00ff00ff050b7812 */ /* 0x000fe200078ec0ff */
[----:B------:R-:W2:Y:S01]  /*11fd0*/  MUFU.EX2 R164, R164 ;  /* 0x000000a400a47308 */ /* 0x000ea20000000800 */
[----:B-1----:R-:W-:Y:S02]  /*11fe0*/  F2FP.BF16.F32.PACK_AB R4, R200, R201 ;  /* 0x000000c9c804723e */ /* 0x002fe400000010ff */
[----:B----4-:R-:W-:Y:S02]  /*11ff0*/  F2FP.BF16.F32.PACK_AB R18, R196, R197 ;  /* 0x000000c5c412723e */ /* 0x010fe400000010ff */
[----:B------:R-:W-:Y:S02]  /*12000*/  IADD3 R233, PT, PT, R220, 0xa000, RZ ;  /* 0x0000a000dce97810 */ /* 0x000fe40007ffe0ff */
[----:B------:R-:W-:Y:S01]  /*12010*/  LOP3.LUT R4, R4, R17, RZ, 0xc0, !PT ;  /* 0x0000001104047212 */ /* 0x000fe200078ec0ff */
[----:B------:R-:W1:Y:S01]  /*12020*/  MUFU.EX2 R203, R203 ;  /* 0x000000cb00cb7308 */ /* 0x000e620000000800 */
[----:B------:R-:W-:-:S02]  /*12030*/  LOP3.LUT R5, R18, R16, RZ, 0xc0, !PT ;  /* 0x0000001012057212 */ /* 0x000fc400078ec0ff */
[--C-:B------:R-:W-:Y:S02]  /*12040*/  HSET2.LE.AND R10, R10, R209.reuse, PT ;  /* 0x000000d10a0a7233 */ /* 0x100fe40003803000 */
[----:B------:R-:W-:Y:S02]  /*12050*/  HSET2.LE.AND R11, R11, R209, PT ;  /* 0x000000d10b0b7233 */ /* 0x000fe40003803000 */
[----:B---3--:R-:W-:Y:S01]  /*12060*/  F2FP.BF16.F32.PACK_AB R17, R170, R171 ;  /* 0x000000abaa11723e */ /* 0x008fe200000010ff */
[----:B------:R-:W3:Y:S01]  /*12070*/  MUFU.EX2 R208, R208 ;  /* 0x000000d000d07308 */ /* 0x000ee20000000800 */
[----:B--2---:R-:W-:Y:S02]  /*12080*/  F2FP.BF16.F32.PACK_AB R19, R164, R169 ;  /* 0x000000a9a413723e */ /* 0x004fe400000010ff */
[----:B------:R-:W-:Y:S01]  /*12090*/  IADD3 R175, PT, PT, R220, 0xa040, RZ ;  /* 0x0000a040dcaf7810 */ /* 0x000fe20007ffe0ff */
[----:B------:R-:W-:Y:S01]  /*120a0*/  @P0 VIADD R175, R233, 0xffffffc0 ;  /* 0xffffffc0e9af0836 */ /* 0x000fe20000000000 */
[----:B------:R-:W-:-:S02]  /*120b0*/  LOP3.LUT R9, R19, R9, RZ, 0xc0, !PT ;  /* 0x0000000913097212 */ /* 0x000fc400078ec0ff */
[----:B------:R-:W-:Y:S01]  /*120c0*/  LOP3.LUT R10, R17, R10, RZ, 0xc0, !PT ;  /* 0x0000000a110a7212 */ /* 0x000fe200078ec0ff */
[----:B------:R-:W2:Y:S01]  /*120d0*/  MUFU.EX2 R207, R207 ;  /* 0x000000cf00cf7308 */ /* 0x000ea20000000800 */
[----:B-1----:R-:W-:Y:S01]  /*120e0*/  F2FP.BF16.F32.PACK_AB R16, R203, R0 ;  /* 0x00000000cb10723e */ /* 0x002fe200000010ff */
[----:B------:R-:W1:Y:S01]  /*120f0*/  LDSM.16.MT88.4 R20, [R175] ;  /* 0x00000000af14783b */ /* 0x000e620000004200 */
[----:B------:R-:W-:Y:S02]  /*12100*/  IADD3 R224, PT, PT, R224, R175, RZ ;  /* 0x000000afe0e07210 */ /* 0x000fe40007ffe0ff */
[----:B------:R-:W-:Y:S02]  /*12110*/  LOP3.LUT R11, R16, R11, RZ, 0xc0, !PT ;  /* 0x0000000b100b7212 */ /* 0x000fe400078ec0ff */
[----:B------:R-:W-:Y:S01]  /*12120*/  MOV R245, R179 ;  /* 0x000000b300f57202 */ /* 0x000fe20000000f00 */
[----:B------:R-:W4:Y:S01]  /*12130*/  MUFU.EX2 R206, R206 ;  /* 0x000000ce00ce7308 */ /* 0x000f220000000800 */
[-C--:B---3--:R-:W-:Y:S01]  /*12140*/  FMUL.FTZ R38, R38, R208.reuse ;  /* 0x000000d026267220 */ /* 0x088fe20000410000 */
[-C--:B------:R-:W-:Y:S01]  /*12150*/  FMUL.FTZ R39, R39, R208.reuse ;  /* 0x000000d027277220 */ /* 0x080fe20000410000 */
[-C--:B------:R-:W-:Y:S01]  /*12160*/  FMUL.FTZ R162, R162, R208.reuse ;  /* 0x000000d0a2a27220 */ /* 0x080fe20000410000 */
[-C--:B------:R-:W-:Y:S01]  /*12170*/  FMUL.FTZ R163, R163, R208.reuse ;  /* 0x000000d0a3a37220 */ /* 0x080fe20000410000 */
[-C--:B------:R-:W-:Y:S01]  /*12180*/  FMUL.FTZ R150, R150, R208.reuse ;  /* 0x000000d096967220 */ /* 0x080fe20000410000 */
[----:B------:R-:W-:Y:S01]  /*12190*/  FMUL.FTZ R151, R151, R208 ;  /* 0x000000d097977220 */ /* 0x000fe20000410000 */
[----:B------:R-:W3:Y:S01]  /*121a0*/  LDSM.16.MT88.4 R24, [R224] ;  /* 0x00000000e018783b */ /* 0x000ee20000004200 */
[-C--:B--2---:R-:W-:Y:S01]  /*121b0*/  FMUL.FTZ R40, R40, R207.reuse ;  /* 0x000000cf28287220 */ /* 0x084fe20000410000 */
[-C--:B------:R-:W-:Y:S01]  /*121c0*/  FMUL.FTZ R41, R41, R207.reuse ;  /* 0x000000cf29297220 */ /* 0x080fe20000410000 */
[-C--:B------:R-:W-:Y:S01]  /*121d0*/  FMUL.FTZ R156, R156, R207.reuse ;  /* 0x000000cf9c9c7220 */ /* 0x080fe20000410000 */
[-C--:B------:R-:W-:Y:S01]  /*121e0*/  FMUL.FTZ R157, R157, R207.reuse ;  /* 0x000000cf9d9d7220 */ /* 0x080fe20000410000 */
[-C--:B------:R-:W-:Y:S01]  /*121f0*/  FMUL.FTZ R152, R152, R207.reuse ;  /* 0x000000cf98987220 */ /* 0x080fe20000410000 */
[-C--:B------:R-:W-:Y:S01]  /*12200*/  FMUL.FTZ R153, R153, R207.reuse ;  /* 0x000000cf99997220 */ /* 0x080fe20000410000 */
[C---:B------:R-:W-:Y:S01]  /*12210*/  HMMA.16816.F32.BF16 R36, R4.reuse, R32, R36 ;  /* 0x000000200424723c */ /* 0x040fe20000041824 */
[----:B------:R-:W-:Y:S01]  /*12220*/  LDSM.16.MT88.4 R16, [R174+0xb000] ;  /* 0x00b00000ae10783b */ /* 0x000fe20000004200 */
[-C--:B----4-:R-:W-:Y:S01]  /*12230*/  FMUL.FTZ R42, R42, R206.reuse ;  /* 0x000000ce2a2a7220 */ /* 0x090fe20000410000 */
[-C--:B------:R-:W-:Y:S01]  /*12240*/  FMUL.FTZ R43, R43, R206.reuse ;  /* 0x000000ce2b2b7220 */ /* 0x080fe20000410000 */
[-C--:B------:R-:W-:Y:S01]  /*12250*/  FMUL.FTZ R158, R158, R206.reuse ;  /* 0x000000ce9e9e7220 */ /* 0x080fe20000410000 */
[-C--:B------:R-:W-:Y:S01]  /*12260*/  FMUL.FTZ R159, R159, R206.reuse ;  /* 0x000000ce9f9f7220 */ /* 0x080fe20000410000 */
[-C--:B------:R-:W-:Y:S01]  /*12270*/  FMUL.FTZ R154, R154, R206.reuse ;  /* 0x000000ce9a9a7220 */ /* 0x080fe20000410000 */
[-C--:B------:R-:W-:Y:S01]  /*12280*/  FMUL.FTZ R155, R155, R206.reuse ;  /* 0x000000ce9b9b7220 */ /* 0x080fe20000410000 */
[----:B------:R-:W-:Y:S01]  /*12290*/  HMMA.16816.F32.BF16 R160, R4, R12, R160 ;  /* 0x0000000c04a0723c */ /* 0x000fe200000418a0 */
[----:B------:R-:W-:Y:S01]  /*122a0*/  LDSM.16.MT88.4 R176, [R224+0x1000] ;  /* 0x00100000e0b0783b */ /* 0x000fe20000004200 */
[-C--:B------:R-:W-:Y:S01]  /*122b0*/  FMUL.FTZ R44, R44, R207.reuse ;  /* 0x000000cf2c2c7220 */ /* 0x080fe20000410000 */
[-C--:B------:R-:W-:Y:S01]  /*122c0*/  FMUL.FTZ R45, R45, R207.reuse ;  /* 0x000000cf2d2d7220 */ /* 0x080fe20000410000 */
[-C--:B------:R-:W-:Y:S01]  /*122d0*/  FMUL.FTZ R56, R56, R207.reuse ;  /* 0x000000cf38387220 */ /* 0x080fe20000410000 */
[----:B------:R-:W-:Y:S01]  /*122e0*/  FMUL.FTZ R57, R57, R207 ;  /* 0x000000cf39397220 */ /* 0x000fe20000410000 */
[-C--:B------:R-:W-:Y:S01]  /*122f0*/  FMUL.FTZ R46, R46, R206.reuse ;  /* 0x000000ce2e2e7220 */ /* 0x080fe20000410000 */
[----:B------:R-:W-:Y:S01]  /*12300*/  FMUL.FTZ R47, R47, R206 ;  /* 0x000000ce2f2f7220 */ /* 0x000fe20000410000 */
[C---:B------:R-:W-:Y:S01]  /*12310*/  HMMA.16816.F32.BF16 R40, R8.reuse, R32, R40 ;  /* 0x000000200828723c */ /* 0x040fe20000041828 */
[----:B------:R-:W-:Y:S01]  /*12320*/  MOV R32, R30 ;  /* 0x0000001e00207202 */ /* 0x000fe20000000f00 */
[-C--:B------:R-:W-:Y:S01]  /*12330*/  FMUL.FTZ R58, R58, R206.reuse ;  /* 0x000000ce3a3a7220 */ /* 0x080fe20000410000 */
[----:B------:R-:W-:Y:S01]  /*12340*/  MOV R33, R31 ;  /* 0x0000001f00217202 */ /* 0x000fe20000000f00 */
[-C--:B------:R-:W-:Y:S01]  /*12350*/  FMUL.FTZ R59, R59, R206.reuse ;  /* 0x000000ce3b3b7220 */ /* 0x080fe20000410000 */
[----:B------:R-:W2:Y:S01]  /*12360*/  LDSM.16.MT88.4 R28, [R220+0xb000] ;  /* 0x00b00000dc1c783b */ /* 0x000ea20000004200 */
        /* <DEDUP_REMOVED lines=48> */
[C---:B------:R-:W-:Y:S08]  /*12670*/  HMMA.16816.F32.BF16 R44, R8.reuse, R34, R44 ;  /* 0x00000022082c723c */ /* 0x040ff0000004182c */
[C---:B-1----:R-:W-:Y:S08]  /*12680*/  HMMA.16816.F32.BF16 R56, R8.reuse, R20, R56 ;  /* 0x000000140838723c */ /* 0x042ff00000041838 */
[C---:B------:R-:W-:Y:S08]  /*12690*/  HMMA.16816.F32.BF16 R60, R8.reuse, R22, R60 ;  /* 0x00000016083c723c */ /* 0x040ff0000004183c */
[C---:B---3--:R-:W-:Y:S08]  /*126a0*/  HMMA.16816.F32.BF16 R72, R8.reuse, R24, R72 ;  /* 0x000000180848723c */ /* 0x048ff00000041848 */
[C---:B------:R-:W-:Y:S08]  /*126b0*/  HMMA.16816.F32.BF16 R76, R8.reuse, R26, R76 ;  /* 0x0000001a084c723c */ /* 0x040ff0000004184c */
[C---:B--2---:R-:W-:Y:S08]  /*126c0*/  HMMA.16816.F32.BF16 R88, R8.reuse, R28, R88 ;  /* 0x0000001c0858723c */ /* 0x044ff00000041858 */
[C---:B------:R-:W-:Y:S08]  /*126d0*/  HMMA.16816.F32.BF16 R92, R8.reuse, R30, R92 ;  /* 0x0000001e085c723c */ /* 0x040ff0000004185c */
[C---:B------:R-:W-:Y:S08]  /*126e0*/  HMMA.16816.F32.BF16 R104, R8.reuse, R16, R104 ;  /* 0x000000100868723c */ /* 0x040ff00000041868 */
[C---:B------:R-:W-:Y:S08]  /*126f0*/  HMMA.16816.F32.BF16 R108, R8.reuse, R18, R108 ;  /* 0x00000012086c723c */ /* 0x040ff0000004186c */
[C---:B----4-:R-:W-:Y:S08]  /*12700*/  HMMA.16816.F32.BF16 R116, R8.reuse, R12, R116 ;  /* 0x0000000c0874723c */ /* 0x050ff00000041874 */
[C---:B------:R-:W-:Y:S08]  /*12710*/  HMMA.16816.F32.BF16 R140, R8.reuse, R14, R140 ;  /* 0x0000000e088c723c */ /* 0x040ff0000004188c */
[C---:B------:R-:W-:Y:S08]  /*12720*/  HMMA.16816.F32.BF16 R124, R8.reuse, R176, R124 ;  /* 0x000000b0087c723c */ /* 0x040ff0000004187c */
[----:B------:R-:W-:Y:S01]  /*12730*/  HMMA.16816.F32.BF16 R128, R8, R178, R128 ;  /* 0x000000b20880723c */ /* 0x000fe20000041880 */
[----:B------:R-:W-:Y:S01]  /*12740*/  MOV R10, R2 ;  /* 0x00000002000a7202 */ /* 0x000fe20000000f00 */
[----:B------:R-:W-:-:S02]  /*12750*/  IMAD.MOV.U32 R11, RZ, RZ, R3 ;  /* 0x000000ffff0b7224 */ /* 0x000fc400078e0003 */
[----:B------:R1:W5:Y:S01]  /*12760*/  LDL.LU.64 R2, [R1] ;  /* 0x0000000001027983 */ /* 0x0003620000300a00 */
[----:B------:R-:W-:Y:S01]  /*12770*/  MOV R250, UR30 ;  /* 0x0000001e00fa7c02 */ /* 0x000fe20008000f00 */
[--C-:B------:R-:W-:Y:S01]  /*12780*/  FFMA.FTZ R225, R247, UR4, -R213.reuse ;  /* 0x00000004f7e17c23 */ /* 0x100fe200080108d5 */
[----:B------:R-:W-:Y:S01]  /*12790*/  FFMA.FTZ R215, R215, UR4, -R213 ;  /* 0x00000004d7d77c23 */ /* 0x000fe200080108d5 */
[----:B------:R-:W-:Y:S01]  /*127a0*/  FFMA.FTZ R216, R216, UR4, -R211 ;  /* 0x00000004d8d87c23 */ /* 0x000fe200080108d3 */
[----:B------:R-:W-:Y:S01]  /*127b0*/  IADD3 R250, PT, PT, R250, 0x1715609d, RZ ;  /* 0x1715609dfafa7810 */ /* 0x000fe20007ffe0ff */
[-C--:B------:R-:W-:Y:S01]  /*127c0*/  FMUL.FTZ R100, R100, R204.reuse ;  /* 0x000000cc64647220 */ /* 0x080fe20000410000 */
[----:B------:R-:W-:Y:S01]  /*127d0*/  FMUL.FTZ R101, R101, R204 ;  /* 0x000000cc65657220 */ /* 0x000fe20000410000 */
[----:B------:R-:W-:Y:S01]  /*127e0*/  FMUL.FTZ R102, R102, R208 ;  /* 0x000000d066667220 */ /* 0x000fe20000410000 */
[C---:B------:R-:W-:Y:S01]  /*127f0*/  LOP3.LUT R8, R250.reuse, R32, R11, 0x96, !PT ;  /* 0x00000020fa087212 */ /* 0x040fe200078e960b */
[----:B------:R-:W-:Y:S01]  /*12800*/  FMUL.FTZ R103, R103, R208 ;  /* 0x000000d067677220 */ /* 0x000fe20000410000 */
[----:B------:R-:W-:Y:S01]  /*12810*/  LOP3.LUT R250, R250, R244, R251, 0x96, !PT ;  /* 0x000000f4fafa7212 */ /* 0x000fe200078e96fb */
[----:B------:R-:W-:Y:S01]  /*12820*/  FFMA.FTZ R244, R246, UR4, -R211 ;  /* 0x00000004f6f47c23 */ /* 0x000fe200080108d3 */
[----:B------:R-:W-:Y:S01]  /*12830*/  FMUL.FTZ R144, R144, R204 ;  /* 0x000000cc90907220 */ /* 0x000fe20000410000 */
[----:B------:R-:W-:-:S04]  /*12840*/  IMAD.WIDE.U32 R8, R8, -0x2daee0ad, RZ ;  /* 0xd2511f5308087825 */ /* 0x000fc800078e00ff */
[----:B------:R-:W-:Y:S01]  /*12850*/  FMUL.FTZ R145, R145, R204 ;  /* 0x000000cc91917220 */ /* 0x000fe20000410000 */
[-C--:B------:R-:W-:Y:S01]  /*12860*/  FMUL.FTZ R146, R146, R208.reuse ;  /* 0x000000d092927220 */ /* 0x080fe20000410000 */
[----:B------:R-:W-:Y:S01]  /*12870*/  FMUL.FTZ R147, R147, R208 ;  /* 0x000000d093937220 */ /* 0x000fe20000410000 */
[----:B------:R-:W-:Y:S01]  /*12880*/  MUFU.EX2 R225, R225 ;  /* 0x000000e100e17308 */ /* 0x000fe20000000800 */
[----:B------:R-:W-:Y:S01]  /*12890*/  LOP3.LUT R248, R248, UR6, R9, 0x96, !PT ;  /* 0x00000006f8f87c12 */ /* 0x000fe2000f8e9609 */
[C---:B------:R-:W-:Y:S01]  /*128a0*/  HMMA.16816.F32.BF16 R100, R4.reuse, R16, R100 ;  /* 0x000000100464723c */ /* 0x040fe20000041864 */
[----:B------:R-:W-:Y:S01]  /*128b0*/  MOV R10, R8 ;  /* 0x00000008000a7202 */ /* 0x000fe20000000f00 */
[-C--:B------:R-:W-:Y:S01]  /*128c0*/  FMUL.FTZ R136, R136, R204.reuse ;  /* 0x000000cc88887220 */ /* 0x080fe20000410000 */
[----:B------:R-:W-:Y:S01]  /*128d0*/  PRMT R16, R248, 0x7632, R16 ;  /* 0x00007632f8107816 */ /* 0x000fe20000000010 */
[----:B------:R-:W-:Y:S01]  /*128e0*/  FMUL.FTZ R137, R137, R204 ;  /* 0x000000cc89897220 */ /* 0x000fe20000410000 */
[C---:B------:R-:W-:Y:S01]  /*128f0*/  PRMT R245, R8.reuse, 0x7771, RZ ;  /* 0x0000777108f57816 */ /* 0x040fe200000000ff */
[----:B------:R-:W2:Y:S01]  /*12900*/  MUFU.EX2 R215, R215 ;  /* 0x000000d700d77308 */ /* 0x000ea20000000800 */
[----:B------:R-:W-:Y:S01]  /*12910*/  PRMT R9, R8, 0x7773, RZ ;  /* 0x0000777308097816 */ /* 0x000fe200000000ff */
[C---:B------:R-:W-:Y:S01]  /*12920*/  HMMA.16816.F32.BF16 R144, R4.reuse, R12, R144 ;  /* 0x0000000c0490723c */ /* 0x040fe20000041890 */
[----:B------:R-:W-:Y:S01]  /*12930*/  LOP3.LUT R12, R248, 0xffff, RZ, 0xc0, !PT ;  /* 0x0000fffff80c7812 */ /* 0x000fe200078ec0ff */
[-C--:B------:R-:W-:Y:S01]  /*12940*/  FMUL.FTZ R138, R138, R208.reuse ;  /* 0x000000d08a8a7220 */ /* 0x080fe20000410000 */
[----:B------:R-:W-:Y:S01]  /*12950*/  PRMT R8, R8, 0x7772, RZ ;  /* 0x0000777208087816 */ /* 0x000fe200000000ff */
[----:B------:R-:W-:Y:S01]  /*12960*/  FMUL.FTZ R139, R139, R208 ;  /* 0x000000d08b8b7220 */ /* 0x000fe20000410000 */
[----:B------:R-:W-:Y:S01]  /*12970*/  LOP3.LUT R11, R248, 0xff, RZ, 0xc0, !PT ;  /* 0x000000fff80b7812 */ /* 0x000fe200078ec0ff */
[----:B------:R-:W-:Y:S01]  /*12980*/  MUFU.EX2 R244, R244 ;  /* 0x000000f400f47308 */ /* 0x000fe20000000800 */
[----:B------:R-:W-:Y:S01]  /*12990*/  LOP3.LUT R13, R10, 0xff, RZ, 0xc0, !PT ;  /* 0x000000ff0a0d7812 */ /* 0x000fe200078ec0ff */
[----:B------:R-:W-:Y:S01]  /*129a0*/  FFMA.FTZ R173, R173, UR4, -R211 ;  /* 0x00000004adad7c23 */ /* 0x000fe200080108d3 */
[----:B------:R-:W-:Y:S01]  /*129b0*/  SHF.R.U32.HI R248, RZ, 0x18, R248 ;  /* 0x00000018fff87819 */ /* 0x000fe200000116f8 */
[-C--:B------:R-:W-:Y:S01]  /*129c0*/  FMUL.FTZ R48, R48, R204.reuse ;  /* 0x000000cc30307220 */ /* 0x080fe20000410000 */
[----:B------:R-:W-:Y:S01]  /*129d0*/  SHF.R.U32.HI R12, RZ, 0x8, R12 ;  /* 0x00000008ff0c7819 */ /* 0x000fe2000001160c */
[----:B------:R-:W-:Y:S01]  /*129e0*/  FMUL.FTZ R49, R49, R204 ;  /* 0x000000cc31317220 */ /* 0x000fe20000410000 */
[----:B------:R-:W-:Y:S01]  /*129f0*/  LOP3.LUT R10, R16, 0xff, RZ, 0xc0, !PT ;  /* 0x000000ff100a7812 */ /* 0x000fe200078ec0ff */
[----:B------:R-:W3:Y:S01]  /*12a00*/  MUFU.EX2 R216, R216 ;  /* 0x000000d800d87308 */ /* 0x000ee20000000800 */
[----:B------:R-:W-:Y:S01]  /*12a10*/  PRMT R246, R8, 0x5410, R9 ;  /* 0x0000541008f67816 */ /* 0x000fe20000000009 */
[-C--:B------:R-:W-:Y:S01]  /*12a20*/  FMUL.FTZ R50, R50, R208.reuse ;  /* 0x000000d032327220 */ /* 0x080fe20000410000 */
[----:B------:R-:W-:Y:S01]  /*12a30*/  PRMT R11, R11, 0x5410, R12 ;  /* 0x000054100b0b7816 */ /* 0x000fe2000000000c */
[----:B------:R-:W-:Y:S01]  /*12a40*/  FMUL.FTZ R51, R51, R208 ;  /* 0x000000d033337220 */ /* 0x000fe20000410000 */
[----:B------:R-:W-:Y:S01]  /*12a50*/  PRMT R8, R10, 0x5410, R248 ;  /* 0x000054100a087816 */ /* 0x000fe200000000f8 */
        /* <DEDUP_REMOVED lines=36> */
[C---:B------:R-:W-:Y:S01]  /*12ca0*/  HMMA.16816.F32.BF16 R136, R4.reuse, R176, R136 ;  /* 0x000000b00488723c */ /* 0x040fe20000041888 */
[--C-:B------:R-:W-:Y:S01]  /*12cb0*/  HSET2.LE.AND R11, R11, R209.reuse, PT ;  /* 0x000000d10b0b7233 */ /* 0x100fe20003803000 */
[----:B------:R3:W-:Y:S01]  /*12cc0*/  MUFU.EX2 R176, R173 ;  /* 0x000000ad00b07308 */ /* 0x0007e20000000800 */
[----:B--2---:R-:W-:Y:S01]  /*12cd0*/  F2FP.BF16.F32.PACK_AB R9, R215, R225 ;  /* 0x000000e1d709723e */ /* 0x004fe200000010ff */
[--C-:B------:R-:W-:Y:S01]  /*12ce0*/  FFMA.FTZ R214, R214, UR4, -R213.reuse ;  /* 0x00000004d6d67c23 */ /* 0x100fe200080108d5 */
[----:B------:R-:W-:Y:S01]  /*12cf0*/  HSET2.LE.AND R8, R8, R209, PT ;  /* 0x000000d108087233 */ /* 0x000fe20003803000 */
[----:B------:R-:W-:Y:S01]  /*12d00*/  FFMA.FTZ R213, R172, UR4, -R213 ;  /* 0x00000004acd57c23 */ /* 0x000fe200080108d5 */
[----:B------:R-:W-:Y:S01]  /*12d10*/  PRMT R245, R13, 0x5410, R245 ;  /* 0x000054100df57816 */ /* 0x000fe200000000f5 */
[----:B------:R-:W-:Y:S01]  /*12d20*/  HMMA.16816.F32.BF16 R48, R4, R34, R48 ;  /* 0x000000220430723c */ /* 0x000fe20000041830 */
[----:B------:R-:W-:Y:S01]  /*12d30*/  LOP3.LUT R172, R9, R11, RZ, 0xc0, !PT ;  /* 0x0000000b09ac7212 */ /* 0x000fe200078ec0ff */
[----:B------:R-:W2:Y:S01]  /*12d40*/  LDSM.16.MT88.4 R32, [R174+0xa800] ;  /* 0x00a80000ae20783b */ /* 0x000ea20000004200 */
[----:B------:R-:W-:Y:S01]  /*12d50*/  FFMA.FTZ R212, R212, UR4, -R211 ;  /* 0x00000004d4d47c23 */ /* 0x000fe200080108d3 */
[----:B------:R-:W4:Y:S01]  /*12d60*/  MUFU.EX2 R214, R214 ;  /* 0x000000d600d67308 */ /* 0x000f220000000800 */
[----:B------:R-:W-:Y:S01]  /*12d70*/  LOP3.LUT R246, R246, 0xff00ff, RZ, 0xc0, !PT ;  /* 0x00ff00fff6f67812 */ /* 0x000fe200078ec0ff */
[----:B------:R-:W-:-:S04]  /*12d80*/  IMAD.WIDE.U32 R250, R250, -0x2daee0ad, RZ ;  /* 0xd2511f53fafa7825 */ /* 0x000fc800078e00ff */
[----:B------:R-:W-:Y:S01]  /*12d90*/  FFMA.FTZ R201, R232, R204, R201 ;  /* 0x000000cce8c97223 */ /* 0x000fe200000100c9 */
[C---:B------:R-:W-:Y:S01]  /*12da0*/  HMMA.16816.F32.BF16 R52, R4.reuse, R20, R52 ;  /* 0x000000140434723c */ /* 0x040fe20000041834 */
[----:B------:R-:W-:Y:S01]  /*12db0*/  FFMA.FTZ R197, R231, R208, R197 ;  /* 0x000000d0e7c57223 */ /* 0x000fe200000100c5 */
[----:B------:R-:W-:Y:S01]  /*12dc0*/  FFMA.FTZ R193, R230, R207, R193 ;  /* 0x000000cfe6c17223 */ /* 0x000fe200000100c1 */
[----:B---3--:R-:W-:Y:S01]  /*12dd0*/  F2FP.BF16.F32.PACK_AB R173, R216, R244 ;  /* 0x000000f4d8ad723e */ /* 0x008fe200000010ff */
[----:B------:R-:W3:Y:S01]  /*12de0*/  MUFU.EX2 R211, R213 ;  /* 0x000000d500d37308 */ /* 0x000ee20000000800 */
[----:B------:R-:W-:Y:S01]  /*12df0*/  FFMA.FTZ R169, R229, R206, R169 ;  /* 0x000000cee5a97223 */ /* 0x000fe200000100a9 */
[----:B------:R-:W-:Y:S01]  /*12e00*/  FADD.FTZ R201, R200, R201 ;  /* 0x000000c9c8c97221 */ /* 0x000fe20000010000 */
[----:B------:R-:W-:Y:S01]  /*12e10*/  LOP3.LUT R173, R173, R8, RZ, 0xc0, !PT ;  /* 0x00000008adad7212 */ /* 0x000fe200078ec0ff */
[C---:B------:R-:W-:Y:S01]  /*12e20*/  HMMA.16816.F32.BF16 R64, R4.reuse, R22, R64 ;  /* 0x000000160440723c */ /* 0x040fe20000041840 */
[----:B------:R-:W-:Y:S01]  /*12e30*/  LDSM.16.MT88.4 R8, [R220+0xb800] ;  /* 0x00b80000dc08783b */ /* 0x000fe20000004200 */
[----:B------:R-:W-:Y:S01]  /*12e40*/  FADD.FTZ R197, R196, R197 ;  /* 0x000000c5c4c57221 */ /* 0x000fe20000010000 */
[----:B------:R-:W-:Y:S01]  /*12e50*/  FADD.FTZ R193, R192, R193 ;  /* 0x000000c1c0c17221 */ /* 0x000fe20000010000 */
[----:B------:R-:W1:Y:S01]  /*12e60*/  MUFU.EX2 R177, R212 ;  /* 0x000000d400b17308 */ /* 0x000e620000000800 */
[----:B------:R-:W-:Y:S01]  /*12e70*/  LDSM.16.MT88.4 R20, [R175+0x1800] ;  /* 0x00180000af14783b */ /* 0x000fe20000004200 */
[----:B------:R-:W-:Y:S01]  /*12e80*/  FADD.FTZ R169, R164, R169 ;  /* 0x000000a9a4a97221 */ /* 0x000fe20000010000 */
[----:B------:R-:W-:Y:S01]  /*12e90*/  FADD.FTZ R201, R199, R201 ;  /* 0x000000c9c7c97221 */ /* 0x000fe20000010000 */
[C---:B------:R-:W-:Y:S01]  /*12ea0*/  HMMA.16816.F32.BF16 R68, R4.reuse, R24, R68 ;  /* 0x000000180444723c */ /* 0x040fe20000041844 */
        /* <DEDUP_REMOVED lines=8> */
[----:B------:R2:W-:Y:S01]  /*12f30*/  LDSM.16.MT88.4 R24, [R175+0x800] ;  /* 0x00080000af18783b */ /* 0x0005e20000004200 */
[----:B------:R-:W-:Y:S01]  /*12f40*/  FADD.FTZ R193, R225, R193 ;  /* 0x000000c1e1c17221 */ /* 0x000fe20000010000 */
[----:B------:R-:W-:Y:S01]  /*12f50*/  FADD.FTZ R169, R244, R169 ;  /* 0x000000a9f4a97221 */ /* 0x000fe20000010000 */
[----:B------:R-:W-:-:S02]  /*12f60*/  UIADD3 UR7, UPT, UPT, UR20, -0x6, URZ ;  /* 0xfffffffa14077890 */ /* 0x000fc4000fffe0ff */
[----:B------:R-:W-:Y:S01]  /*12f70*/  FADD.FTZ R193, R215, R193 ;  /* 0x000000c1d7c17221 */ /* 0x000fe20000010000 */
[----:B------:R-:W-:Y:S01]  /*12f80*/  FADD.FTZ R169, R216, R169 ;  /* 0x000000a9d8a97221 */ /* 0x000fe20000010000 */
[----:B------:R-:W-:Y:S02]  /*12f90*/  HMMA.16816.F32.BF16 R84, R4, R28, R84 ;  /* 0x0000001c0454723c */ /* 0x000fe40000041854 */
[----:B----4-:R-:W-:Y:S01]  /*12fa0*/  FADD.FTZ R193, R214, R193 ;  /* 0x000000c1d6c17221 */ /* 0x010fe20000010000 */
[----:B------:R-:W-:-:S03]  /*12fb0*/  FADD.FTZ R169, R176, R169 ;  /* 0x000000a9b0a97221 */ /* 0x000fc60000010000 */
[----:B---3--:R-:W-:Y:S01]  /*12fc0*/  FADD.FTZ R230, R211, R193 ;  /* 0x000000c1d3e67221 */ /* 0x008fe20000010000 */
[----:B-1----:R-:W-:Y:S01]  /*12fd0*/  FADD.FTZ R229, R177, R169 ;  /* 0x000000a9b1e57221 */ /* 0x002fe20000010000 */
[C---:B------:R-:W-:Y:S01]  /*12fe0*/  HMMA.16816.F32.BF16 R96, R4.reuse, R30, R96 ;  /* 0x0000001e0460723c */ /* 0x040fe20000041860 */
[----:B------:R1:W-:Y:S07]  /*12ff0*/  LDSM.16.MT88.4 R28, [R174+0xb800] ;  /* 0x00b80000ae1c783b */ /* 0x0003ee0000004200 */
[----:B------:R-:W-:Y:S01]  /*13000*/  HMMA.16816.F32.BF16 R112, R4, R18, R112 ;  /* 0x000000120470723c */ /* 0x000fe20000041870 */
[----:B------:R-:W3:Y:S01]  /*13010*/  LDSM.16.MT88.4 R16, [R220+0xa800] ;  /* 0x00a80000dc10783b */ /* 0x000ee20000004200 */
[----:B--2---:R-:W-:-:S06]  /*13020*/  F2FP.BF16.F32.PACK_AB R175, R211, R214 ;  /* 0x000000d6d3af723e */ /* 0x004fcc00000010ff */
[C---:B------:R-:W-:Y:S01]  /*13030*/  HMMA.16816.F32.BF16 R120, R4.reuse, R14, R120 ;  /* 0x0000000e0478723c */ /* 0x040fe20000041878 */
[----:B------:R-:W2:Y:S07]  /*13040*/  LDSM.16.MT88.4 R12, [R224+0x800] ;  /* 0x00080000e00c783b */ /* 0x000eae0000004200 */
[----:B------:R-:W-:Y:S01]  /*13050*/  HMMA.16816.F32.BF16 R4, R4, R178, R132 ;  /* 0x000000b20404723c */ /* 0x000fe20000041884 */
[----:B------:R-:W4:Y:S01]  /*13060*/  LDSM.16.MT88.4 R132, [R224+0x1800] ;  /* 0x00180000e084783b */ /* 0x000f220000004200 */
[----:B-1----:R-:W-:Y:S01]  /*13070*/  HSET2.LE.AND R174, R245, R209, PT ;  /* 0x000000d1f5ae7233 */ /* 0x002fe20003803000 */
[--C-:B------:R-:W-:Y:S01]  /*13080*/  FFMA.FTZ R179, R184, UR4, -R202.reuse ;  /* 0x00000004b8b37c23 */ /* 0x100fe200080108ca */
[----:B------:R-:W-:Y:S01]  /*13090*/  F2FP.BF16.F32.PACK_AB R178, R177, R176 ;  /* 0x000000b0b1b2723e */ /* 0x000fe200000010ff */
[----:B------:R-:W-:-:S02]  /*130a0*/  FFMA.FTZ R184, R187, UR4, -R202 ;  /* 0x00000004bbb87c23 */ /* 0x000fc400080108ca */
[----:B------:R-:W-:Y:S02]  /*130b0*/  LOP3.LUT R174, R175, R174, RZ, 0xc0, !PT ;  /* 0x000000aeafae7212 */ /* 0x000fe400078ec0ff */
[----:B------:R-:W-:Y:S01]  /*130c0*/  HSET2.LE.AND R175, R246, R209, PT ;  /* 0x000000d1f6af7233 */ /* 0x000fe20003803000 */
[----:B------:R-:W1:Y:S04]  /*130d0*/  MUFU.EX2 R179, R179 ;  /* 0x000000b300b37308 */ /* 0x000e680000000800 */
[----:B------:R-:W-:Y:S01]  /*130e0*/  LOP3.LUT R175, R178, R175, RZ, 0xc0, !PT ;  /* 0x000000afb2af7212 */ /* 0x000fe200078ec0ff */
[--C-:B------:R-:W-:Y:S01]  /*130f0*/  FFMA.FTZ R178, R185, UR4, -R202.reuse ;  /* 0x00000004b9b27c23 */ /* 0x100fe200080108ca */
[----:B------:R-:W-:Y:S01]  /*13100*/  FFMA.FTZ R185, R186, UR4, -R202 ;  /* 0x00000004bab97c23 */ /* 0x000fe200080108ca */
[----:B------:R-:W-:Y:S01]  /*13110*/  PRMT R186, R250, 0x7773, RZ ;  /* 0x00007773faba7816 */ /* 0x000fe200000000ff */
[----:B------:R-:W-:Y:S01]  /*13120*/  MUFU.EX2 R184, R184 ;  /* 0x000000b800b87308 */ /* 0x000fe20000000800 */
[----:B------:R-:W-:-:S02]  /*13130*/  FFMA.FTZ R202, R191, UR4, -R205 ;  /* 0x00000004bfca7c23 */ /* 0x000fc400080108cd */
[C---:B------:R-:W-:Y:S05]  /*13140*/  HMMA.16816.F32.BF16 R40, R172.reuse, R32, R40 ;  /* 0x00000020ac28723c */ /* 0x040fea0000041828 */
[----:B------:R-:W-:Y:S01]  /*13150*/  MUFU.EX2 R185, R185 ;  /* 0x000000b900b97308 */ /* 0x000fe20000000800 */
[----:B-1----:R-:W-:Y:S02]  /*13160*/  FADD.FTZ R201, R179, R201 ;  /* 0x000000c9b3c97221 */ /* 0x002fe40000010000 */
[C---:B---3--:R-:W-:Y:S05]  /*13170*/  HMMA.16816.F32.BF16 R156, R172.reuse, R16, R156 ;  /* 0x00000010ac9c723c */ /* 0x048fea000004189c */
[----:B------:R-:W1:Y:S03]  /*13180*/  MUFU.EX2 R178, R178 ;  /* 0x000000b200b27308 */ /* 0x000e660000000800 */
[C---:B------:R-:W-:Y:S08]  /*13190*/  HMMA.16816.F32.BF16 R152, R172.reuse, R18, R152 ;  /* 0x00000012ac98723c */ /* 0x040ff00000041898 */
[----:B------:R-:W-:Y:S01]  /*131a0*/  HMMA.16816.F32.BF16 R44, R172, R34, R44 ;  /* 0x00000022ac2c723c */ /* 0x000fe2000004182c */
[----:B-1----:R-:W-:-:S07]  /*131b0*/  FADD.FTZ R201, R178, R201 ;  /* 0x000000c9b2c97221 */ /* 0x002fce0000010000 */
[----:B------:R-:W-:Y:S01]  /*131c0*/  HMMA.16816.F32.BF16 R56, R172, R24, R56 ;  /* 0x00000018ac38723c */ /* 0x000fe20000041838 */
[----:B------:R-:W-:-:S04]  /*131d0*/  FADD.FTZ R201, R185, R201 ;  /* 0x000000c9b9c97221 */ /* 0x000fc80000010000 */
[----:B------:R-:W-:-:S03]  /*131e0*/  FADD.FTZ R232, R184, R201 ;  /* 0x000000c9b8e87221 */ /* 0x000fc60000010000 */
        /* <DEDUP_REMOVED lines=9> */
[C---:B----4-:R-:W-:Y:S08]  /*13280*/  HMMA.16816.F32.BF16 R124, R172.reuse, R132, R124 ;  /* 0x00000084ac7c723c */ /* 0x050ff0000004187c */
[----:B------:R-:W-:Y:S01]  /*13290*/  HMMA.16816.F32.BF16 R128, R172, R134, R128 ;  /* 0x00000086ac80723c */ /* 0x000fe20000041880 */
[----:B------:R-:W-:-:S02]  /*132a0*/  LOP3.LUT R174, R210, UR6, R251, 0x96, !PT ;  /* 0x00000006d2ae7c12 */ /* 0x000fc4000f8e96fb */
[----:B------:R-:W-:Y:S02]  /*132b0*/  MOV R175, R250 ;  /* 0x000000fa00af7202 */ /* 0x000fe40000000f00 */
[----:B------:R-:W-:Y:S02]  /*132c0*/  PRMT R173, R250, 0x7772, RZ ;  /* 0x00007772faad7816 */ /* 0x000fe400000000ff */
[----:B------:R-:W-:Y:S02]  /*132d0*/  LOP3.LUT R187, R174, 0xffff, RZ, 0xc0, !PT ;  /* 0x0000ffffaebb7812 */ /* 0x000fe400078ec0ff */
[----:B------:R-:W-:Y:S02]  /*132e0*/  PRMT R172, R250, 0x7771, RZ ;  /* 0x00007771faac7816 */ /* 0x000fe400000000ff */
[----:B------:R-:W-:Y:S02]  /*132f0*/  LOP3.LUT R175, R175, 0xff, RZ, 0xc0, !PT ;  /* 0x000000ffafaf7812 */ /* 0x000fe400078ec0ff */
[----:B------:R-:W-:Y:S01]  /*13300*/  PRMT R173, R173, 0x5410, R186 ;  /* 0x00005410adad7816 */ /* 0x000fe200000000ba */
[----:B------:R-:W-:Y:S01]  /*13310*/  FFMA.FTZ R186, R190, UR4, -R205 ;  /* 0x00000004beba7c23 */ /* 0x000fe200080108cd */
[----:B------:R-:W-:-:S02]  /*13320*/  SHF.R.U32.HI R187, RZ, 0x8, R187 ;  /* 0x00000008ffbb7819 */ /* 0x000fc400000116bb */
[----:B------:R-:W-:Y:S02]  /*13330*/  PRMT R172, R175, 0x5410, R172 ;  /* 0x00005410afac7816 */ /* 0x000fe400000000ac */
[C---:B------:R-:W-:Y:S01]  /*13340*/  LOP3.LUT R190, R174.reuse, 0xff, RZ, 0xc0, !PT ;  /* 0x000000ffaebe7812 */ /* 0x040fe200078ec0ff */
[----:B------:R-:W-:Y:S01]  /*13350*/  MUFU.EX2 R186, R186 ;  /* 0x000000ba00ba7308 */ /* 0x000fe20000000800 */
[----:B------:R-:W-:Y:S02]  /*13360*/  PRMT R175, R174, 0x7632, R175 ;  /* 0x00007632aeaf7816 */ /* 0x000fe400000000af */
[----:B------:R-:W-:Y:S01]  /*13370*/  PRMT R191, R190, 0x5410, R187 ;  /* 0x00005410bebf7816 */ /* 0x000fe200000000bb */
[--C-:B------:R-:W-:Y:S01]  /*13380*/  FFMA.FTZ R190, R188, UR4, -R205.reuse ;  /* 0x00000004bcbe7c23 */ /* 0x100fe200080108cd */
[----:B------:R-:W-:Y:S01]  /*13390*/  SHF.R.U32.HI R174, RZ, 0x18, R174 ;  /* 0x00000018ffae7819 */ /* 0x000fe200000116ae */
[----:B------:R-:W-:Y:S01]  /*133a0*/  FFMA.FTZ R188, R189, UR4, -R205 ;  /* 0x00000004bdbc7c23 */ /* 0x000fe200080108cd */
[----:B------:R-:W-:Y:S01]  /*133b0*/  LOP3.LUT R175, R175, 0xff, RZ, 0xc0, !PT ;  /* 0x000000ffafaf7812 */ /* 0x000fe200078ec0ff */
[----:B------:R-:W1:Y:S03]  /*133c0*/  MUFU.EX2 R187, R202 ;  /* 0x000000ca00bb7308 */ /* 0x000e660000000800 */
[----:B------:R-:W-:-:S02]  /*133d0*/  PRMT R174, R175, 0x5410, R174 ;  /* 0x00005410afae7816 */ /* 0x000fc400000000ae */
[----:B------:R-:W-:Y:S02]  /*133e0*/  LOP3.LUT R175, R173, 0xff00ff, RZ, 0xc0, !PT ;  /* 0x00ff00ffadaf7812 */ /* 0x000fe400078ec0ff */
[--C-:B------:R-:W-:Y:S01]  /*133f0*/  HSET2.LE.AND R173, R172, R209.reuse, PT ;  /* 0x000000d1acad7233 */ /* 0x100fe20003803000 */
[----:B------:R-:W2:Y:S01]  /*13400*/  MUFU.EX2 R190, R190 ;  /* 0x000000be00be7308 */ /* 0x000ea20000000800 */
[--C-:B------:R-:W-:Y:S02]  /*13410*/  HSET2.LE.AND R172, R191, R209.reuse, PT ;  /* 0x000000d1bfac7233 */ /* 0x100fe40003803000 */
[--C-:B------:R-:W-:Y:S02]  /*13420*/  HSET2.LE.AND R175, R175, R209.reuse, PT ;  /* 0x000000d1afaf7233 */ /* 0x100fe40003803000 */
[----:B------:R-:W-:Y:S02]  /*13430*/  HSET2.LE.AND R209, R174, R209, PT ;  /* 0x000000d1aed17233 */ /* 0x000fe40003803000 */
[----:B------:R-:W-:Y:S01]  /*13440*/  F2FP.BF16.F32.PACK_AB R174, R184, R185 ;  /* 0x000000b9b8ae723e */ /* 0x000fe200000010ff */
[----:B------:R-:W3:Y:S03]  /*13450*/  MUFU.EX2 R188, R188 ;  /* 0x000000bc00bc7308 */ /* 0x000ee60000000800 */
[----:B------:R-:W-:-:S02]  /*13460*/  LOP3.LUT R174, R174, R173, RZ, 0xc0, !PT ;  /* 0x000000adaeae7212 */ /* 0x000fc400078ec0ff */
[----:B-1----:R-:W-:-:S04]  /*13470*/  F2FP.BF16.F32.PACK_AB R173, R187, R186 ;  /* 0x000000babbad723e */ /* 0x002fc800000010ff */
[----:B------:R-:W-:Y:S01]  /*13480*/  LOP3.LUT R175, R173, R175, RZ, 0xc0, !PT ;  /* 0x000000afadaf7212 */ /* 0x000fe200078ec0ff */
[----:B--2---:R-:W-:Y:S01]  /*13490*/  FADD.FTZ R197, R190, R197 ;  /* 0x000000c5bec57221 */ /* 0x004fe20000010000 */
[----:B------:R-:W-:-:S04]  /*134a0*/  F2FP.BF16.F32.PACK_AB R173, R178, R179 ;  /* 0x000000b3b2ad723e */ /* 0x000fc800000010ff */
[----:B------:R-:W-:Y:S02]  /*134b0*/  LOP3.LUT R172, R173, R172, RZ, 0xc0, !PT ;  /* 0x000000acadac7212 */ /* 0x000fe400078ec0ff */
[C---:B---3--:R-:W-:Y:S01]  /*134c0*/  F2FP.BF16.F32.PACK_AB R173, R188.reuse, R190 ;  /* 0x000000bebcad723e */ /* 0x048fe200000010ff */
[----:B------:R-:W-:-:S03]  /*134d0*/  FADD.FTZ R197, R188, R197 ;  /* 0x000000c5bcc57221 */ /* 0x000fc60000010000 */
[----:B------:R-:W-:Y:S01]  /*134e0*/  LOP3.LUT R173, R173, R209, RZ, 0xc0, !PT ;  /* 0x000000d1adad7212 */ /* 0x000fe200078ec0ff */
[----:B------:R-:W-:-:S04]  /*134f0*/  FADD.FTZ R197, R186, R197 ;  /* 0x000000c5bac57221 */ /* 0x000fc80000010000 */
[----:B------:R-:W-:Y:S02]  /*13500*/  FADD.FTZ R231, R187, R197 ;  /* 0x000000c5bbe77221 */ /* 0x000fe40000010000 */
        /* <DEDUP_REMOVED lines=15> */
[----:B------:R-:W-:-:S15]  /*13600*/  HMMA.16816.F32.BF16 R132, R172, R134, R4 ;  /* 0x00000086ac84723c */ /* 0x000fde0000041804 */
[----:B------:R-:W-:-:S05]  /*13610*/  NOP ;  /* 0x0000000000007918 */ /* 0x000fca0000000000 */
.L_x_989:
[----:B------:R-:W-:-:S09]  /*13620*/  UISETP.GE.AND UP0, UPT, UR7, URZ, UPT ;  /* 0x000000ff0700728c */ /* 0x000fd2000bf06270 */
[----:B------:R-:W-:Y:S05]  /*13630*/  BRA.U !UP0, `(.L_x_994) ;  /* 0x0000003108ac7547 */ /* 0x000fea000b800000 */
[----:B------:R-:W1:Y:S01]  /*13640*/  S2R R219, SR_TID.X ;  /* 0x0000000000db7919 */ /* 0x000e620000002100 */
[----:B------:R-:W2:Y:S01]  /*13650*/  LDC R4, c[0x0][0x4f8] ;  /* 0x00013e00ff047b82 */ /* 0x000ea20000000800 */
[----:B------:R-:W3:Y:S01]  /*13660*/  LDCU.64 UR4, c[0x0][0x3b8] ;  /* 0x00007700ff0477ac */ /* 0x000ee20008000a00 */
[----:B------:R-:W-:Y:S01]  /*13670*/  IMAD.U32 R247, RZ, RZ, UR30 ;  /* 0x0000001efff77e24 */ /* 0x000fe2000f8e00ff */
[----:B------:R-:W-:Y:S01]  /*13680*/  LOP3.LUT R250, R183, UR31, RZ, 0x3c, !PT ;  /* 0x0000001fb7fa7c12 */ /* 0x000fe2000f8e3cff */
[----:B------:R-:W-:Y:S01]  /*13690*/  IMAD.U32 R246, RZ, RZ, UR30 ;  /* 0x0000001efff67e24 */ /* 0x000fe2000f8e00ff */
[----:B------:R-:W4:Y:S01]  /*136a0*/  LDCU UR11, c[0x0][0x440] ;  /* 0x00008800ff0b77ac */ /* 0x000f220008000800 */
[----:B------:R-:W-:Y:S01]  /*136b0*/  IMAD.MOV.U32 R216, RZ, RZ, 0x20 ;  /* 0x00000020ffd87424 */ /* 0x000fe200078e00ff */
[----:B-----5:R-:W-:Y:S01]  /*136c0*/  MOV R3, R168 ;  /* 0x000000a800037202 */ /* 0x020fe20000000f00 */
[----:B------:R-:W1:Y:S01]  /*136d0*/  S2UR UR13, SR_CgaCtaId ;  /* 0x00000000000d79c3 */ /* 0x000e620000008800 */
[----:B------:R-:W-:Y:S01]  /*136e0*/  VIADD R247, R247, 0x9e3779b9 ;  /* 0x9e3779b9f7f77836 */ /* 0x000fe20000000000 */
[----:B------:R-:W-:Y:S01]  /*136f0*/  IADD3 R246, PT, PT, R246, 0x3c6ef372, RZ ;  /* 0x3c6ef372f6f67810 */ /* 0x000fe20007ffe0ff */
[----:B------:R-:W-:Y:S01]  /*13700*/  IMAD.MOV.U32 R0, RZ, RZ, R165 ;  /* 0x000000ffff007224 */ /* 0x000fe200078e00a5 */
[----:B------:R-:W-:Y:S01]  /*13710*/  SEL R216, R216, 0xffffffe0, !P6 ;  /* 0xffffffe0d8d87807 */ /* 0x000fe20007000000 */
[----:B------:R-:W-:Y:S01]  /*13720*/  IMAD.MOV.U32 R164, RZ, RZ, R167 ;  /* 0x000000ffffa47224 */ /* 0x000fe200078e00a7 */
[-C--:B------:R-:W-:Y:S01]  /*13730*/  LOP3.LUT R249, R180, R247.reuse, RZ, 0x3c, !PT ;  /* 0x000000f7b4f97212 */ /* 0x080fe200078e3cff */
[----:B------:R-:W-:Y:S01]  /*13740*/  IMAD.MOV.U32 R215, RZ, RZ, 0x40 ;  /* 0x00000040ffd77424 */ /* 0x000fe200078e00ff */
[----:B------:R-:W1:Y:S01]  /*13750*/  LDC.64 R224, c[0x0][0x3c0] ;  /* 0x0000f000ffe07b82 */ /* 0x000e620000000a00 */
[----:B------:R-:W-:Y:S01]  /*13760*/  LOP3.LUT R247, R2, R247, RZ, 0x3c, !PT ;  /* 0x000000f702f77212 */ /* 0x000fe200078e3cff */
[----:B------:R-:W-:Y:S01]  /*13770*/  IMAD.MOV.U32 R2, RZ, RZ, R166 ;  /* 0x000000ffff027224 */ /* 0x000fe200078e00a6 */
[-C--:B------:R-:W-:Y:S01]  /*13780*/  LOP3.LUT R248, R241, R246.reuse, RZ, 0x3c, !PT ;  /* 0x000000f6f1f87212 */ /* 0x080fe200078e3cff */
[----:B---3--:R-:W-:Y:S01]  /*13790*/  USHF.L.U64.HI UR9, UR4, 0x5, UR5 ;  /* 0x0000000504097899 */ /* 0x008fe20008010205 */
[----:B------:R-:W-:Y:S01]  /*137a0*/  LOP3.LUT R246, R237, R246, RZ, 0x3c, !PT ;  /* 0x000000f6edf67212 */ /* 0x000fe200078e3cff */
[----:B------:R-:W-:Y:S01]  /*137b0*/  USHF.L.U64.HI UR10, UR4, 0x4, UR5 ;  /* 0x00000004040a7899 */ /* 0x000fe20008010205 */
[----:B------:R-:W-:Y:S01]  /*137c0*/  IADD3 R216, PT, PT, R220, R216, RZ ;  /* 0x000000d8dcd87210 */ /* 0x000fe20007ffe0ff */
[----:B------:R-:W-:Y:S01]  /*137d0*/  USHF.L.U32 UR8, UR4, 0x5, URZ ;  /* 0x0000000504087899 */ /* 0x000fe200080006ff */
[----:B--2---:R-:W-:Y:S01]  /*137e0*/  LOP3.LUT R4, R4, 0xff, RZ, 0xc0, !PT ;  /* 0x000000ff04047812 */ /* 0x004fe200078ec0ff */
[----:B------:R-:W-:Y:S01]  /*137f0*/  UMOV UR5, 0x400 ;  /* 0x0000040000057882 */ /* 0x000fe20000000000 */
[----:B----4-:R-:W-:Y:S01]  /*13800*/  ISETP.GE.AND P1, PT, R218, UR11, PT ;  /* 0x0000000bda007c0c */ /* 0x010fe2000bf26270 */
[----:B------:R-:W-:-:S02]  /*13810*/  USHF.L.U32 UR11, UR4, 0x4, URZ ;  /* 0x00000004040b7899 */ /* 0x000fc400080006ff */
[----:B------:R-:W-:Y:S01]  /*13820*/  IMAD R251, R4, 0x10000, R4 ;  /* 0x0001000004fb7824 */ /* 0x000fe200078e0204 */
[C---:B-1----:R-:W-:Y:S01]  /*13830*/  LOP3.LUT P0, RZ, R219.reuse, 0x2, RZ, 0xc0, !PT ;  /* 0x00000002dbff7812 */ /* 0x042fe2000780c0ff */
[C---:B------:R-:W-:Y:S01]  /*13840*/  IMAD.SHL.U32 R214, R219.reuse, 0x40, RZ ;  /* 0x00000040dbd67824 */ /* 0x040fe200078e00ff */
[----:B------:R-:W1:Y:S01]  /*13850*/  LDCU UR12, c[0x0][0x440] ;  /* 0x00008800ff0c77ac */ /* 0x000e620008000800 */
[----:B------:R-:W-:Y:S01]  /*13860*/  IMAD.SHL.U32 R245, R219, 0x8, RZ ;  /* 0x00000008dbf57824 */ /* 0x000fe200078e00ff */
[----:B------:R-:W-:Y:S01]  /*13870*/  SEL R212, R217, 0xffffffe0, !P0 ;  /* 0xffffffe0d9d47807 */ /* 0x000fe20004000000 */
[----:B------:R-:W-:Y:S01]  /*13880*/  IMAD.SHL.U32 R244, R219, 0x20, RZ ;  /* 0x00000020dbf47824 */ /* 0x000fe200078e00ff */
[----:B------:R-:W-:Y:S01]  /*13890*/  LOP3.LUT R213, R214, 0x400, RZ, 0xc0, !PT ;  /* 0x00000400d6d57812 */ /* 0x000fe200078ec0ff */
[----:B------:R-:W2:Y:S01]  /*138a0*/  LDCU UR4, c[0x0][0x45c] ;  /* 0x00008b80ff0477ac */ /* 0x000ea20008000800 */
[----:B------:R-:W-:Y:S01]  /*138b0*/  ULEA UR5, UR13, UR5, 0x18 ;  /* 0x000000050d057291 */ /* 0x000fe2000f8ec0ff */
[----:B------:R-:W-:Y:S11]  /*138c0*/  BRA `(.L_x_995) ;  /* 0x0000000000d87947 */ /* 0x000ff60003800000 */
.L_x_997:
[----:B------:R-:W-:Y:S01]  /*138d0*/  UIADD3 UR15, UPT, UPT, UR7, -0x1, URZ ;  /* 0xffffffff070f7890 */ /* 0x000fe2000fffe0ff */
[----:B------:R-:W-:Y:S02]  /*138e0*/  IMAD.U32 R167, RZ, RZ, UR8 ;  /* 0x00000008ffa77e24 */ /* 0x000fe4000f8e00ff */
[----:B------:R-:W-:Y:S01]  /*138f0*/  IMAD.U32 R178, RZ, RZ, UR11 ;  /* 0x0000000bffb27e24 */ /* 0x000fe2000f8e00ff */
[----:B------:R-:W-:Y:S01]  /*13900*/  UIMAD.WIDE.U32 UR16, UR8, UR15, URZ ;  /* 0x0000000f081072a5 */ /* 0x000fe2000f8e00ff */
[----:B------:R-:W-:Y:S01]  /*13910*/  IMAD.U32 R179, RZ, RZ, UR10 ;  /* 0x0000000affb37e24 */ /* 0x000fe2000f8e00ff */
[----:B------:R-:W-:Y:S01]  /*13920*/  UIMAD UR14, UR9, UR15, URZ ;  /* 0x0000000f090e72a4 */ /* 0x000fe2000f8e02ff */
[----:B------:R-:W-:Y:S02]  /*13930*/  IMAD.U32 R176, RZ, RZ, UR11 ;  /* 0x0000000bffb07e24 */ /* 0x000fe4000f8e00ff */
[----:B------:R-:W-:Y:S01]  /*13940*/  @!P1 IMAD.WIDE.U32 R178, R167, UR15, R178 ;  /* 0x0000000fa7b29c25 */ /* 0x000fe2000f8e00b2 */
[----:B------:R-:W-:Y:S03]  /*13950*/  UIADD3 UR13, UPT, UPT, UR17, UR14, URZ ;  /* 0x0000000e110d7290 */ /* 0x000fe6000fffe0ff */
[----:B------:R-:W-:Y:S01]  /*13960*/  IMAD.U32 R169, RZ, RZ, UR16 ;  /* 0x00000010ffa97e24 */ /* 0x000fe2000f8e00ff */
[-C--:B------:R-:W-:Y:S01]  /*13970*/  @!P1 LEA R171, P5, R178, R228.reuse, 0x1 ;  /* 0x000000e4b2ab9211 */ /* 0x080fe200078a08ff */
[----:B------:R-:W-:Y:S02]  /*13980*/  IMAD.U32 R166, RZ, RZ, UR16 ;  /* 0x00000010ffa67e24 */ /* 0x000fe4000f8e00ff */
[----:B------:R-:W-:Y:S01]  /*13990*/  IMAD.U32 R168, RZ, RZ, UR13 ;  /* 0x0000000dffa87e24 */ /* 0x000fe2000f8e00ff */
[-C--:B------:R-:W-:Y:S01]  /*139a0*/  @!P1 LEA R169, P2, R169, R228.reuse, 0x1 ;  /* 0x000000e4a9a99211 */ /* 0x080fe200078408ff */
[----:B------:R-:W-:Y:S02]  /*139b0*/  IMAD.U32 R165, RZ, RZ, UR16 ;  /* 0x00000010ffa57e24 */ /* 0x000fe4000f8e00ff */
[----:B------:R-:W-:Y:S01]  /*139c0*/  @!P1 VIADD R170, R179, UR14 ;  /* 0x0000000eb3aa9c36 */ /* 0x000fe20008000000 */
[-C--:B------:R-:W-:Y:S01]  /*139d0*/  @!P1 LEA.HI.X R168, R166, R227.reuse, R168, 0x1, P2 ;  /* 0x000000e3a6a89211 */ /* 0x080fe200010f0ca8 */
[----:B------:R-:W-:Y:S01]  /*139e0*/  IMAD.U32 R177, RZ, RZ, UR10 ;  /* 0x0000000affb17e24 */ /* 0x000fe2000f8e00ff */
[----:B------:R-:W-:Y:S01]  /*139f0*/  @!P4 LEA R182, P3, R165, R228, 0x1 ;  /* 0x000000e4a5b6c211 */ /* 0x000fe200078608ff */
[----:B------:R-:W-:Y:S01]  /*13a00*/  IMAD.U32 R165, RZ, RZ, UR13 ;  /* 0x0000000dffa57e24 */ /* 0x000fe2000f8e00ff */
[-C--:B------:R-:W-:Y:S01]  /*13a10*/  @!P1 LOP3.LUT R169, R169, R168.reuse, RZ, 0x3c, !PT ;  /* 0x000000a8a9a99212 */ /* 0x080fe200078e3cff */
[----:B------:R-:W-:Y:S01]  /*13a20*/  @!P4 IMAD.WIDE.U32 R176, R167, UR15, R176 ;  /* 0x0000000fa7b0cc25 */ /* 0x000fe2000f8e00b0 */
[-C--:B------:R-:W-:Y:S02]  /*13a30*/  @!P1 LEA.HI.X R170, R178, R227.reuse, R170, 0x1, P5 ;  /* 0x000000e3b2aa9211 */ /* 0x080fe400028f0caa */
[----:B------:R-:W-:Y:S01]  /*13a40*/  @!P1 LOP3.LUT R168, R169, R168, RZ, 0x3c, !PT ;  /* 0x000000a8a9a89212 */ /* 0x000fe200078e3cff */
[----:B------:R-:W-:Y:S01]  /*13a50*/  @!P4 VIADD R167, R177, UR14 ;  /* 0x0000000eb1a7cc36 */ /* 0x000fe20008000000 */
[-C--:B------:R-:W-:Y:S02]  /*13a60*/  @!P4 LEA.HI.X R183, R166, R227.reuse, R165, 0x1, P3 ;  /* 0x000000e3a6b7c211 */ /* 0x080fe400018f0ca5 */
[----:B------:R-:W-:Y:S02]  /*13a70*/  @!P1 LOP3.LUT R169, R169, R168, RZ, 0x3c, !PT ;  /* 0x000000a8a9a99212 */ /* 0x000fe400078e3cff */
[C---:B------:R-:W-:Y:S02]  /*13a80*/  @!P4 LEA R180, P2, R176.reuse, R228, 0x1 ;  /* 0x000000e4b0b4c211 */ /* 0x040fe400078408ff */
[-C--:B------:R-:W-:Y:S01]  /*13a90*/  @!P1 LOP3.LUT R171, R171, R170.reuse, RZ, 0x3c, !PT ;  /* 0x000000aaabab9212 */ /* 0x080fe200078e3cff */
[----:B------:R-:W-:Y:S01]  /*13aa0*/  @!PT LDS RZ, [RZ] ;  /* 0x00000000fffff984 */ /* 0x000fe20000000800 */
[----:B------:R-:W-:Y:S01]  /*13ab0*/  @!PT LDS RZ, [RZ] ;  /* 0x00000000fffff984 */ /* 0x000fe20000000800 */
[----:B------:R-:W-:Y:S01]  /*13ac0*/  @!PT LDS RZ, [RZ] ;  /* 0x00000000fffff984 */ /* 0x000fe20000000800 */
[----:B------:R1:W-:Y:S01]  /*13ad0*/  @!P1 LDGSTS.E.BYPASS.LTC128B.128 [R234+0x8000], desc[UR26][R168.64] ;  /* 0x08000000a8ea9fae */ /* 0x0003e2000b981a1a */
[----:B------:R-:W-:Y:S02]  /*13ae0*/  @!P4 LEA.HI.X R181, R176, R227, R167, 0x1, P2 ;  /* 0x000000e3b0b5c211 */ /* 0x000fe400010f0ca7 */
[C---:B------:R-:W-:Y:S01]  /*13af0*/  @!P1 LOP3.LUT R170, R171.reuse, R170, RZ, 0x3c, !PT ;  /* 0x000000aaabaa9212 */ /* 0x040fe200078e3cff */
[----:B------:R1:W-:Y:S03]  /*13b00*/  @P1 STS.128 [R234+0x8000], RZ ;  /* 0x008000ffea001388 */ /* 0x0003e60000000c00 */
[----:B------:R-:W-:Y:S01]  /*13b10*/  @!P1 LOP3.LUT R171, R171, R170, RZ, 0x3c, !PT ;  /* 0x000000aaabab9212 */ /* 0x000fe200078e3cff */
        /* <DEDUP_REMOVED lines=17> */
.L_x_995:
[----:B------:R-:W-:Y:S01]  /*13c30*/  IMAD.WIDE.U32 R4, R224, UR7, RZ ;  /* 0x00000007e0047c25 */ /* 0x000fe2000f8e00ff */
[----:B------:R-:W-:Y:S04]  /*13c40*/  DEPBAR.LE SB0, 0x0 ;  /* 0x000080000000791a */ /* 0x000fe80000000000 */
[C---:B------:R-:W-:Y:S01]  /*13c50*/  IMAD.SHL.U32 R9, R4.reuse, 0x20, RZ ;  /* 0x0000002004097824 */ /* 0x040fe200078e00ff */
[----:B------:R-:W-:Y:S01]  /*13c60*/  BAR.SYNC.DEFER_BLOCKING 0x0 ;  /* 0x0000000000007b1d */ /* 0x000fe20000010000 */
[----:B------:R-:W-:Y:S01]  /*13c70*/  IMAD R10, R225, UR7, R5 ;  /* 0x00000007e10a7c24 */ /* 0x000fe2000f8e0205 */
[----:B------:R-:W-:Y:S01]  /*13c80*/  LOP3.LUT R218, R245, 0x38, RZ, 0xc0, !PT ;  /* 0x00000038f5da7812 */ /* 0x000fe200078ec0ff */
[----:B------:R-:W-:Y:S01]  /*13c90*/  UISETP.NE.AND UP0, UPT, UR7, URZ, UPT ;  /* 0x000000ff0700728c */ /* 0x000fe2000bf05270 */
[C---:B------:R-:W-:Y:S02]  /*13ca0*/  @!P1 LEA R5, P0, R9.reuse, R226, 0x1 ;  /* 0x000000e209059211 */ /* 0x040fe400078008ff */
[----:B------:R-:W-:Y:S02]  /*13cb0*/  SHF.L.U64.HI R10, R4, 0x5, R10 ;  /* 0x00000005040a7819 */ /* 0x000fe4000001020a */
[----:B------:R-:W-:Y:S02]  /*13cc0*/  LOP3.LUT R235, R218, 0x40, RZ, 0xfc, !PT ;  /* 0x00000040daeb7812 */ /* 0x000fe400078efcff */
[--C-:B------:R-:W-:Y:S02]  /*13cd0*/  @!P1 LEA.HI.X R4, R9, R223, R10.reuse, 0x1, P0 ;  /* 0x000000df09049211 */ /* 0x100fe400000f0c0a */
[----:B-1----:R-:W-:Y:S02]  /*13ce0*/  ISETP.GE.AND P4, PT, R235, UR12, PT ;  /* 0x0000000ceb007c0c */ /* 0x002fe4000bf86270 */
[-C--:B------:R-:W-:Y:S02]  /*13cf0*/  @!P1 LOP3.LUT R5, R5, R4.reuse, RZ, 0x3c, !PT ;  /* 0x0000000405059212 */ /* 0x080fe400078e3cff */
[C---:B------:R-:W-:Y:S02]  /*13d00*/  LEA R8, P2, R224.reuse, R9, 0x4 ;  /* 0x00000009e0087211 */ /* 0x040fe400078420ff */
[C---:B------:R-:W-:Y:S02]  /*13d10*/  @!P1 LOP3.LUT R4, R5.reuse, R4, RZ, 0x3c, !PT ;  /* 0x0000000405049212 */ /* 0x040fe400078e3cff */
[----:B------:R-:W-:Y:S02]  /*13d20*/  LEA.HI.X R7, R224, R10, R225, 0x4, P2 ;  /* 0x0000000ae0077211 */ /* 0x000fe400010f24e1 */
[----:B------:R-:W-:Y:S02]  /*13d30*/  @!P1 LOP3.LUT R5, R5, R4, RZ, 0x3c, !PT ;  /* 0x0000000405059212 */ /* 0x000fe400078e3cff */
[CC--:B------:R-:W-:Y:S02]  /*13d40*/  LEA R12, P2, R8.reuse, R226.reuse, 0x1 ;  /* 0x000000e2080c7211 */ /* 0x0c0fe400078408ff */
[C---:B------:R-:W-:Y:S01]  /*13d50*/  @!P4 LEA R14, P0, R9.reuse, R226, 0x1 ;  /* 0x000000e2090ec211 */ /* 0x040fe200078008ff */
[----:B------:R-:W-:Y:S01]  /*13d60*/  @!PT LDS RZ, [RZ] ;  /* 0x00000000fffff984 */ /* 0x000fe20000000800 */
[----:B------:R-:W-:Y:S01]  /*13d70*/  @!PT LDS RZ, [RZ] ;  /* 0x00000000fffff984 */ /* 0x000fe20000000800 */
[----:B------:R-:W-:Y:S01]  /*13d80*/  @!PT LDS RZ, [RZ] ;  /* 0x00000000fffff984 */ /* 0x000fe20000000800 */
[----:B------:R1:W-:Y:S01]  /*13d90*/  @!P1 LDGSTS.E.BYPASS.LTC128B.128 [R234+0xa000], desc[UR26][R4.64] ;  /* 0x0a00000004ea9fae */ /* 0x0003e2000b981a1a */
[-C--:B------:R-:W-:Y:S02]  /*13da0*/  LEA.HI.X R13, R8, R223.reuse, R7, 0x1, P2 ;  /* 0x000000df080d7211 */ /* 0x080fe400010f0c07 */
[----:B------:R-:W-:Y:S02]  /*13db0*/  @!P4 LEA.HI.X R15, R9, R223, R10, 0x1, P0 ;  /* 0x000000df090fc211 */ /* 0x000fe400000f0c0a */
[----:B------:R-:W-:Y:S01]  /*13dc0*/  @P1 STS.128 [R234+0xa000], RZ ;  /* 0x00a000ffea001388 */ /* 0x000fe20000000c00 */
[----:B------:R-:W-:Y:S02]  /*13dd0*/  ISETP.GE.AND P1, PT, R218, UR12, PT ;  /* 0x0000000cda007c0c */ /* 0x000fe4000bf26270 */
[----:B------:R-:W-:Y:S02]  /*13de0*/  LOP3.LUT R221, R244, 0x7c00, RZ, 0xc0, !PT ;  /* 0x00007c00f4dd7812 */ /* 0x000fe400078ec0ff */
[----:B------:R-:W-:Y:S01]  /*13df0*/  @!PT LDS RZ, [RZ] ;  /* 0x00000000fffff984 */ /* 0x000fe20000000800 */
[----:B------:R-:W-:Y:S01]  /*13e00*/  @!PT LDS RZ, [RZ] ;  /* 0x00000000fffff984 */ /* 0x000fe20000000800 */
[----:B------:R-:W-:Y:S01]  /*13e10*/  @!PT LDS RZ, [RZ] ;  /* 0x00000000fffff984 */ /* 0x000fe20000000800 */
[----:B------:R-:W-:Y:S01]  /*13e20*/  @!P4 LDGSTS.E.BYPASS.LTC128B.128 [R234+0xb000], desc[UR26][R14.64+0x80] ;  /* 0x0b0000800eeacfae */ /* 0x000fe2000b981a1a */
[--C-:B------:R-:W-:Y:S02]  /*13e30*/  SHF.R.U32.HI R222, RZ, 0x1, R219.reuse ;  /* 0x00000001ffde7819 */ /* 0x100fe400000116db */
[--C-:B------:R-:W-:Y:S02]  /*13e40*/  LOP3.LUT R6, R218, 0x1c0, R214.reuse, 0xf8, !PT ;  /* 0x000001c0da067812 */ /* 0x100fe400078ef8d6 */
[----:B------:R-:W-:Y:S01]  /*13e50*/  @P4 STS.128 [R234+0xb000], RZ ;  /* 0x00b000ffea004388 */ /* 0x000fe20000000c00 */
[----:B------:R-:W-:Y:S02]  /*13e60*/  LOP3.LUT P0, RZ, R219, 0x4, RZ, 0xc0, !PT ;  /* 0x00000004dbff7812 */ /* 0x000fe4000780c0ff */
[----:B------:R-:W-:Y:S02]  /*13e70*/  LOP3.LUT R211, R6, 0x8, R219, 0x78, !PT ;  /* 0x0000000806d37812 */ /* 0x000fe400078e78db */
[----:B------:R-:W-:Y:S01]  /*13e80*/  SEL R165, R215, 0xffffffc0, !P0 ;  /* 0xffffffc0d7a57807 */ /* 0x000fe20004000000 */
[----:B------:R-:W-:Y:S01]  /*13e90*/  @!PT LDS RZ, [RZ] ;  /* 0x00000000fffff984 */ /* 0x000fe20000000800 */
[----:B------:R-:W-:Y:S01]  /*13ea0*/  @!PT LDS RZ, [RZ] ;  /* 0x00000000fffff984 */ /* 0x000fe20000000800 */
[----:B------:R-:W-:Y:S01]  /*13eb0*/  @!PT LDS RZ, [RZ] ;  /* 0x00000000fffff984 */ /* 0x000fe20000000800 */
[----:B------:R-:W-:Y:S02]  /*13ec0*/  @!P1 LDGSTS.E.BYPASS.LTC128B.128 [R234+0xa800], desc[UR26][R12.64] ;  /* 0x0a8000000cea9fae */ /* 0x000fe4000b981a1a */
[----:B------:R-:W-:Y:S03]  /*13ed0*/  IMAD R211, R211, 0x2, R213 ;  /* 0x00000002d3d37824 */ /* 0x000fe600078e02d5 */
[----:B------:R-:W-:Y:S01]  /*13ee0*/  @P1 STS.128 [R234+0xa800], RZ ;  /* 0x00a800ffea001388 */ /* 0x000fe20000000c00 */
[----:B------:R-:W-:Y:S04]  /*13ef0*/  VIADD R166, R211, UR5 ;  /* 0x00000005d3a67c36 */ /* 0x000fe80008000000 */
[----:B------:R-:W-:Y:S01]  /*13f00*/  @!PT LDS RZ, [RZ] ;  /* 0x00000000fffff984 */ /* 0x000fe20000000800 */
[----:B------:R-:W-:Y:S01]  /*13f10*/  @!PT LDS RZ, [RZ] ;  /* 0x00000000fffff984 */ /* 0x000fe20000000800 */
[----:B------:R-:W-:Y:S01]  /*13f20*/  @!PT LDS RZ, [RZ] ;  /* 0x00000000fffff984 */ /* 0x000fe20000000800 */
[----:B------:R3:W-:Y:S01]  /*13f30*/  @!P4 LDGSTS.E.BYPASS.LTC128B.128 [R234+0xb800], desc[UR26][R12.64+0x80] ;  /* 0x0b8000800ceacfae */ /* 0x0007e2000b981a1a */
[----:B-1----:R-:W-:Y:S01]  /*13f40*/  LOP3.LUT R5, R221, 0x200, R214, 0xf8, !PT ;  /* 0x00000200dd057812 */ /* 0x002fe200078ef8d6 */
[----:B------:R-:W-:Y:S01]  /*13f50*/  IMAD.IADD R209, R166, 0x1, R212 ;  /* 0x00000001a6d17824 */ /* 0x000fe200078e02d4 */
[----:B------:R-:W-:Y:S02]  /*13f60*/  LOP3.LUT R4, R222, 0x8, RZ, 0xc0, !PT ;  /* 0x00000008de047812 */ /* 0x000fe400078ec0ff */
[----:B------:R-:W-:Y:S01]  /*13f70*/  @P4 STS.128 [R234+0xb800], RZ ;  /* 0x00b800ffea004388 */ /* 0x000fe20000000c00 */
[----:B------:R-:W-:Y:S01]  /*13f80*/  IMAD.IADD R166, R166, 0x1, R165 ;  /* 0x00000001a6a67824 */ /* 0x000fe200078e02a5 */
[----:B------:R-:W-:Y:S03]  /*13f90*/  LOP3.LUT R4, R5, R6, R4, 0xf6, !PT ;  /* 0x0000000605047212 */ /* 0x000fe600078ef604 */
[----:B------:R-:W-:Y:S01]  /*13fa0*/  LDSM.16.M88.4 R16, [R211+UR5+0x8000] ;  /* 0x00800005d310783b */ /* 0x000fe20008000200 */
[----:B------:R-:W-:Y:S01]  /*13fb0*/  IMAD.IADD R208, R212, 0x1, R166 ;  /* 0x00000001d4d07824 */ /* 0x000fe200078e02a6 */
[----:B------:R-:W-:Y:S03]  /*13fc0*/  LEA R204, R4, UR5, 0x1 ;  /* 0x0000000504cc7c11 */ /* 0x000fe6000f8e08ff */
[----:B------:R-:W-:Y:S02]  /*13fd0*/  LDSM.16.M88.4 R168, [R211+UR5+0x8800] ;  /* 0x00880005d3a8783b */ /* 0x000fe40008000200 */
[C-C-:B------:R-:W-:Y:S03]  /*13fe0*/  IMAD.IADD R210, R212.reuse, 0x1, R204.reuse ;  /* 0x00000001d4d27824 */ /* 0x140fe600078e02cc */
[----:B------:R-:W1:Y:S01]  /*13ff0*/  LDSM.16.M88.4 R32, [R204] ;  /* 0x00000000cc20783b */ /* 0x000e620000000200 */
[----:B------:R-:W-:Y:S04]  /*14000*/  IMAD.IADD R167, R165, 0x1, R204 ;  /* 0x00000001a5a77824 */ /* 0x000fe800078e02cc */
[----:B------:R-:W4:Y:S01]  /*14010*/  LDSM.16.M88.4 R28, [R204+0x2000] ;  /* 0x00200000cc1c783b */ /* 0x000f220000000200 */
[----:B------:R-:W-:Y:S04]  /*14020*/  IMAD.IADD R165, R212, 0x1, R167 ;  /* 0x00000001d4a57824 */ /* 0x000fe800078e02a7 */
[----:B------:R-:W0:Y:S05]  /*14030*/  LDGDEPBAR ;  /* 0x00000000000079af */ /* 0x000e2a0000000000 */
[----:B------:R-:W-:Y:S05]  /*14040*/  LDSM.16.M88.4 R172, [R210] ;  /* 0x00000000d2ac783b */ /* 0x000fea0000000200 */
[----:B------:R-:W5:Y:S05]  /*14050*/  LDSM.16.M88.4 R176, [R209+0x8000] ;  /* 0x00800000d1b0783b */ /* 0x000f6a0000000200 */
[----:B------:R-:W2:Y:S05]  /*14060*/  LDSM.16.M88.4 R180, [R210+0x2000] ;  /* 0x00200000d2b4783b */ /* 0x000eaa0000000200 */
[----:B------:R-:W2:Y:S05]  /*14070*/  LDSM.16.M88.4 R184, [R209+0x8800] ;  /* 0x00880000d1b8783b */ /* 0x000eaa0000000200 */
[----:B------:R-:W-:Y:S05]  /*14080*/  LDSM.16.M88.4 R188, [R166+0x8000] ;  /* 0x00800000a6bc783b */ /* 0x000fea0000000200 */
[----:B------:R-:W-:Y:S01]  /*14090*/  LDSM.16.M88.4 R192, [R167+0x2000] ;  /* 0x00200000a7c0783b */ /* 0x000fe20000000200 */
[-C--:B-1----:R-:W-:Y:S04]  /*140a0*/  HMMA.16816.F32.BF16 R4, R32, R16.reuse, RZ ;  /* 0x000000102004723c */ /* 0x082fe800000418ff */
[----:B------:R-:W-:Y:S04]  /*140b0*/  LDSM.16.M88.4 R196, [R208+0x8000] ;  /* 0x00800000d0c4783b */ /* 0x000fe80000000200 */
[C---:B----4-:R-:W-:Y:S01]  /*140c0*/  HMMA.16816.F32.BF16 R8, R28.reuse, R16, RZ ;  /* 0x000000101c08723c */ /* 0x050fe200000418ff */
[----:B------:R-:W-:Y:S07]  /*140d0*/  LDSM.16.M88.4 R200, [R165+0x2000] ;  /* 0x00200000a5c8783b */ /* 0x000fee0000000200 */
[-C--:B---3--:R-:W-:Y:S08]  /*140e0*/  HMMA.16816.F32.BF16 R12, R28, R18.reuse, RZ ;  /* 0x000000121c0c723c */ /* 0x088ff000000418ff */
[C---:B------:R-:W-:Y:S08]  /*140f0*/  HMMA.16816.F32.BF16 R16, R32.reuse, R18, RZ ;  /* 0x000000122010723c */ /* 0x040ff000000418ff */
[-C--:B------:R-:W-:Y:S08]  /*14100*/  HMMA.16816.F32.BF16 R20, R32, R168.reuse, RZ ;  /* 0x000000a82014723c */ /* 0x080ff000000418ff */
[C---:B------:R-:W-:Y:S08]  /*14110*/  HMMA.16816.F32.BF16 R24, R28.reuse, R168, RZ ;  /* 0x000000a81c18723c */ /* 0x040ff000000418ff */
[-C--:B------:R-:W-:Y:S08]  /*14120*/  HMMA.16816.F32.BF16 R28, R28, R170.reuse, RZ ;  /* 0x000000aa1c1c723c */ /* 0x080ff000000418ff */
[----:B------:R-:W-:Y:S01]  /*14130*/  HMMA.16816.F32.BF16 R32, R32, R170, RZ ;  /* 0x000000aa2020723c */ /* 0x000fe200000418ff */
[----:B------:R-:W1:Y:S07]  /*14140*/  LDSM.16.M88.4 R168, [R167] ;  /* 0x00000000a7a8783b */ /* 0x000e6e0000000200 */
[-C--:B-----5:R-:W-:Y:S08]  /*14150*/  HMMA.16816.F32.BF16 R4, R172, R176.reuse, R4 ;  /* 0x000000b0ac04723c */ /* 0x0a0ff00000041804 */
[C---:B--2---:R-:W-:Y:S08]  /*14160*/  HMMA.16816.F32.BF16 R8, R180.reuse, R176, R8 ;  /* 0x000000b0b408723c */ /* 0x044ff00000041808 */
[-C--:B------:R-:W-:Y:S08]  /*14170*/  HMMA.16816.F32.BF16 R12, R180, R178.reuse, R12 ;  /* 0x000000b2b40c723c */ /* 0x080ff0000004180c */
[C---:B------:R-:W-:Y:S01]  /*14180*/  HMMA.16816.F32.BF16 R16, R172.reuse, R178, R16 ;  /* 0x000000b2ac10723c */ /* 0x040fe20000041810 */
[----:B------:R-:W2:Y:S07]  /*14190*/  LDSM.16.M88.4 R176, [R166+0x8800] ;  /* 0x00880000a6b0783b */ /* 0x000eae0000000200 */
[-C--:B------:R-:W-:Y:S08]  /*141a0*/  HMMA.16816.F32.BF16 R20, R172, R184.reuse, R20 ;  /* 0x000000b8ac14723c */ /* 0x080ff00000041814 */
[C---:B------:R-:W-:Y:S08]  /*141b0*/  HMMA.16816.F32.BF16 R24, R180.reuse, R184, R24 ;  /* 0x000000b8b418723c */ /* 0x040ff00000041818 */
[-C--:B------:R-:W-:Y:S01]  /*141c0*/  HMMA.16816.F32.BF16 R28, R180, R186.reuse, R28 ;  /* 0x000000bab41c723c */ /* 0x080fe2000004181c */
[----:B------:R-:W3:Y:S07]  /*141d0*/  LDSM.16.M88.4 R180, [R165] ;  /* 0x00000000a5b4783b */ /* 0x000eee0000000200 */
[----:B------:R-:W-:Y:S01]  /*141e0*/  HMMA.16816.F32.BF16 R32, R172, R186, R32 ;  /* 0x000000baac20723c */ /* 0x000fe20000041820 */
[----:B------:R-:W4:Y:S05]  /*141f0*/  LDSM.16.M88.4 R172, [R208+0x8800] ;  /* 0x00880000d0ac783b */ /* 0x000f2a0000000200 */
[----:B------:R-:W-:Y:S02]  /*14200*/  LDSM.16.M88.4 R184, [R204+0x4000] ;  /* 0x00400000ccb8783b */ /* 0x000fe40000000200 */
[-C--:B-1----:R-:W-:Y:S03]  /*14210*/  HMMA.16816.F32.BF16 R4, R168, R188.reuse, R4 ;  /* 0x000000bca804723c */ /* 0x082fe60000041804 */
[----:B------:R-:W-:Y:S05]  /*14220*/  LDSM.16.M88.4 R204, [R204+0x6000] ;  /* 0x00600000cccc783b */ /* 0x000fea0000000200 */
[C---:B------:R-:W-:Y:S08]  /*14230*/  HMMA.16816.F32.BF16 R8, R192.reuse, R188, R8 ;  /* 0x000000bcc008723c */ /* 0x040ff00000041808 */
[-C--:B------:R-:W-:Y:S08]  /*14240*/  HMMA.16816.F32.BF16 R12, R192, R190.reuse, R12 ;  /* 0x000000bec00c723c */ /* 0x080ff0000004180c */
[C---:B------:R-:W-:Y:S01]  /*14250*/  HMMA.16816.F32.BF16 R16, R168.reuse, R190, R16 ;  /* 0x000000bea810723c */ /* 0x040fe20000041810 */
[----:B------:R-:W1:Y:S07]  /*14260*/  LDSM.16.M88.4 R188, [R211+UR5+0x9000] ;  /* 0x00900005d3bc783b */ /* 0x000e6e0008000200 */
[-C--:B--2---:R-:W-:Y:S08]  /*14270*/  HMMA.16816.F32.BF16 R20, R168, R176.reuse, R20 ;  /* 0x000000b0a814723c */ /* 0x084ff00000041814 */
[C---:B------:R-:W-:Y:S08]  /*14280*/  HMMA.16816.F32.BF16 R24, R192.reuse, R176, R24 ;  /* 0x000000b0c018723c */ /* 0x040ff00000041818 */
[-C--:B------:R-:W-:Y:S01]  /*14290*/  HMMA.16816.F32.BF16 R28, R192, R178.reuse, R28 ;  /* 0x000000b2c01c723c */ /* 0x080fe2000004181c */
[----:B------:R-:W2:Y:S07]  /*142a0*/  LDSM.16.M88.4 R192, [R211+UR5+0x9800] ;  /* 0x00980005d3c0783b */ /* 0x000eae0008000200 */
[----:B------:R-:W-:Y:S01]  /*142b0*/  HMMA.16816.F32.BF16 R32, R168, R178, R32 ;  /* 0x000000b2a820723c */ /* 0x000fe20000041820 */
[----:B------:R-:W-:Y:S05]  /*142c0*/  LDSM.16.M88.4 R168, [R210+0x4000] ;  /* 0x00400000d2a8783b */ /* 0x000fea0000000200 */
[----:B------:R-:W5:Y:S02]  /*142d0*/  LDSM.16.M88.4 R176, [R209+0x9000] ;  /* 0x00900000d1b0783b */ /* 0x000f640000000200 */
        /* <DEDUP_REMOVED lines=10> */
[----:B------:R-:W-:Y:S05]  /*14380*/  LDSM.16.M88.4 R172, [R167+0x4000] ;  /* 0x00400000a7ac783b */ /* 0x000fea0000000200 */
[----:B------:R-:W4:Y:S02]  /*14390*/  LDSM.16.M88.4 R180, [R166+0x9000] ;  /* 0x00900000a6b4783b */ /* 0x000f240000000200 */
        /* <DEDUP_REMOVED lines=10> */
[----:B------:R-:W-:Y:S05]  /*14440*/  LDSM.16.M88.4 R184, [R208+0x9000] ;  /* 0x00900000d0b8783b */ /* 0x000fea0000000200 */
[----:B------:R-:W-:Y:S02]  /*14450*/  LDSM.16.M88.4 R192, [R165+0x6000] ;  /* 0x00600000a5c0783b */ /* 0x000fe40000000200 */
[-C--:B-----5:R-:W-:Y:S03]  /*14460*/  HMMA.16816.F32.BF16 R4, R168, R176.reuse, R4 ;  /* 0x000000b0a804723c */ /* 0x0a0fe60000041804 */
[----:B------:R-:W-:Y:S05]  /*14470*/  LDSM.16.M88.4 R208, [R208+0x9800] ;  /* 0x00980000d0d0783b */ /* 0x000fea0000000200 */
[C---:B---3--:R-:W-:Y:S08]  /*14480*/  HMMA.16816.F32.BF16 R8, R196.reuse, R176, R8 ;  /* 0x000000b0c408723c */ /* 0x048ff00000041808 */
[-C--:B------:R-:W-:Y:S08]  /*14490*/  HMMA.16816.F32.BF16 R12, R196, R178.reuse, R12 ;  /* 0x000000b2c40c723c */ /* 0x080ff0000004180c */
[C---:B------:R-:W-:Y:S01]  /*144a0*/  HMMA.16816.F32.BF16 R16, R168.reuse, R178, R16 ;  /* 0x000000b2a810723c */ /* 0x040fe20000041810 */
[----:B------:R-:W3:Y:S01]  /*144b0*/  LDSM.16.M88.4 R176, [R165+0x4000] ;  /* 0x00400000a5b0783b */ /* 0x000ee20000000200 */
[----:B------:R-:W-:Y:S04]  /*144c0*/  DEPBAR.LE SB0, 0x0 ;  /* 0x000080000000791a */ /* 0x000fe80000000000 */
[----:B------:R-:W-:Y:S02]  /*144d0*/  BAR.SYNC.DEFER_BLOCKING 0x0 ;  /* 0x0000000000007b1d */ /* 0x000fe40000010000 */
[-C--:B----4-:R-:W-:Y:S08]  /*144e0*/  HMMA.16816.F32.BF16 R20, R168, R200.reuse, R20 ;  /* 0x000000c8a814723c */ /* 0x090ff00000041814 */
[C---:B------:R-:W-:Y:S08]  /*144f0*/  HMMA.16816.F32.BF16 R24, R196.reuse, R200, R24 ;  /* 0x000000c8c418723c */ /* 0x040ff00000041818 */
[-C--:B------:R-:W-:Y:S08]  /*14500*/  HMMA.16816.F32.BF16 R28, R196, R202.reuse, R28 ;  /* 0x000000cac41c723c */ /* 0x080ff0000004181c */
[----:B------:R-:W-:Y:S08]  /*14510*/  HMMA.16816.F32.BF16 R32, R168, R202, R32 ;  /* 0x000000caa820723c */ /* 0x000ff00000041820 */
[-C--:B------:R-:W-:Y:S08]  /*14520*/  HMMA.16816.F32.BF16 R4, R172, R180.reuse, R4 ;  /* 0x000000b4ac04723c */ /* 0x080ff00000041804 */
[C---:B-1----:R-:W-:Y:S08]  /*14530*/  HMMA.16816.F32.BF16 R8, R188.reuse, R180, R8 ;  /* 0x000000b4bc08723c */ /* 0x042ff00000041808 */
[-C--:B------:R-:W-:Y:S08]  /*14540*/  HMMA.16816.F32.BF16 R12, R188, R182.reuse, R12 ;  /* 0x000000b6bc0c723c */ /* 0x080ff0000004180c */
[C---:B------:R-:W-:Y:S08]  /*14550*/  HMMA.16816.F32.BF16 R16, R172.reuse, R182, R16 ;  /* 0x000000b6ac10723c */ /* 0x040ff00000041810 */
[-C--:B--2---:R-:W-:Y:S08]  /*14560*/  HMMA.16816.F32.BF16 R20, R172, R204.reuse, R20 ;  /* 0x000000ccac14723c */ /* 0x084ff00000041814 */
[C---:B------:R-:W-:Y:S08]  /*14570*/  HMMA.16816.F32.BF16 R24, R188.reuse, R204, R24 ;  /* 0x000000ccbc18723c */ /* 0x040ff00000041818 */
[-C--:B------:R-:W-:Y:S08]  /*14580*/  HMMA.16816.F32.BF16 R28, R188, R206.reuse, R28 ;  /* 0x000000cebc1c723c */ /* 0x080ff0000004181c */
[----:B------:R-:W-:Y:S08]  /*14590*/  HMMA.16816.F32.BF16 R32, R172, R206, R32 ;  /* 0x000000ceac20723c */ /* 0x000ff00000041820 */
[-C--:B---3--:R-:W-:Y:S08]  /*145a0*/  HMMA.16816.F32.BF16 R4, R176, R184.reuse, R4 ;  /* 0x000000b8b004723c */ /* 0x088ff00000041804 */
[C---:B------:R-:W-:Y:S08]  /*145b0*/  HMMA.16816.F32.BF16 R8, R192.reuse, R184, R8 ;  /* 0x000000b8c008723c */ /* 0x040ff00000041808 */
[-C--:B------:R-:W-:Y:S03]  /*145c0*/  HMMA.16816.F32.BF16 R12, R192, R186.reuse, R12 ;  /* 0x000000bac00c723c */ /* 0x080fe6000004180c */
[----:B------:R-:W-:Y:S02]  /*145d0*/  FMNMX3.FTZ R174, R3, R4, R5, !PT ;  /* 0x0000000403ae7276 */ /* 0x000fe40007810005 */
[----:B------:R-:W-:Y:S03]  /*145e0*/  FMNMX3.FTZ R173, R164, R6, R7, !PT ;  /* 0x00000006a4ad7276 */ /* 0x000fe60007810007 */
[C---:B------:R-:W-:Y:S04]  /*145f0*/  HMMA.16816.F32.BF16 R16, R176.reuse, R186, R16 ;  /* 0x000000bab010723c */ /* 0x040fe80000041810 */
[----:B------:R-:W-:Y:S04]  /*14600*/  FMNMX3.FTZ R172, R2, R8, R9, !PT ;  /* 0x0000000802ac7276 */ /* 0x000fe80007810009 */
[-C--:B------:R-:W-:Y:S03]  /*14610*/  HMMA.16816.F32.BF16 R20, R176, R208.reuse, R20 ;  /* 0x000000d0b014723c */ /* 0x080fe60000041814 */
[----:B------:R-:W-:Y:S05]  /*14620*/  FMNMX3.FTZ R172, R172, R12, R13, !PT ;  /* 0x0000000cacac7276 */ /* 0x000fea000781000d */
[C---:B------:R-:W-:Y:S04]  /*14630*/  HMMA.16816.F32.BF16 R24, R192.reuse, R208, R24 ;  /* 0x000000d0c018723c */ /* 0x040fe80000041818 */
[----:B------:R-:W-:Y:S02]  /*14640*/  FMNMX3.FTZ R174, R174, R16, R17, !PT ;  /* 0x00000010aeae7276 */ /* 0x000fe40007810011 */
[----:B------:R-:W-:Y:S02]  /*14650*/  FMNMX3.FTZ R173, R173, R18, R19, !PT ;  /* 0x00000012adad7276 */ /* 0x000fe40007810013 */
[-C--:B------:R-:W-:Y:S03]  /*14660*/  HMMA.16816.F32.BF16 R28, R192, R210.reuse, R28 ;  /* 0x000000d2c01c723c */ /* 0x080fe6000004181c */
[----:B------:R-:W-:Y:S02]  /*14670*/  FMNMX3.FTZ R174, R174, R20, R21, !PT ;  /* 0x00000014aeae7276 */ /* 0x000fe40007810015 */
[----:B------:R-:W-:Y:S03]  /*14680*/  FMNMX3.FTZ R173, R173, R22, R23, !PT ;  /* 0x00000016adad7276 */ /* 0x000fe60007810017 */
[----:B------:R-:W-:Y:S04]  /*14690*/  HMMA.16816.F32.BF16 R32, R176, R210, R32 ;  /* 0x000000d2b020723c */ /* 0x000fe80000041820 */
[----:B------:R-:W-:Y:S11]  /*146a0*/  FMNMX3.FTZ R172, R172, R24, R25, !PT ;  /* 0x00000018acac7276 */ /* 0x000ff60007810019 */
[----:B------:R-:W-:Y:S04]  /*146b0*/  @!UPT UIADD3 URZ, UPT, UPT, URZ, URZ, URZ ;  /* 0x000000fffffff290 */ /* 0x000fe8000fffe0ff */
[----:B------:R-:W-:Y:S01]  /*146c0*/  FMNMX3.FTZ R174, R174, R32, R33, !PT ;  /* 0x00000020aeae7276 */ /* 0x000fe20007810021 */
[----:B------:R-:W-:Y:S06]  /*146d0*/  BRA.U.ANY UP0, `(.L_x_997) ;  /* 0xfffffff1007c7547 */ /* 0x000fec000b93ffff */
.L_x_996:
[----:B------:R-:W-:Y:S01]  /*146e0*/  SHFL.BFLY PT, R166, R174, 0x2, 0x1f ;  /* 0x0c401f00aea67f89 */ /* 0x000fe200000e0000 */
[----:B------:R-:W-:Y:S01]  /*146f0*/  FMNMX3.FTZ R173, R173, R34, R35, !PT ;  /* 0x00000022adad7276 */ /* 0x000fe20007810023 */
[----:B------:R-:W-:Y:S01]  /*14700*/  UISETP.NE.AND UP0, UPT, UR7, URZ, UPT ;  /* 0x000000ff0700728c */ /* 0x000fe2000bf05270 */
[----:B------:R-:W-:Y:S02]  /*14710*/  FMNMX3.FTZ R172, R172, R28, R29, !PT ;  /* 0x0000001cacac7276 */ /* 0x000fe4000781001d */
[----:B-1----:R-:W-:Y:S03]  /*14720*/  FMNMX3.FTZ R171, R0, R10, R11, !PT ;  /* 0x0000000a00ab7276 */ /* 0x002fe6000781000b */
[----:B------:R-:W-:Y:S01]  /*14730*/  SHFL.BFLY PT, R165, R173, 0x2, 0x1f ;  /* 0x0c401f00ada57f89 */ /* 0x000fe200000e0000 */
[----:B------:R-:W-:Y:S02]  /*14740*/  MOV R210, UR31 ;  /* 0x0000001f00d27c02 */ /* 0x000fe40008000f00 */
[----:B------:R-:W-:Y:S05]  /*14750*/  MOV R190, UR30 ;  /* 0x0000001e00be7c02 */ /* 0x000fea0008000f00 */
[----:B------:R-:W1:Y:S01]  /*14760*/  SHFL.BFLY PT, R170, R172, 0x2, 0x1f ;  /* 0x0c401f00acaa7f89 */ /* 0x000e6200000e0000 */
[----:B------:R-:W-:Y:S02]  /*14770*/  IADD3 R210, PT, PT, R210, 0x32370b8f, RZ ;  /* 0x32370b8fd2d27810 */ /* 0x000fe40007ffe0ff */
[----:B------:R-:W-:Y:S02]  /*14780*/  IADD3 R190, PT, PT, R190, 0x78dde6e4, RZ ;  /* 0x78dde6e4bebe7810 */ /* 0x000fe40007ffe0ff */
[----:B------:R-:W-:Y:S02]  /*14790*/  MOV R188, UR31 ;  /* 0x0000001f00bc7c02 */ /* 0x000fe40008000f00 */
[----:B------:R-:W-:Y:S02]  /*147a0*/  MOV R181, UR30 ;  /* 0x0000001e00b57c02 */ /* 0x000fe40008000f00 */
[----:B------:R-:W-:Y:S02]  /*147b0*/  IADD3 R188, PT, PT, R188, -0x126145ec, RZ ;  /* 0xed9eba14bcbc7810 */ /* 0x000fe40007ffe0ff */
[----:B------:R-:W-:Y:S02]  /*147c0*/  IADD3 R181, PT, PT, R181, -0x4ab325aa, RZ ;  /* 0xb54cda56b5b57810 */ /* 0x000fe40007ffe0ff */
[----:B-1----:R-:W-:Y:S02]  /*147d0*/  FMNMX.FTZ R170, R172, R170, !PT ;  /* 0x000000aaacaa7209 */ /* 0x002fe40007810000 */
[----:B------:R-:W-:Y:S02]  /*147e0*/  FMNMX.FTZ R174, R174, R166, !PT ;  /* 0x000000a6aeae7209 */ /* 0x000fe40007810000 */
[----:B------:R-:W-:Y:S01]  /*147f0*/  FMNMX.FTZ R165, R173, R165, !PT ;  /* 0x000000a5ada57209 */ /* 0x000fe20007810000 */
[----:B------:R-:W1:Y:S01]  /*14800*/  SHFL.BFLY PT, R166, R170, 0x1, 0x1f ;  /* 0x0c201f00aaa67f89 */ /* 0x000e6200000e0000 */
[----:B------:R-:W-:Y:S01]  /*14810*/  LOP3.LUT R172, R250, UR7, RZ, 0x3c, !PT ;  /* 0x00000007faac7c12 */ /* 0x000fe2000f8e3cff */
[----:B------:R-:W-:Y:S06]  /*14820*/  UIADD3 UR7, UPT, UPT, UR7, -0x1, URZ ;  /* 0xffffffff07077890 */ /* 0x000fec000fffe0ff */
[----:B------:R-:W2:Y:S01]  /*14830*/  SHFL.BFLY PT, R168, R174, 0x1, 0x1f ;  /* 0x0c201f00aea87f89 */ /* 0x000ea200000e0000 */
[----:B------:R-:W-:Y:S07]  /*14840*/  IMAD.WIDE.U32 R172, R172, -0x326172a9, RZ ;  /* 0xcd9e8d57acac7825 */ /* 0x000fee00078e00ff */
[----:B------:R-:W3:Y:S01]  /*14850*/  SHFL.BFLY PT, R167, R165, 0x1, 0x1f ;  /* 0x0c201f00a5a77f89 */ /* 0x000ee200000e0000 */
[C---:B------:R-:W-:Y:S02]  /*14860*/  LOP3.LUT R204, R172.reuse, R248, RZ, 0x3c, !PT ;  /* 0x000000f8accc7212 */ /* 0x040fe400078e3cff */
[----:B------:R-:W-:Y:S03]  /*14870*/  LOP3.LUT R172, R172, R246, RZ, 0x3c, !PT ;  /* 0x000000f6acac7212 */ /* 0x000fe600078e3cff */
[----:B------:R-:W-:Y:S01]  /*14880*/  IMAD.WIDE.U32 R204, R204, -0x2daee0ad, RZ ;  /* 0xd2511f53cccc7825 */ /* 0x000fe200078e00ff */
[----:B-1----:R-:W-:Y:S02]  /*14890*/  FMNMX.FTZ R166, R170, R166, !PT ;  /* 0x000000a6aaa67209 */ /* 0x002fe40007810000 */
[----:B------:R-:W-:Y:S02]  /*148a0*/  LOP3.LUT R170, R173, R249, RZ, 0x3c, !PT ;  /* 0x000000f9adaa7212 */ /* 0x000fe400078e3cff */
[----:B--2---:R-:W-:Y:S01]  /*148b0*/  FMNMX.FTZ R168, R174, R168, !PT ;  /* 0x000000a8aea87209 */ /* 0x004fe20007810000 */
[----:B------:R-:W-:Y:S01]  /*148c0*/  FMUL.FTZ R185, R166, UR4 ;  /* 0x00000004a6b97c20 */ /* 0x000fe20008410000 */
[----:B------:R-:W-:Y:S01]  /*148d0*/  MOV R174, UR31 ;  /* 0x0000001f00ae7c02 */ /* 0x000fe20008000f00 */
[----:B------:R-:W-:Y:S01]  /*148e0*/  IMAD.WIDE.U32 R208, R170, -0x2daee0ad, RZ ;  /* 0xd2511f53aad07825 */ /* 0x000fe200078e00ff */
[----:B---3--:R-:W-:Y:S03]  /*148f0*/  FMNMX.FTZ R167, R165, R167, !PT ;  /* 0x000000a7a5a77209 */ /* 0x008fe60007810000 */
[C---:B------:R-:W-:Y:S01]  /*14900*/  FADD.FTZ R169, -R168.reuse, R3 ;  /* 0x00000003a8a97221 */ /* 0x040fe20000010100 */
[----:B------:R-:W-:Y:S01]  /*14910*/  FMNMX3.FTZ R165, R171, R14, R15, !PT ;  /* 0x0000000eaba57276 */ /* 0x000fe2000781000f */
[C---:B------:R-:W-:Y:S01]  /*14920*/  FMUL.FTZ R186, R168.reuse, UR4 ;  /* 0x00000004a8ba7c20 */ /* 0x040fe20008410000 */
[----:B------:R-:W-:Y:S01]  /*14930*/  FADD.FTZ R3, -R167, R164 ;  /* 0x000000a4a7037221 */ /* 0x000fe20000010100 */
[----:B------:R-:W-:Y:S01]  /*14940*/  FMUL.FTZ R169, R169, UR4 ;  /* 0x00000004a9a97c20 */ /* 0x000fe20008410000 */
[----:B------:R-:W-:Y:S01]  /*14950*/  FMNMX3.FTZ R165, R165, R26, R27, !PT ;  /* 0x0000001aa5a57276 */ /* 0x000fe2000781001b */
[----:B------:R-:W-:Y:S01]  /*14960*/  FMUL.FTZ R187, R167, UR4 ;  /* 0x00000004a7bb7c20 */ /* 0x000fe20008410000 */
[----:B------:R-:W-:Y:S01]  /*14970*/  FSETP.NEU.FTZ.AND P2, PT, R168, -INF , PT ;  /* 0xff800000a800780b */ /* 0x000fe20003f5d000 */
[----:B------:R1:W2:Y:S01]  /*14980*/  MUFU.EX2 R164, R169 ;  /* 0x000000a900a47308 */ /* 0x0002a20000000800 */
[----:B------:R-:W-:Y:S01]  /*14990*/  FMNMX3.FTZ R165, R165, R30, R31, !PT ;  /* 0x0000001ea5a57276 */ /* 0x000fe2000781001f */
[----:B------:R-:W-:Y:S01]  /*149a0*/  FMUL.FTZ R3, R3, UR4 ;  /* 0x0000000403037c20 */ /* 0x000fe20008410000 */
[----:B------:R-:W-:Y:S01]  /*149b0*/  FSEL R186, R186, RZ, P2 ;  /* 0x000000ffbaba7208 */ /* 0x000fe20001000000 */
[----:B------:R-:W-:Y:S01]  /*149c0*/  FADD.FTZ R2, -R166, R2 ;  /* 0x00000002a6027221 */ /* 0x000fe20000010100 */
[----:B------:R-:W-:Y:S02]  /*149d0*/  FSETP.NEU.FTZ.AND P2, PT, R167, -INF , PT ;  /* 0xff800000a700780b */ /* 0x000fe40003f5d000 */
[----:B------:R-:W-:Y:S01]  /*149e0*/  LOP3.LUT R171, R173, R247, RZ, 0x3c, !PT ;  /* 0x000000f7adab7212 */ /* 0x000fe200078e3cff */
[--C-:B------:R-:W-:Y:S01]  /*149f0*/  FFMA.FTZ R16, R16, UR4, -R186.reuse ;  /* 0x0000000410107c23 */ /* 0x100fe200080108ba */
[----:B------:R-:W-:Y:S01]  /*14a00*/  IADD3 R174, PT, PT, R174, 0x76cf5d0a, RZ ;  /* 0x76cf5d0aaeae7810 */ /* 0x000fe20007ffe0ff */
[----:B------:R-:W-:Y:S01]  /*14a10*/  IMAD.WIDE.U32 R172, R172, -0x2daee0ad, RZ ;  /* 0xd2511f53acac7825 */ /* 0x000fe200078e00ff */
[----:B------:R-:W-:Y:S01]  /*14a20*/  FSEL R187, R187, RZ, P2 ;  /* 0x000000ffbbbb7208 */ /* 0x000fe20001000000 */
[----:B------:R3:W-:Y:S01]  /*14a30*/  MUFU.EX2 R170, R16 ;  /* 0x0000001000aa7308 */ /* 0x0007e20000000800 */
[----:B------:R-:W-:Y:S01]  /*14a40*/  LOP3.LUT R208, R210, R208, R205, 0x96, !PT ;  /* 0x000000d0d2d07212 */ /* 0x000fe200078e96cd */
[----:B------:R-:W-:Y:S04]  /*14a50*/  IMAD.WIDE.U32 R176, R171, -0x2daee0ad, RZ ;  /* 0xd2511f53abb07825 */ /* 0x000fe800078e00ff */
[--C-:B------:R-:W-:Y:S01]  /*14a60*/  FFMA.FTZ R171, R17, UR4, -R186.reuse ;  /* 0x0000000411ab7c23 */ /* 0x100fe200080108ba */
[----:B------:R-:W-:Y:S01]  /*14a70*/  FSETP.NEU.FTZ.AND P2, PT, R166, -INF , PT ;  /* 0xff800000a600780b */ /* 0x000fe20003f5d000 */
[----:B-1----:R-:W1:Y:S01]  /*14a80*/  SHFL.BFLY PT, R169, R165, 0x2, 0x1f ;  /* 0x0c401f00a5a97f89 */ /* 0x002e6200000e0000 */
[----:B------:R-:W-:Y:S01]  /*14a90*/  LOP3.LUT R17, R242, R174, R209, 0x96, !PT ;  /* 0x000000aef2117212 */ /* 0x000fe200078e96d1 */
[--C-:B------:R-:W-:Y:S01]  /*14aa0*/  FFMA.FTZ R192, R18, UR4, -R187.reuse ;  /* 0x0000000412c07c23 */ /* 0x100fe200080108bb */
[----:B------:R-:W-:Y:S01]  /*14ab0*/  MOV R18, UR30 ;  /* 0x0000001e00127c02 */ /* 0x000fe20008000f00 */
[----:B------:R-:W-:Y:S01]  /*14ac0*/  FFMA.FTZ R6, R6, UR4, -R187 ;  /* 0x0000000406067c23 */ /* 0x000fe200080108bb */
[----:B------:R-:W-:Y:S01]  /*14ad0*/  LOP3.LUT R210, R210, R176, R173, 0x96, !PT ;  /* 0x000000b0d2d27212 */ /* 0x000fe200078e96ad */
[----:B------:R-:W-:Y:S01]  /*14ae0*/  IMAD.WIDE.U32 R208, R208, -0x326172a9, RZ ;  /* 0xcd9e8d57d0d07825 */ /* 0x000fe200078e00ff */
[----:B------:R-:W-:Y:S01]  /*14af0*/  IADD3 R18, PT, PT, R18, -0x255992d5, RZ ;  /* 0xdaa66d2b12127810 */ /* 0x000fe20007ffe0ff */
[----:B------:R-:W-:Y:S02]  /*14b00*/  MUFU.EX2 R171, R171 ;  /* 0x000000ab00ab7308 */ /* 0x000fe40000000800 */
[--C-:B------:R-:W-:Y:S01]  /*14b10*/  FFMA.FTZ R194, R4, UR4, -R186.reuse ;  /* 0x0000000404c27c23 */ /* 0x100fe200080108ba */
[----:B------:R-:W-:Y:S04]  /*14b20*/  IMAD.WIDE.U32 R206, R17, -0x326172a9, RZ ;  /* 0xcd9e8d5711ce7825 */ /* 0x000fe800078e00ff */
[----:B------:R-:W-:Y:S01]  /*14b30*/  FFMA.FTZ R193, R19, UR4, -R187 ;  /* 0x0000000413c17c23 */ /* 0x000fe200080108bb */
[----:B---3--:R-:W-:Y:S01]  /*14b40*/  LOP3.LUT R16, R238, R174, R177, 0x96, !PT ;  /* 0x000000aeee107212 */ /* 0x008fe200078e96b1 */
[----:B------:R-:W-:Y:S01]  /*14b50*/  IMAD.WIDE.U32 R210, R210, -0x326172a9, RZ ;  /* 0xcd9e8d57d2d27825 */ /* 0x000fe200078e00ff */
[----:B------:R-:W-:Y:S01]  /*14b60*/  LOP3.LUT R17, R240, R18, R207, 0x96, !PT ;  /* 0x00000012f0117212 */ /* 0x000fe200078e96cf */
[----:B------:R-:W-:Y:S01]  /*14b70*/  LDSM.16.MT88.4 R176, [R220+0xa000] ;  /* 0x00a00000dcb0783b */ /* 0x000fe20000004200 */
[----:B------:R-:W-:Y:S01]  /*14b80*/  LOP3.LUT R206, R190, R206, R209, 0x96, !PT ;  /* 0x000000cebece7212 */ /* 0x000fe200078e96d1 */
[----:B------:R-:W-:Y:S01]  /*14b90*/  IMAD.WIDE.U32 R174, R16, -0x326172a9, RZ ;  /* 0xcd9e8d5710ae7825 */ /* 0x000fe200078e00ff */
[----:B------:R-:W-:Y:S01]  /*14ba0*/  MOV R16, UR31 ;  /* 0x0000001f00107c02 */ /* 0x000fe20008000f00 */
[----:B------:R-:W-:Y:S02]  /*14bb0*/  MUFU.EX2 R192, R192 ;  /* 0x000000c000c07308 */ /* 0x000fe40000000800 */
[----:B------:R-:W-:Y:S01]  /*14bc0*/  FFMA.FTZ R196, R7, UR4, -R187 ;  /* 0x0000000407c47c23 */ /* 0x000fe200080108bb */
[----:B------:R-:W-:Y:S01]  /*14bd0*/  IMAD.WIDE.U32 R206, R206, -0x2daee0ad, RZ ;  /* 0xd2511f53cece7825 */ /* 0x000fe200078e00ff */
[----:B------:R-:W-:Y:S02]  /*14be0*/  LOP3.LUT R4, R236, R18, R175, 0x96, !PT ;  /* 0x00000012ec047212 */ /* 0x000fe400078e96af */
[----:B-1----:R-:W-:Y:S01]  /*14bf0*/  FMNMX.FTZ R169, R165, R169, !PT ;  /* 0x000000a9a5a97209 */ /* 0x002fe20007810000 */
[----:B------:R-:W-:Y:S01]  /*14c00*/  FFMA.FTZ R195, R5, UR4, -R186 ;  /* 0x0000000405c37c23 */ /* 0x000fe200080108ba */
[----:B------:R-:W-:Y:S01]  /*14c10*/  LOP3.LUT R190, R190, R174, R211, 0x96, !PT ;  /* 0x000000aebebe7212 */ /* 0x000fe200078e96d3 */
[----:B------:R-:W-:Y:S01]  /*14c20*/  IMAD.WIDE.U32 R174, R17, -0x2daee0ad, RZ ;  /* 0xd2511f5311ae7825 */ /* 0x000fe200078e00ff */
[----:B------:R-:W-:Y:S01]  /*14c30*/  IADD3 R16, PT, PT, R16, -0x56f99767, RZ ;  /* 0xa906689910107810 */ /* 0x000fe20007ffe0ff */
[----:B------:R-:W1:Y:S01]  /*14c40*/  SHFL.BFLY PT, R165, R169, 0x1, 0x1f ;  /* 0x0c201f00a9a57f89 */ /* 0x000e6200000e0000 */
[----:B------:R-:W-:Y:S01]  /*14c50*/  FSEL R185, R185, RZ, P2 ;  /* 0x000000ffb9b97208 */ /* 0x000fe20001000000 */
[----:B------:R-:W-:Y:S01]  /*14c60*/  IMAD.WIDE.U32 R18, R4, -0x2daee0ad, RZ ;  /* 0xd2511f5304127825 */ /* 0x000fe200078e00ff */
[----:B------:R-:W-:Y:S01]  /*14c70*/  LOP3.LUT R204, R188, R204, R175, 0x96, !PT ;  /* 0x000000ccbccc7212 */ /* 0x000fe200078e96af */
[----:B------:R-:W-:Y:S01]  /*14c80*/  MUFU.EX2 R193, R193 ;  /* 0x000000c100c17308 */ /* 0x000fe20000000800 */
[----:B------:R-:W-:Y:S01]  /*14c90*/  LOP3.LUT R4, R16, R174, R207, 0x96, !PT ;  /* 0x000000ae10047212 */ /* 0x000fe200078e96cf */
[----:B------:R-:W-:Y:S01]  /*14ca0*/  IMAD.WIDE.U32 R190, R190, -0x2daee0ad, RZ ;  /* 0xd2511f53bebe7825 */ /* 0x000fe200078e00ff */
[----:B------:R-:W-:Y:S03]  /*14cb0*/  LOP3.LUT R188, R188, R172, R19, 0x96, !PT ;  /* 0x000000acbcbc7212 */ /* 0x000fe600078e9613 */
[----:B------:R-:W-:Y:S01]  /*14cc0*/  FFMA.FTZ R197, R8, UR4, -R185 ;  /* 0x0000000408c57c23 */ /* 0x000fe200080108b9 */
[----:B------:R-:W-:Y:S01]  /*14cd0*/  IMAD.WIDE.U32 R204, R204, -0x326172a9, RZ ;  /* 0xcd9e8d57cccc7825 */ /* 0x000fe200078e00ff */
[----:B------:R-:W-:Y:S02]  /*14ce0*/  LOP3.LUT R16, R16, R18, R191, 0x96, !PT ;  /* 0x0000001210107212 */ /* 0x000fe400078e96bf */
[----:B------:R-:W-:Y:S01]  /*14cf0*/  MUFU.EX2 R194, R194 ;  /* 0x000000c200c27308 */ /* 0x000fe20000000800 */
[--C-:B------:R-:W-:Y:S01]  /*14d00*/  FFMA.FTZ R198, R9, UR4, -R185.reuse ;  /* 0x0000000409c67c23 */ /* 0x100fe200080108b9 */
[----:B------:R-:W-:Y:S04]  /*14d10*/  IMAD.WIDE.U32 R188, R188, -0x326172a9, RZ ;  /* 0xcd9e8d57bcbc7825 */ /* 0x000fe800078e00ff */
[--C-:B------:R-:W-:Y:S01]  /*14d20*/  FFMA.FTZ R201, R12, UR4, -R185.reuse ;  /* 0x000000040cc97c23 */ /* 0x100fe200080108b9 */
[----:B------:R-:W-:Y:S01]  /*14d30*/  FFMA.FTZ R202, R13, UR4, -R185 ;  /* 0x000000040dca7c23 */ /* 0x000fe200080108b9 */
[----:B------:R-:W-:Y:S04]  /*14d40*/  IMAD.WIDE.U32 R16, R16, -0x326172a9, RZ ;  /* 0xcd9e8d5710107825 */ /* 0x000fe800078e00ff */
[----:B------:R-:W-:Y:S01]  /*14d50*/  FMUL.FTZ R2, R2, UR4 ;  /* 0x0000000402027c20 */ /* 0x000fe20008410000 */
[----:B------:R-:W-:Y:S01]  /*14d60*/  MUFU.EX2 R195, R195 ;  /* 0x000000c300c37308 */ /* 0x000fe20000000800 */
[C---:B--2---:R-:W-:Y:S01]  /*14d70*/  FMUL.FTZ R36, R164.reuse, R36 ;  /* 0x00000024a4247220 */ /* 0x044fe20000410000 */
[----:B------:R-:W-:Y:S01]  /*14d80*/  FMUL.FTZ R37, R164, R37 ;  /* 0x00000025a4257220 */ /* 0x000fe20000410000 */
[----:B------:R-:W-:Y:S01]  /*14d90*/  PRMT R182, R16, 0x7771, RZ ;  /* 0x0000777110b67816 */ /* 0x000fe200000000ff */
[C---:B------:R-:W-:Y:S01]  /*14da0*/  FMUL.FTZ R48, R164.reuse, R48 ;  /* 0x00000030a4307220 */ /* 0x040fe20000410000 */
[----:B-1----:R-:W-:Y:S01]  /*14db0*/  FMNMX.FTZ R165, R169, R165, !PT ;  /* 0x000000a5a9a57209 */ /* 0x002fe20007810000 */
[----:B------:R-:W-:Y:S01]  /*14dc0*/  FMUL.FTZ R49, R164, R49 ;  /* 0x00000031a4317220 */ /* 0x000fe20000410000 */
[C---:B------:R-:W-:Y:S03]  /*14dd0*/  PRMT R5, R16.reuse, 0x7773, RZ ;  /* 0x0000777310057816 */ /* 0x040fe600000000ff */
[----:B------:R1:W-:Y:S01]  /*14de0*/  MUFU.EX2 R169, R6 ;  /* 0x0000000600a97308 */ /* 0x0003e20000000800 */
[C---:B------:R-:W-:Y:S01]  /*14df0*/  FSETP.NEU.FTZ.AND P2, PT, R165.reuse, -INF , PT ;  /* 0xff800000a500780b */ /* 0x040fe20003f5d000 */
[C---:B------:R-:W-:Y:S01]  /*14e00*/  FMUL.FTZ R184, R165.reuse, UR4 ;  /* 0x00000004a5b87c20 */ /* 0x040fe20008410000 */
[----:B------:R-:W-:Y:S01]  /*14e10*/  PRMT R183, R16, 0x7772, RZ ;  /* 0x0000777210b77816 */ /* 0x000fe200000000ff */
[----:B------:R-:W-:Y:S01]  /*14e20*/  FADD.FTZ R0, -R165, R0 ;  /* 0x00000000a5007221 */ /* 0x000fe20000010100 */
[C---:B------:R-:W-:Y:S01]  /*14e30*/  FMUL.FTZ R52, R164.reuse, R52 ;  /* 0x00000034a4347220 */ /* 0x040fe20000410000 */
[----:B------:R-:W-:Y:S01]  /*14e40*/  FMUL.FTZ R53, R164, R53 ;  /* 0x00000035a4357220 */ /* 0x000fe20000410000 */
[----:B------:R-:W-:Y:S03]  /*14e50*/  FSEL R184, R184, RZ, P2 ;  /* 0x000000ffb8b87208 */ /* 0x000fe60001000000 */
[----:B------:R-:W-:Y:S01]  /*14e60*/  MUFU.EX2 R196, R196 ;  /* 0x000000c400c47308 */ /* 0x000fe20000000800 */
[----:B------:R-:W-:Y:S01]  /*14e70*/  PRMT R183, R183, 0x5410, R5 ;  /* 0x00005410b7b77816 */ /* 0x000fe20000000005 */
[----:B------:R-:W-:Y:S01]  /*14e80*/  FMUL.FTZ R0, R0, UR4 ;  /* 0x0000000400007c20 */ /* 0x000fe20008410000 */
[----:B------:R-:W-:Y:S01]  /*14e90*/  FMUL.FTZ R64, R164, R64 ;  /* 0x00000040a4407220 */ /* 0x000fe20000410000 */
[--C-:B------:R-:W-:Y:S01]  /*14ea0*/  FFMA.FTZ R200, R10, UR4, -R184.reuse ;  /* 0x000000040ac87c23 */ /* 0x100fe200080108b8 */
[--C-:B------:R-:W-:Y:S01]  /*14eb0*/  FFMA.FTZ R199, R11, UR4, -R184.reuse ;  /* 0x000000040bc77c23 */ /* 0x100fe200080108b8 */
[--C-:B------:R-:W-:Y:S01]  /*14ec0*/  FFMA.FTZ R203, R14, UR4, -R184.reuse ;  /* 0x000000040ecb7c23 */ /* 0x100fe200080108b8 */
[----:B------:R-:W-:Y:S03]  /*14ed0*/  LOP3.LUT R183, R183, 0xff00ff, RZ, 0xc0, !PT ;  /* 0x00ff00ffb7b77812 */ /* 0x000fe600078ec0ff */
[----:B------:R-:W-:Y:S01]  /*14ee0*/  MUFU.EX2 R197, R197 ;  /* 0x000000c500c57308 */ /* 0x000fe20000000800 */
[----:B-1----:R-:W-:Y:S04]  /*14ef0*/  IMAD.WIDE.U32 R6, R4, -0x326172a9, RZ ;  /* 0xcd9e8d5704067825 */ /* 0x002fe800078e00ff */
[C---:B------:R-:W-:Y:S01]  /*14f00*/  FMUL.FTZ R65, R164.reuse, R65 ;  /* 0x00000041a4417220 */ /* 0x040fe20000410000 */
[--C-:B------:R-:W-:Y:S01]  /*14f10*/  HSET2.LE.AND R183, R183, R251.reuse, PT ;  /* 0x000000fbb7b77233 */ /* 0x100fe20003803000 */
[----:B------:R-:W-:Y:S01]  /*14f20*/  FMUL.FTZ R68, R164, R68 ;  /* 0x00000044a4447220 */ /* 0x000fe20000410000 */
[----:B------:R-:W-:Y:S01]  /*14f30*/  LOP3.LUT R173, R181, R204, R7, 0x96, !PT ;  /* 0x000000ccb5ad7212 */ /* 0x000fe200078e9607 */
[----:B------:R-:W-:Y:S01]  /*14f40*/  FFMA.FTZ R204, R15, UR4, -R184 ;  /* 0x000000040fcc7c23 */ /* 0x000fe200080108b8 */
[C---:B------:R-:W-:Y:S01]  /*14f50*/  PRMT R175, R6.reuse, 0x7773, RZ ;  /* 0x0000777306af7816 */ /* 0x040fe200000000ff */
[----:B------:R-:W-:Y:S01]  /*14f60*/  MUFU.EX2 R198, R198 ;  /* 0x000000c600c67308 */ /* 0x000fe20000000800 */
[----:B------:R-:W-:Y:S01]  /*14f70*/  PRMT R4, R6, 0x7772, RZ ;  /* 0x0000777206047816 */ /* 0x000fe200000000ff */
[C---:B------:R-:W-:Y:S01]  /*14f80*/  FMUL.FTZ R69, R164.reuse, R69 ;  /* 0x00000045a4457220 */ /* 0x040fe20000410000 */
[----:B------:R-:W-:Y:S01]  /*14f90*/  MOV R7, R6 ;  /* 0x0000000600077202 */ /* 0x000fe20000000f00 */
[----:B------:R-:W-:Y:S01]  /*14fa0*/  FMUL.FTZ R80, R164, R80 ;  /* 0x00000050a4507220 */ /* 0x000fe20000410000 */
[----:B------:R-:W-:Y:S01]  /*14fb0*/  PRMT R174, R6, 0x7771, RZ ;  /* 0x0000777106ae7816 */ /* 0x000fe200000000ff */
[C---:B------:R-:W-:Y:S01]  /*14fc0*/  FMUL.FTZ R81, R164.reuse, R81 ;  /* 0x00000051a4517220 */ /* 0x040fe20000410000 */
[----:B------:R-:W-:Y:S03]  /*14fd0*/  MOV R6, R16 ;  /* 0x0000001000067202 */ /* 0x000fe60000000f00 */
[----:B------:R-:W-:Y:S01]  /*14fe0*/  MUFU.EX2 R200, R200 ;  /* 0x000000c800c87308 */ /* 0x000fe20000000800 */
[C---:B------:R-:W-:Y:S01]  /*14ff0*/  LOP3.LUT R172, R173.reuse, 0xffff, RZ, 0xc0, !PT ;  /* 0x0000ffffadac7812 */ /* 0x040fe200078ec0ff */
[----:B------:R-:W-:Y:S01]  /*15000*/  FMUL.FTZ R16, R164, R148 ;  /* 0x00000094a4107220 */ /* 0x000fe20000410000 */
[----:B------:R-:W-:Y:S01]  /*15010*/  PRMT R175, R4, 0x5410, R175 ;  /* 0x0000541004af7816 */ /* 0x000fe200000000af */
[----:B------:R-:W-:Y:S01]  /*15020*/  FMUL.FTZ R84, R164, R84 ;  /* 0x00000054a4547220 */ /* 0x000fe20000410000 */
[----:B------:R-:W-:Y:S01]  /*15030*/  LOP3.LUT R6, R6, 0xff, RZ, 0xc0, !PT ;  /* 0x000000ff06067812 */ /* 0x000fe200078ec0ff */
[C---:B------:R-:W-:Y:S01]  /*15040*/  FMUL.FTZ R85, R164.reuse, R85 ;  /* 0x00000055a4557220 */ /* 0x040fe20000410000 */
[----:B------:R-:W-:Y:S03]  /*15050*/  LOP3.LUT R4, R173, 0xff, RZ, 0xc0, !PT ;  /* 0x000000ffad047812 */ /* 0x000fe600078ec0ff */
[----:B------:R-:W-:Y:S01]  /*15060*/  MUFU.EX2 R199, R199 ;  /* 0x000000c700c77308 */ /* 0x000fe20000000800 */
[----:B------:R-:W-:Y:S01]  /*15070*/  SHF.R.U32.HI R172, RZ, 0x8, R172 ;  /* 0x00000008ffac7819 */ /* 0x000fe200000116ac */
[C---:B------:R-:W-:Y:S01]  /*15080*/  FMUL.FTZ R96, R164.reuse, R96 ;  /* 0x00000060a4607220 */ /* 0x040fe20000410000 */
[----:B------:R-:W-:Y:S01]  /*15090*/  LOP3.LUT R181, R181, R188, R17, 0x96, !PT ;  /* 0x000000bcb5b57212 */ /* 0x000fe200078e9611 */
[C---:B------:R-:W-:Y:S01]  /*150a0*/  FMUL.FTZ R17, R164.reuse, R149 ;  /* 0x00000095a4117220 */ /* 0x040fe20000410000 */
[----:B------:R-:W-:Y:S01]  /*150b0*/  LOP3.LUT R7, R7, 0xff, RZ, 0xc0, !PT ;  /* 0x000000ff07077812 */ /* 0x000fe200078ec0ff */
[----:B------:R-:W-:Y:S01]  /*150c0*/  FMUL.FTZ R97, R164, R97 ;  /* 0x00000061a4617220 */ /* 0x000fe20000410000 */
[----:B------:R-:W-:Y:S03]  /*150d0*/  PRMT R182, R6, 0x5410, R182 ;  /* 0x0000541006b67816 */ /* 0x000fe600000000b6 */
[----:B------:R-:W1:Y:S01]  /*150e0*/  MUFU.EX2 R3, R3 ;  /* 0x0000000300037308 */ /* 0x000e620000000800 */
[----:B------:R-:W-:Y:S01]  /*150f0*/  PRMT R172, R4, 0x5410, R172 ;  /* 0x0000541004ac7816 */ /* 0x000fe200000000ac */
[C---:B------:R-:W-:Y:S01]  /*15100*/  FMUL.FTZ R100, R164.reuse, R100 ;  /* 0x00000064a4647220 */ /* 0x040fe20000410000 */
[----:B------:R-:W-:Y:S01]  /*15110*/  PRMT R6, R173, 0x7632, R6 ;  /* 0x00007632ad067816 */ /* 0x000fe20000000006 */
[C---:B------:R-:W-:Y:S01]  /*15120*/  FMUL.FTZ R101, R164.reuse, R101 ;  /* 0x00000065a4657220 */ /* 0x040fe20000410000 */
[C---:B------:R-:W-:Y:S01]  /*15130*/  PRMT R4, R181.reuse, 0x7632, R4 ;  /* 0x00007632b5047816 */ /* 0x040fe20000000004 */
[C---:B------:R-:W-:Y:S01]  /*15140*/  FMUL.FTZ R112, R164.reuse, R112 ;  /* 0x00000070a4707220 */ /* 0x040fe20000410000 */
[----:B------:R-:W-:Y:S03]  /*15150*/  LOP3.LUT R180, R181, 0xffff, RZ, 0xc0, !PT ;  /* 0x0000ffffb5b47812 */ /* 0x000fe600078ec0ff */
[----:B------:R-:W-:Y:S01]  /*15160*/  MUFU.EX2 R201, R201 ;  /* 0x000000c900c97308 */ /* 0x000fe20000000800 */
[----:B------:R-:W-:Y:S01]  /*15170*/  PRMT R174, R7, 0x5410, R174 ;  /* 0x0000541007ae7816 */ /* 0x000fe200000000ae */
[----:B------:R-:W-:Y:S01]  /*15180*/  FMUL.FTZ R113, R164, R113 ;  /* 0x00000071a4717220 */ /* 0x000fe20000410000 */
[----:B------:R-:W-:Y:S01]  /*15190*/  LOP3.LUT R5, R181, 0xff, RZ, 0xc0, !PT ;  /* 0x000000ffb5057812 */ /* 0x000fe200078ec0ff */
[----:B------:R-:W-:Y:S01]  /*151a0*/  FFMA.FTZ R207, R34, UR4, -R187 ;  /* 0x0000000422cf7c23 */ /* 0x000fe200080108bb */
[----:B------:R-:W-:Y:S01]  /*151b0*/  LOP3.LUT R175, R175, 0xff00ff, RZ, 0xc0, !PT ;  /* 0x00ff00ffafaf7812 */ /* 0x000fe200078ec0ff */
[----:B------:R-:W-:Y:S01]  /*151c0*/  FFMA.FTZ R24, R24, UR4, -R185 ;  /* 0x0000000418187c23 */ /* 0x000fe200080108b9 */
[----:B------:R-:W-:Y:S03]  /*151d0*/  LOP3.LUT R6, R6, 0xff, RZ, 0xc0, !PT ;  /* 0x000000ff06067812 */ /* 0x000fe600078ec0ff */
[----:B------:R-:W-:Y:S01]  /*151e0*/  MUFU.EX2 R202, R202 ;  /* 0x000000ca00ca7308 */ /* 0x000fe20000000800 */
[----:B------:R-:W-:Y:S01]  /*151f0*/  LOP3.LUT R4, R4, 0xff, RZ, 0xc0, !PT ;  /* 0x000000ff04047812 */ /* 0x000fe200078ec0ff */
[C---:B-1----:R-:W-:Y:S01]  /*15200*/  FMUL.FTZ R7, R3.reuse, R163 ;  /* 0x000000a303077220 */ /* 0x042fe20000410000 */
[----:B------:R-:W-:Y:S01]  /*15210*/  SHF.R.U32.HI R173, RZ, 0x18, R173 ;  /* 0x00000018ffad7819 */ /* 0x000fe200000116ad */
[C---:B------:R-:W-:Y:S01]  /*15220*/  FMUL.FTZ R18, R3.reuse, R150 ;  /* 0x0000009603127220 */ /* 0x040fe20000410000 */
[----:B------:R-:W-:Y:S01]  /*15230*/  SHF.R.U32.HI R180, RZ, 0x8, R180 ;  /* 0x00000008ffb47819 */ /* 0x000fe200000116b4 */
[C---:B------:R-:W-:Y:S01]  /*15240*/  FMUL.FTZ R19, R3.reuse, R151 ;  /* 0x0000009703137220 */ /* 0x040fe20000410000 */
[----:B------:R-:W-:Y:S03]  /*15250*/  SHF.R.U32.HI R181, RZ, 0x18, R181 ;  /* 0x00000018ffb57819 */ /* 0x000fe600000116b5 */
[----:B------:R-:W-:Y:S01]  /*15260*/  MUFU.EX2 R203, R203 ;  /* 0x000000cb00cb7308 */ /* 0x000fe20000000800 */
[--C-:B------:R-:W-:Y:S01]  /*15270*/  HSET2.LE.AND R174, R174, R251.reuse, PT ;  /* 0x000000fbaeae7233 */ /* 0x100fe20003803000 */
[C---:B------:R-:W-:Y:S01]  /*15280*/  FMUL.FTZ R38, R3.reuse, R38 ;  /* 0x0000002603267220 */ /* 0x040fe20000410000 */
[--C-:B------:R-:W-:Y:S01]  /*15290*/  HSET2.LE.AND R175, R175, R251.reuse, PT ;  /* 0x000000fbafaf7233 */ /* 0x100fe20003803000 */
[C---:B------:R-:W-:Y:S01]  /*152a0*/  FMUL.FTZ R39, R3.reuse, R39 ;  /* 0x0000002703277220 */ /* 0x040fe20000410000 */
[--C-:B------:R-:W-:Y:S01]  /*152b0*/  HSET2.LE.AND R172, R172, R251.reuse, PT ;  /* 0x000000fbacac7233 */ /* 0x100fe20003803000 */
[----:B------:R-:W-:Y:S01]  /*152c0*/  FMUL.FTZ R34, R3, R146 ;  /* 0x0000009203227220 */ /* 0x000fe20000410000 */
[----:B------:R-:W-:Y:S03]  /*152d0*/  PRMT R173, R6, 0x5410, R173 ;  /* 0x0000541006ad7816 */ /* 0x000fe600000000ad */
[----:B------:R-:W-:Y:S01]  /*152e0*/  MUFU.EX2 R204, R204 ;  /* 0x000000cc00cc7308 */ /* 0x000fe20000000800 */
[----:B------:R-:W-:Y:S01]  /*152f0*/  PRMT R180, R5, 0x5410, R180 ;  /* 0x0000541005b47816 */ /* 0x000fe200000000b4 */
[C---:B------:R-:W-:Y:S01]  /*15300*/  FMUL.FTZ R50, R3.reuse, R50 ;  /* 0x0000003203327220 */ /* 0x040fe20000410000 */
[----:B------:R-:W-:Y:S01]  /*15310*/  PRMT R181, R4, 0x5410, R181 ;  /* 0x0000541004b57816 */ /* 0x000fe200000000b5 */
[----:B------:R-:W-:Y:S01]  /*15320*/  FMUL.FTZ R51, R3, R51 ;  /* 0x0000003303337220 */ /* 0x000fe20000410000 */
[----:B------:R-:W-:Y:S01]  /*15330*/  F2FP.BF16.F32.PACK_AB R6, R171, R170 ;  /* 0x000000aaab06723e */ /* 0x000fe200000010ff */
[----:B------:R-:W-:Y:S01]  /*15340*/  FMUL.FTZ R54, R3, R54 ;  /* 0x0000003603367220 */ /* 0x000fe20000410000 */
[----:B------:R-:W-:Y:S03]  /*15350*/  F2FP.BF16.F32.PACK_AB R5, R193, R192 ;  /* 0x000000c0c105723e */ /* 0x000fe600000010ff */
[----:B------:R-:W1:Y:S01]  /*15360*/  MUFU.EX2 R2, R2 ;  /* 0x0000000200027308 */ /* 0x000e620000000800 */
[----:B------:R-:W-:Y:S01]  /*15370*/  F2FP.BF16.F32.PACK_AB R4, R195, R194 ;  /* 0x000000c2c304723e */ /* 0x000fe200000010ff */
[C---:B------:R-:W-:Y:S01]  /*15380*/  FMUL.FTZ R55, R3.reuse, R55 ;  /* 0x0000003703377220 */ /* 0x040fe20000410000 */
[----:B------:R-:W-:Y:S01]  /*15390*/  LOP3.LUT R174, R6, R174, RZ, 0xc0, !PT ;  /* 0x000000ae06ae7212 */ /* 0x000fe200078ec0ff */
[----:B------:R-:W-:Y:S01]  /*153a0*/  FMUL.FTZ R66, R3, R66 ;  /* 0x0000004203427220 */ /* 0x000fe20000410000 */
[----:B------:R-:W-:Y:S01]  /*153b0*/  LOP3.LUT R175, R5, R175, RZ, 0xc0, !PT ;  /* 0x000000af05af7212 */ /* 0x000fe200078ec0ff */
[C---:B------:R-:W-:Y:S01]  /*153c0*/  FMUL.FTZ R67, R3.reuse, R67 ;  /* 0x0000004303437220 */ /* 0x040fe20000410000 */
[----:B------:R-:W-:Y:S03]  /*153d0*/  LOP3.LUT R172, R4, R172, RZ, 0xc0, !PT ;  /* 0x000000ac04ac7212 */ /* 0x000fe600078ec0ff */
[----:B------:R-:W2:Y:S01]  /*153e0*/  MUFU.EX2 R0, R0 ;  /* 0x0000000000007308 */ /* 0x000ea20000000800 */
[--C-:B------:R-:W-:Y:S01]  /*153f0*/  HSET2.LE.AND R173, R173, R251.reuse, PT ;  /* 0x000000fbadad7233 */ /* 0x100fe20003803000 */
[C---:B------:R-:W-:Y:S01]  /*15400*/  FMUL.FTZ R70, R3.reuse, R70 ;  /* 0x0000004603467220 */ /* 0x040fe20000410000 */
[--C-:B------:R-:W-:Y:S01]  /*15410*/  HSET2.LE.AND R180, R180, R251.reuse, PT ;  /* 0x000000fbb4b47233 */ /* 0x100fe20003803000 */
[C---:B------:R-:W-:Y:S01]  /*15420*/  FMUL.FTZ R71, R3.reuse, R71 ;  /* 0x0000004703477220 */ /* 0x040fe20000410000 */
[--C-:B------:R-:W-:Y:S01]  /*15430*/  HSET2.LE.AND R181, R181, R251.reuse, PT ;  /* 0x000000fbb5b57233 */ /* 0x100fe20003803000 */
[C---:B------:R-:W-:Y:S01]  /*15440*/  FMUL.FTZ R82, R3.reuse, R82 ;  /* 0x0000005203527220 */ /* 0x040fe20000410000 */
[----:B------:R-:W-:Y:S01]  /*15450*/  F2FP.BF16.F32.PACK_AB R6, R196, R169 ;  /* 0x000000a9c406723e */ /* 0x000fe200000010ff */
[----:B------:R-:W-:Y:S01]  /*15460*/  FMUL.FTZ R83, R3, R83 ;  /* 0x0000005303537220 */ /* 0x000fe20000410000 */
[----:B------:R-:W-:Y:S01]  /*15470*/  F2FP.BF16.F32.PACK_AB R5, R198, R197 ;  /* 0x000000c5c605723e */ /* 0x000fe200000010ff */
[C---:B-1----:R-:W-:Y:S01]  /*15480*/  FMUL.FTZ R12, R2.reuse, R152 ;  /* 0x00000098020c7220 */ /* 0x042fe20000410000 */
[----:B------:R-:W-:Y:S01]  /*15490*/  F2FP.BF16.F32.PACK_AB R4, R199, R200 ;  /* 0x000000c8c704723e */ /* 0x000fe200000010ff */
[----:B------:R-:W-:Y:S01]  /*154a0*/  FMUL.FTZ R13, R2, R153 ;  /* 0x00000099020d7220 */ /* 0x000fe20000410000 */
[----:B------:R-:W-:Y:S01]  /*154b0*/  LOP3.LUT R173, R6, R173, RZ, 0xc0, !PT ;  /* 0x000000ad06ad7212 */ /* 0x000fe200078ec0ff */
[----:B------:R-:W-:Y:S01]  /*154c0*/  FMUL.FTZ R6, R3, R162 ;  /* 0x000000a203067220 */ /* 0x000fe20000410000 */
[----:B------:R-:W-:Y:S01]  /*154d0*/  LOP3.LUT R180, R5, R180, RZ, 0xc0, !PT ;  /* 0x000000b405b47212 */ /* 0x000fe200078ec0ff */
[----:B------:R-:W-:Y:S01]  /*154e0*/  FMUL.FTZ R5, R164, R161 ;  /* 0x000000a1a4057220 */ /* 0x000fe20000410000 */
[----:B------:R-:W-:Y:S01]  /*154f0*/  LOP3.LUT R181, R4, R181, RZ, 0xc0, !PT ;  /* 0x000000b504b57212 */ /* 0x000fe200078ec0ff */
[----:B------:R-:W-:Y:S01]  /*15500*/  FMUL.FTZ R4, R164, R160 ;  /* 0x000000a0a4047220 */ /* 0x000fe20000410000 */
[--C-:B------:R-:W-:Y:S01]  /*15510*/  HSET2.LE.AND R182, R182, R251.reuse, PT ;  /* 0x000000fbb6b67233 */ /* 0x100fe20003803000 */
[----:B------:R-:W1:Y:S01]  /*15520*/  LDSM.16.MT88.4 R160, [R216+0xa000] ;  /* 0x00a00000d8a0783b */ /* 0x000e620000004200 */
[----:B------:R-:W-:Y:S01]  /*15530*/  F2FP.BF16.F32.PACK_AB R9, R202, R201 ;  /* 0x000000c9ca09723e */ /* 0x000fe200000010ff */
[----:B--2---:R-:W-:Y:S01]  /*15540*/  FMUL.FTZ R14, R0, R154 ;  /* 0x0000009a000e7220 */ /* 0x004fe20000410000 */
[----:B------:R-:W-:Y:S01]  /*15550*/  F2FP.BF16.F32.PACK_AB R8, R204, R203 ;  /* 0x000000cbcc08723e */ /* 0x000fe200000010ff */
[----:B------:R-:W-:Y:S01]  /*15560*/  FMUL.FTZ R15, R0, R155 ;  /* 0x0000009b000f7220 */ /* 0x000fe20000410000 */
[-C--:B------:R-:W-:Y:S01]  /*15570*/  HMMA.16816.F32.BF16 R4, R172, R176.reuse, R4 ;  /* 0x000000b0ac04723c */ /* 0x080fe20000041804 */
[----:B------:R-:W-:Y:S04]  /*15580*/  MUFU.EX2 R207, R207 ;  /* 0x000000cf00cf7308 */ /* 0x000fe80000000800 */
[----:B------:R-:W-:Y:S01]  /*15590*/  LOP3.LUT R182, R9, R182, RZ, 0xc0, !PT ;  /* 0x000000b609b67212 */ /* 0x000fe200078ec0ff */
[----:B------:R-:W-:Y:S01]  /*155a0*/  FMUL.FTZ R9, R2, R157 ;  /* 0x0000009d02097220 */ /* 0x000fe20000410000 */
[----:B------:R-:W-:Y:S01]  /*155b0*/  LOP3.LUT R183, R8, R183, RZ, 0xc0, !PT ;  /* 0x000000b708b77212 */ /* 0x000fe200078ec0ff */
[----:B------:R-:W-:Y:S01]  /*155c0*/  FMUL.FTZ R8, R2, R156 ;  /* 0x0000009c02087220 */ /* 0x000fe20000410000 */
[C---:B------:R-:W-:Y:S01]  /*155d0*/  FMUL.FTZ R10, R0.reuse, R158 ;  /* 0x0000009e000a7220 */ /* 0x040fe20000410000 */
[----:B------:R-:W-:Y:S01]  /*155e0*/  FMUL.FTZ R11, R0, R159 ;  /* 0x0000009f000b7220 */ /* 0x000fe20000410000 */
[----:B------:R-:W-:Y:S01]  /*155f0*/  IADD3 R156, PT, PT, R220, 0xa040, RZ ;  /* 0x0000a040dc9c7810 */ /* 0x000fe20007ffe0ff */
[C---:B------:R-:W-:Y:S01]  /*15600*/  FMUL.FTZ R40, R2.reuse, R40 ;  /* 0x0000002802287220 */ /* 0x040fe20000410000 */
[----:B------:R-:W-:Y:S01]  /*15610*/  @P0 IADD3 R156, PT, PT, R233, -0x40, RZ ;  /* 0xffffffc0e99c0810 */ /* 0x000fe20007ffe0ff */
[----:B------:R-:W-:Y:S01]  /*15620*/  FMUL.FTZ R41, R2, R41 ;  /* 0x0000002902297220 */ /* 0x000fe20000410000 */
[C---:B------:R-:W-:Y:S01]  /*15630*/  FMUL.FTZ R42, R0.reuse, R42 ;  /* 0x0000002a002a7220 */ /* 0x040fe20000410000 */
[----:B------:R-:W-:Y:S01]  /*15640*/  FMUL.FTZ R43, R0, R43 ;  /* 0x0000002b002b7220 */ /* 0x000fe20000410000 */
[C---:B------:R-:W-:Y:S01]  /*15650*/  HMMA.16816.F32.BF16 R8, R180.reuse, R176, R8 ;  /* 0x000000b0b408723c */ /* 0x040fe20000041808 */
[----:B------:R-:W2:Y:S01]  /*15660*/  LDSM.16.MT88.4 R148, [R156] ;  /* 0x000000009c94783b */ /* 0x000ea20000004200 */
[----:B------:R-:W-:Y:S02]  /*15670*/  MOV R157, UR30 ;  /* 0x0000001e009d7c02 */ /* 0x000fe40008000f00 */
[----:B------:R-:W-:Y:S01]  /*15680*/  IADD3 R188, PT, PT, R212, R156, RZ ;  /* 0x0000009cd4bc7210 */ /* 0x000fe20007ffe0ff */
[C---:B------:R-:W-:Y:S01]  /*15690*/  FMUL.FTZ R44, R2.reuse, R44 ;  /* 0x0000002c022c7220 */ /* 0x040fe20000410000 */
[----:B------:R-:W-:Y:S01]  /*156a0*/  FMUL.FTZ R45, R2, R45 ;  /* 0x0000002d022d7220 */ /* 0x000fe20000410000 */
[C---:B------:R-:W-:Y:S01]  /*156b0*/  FMUL.FTZ R46, R0.reuse, R46 ;  /* 0x0000002e002e7220 */ /* 0x040fe20000410000 */
[-C--:B------:R-:W-:Y:S01]  /*156c0*/  HMMA.16816.F32.BF16 R12, R180, R178.reuse, R12 ;  /* 0x000000b2b40c723c */ /* 0x080fe2000004180c */
[----:B------:R-:W3:Y:S02]  /*156d0*/  LDSM.16.MT88.4 R152, [R188] ;  /* 0x00000000bc98783b */ /* 0x000ee40000004200 */
[----:B------:R-:W-:Y:S01]  /*156e0*/  FMUL.FTZ R47, R0, R47 ;  /* 0x0000002f002f7220 */ /* 0x000fe20000410000 */
[C---:B------:R-:W-:Y:S01]  /*156f0*/  FMUL.FTZ R56, R2.reuse, R56 ;  /* 0x0000003802387220 */ /* 0x040fe20000410000 */
[----:B------:R-:W-:Y:S01]  /*15700*/  FMUL.FTZ R57, R2, R57 ;  /* 0x0000003902397220 */ /* 0x000fe20000410000 */
[C---:B------:R-:W-:Y:S01]  /*15710*/  FMUL.FTZ R58, R0.reuse, R58 ;  /* 0x0000003a003a7220 */ /* 0x040fe20000410000 */
[----:B------:R-:W-:Y:S01]  /*15720*/  FMUL.FTZ R59, R0, R59 ;  /* 0x0000003b003b7220 */ /* 0x000fe20000410000 */
[C---:B------:R-:W-:Y:S04]  /*15730*/  HMMA.16816.F32.BF16 R16, R172.reuse, R178, R16 ;  /* 0x000000b2ac10723c */ /* 0x040fe80000041810 */
[C---:B------:R-:W-:Y:S01]  /*15740*/  FMUL.FTZ R60, R2.reuse, R60 ;  /* 0x0000003c023c7220 */ /* 0x040fe20000410000 */
[----:B------:R-:W-:Y:S01]  /*15750*/  FMUL.FTZ R61, R2, R61 ;  /* 0x0000003d023d7220 */ /* 0x000fe20000410000 */
[C---:B------:R-:W-:Y:S01]  /*15760*/  FMUL.FTZ R62, R0.reuse, R62 ;  /* 0x0000003e003e7220 */ /* 0x040fe20000410000 */
[----:B------:R-:W-:Y:S01]  /*15770*/  FMUL.FTZ R63, R0, R63 ;  /* 0x0000003f003f7220 */ /* 0x000fe20000410000 */
[-C--:B-1----:R-:W-:Y:S03]  /*15780*/  HMMA.16816.F32.BF16 R36, R172, R160.reuse, R36 ;  /* 0x000000a0ac24723c */ /* 0x082fe60000041824 */
[C---:B------:R-:W-:Y:S01]  /*15790*/  FMUL.FTZ R72, R2.reuse, R72 ;  /* 0x0000004802487220 */ /* 0x040fe20000410000 */
[----:B------:R-:W-:Y:S01]  /*157a0*/  FMUL.FTZ R73, R2, R73 ;  /* 0x0000004902497220 */ /* 0x000fe20000410000 */
[C---:B------:R-:W-:Y:S01]  /*157b0*/  FMUL.FTZ R74, R0.reuse, R74 ;  /* 0x0000004a004a7220 */ /* 0x040fe20000410000 */
[----:B------:R-:W-:Y:S01]  /*157c0*/  FMUL.FTZ R75, R0, R75 ;  /* 0x0000004b004b7220 */ /* 0x000fe20000410000 */
[C---:B------:R-:W-:Y:S01]  /*157d0*/  FMUL.FTZ R76, R2.reuse, R76 ;  /* 0x0000004c024c7220 */ /* 0x040fe20000410000 */
[C---:B------:R-:W-:Y:S04]  /*157e0*/  HMMA.16816.F32.BF16 R40, R180.reuse, R160, R40 ;  /* 0x000000a0b428723c */ /* 0x040fe80000041828 */
[----:B------:R-:W-:Y:S01]  /*157f0*/  FMUL.FTZ R77, R2, R77 ;  /* 0x0000004d024d7220 */ /* 0x000fe20000410000 */
[C---:B------:R-:W-:Y:S01]  /*15800*/  FMUL.FTZ R78, R0.reuse, R78 ;  /* 0x0000004e004e7220 */ /* 0x040fe20000410000 */
[----:B------:R-:W-:Y:S01]  /*15810*/  FMUL.FTZ R79, R0, R79 ;  /* 0x0000004f004f7220 */ /* 0x000fe20000410000 */
[C---:B------:R-:W-:Y:S01]  /*15820*/  FMUL.FTZ R86, R3.reuse, R86 ;  /* 0x0000005603567220 */ /* 0x040fe20000410000 */
[-C--:B------:R-:W-:Y:S03]  /*15830*/  HMMA.16816.F32.BF16 R44, R180, R162.reuse, R44 ;  /* 0x000000a2b42c723c */ /* 0x080fe6000004182c */
[C---:B------:R-:W-:Y:S01]  /*15840*/  FMUL.FTZ R87, R3.reuse, R87 ;  /* 0x0000005703577220 */ /* 0x040fe20000410000 */
        /* <DEDUP_REMOVED lines=9> */
[-C--:B--2---:R-:W-:Y:S03]  /*158e0*/  HMMA.16816.F32.BF16 R52, R172, R148.reuse, R52 ;  /* 0x00000094ac34723c */ /* 0x084fe60000041834 */
[C---:B------:R-:W-:Y:S01]  /*158f0*/  FMUL.FTZ R98, R3.reuse, R98 ;  /* 0x0000006203627220 */ /* 0x040fe20000410000 */
[C---:B------:R-:W-:Y:S01]  /*15900*/  FMUL.FTZ R99, R3.reuse, R99 ;  /* 0x0000006303637220 */ /* 0x040fe20000410000 */
[C---:B------:R-:W-:Y:S01]  /*15910*/  FMUL.FTZ R102, R3.reuse, R102 ;  /* 0x0000006603667220 */ /* 0x040fe20000410000 */
[C---:B------:R-:W-:Y:S01]  /*15920*/  FMUL.FTZ R103, R3.reuse, R103 ;  /* 0x0000006703677220 */ /* 0x040fe20000410000 */
[C---:B------:R-:W-:Y:S01]  /*15930*/  FMUL.FTZ R104, R2.reuse, R104 ;  /* 0x0000006802687220 */ /* 0x040fe20000410000 */
[C---:B------:R-:W-:Y:S04]  /*15940*/  HMMA.16816.F32.BF16 R56, R180.reuse, R148, R56 ;  /* 0x00000094b438723c */ /* 0x040fe80000041838 */
[----:B------:R-:W-:Y:S01]  /*15950*/  FMUL.FTZ R105, R2, R105 ;  /* 0x0000006902697220 */ /* 0x000fe20000410000 */
[C---:B------:R-:W-:Y:S01]  /*15960*/  FMUL.FTZ R106, R0.reuse, R106 ;  /* 0x0000006a006a7220 */ /* 0x040fe20000410000 */
[----:B------:R-:W-:Y:S01]  /*15970*/  FMUL.FTZ R107, R0, R107 ;  /* 0x0000006b006b7220 */ /* 0x000fe20000410000 */
[C---:B------:R-:W-:Y:S01]  /*15980*/  FMUL.FTZ R108, R2.reuse, R108 ;  /* 0x0000006c026c7220 */ /* 0x040fe20000410000 */
[-C--:B------:R-:W-:Y:S03]  /*15990*/  HMMA.16816.F32.BF16 R60, R180, R150.reuse, R60 ;  /* 0x00000096b43c723c */ /* 0x080fe6000004183c */
[----:B------:R-:W-:Y:S01]  /*159a0*/  FMUL.FTZ R109, R2, R109 ;  /* 0x0000006d026d7220 */ /* 0x000fe20000410000 */
[C---:B------:R-:W-:Y:S01]  /*159b0*/  FMUL.FTZ R110, R0.reuse, R110 ;  /* 0x0000006e006e7220 */ /* 0x040fe20000410000 */
[----:B------:R-:W-:Y:S01]  /*159c0*/  FMUL.FTZ R111, R0, R111 ;  /* 0x0000006f006f7220 */ /* 0x000fe20000410000 */
[C---:B------:R-:W-:Y:S01]  /*159d0*/  FMUL.FTZ R114, R3.reuse, R114 ;  /* 0x0000007203727220 */ /* 0x040fe20000410000 */
[----:B------:R-:W-:Y:S01]  /*159e0*/  FMUL.FTZ R115, R3, R115 ;  /* 0x0000007303737220 */ /* 0x000fe20000410000 */
[C---:B------:R-:W-:Y:S01]  /*159f0*/  HMMA.16816.F32.BF16 R64, R172.reuse, R150, R64 ;  /* 0x00000096ac40723c */ /* 0x040fe20000041840 */
[----:B------:R-:W1:Y:S03]  /*15a00*/  LDSM.16.MT88.4 R148, [R220+0xb000] ;  /* 0x00b00000dc94783b */ /* 0x000e660000004200 */
[C---:B------:R-:W-:Y:S01]  /*15a10*/  FMUL.FTZ R116, R2.reuse, R116 ;  /* 0x0000007402747220 */ /* 0x040fe20000410000 */
[----:B------:R-:W-:Y:S01]  /*15a20*/  FMUL.FTZ R117, R2, R117 ;  /* 0x0000007502757220 */ /* 0x000fe20000410000 */
[C---:B------:R-:W-:Y:S01]  /*15a30*/  FMUL.FTZ R118, R0.reuse, R118 ;  /* 0x0000007600767220 */ /* 0x040fe20000410000 */
[----:B------:R-:W-:Y:S01]  /*15a40*/  FMUL.FTZ R119, R0, R119 ;  /* 0x0000007700777220 */ /* 0x000fe20000410000 */
[-C--:B---3--:R-:W-:Y:S03]  /*15a50*/  HMMA.16816.F32.BF16 R68, R172, R152.reuse, R68 ;  /* 0x00000098ac44723c */ /* 0x088fe60000041844 */
[----:B------:R-:W-:Y:S01]  /*15a60*/  FFMA.FTZ R25, R25, UR4, -R185 ;  /* 0x0000000419197c23 */ /* 0x000fe200080108b9 */
[----:B------:R-:W-:Y:S01]  /*15a70*/  FFMA.FTZ R209, R20, UR4, -R186 ;  /* 0x0000000414d17c23 */ /* 0x000fe200080108ba */
[----:B------:R-:W-:Y:S01]  /*15a80*/  FFMA.FTZ R211, R22, UR4, -R187 ;  /* 0x0000000416d37c23 */ /* 0x000fe200080108bb */
[----:B------:R-:W-:Y:S01]  /*15a90*/  FMUL.FTZ R20, R2, R140 ;  /* 0x0000008c02147220 */ /* 0x000fe20000410000 */
[----:B------:R-:W-:Y:S01]  /*15aa0*/  FMUL.FTZ R22, R0, R142 ;  /* 0x0000008e00167220 */ /* 0x000fe20000410000 */
[C---:B------:R-:W-:Y:S01]  /*15ab0*/  HMMA.16816.F32.BF16 R72, R180.reuse, R152, R72 ;  /* 0x00000098b448723c */ /* 0x040fe20000041848 */
[----:B------:R2:W-:Y:S03]  /*15ac0*/  MUFU.EX2 R163, R25 ;  /* 0x0000001900a37308 */ /* 0x0005e60000000800 */
[C---:B------:R-:W-:Y:S01]  /*15ad0*/  FMUL.FTZ R120, R164.reuse, R120 ;  /* 0x00000078a4787220 */ /* 0x040fe20000410000 */
[----:B------:R-:W-:Y:S01]  /*15ae0*/  FMUL.FTZ R121, R164, R121 ;  /* 0x00000079a4797220 */ /* 0x000fe20000410000 */
[C---:B------:R-:W-:Y:S01]  /*15af0*/  FMUL.FTZ R122, R3.reuse, R122 ;  /* 0x0000007a037a7220 */ /* 0x040fe20000410000 */
[----:B------:R-:W-:Y:S01]  /*15b00*/  FMUL.FTZ R123, R3, R123 ;  /* 0x0000007b037b7220 */ /* 0x000fe20000410000 */
[-C--:B------:R-:W-:Y:S03]  /*15b10*/  HMMA.16816.F32.BF16 R76, R180, R154.reuse, R76 ;  /* 0x0000009ab44c723c */ /* 0x080fe6000004184c */
[----:B------:R-:W-:Y:S01]  /*15b20*/  MUFU.EX2 R209, R209 ;  /* 0x000000d100d17308 */ /* 0x000fe20000000800 */
[--C-:B------:R-:W-:Y:S01]  /*15b30*/  FFMA.FTZ R28, R28, UR4, -R185.reuse ;  /* 0x000000041c1c7c23 */ /* 0x100fe200080108b9 */
[----:B------:R-:W-:Y:S01]  /*15b40*/  FFMA.FTZ R185, R29, UR4, -R185 ;  /* 0x000000041db97c23 */ /* 0x000fe200080108b9 */
[----:B------:R-:W-:Y:S01]  /*15b50*/  FFMA.FTZ R30, R30, UR4, -R184 ;  /* 0x000000041e1e7c23 */ /* 0x000fe200080108b8 */
[C---:B------:R-:W-:Y:S01]  /*15b60*/  FMUL.FTZ R124, R2.reuse, R124 ;  /* 0x0000007c027c7220 */ /* 0x040fe20000410000 */
[----:B------:R-:W-:Y:S01]  /*15b70*/  FMUL.FTZ R125, R2, R125 ;  /* 0x0000007d027d7220 */ /* 0x000fe20000410000 */
[C---:B------:R-:W-:Y:S01]  /*15b80*/  HMMA.16816.F32.BF16 R80, R172.reuse, R154, R80 ;  /* 0x0000009aac50723c */ /* 0x040fe20000041850 */
[----:B------:R-:W3:Y:S03]  /*15b90*/  LDSM.16.MT88.4 R152, [R216+0xb000] ;  /* 0x00b00000d898783b */ /* 0x000ee60000004200 */
[----:B------:R-:W-:Y:S01]  /*15ba0*/  MUFU.EX2 R211, R211 ;  /* 0x000000d300d37308 */ /* 0x000fe20000000800 */
[----:B--2---:R-:W-:Y:S01]  /*15bb0*/  FMUL.FTZ R25, R164, R137 ;  /* 0x00000089a4197220 */ /* 0x004fe20000410000 */
[C---:B------:R-:W-:Y:S01]  /*15bc0*/  FMUL.FTZ R126, R0.reuse, R126 ;  /* 0x0000007e007e7220 */ /* 0x040fe20000410000 */
[----:B------:R-:W-:Y:S01]  /*15bd0*/  FMUL.FTZ R127, R0, R127 ;  /* 0x0000007f007f7220 */ /* 0x000fe20000410000 */
[C---:B------:R-:W-:Y:S01]  /*15be0*/  FMUL.FTZ R128, R2.reuse, R128 ;  /* 0x0000008002807220 */ /* 0x040fe20000410000 */
[----:B------:R-:W-:Y:S01]  /*15bf0*/  FMUL.FTZ R129, R2, R129 ;  /* 0x0000008102817220 */ /* 0x000fe20000410000 */
[-C--:B-1----:R-:W-:Y:S03]  /*15c00*/  HMMA.16816.F32.BF16 R84, R172, R148.reuse, R84 ;  /* 0x00000094ac54723c */ /* 0x082fe60000041854 */
[C---:B------:R-:W-:Y:S01]  /*15c10*/  FMUL.FTZ R130, R0.reuse, R130 ;  /* 0x0000008200827220 */ /* 0x040fe20000410000 */
[----:B------:R-:W-:Y:S01]  /*15c20*/  FMUL.FTZ R131, R0, R131 ;  /* 0x0000008300837220 */ /* 0x000fe20000410000 */
[----:B------:R-:W-:Y:S01]  /*15c30*/  IADD3 R157, PT, PT, R157, 0x1715609d, RZ ;  /* 0x1715609d9d9d7810 */ /* 0x000fe20007ffe0ff */
[----:B------:R-:W-:Y:S01]  /*15c40*/  FFMA.FTZ R194, R164, R232, R194 ;  /* 0x000000e8a4c27223 */ /* 0x000fe200000100c2 */
[----:B------:R-:W-:Y:S01]  /*15c50*/  FFMA.FTZ R169, R3, R231, R169 ;  /* 0x000000e703a97223 */ /* 0x000fe200000100a9 */
[C---:B------:R-:W-:Y:S04]  /*15c60*/  HMMA.16816.F32.BF16 R88, R180.reuse, R148, R88 ;  /* 0x00000094b458723c */ /* 0x040fe80000041858 */
[C---:B------:R-:W-:Y:S01]  /*15c70*/  LOP3.LUT R160, R157.reuse, R210, R189, 0x96, !PT ;  /* 0x000000d29da07212 */ /* 0x040fe200078e96bd */
[----:B------:R-:W-:Y:S01]  /*15c80*/  FFMA.FTZ R197, R2, R230, R197 ;  /* 0x000000e602c57223 */ /* 0x000fe200000100c5 */
[----:B------:R-:W-:Y:S01]  /*15c90*/  MUFU.EX2 R189, R185 ;  /* 0x000000b900bd7308 */ /* 0x000fe20000000800 */
[----:B------:R-:W-:Y:S01]  /*15ca0*/  LOP3.LUT R176, R157, R208, R205, 0x96, !PT ;  /* 0x000000d09db07212 */ /* 0x000fe200078e96cd */
[-C--:B------:R-:W-:Y:S03]  /*15cb0*/  HMMA.16816.F32.BF16 R92, R180, R150.reuse, R92 ;  /* 0x00000096b45c723c */ /* 0x080fe6000004185c */
[----:B------:R-:W-:Y:S01]  /*15cc0*/  FFMA.FTZ R205, R32, UR4, -R186 ;  /* 0x0000000420cd7c23 */ /* 0x000fe200080108ba */
[----:B------:R-:W-:Y:S04]  /*15cd0*/  IMAD.WIDE.U32 R160, R160, -0x2daee0ad, RZ ;  /* 0xd2511f53a0a07825 */ /* 0x000fe800078e00ff */
[----:B------:R-:W-:Y:S01]  /*15ce0*/  FFMA.FTZ R208, R35, UR4, -R187 ;  /* 0x0000000423d07c23 */ /* 0x000fe200080108bb */
[----:B------:R-:W-:Y:S01]  /*15cf0*/  FMUL.FTZ R35, R3, R147 ;  /* 0x0000009303237220 */ /* 0x000fe20000410000 */
[C---:B------:R-:W-:Y:S01]  /*15d00*/  HMMA.16816.F32.BF16 R96, R172.reuse, R150, R96 ;  /* 0x00000096ac60723c */ /* 0x040fe20000041860 */
[----:B------:R-:W1:Y:S01]  /*15d10*/  LDSM.16.MT88.4 R148, [R156+0x1000] ;  /* 0x001000009c94783b */ /* 0x000e620000004200 */
[----:B------:R-:W-:Y:S02]  /*15d20*/  MUFU.EX2 R205, R205 ;  /* 0x000000cd00cd7308 */ /* 0x000fe40000000800 */
[----:B------:R-:W-:Y:S01]  /*15d30*/  LOP3.LUT R190, R190, UR6, R161, 0x96, !PT ;  /* 0x00000006bebe7c12 */ /* 0x000fe2000f8e96a1 */
[----:B------:R-:W-:Y:S01]  /*15d40*/  FFMA.FTZ R187, R23, UR4, -R187 ;  /* 0x0000000417bb7c23 */ /* 0x000fe200080108bb */
[----:B------:R-:W-:Y:S01]  /*15d50*/  PRMT R32, R160, 0x7772, RZ ;  /* 0x00007772a0207816 */ /* 0x000fe200000000ff */
[----:B------:R-:W-:Y:S01]  /*15d60*/  FMUL.FTZ R23, R0, R143 ;  /* 0x0000008f00177220 */ /* 0x000fe20000410000 */
[-C--:B---3--:R-:W-:Y:S04]  /*15d70*/  HMMA.16816.F32.BF16 R100, R172, R152.reuse, R100 ;  /* 0x00000098ac64723c */ /* 0x088fe80000041864 */
[----:B------:R-:W-:Y:S01]  /*15d80*/  MUFU.EX2 R252, R187 ;  /* 0x000000bb00fc7308 */ /* 0x000fe20000000800 */
[----:B------:R-:W-:Y:S01]  /*15d90*/  LOP3.LUT R143, R190, 0xffff, RZ, 0xc0, !PT ;  /* 0x0000ffffbe8f7812 */ /* 0x000fe200078ec0ff */
[----:B------:R-:W-:Y:S01]  /*15da0*/  IMAD.WIDE.U32 R176, R176, -0x2daee0ad, RZ ;  /* 0xd2511f53b0b07825 */ /* 0x000fe200078e00ff */
[----:B------:R-:W-:Y:S02]  /*15db0*/  PRMT R142, R190, 0x7632, R142 ;  /* 0x00007632be8e7816 */ /* 0x000fe4000000008e */
[----:B------:R-:W-:Y:S01]  /*15dc0*/  SHF.R.U32.HI R137, RZ, 0x8, R143 ;  /* 0x00000008ff897819 */ /* 0x000fe2000001168f */
[C---:B------:R-:W-:Y:S04]  /*15dd0*/  HMMA.16816.F32.BF16 R104, R180.reuse, R152, R104 ;  /* 0x00000098b468723c */ /* 0x040fe80000041868 */
[----:B------:R-:W-:Y:S01]  /*15de0*/  MUFU.EX2 R208, R208 ;  /* 0x000000d000d07308 */ /* 0x000fe20000000800 */
[----:B------:R-:W-:Y:S01]  /*15df0*/  LOP3.LUT R158, R206, UR6, R177, 0x96, !PT ;  /* 0x00000006ce9e7c12 */ /* 0x000fe2000f8e96b1 */
[--C-:B------:R-:W-:Y:S01]  /*15e00*/  FFMA.FTZ R206, R33, UR4, -R186.reuse ;  /* 0x0000000421ce7c23 */ /* 0x100fe200080108ba */
[----:B------:R-:W-:Y:S01]  /*15e10*/  FMUL.FTZ R33, R164, R145 ;  /* 0x00000091a4217220 */ /* 0x000fe20000410000 */
[----:B------:R-:W-:Y:S01]  /*15e20*/  FFMA.FTZ R186, R21, UR4, -R186 ;  /* 0x0000000415ba7c23 */ /* 0x000fe200080108ba */
[-C--:B------:R-:W-:Y:S03]  /*15e30*/  HMMA.16816.F32.BF16 R108, R180, R154.reuse, R108 ;  /* 0x0000009ab46c723c */ /* 0x080fe6000004186c */
[----:B------:R-:W-:Y:S02]  /*15e40*/  PRMT R152, R160, 0x7773, RZ ;  /* 0x00007773a0987816 */ /* 0x000fe400000000ff */
[----:B------:R-:W-:Y:S01]  /*15e50*/  MUFU.EX2 R210, R186 ;  /* 0x000000ba00d27308 */ /* 0x000fe20000000800 */
[----:B------:R-:W-:Y:S01]  /*15e60*/  FMUL.FTZ R21, R2, R141 ;  /* 0x0000008d02157220 */ /* 0x000fe20000410000 */
[----:B------:R-:W-:Y:S01]  /*15e70*/  FFMA.FTZ R141, R26, UR4, -R184 ;  /* 0x000000041a8d7c23 */ /* 0x000fe200080108b8 */
[----:B------:R-:W-:Y:S01]  /*15e80*/  PRMT R152, R32, 0x5410, R152 ;  /* 0x0000541020987816 */ /* 0x000fe20000000098 */
[C---:B------:R-:W-:Y:S04]  /*15e90*/  HMMA.16816.F32.BF16 R112, R172.reuse, R154, R112 ;  /* 0x0000009aac70723c */ /* 0x040fe80000041870 */
[----:B------:R-:W-:Y:S01]  /*15ea0*/  FMUL.FTZ R32, R164, R144 ;  /* 0x00000090a4207220 */ /* 0x000fe20000410000 */
[----:B------:R-:W-:Y:S01]  /*15eb0*/  FMUL.FTZ R26, R3, R138 ;  /* 0x0000008a031a7220 */ /* 0x000fe20000410000 */
[----:B------:R-:W2:Y:S01]  /*15ec0*/  LDSM.16.MT88.4 R144, [R188+0x1000] ;  /* 0x00100000bc90783b */ /* 0x000ea20000004200 */
[----:B------:R-:W-:Y:S01]  /*15ed0*/  MUFU.EX2 R191, R141 ;  /* 0x0000008d00bf7308 */ /* 0x000fe20000000800 */
[----:B------:R-:W-:Y:S01]  /*15ee0*/  LOP3.LUT R155, R190, 0xff, RZ, 0xc0, !PT ;  /* 0x000000ffbe9b7812 */ /* 0x000fe200078ec0ff */
[----:B------:R-:W-:Y:S01]  /*15ef0*/  FFMA.FTZ R200, R0, R229, R200 ;  /* 0x000000e500c87223 */ /* 0x000fe200000100c8 */
[----:B------:R-:W-:Y:S01]  /*15f00*/  SHF.R.U32.HI R154, RZ, 0x18, R190 ;  /* 0x00000018ff9a7819 */ /* 0x000fe200000116be */
[-C--:B-1----:R-:W-:Y:S03]  /*15f10*/  HMMA.16816.F32.BF16 R32, R172, R148.reuse, R32 ;  /* 0x00000094ac20723c */ /* 0x082fe60000041820 */
[----:B------:R-:W-:Y:S03]  /*15f20*/  MOV R161, R160 ;  /* 0x000000a000a17202 */ /* 0x000fe60000000f00 */
[----:B------:R-:W1:Y:S01]  /*15f30*/  MUFU.EX2 R206, R206 ;  /* 0x000000ce00ce7308 */ /* 0x000e620000000800 */
[----:B------:R-:W-:Y:S01]  /*15f40*/  PRMT R153, R160, 0x7771, RZ ;  /* 0x00007771a0997816 */ /* 0x000fe200000000ff */
[----:B------:R-:W-:Y:S01]  /*15f50*/  FADD.FTZ R194, R195, R194 ;  /* 0x000000c2c3c27221 */ /* 0x000fe20000010000 */
[----:B------:R-:W-:Y:S01]  /*15f60*/  PRMT R155, R155, 0x5410, R137 ;  /* 0x000054109b9b7816 */ /* 0x000fe20000000089 */
[C---:B------:R-:W-:Y:S06]  /*15f70*/  HMMA.16816.F32.BF16 R116, R180.reuse, R148, R116 ;  /* 0x00000094b474723c */ /* 0x040fec0000041874 */
[----:B------:R3:W4:Y:S01]  /*15f80*/  MUFU.EX2 R160, R24 ;  /* 0x0000001800a07308 */ /* 0x0007220000000800 */
[----:B------:R-:W-:Y:S01]  /*15f90*/  PRMT R149, R158, 0x7632, R149 ;  /* 0x000076329e957816 */ /* 0x000fe20000000095 */
[----:B------:R-:W-:Y:S01]  /*15fa0*/  FADD.FTZ R169, R196, R169 ;  /* 0x000000a9c4a97221 */ /* 0x000fe20000010000 */
[----:B------:R-:W-:Y:S01]  /*15fb0*/  LOP3.LUT R148, R158, 0xffff, RZ, 0xc0, !PT ;  /* 0x0000ffff9e947812 */ /* 0x000fe200078ec0ff */
[-C--:B------:R-:W-:Y:S03]  /*15fc0*/  HMMA.16816.F32.BF16 R20, R180, R150.reuse, R20 ;  /* 0x00000096b414723c */ /* 0x080fe60000041814 */
[----:B------:R-:W-:Y:S01]  /*15fd0*/  PRMT R157, R176, 0x7773, RZ ;  /* 0x00007773b09d7816 */ /* 0x000fe200000000ff */
[----:B------:R-:W-:Y:S01]  /*15fe0*/  FADD.FTZ R197, R198, R197 ;  /* 0x000000c5c6c57221 */ /* 0x000fe20000010000 */
[----:B------:R-:W-:Y:S01]  /*15ff0*/  PRMT R162, R176, 0x7772, RZ ;  /* 0x00007772b0a27816 */ /* 0x000fe200000000ff */
[----:B------:R-:W-:Y:S01]  /*16000*/  FADD.FTZ R200, R199, R200 ;  /* 0x000000c8c7c87221 */ /* 0x000fe20000010000 */
[----:B------:R-:W-:Y:S01]  /*16010*/  LOP3.LUT R140, R149, 0xff, RZ, 0xc0, !PT ;  /* 0x000000ff958c7812 */ /* 0x000fe200078ec0ff */
[C---:B------:R-:W-:Y:S04]  /*16020*/  HMMA.16816.F32.BF16 R120, R172.reuse, R150, R120 ;  /* 0x00000096ac78723c */ /* 0x040fe80000041878 */
[----:B------:R-:W-:Y:S01]  /*16030*/  SHF.R.U32.HI R177, RZ, 0x18, R158 ;  /* 0x00000018ffb17819 */ /* 0x000fe2000001169e */
[----:B---3--:R-:W-:Y:S01]  /*16040*/  FMUL.FTZ R24, R164, R136 ;  /* 0x00000088a4187220 */ /* 0x008fe20000410000 */
[----:B------:R-:W-:Y:S01]  /*16050*/  PRMT R157, R162, 0x5410, R157 ;  /* 0x00005410a29d7816 */ /* 0x000fe2000000009d */
[----:B------:R-:W-:Y:S01]  /*16060*/  FADD.FTZ R194, R170, R194 ;  /* 0x000000c2aac27221 */ /* 0x000fe20000010000 */
[----:B------:R-:W-:Y:S01]  /*16070*/  PRMT R177, R140, 0x5410, R177 ;  /* 0x000054108cb17816 */ /* 0x000fe200000000b1 */
[--C-:B------:R-:W-:Y:S01]  /*16080*/  FFMA.FTZ R140, R27, UR4, -R184.reuse ;  /* 0x000000041b8c7c23 */ /* 0x100fe200080108b8 */
[----:B------:R-:W-:Y:S01]  /*16090*/  MOV R159, R176 ;  /* 0x000000b0009f7202 */ /* 0x000fe20000000f00 */
[----:B------:R-:W-:Y:S01]  /*160a0*/  FMUL.FTZ R27, R3, R139 ;  /* 0x0000008b031b7220 */ /* 0x000fe20000410000 */
[----:B------:R-:W-:Y:S01]  /*160b0*/  PRMT R178, R176, 0x7771, RZ ;  /* 0x00007771b0b27816 */ /* 0x000fe200000000ff */
[----:B------:R-:W-:Y:S01]  /*160c0*/  FFMA.FTZ R184, R31, UR4, -R184 ;  /* 0x000000041fb87c23 */ /* 0x000fe200080108b8 */
[----:B------:R-:W-:Y:S01]  /*160d0*/  LOP3.LUT R176, R158, 0xff, RZ, 0xc0, !PT ;  /* 0x000000ff9eb07812 */ /* 0x000fe200078ec0ff */
[----:B------:R-:W-:Y:S01]  /*160e0*/  FMUL.FTZ R31, R3, R135 ;  /* 0x00000087031f7220 */ /* 0x000fe20000410000 */
[----:B------:R-:W-:Y:S01]  /*160f0*/  LOP3.LUT R157, R157, 0xff00ff, RZ, 0xc0, !PT ;  /* 0x00ff00ff9d9d7812 */ /* 0x000fe200078ec0ff */
[----:B------:R3:W-:Y:S01]  /*16100*/  MUFU.EX2 R158, R28 ;  /* 0x0000001c009e7308 */ /* 0x0007e20000000800 */
[-C--:B--2---:R-:W-:Y:S03]  /*16110*/  HMMA.16816.F32.BF16 R24, R172, R144.reuse, R24 ;  /* 0x00000090ac18723c */ /* 0x084fe60000041818 */
[--C-:B------:R-:W-:Y:S01]  /*16120*/  HSET2.LE.AND R179, R157, R251.reuse, PT ;  /* 0x000000fb9db37233 */ /* 0x100fe20003803000 */
[----:B------:R-:W-:Y:S01]  /*16130*/  FADD.FTZ R169, R192, R169 ;  /* 0x000000a9c0a97221 */ /* 0x000fe20000010000 */
[----:B------:R-:W-:Y:S01]  /*16140*/  LOP3.LUT R159, R159, 0xff, RZ, 0xc0, !PT ;  /* 0x000000ff9f9f7812 */ /* 0x000fe200078ec0ff */
[----:B------:R-:W-:Y:S03]  /*16150*/  FADD.FTZ R197, R201, R197 ;  /* 0x000000c5c9c57221 */ /* 0x000fe60000010000 */
[----:B------:R2:W-:Y:S01]  /*16160*/  MUFU.EX2 R157, R30 ;  /* 0x0000001e009d7308 */ /* 0x0005e20000000800 */
[C---:B------:R-:W-:Y:S04]  /*16170*/  HMMA.16816.F32.BF16 R124, R180.reuse, R144, R124 ;  /* 0x00000090b47c723c */ /* 0x040fe8000004187c */
[----:B------:R-:W-:Y:S01]  /*16180*/  PRMT R178, R159, 0x5410, R178 ;  /* 0x000054109fb27816 */ /* 0x000fe200000000b2 */
[----:B------:R-:W-:Y:S01]  /*16190*/  FADD.FTZ R200, R203, R200 ;  /* 0x000000c8cbc87221 */ /* 0x000fe20000010000 */
[----:B-1----:R-:W-:Y:S03]  /*161a0*/  F2FP.BF16.F32.PACK_AB R29, R206, R205 ;  /* 0x000000cdce1d723e */ /* 0x002fe600000010ff */
[----:B------:R1:W5:Y:S01]  /*161b0*/  MUFU.EX2 R159, R140 ;  /* 0x0000008c009f7308 */ /* 0x0003620000000800 */
[-C--:B------:R-:W-:Y:S01]  /*161c0*/  HMMA.16816.F32.BF16 R128, R180, R146.reuse, R128 ;  /* 0x00000092b480723c */ /* 0x080fe20000041880 */
[----:B------:R-:W-:Y:S02]  /*161d0*/  LDSM.16.MT88.4 R180, [R188+0x800] ;  /* 0x00080000bcb4783b */ /* 0x000fe40000004200 */
[--C-:B------:R-:W-:Y:S01]  /*161e0*/  HSET2.LE.AND R178, R178, R251.reuse, PT ;  /* 0x000000fbb2b27233 */ /* 0x100fe20003803000 */
[----:B------:R-:W-:Y:S01]  /*161f0*/  FADD.FTZ R194, R171, R194 ;  /* 0x000000c2abc27221 */ /* 0x000fe20000010000 */
[----:B---3--:R-:W-:Y:S01]  /*16200*/  F2FP.BF16.F32.PACK_AB R28, R208, R207 ;  /* 0x000000cfd01c723e */ /* 0x008fe200000010ff */
[----:B------:R-:W-:Y:S01]  /*16210*/  FADD.FTZ R169, R193, R169 ;  /* 0x000000a9c1a97221 */ /* 0x000fe20000010000 */
[----:B------:R-:W-:Y:S01]  /*16220*/  SHF.R.U32.HI R148, RZ, 0x8, R148 ;  /* 0x00000008ff947819 */ /* 0x000fe20000011694 */
[----:B--2---:R-:W-:Y:S01]  /*16230*/  FMUL.FTZ R30, R3, R134 ;  /* 0x00000086031e7220 */ /* 0x004fe20000410000 */
[----:B------:R-:W-:Y:S01]  /*16240*/  LOP3.LUT R178, R29, R178, RZ, 0xc0, !PT ;  /* 0x000000b21db27212 */ /* 0x000fe200078ec0ff */
[----:B------:R-:W-:Y:S01]  /*16250*/  FMUL.FTZ R29, R164, R133 ;  /* 0x00000085a41d7220 */ /* 0x000fe20000410000 */
[----:B------:R-:W-:Y:S01]  /*16260*/  LOP3.LUT R179, R28, R179, RZ, 0xc0, !PT ;  /* 0x000000b31cb37212 */ /* 0x000fe200078ec0ff */
[----:B------:R-:W-:Y:S01]  /*16270*/  FMUL.FTZ R28, R164, R132 ;  /* 0x00000084a41c7220 */ /* 0x000fe20000410000 */
[----:B------:R-:W-:Y:S01]  /*16280*/  PRMT R176, R176, 0x5410, R148 ;  /* 0x00005410b0b07816 */ /* 0x000fe20000000094 */
[----:B------:R2:W3:Y:S01]  /*16290*/  MUFU.EX2 R213, R184 ;  /* 0x000000b800d57308 */ /* 0x0004e20000000800 */
[----:B------:R-:W3:Y:S01]  /*162a0*/  LDSM.16.MT88.4 R148, [R220+0xa800] ;  /* 0x00a80000dc94783b */ /* 0x000ee20000004200 */
[----:B------:R-:W-:Y:S01]  /*162b0*/  LOP3.LUT R136, R142, 0xff, RZ, 0xc0, !PT ;  /* 0x000000ff8e887812 */ /* 0x000fe200078ec0ff */
[----:B------:R-:W-:Y:S01]  /*162c0*/  FADD.FTZ R197, R202, R197 ;  /* 0x000000c5cac57221 */ /* 0x000fe20000010000 */
[----:B------:R-:W-:Y:S01]  /*162d0*/  F2FP.BF16.F32.PACK_AB R133, R210, R209 ;  /* 0x000000d1d285723e */ /* 0x000fe200000010ff */
[----:B------:R-:W-:Y:S04]  /*162e0*/  HMMA.16816.F32.BF16 R28, R172, R146, R28 ;  /* 0x00000092ac1c723c */ /* 0x000fe8000004181c */
[----:B-1----:R-:W-:Y:S01]  /*162f0*/  LDSM.16.MT88.4 R140, [R156+0x800] ;  /* 0x000800009c8c783b */ /* 0x002fe20000004200 */
[--C-:B------:R-:W-:Y:S01]  /*16300*/  HSET2.LE.AND R177, R177, R251.reuse, PT ;  /* 0x000000fbb1b17233 */ /* 0x100fe20003803000 */
[----:B------:R-:W-:Y:S01]  /*16310*/  FADD.FTZ R200, R204, R200 ;  /* 0x000000c8ccc87221 */ /* 0x000fe20000010000 */
[----:B------:R-:W-:Y:S01]  /*16320*/  F2FP.BF16.F32.PACK_AB R132, R252, R211 ;  /* 0x000000d3fc84723e */ /* 0x000fe200000010ff */
[----:B------:R-:W-:Y:S01]  /*16330*/  FADD.FTZ R194, R209, R194 ;  /* 0x000000c2d1c27221 */ /* 0x000fe20000010000 */
[--C-:B------:R-:W-:Y:S01]  /*16340*/  HSET2.LE.AND R176, R176, R251.reuse, PT ;  /* 0x000000fbb0b07233 */ /* 0x100fe20003803000 */
[----:B------:R-:W-:Y:S01]  /*16350*/  FADD.FTZ R169, R211, R169 ;  /* 0x000000a9d3a97221 */ /* 0x000fe20000010000 */
[----:B------:R-:W-:Y:S01]  /*16360*/  PRMT R154, R136, 0x5410, R154 ;  /* 0x00005410889a7816 */ /* 0x000fe2000000009a */
[----:B------:R1:W-:Y:S01]  /*16370*/  LDSM.16.MT88.4 R172, [R156+0x1800] ;  /* 0x001800009cac783b */ /* 0x0003e20000004200 */
[----:B------:R-:W-:Y:S01]  /*16380*/  LOP3.LUT R177, R132, R177, RZ, 0xc0, !PT ;  /* 0x000000b184b17212 */ /* 0x000fe200078ec0ff */
[----:B------:R-:W-:Y:S01]  /*16390*/  FADD.FTZ R194, R210, R194 ;  /* 0x000000c2d2c27221 */ /* 0x000fe20000010000 */
[--C-:B------:R-:W-:Y:S01]  /*163a0*/  HSET2.LE.AND R132, R155, R251.reuse, PT ;  /* 0x000000fb9b847233 */ /* 0x100fe20003803000 */
[----:B------:R-:W-:Y:S01]  /*163b0*/  FADD.FTZ R169, R252, R169 ;  /* 0x000000a9fca97221 */ /* 0x000fe20000010000 */
[----:B------:R-:W-:Y:S01]  /*163c0*/  LOP3.LUT R161, R161, 0xff, RZ, 0xc0, !PT ;  /* 0x000000ffa1a17812 */ /* 0x000fe200078ec0ff */
[----:B------:R-:W-:Y:S01]  /*163d0*/  FADD.FTZ R194, R205, R194 ;  /* 0x000000c2cdc27221 */ /* 0x000fe20000010000 */
[----:B----4-:R-:W-:Y:S01]  /*163e0*/  MOV R155, R160 ;  /* 0x000000a0009b7202 */ /* 0x010fe20000000f00 */
[----:B------:R-:W4:Y:S01]  /*163f0*/  LDSM.16.MT88.4 R136, [R216+0xa800] ;  /* 0x00a80000d888783b */ /* 0x000f220000004200 */
[----:B------:R-:W-:Y:S01]  /*16400*/  LOP3.LUT R176, R133, R176, RZ, 0xc0, !PT ;  /* 0x000000b085b07212 */ /* 0x000fe200078ec0ff */
[----:B------:R-:W-:Y:S01]  /*16410*/  FADD.FTZ R169, R207, R169 ;  /* 0x000000a9cfa97221 */ /* 0x000fe20000010000 */
[--C-:B------:R-:W-:Y:S01]  /*16420*/  HSET2.LE.AND R133, R154, R251.reuse, PT ;  /* 0x000000fb9a857233 */ /* 0x100fe20003803000 */
[----:B------:R-:W-:Y:S01]  /*16430*/  FADD.FTZ R232, R206, R194 ;  /* 0x000000c2cee87221 */ /* 0x000fe20000010000 */
[----:B------:R-:W-:Y:S01]  /*16440*/  MOV R154, R191 ;  /* 0x000000bf009a7202 */ /* 0x000fe20000000f00 */
[----:B------:R-:W-:Y:S01]  /*16450*/  FADD.FTZ R231, R208, R169 ;  /* 0x000000a9d0e77221 */ /* 0x000fe20000010000 */
[----:B------:R-:W-:Y:S01]  /*16460*/  PRMT R153, R161, 0x5410, R153 ;  /* 0x00005410a1997816 */ /* 0x000fe20000000099 */
[----:B--2---:R-:W2:Y:S01]  /*16470*/  LDSM.16.MT88.4 R184, [R220+0xb800] ;  /* 0x00b80000dcb8783b */ /* 0x004ea20000004200 */
[----:B------:R-:W-:Y:S02]  /*16480*/  F2FP.BF16.F32.PACK_AB R134, R163, R155 ;  /* 0x0000009ba386723e */ /* 0x000fe400000010ff */
[----:B------:R-:W-:Y:S02]  /*16490*/  LOP3.LUT R152, R152, 0xff00ff, RZ, 0xc0, !PT ;  /* 0x00ff00ff98987812 */ /* 0x000fe400078ec0ff */
[----:B-----5:R-:W-:Y:S02]  /*164a0*/  F2FP.BF16.F32.PACK_AB R135, R159, R154 ;  /* 0x0000009a9f87723e */ /* 0x020fe400000010ff */
[----:B-1----:R-:W-:Y:S01]  /*164b0*/  MOV R156, R189 ;  /* 0x000000bd009c7202 */ /* 0x002fe20000000f00 */
[----:B------:R-:W1:Y:S01]  /*164c0*/  LDSM.16.MT88.4 R144, [R216+0xb800] ;  /* 0x00b80000d890783b */ /* 0x000e620000004200 */
[----:B------:R-:W-:Y:S02]  /*164d0*/  LOP3.LUT R132, R134, R132, RZ, 0xc0, !PT ;  /* 0x0000008486847212 */ /* 0x000fe400078ec0ff */
[--C-:B------:R-:W-:Y:S02]  /*164e0*/  HSET2.LE.AND R134, R153, R251.reuse, PT ;  /* 0x000000fb99867233 */ /* 0x100fe40003803000 */
[----:B------:R-:W-:Y:S02]  /*164f0*/  F2FP.BF16.F32.PACK_AB R153, R156, R158 ;  /* 0x0000009e9c99723e */ /* 0x000fe400000010ff */
[----:B------:R-:W-:Y:S01]  /*16500*/  LOP3.LUT R133, R135, R133, RZ, 0xc0, !PT ;  /* 0x0000008587857212 */ /* 0x000fe200078ec0ff */
[----:B------:R-:W5:Y:S01]  /*16510*/  LDSM.16.MT88.4 R188, [R188+0x1800] ;  /* 0x00180000bcbc783b */ /* 0x000f620000004200 */
[----:B------:R-:W-:Y:S02]  /*16520*/  HSET2.LE.AND R135, R152, R251, PT ;  /* 0x000000fb98877233 */ /* 0x000fe40003803000 */
[----:B---3--:R-:W-:Y:S02]  /*16530*/  F2FP.BF16.F32.PACK_AB R152, R213, R157 ;  /* 0x0000009dd598723e */ /* 0x008fe400000010ff */
[----:B------:R-:W-:Y:S02]  /*16540*/  LOP3.LUT R134, R153, R134, RZ, 0xc0, !PT ;  /* 0x0000008699867212 */ /* 0x000fe400078ec0ff */
[----:B------:R-:W-:Y:S02]  /*16550*/  MOV R153, R163 ;  /* 0x000000a300997202 */ /* 0x000fe40000000f00 */
[-C--:B------:R-:W-:Y:S05]  /*16560*/  HMMA.16816.F32.BF16 R160, R176, R148.reuse, R4 ;  /* 0x00000094b0a0723c */ /* 0x080fea0000041804 */
[----:B------:R-:W-:Y:S02]  /*16570*/  LOP3.LUT R135, R152, R135, RZ, 0xc0, !PT ;  /* 0x0000008798877212 */ /* 0x000fe400078ec0ff */
[----:B------:R-:W-:Y:S02]  /*16580*/  MOV R6, R156 ;  /* 0x0000009c00067202 */ /* 0x000fe40000000f00 */
[----:B------:R-:W-:Y:S02]  /*16590*/  MOV R5, R157 ;  /* 0x0000009d00057202 */ /* 0x000fe40000000f00 */
[----:B------:R-:W-:Y:S02]  /*165a0*/  MOV R4, R158 ;  /* 0x0000009e00047202 */ /* 0x000fe40000000f00 */
[----:B------:R-:W-:Y:S02]  /*165b0*/  MOV R152, R159 ;  /* 0x0000009f00987202 */ /* 0x000fe40000000f00 */
[C---:B------:R-:W-:Y:S04]  /*165c0*/  HMMA.16816.F32.BF16 R156, R132.reuse, R148, R8 ;  /* 0x00000094849c723c */ /* 0x040fe80000041808 */
[----:B------:R-:W-:Y:S02]  /*165d0*/  MOV R11, R152 ;  /* 0x00000098000b7202 */ /* 0x000fe40000000f00 */
[----:B------:R-:W-:Y:S02]  /*165e0*/  MOV R10, R153 ;  /* 0x00000099000a7202 */ /* 0x000fe40000000f00 */
[----:B------:R-:W-:Y:S02]  /*165f0*/  MOV R9, R154 ;  /* 0x0000009a00097202 */ /* 0x000fe40000000f00 */
[----:B------:R-:W-:Y:S02]  /*16600*/  MOV R8, R155 ;  /* 0x0000009b00087202 */ /* 0x000fe40000000f00 */
[-C--:B------:R-:W-:Y:S03]  /*16610*/  HMMA.16816.F32.BF16 R152, R132, R150.reuse, R12 ;  /* 0x000000968498723c */ /* 0x080fe6000004180c */
[----:B------:R-:W-:Y:S01]  /*16620*/  FADD.FTZ R197, R8, R197 ;  /* 0x000000c508c57221 */ /* 0x000fe20000010000 */
[----:B------:R-:W-:Y:S01]  /*16630*/  FADD.FTZ R200, R9, R200 ;  /* 0x000000c809c87221 */ /* 0x000fe20000010000 */
[----:B------:R-:W-:Y:S02]  /*16640*/  MOV R7, R213 ;  /* 0x000000d500077202 */ /* 0x000fe40000000f00 */
[----:B------:R-:W-:Y:S01]  /*16650*/  FADD.FTZ R197, R10, R197 ;  /* 0x000000c50ac57221 */ /* 0x000fe20000010000 */
[C---:B------:R-:W-:Y:S04]  /*16660*/  HMMA.16816.F32.BF16 R148, R176.reuse, R150, R16 ;  /* 0x00000096b094723c */ /* 0x040fe80000041810 */
[----:B------:R-:W-:Y:S01]  /*16670*/  FADD.FTZ R200, R11, R200 ;  /* 0x000000c80bc87221 */ /* 0x000fe20000010000 */
[----:B------:R-:W-:Y:S01]  /*16680*/  FADD.FTZ R197, R4, R197 ;  /* 0x000000c504c57221 */ /* 0x000fe20000010000 */
[----:B------:R-:W-:Y:S02]  /*16690*/  LOP3.LUT R213, R214, 0x400, RZ, 0xc0, !PT ;  /* 0x00000400d6d57812 */ /* 0x000fe400078ec0ff */
[-C--:B----4-:R-:W-:Y:S03]  /*166a0*/  HMMA.16816.F32.BF16 R36, R176, R136.reuse, R36 ;  /* 0x00000088b024723c */ /* 0x090fe60000041824 */
[----:B------:R-:W-:Y:S01]  /*166b0*/  FADD.FTZ R200, R5, R200 ;  /* 0x000000c805c87221 */ /* 0x000fe20000010000 */
[----:B------:R-:W-:Y:S01]  /*166c0*/  FADD.FTZ R230, R6, R197 ;  /* 0x000000c506e67221 */ /* 0x000fe20000010000 */
[----:B------:R-:W-:Y:S02]  /*166d0*/  MOV R0, R165 ;  /* 0x000000a500007202 */ /* 0x000fe40000000f00 */
[----:B------:R-:W-:Y:S01]  /*166e0*/  FADD.FTZ R229, R7, R200 ;  /* 0x000000c807e57221 */ /* 0x000fe20000010000 */
[C---:B------:R-:W-:Y:S04]  /*166f0*/  HMMA.16816.F32.BF16 R40, R132.reuse, R136, R40 ;  /* 0x000000888428723c */ /* 0x040fe80000041828 */
[----:B------:R-:W-:Y:S02]  /*16700*/  MOV R2, R166 ;  /* 0x000000a600027202 */ /* 0x000fe40000000f00 */
[----:B------:R-:W-:Y:S02]  /*16710*/  MOV R164, R167 ;  /* 0x000000a700a47202 */ /* 0x000fe40000000f00 */
[-C--:B------:R-:W-:Y:S03]  /*16720*/  HMMA.16816.F32.BF16 R44, R132, R138.reuse, R44 ;  /* 0x0000008a842c723c */ /* 0x080fe6000004182c */
[----:B------:R-:W-:Y:S05]  /*16730*/  MOV R3, R168 ;  /* 0x000000a800037202 */ /* 0x000fea0000000f00 */
        /* <DEDUP_REMOVED lines=22> */
[C---:B------:R-:W-:Y:S08]  /*168a0*/  HMMA.16816.F32.BF16 R124, R132.reuse, R188, R124 ;  /* 0x000000bc847c723c */ /* 0x040ff0000004187c */
[-C--:B------:R-:W-:Y:S08]  /*168b0*/  HMMA.16816.F32.BF16 R128, R132, R190.reuse, R128 ;  /* 0x000000be8480723c */ /* 0x080ff00000041880 */
[----:B------:R-:W-:Y:S01]  /*168c0*/  HMMA.16816.F32.BF16 R132, R176, R190, R28 ;  /* 0x000000beb084723c */ /* 0x000fe2000004181c */
[----:B------:R-:W-:Y:S08]  /*168d0*/  @!UPT UIADD3 URZ, UPT, UPT, URZ, URZ, URZ ;  /* 0x000000fffffff290 */ /* 0x000ff0000fffe0ff */
[----:B------:R-:W-:Y:S11]  /*168e0*/  BRA.U UP0, `(.L_x_995) ;  /* 0xffffffd100d07547 */ /* 0x000ff6000b83ffff */
.L_x_994:
[----:B-----5:R-:W1:Y:S01]  /*168f0*/  SHFL.BFLY PT, R2, R231, 0x2, 0x1f ;  /* 0x0c401f00e7027f89 */ /* 0x020e6200000e0000 */
[----:B------:R-:W-:Y:S01]  /*16900*/  SHF.L.U32 R5, R219, 0x4, RZ ;  /* 0x00000004db057819 */ /* 0x000fe200000006ff */
[----:B------:R-:W2:Y:S01]  /*16910*/  LDCU UR4, c[0x0][0x4fc] ;  /* 0x00009f80ff0477ac */ /* 0x000ea20008000800 */
[----:B------:R-:W-:Y:S01]  /*16920*/  MOV R10, 0x10 ;  /* 0x00000010000a7802 */ /* 0x000fe20000000f00 */
[----:B------:R-:W3:Y:S01]  /*16930*/  SHFL.BFLY PT, R0, R232, 0x2, 0x1f ;  /* 0x0c401f00e8007f89 */ /* 0x000ee200000e0000 */
[----:B------:R-:W-:Y:S01]  /*16940*/  LOP3.LUT R5, R5, 0x1c0, RZ, 0xc0, !PT ;  /* 0x000001c005057812 */ /* 0x000fe200078ec0ff */
[----:B------:R-:W-:Y:S01]  /*16950*/  UISETP.NE.AND UP3, UPT, UR19, -0x1, UPT ;  /* 0xffffffff1300788c */ /* 0x000fe2000bf65270 */
[----:B------:R-:W-:Y:S01]  /*16960*/  SEL R10, R10, 0xfffffff0, !P0 ;  /* 0xfffffff00a0a7807 */ /* 0x000fe20004000000 */
[----:B------:R-:W4:Y:S01]  /*16970*/  SHFL.BFLY PT, R3, R230, 0x2, 0x1f ;  /* 0x0c401f00e6037f89 */ /* 0x000f2200000e0000 */
[----:B------:R-:W-:Y:S01]  /*16980*/  LOP3.LUT P0, RZ, R219, 0x8, RZ, 0xc0, !PT ;  /* 0x00000008dbff7812 */ /* 0x000fe2000780c0ff */
[----:B------:R-:W2:Y:S01]  /*16990*/  S2UR UR12, SR_CTAID.Y ;  /* 0x00000000000c79c3 */ /* 0x000ea20000002600 */
[----:B------:R-:W3:Y:S02]  /*169a0*/  LDCU.U8 UR8, c[0x0][0x549] ;  /* 0x0000a920ff0877ac */ /* 0x000ee40008000000 */
[----:B------:R-:W-:-:S02]  /*169b0*/  SEL R217, R217, 0xffffffe0, !P0 ;  /* 0xffffffe0d9d97807 */ /* 0x000fc40004000000 */
[----:B------:R-:W-:Y:S01]  /*169c0*/  LOP3.LUT P0, RZ, R219, 0x10, RZ, 0xc0, !PT ;  /* 0x00000010dbff7812 */ /* 0x000fe2000780c0ff */
[----:B------:R-:W2:Y:S01]  /*169d0*/  LDCU UR10, c[0x0][0x434] ;  /* 0x00008680ff0a77ac */ /* 0x000ea20008000800 */
[----:B------:R-:W2:Y:S01]  /*169e0*/  @!UP3 LDCU.64 UR6, c[0x0][0x400] ;  /* 0x00008000ff06b7ac */ /* 0x000ea20008000a00 */
[----:B-1----:R-:W-:Y:S01]  /*169f0*/  FADD.FTZ R231, R2, R231 ;  /* 0x000000e702e77221 */ /* 0x002fe20000010000 */
[----:B------:R-:W1:Y:S01]  /*16a00*/  LDCU.U8 UR11, c[0x0][0x548] ;  /* 0x0000a900ff0b77ac */ /* 0x000e620008000000 */
[----:B------:R-:W1:Y:S01]  /*16a10*/  SHFL.BFLY PT, R2, R229, 0x2, 0x1f ;  /* 0x0c401f00e5027f89 */ /* 0x000e6200000e0000 */
[----:B---3--:R-:W-:Y:S01]  /*16a20*/  FADD.FTZ R232, R0, R232 ;  /* 0x000000e800e87221 */ /* 0x008fe20000010000 */
[----:B------:R-:W-:Y:S02]  /*16a30*/  UISETP.NE.AND UP1, UPT, UR8, URZ, UPT ;  /* 0x000000ff0800728c */ /* 0x000fe4000bf25270 */
[----:B------:R-:W3:Y:S01]  /*16a40*/  SHFL.BFLY PT, R4, R231, 0x1, 0x1f ;  /* 0x0c201f00e7047f89 */ /* 0x000ee200000e0000 */
[----:B------:R-:W3:Y:S01]  /*16a50*/  S2UR UR8, SR_CTAID.X ;  /* 0x00000000000879c3 */ /* 0x000ee20000002500 */
[----:B----4-:R-:W-:Y:S01]  /*16a60*/  FADD.FTZ R230, R3, R230 ;  /* 0x000000e603e67221 */ /* 0x010fe20000010000 */
[----:B------:R-:W-:Y:S01]  /*16a70*/  UISETP.NE.AND UP2, UPT, UR19, -0x1, UPT ;  /* 0xffffffff1300788c */ /* 0x000fe2000bf45270 */
[----:B------:R-:W4:Y:S01]  /*16a80*/  SHFL.BFLY PT, R0, R232, 0x1, 0x1f ;  /* 0x0c201f00e8007f89 */ /* 0x000f2200000e0000 */
[----:B------:R-:W4:Y:S03]  /*16a90*/  LDCU UR13, c[0x0][0x434] ;  /* 0x00008680ff0d77ac */ /* 0x000f260008000800 */
[----:B------:R-:W4:Y:S01]  /*16aa0*/  SHFL.BFLY PT, R8, R230, 0x1, 0x1f ;  /* 0x0c201f00e6087f89 */ /* 0x000f2200000e0000 */
[----:B--2---:R-:W-:Y:S01]  /*16ab0*/  @!UP3 UIMAD.WIDE.U32 UR14, UR12, UR6, URZ ;  /* 0x000000060c0eb2a5 */ /* 0x004fe2000f8e00ff */
[----:B------:R-:W2:Y:S01]  /*16ac0*/  S2UR UR6, SR_CTAID.Z ;  /* 0x00000000000679c3 */ /* 0x000ea20000002700 */
[----:B------:R-:W2:Y:S02]  /*16ad0*/  @UP1 LDCU UR9, c[0x0][0x430] ;  /* 0x00008600ff0917ac */ /* 0x000ea40008000800 */
[----:B------:R-:W-:-:S02]  /*16ae0*/  @!UP3 UIMAD UR7, UR12, UR7, UR15 ;  /* 0x000000070c07b2a4 */ /* 0x000fc4000f8e020f */
[----:B-1----:R-:W-:Y:S01]  /*16af0*/  UISETP.NE.AND UP0, UPT, UR11, URZ, !UP1 ;  /* 0x000000ff0b00728c */ /* 0x002fe2000cf05270 */
[----:B------:R-:W-:Y:S01]  /*16b00*/  FADD.FTZ R229, R2, R229 ;  /* 0x000000e502e57221 */ /* 0x000fe20000010000 */
[----:B------:R-:W-:Y:S01]  /*16b10*/  SHF.L.U32 R2, R219, 0x1, RZ ;  /* 0x00000001db027819 */ /* 0x000fe200000006ff */
[----:B---3--:R-:W-:-:S03]  /*16b20*/  FADD.FTZ R4, R231, R4 ;  /* 0x00000004e7047221 */ /* 0x008fc60000010000 */
[----:B------:R-:W1:Y:S01]  /*16b30*/  SHFL.BFLY PT, R7, R229, 0x1, 0x1f ;  /* 0x0c201f00e5077f89 */ /* 0x000e6200000e0000 */
[----:B------:R-:W-:Y:S01]  /*16b40*/  LOP3.LUT R221, R221, 0x6, R2, 0xf8, !PT ;  /* 0x00000006dddd7812 */ /* 0x000fe200078ef802 */
[----:B----4-:R-:W-:Y:S01]  /*16b50*/  FADD.FTZ R0, R232, R0 ;  /* 0x00000000e8007221 */ /* 0x010fe20000010000 */
[----:B------:R-:W-:Y:S01]  /*16b60*/  LOP3.LUT R5, R5, 0x38, R2, 0xf8, !PT ;  /* 0x0000003805057812 */ /* 0x000fe200078ef802 */
[----:B------:R-:W3:Y:S01]  /*16b70*/  MUFU.RCP R6, R4 ;  /* 0x0000000400067308 */ /* 0x000ee20000001000 */
[----:B------:R-:W-:Y:S01]  /*16b80*/  FSETP.NE.FTZ.AND P3, PT, R4, RZ, PT ;  /* 0x000000ff0400720b */ /* 0x000fe20003f75000 */
[----:B------:R-:W-:Y:S01]  /*16b90*/  FADD.FTZ R2, R230, R8 ;  /* 0x00000008e6027221 */ /* 0x000fe20000010000 */
[----:B------:R-:W-:Y:S01]  /*16ba0*/  FSETP.NE.FTZ.AND P4, PT, R0, RZ, PT ;  /* 0x000000ff0000720b */ /* 0x000fe20003f95000 */
[----:B--2---:R-:W-:Y:S01]  /*16bb0*/  @UP1 UIMAD UR13, UR9, UR10, URZ ;  /* 0x0000000a090d12a4 */ /* 0x004fe2000f8e02ff */
[----:B------:R-:W-:Y:S02]  /*16bc0*/  LOP3.LUT R5, R221, R5, RZ, 0xfc, !PT ;  /* 0x00000005dd057212 */ /* 0x000fe400078efcff */
[----:B------:R-:W-:Y:S01]  /*16bd0*/  FSETP.NE.FTZ.AND P2, PT, R2, RZ, PT ;  /* 0x000000ff0200720b */ /* 0x000fe20003f55000 */
[----:B------:R-:W2:Y:S01]  /*16be0*/  MUFU.RCP R3, R0 ;  /* 0x0000000000037308 */ /* 0x000ea20000001000 */
[----:B------:R-:W-:-:S04]  /*16bf0*/  LEA R5, R5, UR5, 0x1 ;  /* 0x0000000505057c11 */ /* 0x000fc8000f8e08ff */
[C---:B------:R-:W-:Y:S02]  /*16c00*/  IADD3 R11, PT, PT, R5.reuse, R217, RZ ;  /* 0x000000d9050b7210 */ /* 0x040fe40007ffe0ff */
[----:B------:R-:W-:Y:S01]  /*16c10*/  IADD3 R13, PT, PT, R5, 0x40, RZ ;  /* 0x00000040050d7810 */ /* 0x000fe20007ffe0ff */
[----:B------:R-:W4:Y:S01]  /*16c20*/  MUFU.RCP R8, R2 ;  /* 0x0000000200087308 */ /* 0x000f220000001000 */
[----:B---3--:R-:W-:Y:S01]  /*16c30*/  FSEL R6, R6, 1, P3 ;  /* 0x3f80000006067808 */ /* 0x008fe20001800000 */
[----:B-1----:R-:W-:Y:S01]  /*16c40*/  FADD.FTZ R7, R229, R7 ;  /* 0x00000007e5077221 */ /* 0x002fe20000010000 */
[----:B------:R-:W-:-:S03]  /*16c50*/  IADD3 R12, PT, PT, R10, R11, RZ ;  /* 0x0000000b0a0c7210 */ /* 0x000fc60007ffe0ff */
[----:B------:R-:W-:Y:S01]  /*16c60*/  FMUL.FTZ R6, R6, UR4 ;  /* 0x0000000406067c20 */ /* 0x000fe20008410000 */
[----:B------:R-:W-:Y:S01]  /*16c70*/  @P0 IADD3 R13, PT, PT, R5, -0x40, RZ ;  /* 0xffffffc0050d0810 */ /* 0x000fe20007ffe0ff */
[----:B------:R-:W1:Y:S01]  /*16c80*/  MUFU.RCP R9, R7 ;  /* 0x0000000700097308 */ /* 0x000e620000001000 */
[----:B------:R-:W-:Y:S01]  /*16c90*/  FSETP.NE.FTZ.AND P1, PT, R7, RZ, PT ;  /* 0x000000ff0700720b */ /* 0x000fe20003f35000 */
[C---:B------:R-:W-:Y:S01]  /*16ca0*/  FMUL.FTZ R162, R6.reuse, R162 ;  /* 0x000000a206a27220 */ /* 0x040fe20000410000 */
[----:B--2---:R-:W-:Y:S01]  /*16cb0*/  FSEL R3, R3, 1, P4 ;  /* 0x3f80000003037808 */ /* 0x004fe20002000000 */
[C---:B------:R-:W-:Y:S01]  /*16cc0*/  FMUL.FTZ R163, R6.reuse, R163 ;  /* 0x000000a306a37220 */ /* 0x040fe20000410000 */
[C---:B------:R-:W-:Y:S01]  /*16cd0*/  FMUL.FTZ R150, R6.reuse, R150 ;  /* 0x0000009606967220 */ /* 0x040fe20000410000 */
[C---:B------:R-:W-:Y:S01]  /*16ce0*/  FMUL.FTZ R151, R6.reuse, R151 ;  /* 0x0000009706977220 */ /* 0x040fe20000410000 */
[----:B------:R-:W-:Y:S01]  /*16cf0*/  FMUL.FTZ R38, R6, R38 ;  /* 0x0000002606267220 */ /* 0x000fe20000410000 */
[----:B------:R-:W-:Y:S01]  /*16d00*/  FMUL.FTZ R3, R3, UR4 ;  /* 0x0000000403037c20 */ /* 0x000fe20008410000 */
[----:B----4-:R-:W-:Y:S01]  /*16d10*/  FSEL R8, R8, 1, P2 ;  /* 0x3f80000008087808 */ /* 0x010fe20001000000 */
[C---:B------:R-:W-:Y:S01]  /*16d20*/  FMUL.FTZ R39, R6.reuse, R39 ;  /* 0x0000002706277220 */ /* 0x040fe20000410000 */
[----:B------:R-:W-:Y:S01]  /*16d30*/  FMUL.FTZ R50, R6, R50 ;  /* 0x0000003206327220 */ /* 0x000fe20000410000 */
[C---:B------:R-:W-:Y:S01]  /*16d40*/  FMUL.FTZ R160, R3.reuse, R160 ;  /* 0x000000a003a07220 */ /* 0x040fe20000410000 */
[C---:B------:R-:W-:Y:S01]  /*16d50*/  FMUL.FTZ R161, R3.reuse, R161 ;  /* 0x000000a103a17220 */ /* 0x040fe20000410000 */
[----:B------:R-:W-:Y:S01]  /*16d60*/  FMUL.FTZ R8, R8, UR4 ;  /* 0x0000000408087c20 */ /* 0x000fe20008410000 */
[C---:B------:R-:W-:Y:S01]  /*16d70*/  FMUL.FTZ R148, R3.reuse, R148 ;  /* 0x0000009403947220 */ /* 0x040fe20000410000 */
[----:B------:R-:W-:Y:S01]  /*16d80*/  FMUL.FTZ R149, R3, R149 ;  /* 0x0000009503957220 */ /* 0x000fe20000410000 */
[----:B-1----:R-:W-:Y:S01]  /*16d90*/  FSEL R9, R9, 1, P1 ;  /* 0x3f80000009097808 */ /* 0x002fe20000800000 */
[C---:B------:R-:W-:Y:S01]  /*16da0*/  FMUL.FTZ R156, R8.reuse, R156 ;  /* 0x0000009c089c7220 */ /* 0x040fe20000410000 */
[C---:B------:R-:W-:Y:S01]  /*16db0*/  FMUL.FTZ R157, R8.reuse, R157 ;  /* 0x0000009d089d7220 */ /* 0x040fe20000410000 */
[C---:B------:R-:W-:Y:S01]  /*16dc0*/  FMUL.FTZ R152, R8.reuse, R152 ;  /* 0x0000009808987220 */ /* 0x040fe20000410000 */
[----:B------:R-:W-:Y:S01]  /*16dd0*/  FMUL.FTZ R153, R8, R153 ;  /* 0x0000009908997220 */ /* 0x000fe20000410000 */
[----:B------:R-:W-:Y:S01]  /*16de0*/  FMUL.FTZ R9, R9, UR4 ;  /* 0x0000000409097c20 */ /* 0x000fe20008410000 */
        /* <DEDUP_REMOVED lines=45> */
[----:B------:R-:W-:Y:S01]  /*170c0*/  F2FP.BF16.F32.PACK_AB R150, R151, R150 ;  /* 0x000000969796723e */ /* 0x000fe200000010ff */
[----:B------:R-:W-:Y:S01]  /*170d0*/  FMUL.FTZ R52, R3, R52 ;  /* 0x0000003403347220 */ /* 0x000fe20000410000 */
[----:B------:R-:W-:Y:S01]  /*170e0*/  IADD3 R9, PT, PT, R5, R10, RZ ;  /* 0x0000000a05097210 */ /* 0x000fe20007ffe0ff */
[----:B------:R-:W-:Y:S01]  /*170f0*/  FMUL.FTZ R53, R3, R53 ;  /* 0x0000003503357220 */ /* 0x000fe20000410000 */
        /* <DEDUP_REMOVED lines=11> */
[C---:B------:R-:W-:Y:S01]  /*171b0*/  FMUL.FTZ R56, R8.reuse, R56 ;  /* 0x0000003808387220 */ /* 0x040fe20000410000 */
[----:B------:R-:W-:Y:S01]  /*171c0*/  F2FP.BF16.F32.PACK_AB R38, R39, R38 ;  /* 0x000000262726723e */ /* 0x000fe200000010ff */
[C---:B------:R-:W-:Y:S01]  /*171d0*/  FMUL.FTZ R57, R8.reuse, R57 ;  /* 0x0000003908397220 */ /* 0x040fe20000410000 */
[----:B------:R-:W-:Y:S01]  /*171e0*/  F2FP.BF16.F32.PACK_AB R48, R49, R48 ;  /* 0x000000303130723e */ /* 0x000fe200000010ff */
[----:B------:R-:W-:Y:S01]  /*171f0*/  STS [R5], R160 ;  /* 0x000000a005007388 */ /* 0x000fe20000000800 */
[----:B------:R-:W-:Y:S01]  /*17200*/  F2FP.BF16.F32.PACK_AB R50, R51, R50 ;  /* 0x000000323332723e */ /* 0x000fe200000010ff */
[C---:B------:R-:W-:Y:S01]  /*17210*/  FMUL.FTZ R60, R8.reuse, R60 ;  /* 0x0000003c083c7220 */ /* 0x040fe20000410000 */
[----:B------:R-:W-:Y:S01]  /*17220*/  FMUL.FTZ R61, R8, R61 ;  /* 0x0000003d083d7220 */ /* 0x000fe20000410000 */
[----:B------:R-:W-:Y:S01]  /*17230*/  STS [R5+0x400], R162 ;  /* 0x000400a205007388 */ /* 0x000fe20000000800 */
[----:B------:R-:W-:Y:S01]  /*17240*/  F2FP.BF16.F32.PACK_AB R40, R41, R40 ;  /* 0x000000282928723e */ /* 0x000fe200000010ff */
[----:B------:R-:W-:Y:S01]  /*17250*/  FMUL.FTZ R68, R3, R68 ;  /* 0x0000004403447220 */ /* 0x000fe20000410000 */
[----:B------:R-:W-:Y:S01]  /*17260*/  F2FP.BF16.F32.PACK_AB R42, R43, R42 ;  /* 0x0000002a2b2a723e */ /* 0x000fe200000010ff */
[----:B------:R-:W-:Y:S01]  /*17270*/  STS [R9], R148 ;  /* 0x0000009409007388 */ /* 0x000fe20000000800 */
[----:B------:R-:W-:Y:S01]  /*17280*/  FMUL.FTZ R69, R3, R69 ;  /* 0x0000004503457220 */ /* 0x000fe20000410000 */
[C---:B------:R-:W-:Y:S01]  /*17290*/  FMUL.FTZ R70, R6.reuse, R70 ;  /* 0x0000004606467220 */ /* 0x040fe20000410000 */
[C---:B------:R-:W-:Y:S01]  /*172a0*/  FMUL.FTZ R71, R6.reuse, R71 ;  /* 0x0000004706477220 */ /* 0x040fe20000410000 */
[----:B------:R-:W-:Y:S01]  /*172b0*/  STS [R9+0x400], R150 ;  /* 0x0004009609007388 */ /* 0x000fe20000000800 */
[----:B------:R-:W-:Y:S01]  /*172c0*/  F2FP.BF16.F32.PACK_AB R44, R45, R44 ;  /* 0x0000002c2d2c723e */ /* 0x000fe200000010ff */
[----:B------:R-:W-:Y:S01]  /*172d0*/  FMUL.FTZ R80, R3, R80 ;  /* 0x0000005003507220 */ /* 0x000fe20000410000 */
[----:B------:R-:W-:Y:S01]  /*172e0*/  F2FP.BF16.F32.PACK_AB R46, R47, R46 ;  /* 0x0000002e2f2e723e */ /* 0x000fe200000010ff */
[----:B------:R-:W-:Y:S01]  /*172f0*/  STS [R5+0x2000], R156 ;  /* 0x0020009c05007388 */ /* 0x000fe20000000800 */
[----:B------:R-:W-:Y:S01]  /*17300*/  FMUL.FTZ R81, R3, R81 ;  /* 0x0000005103517220 */ /* 0x000fe20000410000 */
[C---:B------:R-:W-:Y:S01]  /*17310*/  FMUL.FTZ R82, R6.reuse, R82 ;  /* 0x0000005206527220 */ /* 0x040fe20000410000 */
[----:B------:R-:W-:Y:S01]  /*17320*/  FMUL.FTZ R83, R6, R83 ;  /* 0x0000005306537220 */ /* 0x000fe20000410000 */
[----:B------:R-:W-:Y:S01]  /*17330*/  STS [R5+0x2400], R158 ;  /* 0x0024009e05007388 */ /* 0x000fe20000000800 */
[----:B------:R-:W-:Y:S01]  /*17340*/  F2FP.BF16.F32.PACK_AB R52, R53, R52 ;  /* 0x000000343534723e */ /* 0x000fe200000010ff */
[C---:B------:R-:W-:Y:S01]  /*17350*/  FMUL.FTZ R72, R8.reuse, R72 ;  /* 0x0000004808487220 */ /* 0x040fe20000410000 */
[----:B------:R-:W-:Y:S01]  /*17360*/  F2FP.BF16.F32.PACK_AB R54, R55, R54 ;  /* 0x000000363736723e */ /* 0x000fe200000010ff */
[----:B------:R-:W-:Y:S01]  /*17370*/  STS [R9+0x2000], R152 ;  /* 0x0020009809007388 */ /* 0x000fe20000000800 */
[C---:B------:R-:W-:Y:S01]  /*17380*/  FMUL.FTZ R73, R8.reuse, R73 ;  /* 0x0000004908497220 */ /* 0x040fe20000410000 */
[----:B------:R-:W-:Y:S01]  /*17390*/  F2FP.BF16.F32.PACK_AB R64, R65, R64 ;  /* 0x000000404140723e */ /* 0x000fe200000010ff */
[C---:B------:R-:W-:Y:S01]  /*173a0*/  FMUL.FTZ R76, R8.reuse, R76 ;  /* 0x0000004c084c7220 */ /* 0x040fe20000410000 */
[----:B------:R-:W-:Y:S01]  /*173b0*/  STS [R9+0x2400], R154 ;  /* 0x0024009a09007388 */ /* 0x000fe20000000800 */
[----:B------:R-:W-:Y:S01]  /*173c0*/  F2FP.BF16.F32.PACK_AB R66, R67, R66 ;  /* 0x000000424342723e */ /* 0x000fe200000010ff */
[----:B------:R-:W-:Y:S01]  /*173d0*/  FMUL.FTZ R77, R8, R77 ;  /* 0x0000004d084d7220 */ /* 0x000fe20000410000 */
[-C--:B------:R-:W-:Y:S01]  /*173e0*/  IADD3 R14, PT, PT, R10, R13.reuse, RZ ;  /* 0x0000000d0a0e7210 */ /* 0x080fe20007ffe0ff */
[----:B------:R-:W-:Y:S01]  /*173f0*/  STS [R11], R36 ;  /* 0x000000240b007388 */ /* 0x000fe20000000800 */
[----:B------:R-:W-:Y:S01]  /*17400*/  IADD3 R217, PT, PT, R217, R13, RZ ;  /* 0x0000000dd9d97210 */ /* 0x000fe20007ffe0ff */
[----:B------:R-:W-:Y:S01]  /*17410*/  FMUL.FTZ R84, R3, R84 ;  /* 0x0000005403547220 */ /* 0x000fe20000410000 */
[----:B------:R-:W-:Y:S01]  /*17420*/  F2FP.BF16.F32.PACK_AB R56, R57, R56 ;  /* 0x000000383938723e */ /* 0x000fe200000010ff */
[----:B------:R-:W-:Y:S01]  /*17430*/  STS [R11+0x400], R38 ;  /* 0x000400260b007388 */ /* 0x000fe20000000800 */
[----:B------:R-:W-:Y:S01]  /*17440*/  F2FP.BF16.F32.PACK_AB R58, R59, R58 ;  /* 0x0000003a3b3a723e */ /* 0x000fe200000010ff */
[----:B------:R-:W-:Y:S01]  /*17450*/  FMUL.FTZ R85, R3, R85 ;  /* 0x0000005503557220 */ /* 0x000fe20000410000 */
[C---:B------:R-:W-:Y:S01]  /*17460*/  FMUL.FTZ R86, R6.reuse, R86 ;  /* 0x0000005606567220 */ /* 0x040fe20000410000 */
[----:B------:R-:W-:Y:S01]  /*17470*/  STS [R12], R48 ;  /* 0x000000300c007388 */ /* 0x000fe20000000800 */
[C---:B------:R-:W-:Y:S01]  /*17480*/  FMUL.FTZ R87, R6.reuse, R87 ;  /* 0x0000005706577220 */ /* 0x040fe20000410000 */
[----:B------:R-:W-:Y:S01]  /*17490*/  F2FP.BF16.F32.PACK_AB R60, R61, R60 ;  /* 0x0000003c3d3c723e */ /* 0x000fe200000010ff */
[----:B------:R-:W-:Y:S01]  /*174a0*/  FMUL.FTZ R96, R3, R96 ;  /* 0x0000006003607220 */ /* 0x000fe20000410000 */
[----:B------:R-:W-:Y:S01]  /*174b0*/  STS [R12+0x400], R50 ;  /* 0x000400320c007388 */ /* 0x000fe20000000800 */
[----:B------:R-:W-:Y:S01]  /*174c0*/  F2FP.BF16.F32.PACK_AB R62, R63, R62 ;  /* 0x0000003e3f3e723e */ /* 0x000fe200000010ff */
[----:B------:R-:W-:Y:S01]  /*174d0*/  FMUL.FTZ R97, R3, R97 ;  /* 0x0000006103617220 */ /* 0x000fe20000410000 */
[C---:B------:R-:W-:Y:S01]  /*174e0*/  FMUL.FTZ R98, R6.reuse, R98 ;  /* 0x0000006206627220 */ /* 0x040fe20000410000 */
[----:B------:R-:W-:Y:S01]  /*174f0*/  STS [R11+0x2000], R40 ;  /* 0x002000280b007388 */ /* 0x000fe20000000800 */
[----:B------:R-:W-:Y:S01]  /*17500*/  FMUL.FTZ R99, R6, R99 ;  /* 0x0000006306637220 */ /* 0x000fe20000410000 */
[----:B------:R-:W-:Y:S01]  /*17510*/  F2FP.BF16.F32.PACK_AB R68, R69, R68 ;  /* 0x000000444544723e */ /* 0x000fe200000010ff */
[C---:B------:R-:W-:Y:S01]  /*17520*/  FMUL.FTZ R88, R8.reuse, R88 ;  /* 0x0000005808587220 */ /* 0x040fe20000410000 */
[----:B------:R-:W-:Y:S01]  /*17530*/  STS [R11+0x2400], R42 ;  /* 0x0024002a0b007388 */ /* 0x000fe20000000800 */
[----:B------:R-:W-:Y:S01]  /*17540*/  F2FP.BF16.F32.PACK_AB R70, R71, R70 ;  /* 0x000000464746723e */ /* 0x000fe200000010ff */
[C---:B------:R-:W-:Y:S01]  /*17550*/  FMUL.FTZ R89, R8.reuse, R89 ;  /* 0x0000005908597220 */ /* 0x040fe20000410000 */
[----:B------:R-:W-:Y:S01]  /*17560*/  F2FP.BF16.F32.PACK_AB R80, R81, R80 ;  /* 0x000000505150723e */ /* 0x000fe200000010ff */
[----:B------:R-:W-:Y:S01]  /*17570*/  STS [R12+0x2000], R44 ;  /* 0x0020002c0c007388 */ /* 0x000fe20000000800 */
[----:B------:R-:W-:Y:S01]  /*17580*/  F2FP.BF16.F32.PACK_AB R82, R83, R82 ;  /* 0x000000525352723e */ /* 0x000fe200000010ff */
[----:B------:R-:W-:Y:S01]  /*17590*/  FMUL.FTZ R92, R8, R92 ;  /* 0x0000005c085c7220 */ /* 0x000fe20000410000 */
[----:B------:R-:W-:Y:S01]  /*175a0*/  IADD3 R10, PT, PT, R10, R217, RZ ;  /* 0x000000d90a0a7210 */ /* 0x000fe20007ffe0ff */
[----:B------:R-:W-:Y:S01]  /*175b0*/  STS [R12+0x2400], R46 ;  /* 0x0024002e0c007388 */ /* 0x000fe20000000800 */
[----:B------:R-:W-:Y:S01]  /*175c0*/  FMUL.FTZ R93, R8, R93 ;  /* 0x0000005d085d7220 */ /* 0x000fe20000410000 */
[----:B------:R-:W-:Y:S01]  /*175d0*/  F2FP.BF16.F32.PACK_AB R72, R73, R72 ;  /* 0x000000484948723e */ /* 0x000fe200000010ff */
[----:B------:R-:W-:Y:S01]  /*175e0*/  FMUL.FTZ R100, R3, R100 ;  /* 0x0000006403647220 */ /* 0x000fe20000410000 */
[----:B------:R-:W-:Y:S01]  /*175f0*/  STS [R13], R52 ;  /* 0x000000340d007388 */ /* 0x000fe20000000800 */
[----:B------:R-:W-:Y:S01]  /*17600*/  F2FP.BF16.F32.PACK_AB R74, R75, R74 ;  /* 0x0000004a4b4a723e */ /* 0x000fe200000010ff */
[----:B------:R-:W-:Y:S01]  /*17610*/  FMUL.FTZ R101, R3, R101 ;  /* 0x0000006503657220 */ /* 0x000fe20000410000 */
[C---:B------:R-:W-:Y:S01]  /*17620*/  FMUL.FTZ R102, R6.reuse, R102 ;  /* 0x0000006606667220 */ /* 0x040fe20000410000 */
[----:B------:R-:W-:Y:S01]  /*17630*/  STS [R13+0x400], R54 ;  /* 0x000400360d007388 */ /* 0x000fe20000000800 */
[C---:B------:R-:W-:Y:S01]  /*17640*/  FMUL.FTZ R103, R6.reuse, R103 ;  /* 0x0000006706677220 */ /* 0x040fe20000410000 */
[----:B------:R-:W-:Y:S01]  /*17650*/  F2FP.BF16.F32.PACK_AB R76, R77, R76 ;  /* 0x0000004c4d4c723e */ /* 0x000fe200000010ff */
[----:B------:R-:W-:Y:S01]  /*17660*/  FMUL.FTZ R112, R3, R112 ;  /* 0x0000007003707220 */ /* 0x000fe20000410000 */
[----:B------:R-:W-:Y:S01]  /*17670*/  STS [R14], R64 ;  /* 0x000000400e007388 */ /* 0x000fe20000000800 */
        /* <DEDUP_REMOVED lines=13> */
[C---:B------:R-:W-:Y:S01]  /*17750*/  FMUL.FTZ R108, R8.reuse, R108 ;  /* 0x0000006c086c7220 */ /* 0x040fe20000410000 */
[----:B------:R-:W-:Y:S01]  /*17760*/  FMUL.FTZ R109, R8, R109 ;  /* 0x0000006d086d7220 */ /* 0x000fe20000410000 */
[----:B------:R-:W-:Y:S01]  /*17770*/  STS [R14+0x2000], R60 ;  /* 0x0020003c0e007388 */ /* 0x000fe20000000800 */
[----:B------:R-:W-:Y:S01]  /*17780*/  F2FP.BF16.F32.PACK_AB R88, R89, R88 ;  /* 0x000000585958723e */ /* 0x000fe200000010ff */
[----:B------:R-:W-:Y:S01]  /*17790*/  FMUL.FTZ R144, R3, R144 ;  /* 0x0000009003907220 */ /* 0x000fe20000410000 */
[----:B------:R-:W-:Y:S01]  /*177a0*/  F2FP.BF16.F32.PACK_AB R90, R91, R90 ;  /* 0x0000005a5b5a723e */ /* 0x000fe200000010ff */
[----:B------:R-:W-:Y:S01]  /*177b0*/  STS [R14+0x2400], R62 ;  /* 0x0024003e0e007388 */ /* 0x000fe20000000800 */
[----:B------:R-:W-:Y:S01]  /*177c0*/  FMUL.FTZ R145, R3, R145 ;  /* 0x0000009103917220 */ /* 0x000fe20000410000 */
[C---:B------:R-:W-:Y:S01]  /*177d0*/  FMUL.FTZ R146, R6.reuse, R146 ;  /* 0x0000009206927220 */ /* 0x040fe20000410000 */
[C---:B------:R-:W-:Y:S01]  /*177e0*/  FMUL.FTZ R147, R6.reuse, R147 ;  /* 0x0000009306937220 */ /* 0x040fe20000410000 */
[----:B------:R-:W-:Y:S01]  /*177f0*/  STS [R217], R68 ;  /* 0x00000044d9007388 */ /* 0x000fe20000000800 */
[----:B------:R-:W-:Y:S01]  /*17800*/  F2FP.BF16.F32.PACK_AB R92, R93, R92 ;  /* 0x0000005c5d5c723e */ /* 0x000fe200000010ff */
[----:B------:R-:W-:Y:S01]  /*17810*/  FMUL.FTZ R120, R3, R120 ;  /* 0x0000007803787220 */ /* 0x000fe20000410000 */
[----:B------:R-:W-:Y:S01]  /*17820*/  F2FP.BF16.F32.PACK_AB R94, R95, R94 ;  /* 0x0000005e5f5e723e */ /* 0x000fe200000010ff */
[----:B------:R-:W-:Y:S01]  /*17830*/  STS [R217+0x400], R70 ;  /* 0x00040046d9007388 */ /* 0x000fe20000000800 */
[----:B------:R-:W-:Y:S01]  /*17840*/  FMUL.FTZ R121, R3, R121 ;  /* 0x0000007903797220 */ /* 0x000fe20000410000 */
[C---:B------:R-:W-:Y:S01]  /*17850*/  FMUL.FTZ R122, R6.reuse, R122 ;  /* 0x0000007a067a7220 */ /* 0x040fe20000410000 */
[----:B------:R-:W-:Y:S01]  /*17860*/  FMUL.FTZ R123, R6, R123 ;  /* 0x0000007b067b7220 */ /* 0x000fe20000410000 */
[----:B------:R-:W-:Y:S01]  /*17870*/  STS [R10], R80 ;  /* 0x000000500a007388 */ /* 0x000fe20000000800 */
        /* <DEDUP_REMOVED lines=10> */
[----:B------:R-:W-:Y:S01]  /*17920*/  F2FP.BF16.F32.PACK_AB R104, R105, R104 ;  /* 0x000000686968723e */ /* 0x000fe200000010ff */
[----:B------:R-:W-:Y:S01]  /*17930*/  STS [R217+0x2400], R74 ;  /* 0x0024004ad9007388 */ /* 0x000fe20000000800 */
[----:B------:R-:W-:Y:S01]  /*17940*/  F2FP.BF16.F32.PACK_AB R106, R107, R106 ;  /* 0x0000006a6b6a723e */ /* 0x000fe200000010ff */
[C---:B------:R-:W-:Y:S01]  /*17950*/  FMUL.FTZ R136, R3.reuse, R136 ;  /* 0x0000008803887220 */ /* 0x040fe20000410000 */
[C---:B------:R-:W-:Y:S01]  /*17960*/  FMUL.FTZ R137, R3.reuse, R137 ;  /* 0x0000008903897220 */ /* 0x040fe20000410000 */
[----:B------:R-:W-:Y:S01]  /*17970*/  STS [R10+0x2000], R76 ;  /* 0x0020004c0a007388 */ /* 0x000fe20000000800 */
[----:B------:R-:W-:Y:S01]  /*17980*/  FMUL.FTZ R132, R3, R132 ;  /* 0x0000008403847220 */ /* 0x000fe20000410000 */
[C---:B------:R-:W-:Y:S01]  /*17990*/  FMUL.FTZ R138, R6.reuse, R138 ;  /* 0x0000008a068a7220 */ /* 0x040fe20000410000 */
[C---:B------:R-:W-:Y:S01]  /*179a0*/  FMUL.FTZ R139, R6.reuse, R139 ;  /* 0x0000008b068b7220 */ /* 0x040fe20000410000 */
[----:B------:R-:W-:Y:S01]  /*179b0*/  STS [R10+0x2400], R78 ;  /* 0x0024004e0a007388 */ /* 0x000fe20000000800 */
[C---:B------:R-:W-:Y:S01]  /*179c0*/  FMUL.FTZ R134, R6.reuse, R134 ;  /* 0x0000008606867220 */ /* 0x040fe20000410000 */
[----:B------:R-:W-:Y:S01]  /*179d0*/  F2FP.BF16.F32.PACK_AB R108, R109, R108 ;  /* 0x0000006c6d6c723e */ /* 0x000fe200000010ff */
[----:B------:R-:W-:Y:S01]  /*179e0*/  FMUL.FTZ R3, R3, R133 ;  /* 0x0000008503037220 */ /* 0x000fe20000410000 */
        /* <DEDUP_REMOVED lines=14> */
[----:B------:R-:W1:Y:S01]  /*17ad0*/  @UP3 LDCU.64 UR4, c[0x0][0x408] ;  /* 0x00008100ff0437ac */ /* 0x000e620008000a00 */
[----:B------:R-:W-:Y:S01]  /*17ae0*/  F2FP.BF16.F32.PACK_AB R116, R117, R116 ;  /* 0x000000747574723e */ /* 0x000fe200000010ff */
[----:B------:R-:W-:Y:S01]  /*17af0*/  STS [R5+0x6000], R88 ;  /* 0x0060005805007388 */ /* 0x000fe20000000800 */
[----:B------:R-:W-:Y:S01]  /*17b00*/  F2FP.BF16.F32.PACK_AB R118, R119, R118 ;  /* 0x000000767776723e */ /* 0x000fe200000010ff */
[----:B------:R-:W2:Y:S01]  /*17b10*/  @P3 MUFU.LG2 R4, R4 ;  /* 0x0000000400043308 */ /* 0x000ea20000000c00 */
        /* <DEDUP_REMOVED lines=11> */
[----:B------:R-:W-:Y:S01]  /*17bd0*/  F2FP.BF16.F32.PACK_AB R126, R127, R126 ;  /* 0x0000007e7f7e723e */ /* 0x000fe200000010ff */
[----:B-1----:R-:W-:Y:S01]  /*17be0*/  @UP3 UIMAD.WIDE.U32 UR16, UR19, UR4, URZ ;  /* 0x00000004131032a5 */ /* 0x002fe2000f8e00ff */
[----:B------:R-:W-:Y:S01]  /*17bf0*/  F2FP.BF16.F32.PACK_AB R8, R8, R128 ;  /* 0x000000800808723e */ /* 0x000fe200000010ff */
[----:B------:R-:W-:Y:S01]  /*17c00*/  STS [R11+0x4400], R102 ;  /* 0x004400660b007388 */ /* 0x000fe20000000800 */
[----:B------:R-:W-:Y:S01]  /*17c10*/  @UP1 UMOV UR4, 0x1 ;  /* 0x0000000100041882 */ /* 0x000fe20000000000 */
[----:B------:R-:W-:-:S02]  /*17c20*/  @UP3 UIMAD UR7, UR19, UR5, UR17 ;  /* 0x00000005130732a4 */ /* 0x000fc4000f8e0211 */
[----:B------:R-:W-:Y:S01]  /*17c30*/  STS [R12+0x4000], R112 ;  /* 0x004000700c007388 */ /* 0x000fe20000000800 */
[----:B------:R-:W-:Y:S01]  /*17c40*/  @!UP2 UIMAD UR19, UR12, UR10, URZ ;  /* 0x0000000a0c13a2a4 */ /* 0x000fe2000f8e02ff */
[----:B------:R-:W1:Y:S02]  /*17c50*/  @UP1 LDCU UR5, c[0x0][0x430] ;  /* 0x00008600ff0517ac */ /* 0x000e640008000800 */
[----:B------:R-:W-:Y:S01]  /*17c60*/  STS [R12+0x4400], R114 ;  /* 0x004400720c007388 */ /* 0x000fe20000000800 */
[----:B------:R-:W-:-:S03]  /*17c70*/  @UP3 UMOV UR14, UR16 ;  /* 0x00000010000e3c82 */ /* 0x000fc60008000000 */
[----:B------:R-:W-:Y:S01]  /*17c80*/  STS [R11+0x6000], R104 ;  /* 0x006000680b007388 */ /* 0x000fe20000000800 */
[----:B------:R-:W-:-:S03]  /*17c90*/  USHF.R.S32.HI UR9, URZ, 0x1f, UR19 ;  /* 0x0000001fff097899 */ /* 0x000fc60008011413 */
        /* <DEDUP_REMOVED lines=9> */
[----:B---3--:R-:W3:Y:S03]  /*17d30*/  @P4 LDC R12, c[0x0][0x458] ;  /* 0x00011600ff0c4b82 */ /* 0x008ee60000000800 */
[----:B------:R1:W-:Y:S04]  /*17d40*/  STS [R14+0x6000], R140 ;  /* 0x0060008c0e007388 */ /* 0x0003e80000000800 */
[----:B------:R1:W-:Y:S04]  /*17d50*/  STS [R14+0x6400], R142 ;  /* 0x0064008e0e007388 */ /* 0x0003e80000000800 */
[----:B------:R1:W-:Y:S04]  /*17d60*/  STS [R217+0x4000], R136 ;  /* 0x00400088d9007388 */ /* 0x0003e80000000800 */
[----:B------:R1:W-:Y:S04]  /*17d70*/  STS [R217+0x4400], R138 ;  /* 0x0044008ad9007388 */ /* 0x0003e80000000800 */
[----:B------:R1:W-:Y:S04]  /*17d80*/  STS [R10+0x4000], R3 ;  /* 0x004000030a007388 */ /* 0x0003e80000000800 */
[----:B------:R1:W-:Y:S01]  /*17d90*/  STS [R10+0x4400], R6 ;  /* 0x004400060a007388 */ /* 0x0003e20000000800 */
[----:B----4-:R4:W1:Y:S03]  /*17da0*/  @P4 MUFU.LG2 R13, R0 ;  /* 0x00000000000d4308 */ /* 0x0108660000000c00 */
[----:B------:R4:W-:Y:S04]  /*17db0*/  STS [R217+0x6000], R124 ;  /* 0x0060007cd9007388 */ /* 0x0009e80000000800 */
[----:B------:R4:W-:Y:S04]  /*17dc0*/  STS [R217+0x6400], R126 ;  /* 0x0064007ed9007388 */ /* 0x0009e80000000800 */
[----:B------:R4:W-:Y:S04]  /*17dd0*/  STS [R10+0x6000], R8 ;  /* 0x006000080a007388 */ /* 0x0009e80000000800 */
[----:B------:R4:W-:Y:S01]  /*17de0*/  STS [R10+0x6400], R130 ;  /* 0x006400820a007388 */ /* 0x0009e20000000800 */
[----:B--2---:R-:W-:Y:S05]  /*17df0*/  BRA.U UP1, `(.L_x_998) ;  /* 0x0000000101207547 */ /* 0x004fea000b800000 */
[----:B------:R-:W-:Y:S01]  /*17e00*/  UISETP.NE.AND UP1, UPT, UR11, URZ, UPT ;  /* 0x000000ff0b00728c */ /* 0x000fe2000bf25270 */
[----:B-1----:R-:W1:Y:S10]  /*17e10*/  LDCU UR5, c[0x0][0x3e0] ;  /* 0x00007c00ff0577ac */ /* 0x002e740008000800 */
[----:B------:R-:W1:Y:S01]  /*17e20*/  @UP1 LDCU UR4, c[0x0][0x454] ;  /* 0x00008a80ff0417ac */ /* 0x000e620008000800 */
[----:B------:R-:W2:Y:S01]  /*17e30*/  @UP1 LDCU UR13, c[0x0][0x454] ;  /* 0x00008a80ff0d17ac */ /* 0x000ea20008000800 */
[----:B-1----:R-:W-:-:S02]  /*17e40*/  @UP1 UIMAD UR4, UR4, UR5, URZ ;  /* 0x00000005040412a4 */ /* 0x002fc4000f8e02ff */
[----:B------:R-:W-:-:S03]  /*17e50*/  @!UP1 UIMAD UR4, UR10, UR5, URZ ;  /* 0x000000050a0492a4 */ /* 0x000fc6000f8e02ff */
[----:B------:R-:W-:Y:S01]  /*17e60*/  @UP1 UMOV UR5, 0x1 ;  /* 0x0000000100051882 */ /* 0x000fe20000000000 */
[----:B--2---:R-:W-:-:S08]  /*17e70*/  @!UP1 UMOV UR5, 0x1 ;  /* 0x0000000100059882 */ /* 0x004fd00000000000 */
.L_x_998:
[----:B------:R-:W-:Y:S01]  /*17e80*/  BAR.SYNC.DEFER_BLOCKING 0x0 ;  /* 0x0000000000007b1d */ /* 0x000fe20000010000 */
[----:B------:R-:W-:Y:S01]  /*17e90*/  UIMAD UR13, UR6, UR13, URZ ;  /* 0x0000000d060d72a4 */ /* 0x000fe2000f8e02ff */
[----:B------:R-:W-:Y:S01]  /*17ea0*/  LOP3.LUT P0, RZ, R219, 0x3, RZ, 0xc0, !PT ;  /* 0x00000003dbff7812 */ /* 0x000fe2000780c0ff */
[----:B-1----:R-:W-:Y:S01]  /*17eb0*/  UIMAD UR11, UR8, UR5, URZ ;  /* 0x00000005080b72a4 */ /* 0x002fe2000f8e02ff */
[----:B------:R-:W-:Y:S01]  /*17ec0*/  @P4 FMUL.FTZ R13, R13, 0.69314718246459960938 ;  /* 0x3f3172180d0d4820 */ /* 0x000fe20000410000 */
[----:B------:R-:W-:Y:S01]  /*17ed0*/  USEL UR19, UR19, URZ, UP0 ;  /* 0x000000ff13137287 */ /* 0x000fe20008000000 */
[----:B------:R1:W2:Y:S02]  /*17ee0*/  @P2 MUFU.LG2 R6, R2 ;  /* 0x0000000200062308 */ /* 0x0002a40000000c00 */
[----:B------:R-:W5:Y:S01]  /*17ef0*/  @P3 LDC R5, c[0x0][0x458] ;  /* 0x00011600ff053b82 */ /* 0x000f620000000800 */
[----:B------:R-:W-:Y:S01]  /*17f00*/  @!UP0 UIMAD UR13, UR12, UR4, UR13 ;  /* 0x000000040c0d82a4 */ /* 0x000fe2000f8e020d */
[----:B------:R-:W-:Y:S01]  /*17f10*/  @P3 FMUL.FTZ R4, R4, 0.69314718246459960938 ;  /* 0x3f31721804043820 */ /* 0x000fe20000410000 */
[----:B------:R-:W-:Y:S01]  /*17f20*/  USHF.L.U32 UR11, UR11, 0x7, URZ ;  /* 0x000000070b0b7899 */ /* 0x000fe200080006ff */
[----:B------:R-:W-:Y:S01]  /*17f30*/  BSSY.RECONVERGENT B0, `(.L_x_999) ;  /* 0x000003b000007945 */ /* 0x000fe20003800200 */
[----:B------:R-:W-:Y:S01]  /*17f40*/  USEL UR9, UR9, URZ, UP0 ;  /* 0x000000ff09097287 */ /* 0x000fe20008000000 */
[----:B----4-:R-:W-:Y:S01]  /*17f50*/  MOV R0, 0x7f800000 ;  /* 0x7f80000000007802 */ /* 0x010fe20000000f00 */
[----:B------:R-:W4:Y:S01]  /*17f60*/  @P1 MUFU.LG2 R7, R7 ;  /* 0x0000000700071308 */ /* 0x000f220000000c00 */
[----:B------:R-:W5:Y:S01]  /*17f70*/  @P2 LDC R3, c[0x0][0x458] ;  /* 0x00011600ff032b82 */ /* 0x000f620000000800 */
[----:B------:R-:W-:Y:S01]  /*17f80*/  USHF.R.S32.HI UR10, URZ, 0x1f, UR13 ;  /* 0x0000001fff0a7899 */ /* 0x000fe2000801140d */
[----:B------:R-:W-:Y:S01]  /*17f90*/  MOV R16, 0x7f800000 ;  /* 0x7f80000000107802 */ /* 0x000fe20000000f00 */
[----:B------:R-:W-:Y:S01]  /*17fa0*/  USHF.R.S32.HI UR4, URZ, 0x1f, UR11 ;  /* 0x0000001fff047899 */ /* 0x000fe2000801140b */
[----:B------:R-:W-:Y:S01]  /*17fb0*/  MOV R15, 0x7f800000 ;  /* 0x7f800000000f7802 */ /* 0x000fe20000000f00 */
[----:B------:R-:W-:Y:S01]  /*17fc0*/  UIADD3 UR19, UP1, UP0, UR11, UR19, UR13 ;  /* 0x000000130b137290 */ /* 0x000fe2000f83e00d */
[----:B------:R-:W-:Y:S01]  /*17fd0*/  MOV R14, 0x7f800000 ;  /* 0x7f800000000e7802 */ /* 0x000fe20000000f00 */
[----:B---3--:R-:W-:Y:S01]  /*17fe0*/  @P4 FFMA.FTZ R0, R168, R12, R13 ;  /* 0x0000000ca8004223 */ /* 0x008fe2000001000d */
[----:B-1----:R-:W1:Y:S01]  /*17ff0*/  @P1 LDC R2, c[0x0][0x458] ;  /* 0x00011600ff021b82 */ /* 0x002e620000000800 */
[----:B------:R3:W1:Y:S01]  /*18000*/  LDS.128 R8, [R234+0x3800] ;  /* 0x00380000ea087984 */ /* 0x0006620000000c00 */
[----:B--2---:R-:W-:Y:S01]  /*18010*/  @P2 FMUL.FTZ R6, R6, 0.69314718246459960938 ;  /* 0x3f31721806062820 */ /* 0x004fe20000410000 */
[----:B------:R-:W-:Y:S01]  /*18020*/  UIADD3.X UR4, UPT, UPT, UR4, UR9, UR10, UP1, UP0 ;  /* 0x0000000904047290 */ /* 0x000fe20008fe040a */
[----:B----4-:R-:W-:Y:S01]  /*18030*/  @P1 FMUL.FTZ R7, R7, 0.69314718246459960938 ;  /* 0x3f31721807071820 */ /* 0x010fe20000410000 */
[----:B-----5:R-:W-:Y:S01]  /*18040*/  @P3 FFMA.FTZ R16, R167, R5, R4 ;  /* 0x00000005a7103223 */ /* 0x020fe20000010004 */
[----:B------:R-:W-:-:S02]  /*18050*/  @P2 FFMA.FTZ R15, R166, R3, R6 ;  /* 0x00000003a60f2223 */ /* 0x000fc40000010006 */
[----:B-1----:R-:W-:Y:S01]  /*18060*/  @P1 FFMA.FTZ R14, R165, R2, R7 ;  /* 0x00000002a50e1223 */ /* 0x002fe20000010007 */
[----:B---3--:R-:W-:Y:S06]  /*18070*/  @P0 BRA `(.L_x_1000) ;  /* 0x0000000000980947 */ /* 0x008fec0003800000 */
        /* <DEDUP_REMOVED lines=17> */
[----:B------:R-:W-:-:S05]  /*18190*/  @!P3 IMAD R19, R19, UR5, RZ ;  /* 0x000000051313bc24 */ /* 0x000fca000f8e02ff */
[----:B------:R-:W3:Y:S08]  /*181a0*/  @!P4 LDC.64 R4, c[0x0][0x420] ;  /* 0x00010800ff04cb82 */ /* 0x000ef00000000a00 */
[----:B------:R-:W4:Y:S01]  /*181b0*/  @!P3 LDC.64 R2, c[0x0][0x420] ;  /* 0x00010800ff02bb82 */ /* 0x000f220000000a00 */
[----:B-1----:R-:W-:Y:S02]  /*181c0*/  @!P6 LEA R22, P1, R18, R12, 0x2 ;  /* 0x0000000c1216e211 */ /* 0x002fe400078210ff */
[----:B------:R-:W-:-:S02]  /*181d0*/  @!P5 IADD3 R12, P0, PT, R21, UR19, RZ ;  /* 0x00000013150cdc10 */ /* 0x000fc4000ff1e0ff */
[----:B------:R-:W-:Y:S02]  /*181e0*/  @!P6 LEA.HI.X R23, R18, R13, R17, 0x2, P1 ;  /* 0x0000000d1217e211 */ /* 0x000fe400008f1411 */
[----:B------:R-:W-:Y:S02]  /*181f0*/  @!P5 LEA.HI.X.SX32 R21, R21, UR4, 0x1, P0 ;  /* 0x000000041515dc11 */ /* 0x000fe400080f0eff */
[----:B--2---:R-:W-:Y:S01]  /*18200*/  @!P5 LEA R24, P2, R12, R6, 0x2 ;  /* 0x000000060c18d211 */ /* 0x004fe200078410ff */
[----:B------:R1:W-:Y:S01]  /*18210*/  @!P6 STG.E desc[UR26][R22.64], R0 ;  /* 0x000000001600e986 */ /* 0x0003e2000c10191a */
[C---:B------:R-:W-:Y:S02]  /*18220*/  @!P4 IADD3 R6, P1, PT, R20.reuse, UR19, RZ ;  /* 0x000000131406cc10 */ /* 0x040fe4000ff3e0ff */
[----:B------:R-:W-:Y:S02]  /*18230*/  @!P3 IADD3 R13, P0, PT, R19, UR19, RZ ;  /* 0x00000013130dbc10 */ /* 0x000fe4000ff1e0ff */
[----:B------:R-:W-:-:S02]  /*18240*/  @!P4 LEA.HI.X.SX32 R20, R20, UR4, 0x1, P1 ;  /* 0x000000041414cc11 */ /* 0x000fc400088f0eff */
[----:B------:R-:W-:Y:S02]  /*18250*/  @!P3 LEA.HI.X.SX32 R19, R19, UR4, 0x1, P0 ;  /* 0x000000041313bc11 */ /* 0x000fe400080f0eff */
[----:B---3--:R-:W-:Y:S02]  /*18260*/  @!P4 LEA R4, P1, R6, R4, 0x2 ;  /* 0x000000040604c211 */ /* 0x008fe400078210ff */
[----:B------:R-:W-:Y:S02]  /*18270*/  @!P5 LEA.HI.X R25, R12, R7, R21, 0x2, P2 ;  /* 0x000000070c19d211 */ /* 0x000fe400010f1415 */
[----:B------:R-:W-:Y:S02]  /*18280*/  @!P4 LEA.HI.X R5, R6, R5, R20, 0x2, P1 ;  /* 0x000000050605c211 */ /* 0x000fe400008f1414 */
[C---:B----4-:R-:W-:Y:S01]  /*18290*/  @!P3 LEA R2, P0, R13.reuse, R2, 0x2 ;  /* 0x000000020d02b211 */ /* 0x050fe200078010ff */
[----:B------:R1:W-:Y:S03]  /*182a0*/  @!P5 STG.E desc[UR26][R24.64], R16 ;  /* 0x000000101800d986 */ /* 0x0003e6000c10191a */
[----:B------:R-:W-:Y:S01]  /*182b0*/  @!P3 LEA.HI.X R3, R13, R3, R19, 0x2, P0 ;  /* 0x000000030d03b211 */ /* 0x000fe200000f1413 */
[----:B------:R1:W-:Y:S04]  /*182c0*/  @!P4 STG.E desc[UR26][R4.64], R15 ;  /* 0x0000000f0400c986 */ /* 0x0003e8000c10191a */
[----:B------:R1:W-:Y:S04]  /*182d0*/  @!P3 STG.E desc[UR26][R2.64], R14 ;  /* 0x0000000e0200b986 */ /* 0x0003e8000c10191a */
.L_x_1000:
[----:B------:R-:W-:Y:S05]  /*182e0*/  BSYNC.RECONVERGENT B0 ;  /* 0x0000000000007941 */ /* 0x000fea0003800200 */
.L_x_999:
[----:B------:R-:W2:Y:S01]  /*182f0*/  LDCU.64 UR4, c[0x0][0x410] ;  /* 0x00008200ff0477ac */ /* 0x000ea20008000a00 */
[----:B------:R-:W-:Y:S01]  /*18300*/  SHF.R.U32.HI R219, RZ, 0x3, R219 ;  /* 0x00000003ffdb7819 */ /* 0x000fe200000116db */
[----:B-1----:R1:W3:Y:S01]  /*18310*/  LDS.128 R12, [R234] ;  /* 0x00000000ea0c7984 */ /* 0x0022e20000000c00 */
[----:B------:R-:W-:Y:S01]  /*18320*/  IADD3 R4, P1, PT, R218, UR14, RZ ;  /* 0x0000000eda047c10 */ /* 0x000fe2000ff3e0ff */
[----:B------:R-:W-:Y:S01]  /*18330*/  UIMAD.WIDE.U32 UR8, UR8, 0x80, URZ ;  /* 0x00000080080878a5 */ /* 0x000fe2000f8e00ff */
[----:B------:R-:W-:Y:S01]  /*18340*/  BSSY.RECONVERGENT B0, `(.L_x_1001) ;  /* 0x0000024000007945 */ /* 0x000fe20003800200 */
[C---:B------:R-:W-:Y:S02]  /*18350*/  VIADD R2, R219.reuse, 0x20 ;  /* 0x00000020db027836 */ /* 0x040fe40000000000 */
[----:B------:R-:W-:Y:S01]  /*18360*/  IMAD.X R5, RZ, RZ, UR7, P1 ;  /* 0x00000007ff057e24 */ /* 0x000fe200088e06ff */
[C---:B------:R-:W-:Y:S01]  /*18370*/  ISETP.GE.AND P1, PT, R219.reuse, UR18, PT ;  /* 0x00000012db007c0c */ /* 0x040fe2000bf26270 */
[C---:B------:R-:W-:Y:S01]  /*18380*/  VIADD R0, R219.reuse, 0x10 ;  /* 0x00000010db007836 */ /* 0x040fe20000000000 */
[----:B------:R-:W-:Y:S01]  /*18390*/  ISETP.GE.AND P5, PT, R2, UR18, PT ;  /* 0x0000001202007c0c */ /* 0x000fe2000bfa6270 */
[----:B------:R-:W-:-:S02]  /*183a0*/  VIADD R2, R219, 0x40 ;  /* 0x00000040db027836 */ /* 0x000fc40000000000 */
[C---:B------:R-:W-:Y:S01]  /*183b0*/  VIADD R19, R219.reuse, 0x60 ;  /* 0x00000060db137836 */ /* 0x040fe20000000000 */
[----:B------:R-:W-:Y:S01]  /*183c0*/  ISETP.GE.AND P0, PT, R0, UR18, PT ;  /* 0x0000001200007c0c */ /* 0x000fe2000bf06270 */
[C---:B------:R-:W-:Y:S01]  /*183d0*/  VIADD R0, R219.reuse, 0x30 ;  /* 0x00000030db007836 */ /* 0x040fe20000000000 */
[----:B------:R-:W-:Y:S01]  /*183e0*/  ISETP.GE.AND P3, PT, R2, UR18, PT ;  /* 0x0000001202007c0c */ /* 0x000fe2000bf66270 */
[----:B--2---:R-:W-:Y:S01]  /*183f0*/  IMAD.U32 R2, RZ, RZ, UR4 ;  /* 0x00000004ff027e24 */ /* 0x004fe2000f8e00ff */
[----:B------:R-:W-:Y:S02]  /*18400*/  MOV R16, UR5 ;  /* 0x0000000500107c02 */ /* 0x000fe40008000f00 */
[----:B------:R-:W-:Y:S01]  /*18410*/  ISETP.GE.AND P4, PT, R0, UR18, PT ;  /* 0x0000001200007c0c */ /* 0x000fe2000bf86270 */
[----:B------:R-:W-:Y:S01]  /*18420*/  IMAD.WIDE.U32 R2, R2, UR6, R4 ;  /* 0x0000000602027c25 */ /* 0x000fe2000f8e0004 */
[----:B------:R-:W-:Y:S01]  /*18430*/  IADD3 R0, PT, PT, R219, 0x50, RZ ;  /* 0x00000050db007810 */ /* 0x000fe20007ffe0ff */
[----:B------:R1:W2:Y:S02]  /*18440*/  LDS.128 R4, [R234+0x4000] ;  /* 0x00400000ea047984 */ /* 0x0002a40000000c00 */
[----:B------:R-:W-:Y:S01]  /*18450*/  IMAD R17, R16, UR6, R3 ;  /* 0x0000000610117c24 */ /* 0x000fe2000f8e0203 */
[----:B------:R-:W-:-:S02]  /*18460*/  ISETP.GE.AND P2, PT, R0, UR18, PT ;  /* 0x0000001200007c0c */ /* 0x000fc4000bf46270 */
[----:B------:R-:W-:Y:S01]  /*18470*/  LOP3.LUT R0, R219, UR8, RZ, 0xfc, !PT ;  /* 0x00000008db007c12 */ /* 0x000fe2000f8efcff */
[----:B------:R-:W-:Y:S10]  /*18480*/  @P1 BRA `(.L_x_1002) ;  /* 0x00000000003c1947 */ /* 0x000ff40003800000 */
[----:B------:R-:W4:Y:S01]  /*18490*/  LDCU.64 UR6, c[0x0][0x408] ;  /* 0x00008100ff0677ac */ /* 0x000f220008000a00 */
[----:B------:R-:W-:Y:S01]  /*184a0*/  MOV R16, R2 ;  /* 0x0000000200107202 */ /* 0x000fe20000000f00 */
[----:B------:R-:W5:Y:S01]  /*184b0*/  LDCU.64 UR4, c[0x0][0x3f0] ;  /* 0x00007e00ff0477ac */ /* 0x000f620008000a00 */
[----:B------:R-:W3:Y:S01]  /*184c0*/  LDCU UR11, c[0x0][0x440] ;  /* 0x00008800ff0b77ac */ /* 0x000ee20008000800 */
[----:B----4-:R-:W-:Y:S02]  /*184d0*/  UIMAD UR10, UR9, UR6, URZ ;  /* 0x00000006090a72a4 */ /* 0x010fe4000f8e02ff */
[----:B------:R-:W-:-:S04]  /*184e0*/  IMAD.WIDE.U32 R20, R0, UR6, R16 ;  /* 0x0000000600147c25 */ /* 0x000fc8000f8e0010 */
[----:B------:R-:W-:Y:S01]  /*184f0*/  IMAD.U32 R18, RZ, RZ, UR10 ;  /* 0x0000000aff127e24 */ /* 0x000fe2000f8e00ff */
[----:B-----5:R-:W-:Y:S02]  /*18500*/  LEA R22, P1, R20, UR4, 0x1 ;  /* 0x0000000414167c11 */ /* 0x020fe4000f8208ff */
[----:B---3--:R-:W-:Y:S01]  /*18510*/  ISETP.GE.AND P6, PT, R218, UR11, PT ;  /* 0x0000000bda007c0c */ /* 0x008fe2000bfc6270 */
[----:B------:R-:W-:-:S04]  /*18520*/  IMAD R18, R0, UR7, R18 ;  /* 0x0000000700127c24 */ /* 0x000fc8000f8e0212 */
[----:B------:R-:W-:-:S05]  /*18530*/  IMAD.IADD R18, R18, 0x1, R21 ;  /* 0x0000000112127824 */ /* 0x000fca00078e0215 */
[----:B------:R-:W-:Y:S02]  /*18540*/  LEA.HI.X R23, R20, UR5, R18, 0x1, P1 ;  /* 0x0000000514177c11 */ /* 0x000fe400088f0c12 */
[----:B------:R-:W-:-:S03]  /*18550*/  ISETP.GE.AND P1, PT, R235, UR11, PT ;  /* 0x0000000beb007c0c */ /* 0x000fc6000bf26270 */
[----:B------:R4:W-:Y:S10]  /*18560*/  @!P6 STG.E.128 desc[UR26][R22.64], R12 ;  /* 0x0000000c1600e986 */ /* 0x0009f4000c101d1a */
[----:B--2---:R4:W-:Y:S02]  /*18570*/  @!P1 STG.E.128 desc[UR26][R22.64+0x80], R4 ;  /* 0x0000800416009986 */ /* 0x0049e4000c101d1a */
.L_x_1002:
[----:B------:R-:W-:Y:S05]  /*18580*/  BSYNC.RECONVERGENT B0 ;  /* 0x0000000000007941 */ /* 0x000fea0003800200 */
.L_x_1001:
[----:B---34-:R3:W4:Y:S01]  /*18590*/  LDS.128 R12, [R234+0x800] ;  /* 0x00080000ea0c7984 */ /* 0x0187220000000c00 */
[----:B------:R-:W-:Y:S01]  /*185a0*/  BSSY.RECONVERGENT B0, `(.L_x_1003) ;  /* 0x0000016000007945 */ /* 0x000fe20003800200 */
[----:B------:R-:W-:Y:S02]  /*185b0*/  ISETP.GE.AND P1, PT, R19, UR18, PT ;  /* 0x0000001213007c0c */ /* 0x000fe4000bf26270 */
[----:B--2---:R3:W2:Y:S01]  /*185c0*/  LDS.128 R4, [R234+0x4800] ;  /* 0x00480000ea047984 */ /* 0x0046a20000000c00 */
[----:B------:R-:W-:Y:S01]  /*185d0*/  IADD3 R18, PT, PT, R219, 0x70, RZ ;  /* 0x00000070db127810 */ /* 0x000fe20007ffe0ff */
[----:B------:R-:W-:Y:S09]  /*185e0*/  @P0 BRA `(.L_x_1004) ;  /* 0x0000000000440947 */ /* 0x000ff20003800000 */
[----:B------:R-:W5:Y:S01]  /*185f0*/  LDCU.64 UR6, c[0x0][0x408] ;  /* 0x00008100ff0677ac */ /* 0x000f620008000a00 */
[----:B------:R-:W-:Y:S01]  /*18600*/  IADD3 R20, P0, PT, R0, 0x10, RZ ;  /* 0x0000001000147810 */ /* 0x000fe20007f1e0ff */
[----:B------:R-:W-:Y:S01]  /*18610*/  IMAD.MOV.U32 R22, RZ, RZ, R2 ;  /* 0x000000ffff167224 */ /* 0x000fe200078e0002 */
[----:B------:R-:W-:Y:S01]  /*18620*/  MOV R23, R17 ;  /* 0x0000001100177202 */ /* 0x000fe20000000f00 */
[----:B------:R-:W1:Y:S02]  /*18630*/  LDCU.64 UR4, c[0x0][0x3f0] ;  /* 0x00007e00ff0477ac */ /* 0x000e640008000a00 */
[----:B------:R-:W-:Y:S01]  /*18640*/  IMAD.X R19, RZ, RZ, UR9, P0 ;  /* 0x00000009ff137e24 */ /* 0x000fe200080e06ff */
[----:B------:R-:W3:Y:S03]  /*18650*/  LDCU UR10, c[0x0][0x440] ;  /* 0x00008800ff0a77ac */ /* 0x000ee60008000800 */
[----:B-----5:R-:W-:-:S02]  /*18660*/  IMAD R19, R19, UR6, RZ ;  /* 0x0000000613137c24 */ /* 0x020fc4000f8e02ff */
[----:B------:R-:W-:-:S04]  /*18670*/  IMAD.WIDE.U32 R22, R20, UR6, R22 ;  /* 0x0000000614167c25 */ /* 0x000fc8000f8e0016 */
[----:B------:R-:W-:Y:S01]  /*18680*/  IMAD R19, R20, UR7, R19 ;  /* 0x0000000714137c24 */ /* 0x000fe2000f8e0213 */
[----:B-1----:R-:W-:Y:S02]  /*18690*/  LEA R20, P0, R22, UR4, 0x1 ;  /* 0x0000000416147c11 */ /* 0x002fe4000f8008ff */
[----:B---3--:R-:W-:Y:S01]  /*186a0*/  ISETP.GE.AND P6, PT, R218, UR10, PT ;  /* 0x0000000ada007c0c */ /* 0x008fe2000bfc6270 */
[----:B------:R-:W-:-:S05]  /*186b0*/  IMAD.IADD R19, R19, 0x1, R23 ;  /* 0x0000000113137824 */ /* 0x000fca00078e0217 */
[----:B------:R-:W-:Y:S02]  /*186c0*/  LEA.HI.X R21, R22, UR5, R19, 0x1, P0 ;  /* 0x0000000516157c11 */ /* 0x000fe400080f0c13 */
[----:B------:R-:W-:-:S05]  /*186d0*/  ISETP.GE.AND P0, PT, R235, UR10, PT ;  /* 0x0000000aeb007c0c */ /* 0x000fca000bf06270 */
[----:B----4-:R1:W-:Y:S08]  /*186e0*/  @!P6 STG.E.128 desc[UR26][R20.64], R12 ;  /* 0x0000000c1400e986 */ /* 0x0103f0000c101d1a */
[----:B--2---:R1:W-:Y:S02]  /*186f0*/  @!P0 STG.E.128 desc[UR26][R20.64+0x80], R4 ;  /* 0x0000800414008986 */ /* 0x0043e4000c101d1a */
.L_x_1004:
[----:B------:R-:W-:Y:S05]  /*18700*/  BSYNC.RECONVERGENT B0 ;  /* 0x0000000000007941 */ /* 0x000fea0003800200 */
.L_x_1003:
[----:B-1--4-:R1:W4:Y:S01]  /*18710*/  LDS.128 R12, [R234+0x1000] ;  /* 0x00100000ea0c7984 */ /* 0x0123220000000c00 */
[----:B------:R-:W-:Y:S01]  /*18720*/  BSSY.RECONVERGENT B0, `(.L_x_1005) ;  /* 0x0000015000007945 */ /* 0x000fe20003800200 */
[----:B------:R-:W-:Y:S02]  /*18730*/  ISETP.GE.AND P0, PT, R18, UR18, PT ;  /* 0x0000001212007c0c */ /* 0x000fe4000bf06270 */
[----:B--2---:R1:W2:Y:S01]  /*18740*/  LDS.128 R4, [R234+0x5000] ;  /* 0x00500000ea047984 */ /* 0x0042a20000000c00 */
[----:B------:R-:W-:Y:S10]  /*18750*/  @P5 BRA `(.L_x_1006) ;  /* 0x0000000000445947 */ /* 0x000ff40003800000 */
[----:B------:R-:W5:Y:S01]  /*18760*/  LDCU.64 UR6, c[0x0][0x408] ;  /* 0x00008100ff0677ac */ /* 0x000f620008000a00 */
[----:B------:R-:W-:Y:S01]  /*18770*/  IADD3 R19, P5, PT, R0, 0x20, RZ ;  /* 0x0000002000137810 */ /* 0x000fe20007fbe0ff */
[----:B------:R-:W-:Y:S01]  /*18780*/  IMAD.MOV.U32 R20, RZ, RZ, R2 ;  /* 0x000000ffff147224 */ /* 0x000fe200078e0002 */
[----:B------:R-:W-:Y:S01]  /*18790*/  MOV R21, R17 ;  /* 0x0000001100157202 */ /* 0x000fe20000000f00 */
[----:B------:R-:W3:Y:S02]  /*187a0*/  LDCU.64 UR4, c[0x0][0x3f0] ;  /* 0x00007e00ff0477ac */ /* 0x000ee40008000a00 */
[----:B------:R-:W-:Y:S01]  /*187b0*/  IMAD.X R18, RZ, RZ, UR9, P5 ;  /* 0x00000009ff127e24 */ /* 0x000fe2000a8e06ff */
[----:B------:R-:W1:Y:S03]  /*187c0*/  LDCU UR10, c[0x0][0x440] ;  /* 0x00008800ff0a77ac */ /* 0x000e660008000800 */
[----:B-----5:R-:W-:-:S02]  /*187d0*/  IMAD R18, R18, UR6, RZ ;  /* 0x0000000612127c24 */ /* 0x020fc4000f8e02ff */
[----:B------:R-:W-:-:S04]  /*187e0*/  IMAD.WIDE.U32 R20, R19, UR6, R20 ;  /* 0x0000000613147c25 */ /* 0x000fc8000f8e0014 */
[----:B------:R-:W-:Y:S01]  /*187f0*/  IMAD R18, R19, UR7, R18 ;  /* 0x0000000713127c24 */ /* 0x000fe2000f8e0212 */
[----:B---3--:R-:W-:Y:S02]  /*18800*/  LEA R22, P5, R20, UR4, 0x1 ;  /* 0x0000000414167c11 */ /* 0x008fe4000f8a08ff */
[----:B-1----:R-:W-:Y:S01]  /*18810*/  ISETP.GE.AND P6, PT, R218, UR10, PT ;  /* 0x0000000ada007c0c */ /* 0x002fe2000bfc6270 */
[----:B------:R-:W-:-:S05]  /*18820*/  IMAD.IADD R18, R18, 0x1, R21 ;  /* 0x0000000112127824 */ /* 0x000fca00078e0215 */
[----:B------:R-:W-:Y:S02]  /*18830*/  LEA.HI.X R23, R20, UR5, R18, 0x1, P5 ;  /* 0x0000000514177c11 */ /* 0x000fe4000a8f0c12 */
[----:B------:R-:W-:-:S05]  /*18840*/  ISETP.GE.AND P5, PT, R235, UR10, PT ;  /* 0x0000000aeb007c0c */ /* 0x000fca000bfa6270 */
[----:B----4-:R1:W-:Y:S08]  /*18850*/  @!P6 STG.E.128 desc[UR26][R22.64], R12 ;  /* 0x0000000c1600e986 */ /* 0x0103f0000c101d1a */
[----:B--2---:R1:W-:Y:S02]  /*18860*/  @!P5 STG.E.128 desc[UR26][R22.64+0x80], R4 ;  /* 0x000080041600d986 */ /* 0x0043e4000c101d1a */
.L_x_1006:
[----:B------:R-:W-:Y:S05]  /*18870*/  BSYNC.RECONVERGENT B0 ;  /* 0x0000000000007941 */ /* 0x000fea0003800200 */
.L_x_1005:
        /* <DEDUP_REMOVED lines=9> */
[----:B------:R-:W-:Y:S01]  /*18910*/  IMAD.X R18, RZ, RZ, UR9, P4 ;  /* 0x00000009ff127e24 */ /* 0x000fe2000a0e06ff */
        /* <DEDUP_REMOVED lines=11> */
.L_x_1008:
[----:B------:R-:W-:Y:S05]  /*189d0*/  BSYNC.RECONVERGENT B0 ;  /* 0x0000000000007941 */ /* 0x000fea0003800200 */
.L_x_1007:
        /* <DEDUP_REMOVED lines=21> */
.L_x_1010:
[----:B------:R-:W-:Y:S05]  /*18b30*/  BSYNC.RECONVERGENT B0 ;  /* 0x0000000000007941 */ /* 0x000fea0003800200 */
.L_x_1009:
        /* <DEDUP_REMOVED lines=21> */
.L_x_1012:
[----:B------:R-:W-:Y:S05]  /*18c90*/  BSYNC.RECONVERGENT B0 ;  /* 0x0000000000007941 */ /* 0x000fea0003800200 */
.L_x_1011:
        /* <DEDUP_REMOVED lines=21> */
.L_x_1014:
[----:B------:R-:W-:Y:S05]  /*18df0*/  BSYNC.RECONVERGENT B0 ;  /* 0x0000000000007941 */ /* 0x000fea0003800200 */
.L_x_1013:
[----:B------:R-:W-:Y:S05]  /*18e00*/  @P0 EXIT ;  /* 0x000000000000094d */ /* 0x000fea0003800000 */
[----:B------:R-:W5:Y:S01]  /*18e10*/  LDCU.64 UR6, c[0x0][0x408] ;  /* 0x00008100ff0677ac */ /* 0x000f620008000a00 */
[----:B-12---:R1:W2:Y:S01]  /*18e20*/  LDS.128 R4, [R234+0x7800] ;  /* 0x00780000ea047984 */ /* 0x0062a20000000c00 */
[----:B------:R-:W-:Y:S01]  /*18e30*/  IADD3 R3, P0, PT, R0, 0x70, RZ ;  /* 0x0000007000037810 */ /* 0x000fe20007f1e0ff */
[----:B----4-:R-:W-:Y:S01]  /*18e40*/  IMAD.MOV.U32 R12, RZ, RZ, R2 ;  /* 0x000000ffff0c7224 */ /* 0x010fe200078e0002 */
[----:B------:R-:W4:Y:S01]  /*18e50*/  LDCU UR10, c[0x0][0x440] ;  /* 0x00008800ff0a77ac */ /* 0x000f220008000800 */
[----:B------:R-:W-:Y:S02]  /*18e60*/  MOV R13, R17 ;  /* 0x00000011000d7202 */ /* 0x000fe40000000f00 */
[----:B------:R-:W-:Y:S01]  /*18e70*/  IMAD.X R0, RZ, RZ, UR9, P0 ;  /* 0x00000009ff007e24 */ /* 0x000fe200080e06ff */
        /* <DEDUP_REMOVED lines=13> */
.L_x_1015:
        /* <DEDUP_REMOVED lines=11> */
.L_x_1670:


//--------------------- .text._ZN5flash16flash_fwd_kernelI23Flash_fwd_kernel_traitsILi128ELi128ELi32ELi4ELb0ELb0EN7cutlass10bfloat16_tE19Flash_kernel_traitsILi128ELi128ELi32ELi4ES3_EELb1ELb1ELb0ELb0ELb1ELb1ELb0ELb0EEEvNS_16Flash_fwd_paramsE --------------------------
	.section	.text._ZN5flash16flash_fwd_kernelI23Flash_fwd_kernel_traitsILi128ELi128ELi32ELi4ELb0ELb0EN7cutlass10bfloat16_tE19Flash_kernel_traitsILi128ELi128ELi32ELi4ES3_EELb1ELb1ELb0ELb0ELb1ELb1ELb0ELb0EEEvNS_16Flash_fwd_paramsE,"ax",@progbits
	.align	128
        .global         _ZN5flash16flash_fwd_kernelI23Flash_fwd_kernel_traitsILi128ELi128ELi32ELi4ELb0ELb0EN7cutlass10bfloat16_tE19Flash_kernel_traitsILi128ELi128ELi32ELi4ES3_EELb1ELb1ELb0ELb0ELb1ELb1ELb0ELb0EEEvNS_16Flash_fwd_paramsE
        .type           _ZN5flash16flash_fwd_kernelI23Flash_fwd_kernel_traitsILi128ELi128ELi32ELi4ELb0ELb0EN7cutlass10bfloat16_tE19Flash_kernel_traitsILi128ELi128ELi32ELi4ES3_EELb1ELb1ELb0ELb0ELb1ELb1ELb0ELb0EEEvNS_16Flash_fwd_paramsE,@function
        .size           _ZN5flash16flash_fwd_kernelI23Flash_fwd_kernel_traitsILi128ELi128ELi32ELi4ELb0ELb0EN7cutlass10bfloat16_tE19Flash_kernel_traitsILi128ELi128ELi32ELi4ES3_EELb1ELb1ELb0ELb0ELb1ELb1ELb0ELb0EEEvNS_16Flash_fwd_paramsE,(.L_x_1671 - _ZN5flash16flash_fwd_kernelI23Flash_fwd_kernel_traitsILi128ELi128ELi32ELi4ELb0ELb0EN7cutlass10bfloat16_tE19Flash_kernel_traitsILi128ELi128ELi32ELi4ES3_EELb1ELb1ELb0ELb0ELb1ELb1ELb0ELb0EEEvNS_16Flash_fwd_paramsE)
        .other          _ZN5flash16flash_fwd_kernelI23Flash_fwd_kernel_traitsILi128ELi128ELi32ELi4ELb0ELb0EN7cutlass10bfloat16_tE19Flash_kernel_traitsILi128ELi128ELi32ELi4ES3_EELb1ELb1ELb0ELb0ELb1ELb1ELb0ELb0EEEvNS_16Flash_fwd_paramsE,@"STO_CUDA_ENTRY STV_DEFAULT"
_ZN5flash16flash_fwd_kernelI23Flash_fwd_kernel_traitsILi128ELi128ELi32ELi4ELb0ELb0EN7cutlass10bfloat16_tE19Flash_kernel_traitsILi128ELi128ELi32ELi4ES3_EELb1ELb1ELb0ELb0ELb1ELb1ELb0ELb0EEEvNS_16Flash_fwd_paramsE:
.text._ZN5flash16flash_fwd_kernelI23Flash_fwd_kernel_traitsILi128ELi128ELi32ELi4ELb0ELb0EN7cutlass10bfloat16_tE19Flash_kernel_traitsILi128ELi128ELi32ELi4ES3_EELb1ELb1ELb0ELb0ELb1ELb1ELb0ELb0EEEvNS_16Flash_fwd_paramsE:
[----:B------:R-:W1:Y:S01]  /*0000*/  LDC R1, c[0x0][0x37c] ;  /* 0x0000df00ff017b82 */ /* 0x000e620000000800 */
[----:B------:R-:W2:Y:S07]  /*0010*/  LDCU.U8 UR4, c[0x0][0x524] ;  /* 0x0000a480ff0477ac */ /* 0x000eae0008000000 */
[----:B------:R-:W3:Y:S01]  /*0020*/  LDC R83, c[0x0][0x518] ;  /* 0x00014600ff537b82 */ /* 0x000ee20000000800 */
[----:B-1----:R-:W-:Y:S01]  /*0030*/  VIADD R1, R1, 0xfffffff8 ;  /* 0xfffffff801017836 */ /* 0x002fe20000000000 */
[----:B------:R-:W1:Y:S01]  /*0040*/  LDCU.64 UR26, c[0x0][0x510] ;  /* 0x0000a200ff1a77ac */ /* 0x000e620008000a00 */
[----:B------:R-:W4:Y:S05]  /*0050*/  LDCU.64 UR22, c[0x0][0x358] ;  /* 0x00006b00ff1677ac */ /* 0x000f2a0008000a00 */
[----:B------:R-:W5:Y:S01]  /*0060*/  LDC R82, c[0x0][0x51c] ;  /* 0x00014700ff527b82 */ /* 0x000f620000000800 */
[----:B------:R-:W5:Y:S01]  /*0070*/  S2R R169, SR_TID.X ;  /* 0x0000000000a97919 */ /* 0x000f620000002100 */
[----:B------:R-:W5:Y:S01]  /*0080*/  LDCU.64 UR6, c[0x0][0x470] ;  /* 0x00008e00ff0677ac */ /* 0x000f620008000a00 */
[----:B------:R-:W5:Y:S01]  /*0090*/  LDCU UR18, c[0x0][0x434] ;  /* 0x00008680ff1277ac */ /* 0x000f620008000800 */
[----:B--2---:R-:W-:-:S04]  /*00a0*/  ISETP.NE.AND P3, PT, RZ, UR4, PT ;  /* 0x00000004ff007c0c */ /* 0x004fc8000bf65270 */
[----:B------:R-:W-:Y:S01]  /*00b0*/  S2UR UR25, SR_CTAID.X ;  /* 0x00000000001979c3 */ /* 0x000fe20000002500 */
[----:B------:R-:W2:Y:S01]  /*00c0*/  LDCU.64 UR4, c[0x0][0x478] ;  /* 0x00008f00ff0477ac */ /* 0x000ea20008000a00 */
[----:B-1----:R-:W-:Y:S02]  /*00d0*/  IMAD.U32 R2, RZ, RZ, UR26 ;  /* 0x0000001aff027e24 */ /* 0x002fe4000f8e00ff */
[----:B------:R-:W-:-:S06]  /*00e0*/  IMAD.U32 R3, RZ, RZ, UR27 ;  /* 0x0000001bff037e24 */ /* 0x000fcc000f8e00ff */
[----:B----4-:R-:W4:Y:S01]  /*00f0*/  @P3 LDG.E.64 R2, desc[UR22][R2.64] ;  /* 0x0000001602023981 */ /* 0x010f22000c1e1b00 */
[----:B---3--:R-:W-:Y:S01]  /*0100*/  @P3 IMAD.MOV.U32 R4, RZ, RZ, R83 ;  /* 0x000000ffff043224 */ /* 0x008fe200078e0053 */
[----:B-----5:R-:W-:Y:S01]  /*0110*/  @P3 MOV R5, R82 ;  /* 0x0000005200053202 */ /* 0x020fe20000000f00 */
[----:B------:R-:W-:Y:S05]  /*0120*/  S2UR UR20, SR_CTAID.Y ;  /* 0x00000000001479c3 */ /* 0x000fea0000002600 */
[----:B------:R-:W3:Y:S01]  /*0130*/  @P3 LDG.E.64 R4, desc[UR22][R4.64] ;  /* 0x0000001604043981 */ /* 0x000ee2000c1e1b00 */
[----:B------:R-:W-:Y:S02]  /*0140*/  UISETP.NE.U32.AND UP0, UPT, UR6, URZ, UPT ;  /* 0x000000ff0600728c */ /* 0x000fe4000bf05070 */
[----:B------:R-:W1:Y:S01]  /*0150*/  S2UR UR19, SR_CTAID.Z ;  /* 0x00000000001379c3 */ /* 0x000e620000002700 */
[----:B--2---:R-:W-:-:S02]  /*0160*/  UISETP.NE.U32.AND UP1, UPT, UR4, URZ, UPT ;  /* 0x000000ff0400728c */ /* 0x004fc4000bf25070 */
[----:B------:R-:W-:Y:S02]  /*0170*/  UISETP.NE.AND.EX UP0, UPT, UR7, URZ, UPT, UP0 ;  /* 0x000000ff0700728c */ /* 0x000fe4000bf05300 */
[----:B------:R-:W-:-:S03]  /*0180*/  UISETP.NE.AND.EX UP1, UPT, UR5, URZ, UPT, UP1 ;  /* 0x000000ff0500728c */ /* 0x000fc6000bf25310 */
[----:B------:R-:W3:Y:S01]  /*0190*/  @P3 LDC R0, c[0x0][0x520] ;  /* 0x00014800ff003b82 */ /* 0x000ee20000000800 */
[----:B------:R-:W-:Y:S02]  /*01a0*/  PLOP3.LUT P1, PT, PT, PT, UP0, 0x80, 0x8 ;  /* 0x000000000008781c */ /* 0x000fe40003f2f008 */
[----:B------:R-:W-:-:S03]  /*01b0*/  PLOP3.LUT P0, PT, PT, PT, UP1, 0x80, 0x8 ;  /* 0x000000000008781c */ /* 0x000fc60003f0f018 */
[----:B------:R-:W2:Y:S02]  /*01c0*/  @UP0 LDCU.64 UR6, c[0x0][0x470] ;  /* 0x00008e00ff0607ac */ /* 0x000ea40008000a00 */
[----:B------:R-:W5:Y:S01]  /*01d0*/  @UP1 LDCU.64 UR4, c[0x0][0x478] ;  /* 0x00008f00ff0417ac */ /* 0x000f620008000a00 */
[----:B-1----:R-:W-:-:S06]  /*01e0*/  ULOP3.LUT UR8, UR19, UR25, UR20, 0xfe, !UPT ;  /* 0x0000001913087292 */ /* 0x002fcc000f8efe14 */
[----:B------:R-:W-:Y:S01]  /*01f0*/  LOP3.LUT P4, RZ, R169, UR8, RZ, 0xfc, !PT ;  /* 0x00000008a9ff7c12 */ /* 0x000fe2000f88fcff */
[----:B--2---:R-:W-:Y:S02]  /*0200*/  @UP0 UIMAD.WIDE.U32 UR6, UR20, 0x4, UR6 ;  /* 0x00000004140608a5 */ /* 0x004fe4000f8e0006 */
[----:B-----5:R-:W-:-:S04]  /*0210*/  @UP1 UIMAD.WIDE.U32 UR4, UR20, 0x4, UR4 ;  /* 0x00000004140418a5 */ /* 0x020fc8000f8e0004 */
[----:B------:R-:W-:Y:S01]  /*0220*/  MOV R6, UR6 ;  /* 0x0000000600067c02 */ /* 0x000fe20008000f00 */
[----:B------:R-:W-:-:S05]  /*0230*/  IMAD.U32 R7, RZ, RZ, UR7 ;  /* 0x00000007ff077e24 */ /* 0x000fca000f8e00ff */
[----:B------:R-:W1:Y:S01]  /*0240*/  @!P4 LDC.64 R8, c[0x0][0x528] ;  /* 0x00014a00ff08cb82 */ /* 0x000e620000000a00 */
[----:B------:R-:W-:Y:S01]  /*0250*/  USHF.L.U32 UR21, UR25, 0x7, URZ ;  /* 0x0000000719157899 */ /* 0x000fe200080006ff */
[----:B------:R-:W2:Y:S01]  /*0260*/  @!UP1 LDCU.64 UR6, c[0x0][0x488] ;  /* 0x00009100ff0697ac */ /* 0x000ea20008000a00 */
[----:B----4-:R-:W-:Y:S02]  /*0270*/  @P3 R2UR UR26, R2 ;  /* 0x00000000021a32ca */ /* 0x010fe400000e0000 */
[----:B------:R-:W-:Y:S02]  /*0280*/  @P3 R2UR UR27, R3 ;  /* 0x00000000031b32ca */ /* 0x000fe400000e0000 */
[----:B---3--:R-:W-:Y:S01]  /*0290*/  @P3 IADD3 R83, P2, PT, R4, R0, RZ ;  /* 0x0000000004533210 */ /* 0x008fe20007f5e0ff */
[----:B------:R-:W-:-:S08]  /*02a0*/  IMAD.U32 R4, RZ, RZ, UR4 ;  /* 0x00000004ff047e24 */ /* 0x000fd0000f8e00ff */
[----:B------:R-:W-:Y:S02]  /*02b0*/  IMAD.U32 R2, RZ, RZ, UR26 ;  /* 0x0000001aff027e24 */ /* 0x000fe4000f8e00ff */
[----:B------:R-:W-:Y:S02]  /*02c0*/  IMAD.U32 R3, RZ, RZ, UR27 ;  /* 0x0000001bff037e24 */ /* 0x000fe4000f8e00ff */
[----:B------:R-:W-:Y:S02]  /*02d0*/  @P3 IMAD.X R82, RZ, RZ, R5, P2 ;  /* 0x000000ffff523224 */ /* 0x000fe400010e0605 */
[----:B------:R-:W-:Y:S01]  /*02e0*/  IMAD.U32 R5, RZ, RZ, UR5 ;  /* 0x00000005ff057e24 */ /* 0x000fe2000f8e00ff */
[----:B-1----:R1:W-:Y:S01]  /*02f0*/  @!P4 STG.E.64 desc[UR22][R8.64], R2 ;  /* 0x000000020800c986 */ /* 0x0023e2000c101b16 */
[----:B------:R-:W-:Y:S01]  /*0300*/  UISETP.GE.AND UP0, UPT, UR21, UR18, UPT ;  /* 0x000000121500728c */ /* 0x000fe2000bf06270 */
[----:B------:R-:W-:Y:S01]  /*0310*/  UMOV UR8, URZ ;  /* 0x000000ff00087c82 */ /* 0x000fe20008000000 */
[----:B------:R-:W3:Y:S01]  /*0320*/  @!UP1 LDCU.64 UR4, c[0x0][0x438] ;  /* 0x00008700ff0497ac */ /* 0x000ee20008000a00 */
[----:B-1----:R-:W-:Y:S01]  /*0330*/  @!P4 MOV R2, R83 ;  /* 0x000000530002c202 */ /* 0x002fe20000000f00 */
[----:B------:R-:W-:-:S05]  /*0340*/  @!P4 IMAD.MOV.U32 R3, RZ, RZ, R82 ;  /* 0x000000ffff03c224 */ /* 0x000fca00078e0052 */
[----:B------:R1:W-:Y:S04]  /*0350*/  @!P4 STG.E.64 desc[UR22][R8.64+0x8], R2 ;  /* 0x000008020800c986 */ /* 0x0003e8000c101b16 */
[----:B------:R-:W4:Y:S04]  /*0360*/  @P1 LDG.E R6, desc[UR22][R6.64] ;  /* 0x0000001606061981 */ /* 0x000f28000c1e1900 */
[----:B------:R-:W5:Y:S01]  /*0370*/  @P0 LDG.E R4, desc[UR22][R4.64] ;  /* 0x0000001604040981 */ /* 0x000f62000c1e1900 */
[----:B------:R-:W-:Y:S01]  /*0380*/  PLOP3.LUT P2, PT, PT, PT, UP0, 0x80, 0x8 ;  /* 0x000000000008781c */ /* 0x000fe20003f4f008 */
[----:B--2---:R-:W-:Y:S01]  /*0390*/  @!UP1 UISETP.NE.U32.AND UP0, UPT, UR6, URZ, UPT ;  /* 0x000000ff0600928c */ /* 0x004fe2000bf05070 */
[----:B----4-:R-:W-:-:S02]  /*03a0*/  @P1 R2UR UR8, R6 ;  /* 0x00000000060812ca */ /* 0x010fc400000e0000 */
[----:B-----5:R-:W-:-:S09]  /*03b0*/  @P0 R2UR UR24, R4 ;  /* 0x00000000041802ca */ /* 0x020fd200000e0000 */
[----:B-1-3--:R-:W-:Y:S06]  /*03c0*/  @P2 EXIT ;  /* 0x000000000000294d */ /* 0x00afec0003800000 */
[----:B------:R-:W1:Y:S01]  /*03d0*/  LDCU UR17, c[0x0][0x508] ;  /* 0x0000a100ff1177ac */ /* 0x000e620008000800 */
[----:B------:R-:W-:Y:S02]  /*03e0*/  @!UP1 UISETP.NE.AND.EX UP0, UPT, UR7, URZ, UPT, UP0 ;  /* 0x000000ff0700928c */ /* 0x000fe4000bf05300 */
[----:B------:R-:W-:Y:S02]  /*03f0*/  @UP1 UIADD3 UR24, UPT, UPT, UR24, -UR8, URZ ;  /* 0x8000000818181290 */ /* 0x000fe4000fffe0ff */
[----:B------:R-:W-:Y:S02]  /*0400*/  @!UP1 USEL UR5, UR5, URZ, UP0 ;  /* 0x000000ff05059287 */ /* 0x000fe40008000000 */
[----:B------:R-:W-:Y:S02]  /*0410*/  UIADD3 UR6, UPT, UPT, UR25, 0x1, URZ ;  /* 0x0000000119067890 */ /* 0x000fe4000fffe0ff */
[----:B------:R-:W-:Y:S02]  /*0420*/  @!UP1 UIADD3 UR24, UPT, UPT, UR5, UR4, -UR8 ;  /* 0x0000000405189290 */ /* 0x000fe4000fffe808 */
[----:B------:R-:W-:-:S02]  /*0430*/  ULEA UR5, UR6, -UR18, 0x7 ;  /* 0x8000001206057291 */ /* 0x000fc4000f8e38ff */
        /* <DEDUP_REMOVED lines=11> */
[----:B------:R-:W-:Y:S05]  /*04f0*/  BRA.U UP0, `(.L_x_1016) ;  /* 0x0000000d00187547 */ /* 0x000fea000b800000 */
        /* <DEDUP_REMOVED lines=19> */
.L_x_1017:
[----:B------:R-:W1:Y:S01]  /*0630*/  LDCU.64 UR4, c[0x0][0x410] ;  /* 0x00008200ff0477ac */ /* 0x000e620008000a00 */
[----:B------:R-:W4:Y:S01]  /*0640*/  LDC.64 R2, c[0x0][0x408] ;  /* 0x00010200ff027b82 */ /* 0x000f220000000a00 */
[----:B------:R-:W-:Y:S01]  /*0650*/  LOP3.LUT R6, R6, 0x38, RZ, 0xc0, !PT ;  /* 0x0000003806067812 */ /* 0x000fe200078ec0ff */
[----:B------:R-:W-:Y:S01]  /*0660*/  IMAD.MOV.U32 R7, RZ, RZ, RZ ;  /* 0x000000ffff077224 */ /* 0x000fe200078e00ff */
[----:B------:R-:W5:Y:S01]  /*0670*/  LDCU.64 UR6, c[0x0][0x3f0] ;  /* 0x00007e00ff0677ac */ /* 0x000f620008000a00 */
[----:B------:R-:W-:Y:S02]  /*0680*/  BSSY.RECONVERGENT B0, `(.L_x_1018) ;  /* 0x0000052000007945 */ /* 0x000fe40003800200 */
[----:B--2---:R-:W-:Y:S01]  /*0690*/  IMAD.WIDE.U32 R6, R4, UR20, R6 ;  /* 0x0000001404067c25 */ /* 0x004fe2000f8e0006 */
[----:B------:R-:W-:Y:S02]  /*06a0*/  USHF.L.U32 UR9, UR25, 0x7, URZ ;  /* 0x0000000719097899 */ /* 0x000fe400080006ff */
[----:B------:R-:W-:Y:S01]  /*06b0*/  USHF.R.U32.HI UR25, URZ, 0x19, UR25 ;  /* 0x00000019ff197899 */ /* 0x000fe20008011619 */
[----:B------:R-:W-:Y:S01]  /*06c0*/  IMAD R5, R5, UR20, R7 ;  /* 0x0000001405057c24 */ /* 0x000fe2000f8e0207 */
[----:B------:R-:W-:Y:S01]  /*06d0*/  SHF.R.U32.HI R7, RZ, 0x3, R169 ;  /* 0x00000003ff077819 */ /* 0x000fe200000116a9 */
[----:B------:R-:W-:Y:S01]  /*06e0*/  IMAD.MOV.U32 R4, RZ, RZ, R6 ;  /* 0x000000ffff047224 */ /* 0x000fe200078e0006 */
[----:B------:R-:W-:-:S02]  /*06f0*/  UISETP.NE.AND UP1, UPT, UR8, URZ, !UP1 ;  /* 0x000000ff0800728c */ /* 0x000fc4000cf25270 */
[----:B------:R-:W-:Y:S01]  /*0700*/  LOP3.LUT R8, R7, UR9, RZ, 0xfc, !PT ;  /* 0x0000000907087c12 */ /* 0x000fe2000f8efcff */
[----:B---3--:R-:W-:Y:S01]  /*0710*/  UIMAD UR11, UR19, UR11, URZ ;  /* 0x0000000b130b72a4 */ /* 0x008fe2000f8e02ff */
[----:B-1----:R-:W-:Y:S01]  /*0720*/  IMAD.U32 R10, RZ, RZ, UR4 ;  /* 0x00000004ff0a7e24 */ /* 0x002fe2000f8e00ff */
[----:B------:R-:W-:Y:S01]  /*0730*/  MOV R0, UR5 ;  /* 0x0000000500007c02 */ /* 0x000fe20008000f00 */
[----:B------:R-:W-:Y:S02]  /*0740*/  UIMAD UR4, UR20, UR18, URZ ;  /* 0x00000012140472a4 */ /* 0x000fe4000f8e02ff */
[----:B------:R-:W-:Y:S01]  /*0750*/  IMAD.WIDE.U32 R10, R10, UR19, R4 ;  /* 0x000000130a0a7c25 */ /* 0x000fe2000f8e0004 */
[----:B------:R-:W-:Y:S01]  /*0760*/  UIADD3 UR18, UPT, UPT, -UR21, UR18, URZ ;  /* 0x0000001215127290 */ /* 0x000fe2000fffe1ff */
[C---:B----4-:R-:W-:Y:S02]  /*0770*/  SHF.L.U32 R6, R2.reuse, 0x6, RZ ;  /* 0x0000000602067819 */ /* 0x050fe400000006ff */
[----:B------:R-:W-:Y:S01]  /*0780*/  IMAD R5, R2, UR25, RZ ;  /* 0x0000001902057c24 */ /* 0x000fe2000f8e02ff */
[----:B------:R-:W-:Y:S01]  /*0790*/  @!UP1 UIMAD UR11, UR20, UR10, UR11 ;  /* 0x0000000a140b92a4 */ /* 0x000fe2000f8e020b */
[----:B------:R-:W-:Y:S01]  /*07a0*/  IMAD R11, R0, UR19, R11 ;  /* 0x00000013000b7c24 */ /* 0x000fe2000f8e020b */
[----:B------:R-:W-:Y:S01]  /*07b0*/  SHF.L.U64.HI R0, R2, 0x5, R3 ;  /* 0x0000000502007819 */ /* 0x000fe20000010203 */
[C---:B------:R-:W-:Y:S01]  /*07c0*/  IMAD R5, R8.reuse, R3, R5 ;  /* 0x0000000308057224 */ /* 0x040fe200078e0205 */
[----:B------:R-:W-:Y:S01]  /*07d0*/  USEL UR8, UR4, URZ, UP1 ;  /* 0x000000ff04087287 */ /* 0x000fe20008800000 */
[----:B------:R-:W-:Y:S01]  /*07e0*/  IMAD.WIDE.U32 R8, R8, R2, R10 ;  /* 0x0000000208087225 */ /* 0x000fe200078e000a */
[----:B------:R-:W-:-:S03]  /*07f0*/  USHF.R.S32.HI UR5, URZ, 0x1f, UR11 ;  /* 0x0000001fff057899 */ /* 0x000fc6000801140b */
[----:B------:R-:W-:Y:S01]  /*0800*/  IMAD.IADD R5, R9, 0x1, R5 ;  /* 0x0000000109057824 */ /* 0x000fe200078e0205 */
[----:B-----5:R-:W-:Y:S01]  /*0810*/  LEA R12, P0, R8, UR6, 0x1 ;  /* 0x00000006080c7c11 */ /* 0x020fe2000f8008ff */
[----:B------:R-:W-:Y:S01]  /*0820*/  IMAD.SHL.U32 R4, R2, 0x20, RZ ;  /* 0x0000002002047824 */ /* 0x000fe200078e00ff */
[----:B------:R-:W-:Y:S02]  /*0830*/  USHF.R.S32.HI UR6, URZ, 0x1f, UR4 ;  /* 0x0000001fff067899 */ /* 0x000fe40008011404 */
[----:B------:R-:W-:Y:S01]  /*0840*/  LEA.HI.X R13, R8, UR7, R5, 0x1, P0 ;  /* 0x00000007080d7c11 */ /* 0x000fe200080f0c05 */
[----:B------:R-:W-:Y:S01]  /*0850*/  UIMAD UR7, UR21, UR12, URZ ;  /* 0x0000000c150772a4 */ /* 0x000fe2000f8e02ff */
[----:B------:R-:W-:Y:S01]  /*0860*/  SHF.L.U64.HI R5, R2, 0x6, R3 ;  /* 0x0000000602057819 */ /* 0x000fe20000010203 */
[----:B------:R-:W-:Y:S01]  /*0870*/  USEL UR6, UR6, URZ, UP1 ;  /* 0x000000ff06067287 */ /* 0x000fe20008800000 */
[-C--:B------:R-:W-:Y:S01]  /*0880*/  IADD3 R10, P1, PT, R6, R12.reuse, RZ ;  /* 0x0000000c060a7210 */ /* 0x080fe20007f3e0ff */
[----:B------:R-:W-:Y:S01]  /*0890*/  STG.E.128 desc[UR22][R12.64], RZ ;  /* 0x000000ff0c007986 */ /* 0x000fe2000c101d16 */
[-C--:B------:R-:W-:Y:S01]  /*08a0*/  LEA R8, P0, R2, R12.reuse, 0x7 ;  /* 0x0000000c02087211 */ /* 0x080fe200078038ff */
[----:B------:R-:W-:Y:S01]  /*08b0*/  USHF.R.S32.HI UR4, URZ, 0x1f, UR7 ;  /* 0x0000001fff047899 */ /* 0x000fe20008011407 */
[----:B------:R-:W-:Y:S01]  /*08c0*/  IADD3 R14, P2, PT, R4, R12, RZ ;  /* 0x0000000c040e7210 */ /* 0x000fe20007f5e0ff */
[----:B------:R-:W-:Y:S01]  /*08d0*/  IMAD.X R11, R5, 0x1, R13, P1 ;  /* 0x00000001050b7824 */ /* 0x000fe200008e060d */
[----:B------:R-:W-:Y:S01]  /*08e0*/  LEA.HI.X R9, R2, R13, R3, 0x7, P0 ;  /* 0x0000000d02097211 */ /* 0x000fe200000f3c03 */
[----:B------:R-:W-:Y:S01]  /*08f0*/  STG.E.128 desc[UR22][R12.64+0x80], RZ ;  /* 0x000080ff0c007986 */ /* 0x000fe2000c101d16 */
[----:B------:R-:W-:Y:S01]  /*0900*/  IADD3 R2, P0, PT, R10, R4, RZ ;  /* 0x000000040a027210 */ /* 0x000fe20007f1e0ff */
[----:B------:R-:W-:Y:S01]  /*0910*/  IMAD.X R15, R0, 0x1, R13, P2 ;  /* 0x00000001000f7824 */ /* 0x000fe200010e060d */
[----:B------:R-:W-:-:S02]  /*0920*/  UIADD3 UR7, UP1, UP0, UR7, UR8, UR11 ;  /* 0x0000000807077290 */ /* 0x000fc4000f83e00b */
[----:B------:R-:W-:Y:S02]  /*0930*/  IADD3.X R3, PT, PT, R11, R0, RZ, P0, !PT ;  /* 0x000000000b037210 */ /* 0x000fe400007fe4ff */
[----:B------:R-:W-:Y:S01]  /*0940*/  STG.E.128 desc[UR22][R14.64], RZ ;  /* 0x000000ff0e007986 */ /* 0x000fe2000c101d16 */
[----:B------:R-:W-:-:S03]  /*0950*/  UIADD3.X UR6, UPT, UPT, UR4, UR6, UR5, UP1, UP0 ;  /* 0x0000000604067290 */ /* 0x000fc60008fe0405 */
[----:B------:R-:W-:Y:S04]  /*0960*/  STG.E.128 desc[UR22][R14.64+0x80], RZ ;  /* 0x000080ff0e007986 */ /* 0x000fe8000c101d16 */
[----:B------:R-:W-:Y:S04]  /*0970*/  STG.E.128 desc[UR22][R10.64], RZ ;  /* 0x000000ff0a007986 */ /* 0x000fe8000c101d16 */
[----:B------:R1:W-:Y:S04]  /*0980*/  STG.E.128 desc[UR22][R10.64+0x80], RZ ;  /* 0x000080ff0a007986 */ /* 0x0003e8000c101d16 */
[----:B------:R-:W-:Y:S04]  /*0990*/  STG.E.128 desc[UR22][R2.64], RZ ;  /* 0x000000ff02007986 */ /* 0x000fe8000c101d16 */
[----:B------:R2:W-:Y:S04]  /*09a0*/  STG.E.128 desc[UR22][R2.64+0x80], RZ ;  /* 0x000080ff02007986 */ /* 0x0005e8000c101d16 */
[----:B------:R-:W-:Y:S04]  /*09b0*/  STG.E.128 desc[UR22][R8.64], RZ ;  /* 0x000000ff08007986 */ /* 0x000fe8000c101d16 */
[----:B------:R3:W-:Y:S01]  /*09c0*/  STG.E.128 desc[UR22][R8.64+0x80], RZ ;  /* 0x000080ff08007986 */ /* 0x0007e2000c101d16 */
[----:B-1----:R-:W-:-:S05]  /*09d0*/  IADD3 R10, P1, PT, R8, R4, RZ ;  /* 0x00000004080a7210 */ /* 0x002fca0007f3e0ff */
[----:B------:R-:W-:Y:S01]  /*09e0*/  IMAD.X R11, R9, 0x1, R0, P1 ;  /* 0x00000001090b7824 */ /* 0x000fe200008e0600 */
[----:B--2---:R-:W-:-:S04]  /*09f0*/  IADD3 R2, P0, PT, R8, R6, RZ ;  /* 0x0000000608027210 */ /* 0x004fc80007f1e0ff */
[----:B------:R-:W-:Y:S01]  /*0a00*/  STG.E.128 desc[UR22][R10.64], RZ ;  /* 0x000000ff0a007986 */ /* 0x000fe2000c101d16 */
[----:B------:R-:W-:Y:S01]  /*0a10*/  IADD3 R6, PT, PT, R7, 0x30, RZ ;  /* 0x0000003007067810 */ /* 0x000fe20007ffe0ff */
[----:B------:R-:W-:Y:S01]  /*0a20*/  IMAD.X R3, R9, 0x1, R5, P0 ;  /* 0x0000000109037824 */ /* 0x000fe200000e0605 */
[----:B------:R-:W-:Y:S01]  /*0a30*/  IADD3 R4, P0, PT, R2, R4, RZ ;  /* 0x0000000402047210 */ /* 0x000fe20007f1e0ff */
[----:B------:R-:W-:Y:S01]  /*0a40*/  STG.E.128 desc[UR22][R10.64+0x80], RZ ;  /* 0x000080ff0a007986 */ /* 0x000fe2000c101d16 */
[----:B---3--:R-:W-:Y:S02]  /*0a50*/  VIADD R9, R7, 0x10 ;  /* 0x0000001007097836 */ /* 0x008fe40000000000 */
[----:B------:R-:W-:Y:S01]  /*0a60*/  IADD3.X R5, PT, PT, R3, R0, RZ, P0, !PT ;  /* 0x0000000003057210 */ /* 0x000fe200007fe4ff */
[----:B------:R-:W-:Y:S01]  /*0a70*/  STG.E.128 desc[UR22][R2.64], RZ ;  /* 0x000000ff02007986 */ /* 0x000fe2000c101d16 */
[----:B------:R-:W-:Y:S01]  /*0a80*/  LOP3.LUT P0, R169, R169, 0x7, RZ, 0xc0, !PT ;  /* 0x00000007a9a97812 */ /* 0x000fe2000780c0ff */
[----:B------:R-:W-:-:S02]  /*0a90*/  VIADD R8, R7, 0x20 ;  /* 0x0000002007087836 */ /* 0x000fc40000000000 */
[----:B------:R1:W-:Y:S01]  /*0aa0*/  STG.E.128 desc[UR22][R2.64+0x80], RZ ;  /* 0x000080ff02007986 */ /* 0x0003e2000c101d16 */
[----:B------:R-:W-:-:S03]  /*0ab0*/  ISETP.GE.OR P0, PT, R7, UR18, P0 ;  /* 0x0000001207007c0c */ /* 0x000fc60008706670 */
[----:B------:R-:W-:Y:S04]  /*0ac0*/  STG.E.128 desc[UR22][R4.64], RZ ;  /* 0x000000ff04007986 */ /* 0x000fe8000c101d16 */
[----:B------:R2:W-:Y:S01]  /*0ad0*/  STG.E.128 desc[UR22][R4.64+0x80], RZ ;  /* 0x000080ff04007986 */ /* 0x0005e2000c101d16 */
[C---:B-1----:R-:W-:Y:S01]  /*0ae0*/  IADD3 R3, PT, PT, R7.reuse, 0x60, RZ ;  /* 0x0000006007037810 */ /* 0x042fe20007ffe0ff */
[C---:B--2---:R-:W-:Y:S02]  /*0af0*/  VIADD R5, R7.reuse, 0x40 ;  /* 0x0000004007057836 */ /* 0x044fe40000000000 */
[----:B------:R-:W-:Y:S02]  /*0b00*/  VIADD R4, R7, 0x50 ;  /* 0x0000005007047836 */ /* 0x000fe40000000000 */
        /* <DEDUP_REMOVED lines=9> */
.L_x_1019:
[----:B------:R-:W-:Y:S05]  /*0ba0*/  BSYNC.RECONVERGENT B0 ;  /* 0x0000000000007941 */ /* 0x000fea0003800200 */
.L_x_1018:
        /* <DEDUP_REMOVED lines=25> */
.L_x_1021:
[----:B------:R-:W-:Y:S05]  /*0d40*/  BSYNC.RECONVERGENT B0 ;  /* 0x0000000000007941 */ /* 0x000fea0003800200 */
.L_x_1020:
        /* <DEDUP_REMOVED lines=10> */
.L_x_1023:
[----:B------:R-:W-:Y:S05]  /*0df0*/  BSYNC.RECONVERGENT B0 ;  /* 0x0000000000007941 */ /* 0x000fea0003800200 */
.L_x_1022:
        /* <DEDUP_REMOVED lines=10> */
.L_x_1025:
[----:B------:R-:W-:Y:S05]  /*0ea0*/  BSYNC.RECONVERGENT B0 ;  /* 0x0000000000007941 */ /* 0x000fea0003800200 */
.L_x_1024:
        /* <DEDUP_REMOVED lines=10> */
.L_x_1027:
[----:B------:R-:W-:Y:S05]  /*0f50*/  BSYNC.RECONVERGENT B0 ;  /* 0x0000000000007941 */ /* 0x000fea0003800200 */
.L_x_1026:
        /* <DEDUP_REMOVED lines=10> */
.L_x_1029:
[----:B------:R-:W-:Y:S05]  /*1000*/  BSYNC.RECONVERGENT B0 ;  /* 0x0000000000007941 */ /* 0x000fea0003800200 */
.L_x_1028:
        /* <DEDUP_REMOVED lines=10> */
.L_x_1031:
[----:B------:R-:W-:Y:S05]  /*10b0*/  BSYNC.RECONVERGENT B0 ;  /* 0x0000000000007941 */ /* 0x000fea0003800200 */
.L_x_1030:
        /* <DEDUP_REMOVED lines=10> */
.L_x_1016:
[----:B------:R-:W1:Y:S01]  /*1160*/  LDC R4, c[0x0][0x3e8] ;  /* 0x0000fa00ff047b82 */ /* 0x000e620000000800 */
[----:B------:R-:W2:Y:S01]  /*1170*/  S2R R0, SR_CTAID.Z ;  /* 0x0000000000007919 */ /* 0x000ea20000002700 */
[----:B------:R-:W3:Y:S01]  /*1180*/  LDCU.128 UR4, c[0x0][0x3a0] ;  /* 0x00007400ff0477ac */ /* 0x000ee20008000c00 */
[C---:B------:R-:W-:Y:S01]  /*1190*/  IMAD.SHL.U32 R211, R169.reuse, 0x8, RZ ;  /* 0x00000008a9d37824 */ /* 0x040fe200078e00ff */
[--C-:B------:R-:W-:Y:S01]  /*11a0*/  SHF.R.U32.HI R89, RZ, 0x1, R169.reuse ;  /* 0x00000001ff597819 */ /* 0x100fe200000116a9 */
[C---:B------:R-:W-:Y:S01]  /*11b0*/  IMAD.SHL.U32 R81, R169.reuse, 0x40, RZ ;  /* 0x00000040a9517824 */ /* 0x040fe200078e00ff */
[----:B------:R-:W-:Y:S01]  /*11c0*/  USHF.R.S32.HI UR9, URZ, 0x1f, UR8 ;  /* 0x0000001fff097899 */ /* 0x000fe20008011408 */
[----:B------:R-:W-:Y:S01]  /*11d0*/  IMAD.SHL.U32 R222, R169, 0x20, RZ ;  /* 0x00000020a9de7824 */ /* 0x000fe200078e00ff */
[----:B------:R-:W4:Y:S01]  /*11e0*/  LDC.64 R170, c[0x0][0x3b8] ;  /* 0x0000ee00ffaa7b82 */ /* 0x000f220000000a00 */
[----:B------:R-:W5:Y:S01]  /*11f0*/  LDCU.128 UR12, c[0x0][0x390] ;  /* 0x00007200ff0c77ac */ /* 0x000f620008000c00 */
[----:B------:R-:W-:Y:S01]  /*1200*/  LOP3.LUT R240, R211, 0x1f8, RZ, 0xc0, !PT ;  /* 0x000001f8d3f07812 */ /* 0x000fe200078ec0ff */
[----:B------:R-:W-:Y:S01]  /*1210*/  IMAD.MOV.U32 R213, RZ, RZ, 0x20 ;  /* 0x00000020ffd57424 */ /* 0x000fe200078e00ff */
[----:B------:R-:W-:Y:S01]  /*1220*/  LOP3.LUT R221, R81, 0x400, RZ, 0xc0, !PT ;  /* 0x0000040051dd7812 */ /* 0x000fe200078ec0ff */
[----:B------:R-:W-:Y:S01]  /*1230*/  IMAD.U32 R209, RZ, RZ, UR24 ;  /* 0x00000018ffd17e24 */ /* 0x000fe2000f8e00ff */
[----:B------:R-:W-:Y:S01]  /*1240*/  LOP3.LUT R240, R240, 0x38, R169, 0x78, !PT ;  /* 0x00000038f0f07812 */ /* 0x000fe200078e78a9 */
[----:B------:R-:W1:Y:S01]  /*1250*/  S2R R206, SR_CTAID.X ;  /* 0x0000000000ce7919 */ /* 0x000e620000002500 */
[----:B------:R-:W-:-:S02]  /*1260*/  UISETP.NE.AND UP0, UPT, UR16, 0x1, UPT ;  /* 0x000000011000788c */ /* 0x000fc4000bf05270 */
[----:B------:R-:W-:Y:S01]  /*1270*/  LOP3.LUT R200, R240, 0x1e00, R211, 0xf8, !PT ;  /* 0x00001e00f0c87812 */ /* 0x000fe200078ef8d3 */
[----:B---3--:R-:W-:Y:S02]  /*1280*/  IMAD.U32 R14, RZ, RZ, UR4 ;  /* 0x00000004ff0e7e24 */ /* 0x008fe4000f8e00ff */
[----:B------:R-:W-:Y:S01]  /*1290*/  IMAD.U32 R16, RZ, RZ, UR7 ;  /* 0x00000007ff107e24 */ /* 0x000fe2000f8e00ff */
[----:B-1----:R-:W-:Y:S01]  /*12a0*/  IABS R5, R4 ;  /* 0x0000000400057213 */ /* 0x002fe20000000000 */
[----:B-----5:R-:W-:-:S03]  /*12b0*/  IMAD.U32 R30, RZ, RZ, UR14 ;  /* 0x0000000eff1e7e24 */ /* 0x020fc6000f8e00ff */
[----:B------:R-:W1:Y:S01]  /*12c0*/  I2F.RP R6, R5 ;  /* 0x0000000500067306 */ /* 0x000e620000209400 */
[----:B------:R-:W-:Y:S01]  /*12d0*/  UIADD3 UR14, UPT, UPT, UR16, -0x1, URZ ;  /* 0xffffffff100e7890 */ /* 0x000fe2000fffe0ff */
[C---:B----4-:R-:W-:Y:S01]  /*12e0*/  IMAD R10, R170.reuse, UR9, RZ ;  /* 0x00000009aa0a7c24 */ /* 0x050fe2000f8e02ff */
[----:B--2---:R-:W-:Y:S01]  /*12f0*/  IABS R0, R0 ;  /* 0x0000000000007213 */ /* 0x004fe20000000000 */
[C---:B------:R-:W-:Y:S01]  /*1300*/  IMAD.SHL.U32 R85, R170.reuse, 0x20, RZ ;  /* 0x00000020aa557824 */ /* 0x040fe200078e00ff */
[C-C-:B------:R-:W-:Y:S01]  /*1310*/  SHF.L.U64.HI R84, R170.reuse, 0x5, R171.reuse ;  /* 0x00000005aa547819 */ /* 0x140fe200000102ab */
[----:B------:R-:W-:Y:S01]  /*1320*/  IMAD R10, R171, UR8, R10 ;  /* 0x00000008ab0a7c24 */ /* 0x000fe2000f8e020a */
[C---:B------:R-:W-:Y:S01]  /*1330*/  SHF.L.U64.HI R86, R170.reuse, 0x4, R171 ;  /* 0x00000004aa567819 */ /* 0x040fe200000102ab */
[----:B------:R-:W-:Y:S02]  /*1340*/  IMAD.SHL.U32 R87, R170, 0x10, RZ ;  /* 0x00000010aa577824 */ /* 0x000fe400078e00ff */
[----:B------:R-:W-:Y:S01]  /*1350*/  IMAD.U32 R241, RZ, RZ, UR14 ;  /* 0x0000000efff17e24 */ /* 0x000fe2000f8e00ff */
[----:B-1----:R-:W1:Y:S02]  /*1360*/  MUFU.RCP R6, R6 ;  /* 0x0000000600067308 */ /* 0x002e640000001000 */
[----:B-1----:R-:W-:-:S06]  /*1370*/  VIADD R6, R6, 0xffffffe ;  /* 0x0ffffffe06067836 */ /* 0x002fcc0000000000 */
[----:B------:R-:W1:Y:S02]  /*1380*/  F2I.FTZ.U32.TRUNC.NTZ R7, R6 ;  /* 0x0000000600077305 */ /* 0x000e64000021f000 */
[----:B-1----:R-:W-:Y:S02]  /*1390*/  IMAD.MOV R2, RZ, RZ, -R7 ;  /* 0x000000ffff027224 */ /* 0x002fe400078e0a07 */
[----:B------:R-:W-:Y:S02]  /*13a0*/  IMAD.MOV.U32 R6, RZ, RZ, RZ ;  /* 0x000000ffff067224 */ /* 0x000fe400078e00ff */
[----:B------:R-:W-:-:S04]  /*13b0*/  IMAD R2, R2, R5, RZ ;  /* 0x0000000502027224 */ /* 0x000fc800078e02ff */
[----:B------:R-:W-:Y:S01]  /*13c0*/  IMAD.HI.U32 R2, R7, R2, R6 ;  /* 0x0000000207027227 */ /* 0x000fe200078e0006 */
[----:B------:R-:W-:-:S03]  /*13d0*/  LOP3.LUT R6, R211, 0x38, RZ, 0xc0, !PT ;  /* 0x00000038d3067812 */ /* 0x000fc600078ec0ff */
[----:B------:R-:W-:Y:S02]  /*13e0*/  IMAD.MOV.U32 R7, RZ, RZ, RZ ;  /* 0x000000ffff077224 */ /* 0x000fe400078e00ff */
[----:B------:R-:W-:Y:S02]  /*13f0*/  IMAD.HI.U32 R22, R2, R0, RZ ;  /* 0x0000000002167227 */ /* 0x000fe400078e00ff */
[----:B------:R-:W1:Y:S02]  /*1400*/  LDC.64 R2, c[0x0][0x3c0] ;  /* 0x0000f000ff027b82 */ /* 0x000e640000000a00 */
[----:B------:R-:W-:Y:S02]  /*1410*/  IMAD.MOV R8, RZ, RZ, -R22 ;  /* 0x000000ffff087224 */ /* 0x000fe400078e0a16 */
[----:B------:R-:W-:-:S04]  /*1420*/  IMAD.WIDE.U32 R12, R170, UR8, R6 ;  /* 0x00000008aa0c7c25 */ /* 0x000fc8000f8e0006 */
[----:B------:R-:W-:Y:S02]  /*1430*/  IMAD R8, R5, R8, R0 ;  /* 0x0000000805087224 */ /* 0x000fe400078e0200 */
[----:B------:R-:W-:Y:S02]  /*1440*/  IMAD.IADD R11, R13, 0x1, R10 ;  /* 0x000000010d0b7824 */ /* 0x000fe400078e020a */
[----:B------:R-:W-:Y:S01]  /*1450*/  IMAD.MOV.U32 R10, RZ, RZ, R12 ;  /* 0x000000ffff0a7224 */ /* 0x000fe200078e000c */
[----:B------:R-:W-:Y:S01]  /*1460*/  ISETP.GT.U32.AND P1, PT, R5, R8, PT ;  /* 0x000000080500720c */ /* 0x000fe20003f24070 */
[----:B------:R-:W-:-:S04]  /*1470*/  IMAD.WIDE.U32 R30, R30, UR20, R6 ;  /* 0x000000141e1e7c25 */ /* 0x000fc8000f8e0006 */
[----:B------:R-:W-:-:S04]  /*1480*/  IMAD.WIDE.U32 R14, R14, UR20, R10 ;  /* 0x000000140e0e7c25 */ /* 0x000fc8000f8e000a */
[----:B------:R-:W-:Y:S02]  /*1490*/  IMAD.U32 R10, RZ, RZ, UR5 ;  /* 0x00000005ff0a7e24 */ /* 0x000fe4000f8e00ff */
[----:B-1----:R-:W-:Y:S02]  /*14a0*/  IMAD R0, R2, UR9, RZ ;  /* 0x0000000902007c24 */ /* 0x002fe4000f8e02ff */
[----:B------:R-:W-:Y:S02]  /*14b0*/  @!P1 IMAD.IADD R8, R8, 0x1, -R5 ;  /* 0x0000000108089824 */ /* 0x000fe400078e0a05 */
[----:B------:R-:W-:Y:S01]  /*14c0*/  @!P1 VIADD R22, R22, 0x1 ;  /* 0x0000000116169836 */ /* 0x000fe20000000000 */
[----:B------:R-:W-:Y:S01]  /*14d0*/  ISETP.NE.AND P1, PT, R4, RZ, PT ;  /* 0x000000ff0400720c */ /* 0x000fe20003f25270 */
[----:B------:R-:W-:Y:S01]  /*14e0*/  IMAD R0, R3, UR8, R0 ;  /* 0x0000000803007c24 */ /* 0x000fe2000f8e0200 */
[----:B------:R-:W-:Y:S01]  /*14f0*/  ISETP.GE.U32.AND P2, PT, R8, R5, PT ;  /* 0x000000050800720c */ /* 0x000fe20003f46070 */
[----:B------:R-:W-:Y:S01]  /*1500*/  IMAD.U32 R8, RZ, RZ, UR6 ;  /* 0x00000006ff087e24 */ /* 0x000fe2000f8e00ff */
[----:B------:R-:W-:Y:S01]  /*1510*/  LOP3.LUT R5, R4, UR19, RZ, 0x3c, !PT ;  /* 0x0000001304057c12 */ /* 0x000fe2000f8e3cff */
[----:B------:R-:W1:Y:S01]  /*1520*/  LDCU.128 UR4, c[0x0][0x3d0] ;  /* 0x00007a00ff0477ac */ /* 0x000e620008000c00 */
[----:B------:R-:W-:-:S02]  /*1530*/  IMAD.WIDE.U32 R12, R2, UR8, R6 ;  /* 0x00000008020c7c25 */ /* 0x000fc4000f8e0006 */
[----:B------:R-:W-:Y:S01]  /*1540*/  ISETP.GE.AND P0, PT, R5, RZ, PT ;  /* 0x000000ff0500720c */ /* 0x000fe20003f06270 */
[----:B------:R-:W2:Y:S01]  /*1550*/  LDCU.128 UR8, c[0x0][0x380] ;  /* 0x00007000ff0877ac */ /* 0x000ea20008000c00 */
[----:B------:R-:W-:Y:S01]  /*1560*/  IMAD.IADD R13, R13, 0x1, R0 ;  /* 0x000000010d0d7824 */ /* 0x000fe200078e0200 */
[----:B------:R-:W-:Y:S01]  /*1570*/  SHF.R.U32.HI R0, RZ, 0x3, R169 ;  /* 0x00000003ff007819 */ /* 0x000fe200000116a9 */
[----:B------:R-:W-:Y:S01]  /*1580*/  IMAD R11, R10, UR20, R15 ;  /* 0x000000140a0b7c24 */ /* 0x000fe2000f8e020f */
[----:B------:R-:W3:Y:S01]  /*1590*/  LDC.64 R6, c[0x0][0x3c8] ;  /* 0x0000f200ff067b82 */ /* 0x000ee20000000a00 */
[----:B------:R-:W-:Y:S02]  /*15a0*/  IMAD.MOV.U32 R10, RZ, RZ, R14 ;  /* 0x000000ffff0a7224 */ /* 0x000fe400078e000e */
[----:B------:R-:W-:Y:S02]  /*15b0*/  @P2 VIADD R22, R22, 0x1 ;  /* 0x0000000116162836 */ /* 0x000fe40000000000 */
[----:B------:R-:W-:-:S04]  /*15c0*/  IMAD.WIDE.U32 R10, R0, R170, R10 ;  /* 0x000000aa000a7225 */ /* 0x000fc800078e000a */
[----:B------:R-:W-:Y:S01]  /*15d0*/  @!P0 IMAD.MOV R22, RZ, RZ, -R22 ;  /* 0x000000ffff168224 */ /* 0x000fe200078e0a16 */
[----:B------:R-:W-:Y:S01]  /*15e0*/  @!P1 LOP3.LUT R22, RZ, R4, RZ, 0x33, !PT ;  /* 0x00000004ff169212 */ /* 0x000fe200078e33ff */
[----:B------:R-:W-:Y:S01]  /*15f0*/  IMAD R11, R0, R171, R11 ;  /* 0x000000ab000b7224 */ /* 0x000fe200078e020b */
[----:B------:R-:W4:Y:S01]  /*1600*/  LDC.64 R4, c[0x0][0x3b0] ;  /* 0x0000ec00ff047b82 */ /* 0x000f220000000a00 */
[----:B------:R-:W-:Y:S01]  /*1610*/  IMAD.WIDE.U32 R8, R8, UR20, R12 ;  /* 0x0000001408087c25 */ /* 0x000fe2000f8e000c */
[----:B------:R-:W-:-:S03]  /*1620*/  SHF.R.S32.HI R223, RZ, 0x1f, R22 ;  /* 0x0000001fffdf7819 */ /* 0x000fc60000011416 */
[----:B------:R-:W-:-:S04]  /*1630*/  IMAD.WIDE.U32 R14, R85, UR14, RZ ;  /* 0x0000000e550e7c25 */ /* 0x000fc8000f8e00ff */
[----:B-1----:R-:W-:Y:S01]  /*1640*/  IMAD R225, R223, UR4, RZ ;  /* 0x00000004dfe17c24 */ /* 0x002fe2000f8e02ff */
[----:B------:R-:W-:Y:S01]  /*1650*/  IADD3 R13, P0, PT, R87, R14, RZ ;  /* 0x0000000e570d7210 */ /* 0x000fe20007f1e0ff */
[----:B------:R-:W-:-:S04]  /*1660*/  IMAD.WIDE.U32 R10, R22, UR4, R10 ;  /* 0x00000004160a7c25 */ /* 0x000fc8000f8e000a */
[----:B------:R-:W-:Y:S01]  /*1670*/  IMAD R225, R22, UR5, R225 ;  /* 0x0000000516e17c24 */ /* 0x000fe2000f8e02e1 */
[----:B--2---:R-:W-:Y:S01]  /*1680*/  LEA R226, P1, R10, UR10, 0x1 ;  /* 0x0000000a0ae27c11 */ /* 0x004fe2000f8208ff */
[----:B------:R-:W-:Y:S01]  /*1690*/  IMAD R17, R16, UR20, R9 ;  /* 0x0000001410117c24 */ /* 0x000fe2000f8e0209 */
[----:B------:R-:W-:Y:S01]  /*16a0*/  UIMAD.WIDE.U32 UR4, UR25, 0x80, URZ ;  /* 0x00000080190478a5 */ /* 0x000fe2000f8e00ff */
[----:B------:R-:W-:Y:S02]  /*16b0*/  IMAD R9, R84, UR14, RZ ;  /* 0x0000000e54097c24 */ /* 0x000fe4000f8e02ff */
[----:B------:R-:W-:Y:S02]  /*16c0*/  IMAD.MOV.U32 R16, RZ, RZ, R8 ;  /* 0x000000ffff107224 */ /* 0x000fe400078e0008 */
[----:B------:R-:W-:Y:S01]  /*16d0*/  IMAD.IADD R225, R11, 0x1, R225 ;  /* 0x000000010be17824 */ /* 0x000fe200078e02e1 */
[----:B----4-:R-:W-:Y:S01]  /*16e0*/  SHF.L.U64.HI R21, R4, 0x6, R5 ;  /* 0x0000000604157819 */ /* 0x010fe20000010205 */
[----:B------:R-:W-:-:S02]  /*16f0*/  IMAD.U32 R8, RZ, RZ, UR15 ;  /* 0x0000000fff087e24 */ /* 0x000fc4000f8e00ff */
[----:B------:R-:W-:Y:S01]  /*1700*/  IMAD.IADD R9, R15, 0x1, R9 ;  /* 0x000000010f097824 */ /* 0x000fe200078e0209 */
[----:B------:R-:W-:Y:S01]  /*1710*/  LEA.HI.X R225, R10, UR11, R225, 0x1, P1 ;  /* 0x0000000b0ae17c11 */ /* 0x000fe200088f0ce1 */
[----:B------:R-:W-:Y:S01]  /*1720*/  IMAD.WIDE.U32 R16, R0, R2, R16 ;  /* 0x0000000200107225 */ /* 0x000fe200078e0010 */
[----:B------:R-:W-:-:S03]  /*1730*/  LEA R10, P1, R14, R226, 0x1 ;  /* 0x000000e20e0a7211 */ /* 0x000fc600078208ff */
[----:B------:R-:W-:Y:S01]  /*1740*/  IMAD R31, R8, UR20, R31 ;  /* 0x00000014081f7c24 */ /* 0x000fe2000f8e021f */
[----:B------:R-:W-:Y:S01]  /*1750*/  LEA.HI.X R11, R14, R225, R9, 0x1, P1 ;  /* 0x000000e10e0b7211 */ /* 0x000fe200008f0c09 */
[----:B------:R-:W-:Y:S01]  /*1760*/  IMAD.X R12, R9, 0x1, R86, P0 ;  /* 0x00000001090c7824 */ /* 0x000fe200000e0656 */
[----:B------:R-:W-:Y:S01]  /*1770*/  LEA R8, P0, R13, R226, 0x1 ;  /* 0x000000e20d087211 */ /* 0x000fe200078008ff */
[----:B------:R-:W-:Y:S02]  /*1780*/  IMAD R223, R223, UR6, RZ ;  /* 0x00000006dfdf7c24 */ /* 0x000fe4000f8e02ff */
[----:B------:R-:W-:Y:S01]  /*1790*/  IMAD R17, R0, R3, R17 ;  /* 0x0000000300117224 */ /* 0x000fe200078e0211 */
[----:B------:R-:W-:Y:S01]  /*17a0*/  LEA.HI.X R9, R13, R225, R12, 0x1, P0 ;  /* 0x000000e10d097211 */ /* 0x000fe200000f0c0c */
[----:B------:R-:W-:Y:S01]  /*17b0*/  IMAD R223, R22, UR7, R223 ;  /* 0x0000000716df7c24 */ /* 0x000fe2000f8e02df */
[----:B------:R-:W-:Y:S01]  /*17c0*/  LOP3.LUT R0, R0, UR4, RZ, 0xfc, !PT ;  /* 0x0000000400007c12 */ /* 0x000fe2000f8efcff */
[----:B------:R-:W-:Y:S01]  /*17d0*/  IMAD.WIDE.U32 R22, R22, UR6, R16 ;  /* 0x0000000616167c25 */ /* 0x000fe2000f8e0010 */
[C-C-:B------:R-:W-:Y:S01]  /*17e0*/  SHF.L.U64.HI R13, R4.reuse, 0x4, R5.reuse ;  /* 0x00000004040d7819 */ /* 0x140fe20000010205 */
[----:B------:R-:W-:Y:S01]  /*17f0*/  UMOV UR4, 0x400 ;  /* 0x0000040000047882 */ /* 0x000fe20000000000 */
[C---:B------:R-:W-:Y:S01]  /*1800*/  SHF.L.U64.HI R17, R4.reuse, 0x5, R5 ;  /* 0x0000000504117819 */ /* 0x040fe20000010205 */
[----:B------:R-:W-:Y:S01]  /*1810*/  IMAD.SHL.U32 R20, R4, 0x40, RZ ;  /* 0x0000004004147824 */ /* 0x000fe200078e00ff */
[----:B------:R-:W-:Y:S01]  /*1820*/  LEA R224, P0, R22, UR12, 0x1 ;  /* 0x0000000c16e07c11 */ /* 0x000fe2000f8008ff */
[C---:B------:R-:W-:Y:S01]  /*1830*/  IMAD R15, R4.reuse, UR5, RZ ;  /* 0x00000005040f7c24 */ /* 0x040fe2000f8e02ff */
[----:B------:R-:W1:Y:S01]  /*1840*/  S2UR UR5, SR_CgaCtaId ;  /* 0x00000000000579c3 */ /* 0x000e620000008800 */
[----:B------:R-:W-:-:S02]  /*1850*/  IMAD.SHL.U32 R12, R4, 0x10, RZ ;  /* 0x00000010040c7824 */ /* 0x000fc400078e00ff */
[----:B------:R-:W-:Y:S02]  /*1860*/  IMAD.SHL.U32 R16, R4, 0x20, RZ ;  /* 0x0000002004107824 */ /* 0x000fe400078e00ff */
[----:B------:R-:W-:Y:S02]  /*1870*/  IMAD.IADD R223, R23, 0x1, R223 ;  /* 0x0000000117df7824 */ /* 0x000fe400078e02df */
[----:B------:R-:W-:-:S03]  /*1880*/  IMAD.WIDE.U32 R20, R0, R4, R20 ;  /* 0x0000000400147225 */ /* 0x000fc600078e0014 */
[----:B------:R-:W-:Y:S01]  /*1890*/  LEA.HI.X R223, R22, UR13, R223, 0x1, P0 ;  /* 0x0000000d16df7c11 */ /* 0x000fe200080f0cdf */
[----:B---3--:R-:W-:-:S04]  /*18a0*/  IMAD.WIDE.U32 R30, R6, UR19, R30 ;  /* 0x00000013061e7c25 */ /* 0x008fc8000f8e001e */
[C---:B------:R-:W-:Y:S02]  /*18b0*/  IMAD R15, R0.reuse, R5, R15 ;  /* 0x00000005000f7224 */ /* 0x040fe400078e020f */
[----:B------:R-:W-:Y:S01]  /*18c0*/  IMAD.WIDE.U32 R18, R0, R4, R16 ;  /* 0x0000000400127225 */ /* 0x000fe200078e0010 */
[----:B------:R-:W-:-:S03]  /*18d0*/  IADD3 R16, P1, PT, R16, R20, RZ ;  /* 0x0000001410107210 */ /* 0x000fc60007f3e0ff */
[----:B------:R-:W-:Y:S01]  /*18e0*/  IMAD.WIDE.U32 R24, R0, R4, R12 ;  /* 0x0000000400187225 */ /* 0x000fe200078e000c */
[C---:B------:R-:W-:Y:S01]  /*18f0*/  IADD3 R23, P6, P5, R30.reuse, R18, R12 ;  /* 0x000000121e177210 */ /* 0x040fe20007dde00c */
[----:B-1----:R-:W-:Y:S02]  /*1900*/  ULEA UR5, UR5, UR4, 0x18 ;  /* 0x0000000405057291 */ /* 0x002fe4000f8ec0ff */
[----:B------:R-:W-:Y:S02]  /*1910*/  IMAD R31, R7, UR19, R31 ;  /* 0x00000013071f7c24 */ /* 0x000fe4000f8e021f */
[C---:B------:R-:W-:Y:S01]  /*1920*/  IMAD.IADD R22, R15.reuse, 0x1, R19 ;  /* 0x000000010f167824 */ /* 0x040fe200078e0213 */
[C---:B------:R-:W-:Y:S01]  /*1930*/  IADD3 R19, P2, PT, R30.reuse, R24, RZ ;  /* 0x000000181e137210 */ /* 0x040fe20007f5e0ff */
[----:B------:R-:W-:Y:S01]  /*1940*/  IMAD.IADD R5, R15, 0x1, R21 ;  /* 0x000000010f057824 */ /* 0x000fe200078e0215 */
[C---:B------:R-:W-:Y:S02]  /*1950*/  IADD3 R21, P0, PT, R30.reuse, R18, RZ ;  /* 0x000000121e157210 */ /* 0x040fe40007f1e0ff */
[----:B------:R-:W-:Y:S01]  /*1960*/  IADD3.X R18, PT, PT, R31, R15, R25, P2, !PT ;  /* 0x0000000f1f127210 */ /* 0x000fe200017fe419 */
[----:B------:R-:W-:Y:S01]  /*1970*/  IMAD.X R7, R5, 0x1, R17, P1 ;  /* 0x0000000105077824 */ /* 0x000fe200008e0611 */
[----:B------:R-:W-:-:S02]  /*1980*/  IADD3 R17, P4, PT, R30, R20, RZ ;  /* 0x000000141e117210 */ /* 0x000fc40007f9e0ff */
[--C-:B------:R-:W-:Y:S01]  /*1990*/  IADD3 R6, P3, P2, R30, R20, R12.reuse ;  /* 0x000000141e067210 */ /* 0x100fe20007a7e00c */
[----:B------:R-:W-:Y:S01]  /*19a0*/  IMAD.X R20, R22, 0x1, R31, P0 ;  /* 0x0000000116147824 */ /* 0x000fe200000e061f */
[----:B------:R-:W-:Y:S02]  /*19b0*/  IADD3 R14, P1, P0, R30, R16, R12 ;  /* 0x000000101e0e7210 */ /* 0x000fe4000783e00c */
[----:B------:R-:W-:Y:S02]  /*19c0*/  IADD3.X R22, PT, PT, R31, R22, R13, P6, P5 ;  /* 0x000000161f167210 */ /* 0x000fe400037ea40d */
[----:B------:R-:W-:Y:S01]  /*19d0*/  IADD3 R12, P5, PT, R16, R30, RZ ;  /* 0x0000001e100c7210 */ /* 0x000fe20007fbe0ff */
[----:B------:R-:W-:Y:S01]  /*19e0*/  IMAD.X R16, R5, 0x1, R31, P4 ;  /* 0x0000000105107824 */ /* 0x000fe200020e061f */
[C-C-:B------:R-:W-:Y:S02]  /*19f0*/  IADD3.X R5, PT, PT, R31.reuse, R5, R13.reuse, P3, P2 ;  /* 0x000000051f057210 */ /* 0x140fe40001fe440d */
[----:B------:R-:W-:Y:S01]  /*1a00*/  IADD3.X R13, PT, PT, R31, R7, R13, P1, P0 ;  /* 0x000000071f0d7210 */ /* 0x000fe20000fe040d */
[--C-:B------:R-:W-:Y:S01]  /*1a10*/  IMAD.X R7, R7, 0x1, R31.reuse, P5 ;  /* 0x0000000107077824 */ /* 0x100fe200028e061f */
[----:B------:R-:W-:Y:S01]  /*1a20*/  LEA R26, P1, R21, UR8, 0x1 ;  /* 0x00000008151a7c11 */ /* 0x000fe2000f8208ff */
[----:B------:R-:W-:Y:S01]  /*1a30*/  IMAD.WIDE.U32 R30, R0, R4, R30 ;  /* 0x00000004001e7225 */ /* 0x000fe200078e001e */
[----:B------:R-:W-:-:S02]  /*1a40*/  LEA R28, P2, R19, UR8, 0x1 ;  /* 0x00000008131c7c11 */ /* 0x000fc4000f8408ff */
[----:B------:R-:W-:Y:S01]  /*1a50*/  LEA.HI.X R27, R21, UR9, R20, 0x1, P1 ;  /* 0x00000009151b7c11 */ /* 0x000fe200088f0c14 */
[----:B------:R-:W-:Y:S01]  /*1a60*/  IMAD.IADD R15, R31, 0x1, R15 ;  /* 0x000000011f0f7824 */ /* 0x000fe200078e020f */
[C---:B------:R-:W-:Y:S02]  /*1a70*/  LEA R20, P1, R30.reuse, UR8, 0x1 ;  /* 0x000000081e147c11 */ /* 0x040fe4000f8208ff */
[----:B------:R-:W-:Y:S02]  /*1a80*/  LEA R24, P0, R23, UR8, 0x1 ;  /* 0x0000000817187c11 */ /* 0x000fe4000f8008ff */
[----:B------:R-:W-:Y:S02]  /*1a90*/  LEA.HI.X R21, R30, UR9, R15, 0x1, P1 ;  /* 0x000000091e157c11 */ /* 0x000fe400088f0c0f */
[----:B------:R-:W-:Y:S02]  /*1aa0*/  LEA R88, R200, UR5, 0x1 ;  /* 0x00000005c8587c11 */ /* 0x000fe4000f8e08ff */
[----:B------:R-:W-:-:S02]  /*1ab0*/  LEA.HI.X R29, R19, UR9, R18, 0x1, P2 ;  /* 0x00000009131d7c11 */ /* 0x000fc400090f0c12 */
[----:B------:R-:W-:Y:S01]  /*1ac0*/  LEA.HI.X R25, R23, UR9, R22, 0x1, P0 ;  /* 0x0000000917197c11 */ /* 0x000fe200080f0c16 */
[----:B------:R-:W-:Y:S01]  /*1ad0*/  @!PT LDS RZ, [RZ] ;  /* 0x00000000fffff984 */ /* 0x000fe20000000800 */
[----:B------:R-:W-:Y:S01]  /*1ae0*/  @!PT LDS RZ, [RZ] ;  /* 0x00000000fffff984 */ /* 0x000fe20000000800 */
[----:B------:R-:W-:Y:S01]  /*1af0*/  @!PT LDS RZ, [RZ] ;  /* 0x00000000fffff984 */ /* 0x000fe20000000800 */
[----:B------:R-:W-:Y:S01]  /*1b00*/  LDGSTS.E.BYPASS.LTC128B.128 [R88], desc[UR22][R20.64] ;  /* 0x0000000014587fae */ /* 0x000fe2000b981a16 */
[C---:B------:R-:W-:Y:S02]  /*1b10*/  LEA R18, P0, R17.reuse, UR8, 0x1 ;  /* 0x0000000811127c11 */ /* 0x040fe4000f8008ff */
[----:B------:R-:W-:Y:S01]  /*1b20*/  LEA R22, P2, R6, UR8, 0x1 ;  /* 0x0000000806167c11 */ /* 0x000fe2000f8408ff */
[----:B------:R-:W-:Y:S01]  /*1b30*/  LDGSTS.E.BYPASS.LTC128B.128 [R88+0x4000], desc[UR22][R20.64+0x80] ;  /* 0x0400008014587fae */ /* 0x000fe2000b981a16 */
[----:B------:R-:W-:Y:S02]  /*1b40*/  LEA.HI.X R19, R17, UR9, R16, 0x1, P0 ;  /* 0x0000000911137c11 */ /* 0x000fe400080f0c10 */
[----:B------:R-:W-:Y:S01]  /*1b50*/  LEA R16, P1, R12, UR8, 0x1 ;  /* 0x000000080c107c11 */ /* 0x000fe2000f8208ff */
[----:B------:R-:W-:Y:S01]  /*1b60*/  LDGSTS.E.BYPASS.LTC128B.128 [R88+0x800], desc[UR22][R28.64] ;  /* 0x008000001c587fae */ /* 0x000fe2000b981a16 */
[----:B------:R-:W-:-:S02]  /*1b70*/  LEA R4, P0, R14, UR8, 0x1 ;  /* 0x000000080e047c11 */ /* 0x000fc4000f8008ff */
[----:B------:R-:W-:Y:S01]  /*1b80*/  LEA.HI.X R23, R6, UR9, R5, 0x1, P2 ;  /* 0x0000000906177c11 */ /* 0x000fe200090f0c05 */
[----:B------:R-:W-:Y:S01]  /*1b90*/  LDGSTS.E.BYPASS.LTC128B.128 [R88+0x4800], desc[UR22][R28.64+0x80] ;  /* 0x048000801c587fae */ /* 0x000fe2000b981a16 */
[----:B------:R-:W-:Y:S02]  /*1ba0*/  LEA.HI.X R17, R12, UR9, R7, 0x1, P1 ;  /* 0x000000090c117c11 */ /* 0x000fe400088f0c07 */
[----:B------:R-:W-:Y:S01]  /*1bb0*/  LEA.HI.X R5, R14, UR9, R13, 0x1, P0 ;  /* 0x000000090e057c11 */ /* 0x000fe200080f0c0d */
[----:B------:R-:W-:Y:S01]  /*1bc0*/  LDGSTS.E.BYPASS.LTC128B.128 [R88+0x1000], desc[UR22][R26.64] ;  /* 0x010000001a587fae */ /* 0x000fe2000b981a16 */
[----:B------:R-:W-:-:S03]  /*1bd0*/  LOP3.LUT R0, R81, 0x1c0, RZ, 0xc0, !PT ;  /* 0x000001c051007812 */ /* 0x000fc600078ec0ff */
[----:B------:R-:W-:Y:S01]  /*1be0*/  LDGSTS.E.BYPASS.LTC128B.128 [R88+0x5000], desc[UR22][R26.64+0x80] ;  /* 0x050000801a587fae */ /* 0x000fe2000b981a16 */
[----:B------:R-:W-:-:S03]  /*1bf0*/  LOP3.LUT R0, R0, 0x38, R211, 0xf8, !PT ;  /* 0x0000003800007812 */ /* 0x000fc600078ef8d3 */
[----:B------:R-:W-:Y:S01]  /*1c00*/  LDGSTS.E.BYPASS.LTC128B.128 [R88+0x1800], desc[UR22][R24.64] ;  /* 0x0180000018587fae */ /* 0x000fe2000b981a16 */
[C---:B------:R-:W-:Y:S02]  /*1c10*/  LOP3.LUT R80, R0.reuse, 0x8, R89, 0x78, !PT ;  /* 0x0000000800507812 */ /* 0x040fe400078e7859 */
[----:B------:R-:W-:Y:S01]  /*1c20*/  LOP3.LUT R0, R0, 0x8, R169, 0x78, !PT ;  /* 0x0000000800007812 */ /* 0x000fe200078e78a9 */
[----:B------:R-:W-:Y:S01]  /*1c30*/  LDGSTS.E.BYPASS.LTC128B.128 [R88+0x5800], desc[UR22][R24.64+0x80] ;  /* 0x0580008018587fae */ /* 0x000fe2000b981a16 */
[----:B------:R-:W-:-:S03]  /*1c40*/  LOP3.LUT R89, R89, 0x1f0, RZ, 0xc0, !PT ;  /* 0x000001f059597812 */ /* 0x000fc600078ec0ff */
[----:B------:R-:W-:Y:S01]  /*1c50*/  LDGSTS.E.BYPASS.LTC128B.128 [R88+0x2000], desc[UR22][R18.64] ;  /* 0x0200000012587fae */ /* 0x000fe2000b981a16 */
[----:B------:R-:W-:-:S03]  /*1c60*/  IMAD R221, R0, 0x2, R221 ;  /* 0x0000000200dd7824 */ /* 0x000fc600078e02dd */
[----:B------:R-:W-:Y:S04]  /*1c70*/  LDGSTS.E.BYPASS.LTC128B.128 [R88+0x6000], desc[UR22][R18.64+0x80] ;  /* 0x0600008012587fae */ /* 0x000fe8000b981a16 */
        /* <DEDUP_REMOVED lines=8> */
[----:B------:R-:W-:Y:S04]  /*1d00*/  LDGSTS.E.BYPASS.LTC128B.128 [R88+0x8800], desc[UR22][R8.64] ;  /* 0x0880000008587fae */ /* 0x000fe8000b981a16 */
[----:B------:R2:W-:Y:S04]  /*1d10*/  LDGSTS.E.BYPASS.LTC128B.128 [R88+0x9800], desc[UR22][R8.64+0x80] ;  /* 0x0980008008587fae */ /* 0x0005e8000b981a16 */
[----:B------:R-:W0:Y:S01]  /*1d20*/  LDGDEPBAR ;  /* 0x00000000000079af */ /* 0x000e220000000000 */
[----:B-1----:R-:W-:-:S04]  /*1d30*/  IMAD.WIDE.U32 R10, R2, UR14, RZ ;  /* 0x0000000e020a7c25 */ /* 0x002fc8000f8e00ff */
[----:B------:R-:W-:Y:S01]  /*1d40*/  IMAD R5, R3, UR14, R11 ;  /* 0x0000000e03057c24 */ /* 0x000fe2000f8e020b */
[C---:B------:R-:W-:Y:S01]  /*1d50*/  LEA R6, P1, R10.reuse, R224, 0x6 ;  /* 0x000000e00a067211 */ /* 0x040fe200078230ff */
[----:B------:R-:W-:Y:S01]  /*1d60*/  IMAD.SHL.U32 R4, R10, 0x20, RZ ;  /* 0x000000200a047824 */ /* 0x000fe200078e00ff */
[----:B--2---:R-:W-:Y:S01]  /*1d70*/  LOP3.LUT R8, R81, 0x200, RZ, 0xc0, !PT ;  /* 0x0000020051087812 */ /* 0x004fe200078ec0ff */
[----:B------:R-:W-:-:S04]  /*1d80*/  DEPBAR.LE SB0, 0x0 ;  /* 0x000080000000791a */ /* 0x000fc80000000000 */
[----:B------:R-:W-:Y:S01]  /*1d90*/  BAR.SYNC.DEFER_BLOCKING 0x0 ;  /* 0x0000000000007b1d */ /* 0x000fe20000010000 */
[----:B------:R-:W-:Y:S02]  /*1da0*/  LEA R4, P0, R2, R4, 0x4 ;  /* 0x0000000402047211 */ /* 0x000fe400078020ff */
[----:B------:R-:W-:Y:S02]  /*1db0*/  SHF.L.U64.HI R7, R10, 0x5, R5 ;  /* 0x000000050a077819 */ /* 0x000fe40000010205 */
[----:B------:R-:W-:Y:S02]  /*1dc0*/  LOP3.LUT R222, R8, 0x7c00, R222, 0xf8, !PT ;  /* 0x00007c0008de7812 */ /* 0x000fe400078ef8de */
[----:B------:R-:W-:Y:S01]  /*1dd0*/  LEA.HI.X R2, R2, R7, R3, 0x4, P0 ;  /* 0x0000000702027211 */ /* 0x000fe200000f2403 */
[----:B------:R-:W-:Y:S01]  /*1de0*/  IMAD.MOV.U32 R3, RZ, RZ, 0x40 ;  /* 0x00000040ff037424 */ /* 0x000fe200078e00ff */
[----:B------:R-:W-:Y:S02]  /*1df0*/  LEA R8, P0, R4, R224, 0x1 ;  /* 0x000000e004087211 */ /* 0x000fe400078008ff */
[----:B------:R-:W-:-:S02]  /*1e00*/  LEA.HI.X R7, R10, R223, R5, 0x6, P1 ;  /* 0x000000df0a077211 */ /* 0x000fc400008f3405 */
[----:B------:R-:W-:Y:S02]  /*1e10*/  LOP3.LUT R222, R222, R80, RZ, 0xfc, !PT ;  /* 0x00000050dede7212 */ /* 0x000fe400078efcff */
[----:B------:R-:W-:Y:S01]  /*1e20*/  LEA.HI.X R9, R4, R223, R2, 0x1, P0 ;  /* 0x000000df04097211 */ /* 0x000fe200000f0c02 */
[----:B------:R-:W-:Y:S01]  /*1e30*/  VIADD R2, R221, UR5 ;  /* 0x00000005dd027c36 */ /* 0x000fe20008000000 */
[----:B------:R-:W-:Y:S02]  /*1e40*/  LEA R222, R222, UR5, 0x1 ;  /* 0x00000005dede7c11 */ /* 0x000fe4000f8e08ff */
[----:B------:R-:W-:Y:S01]  /*1e50*/  R2P PR, R169, 0x6 ;  /* 0x00000006a9007804 */ /* 0x000fe20000000000 */
[----:B------:R-:W-:Y:S01]  /*1e60*/  @!PT LDS RZ, [RZ] ;  /* 0x00000000fffff984 */ /* 0x000fe20000000800 */
[----:B------:R-:W-:Y:S01]  /*1e70*/  @!PT LDS RZ, [RZ] ;  /* 0x00000000fffff984 */ /* 0x000fe20000000800 */
[----:B------:R-:W-:Y:S01]  /*1e80*/  @!PT LDS RZ, [RZ] ;  /* 0x00000000fffff984 */ /* 0x000fe20000000800 */
[----:B------:R-:W-:Y:S04]  /*1e90*/  LDGSTS.E.BYPASS.LTC128B.128 [R88+0xa000], desc[UR22][R6.64] ;  /* 0x0a00000006587fae */ /* 0x000fe8000b981a16 */
[----:B------:R-:W-:-:S02]  /*1ea0*/  SEL R0, R213, 0xffffffe0, !P1 ;  /* 0xffffffe0d5007807 */ /* 0x000fc40004800000 */
[----:B------:R-:W-:Y:S01]  /*1eb0*/  PLOP3.LUT P6, PT, P2, PT, PT, 0x80, 0x8 ;  /* 0x000000000008781c */ /* 0x000fe200017cf070 */
[----:B------:R1:W-:Y:S02]  /*1ec0*/  LDGSTS.E.BYPASS.LTC128B.128 [R88+0xb000], desc[UR22][R6.64+0x80] ;  /* 0x0b00008006587fae */ /* 0x0003e4000b981a16 */
[C---:B------:R-:W-:Y:S01]  /*1ed0*/  IMAD.IADD R216, R0.reuse, 0x1, R2 ;  /* 0x0000000100d87824 */ /* 0x040fe200078e0202 */
[----:B------:R-:W-:Y:S01]  /*1ee0*/  SEL R3, R3, 0xffffffc0, !P6 ;  /* 0xffffffc003037807 */ /* 0x000fe20007000000 */
[----:B------:R-:W-:Y:S01]  /*1ef0*/  LDGSTS.E.BYPASS.LTC128B.128 [R88+0xa800], desc[UR22][R8.64] ;  /* 0x0a80000008587fae */ /* 0x000fe2000b981a16 */
[----:B------:R-:W-:-:S03]  /*1f00*/  IMAD.IADD R220, R0, 0x1, R222 ;  /* 0x0000000100dc7824 */ /* 0x000fc600078e02de */
[----:B------:R2:W-:Y:S01]  /*1f10*/  LDGSTS.E.BYPASS.LTC128B.128 [R88+0xb800], desc[UR22][R8.64+0x80] ;  /* 0x0b80008008587fae */ /* 0x0005e2000b981a16 */
[C---:B------:R-:W-:Y:S02]  /*1f20*/  IMAD.IADD R219, R3.reuse, 0x1, R222 ;  /* 0x0000000103db7824 */ /* 0x040fe400078e02de */
[----:B------:R-:W-:Y:S01]  /*1f30*/  IMAD.IADD R215, R3, 0x1, R2 ;  /* 0x0000000103d77824 */ /* 0x000fe200078e0202 */
[----:B------:R-:W-:Y:S01]  /*1f40*/  LDSM.16.M88.4 R60, [R222] ;  /* 0x00000000de3c783b */ /* 0x000fe20000000200 */
[C---:B------:R-:W-:Y:S02]  /*1f50*/  IMAD.IADD R218, R0.reuse, 0x1, R219 ;  /* 0x0000000100da7824 */ /* 0x040fe400078e02db */
[----:B------:R-:W-:Y:S01]  /*1f60*/  IMAD.IADD R214, R0, 0x1, R215 ;  /* 0x0000000100d67824 */ /* 0x000fe200078e02d7 */
[----:B------:R-:W3:Y:S01]  /*1f70*/  LDSM.16.M88.4 R28, [R221+UR5+0x8000] ;  /* 0x00800005dd1c783b */ /* 0x000ee20008000200 */
[----:B------:R-:W-:Y:S02]  /*1f80*/  IMAD.U32 R2, RZ, RZ, UR21 ;  /* 0x00000015ff027e24 */ /* 0x000fe4000f8e00ff */
[----:B------:R-:W-:Y:S01]  /*1f90*/  IMAD.SHL.U32 R3, R169, 0x2, RZ ;  /* 0x00000002a9037824 */ /* 0x000fe200078e00ff */
[----:B------:R-:W4:Y:S02]  /*1fa0*/  LDSM.16.M88.4 R20, [R222+0x2000] ;  /* 0x00200000de14783b */ /* 0x000f240000000200 */
[----:B------:R-:W-:-:S02]  /*1fb0*/  IADD3 R2, PT, PT, R89, 0x1, R2 ;  /* 0x0000000159027810 */ /* 0x000fc40007ffe002 */
[----:B------:R-:W-:Y:S01]  /*1fc0*/  LDSM.16.M88.4 R44, [R216+0x8000] ;  /* 0x00800000d82c783b */ /* 0x000fe20000000200 */
[----:B------:R-:W-:-:S03]  /*1fd0*/  LOP3.LUT R3, R3, 0x6, RZ, 0xc0, !PT ;  /* 0x0000000603037812 */ /* 0x000fc600078ec0ff */
[----:B-1----:R-:W-:Y:S02]  /*1fe0*/  LDSM.16.M88.4 R4, [R220+0x2000] ;  /* 0x00200000dc04783b */ /* 0x002fe40000000200 */
[----:B------:R-:W-:Y:S02]  /*1ff0*/  IMAD R241, R241, 0x20, R3 ;  /* 0x00000020f1f17824 */ /* 0x000fe400078e0203 */
[----:B------:R-:W-:Y:S04]  /*2000*/  LDSM.16.M88.4 R16, [R216+0x8800] ;  /* 0x00880000d810783b */ /* 0x000fe80000000200 */
[----:B--2---:R-:W1:Y:S04]  /*2010*/  LDSM.16.M88.4 R8, [R221+UR5+0x8800] ;  /* 0x00880005dd08783b */ /* 0x004e680008000200 */
[----:B------:R-:W2:Y:S04]  /*2020*/  LDSM.16.M88.4 R12, [R220] ;  /* 0x00000000dc0c783b */ /* 0x000ea80000000200 */
[----:B------:R-:W-:Y:S04]  /*2030*/  LDSM.16.M88.4 R76, [R215+0x8000] ;  /* 0x00800000d74c783b */ /* 0x000fe80000000200 */
[----:B------:R-:W-:Y:S04]  /*2040*/  LDSM.16.M88.4 R72, [R215+0x8800] ;  /* 0x00880000d748783b */ /* 0x000fe80000000200 */
[----:B------:R-:W-:Y:S01]  /*2050*/  LDSM.16.M88.4 R68, [R219] ;  /* 0x00000000db44783b */ /* 0x000fe20000000200 */
[-C--:B---3--:R-:W-:Y:S03]  /*2060*/  HMMA.16816.F32.BF16 R40, R60, R28.reuse, RZ ;  /* 0x0000001c3c28723c */ /* 0x088fe600000418ff */
[----:B------:R-:W-:Y:S04]  /*2070*/  LDSM.16.M88.4 R56, [R214+0x8000] ;  /* 0x00800000d638783b */ /* 0x000fe80000000200 */
[----:B------:R-:W-:Y:S01]  /*2080*/  LDSM.16.M88.4 R52, [R214+0x8800] ;  /* 0x00880000d634783b */ /* 0x000fe20000000200 */
[C---:B----4-:R-:W-:Y:S03]  /*2090*/  HMMA.16816.F32.BF16 R36, R20.reuse, R28, RZ ;  /* 0x0000001c1424723c */ /* 0x050fe600000418ff */
[----:B------:R-:W-:Y:S04]  /*20a0*/  LDSM.16.M88.4 R48, [R218] ;  /* 0x00000000da30783b */ /* 0x000fe80000000200 */
[----:B------:R-:W0:Y:S01]  /*20b0*/  LDGDEPBAR ;  /* 0x00000000000079af */ /* 0x000e220000000000 */
        /* <DEDUP_REMOVED lines=11> */
[----:B------:R-:W3:Y:S07]  /*2170*/  LDSM.16.M88.4 R4, [R218+0x2000] ;  /* 0x00200000da04783b */ /* 0x000eee0000000200 */
[C---:B--2---:R-:W-:Y:S08]  /*2180*/  HMMA.16816.F32.BF16 R40, R12.reuse, R44, R40 ;  /* 0x0000002c0c28723c */ /* 0x044ff00000041828 */
[C---:B------:R-:W-:Y:S01]  /*2190*/  HMMA.16816.F32.BF16 R28, R12.reuse, R46, R28 ;  /* 0x0000002e0c1c723c */ /* 0x040fe2000004181c */
[----:B------:R-:W-:Y:S07]  /*21a0*/  LDSM.16.M88.4 R44, [R222+0x6000] ;  /* 0x00600000de2c783b */ /* 0x000fee0000000200 */
[C---:B------:R-:W-:Y:S08]  /*21b0*/  HMMA.16816.F32.BF16 R64, R12.reuse, R16, R64 ;  /* 0x000000100c40723c */ /* 0x040ff00000041840 */
[----:B------:R-:W-:Y:S01]  /*21c0*/  HMMA.16816.F32.BF16 R60, R12, R18, R60 ;  /* 0x000000120c3c723c */ /* 0x000fe2000004183c */
[----:B------:R-:W2:Y:S04]  /*21d0*/  LDSM.16.M88.4 R16, [R221+UR5+0x9000] ;  /* 0x00900005dd10783b */ /* 0x000ea80008000200 */
[----:B------:R-:W4:Y:S03]  /*21e0*/  LDSM.16.M88.4 R12, [R221+UR5+0x9800] ;  /* 0x00980005dd0c783b */ /* 0x000f260008000200 */
[C---:B-1----:R-:W-:Y:S08]  /*21f0*/  HMMA.16816.F32.BF16 R36, R8.reuse, R76, R36 ;  /* 0x0000004c0824723c */ /* 0x042ff00000041824 */
[C---:B------:R-:W-:Y:S08]  /*2200*/  HMMA.16816.F32.BF16 R24, R8.reuse, R72, R24 ;  /* 0x000000480818723c */ /* 0x040ff00000041818 */
[C---:B------:R-:W-:Y:S08]  /*2210*/  HMMA.16816.F32.BF16 R32, R8.reuse, R78, R32 ;  /* 0x0000004e0820723c */ /* 0x040ff00000041820 */
[----:B------:R-:W-:Y:S01]  /*2220*/  HMMA.16816.F32.BF16 R20, R8, R74, R20 ;  /* 0x0000004a0814723c */ /* 0x000fe20000041814 */
[----:B------:R-:W1:Y:S07]  /*2230*/  LDSM.16.M88.4 R8, [R222+0x4000] ;  /* 0x00400000de08783b */ /* 0x000e6e0000000200 */
[C---:B------:R-:W-:Y:S08]  /*2240*/  HMMA.16816.F32.BF16 R40, R68.reuse, R76, R40 ;  /* 0x0000004c4428723c */ /* 0x040ff00000041828 */
[C---:B------:R-:W-:Y:S01]  /*2250*/  HMMA.16816.F32.BF16 R28, R68.reuse, R78, R28 ;  /* 0x0000004e441c723c */ /* 0x040fe2000004181c */
[----:B------:R-:W-:Y:S07]  /*2260*/  LDSM.16.M88.4 R76, [R216+0x9000] ;  /* 0x00900000d84c783b */ /* 0x000fee0000000200 */
[C---:B------:R-:W-:Y:S08]  /*2270*/  HMMA.16816.F32.BF16 R64, R68.reuse, R72, R64 ;  /* 0x000000484440723c */ /* 0x040ff00000041840 */
[----:B------:R-:W-:Y:S01]  /*2280*/  HMMA.16816.F32.BF16 R60, R68, R74, R60 ;  /* 0x0000004a443c723c */ /* 0x000fe2000004183c */
[----:B------:R-:W-:Y:S04]  /*2290*/  LDSM.16.M88.4 R68, [R216+0x9800] ;  /* 0x00980000d844783b */ /* 0x000fe80000000200 */
[----:B------:R-:W-:Y:S03]  /*22a0*/  LDSM.16.M88.4 R72, [R220+0x4000] ;  /* 0x00400000dc48783b */ /* 0x000fe60000000200 */
[C---:B---3--:R-:W-:Y:S08]  /*22b0*/  HMMA.16816.F32.BF16 R36, R4.reuse, R56, R36 ;  /* 0x000000380424723c */ /* 0x048ff00000041824 */
[C---:B------:R-:W-:Y:S08]  /*22c0*/  HMMA.16816.F32.BF16 R32, R4.reuse, R58, R32 ;  /* 0x0000003a0420723c */ /* 0x040ff00000041820 */
[C---:B------:R-:W-:Y:S08]  /*22d0*/  HMMA.16816.F32.BF16 R24, R4.reuse, R52, R24 ;  /* 0x000000340418723c */ /* 0x040ff00000041818 */
[----:B------:R-:W-:Y:S01]  /*22e0*/  HMMA.16816.F32.BF16 R20, R4, R54, R20 ;  /* 0x000000360414723c */ /* 0x000fe20000041814 */
[----:B------:R-:W3:Y:S07]  /*22f0*/  LDSM.16.M88.4 R4, [R220+0x6000] ;  /* 0x00600000dc04783b */ /* 0x000eee0000000200 */
[C---:B------:R-:W-:Y:S08]  /*2300*/  HMMA.16816.F32.BF16 R40, R48.reuse, R56, R40 ;  /* 0x000000383028723c */ /* 0x040ff00000041828 */
[C---:B------:R-:W-:Y:S01]  /*2310*/  HMMA.16816.F32.BF16 R28, R48.reuse, R58, R28 ;  /* 0x0000003a301c723c */ /* 0x040fe2000004181c */
[----:B------:R-:W-:Y:S07]  /*2320*/  LDSM.16.M88.4 R56, [R219+0x4000] ;  /* 0x00400000db38783b */ /* 0x000fee0000000200 */
[C---:B------:R-:W-:Y:S08]  /*2330*/  HMMA.16816.F32.BF16 R64, R48.reuse, R52, R64 ;  /* 0x000000343040723c */ /* 0x040ff00000041840 */
[----:B------:R-:W-:Y:S01]  /*2340*/  HMMA.16816.F32.BF16 R60, R48, R54, R60 ;  /* 0x00000036303c723c */ /* 0x000fe2000004183c */
[----:B------:R-:W-:Y:S04]  /*2350*/  LDSM.16.M88.4 R52, [R219+0x6000] ;  /* 0x00600000db34783b */ /* 0x000fe80000000200 */
[----:B------:R-:W-:Y:S03]  /*2360*/  LDSM.16.M88.4 R48, [R215+0x9000] ;  /* 0x00900000d730783b */ /* 0x000fe60000000200 */
[C---:B--2---:R-:W-:Y:S08]  /*2370*/  HMMA.16816.F32.BF16 R36, R44.reuse, R16, R36 ;  /* 0x000000102c24723c */ /* 0x044ff00000041824 */
[C---:B------:R-:W-:Y:S08]  /*2380*/  HMMA.16816.F32.BF16 R32, R44.reuse, R18, R32 ;  /* 0x000000122c20723c */ /* 0x040ff00000041820 */
[C---:B----4-:R-:W-:Y:S08]  /*2390*/  HMMA.16816.F32.BF16 R24, R44.reuse, R12, R24 ;  /* 0x0000000c2c18723c */ /* 0x050ff00000041818 */
[----:B------:R-:W-:Y:S01]  /*23a0*/  HMMA.16816.F32.BF16 R20, R44, R14, R20 ;  /* 0x0000000e2c14723c */ /* 0x000fe20000041814 */
[----:B------:R-:W2:Y:S07]  /*23b0*/  LDSM.16.M88.4 R44, [R215+0x9800] ;  /* 0x00980000d72c783b */ /* 0x000eae0000000200 */
[C---:B-1----:R-:W-:Y:S08]  /*23c0*/  HMMA.16816.F32.BF16 R40, R8.reuse, R16, R40 ;  /* 0x000000100828723c */ /* 0x042ff00000041828 */
        /* <DEDUP_REMOVED lines=10> */
[----:B------:R-:W1:Y:S01]  /*2470*/  LDSM.16.M88.4 R4, [R214+0x9800] ;  /* 0x00980000d604783b */ /* 0x000e620000000200 */
[----:B------:R-:W-:-:S06]  /*2480*/  DEPBAR.LE SB0, 0x0 ;  /* 0x000080000000791a */ /* 0x000fcc0000000000 */
[C---:B------:R-:W-:Y:S08]  /*2490*/  HMMA.16816.F32.BF16 R40, R72.reuse, R76, R40 ;  /* 0x0000004c4828723c */ /* 0x040ff00000041828 */
[C---:B------:R-:W-:Y:S08]  /*24a0*/  HMMA.16816.F32.BF16 R28, R72.reuse, R78, R28 ;  /* 0x0000004e481c723c */ /* 0x040ff0000004181c */
[C---:B------:R-:W-:Y:S08]  /*24b0*/  HMMA.16816.F32.BF16 R64, R72.reuse, R68, R64 ;  /* 0x000000444840723c */ /* 0x040ff00000041840 */
[----:B------:R-:W-:Y:S08]  /*24c0*/  HMMA.16816.F32.BF16 R60, R72, R70, R60 ;  /* 0x00000046483c723c */ /* 0x000ff0000004183c */
[C---:B--2---:R-:W-:Y:S08]  /*24d0*/  HMMA.16816.F32.BF16 R20, R52.reuse, R46, R20 ;  /* 0x0000002e3414723c */ /* 0x044ff00000041814 */
[C---:B------:R-:W-:Y:S08]  /*24e0*/  HMMA.16816.F32.BF16 R36, R52.reuse, R48, R36 ;  /* 0x000000303424723c */ /* 0x040ff00000041824 */
[----:B------:R-:W-:Y:S08]  /*24f0*/  HMMA.16816.F32.BF16 R32, R52, R50, R32 ;  /* 0x000000323420723c */ /* 0x000ff00000041820 */
[C---:B------:R-:W-:Y:S08]  /*2500*/  HMMA.16816.F32.BF16 R40, R56.reuse, R48, R40 ;  /* 0x000000303828723c */ /* 0x040ff00000041828 */
[----:B------:R-:W-:Y:S08]  /*2510*/  HMMA.16816.F32.BF16 R28, R56, R50, R28 ;  /* 0x00000032381c723c */ /* 0x000ff0000004181c */
[----:B------:R-:W-:Y:S01]  /*2520*/  HMMA.16816.F32.BF16 R24, R52, R44, R24 ;  /* 0x0000002c3418723c */ /* 0x000fe20000041818 */
[----:B------:R-:W-:-:S02]  /*2530*/  VIADD R52, R241, 0x9 ;  /* 0x00000009f1347836 */ /* 0x000fc40000000000 */
[C---:B------:R-:W-:Y:S02]  /*2540*/  VIADD R54, R241.reuse, 0x10 ;  /* 0x00000010f1367836 */ /* 0x040fe40000000000 */
[----:B------:R-:W-:-:S03]  /*2550*/  VIADD R53, R241, 0x11 ;  /* 0x00000011f1357836 */ /* 0x000fc60000000000 */
[C---:B------:R-:W-:Y:S08]  /*2560*/  HMMA.16816.F32.BF16 R64, R56.reuse, R44, R64 ;  /* 0x0000002c3840723c */ /* 0x040ff00000041840 */
[----:B------:R-:W-:Y:S08]  /*2570*/  HMMA.16816.F32.BF16 R60, R56, R46, R60 ;  /* 0x0000002e383c723c */ /* 0x000ff0000004183c */
[C---:B-1----:R-:W-:Y:S08]  /*2580*/  HMMA.16816.F32.BF16 R44, R12.reuse, R6, R20 ;  /* 0x000000060c2c723c */ /* 0x042ff00000041814 */
[C---:B------:R-:W-:Y:S08]  /*2590*/  HMMA.16816.F32.BF16 R36, R12.reuse, R16, R36 ;  /* 0x000000100c24723c */ /* 0x040ff00000041824 */
[----:B------:R-:W-:Y:S08]  /*25a0*/  HMMA.16816.F32.BF16 R32, R12, R18, R32 ;  /* 0x000000120c20723c */ /* 0x000ff00000041820 */
[C---:B------:R-:W-:Y:S08]  /*25b0*/  HMMA.16816.F32.BF16 R20, R8.reuse, R16, R40 ;  /* 0x000000100814723c */ /* 0x040ff00000041828 */
[----:B------:R-:W-:Y:S01]  /*25c0*/  HMMA.16816.F32.BF16 R16, R8, R18, R28 ;  /* 0x000000120810723c */ /* 0x000fe2000004181c */
[----:B------:R-:W-:Y:S01]  /*25d0*/  SHF.R.U32.HI R28, RZ, 0x2, R169 ;  /* 0x00000002ff1c7819 */ /* 0x000fe200000116a9 */
[----:B------:R-:W-:-:S02]  /*25e0*/  VIADD R31, R241, 0x18 ;  /* 0x00000018f11f7836 */ /* 0x000fc40000000000 */
[----:B------:R-:W-:Y:S01]  /*25f0*/  VIADD R29, R241, 0x19 ;  /* 0x00000019f11d7836 */ /* 0x000fe20000000000 */
[----:B------:R-:W-:-:S03]  /*2600*/  LOP3.LUT R28, R28, 0x7, RZ, 0xc0, !PT ;  /* 0x000000071c1c7812 */ /* 0x000fc600078ec0ff */
[----:B------:R-:W-:Y:S01]  /*2610*/  HMMA.16816.F32.BF16 R24, R12, R4, R24 ;  /* 0x000000040c18723c */ /* 0x000fe20000041818 */
[----:B------:R-:W-:-:S07]  /*2620*/  IADD3 R2, PT, PT, R2, -UR18, R28 ;  /* 0x8000001202027c10 */ /* 0x000fce000fffe01c */
[----:B------:R-:W-:Y:S01]  /*2630*/  HMMA.16816.F32.BF16 R12, R8, R4, R64 ;  /* 0x00000004080c723c */ /* 0x000fe20000041840 */
[C---:B------:R-:W-:Y:S02]  /*2640*/  VIADD R5, R241.reuse, 0x1 ;  /* 0x00000001f1057836 */ /* 0x040fe40000000000 */
[----:B------:R-:W-:-:S05]  /*2650*/  VIADD R4, R241, 0x8 ;  /* 0x00000008f1047836 */ /* 0x000fca0000000000 */
[----:B------:R-:W-:Y:S01]  /*2660*/  HMMA.16816.F32.BF16 R8, R8, R6, R60 ;  /* 0x000000060808723c */ /* 0x000fe2000004183c */
[----:B------:R-:W-:-:S04]  /*2670*/  IADD3 R6, PT, PT, R2, UR17, R209 ;  /* 0x0000001102067c10 */ /* 0x000fc8000fffe0d1 */
[C-C-:B------:R-:W-:Y:S02]  /*2680*/  VIADDMNMX R208, R6.reuse, 0x40, R209.reuse, PT ;  /* 0x0000004006d07846 */ /* 0x140fe400038001d1 */
[----:B------:R-:W-:Y:S01]  /*2690*/  VIADDMNMX R164, R6, 0x48, R209, PT ;  /* 0x0000004806a47846 */ /* 0x000fe200038001d1 */
[----:B------:R-:W-:Y:S01]  /*26a0*/  BAR.SYNC.DEFER_BLOCKING 0x0 ;  /* 0x0000000000007b1d */ /* 0x000fe20000010000 */
[-C--:B------:R-:W-:Y:S02]  /*26b0*/  ISETP.GE.AND P4, PT, R5, R208.reuse, PT ;  /* 0x000000d00500720c */ /* 0x080fe40003f86270 */
[-C--:B------:R-:W-:Y:S02]  /*26c0*/  ISETP.GE.AND P3, PT, R4, R208.reuse, PT ;  /* 0x000000d00400720c */ /* 0x080fe40003f66270 */
[-C--:B------:R-:W-:Y:S02]  /*26d0*/  ISETP.GE.AND P5, PT, R241, R208.reuse, PT ;  /* 0x000000d0f100720c */ /* 0x080fe40003fa6270 */
[----:B------:R-:W-:-:S02]  /*26e0*/  ISETP.GE.AND P2, PT, R52, R208, PT ;  /* 0x000000d03400720c */ /* 0x000fc40003f46270 */
[-C--:B------:R-:W-:Y:S02]  /*26f0*/  ISETP.GE.AND P1, PT, R54, R208.reuse, PT ;  /* 0x000000d03600720c */ /* 0x080fe40003f26270 */
[----:B------:R-:W-:Y:S02]  /*2700*/  FSEL R41, R37, -INF , !P4 ;  /* 0xff80000025297808 */ /* 0x000fe40006000000 */
[----:B------:R-:W-:Y:S02]  /*2710*/  FSEL R36, R36, -INF , !P5 ;  /* 0xff80000024247808 */ /* 0x000fe40006800000 */
[----:B------:R-:W-:Y:S02]  /*2720*/  FSEL R2, R32, -INF , !P3 ;  /* 0xff80000020027808 */ /* 0x000fe40005800000 */
[----:B------:R-:W-:Y:S02]  /*2730*/  FSEL R40, R33, -INF , !P2 ;  /* 0xff80000021287808 */ /* 0x000fe40005000000 */
[----:B------:R-:W-:-:S02]  /*2740*/  ISETP.GE.AND P0, PT, R53, R208, PT ;  /* 0x000000d03500720c */ /* 0x000fc40003f06270 */
[-C--:B------:R-:W-:Y:S02]  /*2750*/  ISETP.GE.AND P3, PT, R31, R208.reuse, PT ;  /* 0x000000d01f00720c */ /* 0x080fe40003f66270 */
[----:B------:R-:W-:Y:S02]  /*2760*/  FSEL R33, R24, -INF , !P1 ;  /* 0xff80000018217808 */ /* 0x000fe40004800000 */
[----:B------:R-:W-:Y:S02]  /*2770*/  FMNMX3.FTZ R3, R36, R41, R2, !PT ;  /* 0x0000002924037276 */ /* 0x000fe40007810002 */
[----:B------:R-:W-:Y:S02]  /*2780*/  ISETP.GE.AND P1, PT, R29, R208, PT ;  /* 0x000000d01d00720c */ /* 0x000fe40003f26270 */
[----:B------:R-:W-:Y:S02]  /*2790*/  FSEL R30, R25, -INF , !P0 ;  /* 0xff800000191e7808 */ /* 0x000fe40004000000 */
[----:B------:R-:W-:-:S02]  /*27a0*/  FSEL R44, R44, -INF , !P3 ;  /* 0xff8000002c2c7808 */ /* 0x000fc40005800000 */
[----:B------:R-:W-:Y:S02]  /*27b0*/  FMNMX3.FTZ R3, R3, R40, R33, !PT ;  /* 0x0000002803037276 */ /* 0x000fe40007810021 */
[----:B------:R-:W-:Y:S02]  /*27c0*/  FSEL R45, R45, -INF , !P1 ;  /* 0xff8000002d2d7808 */ /* 0x000fe40004800000 */
[----:B------:R-:W-:-:S04]  /*27d0*/  FMNMX3.FTZ R3, R3, R30, R44, !PT ;  /* 0x0000001e03037276 */ /* 0x000fc8000781002c */
[----:B------:R-:W-:Y:S01]  /*27e0*/  FMNMX.FTZ R24, R45, R3, !PT ;  /* 0x000000032d187209 */ /* 0x000fe20007810000 */
[----:B------:R-:W-:Y:S06]  /*27f0*/  BRA.U !UP0, `(.L_x_1032) ;  /* 0x0000000108487547 */ /* 0x000fec000b800000 */
[----:B------:R-:W-:-:S06]  /*2800*/  UIADD3 UR4, UPT, UPT, UR16, -0x2, URZ ;  /* 0xfffffffe10047890 */ /* 0x000fcc000fffe0ff */
[----:B------:R-:W-:-:S04]  /*2810*/  IMAD.WIDE.U32 R42, R85, UR4, RZ ;  /* 0x00000004552a7c25 */ /* 0x000fc8000f8e00ff */
[----:B------:R-:W-:Y:S01]  /*2820*/  IMAD R84, R84, UR4, RZ ;  /* 0x0000000454547c24 */ /* 0x000fe2000f8e02ff */
[----:B------:R-:W-:Y:S02]  /*2830*/  IADD3 R87, P0, PT, R87, R42, RZ ;  /* 0x0000002a57577210 */ /* 0x000fe40007f1e0ff */
[----:B------:R-:W-:Y:S01]  /*2840*/  LEA R48, P1, R42, R226, 0x1 ;  /* 0x000000e22a307211 */ /* 0x000fe200078208ff */
[----:B------:R-:W-:-:S04]  /*2850*/  IMAD.IADD R84, R43, 0x1, R84 ;  /* 0x000000012b547824 */ /* 0x000fc800078e0254 */
[----:B------:R-:W-:Y:S01]  /*2860*/  IMAD.X R86, R84, 0x1, R86, P0 ;  /* 0x0000000154567824 */ /* 0x000fe200000e0656 */
[C---:B------:R-:W-:Y:S02]  /*2870*/  LEA R50, P0, R87.reuse, R226, 0x1 ;  /* 0x000000e257327211 */ /* 0x040fe400078008ff */
[-C--:B------:R-:W-:Y:S02]  /*2880*/  LEA.HI.X R49, R42, R225.reuse, R84, 0x1, P1 ;  /* 0x000000e12a317211 */ /* 0x080fe400008f0c54 */
[----:B------:R-:W-:-:S03]  /*2890*/  LEA.HI.X R51, R87, R225, R86, 0x1, P0 ;  /* 0x000000e157337211 */ /* 0x000fc600000f0c56 */
[----:B------:R-:W-:Y:S01]  /*28a0*/  @!PT LDS RZ, [RZ] ;  /* 0x00000000fffff984 */ /* 0x000fe20000000800 */
[----:B------:R-:W-:Y:S01]  /*28b0*/  @!PT LDS RZ, [RZ] ;  /* 0x00000000fffff984 */ /* 0x000fe20000000800 */
[----:B------:R-:W-:Y:S01]  /*28c0*/  @!PT LDS RZ, [RZ] ;  /* 0x00000000fffff984 */ /* 0x000fe20000000800 */
[----:B------:R1:W-:Y:S04]  /*28d0*/  LDGSTS.E.BYPASS.LTC128B.128 [R88+0x8000], desc[UR22][R48.64] ;  /* 0x0800000030587fae */ /* 0x0003e8000b981a16 */
[----:B------:R1:W-:Y:S04]  /*28e0*/  LDGSTS.E.BYPASS.LTC128B.128 [R88+0x9000], desc[UR22][R48.64+0x80] ;  /* 0x0900008030587fae */ /* 0x0003e8000b981a16 */
[----:B------:R1:W-:Y:S04]  /*28f0*/  LDGSTS.E.BYPASS.LTC128B.128 [R88+0x8800], desc[UR22][R50.64] ;  /* 0x0880000032587fae */ /* 0x0003e8000b981a16 */
[----:B------:R1:W-:Y:S04]  /*2900*/  LDGSTS.E.BYPASS.LTC128B.128 [R88+0x9800], desc[UR22][R50.64+0x80] ;  /* 0x0980008032587fae */ /* 0x0003e8000b981a16 */
[----:B------:R-:W0:Y:S02]  /*2910*/  LDGDEPBAR ;  /* 0x00000000000079af */ /* 0x000e240000000000 */
.L_x_1032:
[----:B------:R-:W2:Y:S01]  /*2920*/  LDCU UR4, c[0x0][0x3e0] ;  /* 0x00007c00ff0477ac */ /* 0x000ea20008000800 */
[----:B------:R-:W3:Y:S01]  /*2930*/  SHFL.BFLY PT, R166, R24, 0x2, 0x1f ;  /* 0x0c401f0018a67f89 */ /* 0x000ee200000e0000 */
[-C--:B------:R-:W-:Y:S01]  /*2940*/  ISETP.GE.AND P2, PT, R5, R164.reuse, PT ;  /* 0x000000a40500720c */ /* 0x080fe20003f46270 */
[----:B------:R-:W-:Y:S01]  /*2950*/  IMAD.U32 R84, RZ, RZ, UR27 ;  /* 0x0000001bff547e24 */ /* 0x000fe2000f8e00ff */
[-C--:B------:R-:W-:Y:S01]  /*2960*/  ISETP.GE.AND P3, PT, R241, R164.reuse, PT ;  /* 0x000000a4f100720c */ /* 0x080fe20003f66270 */
[----:B------:R-:W4:Y:S01]  /*2970*/  LDCU UR7, c[0x0][0x45c] ;  /* 0x00008b80ff0777ac */ /* 0x000f220008000800 */
[-C--:B------:R-:W-:Y:S02]  /*2980*/  ISETP.GE.AND P1, PT, R4, R164.reuse, PT ;  /* 0x000000a40400720c */ /* 0x080fe40003f26270 */
[-C--:B------:R-:W-:Y:S01]  /*2990*/  ISETP.GE.AND P0, PT, R52, R164.reuse, PT ;  /* 0x000000a43400720c */ /* 0x080fe20003f06270 */
[----:B------:R-:W-:Y:S01]  /*29a0*/  UIADD3 UR15, UPT, UPT, UR27, 0x76cf5d0a, URZ ;  /* 0x76cf5d0a1b0f7890 */ /* 0x000fe2000fffe0ff */
[----:B------:R-:W-:Y:S01]  /*29b0*/  FSEL R3, R39, -INF , !P2 ;  /* 0xff80000027037808 */ /* 0x000fe20005000000 */
[----:B------:R-:W-:Y:S01]  /*29c0*/  UIADD3 UR12, UPT, UPT, UR27, 0x32370b8f, URZ ;  /* 0x32370b8f1b0c7890 */ /* 0x000fe2000fffe0ff */
[----:B------:R-:W-:Y:S01]  /*29d0*/  FSEL R43, R38, -INF , !P3 ;  /* 0xff800000262b7808 */ /* 0x000fe20005800000 */
[----:B------:R-:W-:Y:S01]  /*29e0*/  UIADD3 UR11, UPT, UPT, UR26, 0x78dde6e4, URZ ;  /* 0x78dde6e41a0b7890 */ /* 0x000fe2000fffe0ff */
[-C--:B------:R-:W-:Y:S01]  /*29f0*/  ISETP.GE.AND P2, PT, R54, R164.reuse, PT ;  /* 0x000000a43600720c */ /* 0x080fe20003f46270 */
[----:B------:R-:W-:Y:S01]  /*2a00*/  UIADD3 UR13, UPT, UPT, UR26, -0x255992d5, URZ ;  /* 0xdaa66d2b1a0d7890 */ /* 0x000fe2000fffe0ff */
[----:B------:R-:W-:Y:S01]  /*2a10*/  FSEL R42, R34, -INF , !P1 ;  /* 0xff800000222a7808 */ /* 0x000fe20004800000 */
[----:B------:R-:W-:Y:S01]  /*2a20*/  UIADD3 UR9, UPT, UPT, UR27, -0x56f99767, URZ ;  /* 0xa90668991b097890 */ /* 0x000fe2000fffe0ff */
[----:B------:R-:W-:Y:S01]  /*2a30*/  FSEL R7, R35, -INF , !P0 ;  /* 0xff80000023077808 */ /* 0x000fe20004000000 */
[----:B--2---:R-:W-:Y:S01]  /*2a40*/  UIMAD UR4, UR20, UR4, UR19 ;  /* 0x00000004140472a4 */ /* 0x004fe2000f8e0213 */
[-C--:B------:R-:W-:Y:S01]  /*2a50*/  ISETP.GE.AND P1, PT, R53, R164.reuse, PT ;  /* 0x000000a43500720c */ /* 0x080fe20003f26270 */
[----:B------:R-:W-:Y:S01]  /*2a60*/  UIADD3 UR19, UPT, UPT, UR27, -0x4498517b, URZ ;  /* 0xbb67ae851b137890 */ /* 0x000fe2000fffe0ff */
[-C--:B------:R-:W-:Y:S01]  /*2a70*/  ISETP.GE.AND P0, PT, R31, R164.reuse, PT ;  /* 0x000000a41f00720c */ /* 0x080fe20003f06270 */
[----:B------:R-:W-:Y:S01]  /*2a80*/  USHF.L.U32 UR6, UR4, 0x5, URZ ;  /* 0x0000000504067899 */ /* 0x000fe200080006ff */
[----:B------:R-:W-:Y:S01]  /*2a90*/  FSEL R28, R26, -INF , !P2 ;  /* 0xff8000001a1c7808 */ /* 0x000fe20005000000 */
[----:B------:R-:W-:Y:S01]  /*2aa0*/  UIADD3 UR10, UPT, UPT, UR27, -0x126145ec, URZ ;  /* 0xed9eba141b0a7890 */ /* 0x000fe2000fffe0ff */
[----:B------:R-:W-:Y:S01]  /*2ab0*/  FMNMX3.FTZ R32, R43, R3, R42, !PT ;  /* 0x000000032b207276 */ /* 0x000fe2000781002a */
[----:B------:R-:W-:Y:S01]  /*2ac0*/  USHF.R.S32.HI UR4, URZ, 0x1f, UR6 ;  /* 0x0000001fff047899 */ /* 0x000fe20008011406 */
[----:B------:R-:W-:Y:S01]  /*2ad0*/  FSEL R27, R27, -INF , !P1 ;  /* 0xff8000001b1b7808 */ /* 0x000fe20004800000 */
[----:B------:R-:W-:Y:S01]  /*2ae0*/  UIADD3 UR18, UPT, UPT, UR26, 0x1715609d, URZ ;  /* 0x1715609d1a127890 */ /* 0x000fe2000fffe0ff */
[----:B------:R-:W-:Y:S01]  /*2af0*/  ISETP.GE.AND P1, PT, R29, R164, PT ;  /* 0x000000a41d00720c */ /* 0x000fe20003f26270 */
[----:B------:R-:W-:Y:S01]  /*2b00*/  UIADD3 UR8, UPT, UPT, UR26, -0x4ab325aa, URZ ;  /* 0xb54cda561a087890 */ /* 0x000fe2000fffe0ff */
[----:B------:R-:W-:Y:S01]  /*2b10*/  FSEL R26, R46, -INF , !P0 ;  /* 0xff8000002e1a7808 */ /* 0x000fe20004000000 */
[----:B------:R-:W-:Y:S01]  /*2b20*/  UIADD3 UR17, UPT, UPT, UR27, 0x646e171e, URZ ;  /* 0x646e171e1b117890 */ /* 0x000fe2000fffe0ff */
[----:B------:R-:W-:Y:S01]  /*2b30*/  FMNMX3.FTZ R32, R32, R7, R28, !PT ;  /* 0x0000000720207276 */ /* 0x000fe2000781001c */
[----:B------:R-:W-:Y:S01]  /*2b40*/  UISETP.NE.AND UP0, UPT, UR14, URZ, UPT ;  /* 0x000000ff0e00728c */ /* 0x000fe2000bf05270 */
[----:B------:R-:W-:-:S02]  /*2b50*/  SHF.R.U32.HI R34, RZ, 0x5, R169 ;  /* 0x00000005ff227819 */ /* 0x000fc400000116a9 */
[----:B------:R-:W-:Y:S02]  /*2b60*/  FSEL R25, R47, -INF , !P1 ;  /* 0xff8000002f197808 */ /* 0x000fe40004800000 */
[----:B------:R-:W-:Y:S01]  /*2b70*/  FMNMX3.FTZ R32, R32, R27, R26, !PT ;  /* 0x0000001b20207276 */ /* 0x000fe2000781001a */
[----:B------:R-:W-:Y:S01]  /*2b80*/  IMAD R206, R206, 0x8, R34 ;  /* 0x00000008cece7824 */ /* 0x000fe200078e0222 */
[----:B------:R-:W-:Y:S02]  /*2b90*/  LOP3.LUT R204, R169, 0x1f, RZ, 0xc0, !PT ;  /* 0x0000001fa9cc7812 */ /* 0x000fe400078ec0ff */
[----:B------:R-:W-:Y:S01]  /*2ba0*/  FMNMX.FTZ R32, R25, R32, !PT ;  /* 0x0000002019207209 */ /* 0x000fe20007810000 */
[----:B------:R-:W-:Y:S01]  /*2bb0*/  VIADD R202, R206, 0x4 ;  /* 0x00000004ceca7836 */ /* 0x000fe20000000000 */
[----:B---3--:R-:W-:Y:S01]  /*2bc0*/  FMNMX.FTZ R166, R24, R166, !PT ;  /* 0x000000a618a67209 */ /* 0x008fe20007810000 */
[----:B------:R-:W-:Y:S01]  /*2bd0*/  IMAD.WIDE.U32 R206, R206, -0x326172a9, RZ ;  /* 0xcd9e8d57cece7825 */ /* 0x000fe200078e00ff */
[----:B------:R-:W-:Y:S01]  /*2be0*/  IADD3 R204, P1, P0, R83, UR6, R204 ;  /* 0x0000000653cc7c10 */ /* 0x000fe2000f83e0cc */
[----:B------:R-:W2:Y:S01]  /*2bf0*/  SHFL.BFLY PT, R24, R32, 0x2, 0x1f ;  /* 0x0c401f0020187f89 */ /* 0x000ea200000e0000 */
[----:B------:R-:W-:Y:S01]  /*2c00*/  UIADD3 UR6, UPT, UPT, UR26, -0x61c88647, URZ ;  /* 0x9e3779b91a067890 */ /* 0x000fe2000fffe0ff */
[----:B------:R-:W-:Y:S01]  /*2c10*/  IMAD.WIDE.U32 R202, R202, -0x326172a9, RZ ;  /* 0xcd9e8d57caca7825 */ /* 0x000fe200078e00ff */
[----:B------:R-:W-:Y:S01]  /*2c20*/  IADD3.X R86, PT, PT, R82, UR4, RZ, P1, P0 ;  /* 0x0000000452567c10 */ /* 0x000fe20008fe04ff */
[----:B------:R-:W3:Y:S01]  /*2c30*/  SHFL.BFLY PT, R34, R166, 0x1, 0x1f ;  /* 0x0c201f00a6227f89 */ /* 0x000ee200000e0000 */
[----:B------:R-:W-:Y:S01]  /*2c40*/  UIADD3 UR4, UPT, UPT, UR26, 0x3c6ef372, URZ ;  /* 0x3c6ef3721a047890 */ /* 0x000fe2000fffe0ff */
[----:B------:R-:W-:Y:S01]  /*2c50*/  IMAD.WIDE.U32 R204, R204, -0x2daee0ad, RZ ;  /* 0xd2511f53cccc7825 */ /* 0x000fe200078e00ff */
[----:B------:R-:W-:-:S02]  /*2c60*/  LOP3.LUT R230, R86, UR26, R203, 0x96, !PT ;  /* 0x0000001a56e67c12 */ /* 0x000fc4000f8e96cb */
[----:B------:R-:W-:Y:S02]  /*2c70*/  VIMNMX R210, PT, PT, R6, UR24, PT ;  /* 0x0000001806d27c48 */ /* 0x000fe4000bfe0100 */
[----:B------:R-:W-:Y:S01]  /*2c80*/  LOP3.LUT R84, R84, UR14, R205, 0x96, !PT ;  /* 0x0000000e54547c12 */ /* 0x000fe2000f8e96cd */
[----:B------:R-:W-:Y:S01]  /*2c90*/  IMAD.WIDE.U32 R230, R230, -0x2daee0ad, RZ ;  /* 0xd2511f53e6e67825 */ /* 0x000fe200078e00ff */
[----:B------:R-:W-:Y:S01]  /*2ca0*/  VIADDMNMX R209, R6, 0x8, R209, PT ;  /* 0x0000000806d17846 */ /* 0x000fe200038001d1 */
[----:B------:R-:W-:Y:S01]  /*2cb0*/  UMOV UR14, 0xffffffff ;  /* 0xffffffff000e7882 */ /* 0x000fe20000000000 */
[----:B------:R-:W-:Y:S01]  /*2cc0*/  ISETP.GE.AND P4, PT, R5, R210, PT ;  /* 0x000000d20500720c */ /* 0x000fe20003f86270 */
[----:B------:R-:W-:Y:S01]  /*2cd0*/  IMAD.WIDE.U32 R84, R84, -0x326172a9, RZ ;  /* 0xcd9e8d5754547825 */ /* 0x000fe200078e00ff */
[----:B------:R-:W-:Y:S02]  /*2ce0*/  LOP3.LUT R228, R204, UR19, R231, 0x96, !PT ;  /* 0x00000013cce47c12 */ /* 0x000fe4000f8e96e7 */
[----:B------:R-:W-:-:S02]  /*2cf0*/  FSEL R70, R21, -INF , !P4 ;  /* 0xff80000015467808 */ /* 0x000fc40006000000 */
[----:B------:R-:W-:Y:S01]  /*2d00*/  ISETP.GE.AND P2, PT, R52, R210, PT ;  /* 0x000000d23400720c */ /* 0x000fe20003f46270 */
[----:B------:R-:W-:Y:S01]  /*2d10*/  IMAD.WIDE.U32 R228, R228, -0x326172a9, RZ ;  /* 0xcd9e8d57e4e47825 */ /* 0x000fe200078e00ff */
[----:B------:R-:W-:Y:S02]  /*2d20*/  ISETP.GE.AND P4, PT, R52, R209, PT ;  /* 0x000000d13400720c */ /* 0x000fe40003f86270 */
[----:B--2---:R-:W-:Y:S02]  /*2d30*/  FMNMX.FTZ R24, R32, R24, !PT ;  /* 0x0000001820187209 */ /* 0x004fe40007810000 */
[----:B------:R-:W-:Y:S02]  /*2d40*/  LOP3.LUT R32, R202, UR6, R85, 0x96, !PT ;  /* 0x00000006ca207c12 */ /* 0x000fe4000f8e9655 */
[----:B---3--:R-:W-:Y:S01]  /*2d50*/  FMNMX.FTZ R166, R166, R34, !PT ;  /* 0x00000022a6a67209 */ /* 0x008fe20007810000 */
[----:B------:R-:W2:Y:S01]  /*2d60*/  SHFL.BFLY PT, R165, R24, 0x1, 0x1f ;  /* 0x0c201f0018a57f89 */ /* 0x000ea200000e0000 */
[----:B------:R-:W-:Y:S01]  /*2d70*/  LOP3.LUT R38, R84, UR4, R229, 0x96, !PT ;  /* 0x0000000454267c12 */ /* 0x000fe2000f8e96e5 */
[----:B------:R-:W-:Y:S01]  /*2d80*/  IMAD.WIDE.U32 R46, R32, -0x2daee0ad, RZ ;  /* 0xd2511f53202e7825 */ /* 0x000fe200078e00ff */
[----:B------:R-:W-:-:S03]  /*2d90*/  FSETP.NEU.FTZ.AND P0, PT, R166, -INF , PT ;  /* 0xff800000a600780b */ /* 0x000fc60003f1d000 */
[----:B----4-:R-:W-:Y:S01]  /*2da0*/  FMUL.FTZ R32, R166, UR7 ;  /* 0x00000007a6207c20 */ /* 0x010fe20008410000 */
[----:B------:R-:W-:Y:S01]  /*2db0*/  ISETP.GE.AND P1, PT, R4, R210, PT ;  /* 0x000000d20400720c */ /* 0x000fe20003f26270 */
[----:B------:R-:W-:Y:S01]  /*2dc0*/  IMAD.WIDE.U32 R38, R38, -0x2daee0ad, RZ ;  /* 0xd2511f5326267825 */ /* 0x000fe200078e00ff */
[----:B------:R-:W-:Y:S02]  /*2dd0*/  LOP3.LUT R34, R230, UR15, R47, 0x96, !PT ;  /* 0x0000000fe6227c12 */ /* 0x000fe4000f8e962f */
[----:B------:R-:W-:Y:S02]  /*2de0*/  FSEL R32, R32, RZ, P0 ;  /* 0x000000ff20207208 */ /* 0x000fe40000000000 */
[----:B------:R-:W-:Y:S01]  /*2df0*/  LOP3.LUT R37, R46, UR12, R39, 0x96, !PT ;  /* 0x0000000c2e257c12 */ /* 0x000fe2000f8e9627 */
[----:B------:R-:W-:Y:S01]  /*2e00*/  IMAD.WIDE.U32 R34, R34, -0x326172a9, RZ ;  /* 0xcd9e8d5722227825 */ /* 0x000fe200078e00ff */
[----:B------:R-:W-:-:S03]  /*2e10*/  FSEL R69, R16, -INF , !P1 ;  /* 0xff80000010457808 */ /* 0x000fc60004800000 */
[--C-:B------:R-:W-:Y:S01]  /*2e20*/  FFMA.FTZ R181, R36, UR7, -R32.reuse ;  /* 0x0000000724b57c23 */ /* 0x100fe20008010820 */
[----:B------:R-:W-:Y:S01]  /*2e30*/  FFMA.FTZ R179, R2, UR7, -R32 ;  /* 0x0000000702b37c23 */ /* 0x000fe20008010820 */
[----:B------:R-:W-:Y:S01]  /*2e40*/  IMAD.WIDE.U32 R36, R37, -0x326172a9, RZ ;  /* 0xcd9e8d5725247825 */ /* 0x000fe200078e00ff */
[----:B------:R-:W-:-:S03]  /*2e50*/  LOP3.LUT R35, R228, UR13, R35, 0x96, !PT ;  /* 0x0000000de4237c12 */ /* 0x000fc6000f8e9623 */
[--C-:B------:R-:W-:Y:S01]  /*2e60*/  FFMA.FTZ R176, R40, UR7, -R32.reuse ;  /* 0x0000000728b07c23 */ /* 0x100fe20008010820 */
[----:B------:R-:W-:Y:S01]  /*2e70*/  ISETP.GE.AND P1, PT, R53, R210, PT ;  /* 0x000000d23500720c */ /* 0x000fe20003f26270 */
[----:B------:R-:W-:Y:S01]  /*2e80*/  FFMA.FTZ R185, R30, UR7, -R32 ;  /* 0x000000071eb97c23 */ /* 0x000fe20008010820 */
[----:B------:R-:W-:Y:S01]  /*2e90*/  LOP3.LUT R34, R34, UR11, R37, 0x96, !PT ;  /* 0x0000000b22227c12 */ /* 0x000fe2000f8e9625 */
[----:B------:R-:W-:Y:S01]  /*2ea0*/  IMAD.WIDE.U32 R46, R35, -0x2daee0ad, RZ ;  /* 0xd2511f53232e7825 */ /* 0x000fe200078e00ff */
[----:B------:R-:W3:Y:S01]  /*2eb0*/  LDC R37, c[0x0][0x4f8] ;  /* 0x00013e00ff257b82 */ /* 0x000ee20000000800 */
[----:B--2---:R-:W-:Y:S01]  /*2ec0*/  FMNMX.FTZ R165, R24, R165, !PT ;  /* 0x000000a518a57209 */ /* 0x004fe20007810000 */
[----:B------:R-:W-:Y:S01]  /*2ed0*/  MUFU.EX2 R179, R179 ;  /* 0x000000b300b37308 */ /* 0x000fe20000000800 */
[----:B------:R-:W-:Y:S01]  /*2ee0*/  IMAD.WIDE.U32 R34, R34, -0x2daee0ad, RZ ;  /* 0xd2511f5322227825 */ /* 0x000fe200078e00ff */
[----:B------:R-:W-:-:S03]  /*2ef0*/  LOP3.LUT R38, R38, UR10, R47, 0x96, !PT ;  /* 0x0000000a26267c12 */ /* 0x000fc6000f8e962f */
[--C-:B------:R-:W-:Y:S01]  /*2f00*/  FFMA.FTZ R180, R41, UR7, -R32.reuse ;  /* 0x0000000729b47c23 */ /* 0x100fe20008010820 */
[C---:B------:R-:W-:Y:S01]  /*2f10*/  FMUL.FTZ R24, R165.reuse, UR7 ;  /* 0x00000007a5187c20 */ /* 0x040fe20008410000 */
[----:B------:R-:W-:Y:S01]  /*2f20*/  FSETP.NEU.FTZ.AND P0, PT, R165, -INF , PT ;  /* 0xff800000a500780b */ /* 0x000fe20003f1d000 */
[----:B------:R-:W-:Y:S01]  /*2f30*/  FFMA.FTZ R187, R33, UR7, -R32 ;  /* 0x0000000721bb7c23 */ /* 0x000fe20008010820 */
[----:B------:R-:W-:Y:S01]  /*2f40*/  LOP3.LUT R46, R46, UR9, R35, 0x96, !PT ;  /* 0x000000092e2e7c12 */ /* 0x000fe2000f8e9623 */
[----:B------:R-:W2:Y:S01]  /*2f50*/  MUFU.EX2 R176, R176 ;  /* 0x000000b000b07308 */ /* 0x000ea20000000800 */
[----:B------:R-:W-:Y:S01]  /*2f60*/  FSEL R24, R24, RZ, P0 ;  /* 0x000000ff18187208 */ /* 0x000fe20000000000 */
[----:B------:R-:W-:Y:S01]  /*2f70*/  IMAD.WIDE.U32 R38, R38, -0x326172a9, RZ ;  /* 0xcd9e8d5726267825 */ /* 0x000fe200078e00ff */
[----:B------:R-:W-:-:S03]  /*2f80*/  ISETP.GE.AND P0, PT, R5, R209, PT ;  /* 0x000000d10500720c */ /* 0x000fc60003f06270 */
[----:B------:R-:W-:Y:S01]  /*2f90*/  FFMA.FTZ R184, R44, UR7, -R32 ;  /* 0x000000072cb87c23 */ /* 0x000fe20008010820 */
[----:B------:R-:W-:Y:S01]  /*2fa0*/  FSEL R197, R13, -INF , !P1 ;  /* 0xff8000000dc57808 */ /* 0x000fe20004800000 */
[----:B------:R-:W-:Y:S01]  /*2fb0*/  IMAD.WIDE.U32 R46, R46, -0x326172a9, RZ ;  /* 0xcd9e8d572e2e7825 */ /* 0x000fe200078e00ff */
[----:B------:R-:W-:-:S03]  /*2fc0*/  FSEL R52, R23, -INF , !P0 ;  /* 0xff80000017347808 */ /* 0x000fc60004000000 */
[----:B------:R-:W-:Y:S01]  /*2fd0*/  FFMA.FTZ R183, R3, UR7, -R24 ;  /* 0x0000000703b77c23 */ /* 0x000fe20008010818 */
[-C--:B------:R-:W-:Y:S01]  /*2fe0*/  ISETP.GE.AND P0, PT, R54, R210.reuse, PT ;  /* 0x000000d23600720c */ /* 0x080fe20003f06270 */
[----:B------:R-:W-:Y:S01]  /*2ff0*/  IMAD.MOV.U32 R35, RZ, RZ, R46 ;  /* 0x000000ffff237224 */ /* 0x000fe200078e002e */
[----:B------:R-:W-:Y:S01]  /*3000*/  PRMT R134, R46, 0x7771, RZ ;  /* 0x000077712e867816 */ /* 0x000fe200000000ff */
[--C-:B------:R-:W-:Y:S01]  /*3010*/  FFMA.FTZ R182, R42, UR7, -R24.reuse ;  /* 0x000000072ab67c23 */ /* 0x100fe20008010818 */
[----:B------:R-:W-:Y:S01]  /*3020*/  FSEL R196, R12, -INF , !P0 ;  /* 0xff8000000cc47808 */ /* 0x000fe20004000000 */
[--C-:B------:R-:W-:Y:S01]  /*3030*/  FFMA.FTZ R177, R7, UR7, -R24.reuse ;  /* 0x0000000707b17c23 */ /* 0x100fe20008010818 */
[----:B---3--:R-:W-:Y:S01]  /*3040*/  LOP3.LUT R37, R37, 0xff, RZ, 0xc0, !PT ;  /* 0x000000ff25257812 */ /* 0x008fe200078ec0ff */
[--C-:B------:R-:W-:Y:S01]  /*3050*/  FFMA.FTZ R178, R43, UR7, -R24.reuse ;  /* 0x000000072bb27c23 */ /* 0x100fe20008010818 */
[----:B------:R-:W-:Y:S01]  /*3060*/  LOP3.LUT R35, R35, 0xff, RZ, 0xc0, !PT ;  /* 0x000000ff23237812 */ /* 0x000fe200078ec0ff */
[----:B------:R-:W-:Y:S01]  /*3070*/  MUFU.EX2 R182, R182 ;  /* 0x000000b600b67308 */ /* 0x000fe20000000800 */
[-C--:B------:R-:W-:Y:S01]  /*3080*/  ISETP.GE.AND P0, PT, R31, R210.reuse, PT ;  /* 0x000000d21f00720c */ /* 0x080fe20003f06270 */
[----:B------:R-:W-:Y:S01]  /*3090*/  IMAD R3, R37, 0x10000, R37 ;  /* 0x0001000025037824 */ /* 0x000fe200078e0225 */
[----:B------:R-:W-:Y:S01]  /*30a0*/  LOP3.LUT R12, R36, UR18, R39, 0x96, !PT ;  /* 0x00000012240c7c12 */ /* 0x000fe2000f8e9627 */
[----:B------:R-:W-:Y:S01]  /*30b0*/  FFMA.FTZ R188, R28, UR7, -R24 ;  /* 0x000000071cbc7c23 */ /* 0x000fe20008010818 */
[----:B------:R-:W-:Y:S01]  /*30c0*/  PRMT R134, R35, 0x5410, R134 ;  /* 0x0000541023867816 */ /* 0x000fe20000000086 */
[----:B------:R-:W-:Y:S01]  /*30d0*/  FFMA.FTZ R233, R45, UR7, -R32 ;  /* 0x000000072de97c23 */ /* 0x000fe20008010820 */
[----:B------:R-:W-:Y:S01]  /*30e0*/  FSEL R198, R8, -INF , !P0 ;  /* 0xff80000008c67808 */ /* 0x000fe20004000000 */
[----:B------:R-:W-:Y:S01]  /*30f0*/  IMAD.WIDE.U32 R12, R12, -0x2daee0ad, RZ ;  /* 0xd2511f530c0c7825 */ /* 0x000fe200078e00ff */
[-C--:B------:R-:W-:Y:S01]  /*3100*/  ISETP.GE.AND P0, PT, R29, R210.reuse, PT ;  /* 0x000000d21d00720c */ /* 0x080fe20003f06270 */
[----:B------:R-:W3:Y:S01]  /*3110*/  MUFU.EX2 R177, R177 ;  /* 0x000000b100b17308 */ /* 0x000ee20000000800 */
[----:B------:R-:W-:Y:S01]  /*3120*/  ISETP.GE.AND P3, PT, R241, R210, PT ;  /* 0x000000d2f100720c */ /* 0x000fe20003f66270 */
[----:B------:R-:W-:Y:S01]  /*3130*/  IMAD.MOV.U32 R8, RZ, RZ, R12 ;  /* 0x000000ffff087224 */ /* 0x000fe200078e000c */
[----:B------:R-:W-:Y:S01]  /*3140*/  LOP3.LUT R133, R38, UR8, R47, 0x96, !PT ;  /* 0x0000000826857c12 */ /* 0x000fe2000f8e962f */
[--C-:B------:R-:W-:Y:S01]  /*3150*/  FFMA.FTZ R186, R26, UR7, -R24.reuse ;  /* 0x000000071aba7c23 */ /* 0x100fe20008010818 */
[----:B------:R-:W-:Y:S01]  /*3160*/  HSET2.LE.AND R134, R134, R3, PT ;  /* 0x0000000386867233 */ /* 0x000fe20003803000 */
[--C-:B------:R-:W-:Y:S01]  /*3170*/  FFMA.FTZ R232, R25, UR7, -R24.reuse ;  /* 0x0000000719e87c23 */ /* 0x100fe20008010818 */
[----:B--2---:R-:W-:Y:S01]  /*3180*/  F2FP.BF16.F32.PACK_AB R38, R176, R179 ;  /* 0x000000b3b026723e */ /* 0x004fe200000010ff */
[----:B------:R-:W-:Y:S01]  /*3190*/  MUFU.EX2 R178, R178 ;  /* 0x000000b200b27308 */ /* 0x000fe20000000800 */
[----:B------:R-:W-:Y:S01]  /*31a0*/  FSEL R199, R9, -INF , !P0 ;  /* 0xff80000009c77808 */ /* 0x000fe20004000000 */
[----:B------:R-:W-:Y:S01]  /*31b0*/  FFMA.FTZ R189, R27, UR7, -R24 ;  /* 0x000000071bbd7c23 */ /* 0x000fe20008010818 */
[----:B------:R-:W-:-:S02]  /*31c0*/  PRMT R9, R12, 0x7773, RZ ;  /* 0x000077730c097816 */ /* 0x000fc400000000ff */
[----:B------:R-:W-:Y:S02]  /*31d0*/  PRMT R39, R12, 0x7772, RZ ;  /* 0x000077720c277816 */ /* 0x000fe400000000ff */
[----:B------:R-:W-:Y:S01]  /*31e0*/  FSEL R71, R20, -INF , !P3 ;  /* 0xff80000014477808 */ /* 0x000fe20005800000 */
[----:B------:R-:W2:Y:S01]  /*31f0*/  MUFU.EX2 R183, R183 ;  /* 0x000000b700b77308 */ /* 0x000ea20000000800 */
[----:B------:R-:W-:Y:S02]  /*3200*/  LOP3.LUT R134, R38, R134, RZ, 0xc0, !PT ;  /* 0x0000008626867212 */ /* 0x000fe400078ec0ff */
[----:B------:R-:W-:Y:S02]  /*3210*/  PRMT R38, R12, 0x7771, RZ ;  /* 0x000077710c267816 */ /* 0x000fe400000000ff */
[----:B------:R-:W-:Y:S02]  /*3220*/  LOP3.LUT R8, R8, 0xff, RZ, 0xc0, !PT ;  /* 0x000000ff08087812 */ /* 0x000fe400078ec0ff */
[----:B------:R-:W-:Y:S01]  /*3230*/  PRMT R39, R39, 0x5410, R9 ;  /* 0x0000541027277816 */ /* 0x000fe20000000009 */
[----:B------:R-:W-:Y:S01]  /*3240*/  MUFU.EX2 R181, R181 ;  /* 0x000000b500b57308 */ /* 0x000fe20000000800 */
[----:B------:R-:W-:-:S02]  /*3250*/  FSEL R55, R17, -INF , !P2 ;  /* 0xff80000011377808 */ /* 0x000fc40005000000 */
[----:B------:R-:W-:Y:S02]  /*3260*/  FMNMX3.FTZ R9, R71, R70, R69, !PT ;  /* 0x0000004647097276 */ /* 0x000fe40007810045 */
[----:B------:R-:W-:Y:S02]  /*3270*/  PRMT R38, R8, 0x5410, R38 ;  /* 0x0000541008267816 */ /* 0x000fe40000000026 */
[----:B------:R-:W-:Y:S01]  /*3280*/  FMNMX3.FTZ R8, R9, R55, R196, !PT ;  /* 0x0000003709087276 */ /* 0x000fe200078100c4 */
[----:B------:R-:W4:Y:S01]  /*3290*/  MUFU.EX2 R180, R180 ;  /* 0x000000b400b47308 */ /* 0x000f220000000800 */
[----:B------:R-:W-:Y:S02]  /*32a0*/  ISETP.GE.AND P5, PT, R4, R209, PT ;  /* 0x000000d10400720c */ /* 0x000fe40003fa6270 */
[----:B------:R-:W-:Y:S02]  /*32b0*/  FMNMX3.FTZ R8, R8, R197, R198, !PT ;  /* 0x000000c508087276 */ /* 0x000fe400078100c6 */
[----:B------:R-:W-:-:S02]  /*32c0*/  ISETP.GE.AND P3, PT, R54, R209, PT ;  /* 0x000000d13600720c */ /* 0x000fc40003f66270 */
[----:B------:R-:W-:Y:S01]  /*32d0*/  FSEL R54, R18, -INF , !P5 ;  /* 0xff80000012367808 */ /* 0x000fe20006800000 */
[----:B------:R-:W-:Y:S01]  /*32e0*/  MUFU.EX2 R187, R187 ;  /* 0x000000bb00bb7308 */ /* 0x000fe20000000800 */
[-C--:B------:R-:W-:Y:S02]  /*32f0*/  ISETP.GE.AND P5, PT, R241, R209.reuse, PT ;  /* 0x000000d1f100720c */ /* 0x080fe40003fa6270 */
[----:B------:R-:W-:Y:S02]  /*3300*/  FMNMX.FTZ R8, R199, R8, !PT ;  /* 0x00000008c7087209 */ /* 0x000fe40007810000 */
[----:B------:R-:W-:Y:S02]  /*3310*/  FSEL R68, R22, -INF , !P5 ;  /* 0xff80000016447808 */ /* 0x000fe40006800000 */
[-C--:B------:R-:W-:Y:S01]  /*3320*/  ISETP.GE.AND P2, PT, R53, R209.reuse, PT ;  /* 0x000000d13500720c */ /* 0x080fe20003f46270 */
[----:B------:R-:W5:Y:S01]  /*3330*/  SHFL.BFLY PT, R168, R8, 0x2, 0x1f ;  /* 0x0c401f0008a87f89 */ /* 0x000f6200000e0000 */
[----:B------:R-:W-:Y:S01]  /*3340*/  ISETP.GE.AND P1, PT, R31, R209, PT ;  /* 0x000000d11f00720c */ /* 0x000fe20003f26270 */
[----:B------:R-:W-:Y:S01]  /*3350*/  MUFU.EX2 R185, R185 ;  /* 0x000000b900b97308 */ /* 0x000fe20000000800 */
[----:B------:R-:W-:-:S02]  /*3360*/  FSEL R53, R19, -INF , !P4 ;  /* 0xff80000013357808 */ /* 0x000fc40006000000 */
[----:B------:R-:W-:Y:S02]  /*3370*/  FSEL R234, R14, -INF , !P3 ;  /* 0xff8000000eea7808 */ /* 0x000fe40005800000 */
[----:B------:R-:W-:Y:S02]  /*3380*/  FMNMX3.FTZ R100, R68, R52, R54, !PT ;  /* 0x0000003444647276 */ /* 0x000fe40007810036 */
[----:B------:R-:W-:Y:S01]  /*3390*/  ISETP.GE.AND P0, PT, R29, R209, PT ;  /* 0x000000d11d00720c */ /* 0x000fe20003f06270 */
[----:B------:R-:W-:Y:S01]  /*33a0*/  MUFU.EX2 R184, R184 ;  /* 0x000000b800b87308 */ /* 0x000fe20000000800 */
[----:B------:R-:W-:Y:S02]  /*33b0*/  FSEL R235, R15, -INF , !P2 ;  /* 0xff8000000feb7808 */ /* 0x000fe40005000000 */
[----:B------:R-:W-:Y:S02]  /*33c0*/  FSEL R242, R10, -INF , !P1 ;  /* 0xff8000000af27808 */ /* 0x000fe40004800000 */
[----:B------:R-:W-:-:S02]  /*33d0*/  FMNMX3.FTZ R100, R100, R53, R234, !PT ;  /* 0x0000003564647276 */ /* 0x000fc400078100ea */
[----:B------:R-:W-:Y:S01]  /*33e0*/  FSEL R243, R11, -INF , !P0 ;  /* 0xff8000000bf37808 */ /* 0x000fe20004000000 */
[----:B------:R-:W4:Y:S01]  /*33f0*/  MUFU.EX2 R233, R233 ;  /* 0x000000e900e97308 */ /* 0x000f220000000800 */
[----:B------:R-:W-:Y:S02]  /*3400*/  FMNMX3.FTZ R100, R100, R235, R242, !PT ;  /* 0x000000eb64647276 */ /* 0x000fe400078100f2 */
[C---:B------:R-:W-:Y:S02]  /*3410*/  PRMT R40, R46.reuse, 0x7773, RZ ;  /* 0x000077732e287816 */ /* 0x040fe400000000ff */
[----:B------:R-:W-:Y:S02]  /*3420*/  FMNMX.FTZ R100, R243, R100, !PT ;  /* 0x00000064f3647209 */ /* 0x000fe40007810000 */
[----:B------:R-:W-:Y:S01]  /*3430*/  PRMT R135, R46, 0x7772, RZ ;  /* 0x000077722e877816 */ /* 0x000fe200000000ff */
[----:B------:R-:W-:Y:S01]  /*3440*/  MUFU.EX2 R188, R188 ;  /* 0x000000bc00bc7308 */ /* 0x000fe20000000800 */
[----:B-----5:R-:W-:Y:S01]  /*3450*/  FMNMX.FTZ R168, R8, R168, !PT ;  /* 0x000000a808a87209 */ /* 0x020fe20007810000 */
[----:B------:R-:W5:Y:S01]  /*3460*/  SHFL.BFLY PT, R167, R100, 0x2, 0x1f ;  /* 0x0c401f0064a77f89 */ /* 0x000f6200000e0000 */
[----:B------:R-:W-:-:S02]  /*3470*/  PRMT R135, R135, 0x5410, R40 ;  /* 0x0000541087877816 */ /* 0x000fc40000000028 */
[----:B------:R-:W-:Y:S01]  /*3480*/  LOP3.LUT R2, R80, 0x200, R81, 0xf8, !PT ;  /* 0x0000020050027812 */ /* 0x000fe200078ef851 */
[----:B------:R-:W1:Y:S01]  /*3490*/  SHFL.BFLY PT, R87, R168, 0x1, 0x1f ;  /* 0x0c201f00a8577f89 */ /* 0x000e6200000e0000 */
[----:B------:R-:W-:Y:S01]  /*34a0*/  LOP3.LUT R135, R135, 0xff00ff, RZ, 0xc0, !PT ;  /* 0x00ff00ff87877812 */ /* 0x000fe200078ec0ff */
[----:B------:R-:W-:Y:S01]  /*34b0*/  MUFU.EX2 R186, R186 ;  /* 0x000000ba00ba7308 */ /* 0x000fe20000000800 */
[----:B---3--:R-:W-:Y:S02]  /*34c0*/  F2FP.BF16.F32.PACK_AB R37, R177, R182 ;  /* 0x000000b6b125723e */ /* 0x008fe400000010ff */
[----:B------:R-:W-:Y:S02]  /*34d0*/  LOP3.LUT R238, R86, UR26, R207, 0x96, !PT ;  /* 0x0000001a56ee7c12 */ /* 0x000fe4000f8e96cf */
[----:B------:R-:W-:Y:S02]  /*34e0*/  HSET2.LE.AND R135, R135, R3, PT ;  /* 0x0000000387877233 */ /* 0x000fe40003803000 */
[----:B------:R-:W-:Y:S01]  /*34f0*/  LEA R217, R2, UR5, 0x1 ;  /* 0x0000000502d97c11 */ /* 0x000fe2000f8e08ff */
[----:B------:R-:W-:Y:S01]  /*3500*/  IMAD.WIDE.U32 R238, R238, -0x2daee0ad, RZ ;  /* 0xd2511f53eeee7825 */ /* 0x000fe200078e00ff */
[----:B------:R-:W-:Y:S01]  /*3510*/  PRMT R7, R133, 0x7632, R7 ;  /* 0x0000763285077816 */ /* 0x000fe20000000007 */
[----:B------:R-:W3:Y:S01]  /*3520*/  MUFU.EX2 R232, R232 ;  /* 0x000000e800e87308 */ /* 0x000ee20000000800 */
[----:B------:R-:W-:Y:S01]  /*3530*/  LOP3.LUT R135, R37, R135, RZ, 0xc0, !PT ;  /* 0x0000008725877212 */ /* 0x000fe200078ec0ff */
[C---:B------:R-:W-:Y:S01]  /*3540*/  VIADD R245, R217.reuse, 0xa040 ;  /* 0x0000a040d9f57836 */ /* 0x040fe20000000000 */
[----:B------:R-:W-:Y:S01]  /*3550*/  LOP3.LUT R37, R34, UR17, R13, 0x96, !PT ;  /* 0x0000001122257c12 */ /* 0x000fe2000f8e960d */
[----:B------:R-:W-:Y:S01]  /*3560*/  VIADD R227, R217, 0xa000 ;  /* 0x0000a000d9e37836 */ /* 0x000fe20000000000 */
[----:B------:R-:W-:Y:S01]  /*3570*/  LOP3.LUT R236, R204, UR19, R239, 0x96, !PT ;  /* 0x00000013ccec7c12 */ /* 0x000fe2000f8e96ef */
[----:B------:R-:W-:Y:S01]  /*3580*/  IMAD.MOV.U32 R2, RZ, RZ, R245 ;  /* 0x000000ffff027224 */ /* 0x000fe200078e00f5 */
[----:B------:R-:W-:Y:S01]  /*3590*/  LOP3.LUT R12, R37, 0xffff, RZ, 0xc0, !PT ;  /* 0x0000ffff250c7812 */ /* 0x000fe200078ec0ff */
[----:B------:R-:W-:Y:S01]  /*35a0*/  @P6 VIADD R2, R227, 0xffffffc0 ;  /* 0xffffffc0e3026836 */ /* 0x000fe20000000000 */
[----:B------:R-:W-:Y:S01]  /*35b0*/  LOP3.LUT R36, R37, 0xff, RZ, 0xc0, !PT ;  /* 0x000000ff25247812 */ /* 0x000fe200078ec0ff */
[----:B------:R-:W-:Y:S01]  /*35c0*/  IMAD.WIDE.U32 R236, R236, -0x326172a9, RZ ;  /* 0xcd9e8d57ecec7825 */ /* 0x000fe200078e00ff */
[----:B------:R-:W-:Y:S01]  /*35d0*/  SHF.R.U32.HI R12, RZ, 0x8, R12 ;  /* 0x00000008ff0c7819 */ /* 0x000fe2000001160c */
[----:B------:R-:W3:Y:S01]  /*35e0*/  MUFU.EX2 R189, R189 ;  /* 0x000000bd00bd7308 */ /* 0x000ee20000000800 */
[----:B-----5:R-:W-:Y:S01]  /*35f0*/  FMNMX.FTZ R167, R100, R167, !PT ;  /* 0x000000a764a77209 */ /* 0x020fe20007810000 */
[----:B------:R-:W-:Y:S01]  /*3600*/  LDSM.16.MT88.4 R64, [R2] ;  /* 0x000000000240783b */ /* 0x000fe20000004200 */
[----:B------:R-:W-:Y:S01]  /*3610*/  PRMT R36, R36, 0x5410, R12 ;  /* 0x0000541024247816 */ /* 0x000fe2000000000c */
[----:B------:R-:W-:Y:S01]  /*3620*/  IMAD.IADD R212, R0, 0x1, R2 ;  /* 0x0000000100d47824 */ /* 0x000fe200078e0202 */
[----:B------:R-:W-:Y:S01]  /*3630*/  LOP3.LUT R86, R84, UR4, R237, 0x96, !PT ;  /* 0x0000000454567c12 */ /* 0x000fe2000f8e96ed */
[----:B------:R-:W-:Y:S01]  /*3640*/  LDSM.16.MT88.4 R120, [R2+0x1000] ;  /* 0x001000000278783b */ /* 0x000fe20000004200 */
[C---:B------:R-:W-:Y:S01]  /*3650*/  LOP3.LUT R35, R133.reuse, 0xffff, RZ, 0xc0, !PT ;  /* 0x0000ffff85237812 */ /* 0x040fe200078ec0ff */
[----:B------:R-:W-:Y:S01]  /*3660*/  IMAD.IADD R201, R0, 0x1, R217 ;  /* 0x0000000100c97824 */ /* 0x000fe200078e02d9 */
[----:B------:R-:W-:Y:S01]  /*3670*/  LOP3.LUT R132, R133, 0xff, RZ, 0xc0, !PT ;  /* 0x000000ff85847812 */ /* 0x000fe200078ec0ff */
[----:B------:R-:W-:Y:S01]  /*3680*/  LDSM.16.MT88.4 R28, [R2+0x800] ;  /* 0x00080000021c783b */ /* 0x000fe20000004200 */
[----:B------:R-:W-:-:S02]  /*3690*/  SHF.R.U32.HI R133, RZ, 0x18, R133 ;  /* 0x00000018ff857819 */ /* 0x000fc40000011685 */
[----:B------:R-:W-:Y:S01]  /*36a0*/  LOP3.LUT R7, R7, 0xff, RZ, 0xc0, !PT ;  /* 0x000000ff07077812 */ /* 0x000fe200078ec0ff */
[----:B------:R5:W-:Y:S01]  /*36b0*/  LDSM.16.MT88.4 R12, [R2+0x1800] ;  /* 0x00180000020c783b */ /* 0x000be20000004200 */
[----:B-1----:R-:W-:Y:S01]  /*36c0*/  FMNMX.FTZ R168, R168, R87, !PT ;  /* 0x00000057a8a87209 */ /* 0x002fe20007810000 */
[----:B------:R-:W-:Y:S01]  /*36d0*/  IMAD.WIDE.U32 R86, R86, -0x2daee0ad, RZ ;  /* 0xd2511f5356567825 */ /* 0x000fe200078e00ff */
[----:B------:R-:W-:Y:S01]  /*36e0*/  PRMT R133, R7, 0x5410, R133 ;  /* 0x0000541007857816 */ /* 0x000fe20000000085 */
[----:B------:R-:W1:Y:S01]  /*36f0*/  SHFL.BFLY PT, R100, R167, 0x1, 0x1f ;  /* 0x0c201f00a7647f89 */ /* 0x000e6200000e0000 */
[C---:B------:R-:W-:Y:S01]  /*3700*/  FSETP.NEU.FTZ.AND P0, PT, R168.reuse, -INF , PT ;  /* 0xff800000a800780b */ /* 0x040fe20003f1d000 */
[----:B------:R-:W-:Y:S01]  /*3710*/  FMUL.FTZ R246, R168, UR7 ;  /* 0x00000007a8f67c20 */ /* 0x000fe20008410000 */
[----:B--2---:R-:W-:Y:S01]  /*3720*/  F2FP.BF16.F32.PACK_AB R7, R183, R178 ;  /* 0x000000b2b707723e */ /* 0x004fe200000010ff */
[----:B------:R-:W2:Y:S01]  /*3730*/  LDSM.16.MT88.4 R148, [R217+0xa000] ;  /* 0x00a00000d994783b */ /* 0x000ea20000004200 */
[----:B------:R-:W-:Y:S01]  /*3740*/  HSET2.LE.AND R133, R133, R3, PT ;  /* 0x0000000385857233 */ /* 0x000fe20003803000 */
[----:B------:R-:W-:Y:S01]  /*3750*/  FADD.FTZ R178, R178, R183 ;  /* 0x000000b7b2b27221 */ /* 0x000fe20000010000 */
[----:B------:R-:W-:Y:S01]  /*3760*/  FSEL R246, R246, RZ, P0 ;  /* 0x000000fff6f67208 */ /* 0x000fe20000000000 */
[----:B------:R-:W2:Y:S01]  /*3770*/  LDSM.16.MT88.4 R48, [R201+0xa000] ;  /* 0x00a00000c930783b */ /* 0x000ea20000004200 */
[----:B------:R-:W-:Y:S01]  /*3780*/  PRMT R9, R37, 0x7632, R9 ;  /* 0x0000763225097816 */ /* 0x000fe20000000009 */
[----:B------:R-:W-:Y:S01]  /*3790*/  FADD.FTZ R178, R182, R178 ;  /* 0x000000b2b6b27221 */ /* 0x000fe20000010000 */
[----:B------:R-:W-:Y:S01]  /*37a0*/  LOP3.LUT R133, R7, R133, RZ, 0xc0, !PT ;  /* 0x0000008507857212 */ /* 0x000fe200078ec0ff */
[----:B------:R-:W2:Y:S01]  /*37b0*/  LDSM.16.MT88.4 R80, [R212] ;  /* 0x00000000d450783b */ /* 0x000ea20000004200 */
[--C-:B------:R-:W-:Y:S01]  /*37c0*/  FFMA.FTZ R191, R70, UR7, -R246.reuse ;  /* 0x0000000746bf7c23 */ /* 0x100fe200080108f6 */
[----:B------:R-:W-:Y:S01]  /*37d0*/  SHF.R.U32.HI R35, RZ, 0x8, R35 ;  /* 0x00000008ff237819 */ /* 0x000fe20000011623 */
[--C-:B------:R-:W-:Y:S01]  /*37e0*/  FFMA.FTZ R190, R69, UR7, -R246.reuse ;  /* 0x0000000745be7c23 */ /* 0x100fe200080108f6 */
[----:B------:R-:W2:Y:S01]  /*37f0*/  LDSM.16.MT88.4 R96, [R217+0xb000] ;  /* 0x00b00000d960783b */ /* 0x000ea20000004200 */
[----:B------:R-:W-:Y:S01]  /*3800*/  SHF.R.U32.HI R37, RZ, 0x18, R37 ;  /* 0x00000018ff257819 */ /* 0x000fe20000011625 */
[----:B------:R-:W-:Y:S01]  /*3810*/  FFMA.FTZ R192, R55, UR7, -R246 ;  /* 0x0000000737c07c23 */ /* 0x000fe200080108f6 */
[----:B-----5:R-:W-:Y:S01]  /*3820*/  LOP3.LUT R2, R206, UR6, R85, 0x96, !PT ;  /* 0x00000006ce027c12 */ /* 0x020fe2000f8e9655 */
[----:B------:R-:W5:Y:S01]  /*3830*/  LDSM.16.MT88.4 R112, [R201+0xb000] ;  /* 0x00b00000c970783b */ /* 0x000f620000004200 */
[----:B------:R-:W-:Y:S01]  /*3840*/  LOP3.LUT R9, R9, 0xff, RZ, 0xc0, !PT ;  /* 0x000000ff09097812 */ /* 0x000fe200078ec0ff */
[----:B------:R-:W-:Y:S01]  /*3850*/  MUFU.EX2 R190, R190 ;  /* 0x000000be00be7308 */ /* 0x000fe20000000800 */
[----:B------:R-:W-:Y:S01]  /*3860*/  PRMT R132, R132, 0x5410, R35 ;  /* 0x0000541084847816 */ /* 0x000fe20000000023 */
[----:B------:R-:W-:Y:S01]  /*3870*/  IMAD.WIDE.U32 R84, R2, -0x2daee0ad, RZ ;  /* 0xd2511f5302547825 */ /* 0x000fe200078e00ff */
[----:B------:R-:W5:Y:S01]  /*3880*/  LDSM.16.MT88.4 R4, [R212+0x1000] ;  /* 0x00100000d404783b */ /* 0x000f620000004200 */
[----:B-1----:R-:W-:-:S02]  /*3890*/  FMNMX.FTZ R167, R167, R100, !PT ;  /* 0x00000064a7a77209 */ /* 0x002fc40007810000 */
[----:B------:R-:W-:Y:S01]  /*38a0*/  FFMA.FTZ R2, R71, UR7, -R246 ;  /* 0x0000000747027c23 */ /* 0x000fe200080108f6 */
[----:B------:R-:W-:Y:S01]  /*38b0*/  PRMT R37, R9, 0x5410, R37 ;  /* 0x0000541009257816 */ /* 0x000fe20000000025 */
[----:B------:R-:W1:Y:S01]  /*38c0*/  LDSM.16.MT88.4 R172, [R217+0xa800] ;  /* 0x00a80000d9ac783b */ /* 0x000e620000004200 */
[----:B------:R-:W-:Y:S01]  /*38d0*/  LOP3.LUT R248, R238, UR15, R85, 0x96, !PT ;  /* 0x0000000feef87c12 */ /* 0x000fe2000f8e9655 */
[----:B------:R-:W-:Y:S01]  /*38e0*/  FMUL.FTZ R247, R167, UR7 ;  /* 0x00000007a7f77c20 */ /* 0x000fe20008410000 */
[----:B------:R-:W-:Y:S01]  /*38f0*/  LOP3.LUT R84, R84, UR12, R87, 0x96, !PT ;  /* 0x0000000c54547c12 */ /* 0x000fe2000f8e9657 */
[----:B------:R-:W-:Y:S01]  /*3900*/  LDSM.16.MT88.4 R24, [R212+0x800] ;  /* 0x00080000d418783b */ /* 0x000fe20000004200 */
[----:B------:R-:W-:Y:S01]  /*3910*/  LOP3.LUT R39, R39, 0xff00ff, RZ, 0xc0, !PT ;  /* 0x00ff00ff27277812 */ /* 0x000fe200078ec0ff */
[----:B------:R-:W-:Y:S01]  /*3920*/  IMAD.WIDE.U32 R248, R248, -0x326172a9, RZ ;  /* 0xcd9e8d57f8f87825 */ /* 0x000fe200078e00ff */
[----:B------:R-:W-:Y:S01]  /*3930*/  FSETP.NEU.FTZ.AND P0, PT, R167, -INF , PT ;  /* 0xff800000a700780b */ /* 0x000fe20003f1d000 */
[----:B------:R-:W-:Y:S01]  /*3940*/  LDSM.16.MT88.4 R20, [R217+0xb800] ;  /* 0x00b80000d914783b */ /* 0x000fe20000004200 */
[----:B------:R-:W-:Y:S01]  /*3950*/  HSET2.LE.AND R132, R132, R3, PT ;  /* 0x0000000384847233 */ /* 0x000fe20003803000 */
[----:B------:R-:W-:Y:S01]  /*3960*/  IMAD.WIDE.U32 R84, R84, -0x326172a9, RZ ;  /* 0xcd9e8d5754547825 */ /* 0x000fe200078e00ff */
[----:B------:R-:W-:Y:S01]  /*3970*/  LOP3.LUT R70, R236, UR13, R249, 0x96, !PT ;  /* 0x0000000dec467c12 */ /* 0x000fe2000f8e96f9 */
[----:B------:R-:W-:Y:S01]  /*3980*/  LDSM.16.MT88.4 R16, [R201+0xb800] ;  /* 0x00b80000c910783b */ /* 0x000fe20000004200 */
[----:B------:R-:W-:Y:S01]  /*3990*/  FSEL R247, R247, RZ, P0 ;  /* 0x000000fff7f77208 */ /* 0x000fe20000000000 */
[----:B------:R-:W5:Y:S01]  /*39a0*/  MUFU.EX2 R192, R192 ;  /* 0x000000c000c07308 */ /* 0x000f620000000800 */
[----:B------:R-:W-:Y:S01]  /*39b0*/  LOP3.LUT R248, R248, UR11, R85, 0x96, !PT ;  /* 0x0000000bf8f87c12 */ /* 0x000fe2000f8e9655 */
[----:B------:R-:W-:Y:S01]  /*39c0*/  IMAD.WIDE.U32 R70, R70, -0x2daee0ad, RZ ;  /* 0xd2511f5346467825 */ /* 0x000fe200078e00ff */
[----:B----4-:R-:W-:-:S03]  /*39d0*/  F2FP.BF16.F32.PACK_AB R35, R180, R181 ;  /* 0x000000b5b423723e */ /* 0x010fc600000010ff */
[----:B------:R-:W-:Y:S01]  /*39e0*/  FFMA.FTZ R195, R68, UR7, -R247 ;  /* 0x0000000744c37c23 */ /* 0x000fe200080108f7 */
[--C-:B------:R-:W-:Y:S01]  /*39f0*/  HSET2.LE.AND R38, R38, R3.reuse, PT ;  /* 0x0000000326267233 */ /* 0x100fe20003803000 */
[----:B------:R-:W-:Y:S01]  /*3a00*/  IMAD.WIDE.U32 R248, R248, -0x2daee0ad, RZ ;  /* 0xd2511f53f8f87825 */ /* 0x000fe200078e00ff */
[----:B------:R-:W-:-:S03]  /*3a10*/  HSET2.LE.AND R39, R39, R3, PT ;  /* 0x0000000327277233 */ /* 0x000fc60003803000 */
[--C-:B------:R-:W-:Y:S01]  /*3a20*/  FFMA.FTZ R194, R54, UR7, -R247.reuse ;  /* 0x0000000736c27c23 */ /* 0x100fe200080108f7 */
[--C-:B------:R-:W-:Y:S01]  /*3a30*/  HSET2.LE.AND R36, R36, R3.reuse, PT ;  /* 0x0000000324247233 */ /* 0x100fe20003803000 */
[----:B------:R-:W-:Y:S01]  /*3a40*/  FFMA.FTZ R193, R53, UR7, -R247 ;  /* 0x0000000735c17c23 */ /* 0x000fe200080108f7 */
[----:B------:R-:W-:Y:S01]  /*3a50*/  LOP3.LUT R87, R70, UR9, R249, 0x96, !PT ;  /* 0x0000000946577c12 */ /* 0x000fe2000f8e96f9 */
[----:B------:R-:W-:Y:S01]  /*3a60*/  FFMA.FTZ R244, R52, UR7, -R247 ;  /* 0x0000000734f47c23 */ /* 0x000fe200080108f7 */
[----:B------:R-:W-:Y:S01]  /*3a70*/  HSET2.LE.AND R37, R37, R3, PT ;  /* 0x0000000325257233 */ /* 0x000fe20003803000 */
[----:B------:R-:W-:Y:S01]  /*3a80*/  MUFU.EX2 R2, R2 ;  /* 0x0000000200027308 */ /* 0x000fe20000000800 */
[----:B------:R-:W-:Y:S01]  /*3a90*/  F2FP.BF16.F32.PACK_AB R11, R233, R184 ;  /* 0x000000b8e90b723e */ /* 0x000fe200000010ff */
[--C-:B------:R-:W-:Y:S01]  /*3aa0*/  FFMA.FTZ R249, R196, UR7, -R246.reuse ;  /* 0x00000007c4f97c23 */ /* 0x100fe200080108f6 */
[----:B---3--:R-:W-:Y:S01]  /*3ab0*/  F2FP.BF16.F32.PACK_AB R10, R232, R186 ;  /* 0x000000bae80a723e */ /* 0x008fe200000010ff */
[--C-:B------:R-:W-:Y:S01]  /*3ac0*/  FFMA.FTZ R196, R197, UR7, -R246.reuse ;  /* 0x00000007c5c47c23 */ /* 0x100fe200080108f6 */
[----:B------:R-:W-:Y:S01]  /*3ad0*/  F2FP.BF16.F32.PACK_AB R9, R185, R187 ;  /* 0x000000bbb909723e */ /* 0x000fe200000010ff */
[----:B------:R-:W-:Y:S01]  /*3ae0*/  FFMA.FTZ R197, R199, UR7, -R246 ;  /* 0x00000007c7c57c23 */ /* 0x000fe200080108f6 */
[----:B------:R-:W-:Y:S01]  /*3af0*/  F2FP.BF16.F32.PACK_AB R8, R189, R188 ;  /* 0x000000bcbd08723e */ /* 0x000fe200000010ff */
[----:B------:R-:W-:Y:S01]  /*3b00*/  MUFU.EX2 R191, R191 ;  /* 0x000000bf00bf7308 */ /* 0x000fe20000000800 */
[----:B------:R-:W-:Y:S01]  /*3b10*/  LOP3.LUT R250, R86, UR10, R71, 0x96, !PT ;  /* 0x0000000a56fa7c12 */ /* 0x000fe2000f8e9647 */
[----:B------:R-:W-:Y:S01]  /*3b20*/  IMAD.WIDE.U32 R86, R87, -0x326172a9, RZ ;  /* 0xcd9e8d5757567825 */ /* 0x000fe200078e00ff */
[----:B------:R-:W-:-:S03]  /*3b30*/  LOP3.LUT R132, R35, R132, RZ, 0xc0, !PT ;  /* 0x0000008423847212 */ /* 0x000fc600078ec0ff */
[----:B------:R-:W-:Y:S01]  /*3b40*/  FFMA.FTZ R198, R198, UR7, -R246 ;  /* 0x00000007c6c67c23 */ /* 0x000fe200080108f6 */
[----:B------:R-:W-:Y:S01]  /*3b50*/  LOP3.LUT R38, R11, R38, RZ, 0xc0, !PT ;  /* 0x000000260b267212 */ /* 0x000fe200078ec0ff */
[----:B------:R-:W-:Y:S01]  /*3b60*/  IMAD.MOV.U32 R68, RZ, RZ, R86 ;  /* 0x000000ffff447224 */ /* 0x000fe200078e0056 */
[----:B------:R-:W-:Y:S01]  /*3b70*/  LOP3.LUT R39, R10, R39, RZ, 0xc0, !PT ;  /* 0x000000270a277212 */ /* 0x000fe200078ec0ff */
[----:B------:R-:W3:Y:S01]  /*3b80*/  LDSM.16.MT88.4 R32, [R201+0xa800] ;  /* 0x00a80000c920783b */ /* 0x000ee20000004200 */
[----:B------:R-:W-:Y:S01]  /*3b90*/  LOP3.LUT R36, R9, R36, RZ, 0xc0, !PT ;  /* 0x0000002409247212 */ /* 0x000fe200078ec0ff */
[----:B------:R-:W-:Y:S01]  /*3ba0*/  IMAD.WIDE.U32 R250, R250, -0x326172a9, RZ ;  /* 0xcd9e8d57fafa7825 */ /* 0x000fe200078e00ff */
[----:B------:R-:W-:Y:S01]  /*3bb0*/  LOP3.LUT R37, R8, R37, RZ, 0xc0, !PT ;  /* 0x0000002508257212 */ /* 0x000fe200078ec0ff */
[----:B------:R-:W-:Y:S01]  /*3bc0*/  MUFU.EX2 R195, R195 ;  /* 0x000000c300c37308 */ /* 0x000fe20000000800 */
[----:B------:R-:W4:Y:S01]  /*3bd0*/  LDSM.16.MT88.4 R8, [R212+0x1800] ;  /* 0x00180000d408783b */ /* 0x000f220000004200 */
[C---:B------:R-:W-:Y:S01]  /*3be0*/  PRMT R54, R86.reuse, 0x7771, RZ ;  /* 0x0000777156367816 */ /* 0x040fe200000000ff */
[C---:B--2---:R-:W-:Y:S01]  /*3bf0*/  HMMA.16816.F32.BF16 R156, R132.reuse, R148, RZ ;  /* 0x00000094849c723c */ /* 0x044fe200000418ff */
[----:B------:R-:W-:Y:S01]  /*3c00*/  PRMT R70, R86, 0x7773, RZ ;  /* 0x0000777356467816 */ /* 0x000fe200000000ff */
[----:B------:R-:W-:Y:S01]  /*3c10*/  FFMA.FTZ R242, R242, UR7, -R247 ;  /* 0x00000007f2f27c23 */ /* 0x000fe200080108f7 */
[----:B------:R-:W-:Y:S01]  /*3c20*/  PRMT R55, R86, 0x7772, RZ ;  /* 0x0000777256377816 */ /* 0x000fe200000000ff */
[----:B------:R-:W-:Y:S01]  /*3c30*/  FADD.FTZ R180, R181, R180 ;  /* 0x000000b4b5b47221 */ /* 0x000fe20000010000 */
[----:B------:R-:W-:Y:S01]  /*3c40*/  LOP3.LUT R69, R68, 0xff, RZ, 0xc0, !PT ;  /* 0x000000ff44457812 */ /* 0x000fe200078ec0ff */
[----:B------:R-:W-:Y:S01]  /*3c50*/  MUFU.EX2 R194, R194 ;  /* 0x000000c200c27308 */ /* 0x000fe20000000800 */
[----:B------:R-:W-:Y:S01]  /*3c60*/  LOP3.LUT R68, R250, UR8, R87, 0x96, !PT ;  /* 0x00000008fa447c12 */ /* 0x000fe2000f8e9657 */
[C---:B------:R-:W-:Y:S01]  /*3c70*/  HMMA.16816.F32.BF16 R40, R132.reuse, R48, RZ ;  /* 0x000000308428723c */ /* 0x040fe200000418ff */
[----:B------:R-:W-:Y:S01]  /*3c80*/  PRMT R55, R55, 0x5410, R70 ;  /* 0x0000541037377816 */ /* 0x000fe20000000046 */
[----:B------:R-:W-:Y:S01]  /*3c90*/  FADD.FTZ R180, R179, R180 ;  /* 0x000000b4b3b47221 */ /* 0x000fe20000010000 */
[----:B------:R-:W-:Y:S01]  /*3ca0*/  PRMT R53, R69, 0x5410, R54 ;  /* 0x0000541045357816 */ /* 0x000fe20000000036 */
[----:B------:R-:W-:Y:S01]  /*3cb0*/  FADD.FTZ R178, R177, R178 ;  /* 0x000000b2b1b27221 */ /* 0x000fe20000010000 */
[C---:B------:R-:W-:Y:S01]  /*3cc0*/  LOP3.LUT R54, R68.reuse, 0xffff, RZ, 0xc0, !PT ;  /* 0x0000ffff44367812 */ /* 0x040fe200078ec0ff */
[----:B------:R-:W2:Y:S01]  /*3cd0*/  MUFU.EX2 R193, R193 ;  /* 0x000000c100c17308 */ /* 0x000ea20000000800 */
[----:B------:R-:W-:Y:S01]  /*3ce0*/  PRMT R70, R68, 0x7632, R70 ;  /* 0x0000763244467816 */ /* 0x000fe20000000046 */
[C---:B------:R-:W-:Y:S01]  /*3cf0*/  HMMA.16816.F32.BF16 R56, R132.reuse, R64, RZ ;  /* 0x000000408438723c */ /* 0x040fe200000418ff */
[----:B------:R-:W-:Y:S01]  /*3d00*/  LOP3.LUT R52, R55, 0xff00ff, RZ, 0xc0, !PT ;  /* 0x00ff00ff37347812 */ /* 0x000fe200078ec0ff */
[----:B------:R-:W-:Y:S01]  /*3d10*/  FADD.FTZ R180, R176, R180 ;  /* 0x000000b4b0b47221 */ /* 0x000fe20000010000 */
[----:B------:R-:W-:Y:S01]  /*3d20*/  LOP3.LUT R69, R68, 0xff, RZ, 0xc0, !PT ;  /* 0x000000ff44457812 */ /* 0x000fe200078ec0ff */
[----:B------:R-:W-:Y:S01]  /*3d30*/  FADD.FTZ R178, R188, R178 ;  /* 0x000000b2bcb27221 */ /* 0x000fe20000010000 */
[----:B------:R-:W-:Y:S01]  /*3d40*/  SHF.R.U32.HI R55, RZ, 0x8, R54 ;  /* 0x00000008ff377819 */ /* 0x000fe20000011636 */
[----:B------:R-:W1:Y:S01]  /*3d50*/  MUFU.EX2 R244, R244 ;  /* 0x000000f400f47308 */ /* 0x000e620000000800 */
[----:B------:R-:W-:Y:S01]  /*3d60*/  SHF.R.U32.HI R68, RZ, 0x18, R68 ;  /* 0x00000018ff447819 */ /* 0x000fe20000011644 */
[C---:B------:R-:W-:Y:S01]  /*3d70*/  HMMA.16816.F32.BF16 R72, R132.reuse, R80, RZ ;  /* 0x000000508448723c */ /* 0x040fe200000418ff */
[----:B------:R-:W-:Y:S01]  /*3d80*/  LOP3.LUT R54, R70, 0xff, RZ, 0xc0, !PT ;  /* 0x000000ff46367812 */ /* 0x000fe200078ec0ff */
[----:B------:R-:W-:Y:S01]  /*3d90*/  FADD.FTZ R180, R187, R180 ;  /* 0x000000b4bbb47221 */ /* 0x000fe20000010000 */
[--C-:B------:R-:W-:Y:S01]  /*3da0*/  HSET2.LE.AND R53, R53, R3.reuse, PT ;  /* 0x0000000335357233 */ /* 0x100fe20003803000 */
[----:B------:R-:W-:Y:S01]  /*3db0*/  FADD.FTZ R178, R189, R178 ;  /* 0x000000b2bdb27221 */ /* 0x000fe20000010000 */
[----:B------:R-:W-:Y:S01]  /*3dc0*/  PRMT R55, R69, 0x5410, R55 ;  /* 0x0000541045377816 */ /* 0x000fe20000000037 */
[----:B------:R-:W-:Y:S01]  /*3dd0*/  MUFU.EX2 R198, R198 ;  /* 0x000000c600c67308 */ /* 0x000fe20000000800 */
[----:B------:R-:W-:Y:S01]  /*3de0*/  PRMT R54, R54, 0x5410, R68 ;  /* 0x0000541036367816 */ /* 0x000fe20000000044 */
[C---:B------:R-:W-:Y:S01]  /*3df0*/  HMMA.16816.F32.BF16 R88, R132.reuse, R96, RZ ;  /* 0x000000608458723c */ /* 0x040fe200000418ff */
[----:B-----5:R-:W-:Y:S01]  /*3e00*/  F2FP.BF16.F32.PACK_AB R130, R192, R190 ;  /* 0x000000bec082723e */ /* 0x020fe200000010ff */
[----:B------:R-:W-:Y:S01]  /*3e10*/  FADD.FTZ R180, R185, R180 ;  /* 0x000000b4b9b47221 */ /* 0x000fe20000010000 */
[--C-:B------:R-:W-:Y:S01]  /*3e20*/  HSET2.LE.AND R131, R52, R3.reuse, PT ;  /* 0x0000000334837233 */ /* 0x100fe20003803000 */
[----:B------:R-:W-:Y:S01]  /*3e30*/  FADD.FTZ R178, R186, R178 ;  /* 0x000000b2bab27221 */ /* 0x000fe20000010000 */
[----:B------:R-:W-:Y:S01]  /*3e40*/  LOP3.LUT R130, R130, R53, RZ, 0xc0, !PT ;  /* 0x0000003582827212 */ /* 0x000fe200078ec0ff */
[----:B------:R-:W-:Y:S01]  /*3e50*/  MUFU.EX2 R197, R197 ;  /* 0x000000c500c57308 */ /* 0x000fe20000000800 */
[--C-:B------:R-:W-:Y:S01]  /*3e60*/  HSET2.LE.AND R55, R55, R3.reuse, PT ;  /* 0x0000000337377233 */ /* 0x100fe20003803000 */
[C---:B------:R-:W-:Y:S01]  /*3e70*/  HMMA.16816.F32.BF16 R104, R132.reuse, R112, RZ ;  /* 0x000000708468723c */ /* 0x040fe200000418ff */
[----:B------:R-:W-:Y:S01]  /*3e80*/  HSET2.LE.AND R129, R54, R3, PT ;  /* 0x0000000336817233 */ /* 0x000fe20003803000 */
[----:B------:R-:W-:Y:S01]  /*3e90*/  FADD.FTZ R180, R184, R180 ;  /* 0x000000b4b8b47221 */ /* 0x000fe20000010000 */
[----:B--2---:R-:W-:Y:S01]  /*3ea0*/  F2FP.BF16.F32.PACK_AB R53, R193, R194 ;  /* 0x000000c2c135723e */ /* 0x004fe200000010ff */
[----:B------:R-:W-:Y:S01]  /*3eb0*/  FADD.FTZ R232, R232, R178 ;  /* 0x000000b2e8e87221 */ /* 0x000fe20000010000 */
[----:B------:R-:W-:Y:S01]  /*3ec0*/  F2FP.BF16.F32.PACK_AB R128, R191, R2 ;  /* 0x00000002bf80723e */ /* 0x000fe200000010ff */
[----:B------:R-:W-:Y:S01]  /*3ed0*/  MUFU.EX2 R242, R242 ;  /* 0x000000f200f27308 */ /* 0x000fe20000000800 */
[----:B-1----:R-:W-:Y:S01]  /*3ee0*/  F2FP.BF16.F32.PACK_AB R52, R244, R195 ;  /* 0x000000c3f434723e */ /* 0x002fe200000010ff */
[C---:B------:R-:W-:Y:S01]  /*3ef0*/  HMMA.16816.F32.BF16 R116, R132.reuse, R120, RZ ;  /* 0x000000788474723c */ /* 0x040fe200000418ff */
[----:B------:R-:W-:Y:S01]  /*3f00*/  LOP3.LUT R250, R84, UR18, R251, 0x96, !PT ;  /* 0x0000001254fa7c12 */ /* 0x000fe2000f8e96fb */
[----:B------:R-:W-:Y:S01]  /*3f10*/  FADD.FTZ R2, R2, R191 ;  /* 0x000000bf02027221 */ /* 0x000fe20000010000 */
[----:B------:R-:W-:Y:S01]  /*3f20*/  LOP3.LUT R131, R53, R131, RZ, 0xc0, !PT ;  /* 0x0000008335837212 */ /* 0x000fe200078ec0ff */
[----:B------:R-:W-:Y:S01]  /*3f30*/  FADD.FTZ R195, R195, R244 ;  /* 0x000000f4c3c37221 */ /* 0x000fe20000010000 */
[----:B------:R-:W-:Y:S01]  /*3f40*/  LOP3.LUT R128, R128, R55, RZ, 0xc0, !PT ;  /* 0x0000003780807212 */ /* 0x000fe200078ec0ff */
[----:B------:R-:W-:Y:S01]  /*3f50*/  IMAD.WIDE.U32 R250, R250, -0x2daee0ad, RZ ;  /* 0xd2511f53fafa7825 */ /* 0x000fe200078e00ff */
[----:B------:R-:W-:Y:S01]  /*3f60*/  LOP3.LUT R129, R52, R129, RZ, 0xc0, !PT ;  /* 0x0000008134817212 */ /* 0x000fe200078ec0ff */
[----:B------:R-:W-:Y:S01]  /*3f70*/  HMMA.16816.F32.BF16 R136, R132, R4, RZ ;  /* 0x000000048488723c */ /* 0x000fe200000418ff */
[----:B------:R-:W1:Y:S01]  /*3f80*/  MUFU.EX2 R249, R249 ;  /* 0x000000f900f97308 */ /* 0x000e620000000800 */
[----:B------:R-:W-:Y:S01]  /*3f90*/  FADD.FTZ R2, R190, R2 ;  /* 0x00000002be027221 */ /* 0x000fe20000010000 */
[----:B------:R-:W-:Y:S01]  /*3fa0*/  PRMT R199, R250, 0x7773, RZ ;  /* 0x00007773fac77816 */ /* 0x000fe200000000ff */
[----:B------:R-:W-:Y:S01]  /*3fb0*/  FADD.FTZ R195, R194, R195 ;  /* 0x000000c3c2c37221 */ /* 0x000fe20000010000 */
[----:B------:R-:W-:Y:S01]  /*3fc0*/  FADD.FTZ R233, R233, R180 ;  /* 0x000000b4e9e97221 */ /* 0x000fe20000010000 */
[----:B------:R-:W-:-:S02]  /*3fd0*/  FADD.FTZ R2, R192, R2 ;  /* 0x00000002c0027221 */ /* 0x000fc40000010000 */
[----:B------:R-:W-:Y:S01]  /*3fe0*/  HMMA.16816.F32.BF16 R152, R132, R150, RZ ;  /* 0x000000968498723c */ /* 0x000fe200000418ff */
[----:B------:R-:W2:Y:S01]  /*3ff0*/  MUFU.EX2 R196, R196 ;  /* 0x000000c400c47308 */ /* 0x000ea20000000800 */
[----:B------:R-:W-:-:S06]  /*4000*/  FADD.FTZ R195, R193, R195 ;  /* 0x000000c3c1c37221 */ /* 0x000fcc0000010000 */
[----:B------:R-:W-:Y:S01]  /*4010*/  HMMA.16816.F32.BF16 R44, R132, R50, RZ ;  /* 0x00000032842c723c */ /* 0x000fe200000418ff */
[----:B-1----:R-:W-:-:S07]  /*4020*/  FADD.FTZ R2, R249, R2 ;  /* 0x00000002f9027221 */ /* 0x002fce0000010000 */
[----:B------:R-:W-:Y:S01]  /*4030*/  HMMA.16816.F32.BF16 R60, R132, R66, RZ ;  /* 0x00000042843c723c */ /* 0x000fe200000418ff */
[----:B--2---:R-:W-:-:S04]  /*4040*/  FADD.FTZ R2, R196, R2 ;  /* 0x00000002c4027221 */ /* 0x004fc80000010000 */
[----:B------:R-:W-:-:S03]  /*4050*/  FADD.FTZ R2, R198, R2 ;  /* 0x00000002c6027221 */ /* 0x000fc60000010000 */
[C---:B------:R-:W-:Y:S08]  /*4060*/  HMMA.16816.F32.BF16 R76, R132.reuse, R82, RZ ;  /* 0x00000052844c723c */ /* 0x040ff000000418ff */
[C---:B------:R-:W-:Y:S08]  /*4070*/  HMMA.16816.F32.BF16 R92, R132.reuse, R98, RZ ;  /* 0x00000062845c723c */ /* 0x040ff000000418ff */
[C---:B------:R-:W-:Y:S08]  /*4080*/  HMMA.16816.F32.BF16 R108, R132.reuse, R114, RZ ;  /* 0x00000072846c723c */ /* 0x040ff000000418ff */
[C---:B------:R-:W-:Y:S08]  /*4090*/  HMMA.16816.F32.BF16 R140, R132.reuse, R122, RZ ;  /* 0x0000007a848c723c */ /* 0x040ff000000418ff */
[----:B------:R-:W-:Y:S08]  /*40a0*/  HMMA.16816.F32.BF16 R132, R132, R6, RZ ;  /* 0x000000068484723c */ /* 0x000ff000000418ff */
[----:B------:R-:W-:Y:S01]  /*40b0*/  HMMA.16816.F32.BF16 R124, R128, R4, RZ ;  /* 0x00000004807c723c */ /* 0x000fe200000418ff */
[----:B------:R-:W-:Y:S01]  /*40c0*/  PRMT R5, R250, 0x7772, RZ ;  /* 0x00007772fa057816 */ /* 0x000fe200000000ff */
[----:B------:R-:W-:-:S03]  /*40d0*/  IMAD.MOV.U32 R4, RZ, RZ, R250 ;  /* 0x000000ffff047224 */ /* 0x000fc600078e00fa */
[----:B------:R-:W-:Y:S01]  /*40e0*/  PRMT R5, R5, 0x5410, R199 ;  /* 0x0000541005057816 */ /* 0x000fe200000000c7 */
[--C-:B------:R-:W-:Y:S01]  /*40f0*/  FFMA.FTZ R199, R243, UR7, -R247.reuse ;  /* 0x00000007f3c77c23 */ /* 0x100fe200080108f7 */
[----:B------:R-:W-:Y:S01]  /*4100*/  LOP3.LUT R4, R4, 0xff, RZ, 0xc0, !PT ;  /* 0x000000ff04047812 */ /* 0x000fe200078ec0ff */
[C---:B------:R-:W-:Y:S01]  /*4110*/  HMMA.16816.F32.BF16 R156, R36.reuse, R172, R156 ;  /* 0x000000ac249c723c */ /* 0x040fe2000004189c */
[--C-:B------:R-:W-:Y:S01]  /*4120*/  FFMA.FTZ R243, R234, UR7, -R247.reuse ;  /* 0x00000007eaf37c23 */ /* 0x100fe200080108f7 */
[----:B------:R-:W-:Y:S01]  /*4130*/  FFMA.FTZ R247, R235, UR7, -R247 ;  /* 0x00000007ebf77c23 */ /* 0x000fe200080108f7 */
[----:B------:R-:W-:Y:S01]  /*4140*/  LOP3.LUT R5, R5, 0xff00ff, RZ, 0xc0, !PT ;  /* 0x00ff00ff05057812 */ /* 0x000fe200078ec0ff */
[----:B------:R-:W-:Y:S04]  /*4150*/  MUFU.EX2 R199, R199 ;  /* 0x000000c700c77308 */ /* 0x000fe80000000800 */
[----:B---3--:R-:W-:Y:S01]  /*4160*/  HMMA.16816.F32.BF16 R40, R36, R32, R40 ;  /* 0x000000202428723c */ /* 0x008fe20000041828 */
[----:B------:R-:W-:-:S03]  /*4170*/  HSET2.LE.AND R5, R5, R3, PT ;  /* 0x0000000305057233 */ /* 0x000fc60003803000 */
[----:B------:R-:W1:Y:S04]  /*4180*/  MUFU.EX2 R243, R243 ;  /* 0x000000f300f37308 */ /* 0x000e680000000800 */
[C---:B------:R-:W-:Y:S08]  /*4190*/  HMMA.16816.F32.BF16 R56, R36.reuse, R28, R56 ;  /* 0x0000001c2438723c */ /* 0x040ff00000041838 */
[----:B------:R-:W-:Y:S01]  /*41a0*/  HMMA.16816.F32.BF16 R72, R36, R24, R72 ;  /* 0x000000182448723c */ /* 0x000fe20000041848 */
[----:B-1----:R-:W-:-:S07]  /*41b0*/  FADD.FTZ R195, R243, R195 ;  /* 0x000000c3f3c37221 */ /* 0x002fce0000010000 */
[C---:B------:R-:W-:Y:S08]  /*41c0*/  HMMA.16816.F32.BF16 R88, R36.reuse, R20, R88 ;  /* 0x000000142458723c */ /* 0x040ff00000041858 */
[C---:B------:R-:W-:Y:S08]  /*41d0*/  HMMA.16816.F32.BF16 R104, R36.reuse, R16, R104 ;  /* 0x000000102468723c */ /* 0x040ff00000041868 */
        /* <DEDUP_REMOVED lines=25> */
[----:B------:R-:W-:-:S02]  /*4370*/  LOP3.LUT R7, R248, UR17, R251, 0x96, !PT ;  /* 0x00000011f8077c12 */ /* 0x000fc4000f8e96fb */
[----:B------:R-:W-:Y:S02]  /*4380*/  PRMT R6, R250, 0x7771, RZ ;  /* 0x00007771fa067816 */ /* 0x000fe400000000ff */
[C---:B------:R-:W-:Y:S02]  /*4390*/  PRMT R234, R7.reuse, 0x7632, R234 ;  /* 0x0000763207ea7816 */ /* 0x040fe400000000ea */
[----:B------:R-:W-:Y:S02]  /*43a0*/  PRMT R6, R4, 0x5410, R6 ;  /* 0x0000541004067816 */ /* 0x000fe40000000006 */
[C---:B------:R-:W-:Y:S02]  /*43b0*/  LOP3.LUT R4, R7.reuse, 0xffff, RZ, 0xc0, !PT ;  /* 0x0000ffff07047812 */ /* 0x040fe400078ec0ff */
[----:B------:R-:W-:Y:S02]  /*43c0*/  LOP3.LUT R246, R7, 0xff, RZ, 0xc0, !PT ;  /* 0x000000ff07f67812 */ /* 0x000fe400078ec0ff */
[----:B------:R-:W-:-:S02]  /*43d0*/  LOP3.LUT R234, R234, 0xff, RZ, 0xc0, !PT ;  /* 0x000000ffeaea7812 */ /* 0x000fc400078ec0ff */
[----:B------:R-:W-:Y:S02]  /*43e0*/  SHF.R.U32.HI R7, RZ, 0x18, R7 ;  /* 0x00000018ff077819 */ /* 0x000fe40000011607 */
[----:B------:R-:W-:Y:S02]  /*43f0*/  HSET2.LE.AND R6, R6, R3, PT ;  /* 0x0000000306067233 */ /* 0x000fe40003803000 */
[----:B------:R-:W-:Y:S02]  /*4400*/  PRMT R235, R234, 0x5410, R7 ;  /* 0x00005410eaeb7816 */ /* 0x000fe40000000007 */
[----:B------:R-:W1:Y:S01]  /*4410*/  MUFU.EX2 R234, R247 ;  /* 0x000000f700ea7308 */ /* 0x000e620000000800 */
[----:B------:R-:W-:Y:S02]  /*4420*/  SHF.R.U32.HI R4, RZ, 0x8, R4 ;  /* 0x00000008ff047819 */ /* 0x000fe40000011604 */
[----:B------:R-:W-:Y:S02]  /*4430*/  F2FP.BF16.F32.PACK_AB R7, R197, R198 ;  /* 0x000000c6c507723e */ /* 0x000fe400000010ff */
[----:B------:R-:W-:-:S02]  /*4440*/  PRMT R4, R246, 0x5410, R4 ;  /* 0x00005410f6047816 */ /* 0x000fc40000000004 */
[----:B------:R-:W-:Y:S02]  /*4450*/  LOP3.LUT R6, R7, R6, RZ, 0xc0, !PT ;  /* 0x0000000607067212 */ /* 0x000fe400078ec0ff */
[----:B------:R-:W-:Y:S02]  /*4460*/  F2FP.BF16.F32.PACK_AB R7, R199, R242 ;  /* 0x000000f2c707723e */ /* 0x000fe400000010ff */
[----:B------:R-:W-:Y:S02]  /*4470*/  HSET2.LE.AND R4, R4, R3, PT ;  /* 0x0000000304047233 */ /* 0x000fe40003803000 */
[----:B------:R-:W-:Y:S02]  /*4480*/  LOP3.LUT R7, R7, R5, RZ, 0xc0, !PT ;  /* 0x0000000507077212 */ /* 0x000fe400078ec0ff */
[----:B------:R-:W-:Y:S01]  /*4490*/  F2FP.BF16.F32.PACK_AB R5, R196, R249 ;  /* 0x000000f9c405723e */ /* 0x000fe200000010ff */
[----:B-1----:R-:W-:-:S03]  /*44a0*/  FADD.FTZ R195, R234, R195 ;  /* 0x000000c3eac37221 */ /* 0x002fc60000010000 */
[----:B------:R-:W-:Y:S02]  /*44b0*/  LOP3.LUT R4, R5, R4, RZ, 0xc0, !PT ;  /* 0x0000000405047212 */ /* 0x000fe400078ec0ff */
[----:B------:R-:W-:Y:S01]  /*44c0*/  HSET2.LE.AND R5, R235, R3, PT ;  /* 0x00000003eb057233 */ /* 0x000fe20003803000 */
[----:B------:R-:W-:Y:S01]  /*44d0*/  FADD.FTZ R195, R242, R195 ;  /* 0x000000c3f2c37221 */ /* 0x000fe20000010000 */
[----:B------:R-:W-:-:S03]  /*44e0*/  F2FP.BF16.F32.PACK_AB R235, R234, R243 ;  /* 0x000000f3eaeb723e */ /* 0x000fc600000010ff */
[----:B------:R-:W-:Y:S01]  /*44f0*/  FADD.FTZ R234, R199, R195 ;  /* 0x000000c3c7ea7221 */ /* 0x000fe20000010000 */
[----:B------:R-:W-:Y:S01]  /*4500*/  LOP3.LUT R5, R235, R5, RZ, 0xc0, !PT ;  /* 0x00000005eb057212 */ /* 0x000fe200078ec0ff */
[----:B------:R-:W-:-:S06]  /*4510*/  FADD.FTZ R235, R197, R2 ;  /* 0x00000002c5eb7221 */ /* 0x000fcc0000010000 */
        /* <DEDUP_REMOVED lines=18> */
[----:B------:R-:W1:Y:S01]  /*4640*/  LDC.64 R4, c[0x0][0x3c0] ;  /* 0x0000f000ff047b82 */ /* 0x000e620000000a00 */
[----:B------:R-:W-:Y:S01]  /*4650*/  UIADD3 UR19, UPT, UPT, UR16, -0x2, URZ ;  /* 0xfffffffe10137890 */ /* 0x000fe2000fffe0ff */
[----:B------:R-:W-:-:S04]  /*4660*/  DEPBAR.LE SB0, 0x0 ;  /* 0x000080000000791a */ /* 0x000fc80000000000 */
[----:B------:R-:W-:Y:S01]  /*4670*/  UMOV UR21, 0x400 ;  /* 0x0000040000157882 */ /* 0x000fe20000000000 */
[----:B------:R-:W-:Y:S01]  /*4680*/  LOP3.LUT R200, R240, 0x1e00, R211, 0xf8, !PT ;  /* 0x00001e00f0c87812 */ /* 0x000fe200078ef8d3 */
[----:B------:R-:W2:Y:S01]  /*4690*/  S2UR UR20, SR_CgaCtaId ;  /* 0x00000000001479c3 */ /* 0x000ea20000008800 */
[----:B------:R-:W-:Y:S01]  /*46a0*/  UISETP.GE.U32.AND UP0, UPT, UR16, 0x3, UPT ;  /* 0x000000031000788c */ /* 0x000fe2000bf06070 */
[----:B-1----:R-:W-:-:S04]  /*46b0*/  IMAD.WIDE.U32 R8, R4, UR19, RZ ;  /* 0x0000001304087c25 */ /* 0x002fc8000f8e00ff */
[C---:B------:R-:W-:Y:S02]  /*46c0*/  IMAD.SHL.U32 R6, R8.reuse, 0x20, RZ ;  /* 0x0000002008067824 */ /* 0x040fe400078e00ff */
[----:B------:R-:W-:Y:S01]  /*46d0*/  BAR.SYNC.DEFER_BLOCKING 0x0 ;  /* 0x0000000000007b1d */ /* 0x000fe20000010000 */
[----:B------:R-:W-:Y:S01]  /*46e0*/  IMAD R2, R5, UR19, R9 ;  /* 0x0000001305027c24 */ /* 0x000fe2000f8e0209 */
[----:B------:R-:W-:Y:S01]  /*46f0*/  LEA R10, P1, R8, R224, 0x6 ;  /* 0x000000e0080a7211 */ /* 0x000fe200078230ff */
[----:B--2---:R-:W-:Y:S01]  /*4700*/  ULEA UR20, UR20, UR21, 0x18 ;  /* 0x0000001514147291 */ /* 0x004fe2000f8ec0ff */
[----:B------:R-:W-:Y:S02]  /*4710*/  LEA R6, P0, R4, R6, 0x4 ;  /* 0x0000000604067211 */ /* 0x000fe400078020ff */
[C-C-:B------:R-:W-:Y:S02]  /*4720*/  SHF.L.U64.HI R7, R8.reuse, 0x5, R2.reuse ;  /* 0x0000000508077819 */ /* 0x140fe40000010202 */
[----:B------:R-:W-:-:S02]  /*4730*/  LEA.HI.X R11, R8, R223, R2, 0x6, P1 ;  /* 0x000000df080b7211 */ /* 0x000fc400008f3402 */
[----:B------:R-:W-:Y:S02]  /*4740*/  LEA.HI.X R7, R4, R7, R5, 0x4, P0 ;  /* 0x0000000704077211 */ /* 0x000fe400000f2405 */
[----:B------:R-:W-:Y:S02]  /*4750*/  LEA R4, P0, R6, R224, 0x1 ;  /* 0x000000e006047211 */ /* 0x000fe400078008ff */
[----:B------:R-:W-:Y:S02]  /*4760*/  LEA R2, R200, UR20, 0x1 ;  /* 0x00000014c8027c11 */ /* 0x000fe4000f8e08ff */
[----:B------:R-:W-:-:S03]  /*4770*/  LEA.HI.X R5, R6, R223, R7, 0x1, P0 ;  /* 0x000000df06057211 */ /* 0x000fc600000f0c07 */
[----:B------:R-:W-:Y:S01]  /*4780*/  @!PT LDS RZ, [RZ] ;  /* 0x00000000fffff984 */ /* 0x000fe20000000800 */
[----:B------:R-:W-:Y:S01]  /*4790*/  @!PT LDS RZ, [RZ] ;  /* 0x00000000fffff984 */ /* 0x000fe20000000800 */
[----:B------:R-:W-:Y:S01]  /*47a0*/  @!PT LDS RZ, [RZ] ;  /* 0x00000000fffff984 */ /* 0x000fe20000000800 */
[----:B------:R-:W-:Y:S04]  /*47b0*/  LDGSTS.E.BYPASS.LTC128B.128 [R2+0xa000], desc[UR22][R10.64] ;  /* 0x0a0000000a027fae */ /* 0x000fe8000b981a16 */
[----:B------:R-:W-:Y:S04]  /*47c0*/  LDGSTS.E.BYPASS.LTC128B.128 [R2+0xb000], desc[UR22][R10.64+0x80] ;  /* 0x0b0000800a027fae */ /* 0x000fe8000b981a16 */
[----:B------:R-:W-:Y:S04]  /*47d0*/  LDGSTS.E.BYPASS.LTC128B.128 [R2+0xa800], desc[UR22][R4.64] ;  /* 0x0a80000004027fae */ /* 0x000fe8000b981a16 */
[----:B------:R1:W-:Y:S04]  /*47e0*/  LDGSTS.E.BYPASS.LTC128B.128 [R2+0xb800], desc[UR22][R4.64+0x80] ;  /* 0x0b80008004027fae */ /* 0x0003e8000b981a16 */
[----:B------:R-:W-:Y:S04]  /*47f0*/  LDSM.16.M88.4 R180, [R221+UR5+0x8000] ;  /* 0x00800005ddb4783b */ /* 0x000fe80008000200 */
[----:B------:R-:W-:Y:S04]  /*4800*/  LDSM.16.M88.4 R188, [R221+UR5+0x8800] ;  /* 0x00880005ddbc783b */ /* 0x000fe80008000200 */
[----:B------:R-:W-:Y:S04]  /*4810*/  LDSM.16.M88.4 R32, [R216+0x8000] ;  /* 0x00800000d820783b */ /* 0x000fe80000000200 */
[----:B------:R-:W-:Y:S04]  /*4820*/  LDSM.16.M88.4 R20, [R220+0x2000] ;  /* 0x00200000dc14783b */ /* 0x000fe80000000200 */
[----:B------:R-:W-:Y:S04]  /*4830*/  LDSM.16.M88.4 R28, [R216+0x8800] ;  /* 0x00880000d81c783b */ /* 0x000fe80000000200 */
[----:B------:R-:W2:Y:S04]  /*4840*/  LDSM.16.M88.4 R172, [R222] ;  /* 0x00000000deac783b */ /* 0x000ea80000000200 */
[----:B-1----:R-:W1:Y:S04]  /*4850*/  LDSM.16.M88.4 R4, [R222+0x2000] ;  /* 0x00200000de04783b */ /* 0x002e680000000200 */
[----:B------:R-:W3:Y:S04]  /*4860*/  LDSM.16.M88.4 R24, [R220] ;  /* 0x00000000dc18783b */ /* 0x000ee80000000200 */
[----:B------:R-:W-:Y:S04]  /*4870*/  LDSM.16.M88.4 R196, [R215+0x8000] ;  /* 0x00800000d7c4783b */ /* 0x000fe80000000200 */
[----:B------:R-:W-:Y:S04]  /*4880*/  LDSM.16.M88.4 R192, [R215+0x8800] ;  /* 0x00880000d7c0783b */ /* 0x000fe80000000200 */
[----:B------:R-:W0:Y:S01]  /*4890*/  LDGDEPBAR ;  /* 0x00000000000079af */ /* 0x000e220000000000 */
[-C--:B--2---:R-:W-:Y:S08]  /*48a0*/  HMMA.16816.F32.BF16 R184, R172, R180.reuse, RZ ;  /* 0x000000b4acb8723c */ /* 0x084ff000000418ff */
[C---:B-1----:R-:W-:Y:S08]  /*48b0*/  HMMA.16816.F32.BF16 R16, R4.reuse, R180, RZ ;  /* 0x000000b40410723c */ /* 0x042ff000000418ff */
[C---:B------:R-:W-:Y:S08]  /*48c0*/  HMMA.16816.F32.BF16 R8, R4.reuse, R188, RZ ;  /* 0x000000bc0408723c */ /* 0x040ff000000418ff */
[C---:B------:R-:W-:Y:S08]  /*48d0*/  HMMA.16816.F32.BF16 R12, R4.reuse, R182, RZ ;  /* 0x000000b6040c723c */ /* 0x040ff000000418ff */
[----:B------:R-:W-:Y:S08]  /*48e0*/  HMMA.16816.F32.BF16 R4, R4, R190, RZ ;  /* 0x000000be0404723c */ /* 0x000ff000000418ff */
[C---:B------:R-:W-:Y:S08]  /*48f0*/  HMMA.16816.F32.BF16 R16, R20.reuse, R32, R16 ;  /* 0x000000201410723c */ /* 0x040ff00000041810 */
[C---:B------:R-:W-:Y:S08]  /*4900*/  HMMA.16816.F32.BF16 R8, R20.reuse, R28, R8 ;  /* 0x0000001c1408723c */ /* 0x040ff00000041808 */
[C---:B------:R-:W-:Y:S08]  /*4910*/  HMMA.16816.F32.BF16 R12, R20.reuse, R34, R12 ;  /* 0x00000022140c723c */ /* 0x040ff0000004180c */
[----:B------:R-:W-:Y:S01]  /*4920*/  HMMA.16816.F32.BF16 R4, R20, R30, R4 ;  /* 0x0000001e1404723c */ /* 0x000fe20000041804 */
[----:B------:R-:W1:Y:S07]  /*4930*/  LDSM.16.M88.4 R20, [R219+0x2000] ;  /* 0x00200000db14783b */ /* 0x000e6e0000000200 */
[C---:B------:R-:W-:Y:S08]  /*4940*/  HMMA.16816.F32.BF16 R180, R172.reuse, R182, RZ ;  /* 0x000000b6acb4723c */ /* 0x040ff000000418ff */
[C---:B------:R-:W-:Y:S08]  /*4950*/  HMMA.16816.F32.BF16 R176, R172.reuse, R188, RZ ;  /* 0x000000bcacb0723c */ /* 0x040ff000000418ff */
[----:B------:R-:W-:Y:S01]  /*4960*/  HMMA.16816.F32.BF16 R172, R172, R190, RZ ;  /* 0x000000beacac723c */ /* 0x000fe200000418ff */
[----:B------:R-:W2:Y:S07]  /*4970*/  LDSM.16.M88.4 R188, [R219] ;  /* 0x00000000dbbc783b */ /* 0x000eae0000000200 */
[C---:B---3--:R-:W-:Y:S08]  /*4980*/  HMMA.16816.F32.BF16 R184, R24.reuse, R32, R184 ;  /* 0x0000002018b8723c */ /* 0x048ff000000418b8 */
[C---:B------:R-:W-:Y:S08]  /*4990*/  HMMA.16816.F32.BF16 R176, R24.reuse, R28, R176 ;  /* 0x0000001c18b0723c */ /* 0x040ff000000418b0 */
[C---:B------:R-:W-:Y:S01]  /*49a0*/  HMMA.16816.F32.BF16 R180, R24.reuse, R34, R180 ;  /* 0x0000002218b4723c */ /* 0x040fe200000418b4 */
[----:B------:R-:W-:Y:S07]  /*49b0*/  LDSM.16.M88.4 R32, [R218+0x2000] ;  /* 0x00200000da20783b */ /* 0x000fee0000000200 */
[----:B------:R-:W-:Y:S01]  /*49c0*/  HMMA.16816.F32.BF16 R172, R24, R30, R172 ;  /* 0x0000001e18ac723c */ /* 0x000fe200000418ac */
[----:B------:R-:W3:Y:S04]  /*49d0*/  LDSM.16.M88.4 R28, [R214+0x8000] ;  /* 0x00800000d61c783b */ /* 0x000ee80000000200 */
[----:B------:R-:W4:Y:S03]  /*49e0*/  LDSM.16.M88.4 R24, [R214+0x8800] ;  /* 0x00880000d618783b */ /* 0x000f260000000200 */
[C---:B-1----:R-:W-:Y:S08]  /*49f0*/  HMMA.16816.F32.BF16 R16, R20.reuse, R196, R16 ;  /* 0x000000c41410723c */ /* 0x042ff00000041810 */
[C---:B------:R-:W-:Y:S08]  /*4a00*/  HMMA.16816.F32.BF16 R8, R20.reuse, R192, R8 ;  /* 0x000000c01408723c */ /* 0x040ff00000041808 */
[C---:B------:R-:W-:Y:S08]  /*4a10*/  HMMA.16816.F32.BF16 R12, R20.reuse, R198, R12 ;  /* 0x000000c6140c723c */ /* 0x040ff0000004180c */
[----:B------:R-:W-:Y:S01]  /*4a20*/  HMMA.16816.F32.BF16 R4, R20, R194, R4 ;  /* 0x000000c21404723c */ /* 0x000fe20000041804 */
[----:B------:R-:W1:Y:S07]  /*4a30*/  LDSM.16.M88.4 R20, [R218] ;  /* 0x00000000da14783b */ /* 0x000e6e0000000200 */
[C---:B--2---:R-:W-:Y:S08]  /*4a40*/  HMMA.16816.F32.BF16 R184, R188.reuse, R196, R184 ;  /* 0x000000c4bcb8723c */ /* 0x044ff000000418b8 */
        /* <DEDUP_REMOVED lines=8> */
[C---:B----4-:R-:W-:Y:S08]  /*4ad0*/  HMMA.16816.F32.BF16 R8, R32.reuse, R24, R8 ;  /* 0x000000182008723c */ /* 0x050ff00000041808 */
[----:B------:R-:W-:Y:S01]  /*4ae0*/  HMMA.16816.F32.BF16 R4, R32, R26, R4 ;  /* 0x0000001a2004723c */ /* 0x000fe20000041804 */
[----:B------:R-:W2:Y:S07]  /*4af0*/  LDSM.16.M88.4 R32, [R221+UR5+0x9000] ;  /* 0x00900005dd20783b */ /* 0x000eae0008000200 */
[C---:B-1----:R-:W-:Y:S08]  /*4b00*/  HMMA.16816.F32.BF16 R184, R20.reuse, R28, R184 ;  /* 0x0000001c14b8723c */ /* 0x042ff000000418b8 */
[C---:B------:R-:W-:Y:S01]  /*4b10*/  HMMA.16816.F32.BF16 R180, R20.reuse, R30, R180 ;  /* 0x0000001e14b4723c */ /* 0x040fe200000418b4 */
[----:B------:R-:W1:Y:S07]  /*4b20*/  LDSM.16.M88.4 R28, [R221+UR5+0x9800] ;  /* 0x00980005dd1c783b */ /* 0x000e6e0008000200 */
[C---:B------:R-:W-:Y:S08]  /*4b30*/  HMMA.16816.F32.BF16 R176, R20.reuse, R24, R176 ;  /* 0x0000001814b0723c */ /* 0x040ff000000418b0 */
[----:B------:R-:W-:Y:S01]  /*4b40*/  HMMA.16816.F32.BF16 R172, R20, R26, R172 ;  /* 0x0000001a14ac723c */ /* 0x000fe200000418ac */
[----:B------:R-:W3:Y:S04]  /*4b50*/  LDSM.16.M88.4 R24, [R222+0x4000] ;  /* 0x00400000de18783b */ /* 0x000ee80000000200 */
[----:B------:R-:W4:Y:S03]  /*4b60*/  LDSM.16.M88.4 R20, [R220+0x6000] ;  /* 0x00600000dc14783b */ /* 0x000f260000000200 */
[C---:B--2---:R-:W-:Y:S08]  /*4b70*/  HMMA.16816.F32.BF16 R16, R196.reuse, R32, R16 ;  /* 0x00000020c410723c */ /* 0x044ff00000041810 */
[C---:B------:R-:W-:Y:S08]  /*4b80*/  HMMA.16816.F32.BF16 R12, R196.reuse, R34, R12 ;  /* 0x00000022c40c723c */ /* 0x040ff0000004180c */
[C---:B-1----:R-:W-:Y:S08]  /*4b90*/  HMMA.16816.F32.BF16 R8, R196.reuse, R28, R8 ;  /* 0x0000001cc408723c */ /* 0x042ff00000041808 */
[----:B------:R-:W-:Y:S01]  /*4ba0*/  HMMA.16816.F32.BF16 R4, R196, R30, R4 ;  /* 0x0000001ec404723c */ /* 0x000fe20000041804 */
[----:B------:R-:W1:Y:S07]  /*4bb0*/  LDSM.16.M88.4 R196, [R220+0x4000] ;  /* 0x00400000dcc4783b */ /* 0x000e6e0000000200 */
[C---:B---3--:R-:W-:Y:S08]  /*4bc0*/  HMMA.16816.F32.BF16 R184, R24.reuse, R32, R184 ;  /* 0x0000002018b8723c */ /* 0x048ff000000418b8 */
[C---:B------:R-:W-:Y:S01]  /*4bd0*/  HMMA.16816.F32.BF16 R180, R24.reuse, R34, R180 ;  /* 0x0000002218b4723c */ /* 0x040fe200000418b4 */
[----:B------:R-:W-:Y:S07]  /*4be0*/  LDSM.16.M88.4 R32, [R219+0x4000] ;  /* 0x00400000db20783b */ /* 0x000fee0000000200 */
[C---:B------:R-:W-:Y:S08]  /*4bf0*/  HMMA.16816.F32.BF16 R176, R24.reuse, R28, R176 ;  /* 0x0000001c18b0723c */ /* 0x040ff000000418b0 */
[----:B------:R-:W-:Y:S01]  /*4c00*/  HMMA.16816.F32.BF16 R172, R24, R30, R172 ;  /* 0x0000001e18ac723c */ /* 0x000fe200000418ac */
[----:B------:R-:W-:Y:S04]  /*4c10*/  LDSM.16.M88.4 R28, [R219+0x6000] ;  /* 0x00600000db1c783b */ /* 0x000fe80000000200 */
[----:B------:R-:W2:Y:S03]  /*4c20*/  LDSM.16.M88.4 R24, [R215+0x9000] ;  /* 0x00900000d718783b */ /* 0x000ea60000000200 */
[C---:B----4-:R-:W-:Y:S08]  /*4c30*/  HMMA.16816.F32.BF16 R16, R20.reuse, R192, R16 ;  /* 0x000000c01410723c */ /* 0x050ff00000041810 */
[C---:B------:R-:W-:Y:S08]  /*4c40*/  HMMA.16816.F32.BF16 R12, R20.reuse, R194, R12 ;  /* 0x000000c2140c723c */ /* 0x040ff0000004180c */
[C---:B------:R-:W-:Y:S08]  /*4c50*/  HMMA.16816.F32.BF16 R8, R20.reuse, R188, R8 ;  /* 0x000000bc1408723c */ /* 0x040ff00000041808 */
[----:B------:R-:W-:Y:S01]  /*4c60*/  HMMA.16816.F32.BF16 R4, R20, R190, R4 ;  /* 0x000000be1404723c */ /* 0x000fe20000041804 */
[----:B------:R-:W3:Y:S07]  /*4c70*/  LDSM.16.M88.4 R20, [R215+0x9800] ;  /* 0x00980000d714783b */ /* 0x000eee0000000200 */
[C---:B-1----:R-:W-:Y:S08]  /*4c80*/  HMMA.16816.F32.BF16 R184, R196.reuse, R192, R184 ;  /* 0x000000c0c4b8723c */ /* 0x042ff000000418b8 */
[C---:B------:R-:W-:Y:S01]  /*4c90*/  HMMA.16816.F32.BF16 R180, R196.reuse, R194, R180 ;  /* 0x000000c2c4b4723c */ /* 0x040fe200000418b4 */
[----:B------:R-:W-:Y:S07]  /*4ca0*/  LDSM.16.M88.4 R192, [R218+0x4000] ;  /* 0x00400000dac0783b */ /* 0x000fee0000000200 */
[C---:B------:R-:W-:Y:S08]  /*4cb0*/  HMMA.16816.F32.BF16 R176, R196.reuse, R188, R176 ;  /* 0x000000bcc4b0723c */ /* 0x040ff000000418b0 */
[----:B------:R-:W-:Y:S01]  /*4cc0*/  HMMA.16816.F32.BF16 R172, R196, R190, R172 ;  /* 0x000000bec4ac723c */ /* 0x000fe200000418ac */
[----:B------:R-:W-:Y:S07]  /*4cd0*/  LDSM.16.M88.4 R188, [R218+0x6000] ;  /* 0x00600000dabc783b */ /* 0x000fee0000000200 */
[C---:B--2---:R-:W-:Y:S08]  /*4ce0*/  HMMA.16816.F32.BF16 R16, R28.reuse, R24, R16 ;  /* 0x000000181c10723c */ /* 0x044ff00000041810 */
[C---:B------:R-:W-:Y:S08]  /*4cf0*/  HMMA.16816.F32.BF16 R12, R28.reuse, R26, R12 ;  /* 0x0000001a1c0c723c */ /* 0x040ff0000004180c */
[C---:B---3--:R-:W-:Y:S08]  /*4d00*/  HMMA.16816.F32.BF16 R8, R28.reuse, R20, R8 ;  /* 0x000000141c08723c */ /* 0x048ff00000041808 */
[----:B------:R-:W-:Y:S01]  /*4d10*/  HMMA.16816.F32.BF16 R4, R28, R22, R4 ;  /* 0x000000161c04723c */ /* 0x000fe20000041804 */
[----:B------:R-:W1:Y:S07]  /*4d20*/  LDSM.16.M88.4 R28, [R214+0x9000] ;  /* 0x00900000d61c783b */ /* 0x000e6e0000000200 */
[C---:B------:R-:W-:Y:S08]  /*4d30*/  HMMA.16816.F32.BF16 R184, R32.reuse, R24, R184 ;  /* 0x0000001820b8723c */ /* 0x040ff000000418b8 */
[----:B------:R-:W-:Y:S01]  /*4d40*/  HMMA.16816.F32.BF16 R180, R32, R26, R180 ;  /* 0x0000001a20b4723c */ /* 0x000fe200000418b4 */
[----:B------:R-:W2:Y:S01]  /*4d50*/  LDSM.16.M88.4 R24, [R214+0x9800] ;  /* 0x00980000d618783b */ /* 0x000ea20000000200 */
[----:B------:R-:W-:-:S06]  /*4d60*/  DEPBAR.LE SB0, 0x0 ;  /* 0x000080000000791a */ /* 0x000fcc0000000000 */
[----:B------:R-:W-:Y:S01]  /*4d70*/  HMMA.16816.F32.BF16 R176, R32, R20, R176 ;  /* 0x0000001420b0723c */ /* 0x000fe200000418b0 */
[C---:B------:R-:W-:Y:S02]  /*4d80*/  VIADD R21, R241.reuse, 0xffffffe1 ;  /* 0xffffffe1f1157836 */ /* 0x040fe40000000000 */
[----:B------:R-:W-:-:S03]  /*4d90*/  VIADD R20, R241, 0xffffffe8 ;  /* 0xffffffe8f1147836 */ /* 0x000fc60000000000 */
[----:B------:R-:W-:Y:S02]  /*4da0*/  ISETP.GE.AND P3, PT, R21, R208, PT ;  /* 0x000000d01500720c */ /* 0x000fe40003f66270 */
[----:B------:R-:W-:Y:S01]  /*4db0*/  HMMA.16816.F32.BF16 R172, R32, R22, R172 ;  /* 0x0000001620ac723c */ /* 0x000fe200000418ac */
[C---:B------:R-:W-:Y:S01]  /*4dc0*/  VIADD R22, R241.reuse, 0xffffffe9 ;  /* 0xffffffe9f1167836 */ /* 0x040fe20000000000 */
[C---:B------:R-:W-:Y:S01]  /*4dd0*/  ISETP.GE.AND P5, PT, R20.reuse, R210, PT ;  /* 0x000000d21400720c */ /* 0x040fe20003fa6270 */
[----:B------:R-:W-:Y:S01]  /*4de0*/  VIADD R23, R241, 0xfffffff0 ;  /* 0xfffffff0f1177836 */ /* 0x000fe20000000000 */
[C---:B------:R-:W-:Y:S02]  /*4df0*/  ISETP.GE.AND P2, PT, R21.reuse, R164, PT ;  /* 0x000000a41500720c */ /* 0x040fe40003f46270 */
[-C--:B------:R-:W-:Y:S02]  /*4e00*/  ISETP.GE.AND P4, PT, R20, R209.reuse, PT ;  /* 0x000000d11400720c */ /* 0x080fe40003f86270 */
[C---:B------:R-:W-:Y:S01]  /*4e10*/  ISETP.GE.AND P0, PT, R21.reuse, R210, PT ;  /* 0x000000d21500720c */ /* 0x040fe20003f06270 */
[----:B-1----:R-:W-:Y:S01]  /*4e20*/  HMMA.16816.F32.BF16 R16, R188, R28, R16 ;  /* 0x0000001cbc10723c */ /* 0x002fe20000041810 */
[----:B------:R-:W-:-:S07]  /*4e30*/  ISETP.GE.AND P1, PT, R21, R209, PT ;  /* 0x000000d11500720c */ /* 0x000fce0003f26270 */
[-C--:B------:R-:W-:Y:S08]  /*4e40*/  HMMA.16816.F32.BF16 R180, R192, R30.reuse, R180 ;  /* 0x0000001ec0b4723c */ /* 0x080ff000000418b4 */
[----:B------:R-:W-:Y:S03]  /*4e50*/  HMMA.16816.F32.BF16 R12, R188, R30, R12 ;  /* 0x0000001ebc0c723c */ /* 0x000fe6000004180c */
[----:B------:R-:W-:-:S02]  /*4e60*/  FSEL R17, R17, -INF , !P3 ;  /* 0xff80000011117808 */ /* 0x000fc40005800000 */
[C---:B------:R-:W-:Y:S02]  /*4e70*/  ISETP.GE.AND P3, PT, R20.reuse, R208, PT ;  /* 0x000000d01400720c */ /* 0x040fe40003f66270 */
[----:B------:R-:W-:Y:S01]  /*4e80*/  FSEL R19, R19, -INF , !P2 ;  /* 0xff80000013137808 */ /* 0x000fe20005000000 */
[C---:B------:R-:W-:Y:S01]  /*4e90*/  HMMA.16816.F32.BF16 R184, R192.reuse, R28, R184 ;  /* 0x0000001cc0b8723c */ /* 0x040fe200000418b8 */
[----:B------:R-:W-:Y:S02]  /*4ea0*/  ISETP.GE.AND P2, PT, R20, R164, PT ;  /* 0x000000a41400720c */ /* 0x000fe40003f46270 */
[----:B------:R-:W-:Y:S02]  /*4eb0*/  FSEL R180, R180, -INF , !P5 ;  /* 0xff800000b4b47808 */ /* 0x000fe40006800000 */
[----:B------:R-:W-:Y:S02]  /*4ec0*/  ISETP.GE.AND P5, PT, R22, R210, PT ;  /* 0x000000d21600720c */ /* 0x000fe40003fa6270 */
[----:B------:R-:W-:Y:S01]  /*4ed0*/  FSEL R20, R182, -INF , !P4 ;  /* 0xff800000b6147808 */ /* 0x000fe20006000000 */
[----:B--2---:R-:W-:Y:S01]  /*4ee0*/  HMMA.16816.F32.BF16 R176, R192, R24, R176 ;  /* 0x00000018c0b0723c */ /* 0x004fe200000418b0 */
[----:B------:R-:W-:-:S02]  /*4ef0*/  FSEL R21, R181, -INF , !P5 ;  /* 0xff800000b5157808 */ /* 0x000fc40006800000 */
[----:B------:R-:W-:Y:S02]  /*4f00*/  FSEL R12, R12, -INF , !P3 ;  /* 0xff8000000c0c7808 */ /* 0x000fe40005800000 */
[CC--:B------:R-:W-:Y:S02]  /*4f10*/  ISETP.GE.AND P4, PT, R22.reuse, R209.reuse, PT ;  /* 0x000000d11600720c */ /* 0x0c0fe40003f86270 */
[C---:B------:R-:W-:Y:S01]  /*4f20*/  ISETP.GE.AND P3, PT, R22.reuse, R208, PT ;  /* 0x000000d01600720c */ /* 0x040fe20003f66270 */
[----:B------:R-:W-:Y:S01]  /*4f30*/  HMMA.16816.F32.BF16 R8, R188, R24, R8 ;  /* 0x00000018bc08723c */ /* 0x000fe20000041808 */
[----:B------:R-:W-:Y:S01]  /*4f40*/  ISETP.GE.AND P5, PT, R22, R164, PT ;  /* 0x000000a41600720c */ /* 0x000fe20003fa6270 */
[----:B------:R-:W-:Y:S01]  /*4f50*/  VIADD R22, R241, 0xfffffff1 ;  /* 0xfffffff1f1167836 */ /* 0x000fe20000000000 */
[----:B------:R-:W-:Y:S01]  /*4f60*/  FSEL R185, R185, -INF , !P0 ;  /* 0xff800000b9b97808 */ /* 0x000fe20004000000 */
[----:B------:R-:W-:Y:S01]  /*4f70*/  IMAD.U32 R24, RZ, RZ, UR27 ;  /* 0x0000001bff187e24 */ /* 0x000fe2000f8e00ff */
[----:B------:R-:W-:-:S02]  /*4f80*/  ISETP.GE.AND P0, PT, R23, R209, PT ;  /* 0x000000d11700720c */ /* 0x000fc40003f06270 */
[----:B------:R-:W-:Y:S01]  /*4f90*/  FSEL R183, R183, -INF , !P4 ;  /* 0xff800000b7b77808 */ /* 0x000fe20006000000 */
[-C--:B------:R-:W-:Y:S01]  /*4fa0*/  HMMA.16816.F32.BF16 R172, R192, R26.reuse, R172 ;  /* 0x0000001ac0ac723c */ /* 0x080fe200000418ac */
[----:B------:R-:W-:Y:S02]  /*4fb0*/  FSEL R14, R14, -INF , !P2 ;  /* 0xff8000000e0e7808 */ /* 0x000fe40005000000 */
[----:B------:R-:W-:Y:S02]  /*4fc0*/  FSEL R187, R187, -INF , !P1 ;  /* 0xff800000bbbb7808 */ /* 0x000fe40004800000 */
[----:B------:R-:W-:Y:S01]  /*4fd0*/  FSEL R13, R13, -INF , !P3 ;  /* 0xff8000000d0d7808 */ /* 0x000fe20005800000 */
[----:B------:R-:W-:Y:S01]  /*4fe0*/  BAR.SYNC.DEFER_BLOCKING 0x0 ;  /* 0x0000000000007b1d */ /* 0x000fe20000010000 */
[C---:B------:R-:W-:Y:S01]  /*4ff0*/  ISETP.GE.AND P2, PT, R23.reuse, R210, PT ;  /* 0x000000d21700720c */ /* 0x040fe20003f46270 */
[----:B------:R-:W-:Y:S01]  /*5000*/  HMMA.16816.F32.BF16 R4, R188, R26, R4 ;  /* 0x0000001abc04723c */ /* 0x000fe20000041804 */
[----:B------:R-:W-:-:S02]  /*5010*/  ISETP.GE.AND P1, PT, R23, R208, PT ;  /* 0x000000d01700720c */ /* 0x000fc40003f26270 */
[----:B------:R-:W-:Y:S01]  /*5020*/  ISETP.GE.AND P4, PT, R23, R164, PT ;  /* 0x000000a41700720c */ /* 0x000fe20003f86270 */
[----:B------:R-:W-:Y:S01]  /*5030*/  VIADD R23, R241, 0xfffffff8 ;  /* 0xfffffff8f1177836 */ /* 0x000fe20000000000 */
[----:B------:R-:W-:Y:S02]  /*5040*/  ISETP.GE.AND P3, PT, R22, R210, PT ;  /* 0x000000d21600720c */ /* 0x000fe40003f66270 */
[----:B------:R-:W-:Y:S02]  /*5050*/  FSEL R32, R178, -INF , !P0 ;  /* 0xff800000b2207808 */ /* 0x000fe40004000000 */
[----:B------:R-:W-:Y:S02]  /*5060*/  ISETP.GE.AND P0, PT, R22, R208, PT ;  /* 0x000000d01600720c */ /* 0x000fe40003f06270 */
[----:B------:R-:W-:Y:S02]  /*5070*/  FSEL R33, R176, -INF , !P2 ;  /* 0xff800000b0217808 */ /* 0x000fe40005000000 */
[----:B------:R-:W-:-:S02]  /*5080*/  FSEL R35, R177, -INF , !P3 ;  /* 0xff800000b1237808 */ /* 0x000fc40005800000 */
[CC--:B------:R-:W-:Y:S02]  /*5090*/  ISETP.GE.AND P2, PT, R22.reuse, R209.reuse, PT ;  /* 0x000000d11600720c */ /* 0x0c0fe40003f46270 */
[----:B------:R-:W-:Y:S01]  /*50a0*/  ISETP.GE.AND P3, PT, R22, R164, PT ;  /* 0x000000a41600720c */ /* 0x000fe20003f66270 */
[C---:B------:R-:W-:Y:S01]  /*50b0*/  VIADD R22, R241.reuse, 0xfffffff9 ;  /* 0xfffffff9f1167836 */ /* 0x040fe20000000000 */
[----:B------:R-:W-:Y:S01]  /*50c0*/  FSEL R193, R8, -INF , !P1 ;  /* 0xff80000008c17808 */ /* 0x000fe20004800000 */
[----:B------:R-:W-:Y:S01]  /*50d0*/  VIADD R8, R241, 0xffffffe0 ;  /* 0xffffffe0f1087836 */ /* 0x000fe20000000000 */
[----:B------:R-:W-:Y:S02]  /*50e0*/  ISETP.GE.AND P1, PT, R23, R209, PT ;  /* 0x000000d11700720c */ /* 0x000fe40003f26270 */
[----:B------:R-:W-:Y:S02]  /*50f0*/  FSEL R189, R9, -INF , !P0 ;  /* 0xff80000009bd7808 */ /* 0x000fe40004000000 */
[----:B------:R-:W-:-:S02]  /*5100*/  ISETP.GE.AND P0, PT, R23, R208, PT ;  /* 0x000000d01700720c */ /* 0x000fc40003f06270 */
[----:B------:R-:W-:Y:S02]  /*5110*/  FSEL R197, R174, -INF , !P1 ;  /* 0xff800000aec57808 */ /* 0x000fe40004800000 */
[----:B------:R-:W-:Y:S02]  /*5120*/  FSEL R191, R179, -INF , !P2 ;  /* 0xff800000b3bf7808 */ /* 0x000fe40005000000 */
[----:B------:R-:W-:Y:S02]  /*5130*/  ISETP.GE.AND P1, PT, R22, R209, PT ;  /* 0x000000d11600720c */ /* 0x000fe40003f26270 */
[----:B------:R-:W-:Y:S02]  /*5140*/  ISETP.GE.AND P2, PT, R23, R210, PT ;  /* 0x000000d21700720c */ /* 0x000fe40003f46270 */
[----:B------:R-:W-:Y:S02]  /*5150*/  FSEL R195, R4, -INF , !P0 ;  /* 0xff80000004c37808 */ /* 0x000fe40004000000 */
[----:B------:R-:W-:-:S02]  /*5160*/  LOP3.LUT R24, R24, UR19, R205, 0x96, !PT ;  /* 0x0000001318187c12 */ /* 0x000fc4000f8e96cd */
[----:B------:R-:W-:Y:S02]  /*5170*/  ISETP.GE.AND P0, PT, R8, R210, PT ;  /* 0x000000d20800720c */ /* 0x000fe40003f06270 */
[----:B------:R-:W-:Y:S01]  /*5180*/  FSEL R198, R175, -INF , !P1 ;  /* 0xff800000afc67808 */ /* 0x000fe20004800000 */
[----:B------:R-:W-:Y:S01]  /*5190*/  IMAD.WIDE.U32 R24, R24, -0x326172a9, RZ ;  /* 0xcd9e8d5718187825 */ /* 0x000fe200078e00ff */
[----:B------:R-:W-:Y:S02]  /*51a0*/  FSEL R246, R172, -INF , !P2 ;  /* 0xff800000acf67808 */ /* 0x000fe40005000000 */
[C---:B------:R-:W-:Y:S02]  /*51b0*/  ISETP.GE.AND P1, PT, R22.reuse, R208, PT ;  /* 0x000000d01600720c */ /* 0x040fe40003f26270 */
[----:B------:R-:W-:Y:S02]  /*51c0*/  ISETP.GE.AND P2, PT, R22, R210, PT ;  /* 0x000000d21600720c */ /* 0x000fe40003f46270 */
[----:B------:R-:W-:-:S02]  /*51d0*/  FSEL R184, R184, -INF , !P0 ;  /* 0xff800000b8b87808 */ /* 0x000fc40004000000 */
[----:B------:R-:W-:Y:S02]  /*51e0*/  FSEL R196, R5, -INF , !P1 ;  /* 0xff80000005c47808 */ /* 0x000fe40004800000 */
[----:B------:R-:W-:Y:S02]  /*51f0*/  FSEL R199, R173, -INF , !P2 ;  /* 0xff800000adc77808 */ /* 0x000fe40005000000 */
[----:B------:R-:W-:Y:S02]  /*5200*/  FMNMX3.FTZ R5, R168, R184, R185, !PT ;  /* 0x000000b8a8057276 */ /* 0x000fe400078100b9 */
[----:B------:R-:W-:Y:S02]  /*5210*/  ISETP.GE.AND P2, PT, R23, R164, PT ;  /* 0x000000a41700720c */ /* 0x000fe40003f46270 */
[----:B------:R-:W-:Y:S02]  /*5220*/  LOP3.LUT R4, R206, UR6, R25, 0x96, !PT ;  /* 0x00000006ce047c12 */ /* 0x000fe4000f8e9619 */
[----:B------:R-:W-:-:S02]  /*5230*/  LOP3.LUT R23, R24, UR4, R237, 0x96, !PT ;  /* 0x0000000418177c12 */ /* 0x000fc4000f8e96ed */
[----:B------:R-:W-:Y:S01]  /*5240*/  FMNMX3.FTZ R5, R5, R180, R21, !PT ;  /* 0x000000b405057276 */ /* 0x000fe20007810015 */
[----:B------:R-:W-:Y:S01]  /*5250*/  IMAD.WIDE.U32 R248, R4, -0x2daee0ad, RZ ;  /* 0xd2511f5304f87825 */ /* 0x000fe200078e00ff */
[----:B------:R-:W-:Y:S02]  /*5260*/  ISETP.GE.AND P1, PT, R22, R164, PT ;  /* 0x000000a41600720c */ /* 0x000fe40003f26270 */
[----:B------:R-:W-:Y:S01]  /*5270*/  LOP3.LUT R172, R202, UR6, R25, 0x96, !PT ;  /* 0x00000006caac7c12 */ /* 0x000fe2000f8e9619 */
[----:B------:R-:W-:Y:S01]  /*5280*/  IMAD.WIDE.U32 R22, R23, -0x2daee0ad, RZ ;  /* 0xd2511f5317167825 */ /* 0x000fe200078e00ff */
[----:B------:R-:W-:Y:S02]  /*5290*/  ISETP.GE.AND P0, PT, R8, R209, PT ;  /* 0x000000d10800720c */ /* 0x000fe40003f06270 */
[----:B------:R-:W-:Y:S01]  /*52a0*/  FMNMX3.FTZ R5, R5, R33, R35, !PT ;  /* 0x0000002105057276 */ /* 0x000fe20007810023 */
[----:B------:R-:W-:Y:S01]  /*52b0*/  IMAD.WIDE.U32 R172, R172, -0x2daee0ad, RZ ;  /* 0xd2511f53acac7825 */ /* 0x000fe200078e00ff */
[----:B------:R-:W-:-:S02]  /*52c0*/  LOP3.LUT R24, R24, UR4, R229, 0x96, !PT ;  /* 0x0000000418187c12 */ /* 0x000fc4000f8e96e5 */
[----:B------:R-:W-:Y:S02]  /*52d0*/  LOP3.LUT R4, R238, UR15, R249, 0x96, !PT ;  /* 0x0000000fee047c12 */ /* 0x000fe4000f8e96f9 */
[----:B------:R-:W-:Y:S02]  /*52e0*/  LOP3.LUT R248, R248, UR12, R23, 0x96, !PT ;  /* 0x0000000cf8f87c12 */ /* 0x000fe4000f8e9617 */
[----:B------:R-:W-:Y:S02]  /*52f0*/  FSEL R186, R186, -INF , !P0 ;  /* 0xff800000baba7808 */ /* 0x000fe40004000000 */
[----:B------:R-:W-:Y:S01]  /*5300*/  FMNMX3.FTZ R28, R5, R246, R199, !PT ;  /* 0x000000f6051c7276 */ /* 0x000fe200078100c7 */
[----:B------:R-:W-:Y:S06]  /*5310*/  BRA.U !UP0, `(.L_x_1034) ;  /* 0x00000001084c7547 */ /* 0x000fec000b800000 */
[----:B------:R-:W-:-:S06]  /*5320*/  UIADD3 UR4, UPT, UPT, UR16, -0x3, URZ ;  /* 0xfffffffd10047890 */ /* 0x000fcc000fffe0ff */
[----:B------:R-:W-:-:S04]  /*5330*/  IMAD.WIDE.U32 R26, R170, UR4, RZ ;  /* 0x00000004aa1a7c25 */ /* 0x000fc8000f8e00ff */
[----:B------:R-:W-:Y:S02]  /*5340*/  IMAD.SHL.U32 R25, R26, 0x20, RZ ;  /* 0x000000201a197824 */ /* 0x000fe400078e00ff */
[----:B------:R-:W-:-:S03]  /*5350*/  IMAD R5, R171, UR4, R27 ;  /* 0x00000004ab057c24 */ /* 0x000fc6000f8e021b */
[----:B------:R-:W-:Y:S02]  /*5360*/  LEA R25, P0, R170, R25, 0x4 ;  /* 0x00000019aa197211 */ /* 0x000fe400078020ff */
[----:B------:R-:W-:-:S04]  /*5370*/  SHF.L.U64.HI R9, R26, 0x5, R5 ;  /* 0x000000051a097819 */ /* 0x000fc80000010205 */
[----:B------:R-:W-:Y:S02]  /*5380*/  LEA.HI.X R9, R170, R9, R171, 0x4, P0 ;  /* 0x00000009aa097211 */ /* 0x000fe400000f24ab */
[----:B------:R-:W-:-:S04]  /*5390*/  LEA R30, P0, R26, R226, 0x6 ;  /* 0x000000e21a1e7211 */ /* 0x000fc800078030ff */
[----:B------:R-:W-:Y:S02]  /*53a0*/  LEA.HI.X R31, R26, R225, R5, 0x6, P0 ;  /* 0x000000e11a1f7211 */ /* 0x000fe400000f3405 */
[----:B------:R-:W-:-:S03]  /*53b0*/  LEA R26, P0, R25, R226, 0x1 ;  /* 0x000000e2191a7211 */ /* 0x000fc600078008ff */
[----:B------:R-:W-:Y:S01]  /*53c0*/  @!PT LDS RZ, [RZ] ;  /* 0x00000000fffff984 */ /* 0x000fe20000000800 */
[----:B------:R-:W-:Y:S01]  /*53d0*/  @!PT LDS RZ, [RZ] ;  /* 0x00000000fffff984 */ /* 0x000fe20000000800 */
[----:B------:R-:W-:Y:S01]  /*53e0*/  @!PT LDS RZ, [RZ] ;  /* 0x00000000fffff984 */ /* 0x000fe20000000800 */
[----:B------:R1:W-:Y:S01]  /*53f0*/  LDGSTS.E.BYPASS.LTC128B.128 [R2+0x8000], desc[UR22][R30.64] ;  /* 0x080000001e027fae */ /* 0x0003e2000b981a16 */
[----:B------:R-:W-:-:S03]  /*5400*/  LEA.HI.X R27, R25, R225, R9, 0x1, P0 ;  /* 0x000000e1191b7211 */ /* 0x000fc600000f0c09 */
[----:B------:R1:W-:Y:S04]  /*5410*/  LDGSTS.E.BYPASS.LTC128B.128 [R2+0x9000], desc[UR22][R30.64+0x80] ;  /* 0x090000801e027fae */ /* 0x0003e8000b981a16 */
[----:B------:R1:W-:Y:S04]  /*5420*/  LDGSTS.E.BYPASS.LTC128B.128 [R2+0x8800], desc[UR22][R26.64] ;  /* 0x088000001a027fae */ /* 0x0003e8000b981a16 */
[----:B------:R1:W-:Y:S04]  /*5430*/  LDGSTS.E.BYPASS.LTC128B.128 [R2+0x9800], desc[UR22][R26.64+0x80] ;  /* 0x098000801a027fae */ /* 0x0003e8000b981a16 */
[----:B------:R-:W0:Y:S02]  /*5440*/  LDGDEPBAR ;  /* 0x00000000000079af */ /* 0x000e240000000000 */
.L_x_1034:
[----:B------:R-:W2:Y:S01]  /*5450*/  SHFL.BFLY PT, R5, R28, 0x2, 0x1f ;  /* 0x0c401f001c057f89 */ /* 0x000ea200000e0000 */
[----:B------:R-:W-:Y:S01]  /*5460*/  ISETP.GE.AND P0, PT, R8, R208, PT ;  /* 0x000000d00800720c */ /* 0x000fe20003f06270 */
[----:B-1----:R-:W-:Y:S01]  /*5470*/  IMAD.WIDE.U32 R26, R4, -0x326172a9, RZ ;  /* 0xcd9e8d57041a7825 */ /* 0x002fe200078e00ff */
[----:B------:R-:W-:Y:S01]  /*5480*/  LOP3.LUT R2, R230, UR15, R173, 0x96, !PT ;  /* 0x0000000fe6027c12 */ /* 0x000fe2000f8e96ad */
[----:B------:R1:W-:Y:S01]  /*5490*/  STL.64 [R1], R170 ;  /* 0x000000aa01007387 */ /* 0x0003e20000100a00 */
[----:B------:R-:W-:Y:S01]  /*54a0*/  FSEL R23, R16, -INF , !P0 ;  /* 0xff80000010177808 */ /* 0x000fe20004000000 */
[----:B------:R-:W-:Y:S01]  /*54b0*/  IMAD.WIDE.U32 R248, R248, -0x326172a9, RZ ;  /* 0xcd9e8d57f8f87825 */ /* 0x000fe200078e00ff */
[----:B------:R-:W-:Y:S02]  /*54c0*/  ISETP.GE.AND P0, PT, R8, R164, PT ;  /* 0x000000a40800720c */ /* 0x000fe40003f06270 */
[----:B------:R-:W-:Y:S01]  /*54d0*/  LOP3.LUT R8, R236, UR13, R27, 0x96, !PT ;  /* 0x0000000dec087c12 */ /* 0x000fe2000f8e961b */
[----:B------:R-:W-:Y:S01]  /*54e0*/  IMAD.WIDE.U32 R24, R24, -0x2daee0ad, RZ ;  /* 0xd2511f5318187825 */ /* 0x000fe200078e00ff */
[----:B------:R-:W-:-:S02]  /*54f0*/  LOP3.LUT R4, R26, UR11, R249, 0x96, !PT ;  /* 0x0000000b1a047c12 */ /* 0x000fc4000f8e96f9 */
[----:B------:R-:W-:Y:S01]  /*5500*/  FMNMX3.FTZ R29, R167, R186, R187, !PT ;  /* 0x000000baa71d7276 */ /* 0x000fe200078100bb */
[----:B------:R-:W-:Y:S01]  /*5510*/  IMAD.WIDE.U32 R30, R2, -0x326172a9, RZ ;  /* 0xcd9e8d57021e7825 */ /* 0x000fe200078e00ff */
[----:B------:R-:W-:Y:S02]  /*5520*/  LOP3.LUT R172, R172, UR12, R25, 0x96, !PT ;  /* 0x0000000cacac7c12 */ /* 0x000fe4000f8e9619 */
[----:B------:R-:W-:Y:S01]  /*5530*/  FMNMX3.FTZ R29, R29, R20, R183, !PT ;  /* 0x000000141d1d7276 */ /* 0x000fe200078100b7 */
[----:B------:R-:W-:Y:S01]  /*5540*/  IMAD.WIDE.U32 R174, R8, -0x2daee0ad, RZ ;  /* 0xd2511f5308ae7825 */ /* 0x000fe200078e00ff */
[----:B------:R-:W-:Y:S02]  /*5550*/  LOP3.LUT R2, R228, UR13, R31, 0x96, !PT ;  /* 0x0000000de4027c12 */ /* 0x000fe4000f8e961f */
[----:B------:R-:W-:Y:S01]  /*5560*/  FMNMX3.FTZ R29, R29, R32, R191, !PT ;  /* 0x000000201d1d7276 */ /* 0x000fe200078100bf */
[----:B------:R-:W-:Y:S01]  /*5570*/  IMAD.WIDE.U32 R176, R4, -0x2daee0ad, RZ ;  /* 0xd2511f5304b07825 */ /* 0x000fe200078e00ff */
[----:B------:R-:W-:-:S02]  /*5580*/  LOP3.LUT R4, R22, UR10, R175, 0x96, !PT ;  /* 0x0000000a16047c12 */ /* 0x000fc4000f8e96af */
[----:B--2---:R-:W-:Y:S01]  /*5590*/  FMNMX.FTZ R28, R28, R5, !PT ;  /* 0x000000051c1c7209 */ /* 0x004fe20007810000 */
[----:B------:R-:W-:Y:S01]  /*55a0*/  IMAD.WIDE.U32 R172, R172, -0x326172a9, RZ ;  /* 0xcd9e8d57acac7825 */ /* 0x000fe200078e00ff */
[----:B------:R-:W-:Y:S02]  /*55b0*/  FMNMX3.FTZ R29, R29, R197, R198, !PT ;  /* 0x000000c51d1d7276 */ /* 0x000fe400078100c6 */
[----:B------:R-:W-:Y:S01]  /*55c0*/  FSEL R194, R10, -INF , !P4 ;  /* 0xff8000000ac27808 */ /* 0x000fe20006000000 */
[----:B------:R-:W-:Y:S01]  /*55d0*/  IMAD.WIDE.U32 R26, R2, -0x2daee0ad, RZ ;  /* 0xd2511f53021a7825 */ /* 0x000fe200078e00ff */
[----:B------:R-:W-:Y:S01]  /*55e0*/  LOP3.LUT R2, R174, UR9, R177, 0x96, !PT ;  /* 0x00000009ae027c12 */ /* 0x000fe2000f8e96b1 */
[----:B------:R-:W2:Y:S01]  /*55f0*/  SHFL.BFLY PT, R244, R29, 0x2, 0x1f ;  /* 0x0c401f001df47f89 */ /* 0x000ea200000e0000 */
[----:B------:R-:W-:Y:S01]  /*5600*/  LOP3.LUT R8, R30, UR11, R173, 0x96, !PT ;  /* 0x0000000b1e087c12 */ /* 0x000fe2000f8e96ad */
[----:B------:R-:W-:Y:S01]  /*5610*/  IMAD.WIDE.U32 R4, R4, -0x326172a9, RZ ;  /* 0xcd9e8d5704047825 */ /* 0x000fe200078e00ff */
[----:B------:R-:W-:-:S02]  /*5620*/  LOP3.LUT R9, R24, UR10, R27, 0x96, !PT ;  /* 0x0000000a18097c12 */ /* 0x000fc4000f8e961b */
[----:B------:R-:W-:Y:S01]  /*5630*/  FSEL R15, R15, -INF , !P5 ;  /* 0xff8000000f0f7808 */ /* 0x000fe20006800000 */
[----:B------:R-:W-:Y:S01]  /*5640*/  IMAD.WIDE.U32 R174, R2, -0x326172a9, RZ ;  /* 0xcd9e8d5702ae7825 */ /* 0x000fe200078e00ff */
[----:B------:R-:W-:Y:S01]  /*5650*/  FSEL R34, R11, -INF , !P3 ;  /* 0xff8000000b227808 */ /* 0x000fe20005800000 */
[----:B------:R-:W3:Y:S01]  /*5660*/  SHFL.BFLY PT, R2, R28, 0x1, 0x1f ;  /* 0x0c201f001c027f89 */ /* 0x000ee200000e0000 */
[----:B------:R-:W-:Y:S01]  /*5670*/  FSEL R192, R6, -INF , !P2 ;  /* 0xff80000006c07808 */ /* 0x000fe20005000000 */
[----:B-1----:R-:W-:Y:S01]  /*5680*/  IMAD.WIDE.U32 R170, R8, -0x2daee0ad, RZ ;  /* 0xd2511f5308aa7825 */ /* 0x002fe200078e00ff */
[----:B------:R-:W-:Y:S02]  /*5690*/  MOV R22, R174 ;  /* 0x000000ae00167202 */ /* 0x000fe40000000f00 */
[----:B------:R-:W-:Y:S02]  /*56a0*/  LOP3.LUT R24, R4, UR8, R175, 0x96, !PT ;  /* 0x0000000804187c12 */ /* 0x000fe4000f8e96af */
[----:B------:R-:W-:-:S02]  /*56b0*/  LOP3.LUT R8, R26, UR9, R171, 0x96, !PT ;  /* 0x000000091a087c12 */ /* 0x000fc4000f8e96ab */
[----:B------:R-:W-:Y:S02]  /*56c0*/  FMNMX3.FTZ R26, R166, R23, R17, !PT ;  /* 0x00000017a61a7276 */ /* 0x000fe40007810011 */
[----:B------:R-:W-:Y:S02]  /*56d0*/  PRMT R4, R174, 0x7771, RZ ;  /* 0x00007771ae047816 */ /* 0x000fe400000000ff */
[----:B------:R-:W-:Y:S02]  /*56e0*/  LOP3.LUT R22, R22, 0xff, RZ, 0xc0, !PT ;  /* 0x000000ff16167812 */ /* 0x000fe400078ec0ff */
[----:B------:R-:W-:Y:S02]  /*56f0*/  FMNMX3.FTZ R26, R26, R12, R13, !PT ;  /* 0x0000000c1a1a7276 */ /* 0x000fe4000781000d */
[----:B------:R-:W-:Y:S02]  /*5700*/  PRMT R4, R22, 0x5410, R4 ;  /* 0x0000541016047816 */ /* 0x000fe40000000004 */
[----:B------:R-:W-:-:S02]  /*5710*/  FSEL R22, R18, -INF , !P0 ;  /* 0xff80000012167808 */ /* 0x000fc40004000000 */
[----:B------:R-:W-:Y:S02]  /*5720*/  FMNMX3.FTZ R26, R26, R193, R189, !PT ;  /* 0x000000c11a1a7276 */ /* 0x000fe400078100bd */
[----:B------:R-:W-:Y:S02]  /*5730*/  FMNMX3.FTZ R10, R165, R22, R19, !PT ;  /* 0x00000016a50a7276 */ /* 0x000fe40007810013 */
[----:B------:R-:W-:Y:S02]  /*5740*/  FMNMX3.FTZ R26, R26, R195, R196, !PT ;  /* 0x000000c31a1a7276 */ /* 0x000fe400078100c4 */
[----:B------:R-:W-:Y:S02]  /*5750*/  FMNMX3.FTZ R10, R10, R14, R15, !PT ;  /* 0x0000000e0a0a7276 */ /* 0x000fe4000781000f */
[----:B------:R-:W-:Y:S01]  /*5760*/  FSEL R188, R7, -INF , !P1 ;  /* 0xff80000007bc7808 */ /* 0x000fe20004800000 */
[----:B------:R-:W1:Y:S01]  /*5770*/  SHFL.BFLY PT, R243, R26, 0x2, 0x1f ;  /* 0x0c401f001af37f89 */ /* 0x000e6200000e0000 */
[----:B------:R-:W-:-:S02]  /*5780*/  FMNMX3.FTZ R10, R10, R194, R34, !PT ;  /* 0x000000c20a0a7276 */ /* 0x000fc40007810022 */
[----:B------:R-:W-:Y:S02]  /*5790*/  LOP3.LUT R248, R248, UR18, R5, 0x96, !PT ;  /* 0x00000012f8f87c12 */ /* 0x000fe4000f8e9605 */
[----:B------:R-:W-:Y:S02]  /*57a0*/  FMNMX3.FTZ R242, R10, R192, R188, !PT ;  /* 0x000000c00af27276 */ /* 0x000fe400078100bc */
[C---:B------:R-:W-:Y:S02]  /*57b0*/  PRMT R30, R174.reuse, 0x7773, RZ ;  /* 0x00007773ae1e7816 */ /* 0x040fe400000000ff */
[----:B------:R-:W-:Y:S01]  /*57c0*/  PRMT R5, R174, 0x7772, RZ ;  /* 0x00007772ae057816 */ /* 0x000fe200000000ff */
[----:B------:R-:W4:Y:S01]  /*57d0*/  SHFL.BFLY PT, R6, R242, 0x2, 0x1f ;  /* 0x0c401f00f2067f89 */ /* 0x000f2200000e0000 */
[----:B------:R-:W-:Y:S01]  /*57e0*/  IMAD.WIDE.U32 R174, R9, -0x326172a9, RZ ;  /* 0xcd9e8d5709ae7825 */ /* 0x000fe200078e00ff */
[----:B--2---:R-:W-:Y:S02]  /*57f0*/  FMNMX.FTZ R244, R29, R244, !PT ;  /* 0x000000f41df47209 */ /* 0x004fe40007810000 */
[----:B---3--:R-:W-:Y:S01]  /*5800*/  FMNMX.FTZ R2, R28, R2, !PT ;  /* 0x000000021c027209 */ /* 0x008fe20007810000 */
[----:B------:R-:W-:Y:S01]  /*5810*/  IMAD.WIDE.U32 R8, R8, -0x326172a9, RZ ;  /* 0xcd9e8d5708087825 */ /* 0x000fe200078e00ff */
[----:B------:R-:W-:-:S02]  /*5820*/  LOP3.LUT R247, R172, UR18, R175, 0x96, !PT ;  /* 0x00000012acf77c12 */ /* 0x000fc4000f8e96af */
[C---:B------:R-:W-:Y:S01]  /*5830*/  FSETP.NEU.FTZ.AND P5, PT, R2.reuse, -INF , PT ;  /* 0xff8000000200780b */ /* 0x040fe20003fbd000 */
[----:B------:R-:W-:Y:S01]  /*5840*/  FMUL.FTZ R250, R2, UR7 ;  /* 0x0000000702fa7c20 */ /* 0x000fe20008410000 */
[----:B------:R-:W-:Y:S02]  /*5850*/  LOP3.LUT R16, R174, UR8, R9, 0x96, !PT ;  /* 0x00000008ae107c12 */ /* 0x000fe4000f8e9609 */
[----:B------:R-:W-:Y:S02]  /*5860*/  MOV R27, R8 ;  /* 0x00000008001b7202 */ /* 0x000fe40000000f00 */
[C---:B------:R-:W-:Y:S02]  /*5870*/  PRMT R9, R8.reuse, 0x7771, RZ ;  /* 0x0000777108097816 */ /* 0x040fe400000000ff */
[C---:B------:R-:W-:Y:S02]  /*5880*/  PRMT R25, R8.reuse, 0x7773, RZ ;  /* 0x0000777308197816 */ /* 0x040fe400000000ff */
[----:B------:R-:W-:-:S02]  /*5890*/  PRMT R8, R8, 0x7772, RZ ;  /* 0x0000777208087816 */ /* 0x000fc400000000ff */
[----:B-1----:R-:W-:Y:S02]  /*58a0*/  FMNMX.FTZ R243, R26, R243, !PT ;  /* 0x000000f31af37209 */ /* 0x002fe40007810000 */
[----:B------:R-:W-:Y:S02]  /*58b0*/  PRMT R8, R8, 0x5410, R25 ;  /* 0x0000541008087816 */ /* 0x000fe40000000019 */
[----:B------:R-:W1:Y:S01]  /*58c0*/  SHFL.BFLY PT, R25, R244, 0x1, 0x1f ;  /* 0x0c201f00f4197f89 */ /* 0x000e6200000e0000 */
[----:B----4-:R-:W-:Y:S02]  /*58d0*/  FMNMX.FTZ R242, R242, R6, !PT ;  /* 0x00000006f2f27209 */ /* 0x010fe40007810000 */
[----:B------:R-:W-:Y:S01]  /*58e0*/  FSEL R250, R250, RZ, P5 ;  /* 0x000000fffafa7208 */ /* 0x000fe20002800000 */
[----:B------:R-:W2:Y:S01]  /*58f0*/  SHFL.BFLY PT, R7, R243, 0x1, 0x1f ;  /* 0x0c201f00f3077f89 */ /* 0x000ea200000e0000 */
[----:B------:R-:W-:Y:S02]  /*5900*/  LOP3.LUT R27, R27, 0xff, RZ, 0xc0, !PT ;  /* 0x000000ff1b1b7812 */ /* 0x000fe400078ec0ff */
[----:B------:R-:W-:Y:S01]  /*5910*/  MOV R26, R176 ;  /* 0x000000b0001a7202 */ /* 0x000fe20000000f00 */
[----:B------:R-:W3:Y:S01]  /*5920*/  SHFL.BFLY PT, R6, R242, 0x1, 0x1f ;  /* 0x0c201f00f2067f89 */ /* 0x000ee200000e0000 */
[----:B------:R-:W-:Y:S01]  /*5930*/  PRMT R9, R27, 0x5410, R9 ;  /* 0x000054101b097816 */ /* 0x000fe20000000009 */
[--C-:B------:R-:W-:Y:S01]  /*5940*/  FFMA.FTZ R181, R180, UR7, -R250.reuse ;  /* 0x00000007b4b57c23 */ /* 0x100fe200080108fa */
[----:B------:R-:W-:Y:S01]  /*5950*/  MOV R27, R177 ;  /* 0x000000b1001b7202 */ /* 0x000fe20000000f00 */
[--C-:B------:R-:W-:Y:S01]  /*5960*/  FFMA.FTZ R180, R21, UR7, -R250.reuse ;  /* 0x0000000715b47c23 */ /* 0x100fe200080108fa */
[--C-:B------:R-:W-:Y:S01]  /*5970*/  FFMA.FTZ R172, R184, UR7, -R250.reuse ;  /* 0x00000007b8ac7c23 */ /* 0x100fe200080108fa */
[--C-:B------:R-:W-:Y:S01]  /*5980*/  FFMA.FTZ R182, R185, UR7, -R250.reuse ;  /* 0x00000007b9b67c23 */ /* 0x100fe200080108fa */
[----:B------:R-:W-:Y:S01]  /*5990*/  LOP3.LUT R18, R16, 0xffff, RZ, 0xc0, !PT ;  /* 0x0000ffff10127812 */ /* 0x000fe200078ec0ff */
[----:B------:R-:W-:Y:S01]  /*59a0*/  MUFU.EX2 R181, R181 ;  /* 0x000000b500b57308 */ /* 0x000fe20000000800 */
[----:B------:R-:W-:Y:S01]  /*59b0*/  LOP3.LUT R11, R24, 0xffff, RZ, 0xc0, !PT ;  /* 0x0000ffff180b7812 */ /* 0x000fe200078ec0ff */
[----:B------:R-:W-:Y:S01]  /*59c0*/  FFMA.FTZ R246, R246, UR7, -R250 ;  /* 0x00000007f6f67c23 */ /* 0x000fe200080108fa */
[----:B------:R-:W-:Y:S01]  /*59d0*/  SHF.R.U32.HI R18, RZ, 0x8, R18 ;  /* 0x00000008ff127819 */ /* 0x000fe20000011612 */
[----:B------:R-:W-:Y:S01]  /*59e0*/  FFMA.FTZ R199, R199, UR7, -R250 ;  /* 0x00000007c7c77c23 */ /* 0x000fe200080108fa */
[----:B------:R-:W-:Y:S01]  /*59f0*/  PRMT R5, R5, 0x5410, R30 ;  /* 0x0000541005057816 */ /* 0x000fe2000000001e */
[--C-:B------:R-:W-:Y:S01]  /*5a00*/  FFMA.FTZ R35, R35, UR7, -R250.reuse ;  /* 0x0000000723237c23 */ /* 0x100fe200080108fa */
[----:B------:R-:W-:Y:S01]  /*5a10*/  SHF.R.U32.HI R11, RZ, 0x8, R11 ;  /* 0x00000008ff0b7819 */ /* 0x000fe2000001160b */
[----:B------:R-:W4:Y:S01]  /*5a20*/  MUFU.EX2 R180, R180 ;  /* 0x000000b400b47308 */ /* 0x000f220000000800 */
[----:B-1----:R-:W-:Y:S01]  /*5a30*/  FMNMX.FTZ R244, R244, R25, !PT ;  /* 0x00000019f4f47209 */ /* 0x002fe20007810000 */
[----:B------:R-:W-:Y:S01]  /*5a40*/  FFMA.FTZ R252, R33, UR7, -R250 ;  /* 0x0000000721fc7c23 */ /* 0x000fe200080108fa */
[----:B------:R-:W-:-:S02]  /*5a50*/  LOP3.LUT R10, R24, 0xff, RZ, 0xc0, !PT ;  /* 0x000000ff180a7812 */ /* 0x000fc400078ec0ff */
[----:B--2---:R-:W-:Y:S01]  /*5a60*/  FMNMX.FTZ R243, R243, R7, !PT ;  /* 0x00000007f3f37209 */ /* 0x004fe20007810000 */
[C---:B------:R-:W-:Y:S01]  /*5a70*/  FMUL.FTZ R251, R244.reuse, UR7 ;  /* 0x00000007f4fb7c20 */ /* 0x040fe20008410000 */
[----:B------:R-:W-:Y:S01]  /*5a80*/  FSETP.NEU.FTZ.AND P2, PT, R244, -INF , PT ;  /* 0xff800000f400780b */ /* 0x000fe20003f5d000 */
[----:B------:R-:W-:Y:S01]  /*5a90*/  MUFU.EX2 R172, R172 ;  /* 0x000000ac00ac7308 */ /* 0x000fe20000000800 */
[C---:B------:R-:W-:Y:S01]  /*5aa0*/  FSETP.NEU.FTZ.AND P1, PT, R243.reuse, -INF , PT ;  /* 0xff800000f300780b */ /* 0x040fe20003f3d000 */
[----:B------:R-:W-:Y:S01]  /*5ab0*/  FMUL.FTZ R249, R243, UR7 ;  /* 0x00000007f3f97c20 */ /* 0x000fe20008410000 */
[----:B------:R-:W-:Y:S02]  /*5ac0*/  FSEL R251, R251, RZ, P2 ;  /* 0x000000fffbfb7208 */ /* 0x000fe40001000000 */
[----:B---3--:R-:W-:Y:S02]  /*5ad0*/  FMNMX.FTZ R242, R242, R6, !PT ;  /* 0x00000006f2f27209 */ /* 0x008fe40007810000 */
[----:B------:R-:W-:Y:S01]  /*5ae0*/  FSEL R249, R249, RZ, P1 ;  /* 0x000000fff9f97208 */ /* 0x000fe20000800000 */
[--C-:B------:R-:W-:Y:S01]  /*5af0*/  FFMA.FTZ R177, R20, UR7, -R251.reuse ;  /* 0x0000000714b17c23 */ /* 0x100fe200080108fb */
[----:B------:R-:W-:Y:S01]  /*5b00*/  FFMA.FTZ R176, R183, UR7, -R251 ;  /* 0x00000007b7b07c23 */ /* 0x000fe200080108fb */
[----:B------:R-:W-:Y:S01]  /*5b10*/  FSEL R20, R2, RZ, P5 ;  /* 0x000000ff02147208 */ /* 0x000fe20002800000 */
[----:B------:R-:W-:Y:S01]  /*5b20*/  FMUL.FTZ R190, R242, UR7 ;  /* 0x00000007f2be7c20 */ /* 0x000fe20008410000 */
[--C-:B------:R-:W-:Y:S01]  /*5b30*/  FFMA.FTZ R173, R12, UR7, -R249.reuse ;  /* 0x000000070cad7c23 */ /* 0x100fe200080108f9 */
[----:B------:R-:W-:Y:S01]  /*5b40*/  FSETP.NEU.FTZ.AND P0, PT, R242, -INF , PT ;  /* 0xff800000f200780b */ /* 0x000fe20003f1d000 */
[--C-:B------:R-:W-:Y:S01]  /*5b50*/  FFMA.FTZ R13, R13, UR7, -R249.reuse ;  /* 0x000000070d0d7c23 */ /* 0x100fe200080108f9 */
[----:B------:R-:W-:Y:S01]  /*5b60*/  MUFU.EX2 R177, R177 ;  /* 0x000000b100b17308 */ /* 0x000fe20000000800 */
[----:B------:R-:W-:Y:S01]  /*5b70*/  FSEL R12, R244, RZ, P2 ;  /* 0x000000fff40c7208 */ /* 0x000fe20001000000 */
[----:B------:R-:W-:Y:S01]  /*5b80*/  FFMA.FTZ R174, R17, UR7, -R249 ;  /* 0x0000000711ae7c23 */ /* 0x000fe200080108f9 */
[----:B------:R-:W-:Y:S01]  /*5b90*/  FADD.FTZ R20, R168, -R20 ;  /* 0x80000014a8147221 */ /* 0x000fe20000010000 */
[----:B------:R-:W-:Y:S01]  /*5ba0*/  LOP3.LUT R7, R16, 0xff, RZ, 0xc0, !PT ;  /* 0x000000ff10077812 */ /* 0x000fe200078ec0ff */
[--C-:B------:R-:W-:Y:S01]  /*5bb0*/  FFMA.FTZ R179, R186, UR7, -R251.reuse ;  /* 0x00000007bab37c23 */ /* 0x100fe200080108fb */
[----:B------:R-:W-:Y:S01]  /*5bc0*/  FSEL R17, R242, RZ, P0 ;  /* 0x000000fff2117208 */ /* 0x000fe20000000000 */
[----:B------:R-:W-:Y:S01]  /*5bd0*/  FFMA.FTZ R178, R187, UR7, -R251 ;  /* 0x00000007bbb27c23 */ /* 0x000fe200080108fb */
[----:B------:R-:W1:Y:S01]  /*5be0*/  MUFU.EX2 R176, R176 ;  /* 0x000000b000b07308 */ /* 0x000e620000000800 */
[----:B------:R-:W-:Y:S01]  /*5bf0*/  FSEL R190, R190, RZ, P0 ;  /* 0x000000ffbebe7208 */ /* 0x000fe20000000000 */
[----:B------:R-:W-:Y:S01]  /*5c00*/  FADD.FTZ R12, R167, -R12 ;  /* 0x8000000ca70c7221 */ /* 0x000fe20000010000 */
[----:B------:R-:W-:Y:S01]  /*5c10*/  PRMT R18, R7, 0x5410, R18 ;  /* 0x0000541007127816 */ /* 0x000fe20000000012 */
[----:B------:R-:W-:Y:S01]  /*5c20*/  FADD.FTZ R17, R165, -R17 ;  /* 0x80000011a5117221 */ /* 0x000fe20000010000 */
[----:B------:R-:W-:Y:S01]  /*5c30*/  PRMT R7, R16, 0x7632, R7 ;  /* 0x0000763210077816 */ /* 0x000fe20000000007 */
[--C-:B------:R-:W-:Y:S01]  /*5c40*/  FFMA.FTZ R167, R14, UR7, -R190.reuse ;  /* 0x000000070ea77c23 */ /* 0x100fe200080108be */
[----:B------:R-:W-:Y:S01]  /*5c50*/  FFMA.FTZ R165, R15, UR7, -R190 ;  /* 0x000000070fa57c23 */ /* 0x000fe200080108be */
[----:B------:R2:W-:Y:S01]  /*5c60*/  MUFU.EX2 R168, R13 ;  /* 0x0000000d00a87308 */ /* 0x0005e20000000800 */
[----:B------:R-:W-:Y:S01]  /*5c70*/  FMUL.FTZ R12, R12, UR7 ;  /* 0x000000070c0c7c20 */ /* 0x000fe20008410000 */
[----:B------:R-:W-:Y:S01]  /*5c80*/  LOP3.LUT R5, R5, 0xff00ff, RZ, 0xc0, !PT ;  /* 0x00ff00ff05057812 */ /* 0x000fe200078ec0ff */
[----:B------:R-:W-:Y:S01]  /*5c90*/  FFMA.FTZ R175, R23, UR7, -R249 ;  /* 0x0000000717af7c23 */ /* 0x000fe200080108f9 */
[----:B------:R-:W-:Y:S01]  /*5ca0*/  SHF.R.U32.HI R16, RZ, 0x18, R16 ;  /* 0x00000018ff107819 */ /* 0x000fe20000011610 */
[--C-:B------:R-:W-:Y:S01]  /*5cb0*/  FFMA.FTZ R183, R19, UR7, -R190.reuse ;  /* 0x0000000713b77c23 */ /* 0x100fe200080108be */
[----:B------:R-:W-:Y:S01]  /*5cc0*/  LOP3.LUT R7, R7, 0xff, RZ, 0xc0, !PT ;  /* 0x000000ff07077812 */ /* 0x000fe200078ec0ff */
[----:B------:R-:W-:Y:S01]  /*5cd0*/  FFMA.FTZ R22, R22, UR7, -R190 ;  /* 0x0000000716167c23 */ /* 0x000fe200080108be */
[----:B------:R-:W3:Y:S01]  /*5ce0*/  MUFU.EX2 R182, R182 ;  /* 0x000000b600b67308 */ /* 0x000ee20000000800 */
[----:B------:R-:W-:Y:S01]  /*5cf0*/  PRMT R11, R10, 0x5410, R11 ;  /* 0x000054100a0b7816 */ /* 0x000fe2000000000b */
[----:B------:R-:W-:Y:S01]  /*5d00*/  FMUL.FTZ R20, R20, UR7 ;  /* 0x0000000714147c20 */ /* 0x000fe20008410000 */
[----:B------:R-:W-:Y:S01]  /*5d10*/  PRMT R10, R24, 0x7632, R10 ;  /* 0x00007632180a7816 */ /* 0x000fe2000000000a */
[----:B------:R-:W-:Y:S01]  /*5d20*/  FMUL.FTZ R17, R17, UR7 ;  /* 0x0000000711117c20 */ /* 0x000fe20008410000 */
[----:B------:R-:W-:Y:S01]  /*5d30*/  HSET2.LE.AND R4, R4, R3, PT ;  /* 0x0000000304047233 */ /* 0x000fe20003803000 */
[----:B------:R-:W-:Y:S01]  /*5d40*/  FFMA.FTZ R191, R191, UR7, -R251 ;  /* 0x00000007bfbf7c23 */ /* 0x000fe200080108fb */
[----:B------:R-:W-:Y:S01]  /*5d50*/  PRMT R16, R7, 0x5410, R16 ;  /* 0x0000541007107816 */ /* 0x000fe20000000010 */
[----:B------:R-:W-:Y:S01]  /*5d60*/  MUFU.EX2 R179, R179 ;  /* 0x000000b300b37308 */ /* 0x000fe20000000800 */
[----:B--2---:R-:W-:-:S02]  /*5d70*/  FSEL R13, R243, RZ, P1 ;  /* 0x000000fff30d7208 */ /* 0x004fc40000800000 */
[----:B----4-:R-:W-:Y:S02]  /*5d80*/  F2FP.BF16.F32.PACK_AB R6, R180, R181 ;  /* 0x000000b5b406723e */ /* 0x010fe400000010ff */
[----:B------:R-:W-:Y:S01]  /*5d90*/  HSET2.LE.AND R5, R5, R3, PT ;  /* 0x0000000305057233 */ /* 0x000fe20003803000 */
[----:B------:R-:W-:Y:S01]  /*5da0*/  FADD.FTZ R13, R166, -R13 ;  /* 0x8000000da60d7221 */ /* 0x000fe20000010000 */
[----:B-1----:R-:W-:Y:S01]  /*5db0*/  F2FP.BF16.F32.PACK_AB R7, R176, R177 ;  /* 0x000000b1b007723e */ /* 0x002fe200000010ff */
[----:B------:R-:W1:Y:S01]  /*5dc0*/  MUFU.EX2 R178, R178 ;  /* 0x000000b200b27308 */ /* 0x000e620000000800 */
[----:B------:R-:W-:Y:S01]  /*5dd0*/  SHF.R.U32.HI R24, RZ, 0x18, R24 ;  /* 0x00000018ff187819 */ /* 0x000fe20000011618 */
[----:B------:R-:W-:Y:S01]  /*5de0*/  FMUL.FTZ R185, R13, UR7 ;  /* 0x000000070db97c20 */ /* 0x000fe20008410000 */
[----:B------:R-:W-:Y:S02]  /*5df0*/  LOP3.LUT R10, R10, 0xff, RZ, 0xc0, !PT ;  /* 0x000000ff0a0a7812 */ /* 0x000fe400078ec0ff */
[----:B------:R-:W-:-:S02]  /*5e00*/  LOP3.LUT R6, R6, R4, RZ, 0xc0, !PT ;  /* 0x0000000406067212 */ /* 0x000fc400078ec0ff */
[----:B------:R-:W-:Y:S01]  /*5e10*/  LOP3.LUT R7, R7, R5, RZ, 0xc0, !PT ;  /* 0x0000000507077212 */ /* 0x000fe200078ec0ff */
[----:B------:R2:W4:Y:S01]  /*5e20*/  MUFU.EX2 R186, R12 ;  /* 0x0000000c00ba7308 */ /* 0x0005220000000800 */
[----:B------:R-:W-:Y:S02]  /*5e30*/  HSET2.LE.AND R4, R11, R3, PT ;  /* 0x000000030b047233 */ /* 0x000fe40003803000 */
[----:B------:R-:W-:Y:S02]  /*5e40*/  PRMT R10, R10, 0x5410, R24 ;  /* 0x000054100a0a7816 */ /* 0x000fe40000000018 */
[----:B---3--:R-:W-:Y:S02]  /*5e50*/  F2FP.BF16.F32.PACK_AB R5, R182, R172 ;  /* 0x000000acb605723e */ /* 0x008fe400000010ff */
[----:B------:R-:W-:Y:S01]  /*5e60*/  LOP3.LUT R8, R8, 0xff00ff, RZ, 0xc0, !PT ;  /* 0x00ff00ff08087812 */ /* 0x000fe200078ec0ff */
[----:B------:R-:W-:Y:S01]  /*5e70*/  MUFU.EX2 R167, R167 ;  /* 0x000000a700a77308 */ /* 0x000fe20000000800 */
[----:B------:R-:W-:-:S02]  /*5e80*/  LOP3.LUT R4, R5, R4, RZ, 0xc0, !PT ;  /* 0x0000000405047212 */ /* 0x000fc400078ec0ff */
[--C-:B------:R-:W-:Y:S02]  /*5e90*/  HSET2.LE.AND R5, R10, R3.reuse, PT ;  /* 0x000000030a057233 */ /* 0x100fe40003803000 */
[----:B-1----:R-:W-:Y:S02]  /*5ea0*/  F2FP.BF16.F32.PACK_AB R10, R178, R179 ;  /* 0x000000b3b20a723e */ /* 0x002fe400000010ff */
[--C-:B------:R-:W-:Y:S01]  /*5eb0*/  HSET2.LE.AND R8, R8, R3.reuse, PT ;  /* 0x0000000308087233 */ /* 0x100fe20003803000 */
[----:B------:R-:W1:Y:S01]  /*5ec0*/  MUFU.EX2 R165, R165 ;  /* 0x000000a500a57308 */ /* 0x000e620000000800 */
[----:B--2---:R-:W2:Y:S01]  /*5ed0*/  LDSM.16.MT88.4 R12, [R217+0xa000] ;  /* 0x00a00000d90c783b */ /* 0x004ea20000004200 */
[----:B------:R-:W-:Y:S01]  /*5ee0*/  LOP3.LUT R5, R10, R5, RZ, 0xc0, !PT ;  /* 0x000000050a057212 */ /* 0x000fe200078ec0ff */
[-C--:B----4-:R-:W-:Y:S01]  /*5ef0*/  FMUL.FTZ R162, R162, R186.reuse ;  /* 0x000000baa2a27220 */ /* 0x090fe20000410000 */
[--C-:B------:R-:W-:Y:S01]  /*5f00*/  HSET2.LE.AND R9, R9, R3.reuse, PT ;  /* 0x0000000309097233 */ /* 0x100fe20003803000 */
[-C--:B------:R-:W-:Y:S01]  /*5f10*/  FMUL.FTZ R163, R163, R186.reuse ;  /* 0x000000baa3a37220 */ /* 0x080fe20000410000 */
[----:B------:R-:W-:Y:S01]  /*5f20*/  @P6 IADD3 R245, PT, PT, R227, -0x40, RZ ;  /* 0xffffffc0e3f56810 */ /* 0x000fe20007ffe0ff */
[-C--:B------:R-:W-:Y:S01]  /*5f30*/  FMUL.FTZ R150, R150, R186.reuse ;  /* 0x000000ba96967220 */ /* 0x080fe20000410000 */
[----:B------:R-:W3:Y:S01]  /*5f40*/  MUFU.EX2 R173, R173 ;  /* 0x000000ad00ad7308 */ /* 0x000ee20000000800 */
[-C--:B------:R-:W-:Y:S01]  /*5f50*/  FMUL.FTZ R151, R151, R186.reuse ;  /* 0x000000ba97977220 */ /* 0x080fe20000410000 */
[----:B------:R-:W-:Y:S01]  /*5f60*/  IADD3 R24, PT, PT, R0, R245, RZ ;  /* 0x000000f500187210 */ /* 0x000fe20007ffe0ff */
[-C--:B------:R-:W-:Y:S01]  /*5f70*/  FMUL.FTZ R70, R70, R186.reuse ;  /* 0x000000ba46467220 */ /* 0x080fe20000410000 */
[-C--:B------:R-:W-:Y:S01]  /*5f80*/  FMUL.FTZ R71, R71, R186.reuse ;  /* 0x000000ba47477220 */ /* 0x080fe20000410000 */
[-C--:B------:R-:W-:Y:S01]  /*5f90*/  FMUL.FTZ R38, R38, R186.reuse ;  /* 0x000000ba26267220 */ /* 0x080fe20000410000 */
[-C--:B------:R-:W-:Y:S01]  /*5fa0*/  FMUL.FTZ R39, R39, R186.reuse ;  /* 0x000000ba27277220 */ /* 0x080fe20000410000 */
[----:B------:R-:W4:Y:S01]  /*5fb0*/  LDSM.16.MT88.4 R28, [R24] ;  /* 0x00000000181c783b */ /* 0x000f220000004200 */
[----:B------:R-:W-:Y:S01]  /*5fc0*/  MUFU.EX2 R175, R175 ;  /* 0x000000af00af7308 */ /* 0x000fe20000000800 */
[----:B-1----:R-:W-:Y:S01]  /*5fd0*/  F2FP.BF16.F32.PACK_AB R11, R165, R167 ;  /* 0x000000a7a50b723e */ /* 0x002fe200000010ff */
[-C--:B------:R-:W-:Y:S01]  /*5fe0*/  FMUL.FTZ R50, R50, R186.reuse ;  /* 0x000000ba32327220 */ /* 0x080fe20000410000 */
[-C--:B------:R-:W-:Y:S01]  /*5ff0*/  FMUL.FTZ R51, R51, R186.reuse ;  /* 0x000000ba33337220 */ /* 0x080fe20000410000 */
[----:B------:R-:W-:Y:S01]  /*6000*/  FMUL.FTZ R54, R54, R186 ;  /* 0x000000ba36367220 */ /* 0x000fe20000410000 */
[----:B------:R-:W-:Y:S01]  /*6010*/  LOP3.LUT R11, R11, R8, RZ, 0xc0, !PT ;  /* 0x000000080b0b7212 */ /* 0x000fe200078ec0ff */
[-C--:B------:R-:W-:Y:S01]  /*6020*/  FMUL.FTZ R55, R55, R186.reuse ;  /* 0x000000ba37377220 */ /* 0x080fe20000410000 */
[--C-:B------:R-:W-:Y:S01]  /*6030*/  HSET2.LE.AND R8, R18, R3.reuse, PT ;  /* 0x0000000312087233 */ /* 0x100fe20003803000 */
[----:B------:R-:W1:Y:S01]  /*6040*/  MUFU.EX2 R174, R174 ;  /* 0x000000ae00ae7308 */ /* 0x000e620000000800 */
[----:B---3--:R-:W-:Y:S01]  /*6050*/  F2FP.BF16.F32.PACK_AB R10, R168, R173 ;  /* 0x000000ada80a723e */ /* 0x008fe200000010ff */
[-C--:B------:R-:W-:Y:S01]  /*6060*/  FMUL.FTZ R66, R66, R186.reuse ;  /* 0x000000ba42427220 */ /* 0x080fe20000410000 */
[-C--:B------:R-:W-:Y:S01]  /*6070*/  FMUL.FTZ R67, R67, R186.reuse ;  /* 0x000000ba43437220 */ /* 0x080fe20000410000 */
[-C--:B------:R-:W-:Y:S01]  /*6080*/  FMUL.FTZ R122, R122, R186.reuse ;  /* 0x000000ba7a7a7220 */ /* 0x080fe20000410000 */
[----:B------:R-:W-:Y:S01]  /*6090*/  LOP3.LUT R10, R10, R9, RZ, 0xc0, !PT ;  /* 0x000000090a0a7212 */ /* 0x000fe200078ec0ff */
[-C--:B------:R-:W-:Y:S01]  /*60a0*/  FMUL.FTZ R123, R123, R186.reuse ;  /* 0x000000ba7b7b7220 */ /* 0x080fe20000410000 */
[-C--:B------:R-:W-:Y:S01]  /*60b0*/  FMUL.FTZ R102, R102, R186.reuse ;  /* 0x000000ba66667220 */ /* 0x080fe20000410000 */
[----:B------:R-:W-:Y:S01]  /*60c0*/  MUFU.EX2 R166, R22 ;  /* 0x0000001600a67308 */ /* 0x000fe20000000800 */
[-C--:B------:R-:W-:Y:S01]  /*60d0*/  FMUL.FTZ R103, R103, R186.reuse ;  /* 0x000000ba67677220 */ /* 0x080fe20000410000 */
[-C--:B------:R-:W-:Y:S01]  /*60e0*/  FMUL.FTZ R114, R114, R186.reuse ;  /* 0x000000ba72727220 */ /* 0x080fe20000410000 */
[-C--:B------:R-:W-:Y:S01]  /*60f0*/  FMUL.FTZ R115, R115, R186.reuse ;  /* 0x000000ba73737220 */ /* 0x080fe20000410000 */
[-C--:B------:R-:W-:Y:S01]  /*6100*/  FMUL.FTZ R146, R146, R186.reuse ;  /* 0x000000ba92927220 */ /* 0x080fe20000410000 */
[-C--:B------:R-:W-:Y:S01]  /*6110*/  FMUL.FTZ R147, R147, R186.reuse ;  /* 0x000000ba93937220 */ /* 0x080fe20000410000 */
[-C--:B------:R-:W-:Y:S01]  /*6120*/  FMUL.FTZ R86, R86, R186.reuse ;  /* 0x000000ba56567220 */ /* 0x080fe20000410000 */
[-C--:B------:R-:W-:Y:S01]  /*6130*/  FMUL.FTZ R87, R87, R186.reuse ;  /* 0x000000ba57577220 */ /* 0x080fe20000410000 */
[----:B------:R-:W3:Y:S01]  /*6140*/  MUFU.EX2 R183, R183 ;  /* 0x000000b700b77308 */ /* 0x000ee20000000800 */
[----:B-1----:R-:W-:Y:S01]  /*6150*/  F2FP.BF16.F32.PACK_AB R9, R174, R175 ;  /* 0x000000afae09723e */ /* 0x002fe200000010ff */
[-C--:B------:R-:W-:Y:S01]  /*6160*/  FMUL.FTZ R82, R82, R186.reuse ;  /* 0x000000ba52527220 */ /* 0x080fe20000410000 */
[-C--:B------:R-:W-:Y:S01]  /*6170*/  FMUL.FTZ R83, R83, R186.reuse ;  /* 0x000000ba53537220 */ /* 0x080fe20000410000 */
[----:B------:R-:W-:Y:S01]  /*6180*/  FMUL.FTZ R98, R98, R186 ;  /* 0x000000ba62627220 */ /* 0x000fe20000410000 */
[----:B------:R-:W-:Y:S01]  /*6190*/  LOP3.LUT R8, R9, R8, RZ, 0xc0, !PT ;  /* 0x0000000809087212 */ /* 0x000fe200078ec0ff */
[----:B------:R-:W-:Y:S01]  /*61a0*/  FMUL.FTZ R99, R99, R186 ;  /* 0x000000ba63637220 */ /* 0x000fe20000410000 */
[----:B------:R-:W-:Y:S01]  /*61b0*/  HSET2.LE.AND R9, R16, R3, PT ;  /* 0x0000000310097233 */ /* 0x000fe20003803000 */
[----:B------:R-:W1:Y:S08]  /*61c0*/  MUFU.EX2 R187, R20 ;  /* 0x0000001400bb7308 */ /* 0x000e700000000800 */
[----:B------:R-:W2:Y:S01]  /*61d0*/  MUFU.EX2 R185, R185 ;  /* 0x000000b900b97308 */ /* 0x000ea20000000800 */
[----:B---3--:R-:W-:-:S04]  /*61e0*/  F2FP.BF16.F32.PACK_AB R16, R183, R166 ;  /* 0x000000a6b710723e */ /* 0x008fc800000010ff */
[----:B------:R-:W-:-:S03]  /*61f0*/  LOP3.LUT R9, R16, R9, RZ, 0xc0, !PT ;  /* 0x0000000910097212 */ /* 0x000fc600078ec0ff */
        /* <DEDUP_REMOVED lines=32> */
[-C--:B------:R-:W-:Y:S01]  /*6400*/  FMUL.FTZ R47, R47, R184.reuse ;  /* 0x000000b82f2f7220 */ /* 0x080fe20000410000 */
[-C--:B------:R-:W-:Y:S01]  /*6410*/  FMUL.FTZ R48, R48, R187.reuse ;  /* 0x000000bb30307220 */ /* 0x080fe20000410000 */
[-C--:B------:R-:W-:Y:S01]  /*6420*/  FMUL.FTZ R49, R49, R187.reuse ;  /* 0x000000bb31317220 */ /* 0x080fe20000410000 */
[-C--:B------:R-:W-:Y:S01]  /*6430*/  FMUL.FTZ R52, R52, R187.reuse ;  /* 0x000000bb34347220 */ /* 0x080fe20000410000 */
[----:B------:R-:W-:Y:S01]  /*6440*/  FMUL.FTZ R53, R53, R187 ;  /* 0x000000bb35357220 */ /* 0x000fe20000410000 */
[----:B------:R-:W-:Y:S01]  /*6450*/  HMMA.16816.F32.BF16 R152, R8, R14, R152 ;  /* 0x0000000e0898723c */ /* 0x000fe20000041898 */
[----:B------:R-:W2:Y:S01]  /*6460*/  LDSM.16.MT88.4 R12, [R245] ;  /* 0x00000000f50c783b */ /* 0x000ea20000004200 */
        /* <DEDUP_REMOVED lines=10> */
[-C--:B----4-:R-:W-:Y:S01]  /*6510*/  HMMA.16816.F32.BF16 R68, R4, R28.reuse, R68 ;  /* 0x0000001c0444723c */ /* 0x090fe20000041844 */
[----:B------:R-:W3:Y:S01]  /*6520*/  LDSM.16.MT88.4 R20, [R217+0xb000] ;  /* 0x00b00000d914783b */ /* 0x000ee20000004200 */
[-C--:B------:R-:W-:Y:S01]  /*6530*/  FMUL.FTZ R76, R76, R185.reuse ;  /* 0x000000b94c4c7220 */ /* 0x080fe20000410000 */
[-C--:B------:R-:W-:Y:S01]  /*6540*/  FMUL.FTZ R77, R77, R185.reuse ;  /* 0x000000b94d4d7220 */ /* 0x080fe20000410000 */
[-C--:B------:R-:W-:Y:S01]  /*6550*/  FMUL.FTZ R88, R88, R185.reuse ;  /* 0x000000b958587220 */ /* 0x080fe20000410000 */
[-C--:B------:R-:W-:Y:S01]  /*6560*/  FMUL.FTZ R78, R78, R184.reuse ;  /* 0x000000b84e4e7220 */ /* 0x080fe20000410000 */
[----:B------:R-:W-:Y:S01]  /*6570*/  FMUL.FTZ R79, R79, R184 ;  /* 0x000000b84f4f7220 */ /* 0x000fe20000410000 */
[-C--:B------:R-:W-:Y:S01]  /*6580*/  FMUL.FTZ R89, R89, R185.reuse ;  /* 0x000000b959597220 */ /* 0x080fe20000410000 */
[----:B------:R-:W-:Y:S01]  /*6590*/  HMMA.16816.F32.BF16 R72, R8, R28, R72 ;  /* 0x0000001c0848723c */ /* 0x000fe20000041848 */
[----:B------:R-:W-:Y:S01]  /*65a0*/  MOV R28, R26 ;  /* 0x0000001a001c7202 */ /* 0x000fe20000000f00 */
[----:B------:R-:W-:Y:S01]  /*65b0*/  FMUL.FTZ R92, R92, R185 ;  /* 0x000000b95c5c7220 */ /* 0x000fe20000410000 */
[----:B------:R-:W-:Y:S01]  /*65c0*/  MOV R29, R27 ;  /* 0x0000001b001d7202 */ /* 0x000fe20000000f00 */
[-C--:B------:R-:W-:Y:S01]  /*65d0*/  FMUL.FTZ R93, R93, R185.reuse ;  /* 0x000000b95d5d7220 */ /* 0x080fe20000410000 */
[----:B------:R-:W-:Y:S01]  /*65e0*/  LDSM.16.MT88.4 R24, [R24+0x1000] ;  /* 0x001000001818783b */ /* 0x000fe20000004200 */
        /* <DEDUP_REMOVED lines=28> */
[----:B------:R-:W-:Y:S01]  /*67b0*/  FMUL.FTZ R133, R133, R185 ;  /* 0x000000b985857220 */ /* 0x000fe20000410000 */
[-C--:B------:R-:W-:Y:S01]  /*67c0*/  FMUL.FTZ R138, R138, R184.reuse ;  /* 0x000000b88a8a7220 */ /* 0x080fe20000410000 */
[-C--:B------:R-:W-:Y:S01]  /*67d0*/  FMUL.FTZ R139, R139, R184.reuse ;  /* 0x000000b88b8b7220 */ /* 0x080fe20000410000 */
[-C--:B------:R-:W-:Y:S01]  /*67e0*/  FMUL.FTZ R134, R134, R184.reuse ;  /* 0x000000b886867220 */ /* 0x080fe20000410000 */
[----:B------:R-:W-:Y:S01]  /*67f0*/  FMUL.FTZ R135, R135, R184 ;  /* 0x000000b887877220 */ /* 0x000fe20000410000 */
        /* <DEDUP_REMOVED lines=17> */
[----:B------:R-:W-:Y:S01]  /*6910*/  HMMA.16816.F32.BF16 R60, R8, R14, R60 ;  /* 0x0000000e083c723c */ /* 0x000fe2000004183c */
[--C-:B------:R-:W-:Y:S01]  /*6920*/  FFMA.FTZ R193, R193, UR7, -R249.reuse ;  /* 0x00000007c1c17c23 */ /* 0x100fe200080108f9 */
[----:B------:R-:W-:Y:S01]  /*6930*/  FFMA.FTZ R189, R189, UR7, -R249 ;  /* 0x00000007bdbd7c23 */ /* 0x000fe200080108f9 */
[--C-:B------:R-:W-:Y:S01]  /*6940*/  FFMA.FTZ R194, R194, UR7, -R190.reuse ;  /* 0x00000007c2c27c23 */ /* 0x100fe200080108be */
[--C-:B------:R-:W-:Y:S01]  /*6950*/  FFMA.FTZ R192, R192, UR7, -R190.reuse ;  /* 0x00000007c0c07c23 */ /* 0x100fe200080108be */
[----:B------:R-:W-:-:S02]  /*6960*/  FFMA.FTZ R188, R188, UR7, -R190 ;  /* 0x00000007bcbc7c23 */ /* 0x000fc400080108be */
[----:B------:R-:W2:Y:S01]  /*6970*/  MUFU.EX2 R199, R199 ;  /* 0x000000c700c77308 */ /* 0x000ea20000000800 */
[----:B------:R-:W-:Y:S01]  /*6980*/  HMMA.16816.F32.BF16 R64, R4, R14, R64 ;  /* 0x0000000e0440723c */ /* 0x000fe20000041840 */
[----:B------:R-:W4:Y:S01]  /*6990*/  LDSM.16.MT88.4 R12, [R201+0xb000] ;  /* 0x00b00000c90c783b */ /* 0x000f220000004200 */
[----:B------:R-:W-:-:S05]  /*69a0*/  FFMA.FTZ R34, R34, UR7, -R190 ;  /* 0x0000000722227c23 */ /* 0x000fca00080108be */
[----:B------:R-:W-:Y:S01]  /*69b0*/  MUFU.EX2 R252, R252 ;  /* 0x000000fc00fc7308 */ /* 0x000fe20000000800 */
[C---:B------:R-:W-:Y:S07]  /*69c0*/  HMMA.16816.F32.BF16 R76, R8.reuse, R30, R76 ;  /* 0x0000001e084c723c */ /* 0x040fee000004184c */
[----:B------:R-:W-:Y:S01]  /*69d0*/  MUFU.EX2 R191, R191 ;  /* 0x000000bf00bf7308 */ /* 0x000fe20000000800 */
[C---:B---3--:R-:W-:Y:S08]  /*69e0*/  HMMA.16816.F32.BF16 R88, R8.reuse, R20, R88 ;  /* 0x000000140858723c */ /* 0x048ff00000041858 */
[C---:B------:R-:W-:Y:S08]  /*69f0*/  HMMA.16816.F32.BF16 R92, R8.reuse, R22, R92 ;  /* 0x00000016085c723c */ /* 0x040ff0000004185c */
[C---:B-1----:R-:W-:Y:S08]  /*6a00*/  HMMA.16816.F32.BF16 R116, R8.reuse, R16, R116 ;  /* 0x000000100874723c */ /* 0x042ff00000041874 */
[C---:B------:R-:W-:Y:S08]  /*6a10*/  HMMA.16816.F32.BF16 R140, R8.reuse, R18, R140 ;  /* 0x00000012088c723c */ /* 0x040ff0000004188c */
[C---:B----4-:R-:W-:Y:S08]  /*6a20*/  HMMA.16816.F32.BF16 R104, R8.reuse, R12, R104 ;  /* 0x0000000c0868723c */ /* 0x050ff00000041868 */
[C---:B------:R-:W-:Y:S08]  /*6a30*/  HMMA.16816.F32.BF16 R108, R8.reuse, R14, R108 ;  /* 0x0000000e086c723c */ /* 0x040ff0000004186c */
[C---:B------:R-:W-:Y:S08]  /*6a40*/  HMMA.16816.F32.BF16 R136, R8.reuse, R24, R136 ;  /* 0x000000180888723c */ /* 0x040ff00000041888 */
[----:B------:R-:W-:Y:S01]  /*6a50*/  HMMA.16816.F32.BF16 R132, R8, R26, R132 ;  /* 0x0000001a0884723c */ /* 0x000fe20000041884 */
[----:B------:R-:W-:Y:S01]  /*6a60*/  IMAD.WIDE.U32 R8, R248, -0x2daee0ad, RZ ;  /* 0xd2511f53f8087825 */ /* 0x000fe200078e00ff */
[----:B------:R-:W-:-:S03]  /*6a70*/  MOV R10, R28 ;  /* 0x0000001c000a7202 */ /* 0x000fc60000000f00 */
[----:B------:R-:W-:Y:S01]  /*6a80*/  FMUL.FTZ R124, R124, R187 ;  /* 0x000000bb7c7c7220 */ /* 0x000fe20000410000 */
[----:B------:R-:W-:Y:S01]  /*6a90*/  MOV R11, R29 ;  /* 0x0000001d000b7202 */ /* 0x000fe20000000f00 */
[----:B------:R-:W-:Y:S01]  /*6aa0*/  FMUL.FTZ R125, R125, R187 ;  /* 0x000000bb7d7d7220 */ /* 0x000fe20000410000 */
[----:B------:R-:W-:Y:S01]  /*6ab0*/  LOP3.LUT R11, R10, UR17, R9, 0x96, !PT ;  /* 0x000000110a0b7c12 */ /* 0x000fe2000f8e9609 */
[----:B------:R-:W-:Y:S01]  /*6ac0*/  FMUL.FTZ R126, R126, R186 ;  /* 0x000000ba7e7e7220 */ /* 0x000fe20000410000 */
[----:B------:R-:W-:Y:S01]  /*6ad0*/  HMMA.16816.F32.BF16 R120, R4, R18, R120 ;  /* 0x000000120478723c */ /* 0x000fe20000041878 */
[----:B------:R-:W-:Y:S01]  /*6ae0*/  IMAD.WIDE.U32 R18, R247, -0x2daee0ad, RZ ;  /* 0xd2511f53f7127825 */ /* 0x000fe200078e00ff */
[----:B------:R-:W-:-:S03]  /*6af0*/  PRMT R9, R8, 0x7771, RZ ;  /* 0x0000777108097816 */ /* 0x000fc600000000ff */
[-C--:B------:R-:W-:Y:S01]  /*6b00*/  FMUL.FTZ R127, R127, R186.reuse ;  /* 0x000000ba7f7f7220 */ /* 0x080fe20000410000 */
[-C--:B------:R-:W-:Y:S01]  /*6b10*/  FMUL.FTZ R128, R128, R187.reuse ;  /* 0x000000bb80807220 */ /* 0x080fe20000410000 */
[----:B------:R-:W-:Y:S01]  /*6b20*/  FMUL.FTZ R129, R129, R187 ;  /* 0x000000bb81817220 */ /* 0x000fe20000410000 */
[----:B------:R-:W-:Y:S01]  /*6b30*/  LOP3.LUT R10, R170, UR17, R19, 0x96, !PT ;  /* 0x00000011aa0a7c12 */ /* 0x000fe2000f8e9613 */
[----:B------:R-:W-:Y:S01]  /*6b40*/  FMUL.FTZ R130, R130, R186 ;  /* 0x000000ba82827220 */ /* 0x000fe20000410000 */
[----:B------:R1:W5:Y:S01]  /*6b50*/  LDL.LU.64 R170, [R1] ;  /* 0x0000000001aa7983 */ /* 0x0003620000300a00 */
[----:B------:R-:W-:Y:S01]  /*6b60*/  HMMA.16816.F32.BF16 R100, R4, R12, R100 ;  /* 0x0000000c0464723c */ /* 0x000fe20000041864 */
[--C-:B------:R-:W-:Y:S01]  /*6b70*/  FFMA.FTZ R12, R197, UR7, -R251.reuse ;  /* 0x00000007c50c7c23 */ /* 0x100fe200080108fb */
[----:B------:R-:W-:Y:S01]  /*6b80*/  MOV R13, R8 ;  /* 0x00000008000d7202 */ /* 0x000fe20000000f00 */
[----:B------:R-:W-:Y:S01]  /*6b90*/  FFMA.FTZ R197, R198, UR7, -R251 ;  /* 0x00000007c6c57c23 */ /* 0x000fe200080108fb */
[----:B------:R-:W-:-:S04]  /*6ba0*/  FMUL.FTZ R131, R131, R186 ;  /* 0x000000ba83837220 */ /* 0x000fc80000410000 */
[----:B------:R-:W-:Y:S01]  /*6bb0*/  HMMA.16816.F32.BF16 R112, R4, R14, R112 ;  /* 0x0000000e0470723c */ /* 0x000fe20000041870 */
[----:B------:R-:W-:Y:S01]  /*6bc0*/  PRMT R15, R18, 0x7773, RZ ;  /* 0x00007773120f7816 */ /* 0x000fe200000000ff */
[----:B------:R3:W-:Y:S01]  /*6bd0*/  MUFU.EX2 R198, R12 ;  /* 0x0000000c00c67308 */ /* 0x0007e20000000800 */
[----:B------:R-:W-:Y:S01]  /*6be0*/  PRMT R14, R8, 0x7773, RZ ;  /* 0x00007773080e7816 */ /* 0x000fe200000000ff */
[----:B------:R-:W-:Y:S01]  /*6bf0*/  FFMA.FTZ R248, R32, UR7, -R251 ;  /* 0x0000000720f87c23 */ /* 0x000fe200080108fb */
[----:B------:R-:W-:-:S03]  /*6c00*/  PRMT R8, R8, 0x7772, RZ ;  /* 0x0000777208087816 */ /* 0x000fc600000000ff */
[C---:B------:R-:W-:Y:S01]  /*6c10*/  HMMA.16816.F32.BF16 R144, R4.reuse, R16, R144 ;  /* 0x000000100490723c */ /* 0x040fe20000041890 */
[----:B------:R-:W-:Y:S01]  /*6c20*/  PRMT R16, R18, 0x7772, RZ ;  /* 0x0000777212107816 */ /* 0x000fe200000000ff */
[----:B------:R-:W-:Y:S01]  /*6c30*/  MUFU.EX2 R29, R35 ;  /* 0x00000023001d7308 */ /* 0x000fe20000000800 */
[----:B------:R-:W-:Y:S02]  /*6c40*/  LOP3.LUT R13, R13, 0xff, RZ, 0xc0, !PT ;  /* 0x000000ff0d0d7812 */ /* 0x000fe400078ec0ff */
[--C-:B------:R-:W-:Y:S02]  /*6c50*/  PRMT R16, R16, 0x5410, R15.reuse ;  /* 0x0000541010107816 */ /* 0x100fe4000000000f */
[C---:B------:R-:W-:Y:S01]  /*6c60*/  PRMT R15, R11.reuse, 0x7632, R15 ;  /* 0x000076320b0f7816 */ /* 0x040fe2000000000f */
[----:B------:R-:W-:Y:S01]  /*6c70*/  HMMA.16816.F32.BF16 R84, R4, R20, R84 ;  /* 0x000000140454723c */ /* 0x000fe20000041854 */
[C---:B------:R-:W-:Y:S02]  /*6c80*/  LOP3.LUT R20, R11.reuse, 0xffff, RZ, 0xc0, !PT ;  /* 0x0000ffff0b147812 */ /* 0x040fe400078ec0ff */
[----:B------:R-:W-:-:S05]  /*6c90*/  LOP3.LUT R19, R11, 0xff, RZ, 0xc0, !PT ;  /* 0x000000ff0b137812 */ /* 0x000fca00078ec0ff */
[----:B------:R-:W-:Y:S01]  /*6ca0*/  HMMA.16816.F32.BF16 R80, R4, R30, R80 ;  /* 0x0000001e0450723c */ /* 0x000fe20000041850 */
[----:B---3--:R-:W-:-:S07]  /*6cb0*/  MOV R12, R18 ;  /* 0x00000012000c7202 */ /* 0x008fce0000000f00 */
[----:B------:R-:W-:Y:S01]  /*6cc0*/  HMMA.16816.F32.BF16 R96, R4, R22, R96 ;  /* 0x000000160460723c */ /* 0x000fe20000041860 */
[----:B------:R-:W-:-:S07]  /*6cd0*/  PRMT R17, R18, 0x7771, RZ ;  /* 0x0000777112117816 */ /* 0x000fce00000000ff */
[C---:B------:R-:W-:Y:S01]  /*6ce0*/  HMMA.16816.F32.BF16 R124, R4.reuse, R24, R124 ;  /* 0x00000018047c723c */ /* 0x040fe2000004187c */
[----:B------:R-:W-:Y:S01]  /*6cf0*/  PRMT R8, R8, 0x5410, R14 ;  /* 0x0000541008087816 */ /* 0x000fe2000000000e */
[----:B------:R-:W3:Y:S01]  /*6d00*/  MUFU.EX2 R197, R197 ;  /* 0x000000c500c57308 */ /* 0x000ee20000000800 */
[----:B------:R-:W-:Y:S01]  /*6d10*/  PRMT R9, R13, 0x5410, R9 ;  /* 0x000054100d097816 */ /* 0x000fe20000000009 */
[----:B------:R-:W-:Y:S01]  /*6d20*/  FFMA.FTZ R13, R195, UR7, -R249 ;  /* 0x00000007c30d7c23 */ /* 0x000fe200080108f9 */
[----:B------:R-:W-:Y:S02]  /*6d30*/  SHF.R.U32.HI R18, RZ, 0x18, R11 ;  /* 0x00000018ff127819 */ /* 0x000fe4000001160b */
[----:B------:R-:W-:Y:S02]  /*6d40*/  LOP3.LUT R14, R12, 0xff, RZ, 0xc0, !PT ;  /* 0x000000ff0c0e7812 */ /* 0x000fe400078ec0ff */
[----:B------:R-:W-:Y:S01]  /*6d50*/  SHF.R.U32.HI R12, RZ, 0x8, R20 ;  /* 0x00000008ff0c7819 */ /* 0x000fe20000011614 */
[----:B------:R-:W-:Y:S01]  /*6d60*/  HMMA.16816.F32.BF16 R128, R4, R26, R128 ;  /* 0x0000001a0480723c */ /* 0x000fe20000041880 */
[----:B------:R-:W-:Y:S01]  /*6d70*/  LOP3.LUT R11, R15, 0xff, RZ, 0xc0, !PT ;  /* 0x000000ff0f0b7812 */ /* 0x000fe200078ec0ff */
[----:B------:R-:W-:Y:S01]  /*6d80*/  FFMA.FTZ R195, R196, UR7, -R249 ;  /* 0x00000007c4c37c23 */ /* 0x000fe200080108f9 */
[----:B------:R-:W-:Y:S01]  /*6d90*/  PRMT R17, R14, 0x5410, R17 ;  /* 0x000054100e117816 */ /* 0x000fe20000000011 */
[----:B------:R4:W-:Y:S01]  /*6da0*/  MUFU.EX2 R196, R13 ;  /* 0x0000000d00c47308 */ /* 0x0009e20000000800 */
[----:B------:R-:W-:-:S02]  /*6db0*/  PRMT R19, R19, 0x5410, R12 ;  /* 0x0000541013137816 */ /* 0x000fc4000000000c */
[----:B------:R-:W-:Y:S02]  /*6dc0*/  PRMT R18, R11, 0x5410, R18 ;  /* 0x000054100b127816 */ /* 0x000fe40000000012 */
[C---:B------:R-:W-:Y:S02]  /*6dd0*/  LOP3.LUT R5, R10.reuse, 0xffff, RZ, 0xc0, !PT ;  /* 0x0000ffff0a057812 */ /* 0x040fe400078ec0ff */
[C---:B------:R-:W-:Y:S01]  /*6de0*/  LOP3.LUT R20, R10.reuse, 0xff, RZ, 0xc0, !PT ;  /* 0x000000ff0a147812 */ /* 0x040fe200078ec0ff */
[----:B------:R-:W1:Y:S01]  /*6df0*/  MUFU.EX2 R248, R248 ;  /* 0x000000f800f87308 */ /* 0x000e620000000800 */
[----:B------:R-:W-:Y:S02]  /*6e00*/  PRMT R4, R10, 0x7632, R4 ;  /* 0x000076320a047816 */ /* 0x000fe40000000004 */
[----:B------:R-:W-:Y:S02]  /*6e10*/  SHF.R.U32.HI R21, RZ, 0x18, R10 ;  /* 0x00000018ff157819 */ /* 0x000fe4000001160a */
[----:B------:R-:W-:-:S02]  /*6e20*/  LOP3.LUT R7, R8, 0xff00ff, RZ, 0xc0, !PT ;  /* 0x00ff00ff08077812 */ /* 0x000fc400078ec0ff */
[----:B------:R-:W-:Y:S01]  /*6e30*/  HSET2.LE.AND R6, R9, R3, PT ;  /* 0x0000000309067233 */ /* 0x000fe20003803000 */
[----:B----4-:R-:W4:Y:S04]  /*6e40*/  LDSM.16.MT88.4 R12, [R245+0x800] ;  /* 0x00080000f50c783b */ /* 0x010f280000004200 */
[----:B------:R-:W4:Y:S01]  /*6e50*/  LDSM.16.MT88.4 R8, [R245+0x1800] ;  /* 0x00180000f508783b */ /* 0x000f220000004200 */
[----:B------:R-:W-:Y:S01]  /*6e60*/  MUFU.EX2 R193, R193 ;  /* 0x000000c100c17308 */ /* 0x000fe20000000800 */
[----:B------:R-:W-:-:S07]  /*6e70*/  SHF.R.U32.HI R5, RZ, 0x8, R5 ;  /* 0x00000008ff057819 */ /* 0x000fce0000011605 */
[----:B------:R-:W-:Y:S01]  /*6e80*/  MUFU.EX2 R189, R189 ;  /* 0x000000bd00bd7308 */ /* 0x000fe20000000800 */
[----:B------:R-:W-:-:S07]  /*6e90*/  LOP3.LUT R4, R4, 0xff, RZ, 0xc0, !PT ;  /* 0x000000ff04047812 */ /* 0x000fce00078ec0ff */
[----:B------:R-:W1:Y:S08]  /*6ea0*/  MUFU.EX2 R195, R195 ;  /* 0x000000c300c37308 */ /* 0x000e700000000800 */
[----:B------:R-:W-:Y:S08]  /*6eb0*/  MUFU.EX2 R194, R194 ;  /* 0x000000c200c27308 */ /* 0x000ff00000000800 */
[----:B------:R-:W-:Y:S08]  /*6ec0*/  MUFU.EX2 R192, R192 ;  /* 0x000000c000c07308 */ /* 0x000ff00000000800 */
[----:B------:R-:W4:Y:S08]  /*6ed0*/  MUFU.EX2 R188, R188 ;  /* 0x000000bc00bc7308 */ /* 0x000f300000000800 */
[----:B------:R1:W4:Y:S01]  /*6ee0*/  MUFU.EX2 R190, R34 ;  /* 0x0000002200be7308 */ /* 0x0003220000000800 */
[----:B------:R-:W-:-:S02]  /*6ef0*/  PRMT R20, R20, 0x5410, R5 ;  /* 0x0000541014147816 */ /* 0x000fc40000000005 */
[----:B------:R-:W-:Y:S02]  /*6f00*/  PRMT R21, R4, 0x5410, R21 ;  /* 0x0000541004157816 */ /* 0x000fe40000000015 */
[----:B------:R-:W-:Y:S02]  /*6f10*/  HSET2.LE.AND R7, R7, R3, PT ;  /* 0x0000000307077233 */ /* 0x000fe40003803000 */
[----:B--2---:R-:W-:Y:S02]  /*6f20*/  F2FP.BF16.F32.PACK_AB R5, R199, R246 ;  /* 0x000000f6c705723e */ /* 0x004fe400000010ff */
[----:B---3--:R-:W-:Y:S02]  /*6f30*/  F2FP.BF16.F32.PACK_AB R4, R197, R198 ;  /* 0x000000c6c504723e */ /* 0x008fe400000010ff */
[----:B------:R-:W-:Y:S02]  /*6f40*/  LOP3.LUT R16, R16, 0xff00ff, RZ, 0xc0, !PT ;  /* 0x00ff00ff10107812 */ /* 0x000fe400078ec0ff */
[----:B------:R-:W-:-:S02]  /*6f50*/  MOV R250, R29 ;  /* 0x0000001d00fa7202 */ /* 0x000fc40000000f00 */
[----:B------:R-:W-:Y:S01]  /*6f60*/  LOP3.LUT R6, R5, R6, RZ, 0xc0, !PT ;  /* 0x0000000605067212 */ /* 0x000fe200078ec0ff */
[----:B------:R-:W-:Y:S01]  /*6f70*/  LDSM.16.MT88.4 R28, [R201+0xa800] ;  /* 0x00a80000c91c783b */ /* 0x000fe20000004200 */
[----:B------:R-:W-:Y:S02]  /*6f80*/  LOP3.LUT R7, R4, R7, RZ, 0xc0, !PT ;  /* 0x0000000704077212 */ /* 0x000fe400078ec0ff */
[--C-:B------:R-:W-:Y:S01]  /*6f90*/  HSET2.LE.AND R4, R19, R3.reuse, PT ;  /* 0x0000000313047233 */ /* 0x100fe20003803000 */
[----:B-1----:R-:W1:Y:S01]  /*6fa0*/  LDSM.16.MT88.4 R32, [R217+0xa800] ;  /* 0x00a80000d920783b */ /* 0x002e620000004200 */
[--C-:B------:R-:W-:Y:S02]  /*6fb0*/  HSET2.LE.AND R5, R18, R3.reuse, PT ;  /* 0x0000000312057233 */ /* 0x100fe40003803000 */
[--C-:B------:R-:W-:Y:S02]  /*6fc0*/  HSET2.LE.AND R17, R17, R3.reuse, PT ;  /* 0x0000000311117233 */ /* 0x100fe40003803000 */
[----:B------:R-:W-:-:S02]  /*6fd0*/  HSET2.LE.AND R16, R16, R3, PT ;  /* 0x0000000310107233 */ /* 0x000fc40003803000 */
[--C-:B------:R-:W-:Y:S02]  /*6fe0*/  HSET2.LE.AND R20, R20, R3.reuse, PT ;  /* 0x0000000314147233 */ /* 0x100fe40003803000 */
[----:B------:R-:W-:Y:S02]  /*6ff0*/  HSET2.LE.AND R21, R21, R3, PT ;  /* 0x0000000315157233 */ /* 0x000fe40003803000 */
[----:B------:R-:W-:Y:S02]  /*7000*/  F2FP.BF16.F32.PACK_AB R19, R250, R252 ;  /* 0x000000fcfa13723e */ /* 0x000fe400000010ff */
[----:B------:R-:W-:Y:S02]  /*7010*/  F2FP.BF16.F32.PACK_AB R18, R191, R248 ;  /* 0x000000f8bf12723e */ /* 0x000fe400000010ff */
[----:B------:R-:W-:Y:S02]  /*7020*/  F2FP.BF16.F32.PACK_AB R26, R195, R196 ;  /* 0x000000c4c31a723e */ /* 0x000fe400000010ff */
[----:B----4-:R-:W-:-:S02]  /*7030*/  F2FP.BF16.F32.PACK_AB R27, R188, R192 ;  /* 0x000000c0bc1b723e */ /* 0x010fc400000010ff */
[----:B------:R-:W-:Y:S02]  /*7040*/  F2FP.BF16.F32.PACK_AB R24, R189, R193 ;  /* 0x000000c1bd18723e */ /* 0x000fe400000010ff */
[----:B------:R-:W-:Y:S02]  /*7050*/  F2FP.BF16.F32.PACK_AB R25, R190, R194 ;  /* 0x000000c2be19723e */ /* 0x000fe400000010ff */
[----:B------:R-:W-:Y:S02]  /*7060*/  LOP3.LUT R4, R19, R4, RZ, 0xc0, !PT ;  /* 0x0000000413047212 */ /* 0x000fe400078ec0ff */
[----:B------:R-:W-:Y:S02]  /*7070*/  LOP3.LUT R5, R18, R5, RZ, 0xc0, !PT ;  /* 0x0000000512057212 */ /* 0x000fe400078ec0ff */
[----:B------:R-:W-:Y:S02]  /*7080*/  LOP3.LUT R26, R26, R17, RZ, 0xc0, !PT ;  /* 0x000000111a1a7212 */ /* 0x000fe400078ec0ff */
[----:B------:R-:W-:-:S02]  /*7090*/  LOP3.LUT R27, R27, R16, RZ, 0xc0, !PT ;  /* 0x000000101b1b7212 */ /* 0x000fc400078ec0ff */
[----:B------:R-:W-:Y:S02]  /*70a0*/  LOP3.LUT R24, R24, R20, RZ, 0xc0, !PT ;  /* 0x0000001418187212 */ /* 0x000fe400078ec0ff */
[----:B------:R-:W-:Y:S01]  /*70b0*/  LOP3.LUT R25, R25, R21, RZ, 0xc0, !PT ;  /* 0x0000001519197212 */ /* 0x000fe200078ec0ff */
[-C--:B------:R-:W-:Y:S01]  /*70c0*/  HMMA.16816.F32.BF16 R52, R4, R12.reuse, R52 ;  /* 0x0000000c0434723c */ /* 0x080fe20000041834 */
[----:B------:R-:W2:Y:S04]  /*70d0*/  LDSM.16.MT88.4 R20, [R212+0x800] ;  /* 0x00080000d414783b */ /* 0x000ea80000004200 */
[----:B------:R-:W3:Y:S03]  /*70e0*/  LDSM.16.MT88.4 R16, [R217+0xb800] ;  /* 0x00b80000d910783b */ /* 0x000ee60000004200 */
[C---:B------:R-:W-:Y:S08]  /*70f0*/  HMMA.16816.F32.BF16 R56, R24.reuse, R12, R56 ;  /* 0x0000000c1838723c */ /* 0x040ff00000041838 */
[-C--:B------:R-:W-:Y:S08]  /*7100*/  HMMA.16816.F32.BF16 R60, R24, R14.reuse, R60 ;  /* 0x0000000e183c723c */ /* 0x080ff0000004183c */
[C---:B------:R-:W-:Y:S01]  /*7110*/  HMMA.16816.F32.BF16 R64, R4.reuse, R14, R64 ;  /* 0x0000000e0440723c */ /* 0x040fe20000041840 */
[----:B------:R-:W4:Y:S07]  /*7120*/  LDSM.16.MT88.4 R12, [R201+0xb800] ;  /* 0x00b80000c90c783b */ /* 0x000f2e0000004200 */
[-C--:B------:R-:W-:Y:S08]  /*7130*/  HMMA.16816.F32.BF16 R144, R4, R8.reuse, R144 ;  /* 0x000000080490723c */ /* 0x080ff00000041890 */
[C---:B------:R-:W-:Y:S08]  /*7140*/  HMMA.16816.F32.BF16 R116, R24.reuse, R8, R116 ;  /* 0x000000081874723c */ /* 0x040ff00000041874 */
[-C--:B------:R-:W-:Y:S08]  /*7150*/  HMMA.16816.F32.BF16 R140, R24, R10.reuse, R140 ;  /* 0x0000000a188c723c */ /* 0x080ff0000004188c */
[----:B------:R-:W-:Y:S01]  /*7160*/  HMMA.16816.F32.BF16 R120, R4, R10, R120 ;  /* 0x0000000a0478723c */ /* 0x000fe20000041878 */
        /* <DEDUP_REMOVED lines=13> */
[----:B-1----:R-:W-:Y:S01]  /*7240*/  HMMA.16816.F32.BF16 R156, R24, R32, R156 ;  /* 0x00000020189c723c */ /* 0x002fe2000004189c */
[----:B------:R-:W-:Y:S01]  /*7250*/  FADD.FTZ R166, R165, R166 ;  /* 0x000000a6a5a67221 */ /* 0x000fe20000010000 */
[----:B------:R-:W-:Y:S01]  /*7260*/  FADD.FTZ R172, R180, R172 ;  /* 0x000000acb4ac7221 */ /* 0x000fe20000010000 */
[----:B------:R-:W-:Y:S01]  /*7270*/  FADD.FTZ R179, R176, R179 ;  /* 0x000000b3b0b37221 */ /* 0x000fe20000010000 */
[----:B------:R-:W-:Y:S01]  /*7280*/  FADD.FTZ R175, R168, R175 ;  /* 0x000000afa8af7221 */ /* 0x000fe20000010000 */
[----:B------:R-:W-:-:S03]  /*7290*/  UIADD3 UR4, UPT, UPT, UR16, -0x1, URZ ;  /* 0xffffffff10047890 */ /* 0x000fc6000fffe0ff */
[----:B------:R-:W-:Y:S01]  /*72a0*/  HMMA.16816.F32.BF16 R152, R24, R34, R152 ;  /* 0x000000221898723c */ /* 0x000fe20000041898 */
[----:B------:R-:W-:Y:S01]  /*72b0*/  FADD.FTZ R166, R194, R166 ;  /* 0x000000a6c2a67221 */ /* 0x000fe20000010000 */
[----:B------:R-:W-:-:S06]  /*72c0*/  FADD.FTZ R172, R252, R172 ;  /* 0x000000acfcac7221 */ /* 0x000fcc0000010000 */
[----:B------:R-:W-:Y:S01]  /*72d0*/  HMMA.16816.F32.BF16 R40, R24, R28, R40 ;  /* 0x0000001c1828723c */ /* 0x000fe20000041828 */
[----:B------:R-:W-:Y:S01]  /*72e0*/  FADD.FTZ R179, R248, R179 ;  /* 0x000000b3f8b37221 */ /* 0x000fe20000010000 */
[----:B------:R-:W-:-:S06]  /*72f0*/  FADD.FTZ R175, R193, R175 ;  /* 0x000000afc1af7221 */ /* 0x000fcc0000010000 */
[----:B------:R-:W-:Y:S01]  /*7300*/  HMMA.16816.F32.BF16 R44, R24, R30, R44 ;  /* 0x0000001e182c723c */ /* 0x000fe2000004182c */
[----:B------:R-:W-:-:S07]  /*7310*/  UISETP.NE.AND UP0, UPT, UR4, 0x1, UPT ;  /* 0x000000010400788c */ /* 0x000fce000bf05270 */
[C---:B--2---:R-:W-:Y:S08]  /*7320*/  HMMA.16816.F32.BF16 R72, R24.reuse, R20, R72 ;  /* 0x000000141848723c */ /* 0x044ff00000041848 */
[C---:B------:R-:W-:Y:S08]  /*7330*/  HMMA.16816.F32.BF16 R76, R24.reuse, R22, R76 ;  /* 0x00000016184c723c */ /* 0x040ff0000004184c */
[C---:B---3--:R-:W-:Y:S08]  /*7340*/  HMMA.16816.F32.BF16 R88, R24.reuse, R16, R88 ;  /* 0x000000101858723c */ /* 0x048ff00000041858 */
        /* <DEDUP_REMOVED lines=29> */
[----:B------:R-:W-:-:S02]  /*7520*/  MOV R165, R242 ;  /* 0x000000f200a57202 */ /* 0x000fc40000000f00 */
[----:B------:R-:W-:Y:S02]  /*7530*/  MOV R166, R243 ;  /* 0x000000f300a67202 */ /* 0x000fe40000000f00 */
[----:B------:R-:W-:Y:S02]  /*7540*/  MOV R167, R244 ;  /* 0x000000f400a77202 */ /* 0x000fe40000000f00 */
[----:B------:R-:W-:Y:S01]  /*7550*/  MOV R168, R2 ;  /* 0x0000000200a87202 */ /* 0x000fe20000000f00 */
[----:B------:R-:W-:Y:S06]  /*7560*/  BRA.U !UP0, `(.L_x_1033) ;  /* 0x0000005d08907547 */ /* 0x000fec000b800000 */
        /* <DEDUP_REMOVED lines=24> */
[----:B------:R1:W-:Y:S04]  /*76f0*/  LDGSTS.E.BYPASS.LTC128B.128 [R165+0xb000], desc[UR22][R12.64+0x80] ;  /* 0x0b0000800ca57fae */ /* 0x0003e8000b981a16 */
[----:B------:R-:W-:Y:S04]  /*7700*/  LDGSTS.E.BYPASS.LTC128B.128 [R165+0xa800], desc[UR22][R4.64] ;  /* 0x0a80000004a57fae */ /* 0x000fe8000b981a16 */
[----:B------:R2:W-:Y:S04]  /*7710*/  LDGSTS.E.BYPASS.LTC128B.128 [R165+0xb800], desc[UR22][R4.64+0x80] ;  /* 0x0b80008004a57fae */ /* 0x0005e8000b981a16 */
[----:B------:R-:W-:Y:S04]  /*7720*/  LDSM.16.M88.4 R176, [R221+UR5+0x8000] ;  /* 0x00800005ddb0783b */ /* 0x000fe80008000200 */
[----:B------:R-:W1:Y:S04]  /*7730*/  LDSM.16.M88.4 R32, [R222+0x2000] ;  /* 0x00200000de20783b */ /* 0x000e680000000200 */
[----:B------:R-:W2:Y:S04]  /*7740*/  LDSM.16.M88.4 R188, [R221+UR5+0x8800] ;  /* 0x00880005ddbc783b */ /* 0x000ea80008000200 */
[----:B------:R-:W3:Y:S04]  /*7750*/  LDSM.16.M88.4 R28, [R222] ;  /* 0x00000000de1c783b */ /* 0x000ee80000000200 */
[----:B------:R-:W-:Y:S04]  /*7760*/  LDSM.16.M88.4 R24, [R216+0x8000] ;  /* 0x00800000d818783b */ /* 0x000fe80000000200 */
[----:B------:R-:W4:Y:S04]  /*7770*/  LDSM.16.M88.4 R184, [R220+0x2000] ;  /* 0x00200000dcb8783b */ /* 0x000f280000000200 */
[----:B------:R-:W4:Y:S04]  /*7780*/  LDSM.16.M88.4 R20, [R216+0x8800] ;  /* 0x00880000d814783b */ /* 0x000f280000000200 */
[----:B------:R-:W4:Y:S04]  /*7790*/  LDSM.16.M88.4 R16, [R220] ;  /* 0x00000000dc10783b */ /* 0x000f280000000200 */
[----:B------:R-:W-:Y:S04]  /*77a0*/  LDSM.16.M88.4 R192, [R219+0x2000] ;  /* 0x00200000dbc0783b */ /* 0x000fe80000000200 */
[----:B------:R-:W-:Y:S04]  /*77b0*/  LDSM.16.M88.4 R196, [R219] ;  /* 0x00000000dbc4783b */ /* 0x000fe80000000200 */
[----:B------:R-:W0:Y:S01]  /*77c0*/  LDGDEPBAR ;  /* 0x00000000000079af */ /* 0x000e220000000000 */
[C---:B-1----:R-:W-:Y:S08]  /*77d0*/  HMMA.16816.F32.BF16 R12, R32.reuse, R176, RZ ;  /* 0x000000b0200c723c */ /* 0x042ff000000418ff */
[C---:B--2---:R-:W-:Y:S08]  /*77e0*/  HMMA.16816.F32.BF16 R4, R32.reuse, R188, RZ ;  /* 0x000000bc2004723c */ /* 0x044ff000000418ff */
[C---:B------:R-:W-:Y:S08]  /*77f0*/  HMMA.16816.F32.BF16 R8, R32.reuse, R178, RZ ;  /* 0x000000b22008723c */ /* 0x040ff000000418ff */
[----:B------:R-:W-:Y:S08]  /*7800*/  HMMA.16816.F32.BF16 R32, R32, R190, RZ ;  /* 0x000000be2020723c */ /* 0x000ff000000418ff */
[C---:B---3--:R-:W-:Y:S08]  /*7810*/  HMMA.16816.F32.BF16 R180, R28.reuse, R176, RZ ;  /* 0x000000b01cb4723c */ /* 0x048ff000000418ff */
[C---:B------:R-:W-:Y:S08]  /*7820*/  HMMA.16816.F32.BF16 R172, R28.reuse, R188, RZ ;  /* 0x000000bc1cac723c */ /* 0x040ff000000418ff */
[----:B------:R-:W-:Y:S08]  /*7830*/  HMMA.16816.F32.BF16 R176, R28, R178, RZ ;  /* 0x000000b21cb0723c */ /* 0x000ff000000418ff */
[C---:B----4-:R-:W-:Y:S08]  /*7840*/  HMMA.16816.F32.BF16 R12, R184.reuse, R24, R12 ;  /* 0x00000018b80c723c */ /* 0x050ff0000004180c */
[C---:B------:R-:W-:Y:S08]  /*7850*/  HMMA.16816.F32.BF16 R4, R184.reuse, R20, R4 ;  /* 0x00000014b804723c */ /* 0x040ff00000041804 */
[C---:B------:R-:W-:Y:S08]  /*7860*/  HMMA.16816.F32.BF16 R8, R184.reuse, R26, R8 ;  /* 0x0000001ab808723c */ /* 0x040ff00000041808 */
[----:B------:R-:W-:Y:S01]  /*7870*/  HMMA.16816.F32.BF16 R32, R184, R22, R32 ;  /* 0x00000016b820723c */ /* 0x000fe20000041820 */
[----:B------:R-:W1:Y:S07]  /*7880*/  LDSM.16.M88.4 R184, [R215+0x8800] ;  /* 0x00880000d7b8783b */ /* 0x000e6e0000000200 */
[----:B------:R-:W-:Y:S01]  /*7890*/  HMMA.16816.F32.BF16 R28, R28, R190, RZ ;  /* 0x000000be1c1c723c */ /* 0x000fe200000418ff */
[----:B------:R-:W2:Y:S07]  /*78a0*/  LDSM.16.M88.4 R188, [R215+0x8000] ;  /* 0x00800000d7bc783b */ /* 0x000eae0000000200 */
[C---:B------:R-:W-:Y:S08]  /*78b0*/  HMMA.16816.F32.BF16 R172, R16.reuse, R20, R172 ;  /* 0x0000001410ac723c */ /* 0x040ff000000418ac */
[C---:B------:R-:W-:Y:S08]  /*78c0*/  HMMA.16816.F32.BF16 R180, R16.reuse, R24, R180 ;  /* 0x0000001810b4723c */ /* 0x040ff000000418b4 */
[C---:B------:R-:W-:Y:S01]  /*78d0*/  HMMA.16816.F32.BF16 R28, R16.reuse, R22, R28 ;  /* 0x00000016101c723c */ /* 0x040fe2000004181c */
[----:B------:R-:W-:Y:S07]  /*78e0*/  LDSM.16.M88.4 R20, [R214+0x8000] ;  /* 0x00800000d614783b */ /* 0x000fee0000000200 */
[----:B------:R-:W-:Y:S01]  /*78f0*/  HMMA.16816.F32.BF16 R176, R16, R26, R176 ;  /* 0x0000001a10b0723c */ /* 0x000fe200000418b0 */
[----:B------:R-:W3:Y:S04]  /*7900*/  LDSM.16.M88.4 R24, [R218+0x2000] ;  /* 0x00200000da18783b */ /* 0x000ee80000000200 */
[----:B------:R-:W4:Y:S03]  /*7910*/  LDSM.16.M88.4 R16, [R214+0x8800] ;  /* 0x00880000d610783b */ /* 0x000f260000000200 */
[C---:B-1----:R-:W-:Y:S08]  /*7920*/  HMMA.16816.F32.BF16 R4, R192.reuse, R184, R4 ;  /* 0x000000b8c004723c */ /* 0x042ff00000041804 */
[----:B------:R-:W-:Y:S08]  /*7930*/  HMMA.16816.F32.BF16 R32, R192, R186, R32 ;  /* 0x000000bac020723c */ /* 0x000ff00000041820 */
[C---:B------:R-:W-:Y:S08]  /*7940*/  HMMA.16816.F32.BF16 R172, R196.reuse, R184, R172 ;  /* 0x000000b8c4ac723c */ /* 0x040ff000000418ac */
[----:B------:R-:W-:Y:S01]  /*7950*/  HMMA.16816.F32.BF16 R28, R196, R186, R28 ;  /* 0x000000bac41c723c */ /* 0x000fe2000004181c */
[----:B------:R-:W1:Y:S07]  /*7960*/  LDSM.16.M88.4 R184, [R218] ;  /* 0x00000000dab8783b */ /* 0x000e6e0000000200 */
[C---:B--2---:R-:W-:Y:S08]  /*7970*/  HMMA.16816.F32.BF16 R12, R192.reuse, R188, R12 ;  /* 0x000000bcc00c723c */ /* 0x044ff0000004180c */
[----:B------:R-:W-:Y:S01]  /*7980*/  HMMA.16816.F32.BF16 R8, R192, R190, R8 ;  /* 0x000000bec008723c */ /* 0x000fe20000041808 */
[----:B------:R-:W-:Y:S07]  /*7990*/  LDSM.16.M88.4 R192, [R222+0x6000] ;  /* 0x00600000dec0783b */ /* 0x000fee0000000200 */
[C---:B------:R-:W-:Y:S08]  /*79a0*/  HMMA.16816.F32.BF16 R180, R196.reuse, R188, R180 ;  /* 0x000000bcc4b4723c */ /* 0x040ff000000418b4 */
[----:B------:R-:W-:Y:S01]  /*79b0*/  HMMA.16816.F32.BF16 R176, R196, R190, R176 ;  /* 0x000000bec4b0723c */ /* 0x000fe200000418b0 */
[----:B------:R-:W2:Y:S07]  /*79c0*/  LDSM.16.M88.4 R188, [R221+UR5+0x9000] ;  /* 0x00900005ddbc783b */ /* 0x000eae0008000200 */
[C---:B---3--:R-:W-:Y:S08]  /*79d0*/  HMMA.16816.F32.BF16 R12, R24.reuse, R20, R12 ;  /* 0x00000014180c723c */ /* 0x048ff0000004180c */
[C---:B------:R-:W-:Y:S08]  /*79e0*/  HMMA.16816.F32.BF16 R8, R24.reuse, R22, R8 ;  /* 0x000000161808723c */ /* 0x040ff00000041808 */
[C---:B----4-:R-:W-:Y:S08]  /*79f0*/  HMMA.16816.F32.BF16 R4, R24.reuse, R16, R4 ;  /* 0x000000101804723c */ /* 0x050ff00000041804 */
        /* <DEDUP_REMOVED lines=11> */
[C---:B---3--:R-:W-:Y:S08]  /*7ab0*/  HMMA.16816.F32.BF16 R4, R192.reuse, R24, R4 ;  /* 0x00000018c004723c */ /* 0x048ff00000041804 */
[----:B------:R-:W-:Y:S01]  /*7ac0*/  HMMA.16816.F32.BF16 R32, R192, R26, R32 ;  /* 0x0000001ac020723c */ /* 0x000fe20000041820 */
[----:B------:R-:W2:Y:S07]  /*7ad0*/  LDSM.16.M88.4 R192, [R220+0x6000] ;  /* 0x00600000dcc0783b */ /* 0x000eae0000000200 */
        /* <DEDUP_REMOVED lines=18> */
[----:B------:R-:W3:Y:S03]  /*7c00*/  LDSM.16.M88.4 R188, [R218+0x6000] ;  /* 0x00600000dabc783b */ /* 0x000ee60000000200 */
[C---:B--2---:R-:W-:Y:S08]  /*7c10*/  HMMA.16816.F32.BF16 R12, R192.reuse, R24, R12 ;  /* 0x00000018c00c723c */ /* 0x044ff0000004180c */
[C---:B------:R-:W-:Y:S08]  /*7c20*/  HMMA.16816.F32.BF16 R8, R192.reuse, R26, R8 ;  /* 0x0000001ac008723c */ /* 0x040ff00000041808 */
[C---:B------:R-:W-:Y:S08]  /*7c30*/  HMMA.16816.F32.BF16 R4, R192.reuse, R16, R4 ;  /* 0x00000010c004723c */ /* 0x040ff00000041804 */
[----:B------:R-:W-:Y:S01]  /*7c40*/  HMMA.16816.F32.BF16 R32, R192, R18, R32 ;  /* 0x00000012c020723c */ /* 0x000fe20000041820 */
[----:B------:R-:W2:Y:S07]  /*7c50*/  LDSM.16.M88.4 R192, [R218+0x4000] ;  /* 0x00400000dac0783b */ /* 0x000eae0000000200 */
[C---:B-1----:R-:W-:Y:S08]  /*7c60*/  HMMA.16816.F32.BF16 R180, R184.reuse, R24, R180 ;  /* 0x00000018b8b4723c */ /* 0x042ff000000418b4 */
[----:B------:R-:W-:Y:S01]  /*7c70*/  HMMA.16816.F32.BF16 R176, R184, R26, R176 ;  /* 0x0000001ab8b0723c */ /* 0x000fe200000418b0 */
[----:B------:R-:W1:Y:S01]  /*7c80*/  LDSM.16.M88.4 R24, [R214+0x9800] ;  /* 0x00980000d618783b */ /* 0x000e620000000200 */
[----:B------:R-:W-:-:S06]  /*7c90*/  DEPBAR.LE SB0, 0x0 ;  /* 0x000080000000791a */ /* 0x000fcc0000000000 */
[----:B------:R-:W-:Y:S01]  /*7ca0*/  HMMA.16816.F32.BF16 R172, R184, R16, R172 ;  /* 0x00000010b8ac723c */ /* 0x000fe200000418ac */
[C---:B------:R-:W-:Y:S02]  /*7cb0*/  VIADD R16, R241.reuse, 0xffffffc0 ;  /* 0xffffffc0f1107836 */ /* 0x040fe40000000000 */
[----:B------:R-:W-:-:S03]  /*7cc0*/  VIADD R17, R241, 0xffffffc1 ;  /* 0xffffffc1f1117836 */ /* 0x000fc60000000000 */
[C---:B------:R-:W-:Y:S02]  /*7cd0*/  ISETP.GE.AND P3, PT, R16.reuse, R210, PT ;  /* 0x000000d21000720c */ /* 0x040fe40003f66270 */
[----:B---3--:R-:W-:Y:S01]  /*7ce0*/  HMMA.16816.F32.BF16 R12, R188, R20, R12 ;  /* 0x00000014bc0c723c */ /* 0x008fe2000004180c */
[CC--:B------:R-:W-:Y:S02]  /*7cf0*/  ISETP.GE.AND P0, PT, R16.reuse, R209.reuse, PT ;  /* 0x000000d11000720c */ /* 0x0c0fe40003f06270 */
[C---:B------:R-:W-:Y:S02]  /*7d00*/  ISETP.GE.AND P5, PT, R16.reuse, R208, PT ;  /* 0x000000d01000720c */ /* 0x040fe40003fa6270 */
[----:B------:R-:W-:Y:S01]  /*7d10*/  ISETP.GE.AND P2, PT, R16, R164, PT ;  /* 0x000000a41000720c */ /* 0x000fe20003f46270 */
[----:B------:R-:W-:Y:S01]  /*7d20*/  VIADD R16, R241, 0xffffffc8 ;  /* 0xffffffc8f1107836 */ /* 0x000fe20000000000 */
[C---:B------:R-:W-:Y:S01]  /*7d30*/  ISETP.GE.AND P1, PT, R17.reuse, R210, PT ;  /* 0x000000d21100720c */ /* 0x040fe20003f26270 */
[----:B------:R-:W-:Y:S01]  /*7d40*/  HMMA.16816.F32.BF16 R28, R184, R18, R28 ;  /* 0x00000012b81c723c */ /* 0x000fe2000004181c */
[----:B------:R-:W-:Y:S01]  /*7d50*/  ISETP.GE.AND P4, PT, R17, R209, PT ;  /* 0x000000d11100720c */ /* 0x000fe20003f86270 */
[----:B------:R-:W-:-:S02]  /*7d60*/  VIADD R18, R241, 0xffffffd1 ;  /* 0xffffffd1f1127836 */ /* 0x000fc40000000000 */
[----:B------:R-:W-:-:S04]  /*7d70*/  VIADD R19, R241, 0xffffffd8 ;  /* 0xffffffd8f1137836 */ /* 0x000fc80000000000 */
[C---:B--2---:R-:W-:Y:S01]  /*7d80*/  HMMA.16816.F32.BF16 R180, R192.reuse, R20, R180 ;  /* 0x00000014c0b4723c */ /* 0x044fe200000418b4 */
[----:B------:R-:W-:Y:S02]  /*7d90*/  VIADD R20, R241, 0xffffffd9 ;  /* 0xffffffd9f1147836 */ /* 0x000fe40000000000 */
[----:B------:R-:W-:Y:S02]  /*7da0*/  FSEL R12, R12, -INF , !P5 ;  /* 0xff8000000c0c7808 */ /* 0x000fe40006800000 */
[----:B------:R-:W-:Y:S02]  /*7db0*/  FSEL R14, R14, -INF , !P2 ;  /* 0xff8000000e0e7808 */ /* 0x000fe40005000000 */
[C---:B------:R-:W-:Y:S01]  /*7dc0*/  ISETP.GE.AND P5, PT, R16.reuse, R210, PT ;  /* 0x000000d21000720c */ /* 0x040fe20003fa6270 */
[----:B------:R-:W-:Y:S01]  /*7dd0*/  HMMA.16816.F32.BF16 R176, R192, R22, R176 ;  /* 0x00000016c0b0723c */ /* 0x000fe200000418b0 */
[----:B------:R-:W-:-:S07]  /*7de0*/  ISETP.GE.AND P2, PT, R16, R209, PT ;  /* 0x000000d11000720c */ /* 0x000fce0003f46270 */
[----:B-1----:R-:W-:Y:S03]  /*7df0*/  HMMA.16816.F32.BF16 R172, R192, R24, R172 ;  /* 0x00000018c0ac723c */ /* 0x002fe600000418ac */
[----:B------:R-:W-:Y:S02]  /*7e00*/  FSEL R180, R180, -INF , !P3 ;  /* 0xff800000b4b47808 */ /* 0x000fe40005800000 */
[C---:B------:R-:W-:Y:S02]  /*7e10*/  ISETP.GE.AND P3, PT, R17.reuse, R208, PT ;  /* 0x000000d01100720c */ /* 0x040fe40003f66270 */
[----:B------:R-:W-:Y:S01]  /*7e20*/  FSEL R182, R182, -INF , !P0 ;  /* 0xff800000b6b67808 */ /* 0x000fe20004000000 */
[----:B------:R-:W-:Y:S01]  /*7e30*/  HMMA.16816.F32.BF16 R8, R188, R22, R8 ;  /* 0x00000016bc08723c */ /* 0x000fe20000041808 */
[----:B------:R-:W-:Y:S01]  /*7e40*/  ISETP.GE.AND P0, PT, R17, R164, PT ;  /* 0x000000a41100720c */ /* 0x000fe20003f06270 */
[----:B------:R-:W-:Y:S01]  /*7e50*/  VIADD R17, R241, 0xffffffc9 ;  /* 0xffffffc9f1117836 */ /* 0x000fe20000000000 */
[----:B------:R-:W-:-:S02]  /*7e60*/  FSEL R181, R181, -INF , !P1 ;  /* 0xff800000b5b57808 */ /* 0x000fc40004800000 */
[----:B------:R-:W-:Y:S02]  /*7e70*/  FSEL R13, R13, -INF , !P3 ;  /* 0xff8000000d0d7808 */ /* 0x000fe40005800000 */
[C---:B------:R-:W-:Y:S01]  /*7e80*/  ISETP.GE.AND P1, PT, R16.reuse, R208, PT ;  /* 0x000000d01000720c */ /* 0x040fe20003f26270 */
[----:B------:R-:W-:Y:S01]  /*7e90*/  HMMA.16816.F32.BF16 R28, R192, R26, R28 ;  /* 0x0000001ac01c723c */ /* 0x000fe2000004181c */
[----:B------:R-:W-:Y:S02]  /*7ea0*/  ISETP.GE.AND P3, PT, R16, R164, PT ;  /* 0x000000a41000720c */ /* 0x000fe40003f66270 */
[----:B------:R-:W-:Y:S02]  /*7eb0*/  FSEL R15, R15, -INF , !P0 ;  /* 0xff8000000f0f7808 */ /* 0x000fe40004000000 */
[----:B------:R-:W-:Y:S02]  /*7ec0*/  FSEL R183, R183, -INF , !P4 ;  /* 0xff800000b7b77808 */ /* 0x000fe40006000000 */
[----:B------:R-:W-:Y:S01]  /*7ed0*/  FSEL R16, R176, -INF , !P5 ;  /* 0xff800000b0107808 */ /* 0x000fe20006800000 */
[----:B------:R-:W-:Y:S01]  /*7ee0*/  HMMA.16816.F32.BF16 R4, R188, R24, R4 ;  /* 0x00000018bc04723c */ /* 0x000fe20000041804 */
[----:B------:R-:W-:Y:S01]  /*7ef0*/  FSEL R178, R178, -INF , !P2 ;  /* 0xff800000b2b27808 */ /* 0x000fe20005000000 */
[----:B------:R-:W-:Y:S01]  /*7f00*/  BAR.SYNC.DEFER_BLOCKING 0x0 ;  /* 0x0000000000007b1d */ /* 0x000fe20000010000 */
[----:B------:R-:W-:-:S02]  /*7f10*/  ISETP.GE.AND P4, PT, R17, R210, PT ;  /* 0x000000d21100720c */ /* 0x000fc40003f86270 */
[CC--:B------:R-:W-:Y:S02]  /*7f20*/  ISETP.GE.AND P0, PT, R17.reuse, R209.reuse, PT ;  /* 0x000000d11100720c */ /* 0x0c0fe40003f06270 */
[C---:B------:R-:W-:Y:S01]  /*7f30*/  ISETP.GE.AND P5, PT, R17.reuse, R208, PT ;  /* 0x000000d01100720c */ /* 0x040fe20003fa6270 */
[----:B------:R-:W-:Y:S01]  /*7f40*/  HMMA.16816.F32.BF16 R32, R188, R26, R32 ;  /* 0x0000001abc20723c */ /* 0x000fe20000041820 */
[----:B------:R-:W-:Y:S01]  /*7f50*/  ISETP.GE.AND P2, PT, R17, R164, PT ;  /* 0x000000a41100720c */ /* 0x000fe20003f46270 */
[----:B------:R-:W-:Y:S01]  /*7f60*/  VIADD R17, R241, 0xffffffd0 ;  /* 0xffffffd0f1117836 */ /* 0x000fe20000000000 */
[----:B------:R-:W-:Y:S02]  /*7f70*/  FSEL R179, R179, -INF , !P0 ;  /* 0xff800000b3b37808 */ /* 0x000fe40004000000 */
[----:B------:R-:W-:Y:S02]  /*7f80*/  FSEL R177, R177, -INF , !P4 ;  /* 0xff800000b1b17808 */ /* 0x000fe40006000000 */
[----:B------:R-:W-:-:S02]  /*7f90*/  ISETP.GE.AND P0, PT, R17, R209, PT ;  /* 0x000000d11100720c */ /* 0x000fc40003f06270 */
[-C--:B------:R-:W-:Y:S02]  /*7fa0*/  ISETP.GE.AND P4, PT, R17, R210.reuse, PT ;  /* 0x000000d21100720c */ /* 0x080fe40003f86270 */
[----:B------:R-:W-:Y:S02]  /*7fb0*/  FSEL R174, R174, -INF , !P0 ;  /* 0xff800000aeae7808 */ /* 0x000fe40004000000 */
[----:B------:R-:W-:Y:S02]  /*7fc0*/  ISETP.GE.AND P0, PT, R18, R209, PT ;  /* 0x000000d11200720c */ /* 0x000fe40003f06270 */
[----:B------:R-:W-:Y:S02]  /*7fd0*/  FSEL R172, R172, -INF , !P4 ;  /* 0xff800000acac7808 */ /* 0x000fe40006000000 */
[----:B------:R-:W-:Y:S02]  /*7fe0*/  ISETP.GE.AND P4, PT, R18, R210, PT ;  /* 0x000000d21200720c */ /* 0x000fe40003f86270 */
[----:B------:R-:W-:-:S02]  /*7ff0*/  FSEL R175, R175, -INF , !P0 ;  /* 0xff800000afaf7808 */ /* 0x000fc40004000000 */
[----:B------:R-:W-:Y:S02]  /*8000*/  ISETP.GE.AND P0, PT, R19, R210, PT ;  /* 0x000000d21300720c */ /* 0x000fe40003f06270 */
[----:B------:R-:W-:Y:S02]  /*8010*/  FMNMX3.FTZ R21, R2, R180, R181, !PT ;  /* 0x000000b402157276 */ /* 0x000fe400078100b5 */
[----:B------:R-:W-:Y:S02]  /*8020*/  FSEL R173, R173, -INF , !P4 ;  /* 0xff800000adad7808 */ /* 0x000fe40006000000 */
[----:B------:R-:W-:Y:S02]  /*8030*/  FSEL R8, R8, -INF , !P1 ;  /* 0xff80000008087808 */ /* 0x000fe40004800000 */
[C---:B------:R-:W-:Y:S02]  /*8040*/  ISETP.GE.AND P4, PT, R17.reuse, R208, PT ;  /* 0x000000d01100720c */ /* 0x040fe40003f86270 */
[----:B------:R-:W-:-:S02]  /*8050*/  ISETP.GE.AND P1, PT, R17, R164, PT ;  /* 0x000000a41100720c */ /* 0x000fc40003f26270 */
[----:B------:R-:W-:Y:S02]  /*8060*/  FSEL R195, R28, -INF , !P0 ;  /* 0xff8000001cc37808 */ /* 0x000fe40004000000 */
[----:B------:R-:W-:Y:S02]  /*8070*/  ISETP.GE.AND P0, PT, R20, R210, PT ;  /* 0x000000d21400720c */ /* 0x000fe40003f06270 */
[----:B------:R-:W-:Y:S02]  /*8080*/  FMNMX3.FTZ R17, R21, R16, R177, !PT ;  /* 0x0000001015117276 */ /* 0x000fe400078100b1 */
[----:B------:R-:W-:Y:S02]  /*8090*/  FSEL R241, R29, -INF , !P0 ;  /* 0xff8000001df17808 */ /* 0x000fe40004000000 */
[----:B------:R-:W-:-:S04]  /*80a0*/  FMNMX3.FTZ R17, R17, R172, R173, !PT ;  /* 0x000000ac11117276 */ /* 0x000fc800078100ad */
[----:B------:R-:W-:Y:S01]  /*80b0*/  FMNMX3.FTZ R168, R17, R195, R241, !PT ;  /* 0x000000c311a87276 */ /* 0x000fe200078100f1 */
[----:B------:R-:W-:Y:S06]  /*80c0*/  BRA.U !UP0, `(.L_x_1035) ;  /* 0x00000001084c7547 */ /* 0x000fec000b800000 */
[----:B------:R-:W-:-:S06]  /*80d0*/  UIADD3 UR19, UPT, UPT, UR16, -0x4, URZ ;  /* 0xfffffffc10137890 */ /* 0x000fcc000fffe0ff */
[----:B-----5:R-:W-:-:S04]  /*80e0*/  IMAD.WIDE.U32 R24, R170, UR19, RZ ;  /* 0x00000013aa187c25 */ /* 0x020fc8000f8e00ff */
        /* <DEDUP_REMOVED lines=17> */
.L_x_1035:
[----:B------:R-:W-:Y:S01]  /*8200*/  FSEL R197, R4, -INF , !P4 ;  /* 0xff80000004c57808 */ /* 0x000fe20006000000 */
[----:B------:R-:W-:Y:S01]  /*8210*/  UIADD3 UR19, UPT, UPT, UR26, 0x3c6ef372, URZ ;  /* 0x3c6ef3721a137890 */ /* 0x000fe2000fffe0ff */
[----:B------:R-:W-:Y:S01]  /*8220*/  FMNMX3.FTZ R4, R244, R182, R183, !PT ;  /* 0x000000b6f4047276 */ /* 0x000fe200078100b7 */
[----:B------:R-:W-:Y:S01]  /*8230*/  SHFL.BFLY PT, R17, R168, 0x2, 0x1f ;  /* 0x0c401f00a8117f89 */ /* 0x000fe200000e0000 */
[----:B------:R-:W-:Y:S02]  /*8240*/  FSEL R9, R9, -INF , !P5 ;  /* 0xff80000009097808 */ /* 0x000fe40006800000 */
[-C--:B------:R-:W-:Y:S01]  /*8250*/  ISETP.GE.AND P0, PT, R19, R209.reuse, PT ;  /* 0x000000d11300720c */ /* 0x080fe20003f06270 */
[----:B-----5:R-:W-:Y:S01]  /*8260*/  STL.64 [R1], R170 ;  /* 0x000000aa01007387 */ /* 0x020fe20000100a00 */
[----:B------:R-:W-:Y:S02]  /*8270*/  ISETP.GE.AND P5, PT, R20, R209, PT ;  /* 0x000000d11400720c */ /* 0x000fe40003fa6270 */
[----:B------:R-:W-:-:S02]  /*8280*/  FMNMX3.FTZ R4, R4, R178, R179, !PT ;  /* 0x000000b204047276 */ /* 0x000fc400078100b3 */
[----:B------:R-:W-:Y:S02]  /*8290*/  FSEL R199, R30, -INF , !P0 ;  /* 0xff8000001ec77808 */ /* 0x000fe40004000000 */
[----:B------:R-:W-:Y:S02]  /*82a0*/  FSEL R245, R31, -INF , !P5 ;  /* 0xff8000001ff57808 */ /* 0x000fe40006800000 */
[----:B------:R-:W-:Y:S02]  /*82b0*/  FMNMX3.FTZ R167, R4, R174, R175, !PT ;  /* 0x000000ae04a77276 */ /* 0x000fe400078100af */
[----:B------:R-:W-:Y:S02]  /*82c0*/  ISETP.GE.AND P4, PT, R18, R208, PT ;  /* 0x000000d01200720c */ /* 0x000fe40003f86270 */
[----:B------:R-:W-:Y:S02]  /*82d0*/  FMNMX3.FTZ R167, R167, R199, R245, !PT ;  /* 0x000000c7a7a77276 */ /* 0x000fe400078100f5 */
[----:B------:R-:W-:-:S02]  /*82e0*/  FSEL R246, R5, -INF , !P4 ;  /* 0xff80000005f67808 */ /* 0x000fc40006000000 */
[C---:B------:R-:W-:Y:S02]  /*82f0*/  ISETP.GE.AND P4, PT, R19.reuse, R208, PT ;  /* 0x000000d01300720c */ /* 0x040fe40003f86270 */
[----:B------:R-:W-:Y:S02]  /*8300*/  ISETP.GE.AND P5, PT, R19, R164, PT ;  /* 0x000000a41300720c */ /* 0x000fe40003fa6270 */
[----:B------:R-:W-:Y:S01]  /*8310*/  MOV R21, UR27 ;  /* 0x0000001b00157c02 */ /* 0x000fe20008000f00 */
[----:B------:R-:W2:Y:S01]  /*8320*/  SHFL.BFLY PT, R19, R167, 0x2, 0x1f ;  /* 0x0c401f00a7137f89 */ /* 0x000ea200000e0000 */
[----:B------:R-:W-:Y:S02]  /*8330*/  FMNMX3.FTZ R166, R243, R12, R13, !PT ;  /* 0x0000000cf3a67276 */ /* 0x000fe4000781000d */
[----:B------:R-:W-:Y:S01]  /*8340*/  LOP3.LUT R21, R21, UR6, R205, 0x96, !PT ;  /* 0x0000000615157c12 */ /* 0x000fe2000f8e96cd */
[----:B------:R-:W-:Y:S01]  /*8350*/  UIADD3 UR6, UPT, UPT, UR26, -0x61c88647, URZ ;  /* 0x9e3779b91a067890 */ /* 0x000fe2000fffe0ff */
[----:B------:R-:W-:-:S02]  /*8360*/  FSEL R247, R32, -INF , !P4 ;  /* 0xff80000020f77808 */ /* 0x000fc40006000000 */
[----:B------:R-:W-:Y:S01]  /*8370*/  ISETP.GE.AND P4, PT, R20, R208, PT ;  /* 0x000000d01400720c */ /* 0x000fe20003f86270 */
[----:B-1----:R-:W-:Y:S01]  /*8380*/  IMAD.WIDE.U32 R26, R21, -0x326172a9, RZ ;  /* 0xcd9e8d57151a7825 */ /* 0x002fe200078e00ff */
[----:B------:R-:W-:Y:S02]  /*8390*/  FMNMX3.FTZ R166, R166, R8, R9, !PT ;  /* 0x00000008a6a67276 */ /* 0x000fe40007810009 */
[----:B------:R-:W-:Y:S02]  /*83a0*/  FSEL R198, R33, -INF , !P4 ;  /* 0xff80000021c67808 */ /* 0x000fe40006000000 */
[----:B------:R-:W-:Y:S02]  /*83b0*/  LOP3.LUT R248, R206, UR6, R27, 0x96, !PT ;  /* 0x00000006cef87c12 */ /* 0x000fe4000f8e961b */
[----:B------:R-:W-:Y:S02]  /*83c0*/  LOP3.LUT R22, R26, UR19, R237, 0x96, !PT ;  /* 0x000000131a167c12 */ /* 0x000fe4000f8e96ed */
[----:B------:R-:W-:Y:S01]  /*83d0*/  FMNMX3.FTZ R166, R166, R197, R246, !PT ;  /* 0x000000c5a6a67276 */ /* 0x000fe200078100f6 */
[----:B------:R-:W-:Y:S01]  /*83e0*/  IMAD.WIDE.U32 R248, R248, -0x2daee0ad, RZ ;  /* 0xd2511f53f8f87825 */ /* 0x000fe200078e00ff */
[----:B------:R-:W-:-:S02]  /*83f0*/  ISETP.GE.AND P0, PT, R18, R164, PT ;  /* 0x000000a41200720c */ /* 0x000fc40003f06270 */
[----:B------:R-:W-:Y:S01]  /*8400*/  FMNMX3.FTZ R166, R166, R247, R198, !PT ;  /* 0x000000f7a6a67276 */ /* 0x000fe200078100c6 */
[----:B------:R-:W-:Y:S01]  /*8410*/  IMAD.WIDE.U32 R22, R22, -0x2daee0ad, RZ ;  /* 0xd2511f5316167825 */ /* 0x000fe200078e00ff */
[----:B------:R-:W-:Y:S02]  /*8420*/  LOP3.LUT R5, R238, UR15, R249, 0x96, !PT ;  /* 0x0000000fee057c12 */ /* 0x000fe4000f8e96f9 */
[----:B--2---:R-:W-:Y:S02]  /*8430*/  FMNMX.FTZ R167, R167, R19, !PT ;  /* 0x00000013a7a77209 */ /* 0x004fe40007810000 */
[----:B------:R-:W-:Y:S01]  /*8440*/  LOP3.LUT R248, R248, UR12, R23, 0x96, !PT ;  /* 0x0000000cf8f87c12 */ /* 0x000fe2000f8e9617 */
[----:B------:R-:W1:Y:S01]  /*8450*/  SHFL.BFLY PT, R19, R166, 0x2, 0x1f ;  /* 0x0c401f00a6137f89 */ /* 0x000e6200000e0000 */
[----:B------:R-:W-:Y:S01]  /*8460*/  IMAD.WIDE.U32 R28, R5, -0x326172a9, RZ ;  /* 0xcd9e8d57051c7825 */ /* 0x000fe200078e00ff */
[----:B------:R-:W-:Y:S02]  /*8470*/  ISETP.GE.AND P4, PT, R20, R164, PT ;  /* 0x000000a41400720c */ /* 0x000fe40003f86270 */
[----:B------:R-:W-:Y:S01]  /*8480*/  FSEL R196, R6, -INF , !P1 ;  /* 0xff80000006c47808 */ /* 0x000fe20004800000 */
[----:B------:R-:W-:Y:S01]  /*8490*/  IMAD.WIDE.U32 R248, R248, -0x326172a9, RZ ;  /* 0xcd9e8d57f8f87825 */ /* 0x000fe200078e00ff */
[----:B------:R-:W-:-:S02]  /*84a0*/  LOP3.LUT R20, R236, UR13, R29, 0x96, !PT ;  /* 0x0000000dec147c12 */ /* 0x000fc4000f8e961d */
[----:B------:R-:W-:Y:S02]  /*84b0*/  LOP3.LUT R4, R202, UR6, R27, 0x96, !PT ;  /* 0x00000006ca047c12 */ /* 0x000fe4000f8e961b */
[----:B------:R-:W-:Y:S01]  /*84c0*/  LOP3.LUT R18, R28, UR11, R249, 0x96, !PT ;  /* 0x0000000b1c127c12 */ /* 0x000fe2000f8e96f9 */
[----:B------:R-:W-:Y:S01]  /*84d0*/  IMAD.WIDE.U32 R20, R20, -0x2daee0ad, RZ ;  /* 0xd2511f5314147825 */ /* 0x000fe200078e00ff */
[----:B------:R-:W-:Y:S02]  /*84e0*/  LOP3.LUT R26, R26, UR19, R229, 0x96, !PT ;  /* 0x000000131a1a7c12 */ /* 0x000fe4000f8e96e5 */
[----:B------:R-:W-:Y:S01]  /*84f0*/  FSEL R10, R10, -INF , !P3 ;  /* 0xff8000000a0a7808 */ /* 0x000fe20005800000 */
[----:B------:R-:W-:Y:S01]  /*8500*/  IMAD.WIDE.U32 R170, R18, -0x2daee0ad, RZ ;  /* 0xd2511f5312aa7825 */ /* 0x000fe200078e00ff */
[----:B------:R-:W-:Y:S01]  /*8510*/  FSEL R11, R11, -INF , !P2 ;  /* 0xff8000000b0b7808 */ /* 0x000fe20005000000 */
[----:B------:R-:W2:Y:S01]  /*8520*/  SHFL.BFLY PT, R18, R167, 0x1, 0x1f ;  /* 0x0c201f00a7127f89 */ /* 0x000ea200000e0000 */
[----:B------:R-:W-:Y:S01]  /*8530*/  FMNMX3.FTZ R6, R242, R14, R15, !PT ;  /* 0x0000000ef2067276 */ /* 0x000fe2000781000f */
[----:B------:R-:W-:Y:S01]  /*8540*/  IMAD.WIDE.U32 R24, R4, -0x2daee0ad, RZ ;  /* 0xd2511f5304187825 */ /* 0x000fe200078e00ff */
[----:B------:R-:W-:-:S02]  /*8550*/  FSEL R32, R7, -INF , !P0 ;  /* 0xff80000007207808 */ /* 0x000fc40004000000 */
[----:B------:R-:W-:Y:S01]  /*8560*/  FMNMX3.FTZ R6, R6, R10, R11, !PT ;  /* 0x0000000a06067276 */ /* 0x000fe2000781000b */
[----:B------:R-:W-:Y:S01]  /*8570*/  IMAD.WIDE.U32 R26, R26, -0x2daee0ad, RZ ;  /* 0xd2511f531a1a7825 */ /* 0x000fe200078e00ff */
[----:B------:R-:W-:Y:S02]  /*8580*/  LOP3.LUT R22, R22, UR10, R21, 0x96, !PT ;  /* 0x0000000a16167c12 */ /* 0x000fe4000f8e9615 */
[----:B------:R-:W-:Y:S02]  /*8590*/  FSEL R34, R34, -INF , !P5 ;  /* 0xff80000022227808 */ /* 0x000fe40006800000 */
[----:B------:R-:W-:Y:S01]  /*85a0*/  FSEL R35, R35, -INF , !P4 ;  /* 0xff80000023237808 */ /* 0x000fe20006000000 */
[----:B------:R-:W-:Y:S01]  /*85b0*/  IMAD.WIDE.U32 R22, R22, -0x326172a9, RZ ;  /* 0xcd9e8d5716167825 */ /* 0x000fe200078e00ff */
[----:B------:R-:W-:Y:S02]  /*85c0*/  FMNMX3.FTZ R6, R6, R196, R32, !PT ;  /* 0x000000c406067276 */ /* 0x000fe40007810020 */
[----:B------:R-:W-:-:S02]  /*85d0*/  LOP3.LUT R4, R230, UR15, R25, 0x96, !PT ;  /* 0x0000000fe6047c12 */ /* 0x000fc4000f8e9619 */
[----:B------:R-:W-:Y:S02]  /*85e0*/  LOP3.LUT R24, R24, UR12, R27, 0x96, !PT ;  /* 0x0000000c18187c12 */ /* 0x000fe4000f8e961b */
[----:B-1----:R-:W-:Y:S01]  /*85f0*/  FMNMX.FTZ R166, R166, R19, !PT ;  /* 0x00000013a6a67209 */ /* 0x002fe20007810000 */
[----:B------:R-:W-:Y:S01]  /*8600*/  IMAD.WIDE.U32 R4, R4, -0x326172a9, RZ ;  /* 0xcd9e8d5704047825 */ /* 0x000fe200078e00ff */
[----:B------:R-:W-:Y:S02]  /*8610*/  FMNMX3.FTZ R19, R6, R34, R35, !PT ;  /* 0x0000002206137276 */ /* 0x000fe40007810023 */
[----:B------:R-:W-:Y:S01]  /*8620*/  FMNMX.FTZ R168, R168, R17, !PT ;  /* 0x00000011a8a87209 */ /* 0x000fe20007810000 */
[----:B------:R-:W-:Y:S01]  /*8630*/  IMAD.WIDE.U32 R24, R24, -0x326172a9, RZ ;  /* 0xcd9e8d5718187825 */ /* 0x000fe200078e00ff */
[----:B------:R-:W-:Y:S02]  /*8640*/  LOP3.LUT R20, R20, UR9, R171, 0x96, !PT ;  /* 0x0000000914147c12 */ /* 0x000fe4000f8e96ab */
[----:B------:R-:W-:Y:S01]  /*8650*/  LOP3.LUT R248, R248, UR18, R23, 0x96, !PT ;  /* 0x00000012f8f87c12 */ /* 0x000fe2000f8e9617 */
[----:B------:R-:W1:Y:S01]  /*8660*/  SHFL.BFLY PT, R17, R168, 0x1, 0x1f ;  /* 0x0c201f00a8117f89 */ /* 0x000e6200000e0000 */
[----:B------:R-:W-:Y:S01]  /*8670*/  LOP3.LUT R4, R4, UR11, R25, 0x96, !PT ;  /* 0x0000000b04047c12 */ /* 0x000fe2000f8e9619 */
[----:B------:R-:W-:Y:S01]  /*8680*/  IMAD.WIDE.U32 R20, R20, -0x326172a9, RZ ;  /* 0xcd9e8d5714147825 */ /* 0x000fe200078e00ff */
[----:B--2---:R-:W-:Y:S01]  /*8690*/  FMNMX.FTZ R167, R167, R18, !PT ;  /* 0x00000012a7a77209 */ /* 0x004fe20007810000 */
[----:B------:R-:W2:Y:S01]  /*86a0*/  SHFL.BFLY PT, R23, R19, 0x2, 0x1f ;  /* 0x0c401f0013177f89 */ /* 0x000ea200000e0000 */
[----:B------:R-:W-:Y:S01]  /*86b0*/  LOP3.LUT R5, R228, UR13, R5, 0x96, !PT ;  /* 0x0000000de4057c12 */ /* 0x000fe2000f8e9605 */
[----:B------:R-:W-:Y:S01]  /*86c0*/  IMAD.WIDE.U32 R188, R4, -0x2daee0ad, RZ ;  /* 0xd2511f5304bc7825 */ /* 0x000fe200078e00ff */
[----:B------:R-:W-:-:S03]  /*86d0*/  LOP3.LUT R4, R22, UR8, R21, 0x96, !PT ;  /* 0x0000000816047c12 */ /* 0x000fc6000f8e9615 */
[----:B------:R-:W-:Y:S01]  /*86e0*/  FMUL.FTZ R252, R167, UR7 ;  /* 0x00000007a7fc7c20 */ /* 0x000fe20008410000 */
[----:B------:R-:W-:Y:S01]  /*86f0*/  MOV R18, R20 ;  /* 0x0000001400127202 */ /* 0x000fe20000000f00 */
[----:B------:R-:W-:Y:S01]  /*8700*/  IMAD.WIDE.U32 R28, R5, -0x2daee0ad, RZ ;  /* 0xd2511f53051c7825 */ /* 0x000fe200078e00ff */
[C---:B------:R-:W-:Y:S02]  /*8710*/  PRMT R6, R20.reuse, 0x7771, RZ ;  /* 0x0000777114067816 */ /* 0x040fe400000000ff */
[C---:B------:R-:W-:Y:S02]  /*8720*/  PRMT R7, R20.reuse, 0x7773, RZ ;  /* 0x0000777314077816 */ /* 0x040fe400000000ff */
[----:B------:R-:W-:Y:S02]  /*8730*/  PRMT R22, R20, 0x7772, RZ ;  /* 0x0000777214167816 */ /* 0x000fe400000000ff */
[----:B------:R-:W3:Y:S01]  /*8740*/  SHFL.BFLY PT, R20, R166, 0x1, 0x1f ;  /* 0x0c201f00a6147f89 */ /* 0x000ee200000e0000 */
[----:B------:R-:W-:-:S02]  /*8750*/  LOP3.LUT R5, R28, UR9, R189, 0x96, !PT ;  /* 0x000000091c057c12 */ /* 0x000fc4000f8e96bd */
[----:B------:R-:W-:Y:S02]  /*8760*/  FSETP.NEU.FTZ.AND P2, PT, R167, -INF , PT ;  /* 0xff800000a700780b */ /* 0x000fe40003f5d000 */
[----:B------:R-:W-:Y:S02]  /*8770*/  PRMT R7, R22, 0x5410, R7 ;  /* 0x0000541016077816 */ /* 0x000fe40000000007 */
[----:B-1----:R-:W-:Y:S02]  /*8780*/  FMNMX.FTZ R168, R168, R17, !PT ;  /* 0x00000011a8a87209 */ /* 0x002fe40007810000 */
[----:B------:R-:W-:Y:S01]  /*8790*/  LOP3.LUT R17, R26, UR10, R29, 0x96, !PT ;  /* 0x0000000a1a117c12 */ /* 0x000fe2000f8e961d */
[----:B------:R-:W-:Y:S01]  /*87a0*/  IMAD.WIDE.U32 R26, R5, -0x326172a9, RZ ;  /* 0xcd9e8d57051a7825 */ /* 0x000fe200078e00ff */
[----:B--2---:R-:W-:-:S03]  /*87b0*/  FMNMX.FTZ R19, R19, R23, !PT ;  /* 0x0000001713137209 */ /* 0x004fc60007810000 */
[C---:B------:R-:W-:Y:S01]  /*87c0*/  FMUL.FTZ R250, R168.reuse, UR7 ;  /* 0x00000007a8fa7c20 */ /* 0x040fe20008410000 */
[----:B------:R-:W-:Y:S02]  /*87d0*/  FSETP.NEU.FTZ.AND P3, PT, R168, -INF , PT ;  /* 0xff800000a800780b */ /* 0x000fe40003f7d000 */
[----:B------:R-:W-:Y:S01]  /*87e0*/  FSEL R252, R252, RZ, P2 ;  /* 0x000000fffcfc7208 */ /* 0x000fe20001000000 */
[----:B------:R-:W1:Y:S01]  /*87f0*/  SHFL.BFLY PT, R165, R19, 0x1, 0x1f ;  /* 0x0c201f0013a57f89 */ /* 0x000e6200000e0000 */
[----:B------:R-:W-:Y:S02]  /*8800*/  FSEL R250, R250, RZ, P3 ;  /* 0x000000fffafa7208 */ /* 0x000fe40001800000 */
[----:B------:R-:W-:Y:S01]  /*8810*/  LOP3.LUT R22, R18, 0xff, RZ, 0xc0, !PT ;  /* 0x000000ff12167812 */ /* 0x000fe200078ec0ff */
[--C-:B------:R-:W-:Y:S01]  /*8820*/  FFMA.FTZ R184, R182, UR7, -R252.reuse ;  /* 0x00000007b6b87c23 */ /* 0x100fe200080108fc */
[----:B------:R-:W-:Y:S01]  /*8830*/  FFMA.FTZ R182, R178, UR7, -R252 ;  /* 0x00000007b2b67c23 */ /* 0x000fe200080108fc */
[----:B------:R-:W-:Y:S01]  /*8840*/  FFMA.FTZ R186, R16, UR7, -R250 ;  /* 0x0000000710ba7c23 */ /* 0x000fe200080108fa */
[----:B------:R-:W-:Y:S01]  /*8850*/  IMAD.WIDE.U32 R16, R17, -0x326172a9, RZ ;  /* 0xcd9e8d5711107825 */ /* 0x000fe200078e00ff */
[----:B---3--:R-:W-:-:S03]  /*8860*/  FMNMX.FTZ R166, R166, R20, !PT ;  /* 0x00000014a6a67209 */ /* 0x008fc60007810000 */
[--C-:B------:R-:W-:Y:S01]  /*8870*/  FFMA.FTZ R187, R181, UR7, -R250.reuse ;  /* 0x00000007b5bb7c23 */ /* 0x100fe200080108fa */
[----:B------:R-:W-:Y:S01]  /*8880*/  FFMA.FTZ R176, R180, UR7, -R250 ;  /* 0x00000007b4b07c23 */ /* 0x000fe200080108fa */
[--C-:B------:R-:W-:Y:S01]  /*8890*/  FFMA.FTZ R181, R179, UR7, -R252.reuse ;  /* 0x00000007b3b57c23 */ /* 0x100fe200080108fc */
[C---:B------:R-:W-:Y:S01]  /*88a0*/  FSETP.NEU.FTZ.AND P1, PT, R166.reuse, -INF , PT ;  /* 0xff800000a600780b */ /* 0x040fe20003f3d000 */
[----:B------:R-:W-:Y:S01]  /*88b0*/  FMUL.FTZ R249, R166, UR7 ;  /* 0x00000007a6f97c20 */ /* 0x000fe20008410000 */
[----:B------:R-:W-:Y:S01]  /*88c0*/  LOP3.LUT R16, R16, UR8, R27, 0x96, !PT ;  /* 0x0000000810107c12 */ /* 0x000fe2000f8e961b */
[----:B------:R-:W-:Y:S01]  /*88d0*/  MUFU.EX2 R182, R182 ;  /* 0x000000b600b67308 */ /* 0x000fe20000000800 */
[C---:B------:R-:W-:Y:S01]  /*88e0*/  PRMT R21, R26.reuse, 0x7773, RZ ;  /* 0x000077731a157816 */ /* 0x040fe200000000ff */
[----:B------:R-:W-:Y:S01]  /*88f0*/  FFMA.FTZ R183, R183, UR7, -R252 ;  /* 0x00000007b7b77c23 */ /* 0x000fe200080108fc */
[----:B------:R-:W-:Y:S01]  /*8900*/  FSEL R249, R249, RZ, P1 ;  /* 0x000000fff9f97208 */ /* 0x000fe20000800000 */
[----:B------:R-:W-:Y:S01]  /*8910*/  FFMA.FTZ R185, R177, UR7, -R250 ;  /* 0x00000007b1b97c23 */ /* 0x000fe200080108fa */
[----:B------:R-:W-:-:S02]  /*8920*/  PRMT R5, R26, 0x7772, RZ ;  /* 0x000077721a057816 */ /* 0x000fc400000000ff */
[----:B------:R-:W-:Y:S01]  /*8930*/  PRMT R6, R22, 0x5410, R6 ;  /* 0x0000541016067816 */ /* 0x000fe20000000006 */
[--C-:B------:R-:W-:Y:S01]  /*8940*/  FFMA.FTZ R180, R12, UR7, -R249.reuse ;  /* 0x000000070cb47c23 */ /* 0x100fe200080108f9 */
[--C-:B------:R-:W-:Y:S01]  /*8950*/  FFMA.FTZ R179, R13, UR7, -R249.reuse ;  /* 0x000000070db37c23 */ /* 0x100fe200080108f9 */
[----:B------:R-:W-:Y:S01]  /*8960*/  LOP3.LUT R12, R16, 0xffff, RZ, 0xc0, !PT ;  /* 0x0000ffff100c7812 */ /* 0x000fe200078ec0ff */
[----:B------:R-:W-:Y:S01]  /*8970*/  FFMA.FTZ R178, R8, UR7, -R249 ;  /* 0x0000000708b27c23 */ /* 0x000fe200080108f9 */
[C---:B------:R-:W-:Y:S01]  /*8980*/  PRMT R13, R16.reuse, 0x7632, R13 ;  /* 0x00007632100d7816 */ /* 0x040fe2000000000d */
[----:B------:R-:W2:Y:S01]  /*8990*/  MUFU.EX2 R181, R181 ;  /* 0x000000b500b57308 */ /* 0x000ea20000000800 */
[----:B-1----:R-:W-:Y:S01]  /*89a0*/  FMNMX.FTZ R165, R19, R165, !PT ;  /* 0x000000a513a57209 */ /* 0x002fe20007810000 */
[----:B------:R-:W-:Y:S01]  /*89b0*/  FFMA.FTZ R177, R9, UR7, -R249 ;  /* 0x0000000709b17c23 */ /* 0x000fe200080108f9 */
[----:B------:R-:W-:Y:S02]  /*89c0*/  LOP3.LUT R19, R16, 0xff, RZ, 0xc0, !PT ;  /* 0x000000ff10137812 */ /* 0x000fe400078ec0ff */
[----:B------:R-:W-:Y:S01]  /*89d0*/  SHF.R.U32.HI R16, RZ, 0x18, R16 ;  /* 0x00000018ff107819 */ /* 0x000fe20000011610 */
[----:B------:R-:W-:Y:S01]  /*89e0*/  FMUL.FTZ R33, R165, UR7 ;  /* 0x00000007a5217c20 */ /* 0x000fe20008410000 */
[----:B------:R-:W-:Y:S01]  /*89f0*/  SHF.R.U32.HI R12, RZ, 0x8, R12 ;  /* 0x00000008ff0c7819 */ /* 0x000fe2000001160c */
[----:B------:R-:W-:Y:S01]  /*8a00*/  MUFU.EX2 R176, R176 ;  /* 0x000000b000b07308 */ /* 0x000fe20000000800 */
[----:B------:R-:W-:-:S02]  /*8a10*/  LOP3.LUT R13, R13, 0xff, RZ, 0xc0, !PT ;  /* 0x000000ff0d0d7812 */ /* 0x000fc400078ec0ff */
[----:B------:R-:W-:Y:S02]  /*8a20*/  PRMT R8, R19, 0x5410, R12 ;  /* 0x0000541013087816 */ /* 0x000fe4000000000c */
[----:B------:R-:W-:Y:S02]  /*8a30*/  PRMT R16, R13, 0x5410, R16 ;  /* 0x000054100d107816 */ /* 0x000fe40000000010 */
[----:B------:R-:W-:Y:S01]  /*8a40*/  FSETP.NEU.FTZ.AND P0, PT, R165, -INF , PT ;  /* 0xff800000a500780b */ /* 0x000fe20003f1d000 */
[----:B------:R-:W-:Y:S01]  /*8a50*/  MUFU.EX2 R187, R187 ;  /* 0x000000bb00bb7308 */ /* 0x000fe20000000800 */
[----:B------:R-:W-:Y:S02]  /*8a60*/  FSEL R13, R168, RZ, P3 ;  /* 0x000000ffa80d7208 */ /* 0x000fe40001800000 */
[----:B------:R-:W-:Y:S02]  /*8a70*/  FSEL R12, R167, RZ, P2 ;  /* 0x000000ffa70c7208 */ /* 0x000fe40001000000 */
[----:B------:R-:W-:Y:S01]  /*8a80*/  FSEL R33, R33, RZ, P0 ;  /* 0x000000ff21217208 */ /* 0x000fe20000000000 */
[----:B------:R-:W-:Y:S01]  /*8a90*/  FADD.FTZ R13, R2, -R13 ;  /* 0x8000000d020d7221 */ /* 0x000fe20000010000 */
[----:B------:R-:W-:Y:S01]  /*8aa0*/  LOP3.LUT R20, R4, 0xffff, RZ, 0xc0, !PT ;  /* 0x0000ffff04147812 */ /* 0x000fe200078ec0ff */
[----:B------:R-:W-:Y:S01]  /*8ab0*/  FADD.FTZ R12, R244, -R12 ;  /* 0x8000000cf40c7221 */ /* 0x000fe20000010000 */
[----:B------:R-:W-:Y:S01]  /*8ac0*/  PRMT R22, R4, 0x7632, R22 ;  /* 0x0000763204167816 */ /* 0x000fe20000000016 */
[----:B------:R-:W-:Y:S01]  /*8ad0*/  FFMA.FTZ R14, R14, UR7, -R33 ;  /* 0x000000070e0e7c23 */ /* 0x000fe20008010821 */
[----:B------:R-:W-:Y:S01]  /*8ae0*/  PRMT R18, R5, 0x5410, R21 ;  /* 0x0000541005127816 */ /* 0x000fe20000000015 */
[----:B------:R-:W-:Y:S01]  /*8af0*/  FMUL.FTZ R13, R13, UR7 ;  /* 0x000000070d0d7c20 */ /* 0x000fe20008410000 */
[----:B------:R-:W-:Y:S01]  /*8b00*/  FMUL.FTZ R12, R12, UR7 ;  /* 0x000000070c0c7c20 */ /* 0x000fe20008410000 */
[----:B------:R-:W-:Y:S01]  /*8b10*/  LOP3.LUT R21, R4, 0xff, RZ, 0xc0, !PT ;  /* 0x000000ff04157812 */ /* 0x000fe200078ec0ff */
[----:B------:R-:W-:Y:S01]  /*8b20*/  MUFU.EX2 R2, R14 ;  /* 0x0000000e00027308 */ /* 0x000fe20000000800 */
[----:B------:R-:W-:Y:S01]  /*8b30*/  SHF.R.U32.HI R5, RZ, 0x18, R4 ;  /* 0x00000018ff057819 */ /* 0x000fe20000011604 */
[----:B------:R-:W-:Y:S01]  /*8b40*/  FFMA.FTZ R190, R10, UR7, -R33 ;  /* 0x000000070abe7c23 */ /* 0x000fe20008010821 */
[----:B------:R-:W-:-:S02]  /*8b50*/  SHF.R.U32.HI R4, RZ, 0x8, R20 ;  /* 0x00000008ff047819 */ /* 0x000fc40000011614 */
[----:B------:R-:W-:Y:S02]  /*8b60*/  LOP3.LUT R20, R22, 0xff, RZ, 0xc0, !PT ;  /* 0x000000ff16147812 */ /* 0x000fe400078ec0ff */
[----:B------:R-:W-:Y:S01]  /*8b70*/  MOV R22, R188 ;  /* 0x000000bc00167202 */ /* 0x000fe20000000f00 */
[--C-:B------:R-:W-:Y:S01]  /*8b80*/  FFMA.FTZ R188, R15, UR7, -R33.reuse ;  /* 0x000000070fbc7c23 */ /* 0x100fe20008010821 */
[----:B------:R-:W1:Y:S01]  /*8b90*/  MUFU.EX2 R194, R13 ;  /* 0x0000000d00c27308 */ /* 0x000e620000000800 */
[----:B------:R-:W-:Y:S02]  /*8ba0*/  LOP3.LUT R7, R7, 0xff00ff, RZ, 0xc0, !PT ;  /* 0x00ff00ff07077812 */ /* 0x000fe400078ec0ff */
[----:B------:R-:W-:Y:S02]  /*8bb0*/  FSEL R19, R166, RZ, P1 ;  /* 0x000000ffa6137208 */ /* 0x000fe40000800000 */
[----:B------:R-:W-:Y:S02]  /*8bc0*/  FSEL R9, R165, RZ, P0 ;  /* 0x000000ffa5097208 */ /* 0x000fe40000000000 */
[----:B------:R-:W-:Y:S01]  /*8bd0*/  MOV R23, R189 ;  /* 0x000000bd00177202 */ /* 0x000fe20000000f00 */
[----:B------:R3:W4:Y:S01]  /*8be0*/  MUFU.EX2 R193, R12 ;  /* 0x0000000c00c17308 */ /* 0x0007220000000800 */
[----:B------:R-:W-:Y:S01]  /*8bf0*/  PRMT R4, R21, 0x5410, R4 ;  /* 0x0000541015047816 */ /* 0x000fe20000000004 */
[----:B------:R-:W-:Y:S01]  /*8c00*/  FFMA.FTZ R189, R11, UR7, -R33 ;  /* 0x000000070bbd7c23 */ /* 0x000fe20008010821 */
[--C-:B------:R-:W-:Y:S01]  /*8c10*/  HSET2.LE.AND R7, R7, R3.reuse, PT ;  /* 0x0000000307077233 */ /* 0x100fe20003803000 */
[----:B------:R-:W-:Y:S01]  /*8c20*/  FADD.FTZ R19, R243, -R19 ;  /* 0x80000013f3137221 */ /* 0x000fe20000010000 */
[----:B--2---:R-:W-:Y:S01]  /*8c30*/  F2FP.BF16.F32.PACK_AB R10, R181, R182 ;  /* 0x000000b6b50a723e */ /* 0x004fe200000010ff */
[----:B------:R-:W-:Y:S01]  /*8c40*/  FADD.FTZ R9, R242, -R9 ;  /* 0x80000009f2097221 */ /* 0x000fe20000010000 */
[----:B------:R-:W-:Y:S01]  /*8c50*/  LOP3.LUT R251, R24, UR18, R17, 0x96, !PT ;  /* 0x0000001218fb7c12 */ /* 0x000fe2000f8e9611 */
[----:B------:R-:W-:Y:S01]  /*8c60*/  MUFU.EX2 R184, R184 ;  /* 0x000000b800b87308 */ /* 0x000fe20000000800 */
[----:B------:R-:W-:Y:S01]  /*8c70*/  MOV R24, R26 ;  /* 0x0000001a00187202 */ /* 0x000fe20000000f00 */
[----:B------:R-:W-:Y:S01]  /*8c80*/  FMUL.FTZ R19, R19, UR7 ;  /* 0x0000000713137c20 */ /* 0x000fe20008410000 */
[----:B------:R-:W-:Y:S01]  /*8c90*/  PRMT R5, R20, 0x5410, R5 ;  /* 0x0000541014057816 */ /* 0x000fe20000000005 */
[----:B------:R-:W-:Y:S01]  /*8ca0*/  FMUL.FTZ R9, R9, UR7 ;  /* 0x0000000709097c20 */ /* 0x000fe20008410000 */
[----:B------:R-:W-:Y:S01]  /*8cb0*/  LOP3.LUT R7, R10, R7, RZ, 0xc0, !PT ;  /* 0x000000070a077212 */ /* 0x000fe200078ec0ff */
[----:B-1----:R-:W-:Y:S01]  /*8cc0*/  FMUL.FTZ R160, R160, R194 ;  /* 0x000000c2a0a07220 */ /* 0x002fe20000410000 */
[--C-:B------:R-:W-:Y:S01]  /*8cd0*/  HSET2.LE.AND R4, R4, R3.reuse, PT ;  /* 0x0000000304047233 */ /* 0x100fe20003803000 */
[----:B------:R-:W1:Y:S01]  /*8ce0*/  MUFU.EX2 R183, R183 ;  /* 0x000000b700b77308 */ /* 0x000e620000000800 */
[----:B---3--:R-:W2:Y:S01]  /*8cf0*/  LDSM.16.MT88.4 R12, [R217+0xa000] ;  /* 0x00a00000d90c783b */ /* 0x008ea20000004200 */
[----:B------:R-:W-:Y:S01]  /*8d00*/  F2FP.BF16.F32.PACK_AB R10, R187, R176 ;  /* 0x000000b0bb0a723e */ /* 0x000fe200000010ff */
[----:B------:R-:W-:Y:S01]  /*8d10*/  FMUL.FTZ R161, R161, R194 ;  /* 0x000000c2a1a17220 */ /* 0x000fe20000410000 */
[----:B------:R-:W-:Y:S01]  /*8d20*/  PRMT R17, R26, 0x7771, RZ ;  /* 0x000077711a117816 */ /* 0x000fe200000000ff */
[-C--:B----4-:R-:W-:Y:S01]  /*8d30*/  FMUL.FTZ R162, R162, R193.reuse ;  /* 0x000000c1a2a27220 */ /* 0x090fe20000410000 */
[----:B------:R-:W-:Y:S01]  /*8d40*/  LOP3.LUT R24, R24, 0xff, RZ, 0xc0, !PT ;  /* 0x000000ff18187812 */ /* 0x000fe200078ec0ff */
[-C--:B------:R-:W-:Y:S01]  /*8d50*/  FMUL.FTZ R163, R163, R193.reuse ;  /* 0x000000c1a3a37220 */ /* 0x080fe20000410000 */
[----:B------:R-:W-:Y:S01]  /*8d60*/  MUFU.EX2 R186, R186 ;  /* 0x000000ba00ba7308 */ /* 0x000fe20000000800 */
[----:B------:R-:W-:Y:S01]  /*8d70*/  LOP3.LUT R4, R10, R4, RZ, 0xc0, !PT ;  /* 0x000000040a047212 */ /* 0x000fe200078ec0ff */
[-C--:B------:R-:W-:Y:S01]  /*8d80*/  FMUL.FTZ R148, R148, R194.reuse ;  /* 0x000000c294947220 */ /* 0x080fe20000410000 */
[--C-:B------:R-:W-:Y:S01]  /*8d90*/  HSET2.LE.AND R5, R5, R3.reuse, PT ;  /* 0x0000000305057233 */ /* 0x100fe20003803000 */
[----:B------:R-:W-:Y:S01]  /*8da0*/  FMUL.FTZ R149, R149, R194 ;  /* 0x000000c295957220 */ /* 0x000fe20000410000 */
[----:B------:R-:W-:Y:S01]  /*8db0*/  PRMT R17, R24, 0x5410, R17 ;  /* 0x0000541018117816 */ /* 0x000fe20000000011 */
[-C--:B------:R-:W-:Y:S01]  /*8dc0*/  FMUL.FTZ R150, R150, R193.reuse ;  /* 0x000000c196967220 */ /* 0x080fe20000410000 */
[--C-:B------:R-:W-:Y:S01]  /*8dd0*/  HSET2.LE.AND R6, R6, R3.reuse, PT ;  /* 0x0000000306067233 */ /* 0x100fe20003803000 */
[----:B------:R-:W3:Y:S01]  /*8de0*/  MUFU.EX2 R185, R185 ;  /* 0x000000b900b97308 */ /* 0x000ee20000000800 */
[----:B-1----:R-:W-:Y:S01]  /*8df0*/  F2FP.BF16.F32.PACK_AB R10, R183, R184 ;  /* 0x000000b8b70a723e */ /* 0x002fe200000010ff */
[----:B------:R-:W-:Y:S01]  /*8e00*/  FMUL.FTZ R151, R151, R193 ;  /* 0x000000c197977220 */ /* 0x000fe20000410000 */
[--C-:B------:R-:W-:Y:S01]  /*8e10*/  HSET2.LE.AND R8, R8, R3.reuse, PT ;  /* 0x0000000308087233 */ /* 0x100fe20003803000 */
[-C--:B------:R-:W-:Y:S01]  /*8e20*/  FMUL.FTZ R52, R52, R194.reuse ;  /* 0x000000c234347220 */ /* 0x080fe20000410000 */
[----:B------:R-:W-:Y:S01]  /*8e30*/  LOP3.LUT R5, R10, R5, RZ, 0xc0, !PT ;  /* 0x000000050a057212 */ /* 0x000fe200078ec0ff */
[-C--:B------:R-:W-:Y:S01]  /*8e40*/  FMUL.FTZ R53, R53, R194.reuse ;  /* 0x000000c235357220 */ /* 0x080fe20000410000 */
[----:B------:R-:W-:Y:S01]  /*8e50*/  HSET2.LE.AND R10, R17, R3, PT ;  /* 0x00000003110a7233 */ /* 0x000fe20003803000 */
[----:B------:R-:W-:Y:S01]  /*8e60*/  MUFU.EX2 R180, R180 ;  /* 0x000000b400b47308 */ /* 0x000fe20000000800 */
[----:B------:R-:W-:Y:S01]  /*8e70*/  LOP3.LUT R18, R18, 0xff00ff, RZ, 0xc0, !PT ;  /* 0x00ff00ff12127812 */ /* 0x000fe200078ec0ff */
[-C--:B------:R-:W-:Y:S01]  /*8e80*/  FMUL.FTZ R54, R54, R193.reuse ;  /* 0x000000c136367220 */ /* 0x080fe20000410000 */
[----:B------:R-:W-:Y:S01]  /*8e90*/  IADD3 R242, PT, PT, R217, 0xa040, RZ ;  /* 0x0000a040d9f27810 */ /* 0x000fe20007ffe0ff */
[-C--:B------:R-:W-:Y:S01]  /*8ea0*/  FMUL.FTZ R55, R55, R193.reuse ;  /* 0x000000c137377220 */ /* 0x080fe20000410000 */
[----:B------:R-:W-:Y:S01]  /*8eb0*/  @P6 IADD3 R242, PT, PT, R227, -0x40, RZ ;  /* 0xffffffc0e3f26810 */ /* 0x000fe20007ffe0ff */
[-C--:B------:R-:W-:Y:S01]  /*8ec0*/  FMUL.FTZ R68, R68, R194.reuse ;  /* 0x000000c244447220 */ /* 0x080fe20000410000 */
[----:B------:R-:W-:Y:S01]  /*8ed0*/  FMUL.FTZ R69, R69, R194 ;  /* 0x000000c245457220 */ /* 0x000fe20000410000 */
[----:B------:R-:W-:Y:S01]  /*8ee0*/  MUFU.EX2 R179, R179 ;  /* 0x000000b300b37308 */ /* 0x000fe20000000800 */
[----:B---3--:R-:W-:Y:S01]  /*8ef0*/  F2FP.BF16.F32.PACK_AB R11, R185, R186 ;  /* 0x000000bab90b723e */ /* 0x008fe200000010ff */
[-C--:B------:R-:W-:Y:S01]  /*8f00*/  FMUL.FTZ R70, R70, R193.reuse ;  /* 0x000000c146467220 */ /* 0x080fe20000410000 */
[-C--:B------:R-:W-:Y:S01]  /*8f10*/  FMUL.FTZ R71, R71, R193.reuse ;  /* 0x000000c147477220 */ /* 0x080fe20000410000 */
[----:B------:R-:W-:Y:S01]  /*8f20*/  FMUL.FTZ R36, R36, R194 ;  /* 0x000000c224247220 */ /* 0x000fe20000410000 */
[----:B------:R-:W-:Y:S01]  /*8f30*/  LOP3.LUT R6, R11, R6, RZ, 0xc0, !PT ;  /* 0x000000060b067212 */ /* 0x000fe200078ec0ff */
[-C--:B------:R-:W-:Y:S01]  /*8f40*/  FMUL.FTZ R37, R37, R194.reuse ;  /* 0x000000c225257220 */ /* 0x080fe20000410000 */
[-C--:B------:R-:W-:Y:S01]  /*8f50*/  FMUL.FTZ R38, R38, R193.reuse ;  /* 0x000000c126267220 */ /* 0x080fe20000410000 */
[----:B------:R-:W-:Y:S01]  /*8f60*/  MUFU.EX2 R178, R178 ;  /* 0x000000b200b27308 */ /* 0x000fe20000000800 */
[-C--:B------:R-:W-:Y:S01]  /*8f70*/  FMUL.FTZ R39, R39, R193.reuse ;  /* 0x000000c127277220 */ /* 0x080fe20000410000 */
[-C--:B------:R-:W-:Y:S01]  /*8f80*/  FMUL.FTZ R48, R48, R194.reuse ;  /* 0x000000c230307220 */ /* 0x080fe20000410000 */
[-C--:B------:R-:W-:Y:S01]  /*8f90*/  FMUL.FTZ R49, R49, R194.reuse ;  /* 0x000000c231317220 */ /* 0x080fe20000410000 */
[C---:B--2---:R-:W-:Y:S01]  /*8fa0*/  HMMA.16816.F32.BF16 R160, R4.reuse, R12, R160 ;  /* 0x0000000c04a0723c */ /* 0x044fe200000418a0 */
[-C--:B------:R-:W-:Y:S01]  /*8fb0*/  FMUL.FTZ R50, R50, R193.reuse ;  /* 0x000000c132327220 */ /* 0x080fe20000410000 */
[-C--:B------:R-:W-:Y:S01]  /*8fc0*/  FMUL.FTZ R51, R51, R193.reuse ;  /* 0x000000c133337220 */ /* 0x080fe20000410000 */
[-C--:B------:R-:W-:Y:S01]  /*8fd0*/  FMUL.FTZ R64, R64, R194.reuse ;  /* 0x000000c240407220 */ /* 0x080fe20000410000 */
[----:B------:R-:W1:Y:S01]  /*8fe0*/  MUFU.EX2 R177, R177 ;  /* 0x000000b100b17308 */ /* 0x000e620000000800 */
[----:B------:R-:W-:Y:S01]  /*8ff0*/  FMUL.FTZ R65, R65, R194 ;  /* 0x000000c241417220 */ /* 0x000fe20000410000 */
[-C--:B------:R-:W-:Y:S01]  /*9000*/  FMUL.FTZ R66, R66, R193.reuse ;  /* 0x000000c142427220 */ /* 0x080fe20000410000 */
[----:B------:R-:W-:Y:S01]  /*9010*/  FMUL.FTZ R67, R67, R193 ;  /* 0x000000c143437220 */ /* 0x000fe20000410000 */
[----:B------:R-:W-:Y:S01]  /*9020*/  HMMA.16816.F32.BF16 R148, R4, R14, R148 ;  /* 0x0000000e0494723c */ /* 0x000fe20000041894 */
[----:B------:R-:W-:Y:S03]  /*9030*/  LDSM.16.MT88.4 R24, [R217+0xb000] ;  /* 0x00b00000d918783b */ /* 0x000fe60000004200 */
[----:B------:R-:W-:Y:S08]  /*9040*/  MUFU.EX2 R188, R188 ;  /* 0x000000bc00bc7308 */ /* 0x000ff00000000800 */
[----:B------:R-:W-:Y:S01]  /*9050*/  MUFU.EX2 R190, R190 ;  /* 0x000000be00be7308 */ /* 0x000fe20000000800 */
[----:B-1----:R-:W-:-:S04]  /*9060*/  F2FP.BF16.F32.PACK_AB R11, R177, R178 ;  /* 0x000000b2b10b723e */ /* 0x002fc800000010ff */
[----:B------:R-:W-:Y:S02]  /*9070*/  LOP3.LUT R10, R11, R10, RZ, 0xc0, !PT ;  /* 0x0000000a0b0a7212 */ /* 0x000fe400078ec0ff */
[----:B------:R-:W-:Y:S01]  /*9080*/  HSET2.LE.AND R11, R18, R3, PT ;  /* 0x00000003120b7233 */ /* 0x000fe20003803000 */
[----:B------:R-:W1:Y:S08]  /*9090*/  MUFU.EX2 R189, R189 ;  /* 0x000000bd00bd7308 */ /* 0x000e700000000800 */
[----:B------:R-:W2:Y:S08]  /*90a0*/  MUFU.EX2 R192, R19 ;  /* 0x0000001300c07308 */ /* 0x000eb00000000800 */
[----:B------:R3:W4:Y:S01]  /*90b0*/  MUFU.EX2 R191, R9 ;  /* 0x0000000900bf7308 */ /* 0x0007220000000800 */
[----:B-1----:R-:W-:-:S04]  /*90c0*/  F2FP.BF16.F32.PACK_AB R17, R189, R190 ;  /* 0x000000bebd11723e */ /* 0x002fc800000010ff */
[----:B------:R-:W-:Y:S01]  /*90d0*/  LOP3.LUT R11, R17, R11, RZ, 0xc0, !PT ;  /* 0x0000000b110b7212 */ /* 0x000fe200078ec0ff */
        /* <DEDUP_REMOVED lines=8> */
[----:B---3--:R-:W-:Y:S01]  /*9160*/  F2FP.BF16.F32.PACK_AB R9, R179, R180 ;  /* 0x000000b4b309723e */ /* 0x008fe200000010ff */
[-C--:B----4-:R-:W-:Y:S01]  /*9170*/  FMUL.FTZ R158, R158, R191.reuse ;  /* 0x000000bf9e9e7220 */ /* 0x090fe20000410000 */
[-C--:B------:R-:W-:Y:S01]  /*9180*/  FMUL.FTZ R159, R159, R191.reuse ;  /* 0x000000bf9f9f7220 */ /* 0x080fe20000410000 */
[-C--:B------:R-:W-:Y:S01]  /*9190*/  FMUL.FTZ R154, R154, R191.reuse ;  /* 0x000000bf9a9a7220 */ /* 0x080fe20000410000 */
[----:B------:R-:W-:Y:S01]  /*91a0*/  LOP3.LUT R8, R9, R8, RZ, 0xc0, !PT ;  /* 0x0000000809087212 */ /* 0x000fe200078ec0ff */
[-C--:B------:R-:W-:Y:S01]  /*91b0*/  FMUL.FTZ R155, R155, R191.reuse ;  /* 0x000000bf9b9b7220 */ /* 0x080fe20000410000 */
[----:B------:R-:W-:Y:S01]  /*91c0*/  HSET2.LE.AND R9, R16, R3, PT ;  /* 0x0000000310097233 */ /* 0x000fe20003803000 */
[-C--:B------:R-:W-:Y:S01]  /*91d0*/  FMUL.FTZ R58, R58, R191.reuse ;  /* 0x000000bf3a3a7220 */ /* 0x080fe20000410000 */
[----:B------:R-:W-:Y:S01]  /*91e0*/  F2FP.BF16.F32.PACK_AB R16, R188, R2 ;  /* 0x00000002bc10723e */ /* 0x000fe200000010ff */
[-C--:B------:R-:W-:Y:S01]  /*91f0*/  FMUL.FTZ R59, R59, R191.reuse ;  /* 0x000000bf3b3b7220 */ /* 0x080fe20000410000 */
[-C--:B------:R-:W-:Y:S01]  /*9200*/  FMUL.FTZ R74, R74, R191.reuse ;  /* 0x000000bf4a4a7220 */ /* 0x080fe20000410000 */
[----:B------:R-:W-:Y:S01]  /*9210*/  FMUL.FTZ R75, R75, R191 ;  /* 0x000000bf4b4b7220 */ /* 0x000fe20000410000 */
[----:B------:R-:W-:Y:S01]  /*9220*/  LOP3.LUT R9, R16, R9, RZ, 0xc0, !PT ;  /* 0x0000000910097212 */ /* 0x000fe200078ec0ff */
[-C--:B------:R-:W-:Y:S01]  /*9230*/  FMUL.FTZ R40, R40, R192.reuse ;  /* 0x000000c028287220 */ /* 0x080fe20000410000 */
[----:B------:R-:W1:Y:S01]  /*9240*/  LDSM.16.MT88.4 R16, [R201+0xa000] ;  /* 0x00a00000c910783b */ /* 0x000e620000004200 */
        /* <DEDUP_REMOVED lines=13> */
[----:B------:R-:W2:Y:S01]  /*9320*/  LDSM.16.MT88.4 R12, [R242] ;  /* 0x00000000f20c783b */ /* 0x000ea20000004200 */
        /* <DEDUP_REMOVED lines=35> */
[----:B------:R-:W-:Y:S01]  /*9560*/  FMUL.FTZ R133, R133, R192 ;  /* 0x000000c085857220 */ /* 0x000fe20000410000 */
[-C--:B------:R-:W-:Y:S01]  /*9570*/  FMUL.FTZ R134, R134, R191.reuse ;  /* 0x000000bf86867220 */ /* 0x080fe20000410000 */
[----:B------:R-:W-:-:S04]  /*9580*/  FMUL.FTZ R135, R135, R191 ;  /* 0x000000bf87877220 */ /* 0x000fc80000410000 */
[-C--:B--2---:R-:W-:Y:S08]  /*9590*/  HMMA.16816.F32.BF16 R52, R4, R12.reuse, R52 ;  /* 0x0000000c0434723c */ /* 0x084ff00000041834 */
[----:B------:R-:W-:Y:S01]  /*95a0*/  HMMA.16816.F32.BF16 R56, R8, R12, R56 ;  /* 0x0000000c0838723c */ /* 0x000fe20000041838 */
[----:B------:R-:W-:-:S05]  /*95b0*/  IADD3 R12, PT, PT, R0, R242, RZ ;  /* 0x000000f2000c7210 */ /* 0x000fca0007ffe0ff */
[----:B------:R-:W1:Y:S02]  /*95c0*/  LDSM.16.MT88.4 R28, [R12] ;  /* 0x000000000c1c783b */ /* 0x000e640000004200 */
[-C--:B------:R-:W-:Y:S08]  /*95d0*/  HMMA.16816.F32.BF16 R44, R8, R18.reuse, R44 ;  /* 0x00000012082c723c */ /* 0x080ff0000004182c */
[----:B------:R-:W-:Y:S01]  /*95e0*/  HMMA.16816.F32.BF16 R48, R4, R18, R48 ;  /* 0x000000120430723c */ /* 0x000fe20000041830 */
[----:B------:R-:W2:Y:S07]  /*95f0*/  LDSM.16.MT88.4 R16, [R242+0x1000] ;  /* 0x00100000f210783b */ /* 0x000eae0000004200 */
[-C--:B------:R-:W-:Y:S08]  /*9600*/  HMMA.16816.F32.BF16 R60, R8, R14.reuse, R60 ;  /* 0x0000000e083c723c */ /* 0x080ff0000004183c */
[----:B------:R-:W-:Y:S01]  /*9610*/  HMMA.16816.F32.BF16 R64, R4, R14, R64 ;  /* 0x0000000e0440723c */ /* 0x000fe20000041840 */
[----:B------:R-:W3:Y:S07]  /*9620*/  LDSM.16.MT88.4 R12, [R12+0x1000] ;  /* 0x001000000c0c783b */ /* 0x000eee0000004200 */
[----:B------:R-:W-:Y:S08]  /*9630*/  HMMA.16816.F32.BF16 R88, R8, R24, R88 ;  /* 0x000000180858723c */ /* 0x000ff00000041858 */
[-C--:B-1----:R-:W-:Y:S08]  /*9640*/  HMMA.16816.F32.BF16 R68, R4, R28.reuse, R68 ;  /* 0x0000001c0444723c */ /* 0x082ff00000041844 */
[----:B------:R-:W-:Y:S01]  /*9650*/  HMMA.16816.F32.BF16 R72, R8, R28, R72 ;  /* 0x0000001c0848723c */ /* 0x000fe20000041848 */
[----:B------:R-:W-:-:S02]  /*9660*/  MOV R28, R22 ;  /* 0x00000016001c7202 */ /* 0x000fc40000000f00 */
[----:B------:R-:W-:Y:S02]  /*9670*/  MOV R29, R23 ;  /* 0x00000017001d7202 */ /* 0x000fe40000000f00 */
[----:B------:R-:W1:Y:S03]  /*9680*/  LDSM.16.MT88.4 R20, [R201+0xb000] ;  /* 0x00b00000c914783b */ /* 0x000e660000004200 */
[C---:B------:R-:W-:Y:S08]  /*9690*/  HMMA.16816.F32.BF16 R76, R8.reuse, R30, R76 ;  /* 0x0000001e084c723c */ /* 0x040ff0000004184c */
[C---:B------:R-:W-:Y:S08]  /*96a0*/  HMMA.16816.F32.BF16 R92, R8.reuse, R26, R92 ;  /* 0x0000001a085c723c */ /* 0x040ff0000004185c */
[C---:B--2---:R-:W-:Y:S08]  /*96b0*/  HMMA.16816.F32.BF16 R116, R8.reuse, R16, R116 ;  /* 0x000000100874723c */ /* 0x044ff00000041874 */
[C---:B------:R-:W-:Y:S08]  /*96c0*/  HMMA.16816.F32.BF16 R140, R8.reuse, R18, R140 ;  /* 0x00000012088c723c */ /* 0x040ff0000004188c */
[C---:B---3--:R-:W-:Y:S08]  /*96d0*/  HMMA.16816.F32.BF16 R136, R8.reuse, R12, R136 ;  /* 0x0000000c0888723c */ /* 0x048ff00000041888 */
[C---:B-1----:R-:W-:Y:S08]  /*96e0*/  HMMA.16816.F32.BF16 R104, R8.reuse, R20, R104 ;  /* 0x000000140868723c */ /* 0x042ff00000041868 */
[C---:B------:R-:W-:Y:S08]  /*96f0*/  HMMA.16816.F32.BF16 R108, R8.reuse, R22, R108 ;  /* 0x00000016086c723c */ /* 0x040ff0000004186c */
[----:B------:R-:W-:Y:S01]  /*9700*/  HMMA.16816.F32.BF16 R132, R8, R14, R132 ;  /* 0x0000000e0884723c */ /* 0x000fe20000041884 */
[----:B------:R-:W-:-:S02]  /*9710*/  MOV R10, R170 ;  /* 0x000000aa000a7202 */ /* 0x000fc40000000f00 */
[----:B------:R-:W-:Y:S02]  /*9720*/  MOV R11, R171 ;  /* 0x000000ab000b7202 */ /* 0x000fe40000000f00 */
[----:B------:R1:W5:Y:S01]  /*9730*/  LDL.LU.64 R170, [R1] ;  /* 0x0000000001aa7983 */ /* 0x0003620000300a00 */
        /* <DEDUP_REMOVED lines=18> */
[----:B------:R-:W-:Y:S01]  /*9860*/  HMMA.16816.F32.BF16 R112, R4, R22, R112 ;  /* 0x000000160470723c */ /* 0x000fe20000041870 */
[----:B------:R-:W-:Y:S01]  /*9870*/  MOV R9, R16 ;  /* 0x0000001000097202 */ /* 0x000fe20000000f00 */
[----:B------:R-:W-:Y:S01]  /*9880*/  IMAD.WIDE.U32 R22, R251, -0x2daee0ad, RZ ;  /* 0xd2511f53fb167825 */ /* 0x000fe200078e00ff */
[----:B------:R-:W-:-:S03]  /*9890*/  LOP3.LUT R8, R10, UR17, R17, 0x96, !PT ;  /* 0x000000110a087c12 */ /* 0x000fc6000f8e9611 */
[-C--:B------:R-:W-:Y:S01]  /*98a0*/  FMUL.FTZ R124, R124, R194.reuse ;  /* 0x000000c27c7c7220 */ /* 0x080fe20000410000 */
[----:B------:R-:W-:Y:S01]  /*98b0*/  LOP3.LUT R9, R9, 0xff, RZ, 0xc0, !PT ;  /* 0x000000ff09097812 */ /* 0x000fe200078ec0ff */
[----:B------:R-:W-:Y:S01]  /*98c0*/  FMUL.FTZ R125, R125, R194 ;  /* 0x000000c27d7d7220 */ /* 0x000fe20000410000 */
[C---:B------:R-:W-:Y:S01]  /*98d0*/  PRMT R10, R16.reuse, 0x7773, RZ ;  /* 0x00007773100a7816 */ /* 0x040fe200000000ff */
[C---:B------:R-:W-:Y:S01]  /*98e0*/  HMMA.16816.F32.BF16 R100, R4.reuse, R20, R100 ;  /* 0x000000140464723c */ /* 0x040fe20000041864 */
[----:B------:R-:W-:Y:S01]  /*98f0*/  PRMT R21, R16, 0x7771, RZ ;  /* 0x0000777110157816 */ /* 0x000fe200000000ff */
[-C--:B------:R-:W-:Y:S01]  /*9900*/  FMUL.FTZ R126, R126, R193.reuse ;  /* 0x000000c17e7e7220 */ /* 0x080fe20000410000 */
[----:B------:R-:W-:Y:S01]  /*9910*/  PRMT R20, R16, 0x7772, RZ ;  /* 0x0000777210147816 */ /* 0x000fe200000000ff */
[-C--:B------:R-:W-:Y:S01]  /*9920*/  FMUL.FTZ R127, R127, R193.reuse ;  /* 0x000000c17f7f7220 */ /* 0x080fe20000410000 */
[----:B------:R-:W-:Y:S01]  /*9930*/  PRMT R16, R22, 0x7772, RZ ;  /* 0x0000777216107816 */ /* 0x000fe200000000ff */
[----:B------:R-:W-:Y:S01]  /*9940*/  FFMA.FTZ R243, R172, UR7, -R250 ;  /* 0x00000007acf37c23 */ /* 0x000fe200080108fa */
[----:B------:R-:W-:Y:S01]  /*9950*/  PRMT R21, R9, 0x5410, R21 ;  /* 0x0000541009157816 */ /* 0x000fe20000000015 */
[C---:B------:R-:W-:Y:S01]  /*9960*/  HMMA.16816.F32.BF16 R120, R4.reuse, R18, R120 ;  /* 0x000000120478723c */ /* 0x040fe20000041878 */
[----:B------:R-:W-:Y:S01]  /*9970*/  PRMT R18, R22, 0x7773, RZ ;  /* 0x0000777316127816 */ /* 0x000fe200000000ff */
[--C-:B------:R-:W-:Y:S01]  /*9980*/  FFMA.FTZ R9, R246, UR7, -R249.reuse ;  /* 0x00000007f6097c23 */ /* 0x100fe200080108f9 */
[----:B------:R-:W-:Y:S01]  /*9990*/  MOV R11, R22 ;  /* 0x00000016000b7202 */ /* 0x000fe20000000f00 */
[----:B------:R-:W-:Y:S01]  /*99a0*/  FFMA.FTZ R246, R247, UR7, -R249 ;  /* 0x00000007f7f67c23 */ /* 0x000fe200080108f9 */
[----:B------:R-:W-:Y:S01]  /*99b0*/  PRMT R16, R16, 0x5410, R18 ;  /* 0x0000541010107816 */ /* 0x000fe20000000012 */
[----:B------:R2:W-:Y:S01]  /*99c0*/  MUFU.EX2 R247, R9 ;  /* 0x0000000900f77308 */ /* 0x0005e20000000800 */
[----:B------:R-:W-:Y:S01]  /*99d0*/  LOP3.LUT R18, R8, 0xffff, RZ, 0xc0, !PT ;  /* 0x0000ffff08127812 */ /* 0x000fe200078ec0ff */
[--C-:B------:R-:W-:Y:S01]  /*99e0*/  FFMA.FTZ R244, R173, UR7, -R250.reuse ;  /* 0x00000007adf47c23 */ /* 0x100fe200080108fa */
[--C-:B------:R-:W-:Y:S01]  /*99f0*/  FFMA.FTZ R195, R195, UR7, -R250.reuse ;  /* 0x00000007c3c37c23 */ /* 0x100fe200080108fa */
[----:B------:R-:W-:Y:S01]  /*9a00*/  FFMA.FTZ R241, R241, UR7, -R250 ;  /* 0x00000007f1f17c23 */ /* 0x000fe200080108fa */
[----:B------:R-:W-:Y:S01]  /*9a10*/  LOP3.LUT R11, R11, 0xff, RZ, 0xc0, !PT ;  /* 0x000000ff0b0b7812 */ /* 0x000fe200078ec0ff */
[--C-:B------:R-:W-:Y:S01]  /*9a20*/  FFMA.FTZ R250, R199, UR7, -R252.reuse ;  /* 0x00000007c7fa7c23 */ /* 0x100fe200080108fc */
[----:B------:R-:W-:Y:S01]  /*9a30*/  FFMA.FTZ R245, R245, UR7, -R252 ;  /* 0x00000007f5f57c23 */ /* 0x000fe200080108fc */
[----:B------:R-:W-:Y:S01]  /*9a40*/  PRMT R17, R22, 0x7771, RZ ;  /* 0x0000777116117816 */ /* 0x000fe200000000ff */
[C---:B------:R-:W-:Y:S01]  /*9a50*/  HMMA.16816.F32.BF16 R124, R4.reuse, R12, R124 ;  /* 0x0000000c047c723c */ /* 0x040fe2000004187c */
[----:B------:R-:W-:Y:S01]  /*9a60*/  SHF.R.U32.HI R18, RZ, 0x8, R18 ;  /* 0x00000008ff127819 */ /* 0x000fe20000011612 */
[----:B------:R-:W-:Y:S01]  /*9a70*/  FFMA.FTZ R248, R174, UR7, -R252 ;  /* 0x00000007aef87c23 */ /* 0x000fe200080108fc */
[----:B------:R-:W-:Y:S01]  /*9a80*/  LOP3.LUT R19, R28, UR17, R23, 0x96, !PT ;  /* 0x000000111c137c12 */ /* 0x000fe2000f8e9617 */
[----:B------:R-:W-:Y:S01]  /*9a90*/  MUFU.EX2 R250, R250 ;  /* 0x000000fa00fa7308 */ /* 0x000fe20000000800 */
[----:B------:R-:W-:Y:S01]  /*9aa0*/  PRMT R20, R20, 0x5410, R10 ;  /* 0x0000541014147816 */ /* 0x000fe2000000000a */
[----:B------:R-:W-:Y:S01]  /*9ab0*/  FFMA.FTZ R175, R175, UR7, -R252 ;  /* 0x00000007afaf7c23 */ /* 0x000fe200080108fc */
[----:B------:R-:W-:Y:S01]  /*9ac0*/  PRMT R17, R11, 0x5410, R17 ;  /* 0x000054100b117816 */ /* 0x000fe20000000011 */
[--C-:B------:R-:W-:Y:S01]  /*9ad0*/  FFMA.FTZ R197, R197, UR7, -R249.reuse ;  /* 0x00000007c5c57c23 */ /* 0x100fe200080108f9 */
[----:B--2---:R-:W-:Y:S01]  /*9ae0*/  LOP3.LUT R9, R8, 0xff, RZ, 0xc0, !PT ;  /* 0x000000ff08097812 */ /* 0x004fe200078ec0ff */
[----:B------:R-:W-:Y:S01]  /*9af0*/  FFMA.FTZ R198, R198, UR7, -R249 ;  /* 0x00000007c6c67c23 */ /* 0x000fe200080108f9 */
[----:B------:R-:W-:Y:S01]  /*9b00*/  PRMT R23, R8, 0x7632, R23 ;  /* 0x0000763208177816 */ /* 0x000fe20000000017 */
[----:B------:R-:W2:Y:S01]  /*9b10*/  MUFU.EX2 R245, R245 ;  /* 0x000000f500f57308 */ /* 0x000ea20000000800 */
[----:B------:R-:W-:Y:S01]  /*9b20*/  PRMT R18, R9, 0x5410, R18 ;  /* 0x0000541009127816 */ /* 0x000fe20000000012 */
[-C--:B------:R-:W-:Y:S01]  /*9b30*/  FMUL.FTZ R80, R80, R194.reuse ;  /* 0x000000c250507220 */ /* 0x080fe20000410000 */
[----:B------:R-:W-:Y:S01]  /*9b40*/  SHF.R.U32.HI R12, RZ, 0x18, R8 ;  /* 0x00000018ff0c7819 */ /* 0x000fe20000011608 */
[-C--:B------:R-:W-:Y:S01]  /*9b50*/  FMUL.FTZ R81, R81, R194.reuse ;  /* 0x000000c251517220 */ /* 0x080fe20000410000 */
[----:B------:R-:W3:Y:S01]  /*9b60*/  LDSM.16.MT88.4 R8, [R242+0x800] ;  /* 0x00080000f208783b */ /* 0x000ee20000004200 */
        /* <DEDUP_REMOVED lines=16> */
[--C-:B------:R-:W-:Y:S01]  /*9c70*/  FFMA.FTZ R196, R196, UR7, -R33.reuse ;  /* 0x00000007c4c47c23 */ /* 0x100fe20008010821 */
[--C-:B------:R-:W-:Y:S01]  /*9c80*/  FFMA.FTZ R249, R34, UR7, -R33.reuse ;  /* 0x0000000722f97c23 */ /* 0x100fe20008010821 */
[--C-:B------:R-:W-:Y:S01]  /*9c90*/  FFMA.FTZ R251, R32, UR7, -R33.reuse ;  /* 0x0000000720fb7c23 */ /* 0x100fe20008010821 */
[----:B------:R-:W-:Y:S01]  /*9ca0*/  MUFU.EX2 R243, R243 ;  /* 0x000000f300f37308 */ /* 0x000fe20000000800 */
[----:B------:R-:W-:Y:S01]  /*9cb0*/  FFMA.FTZ R33, R35, UR7, -R33 ;  /* 0x0000000723217c23 */ /* 0x000fe20008010821 */
[----:B------:R-:W-:Y:S01]  /*9cc0*/  LOP3.LUT R20, R20, 0xff00ff, RZ, 0xc0, !PT ;  /* 0x00ff00ff14147812 */ /* 0x000fe200078ec0ff */
[C---:B------:R-:W-:Y:S01]  /*9cd0*/  HMMA.16816.F32.BF16 R80, R4.reuse, R30, R80 ;  /* 0x0000001e0450723c */ /* 0x040fe20000041850 */
[----:B------:R-:W-:Y:S01]  /*9ce0*/  LOP3.LUT R23, R23, 0xff, RZ, 0xc0, !PT ;  /* 0x000000ff17177812 */ /* 0x000fe200078ec0ff */
[----:B------:R-:W-:Y:S01]  /*9cf0*/  FFMA.FTZ R176, R235, R194, R176 ;  /* 0x000000c2ebb07223 */ /* 0x000fe200000100b0 */
[----:B------:R-:W-:Y:S01]  /*9d00*/  LOP3.LUT R13, R19, 0xffff, RZ, 0xc0, !PT ;  /* 0x0000ffff130d7812 */ /* 0x000fe200078ec0ff */
[----:B------:R-:W-:Y:S01]  /*9d10*/  FFMA.FTZ R184, R234, R193, R184 ;  /* 0x000000c1eab87223 */ /* 0x000fe200000100b8 */
[----:B------:R-:W1:Y:S01]  /*9d20*/  MUFU.EX2 R244, R244 ;  /* 0x000000f400f47308 */ /* 0x000e620000000800 */
[----:B------:R-:W-:Y:S01]  /*9d30*/  PRMT R12, R23, 0x5410, R12 ;  /* 0x00005410170c7816 */ /* 0x000fe2000000000c */
[----:B------:R-:W-:Y:S01]  /*9d40*/  FFMA.FTZ R180, R233, R192, R180 ;  /* 0x000000c0e9b47223 */ /* 0x000fe200000100b4 */
[C---:B------:R-:W-:Y:S01]  /*9d50*/  HMMA.16816.F32.BF16 R84, R4.reuse, R24, R84 ;  /* 0x000000180454723c */ /* 0x040fe20000041854 */
[----:B------:R-:W-:Y:S01]  /*9d60*/  SHF.R.U32.HI R29, RZ, 0x18, R19 ;  /* 0x00000018ff1d7819 */ /* 0x000fe20000011613 */
[----:B------:R-:W-:Y:S01]  /*9d70*/  FFMA.FTZ R2, R232, R191, R2 ;  /* 0x000000bfe8027223 */ /* 0x000fe20000010002 */
[----:B------:R-:W-:Y:S01]  /*9d80*/  LOP3.LUT R22, R19, 0xff, RZ, 0xc0, !PT ;  /* 0x000000ff13167812 */ /* 0x000fe200078ec0ff */
[----:B------:R-:W-:Y:S01]  /*9d90*/  FADD.FTZ R176, R187, R176 ;  /* 0x000000b0bbb07221 */ /* 0x000fe20000010000 */
[----:B------:R-:W-:Y:S01]  /*9da0*/  MUFU.EX2 R248, R248 ;  /* 0x000000f800f87308 */ /* 0x000fe20000000800 */
[----:B------:R-:W-:Y:S01]  /*9db0*/  SHF.R.U32.HI R13, RZ, 0x8, R13 ;  /* 0x00000008ff0d7819 */ /* 0x000fe2000001160d */
[----:B------:R-:W-:Y:S01]  /*9dc0*/  FADD.FTZ R184, R183, R184 ;  /* 0x000000b8b7b87221 */ /* 0x000fe20000010000 */
[C---:B------:R-:W-:Y:S01]  /*9dd0*/  HMMA.16816.F32.BF16 R96, R4.reuse, R26, R96 ;  /* 0x0000001a0460723c */ /* 0x040fe20000041860 */
[----:B------:R-:W-:Y:S01]  /*9de0*/  LOP3.LUT R16, R16, 0xff00ff, RZ, 0xc0, !PT ;  /* 0x00ff00ff10107812 */ /* 0x000fe200078ec0ff */
[----:B------:R-:W-:Y:S01]  /*9df0*/  LDSM.16.MT88.4 R24, [R201+0xa800] ;  /* 0x00a80000c918783b */ /* 0x000fe20000004200 */
[----:B------:R-:W-:Y:S01]  /*9e00*/  PRMT R13, R22, 0x5410, R13 ;  /* 0x00005410160d7816 */ /* 0x000fe2000000000d */
[----:B------:R-:W-:Y:S01]  /*9e10*/  FADD.FTZ R180, R179, R180 ;  /* 0x000000b4b3b47221 */ /* 0x000fe20000010000 */
[----:B------:R3:W1:Y:S01]  /*9e20*/  MUFU.EX2 R199, R175 ;  /* 0x000000af00c77308 */ /* 0x0006620000000800 */
[--C-:B------:R-:W-:Y:S01]  /*9e30*/  HSET2.LE.AND R17, R17, R3.reuse, PT ;  /* 0x0000000311117233 */ /* 0x100fe20003803000 */
[----:B------:R-:W-:Y:S01]  /*9e40*/  FADD.FTZ R2, R188, R2 ;  /* 0x00000002bc027221 */ /* 0x000fe20000010000 */
[----:B------:R-:W-:Y:S01]  /*9e50*/  HMMA.16816.F32.BF16 R128, R4, R14, R128 ;  /* 0x0000000e0480723c */ /* 0x000fe20000041880 */
[----:B------:R-:W-:Y:S01]  /*9e60*/  PRMT R4, R19, 0x7632, R4 ;  /* 0x0000763213047816 */ /* 0x000fe20000000004 */
[----:B------:R-:W-:Y:S01]  /*9e70*/  FADD.FTZ R176, R186, R176 ;  /* 0x000000b0bab07221 */ /* 0x000fe20000010000 */
[--C-:B------:R-:W-:Y:S01]  /*9e80*/  HSET2.LE.AND R7, R20, R3.reuse, PT ;  /* 0x0000000314077233 */ /* 0x100fe20003803000 */
[----:B------:R-:W-:Y:S01]  /*9e90*/  FADD.FTZ R184, R182, R184 ;  /* 0x000000b8b6b87221 */ /* 0x000fe20000010000 */
[----:B------:R-:W1:Y:S01]  /*9ea0*/  MUFU.EX2 R197, R197 ;  /* 0x000000c500c57308 */ /* 0x000e620000000800 */
[----:B------:R-:W-:Y:S01]  /*9eb0*/  LOP3.LUT R4, R4, 0xff, RZ, 0xc0, !PT ;  /* 0x000000ff04047812 */ /* 0x000fe200078ec0ff */
[----:B------:R-:W-:Y:S01]  /*9ec0*/  FADD.FTZ R180, R178, R180 ;  /* 0x000000b4b2b47221 */ /* 0x000fe20000010000 */
[--C-:B------:R-:W-:Y:S01]  /*9ed0*/  HSET2.LE.AND R6, R21, R3.reuse, PT ;  /* 0x0000000315067233 */ /* 0x100fe20003803000 */
[----:B------:R-:W-:Y:S01]  /*9ee0*/  FADD.FTZ R2, R190, R2 ;  /* 0x00000002be027221 */ /* 0x000fe20000010000 */
[----:B--2---:R-:W-:Y:S01]  /*9ef0*/  F2FP.BF16.F32.PACK_AB R5, R245, R250 ;  /* 0x000000faf505723e */ /* 0x004fe200000010ff */
[----:B------:R-:W-:Y:S01]  /*9f00*/  LDSM.16.MT88.4 R20, [R212+0x800] ;  /* 0x00080000d414783b */ /* 0x000fe20000004200 */
[----:B----4-:R-:W-:Y:S01]  /*9f10*/  F2FP.BF16.F32.PACK_AB R14, R241, R195 ;  /* 0x000000c3f10e723e */ /* 0x010fe200000010ff */
[----:B------:R-:W-:Y:S01]  /*9f20*/  MUFU.EX2 R246, R246 ;  /* 0x000000f600f67308 */ /* 0x000fe20000000800 */
[----:B------:R-:W-:Y:S01]  /*9f30*/  PRMT R29, R4, 0x5410, R29 ;  /* 0x00005410041d7816 */ /* 0x000fe2000000001d */
[----:B---3--:R2:W3:Y:S01]  /*9f40*/  LDSM.16.MT88.4 R172, [R242+0x1800] ;  /* 0x00180000f2ac783b */ /* 0x0084e20000004200 */
[----:B------:R-:W-:Y:S01]  /*9f50*/  LOP3.LUT R7, R5, R7, RZ, 0xc0, !PT ;  /* 0x0000000705077212 */ /* 0x000fe200078ec0ff */
[----:B------:R-:W-:Y:S01]  /*9f60*/  FADD.FTZ R176, R185, R176 ;  /* 0x000000b0b9b07221 */ /* 0x000fe20000010000 */
[----:B------:R-:W-:Y:S01]  /*9f70*/  LOP3.LUT R6, R14, R6, RZ, 0xc0, !PT ;  /* 0x000000060e067212 */ /* 0x000fe200078ec0ff */
[----:B------:R-:W-:Y:S01]  /*9f80*/  FADD.FTZ R184, R181, R184 ;  /* 0x000000b8b5b87221 */ /* 0x000fe20000010000 */
[--C-:B------:R-:W-:Y:S01]  /*9f90*/  HSET2.LE.AND R4, R18, R3.reuse, PT ;  /* 0x0000000312047233 */ /* 0x100fe20003803000 */
[----:B------:R-:W4:Y:S01]  /*9fa0*/  MUFU.EX2 R198, R198 ;  /* 0x000000c600c67308 */ /* 0x000f220000000800 */
[--C-:B------:R-:W-:Y:S01]  /*9fb0*/  HSET2.LE.AND R5, R12, R3.reuse, PT ;  /* 0x000000030c057233 */ /* 0x100fe20003803000 */
[----:B------:R-:W-:Y:S01]  /*9fc0*/  FADD.FTZ R180, R177, R180 ;  /* 0x000000b4b1b47221 */ /* 0x000fe20000010000 */
[----:B-1----:R-:W-:Y:S01]  /*9fd0*/  F2FP.BF16.F32.PACK_AB R14, R244, R243 ;  /* 0x000000f3f40e723e */ /* 0x002fe200000010ff */
[----:B------:R-:W-:Y:S01]  /*9fe0*/  FADD.FTZ R2, R189, R2 ;  /* 0x00000002bd027221 */ /* 0x000fe20000010000 */
[----:B------:R-:W-:Y:S01]  /*9ff0*/  F2FP.BF16.F32.PACK_AB R12, R199, R248 ;  /* 0x000000f8c70c723e */ /* 0x000fe200000010ff */
[----:B------:R-:W-:Y:S01]  /*a000*/  FADD.FTZ R176, R243, R176 ;  /* 0x000000b0f3b07221 */ /* 0x000fe20000010000 */
[----:B------:R-:W-:Y:S01]  /*a010*/  LOP3.LUT R4, R14, R4, RZ, 0xc0, !PT ;  /* 0x000000040e047212 */ /* 0x000fe200078ec0ff */
[----:B------:R-:W1:Y:S01]  /*a020*/  MUFU.EX2 R196, R196 ;  /* 0x000000c400c47308 */ /* 0x000e620000000800 */
[----:B------:R-:W-:Y:S01]  /*a030*/  LOP3.LUT R5, R12, R5, RZ, 0xc0, !PT ;  /* 0x000000050c057212 */ /* 0x000fe200078ec0ff */
[----:B------:R-:W-:Y:S01]  /*a040*/  FADD.FTZ R184, R248, R184 ;  /* 0x000000b8f8b87221 */ /* 0x000fe20000010000 */
[--C-:B------:R-:W-:Y:S01]  /*a050*/  HSET2.LE.AND R31, R16, R3.reuse, PT ;  /* 0x00000003101f7233 */ /* 0x100fe20003803000 */
[----:B------:R-:W-:Y:S01]  /*a060*/  FADD.FTZ R180, R197, R180 ;  /* 0x000000b4c5b47221 */ /* 0x000fe20000010000 */
[--C-:B------:R-:W-:Y:S01]  /*a070*/  HSET2.LE.AND R13, R13, R3.reuse, PT ;  /* 0x000000030d0d7233 */ /* 0x100fe20003803000 */
[----:B------:R-:W-:Y:S01]  /*a080*/  UISETP.NE.AND UP0, UPT, UR4, 0x2, UPT ;  /* 0x000000020400788c */ /* 0x000fe2000bf05270 */
[----:B------:R-:W-:Y:S01]  /*a090*/  HSET2.LE.AND R29, R29, R3, PT ;  /* 0x000000031d1d7233 */ /* 0x000fe20003803000 */
[----:B------:R-:W-:Y:S01]  /*a0a0*/  MUFU.EX2 R249, R249 ;  /* 0x000000f900f97308 */ /* 0x000fe20000000800 */
[----:B----4-:R-:W-:Y:S01]  /*a0b0*/  F2FP.BF16.F32.PACK_AB R30, R198, R246 ;  /* 0x000000f6c61e723e */ /* 0x010fe200000010ff */
[C---:B------:R-:W-:Y:S01]  /*a0c0*/  HMMA.16816.F32.BF16 R52, R4.reuse, R8, R52 ;  /* 0x000000080434723c */ /* 0x040fe20000041834 */
[----:B------:R-:W-:Y:S01]  /*a0d0*/  F2FP.BF16.F32.PACK_AB R28, R247, R197 ;  /* 0x000000c5f71c723e */ /* 0x000fe200000010ff */
[----:B------:R-:W-:Y:S01]  /*a0e0*/  FADD.FTZ R176, R244, R176 ;  /* 0x000000b0f4b07221 */ /* 0x000fe20000010000 */
[----:B------:R-:W-:Y:S01]  /*a0f0*/  LOP3.LUT R30, R30, R17, RZ, 0xc0, !PT ;  /* 0x000000111e1e7212 */ /* 0x000fe200078ec0ff */
[----:B------:R-:W-:Y:S01]  /*a100*/  FADD.FTZ R184, R199, R184 ;  /* 0x000000b8c7b87221 */ /* 0x000fe20000010000 */
[----:B------:R-:W-:Y:S01]  /*a110*/  LOP3.LUT R28, R28, R13, RZ, 0xc0, !PT ;  /* 0x0000000d1c1c7212 */ /* 0x000fe200078ec0ff */
[----:B--2---:R-:W2:Y:S01]  /*a120*/  MUFU.EX2 R242, R33 ;  /* 0x0000002100f27308 */ /* 0x004ea20000000800 */
[----:B------:R-:W-:Y:S01]  /*a130*/  LDSM.16.MT88.4 R16, [R217+0xb800] ;  /* 0x00b80000d910783b */ /* 0x000fe20000004200 */
[----:B------:R-:W-:Y:S01]  /*a140*/  HMMA.16816.F32.BF16 R64, R4, R10, R64 ;  /* 0x0000000a0440723c */ /* 0x000fe20000041840 */
[----:B-1----:R-:W-:Y:S01]  /*a150*/  FADD.FTZ R2, R196, R2 ;  /* 0x00000002c4027221 */ /* 0x002fe20000010000 */
[----:B------:R-:W-:Y:S01]  /*a160*/  FADD.FTZ R180, R247, R180 ;  /* 0x000000b4f7b47221 */ /* 0x000fe20000010000 */
[----:B------:R-:W-:Y:S01]  /*a170*/  FADD.FTZ R176, R195, R176 ;  /* 0x000000b0c3b07221 */ /* 0x000fe20000010000 */
[----:B------:R-:W-:-:S02]  /*a180*/  FADD.FTZ R184, R250, R184 ;  /* 0x000000b8fab87221 */ /* 0x000fc40000010000 */
[----:B------:R-:W1:Y:S01]  /*a190*/  MUFU.EX2 R251, R251 ;  /* 0x000000fb00fb7308 */ /* 0x000e620000000800 */
[----:B------:R-:W-:Y:S01]  /*a1a0*/  FADD.FTZ R180, R246, R180 ;  /* 0x000000b4f6b47221 */ /* 0x000fe20000010000 */
[C---:B---3--:R-:W-:Y:S01]  /*a1b0*/  HMMA.16816.F32.BF16 R144, R4.reuse, R172, R144 ;  /* 0x000000ac0490723c */ /* 0x048fe20000041890 */
[----:B------:R-:W-:Y:S01]  /*a1c0*/  FADD.FTZ R235, R241, R176 ;  /* 0x000000b0f1eb7221 */ /* 0x000fe20000010000 */
[----:B------:R-:W-:Y:S01]  /*a1d0*/  FADD.FTZ R234, R245, R184 ;  /* 0x000000b8f5ea7221 */ /* 0x000fe20000010000 */
[----:B------:R-:W-:Y:S01]  /*a1e0*/  FADD.FTZ R233, R198, R180 ;  /* 0x000000b4c6e97221 */ /* 0x000fe20000010000 */
[----:B--2---:R-:W-:Y:S01]  /*a1f0*/  F2FP.BF16.F32.PACK_AB R14, R242, R249 ;  /* 0x000000f9f20e723e */ /* 0x004fe200000010ff */
[----:B------:R-:W2:Y:S03]  /*a200*/  LDSM.16.MT88.4 R32, [R217+0xa800] ;  /* 0x00a80000d920783b */ /* 0x000ea60000004200 */
[----:B------:R-:W-:Y:S01]  /*a210*/  HMMA.16816.F32.BF16 R120, R4, R174, R120 ;  /* 0x000000ae0478723c */ /* 0x000fe20000041878 */
[----:B------:R-:W-:-:S02]  /*a220*/  LOP3.LUT R31, R14, R31, RZ, 0xc0, !PT ;  /* 0x0000001f0e1f7212 */ /* 0x000fc400078ec0ff */
[C---:B-1----:R-:W-:Y:S01]  /*a230*/  F2FP.BF16.F32.PACK_AB R12, R251.reuse, R196 ;  /* 0x000000c4fb0c723e */ /* 0x042fe200000010ff */
[----:B------:R-:W-:-:S04]  /*a240*/  FADD.FTZ R2, R251, R2 ;  /* 0x00000002fb027221 */ /* 0x000fc80000010000 */
[C---:B------:R-:W-:Y:S01]  /*a250*/  HMMA.16816.F32.BF16 R36, R4.reuse, R24, R36 ;  /* 0x000000180424723c */ /* 0x040fe20000041824 */
[----:B------:R-:W-:Y:S01]  /*a260*/  LOP3.LUT R29, R12, R29, RZ, 0xc0, !PT ;  /* 0x0000001d0c1d7212 */ /* 0x000fe200078ec0ff */
[----:B------:R-:W-:Y:S01]  /*a270*/  FADD.FTZ R2, R249, R2 ;  /* 0x00000002f9027221 */ /* 0x000fe20000010000 */
[----:B------:R-:W1:Y:S03]  /*a280*/  LDSM.16.MT88.4 R12, [R201+0xb800] ;  /* 0x00b80000c90c783b */ /* 0x000e660000004200 */
[----:B------:R-:W-:Y:S02]  /*a290*/  FADD.FTZ R232, R242, R2 ;  /* 0x00000002f2e87221 */ /* 0x000fe40000010000 */
[----:B------:R-:W-:Y:S08]  /*a2a0*/  HMMA.16816.F32.BF16 R48, R4, R26, R48 ;  /* 0x0000001a0430723c */ /* 0x000ff00000041830 */
[C---:B------:R-:W-:Y:S08]  /*a2b0*/  HMMA.16816.F32.BF16 R56, R28.reuse, R8, R56 ;  /* 0x000000081c38723c */ /* 0x040ff00000041838 */
[C---:B------:R-:W-:Y:S01]  /*a2c0*/  HMMA.16816.F32.BF16 R60, R28.reuse, R10, R60 ;  /* 0x0000000a1c3c723c */ /* 0x040fe2000004183c */
        /* <DEDUP_REMOVED lines=12> */
[C---:B------:R-:W-:Y:S08]  /*a390*/  HMMA.16816.F32.BF16 R140, R28.reuse, R174, R140 ;  /* 0x000000ae1c8c723c */ /* 0x040ff0000004188c */
[C---:B---3--:R-:W-:Y:S08]  /*a3a0*/  HMMA.16816.F32.BF16 R136, R28.reuse, R8, R136 ;  /* 0x000000081c88723c */ /* 0x048ff00000041888 */
        /* <DEDUP_REMOVED lines=21> */
[----:B------:R-:W-:Y:S02]  /*a500*/  IMAD R2, R5, UR4, R9 ;  /* 0x0000000405027c24 */ /* 0x000fe4000f8e0209 */
[----:B------:R-:W-:Y:S01]  /*a510*/  BAR.SYNC.DEFER_BLOCKING 0x0 ;  /* 0x0000000000007b1d */ /* 0x000fe20000010000 */
[C---:B------:R-:W-:Y:S01]  /*a520*/  IMAD.SHL.U32 R6, R8.reuse, 0x20, RZ ;  /* 0x0000002008067824 */ /* 0x040fe200078e00ff */
[C---:B------:R-:W-:Y:S01]  /*a530*/  LEA R10, P1, R8.reuse, R224, 0x6 ;  /* 0x000000e0080a7211 */ /* 0x040fe200078230ff */
[----:B--2---:R-:W-:Y:S01]  /*a540*/  ULEA UR6, UR6, UR14, 0x18 ;  /* 0x0000000e06067291 */ /* 0x004fe2000f8ec0ff */
[--C-:B------:R-:W-:Y:S02]  /*a550*/  SHF.L.U64.HI R7, R8, 0x5, R2.reuse ;  /* 0x0000000508077819 */ /* 0x100fe40000010202 */
[----:B------:R-:W-:Y:S02]  /*a560*/  LEA R6, P0, R4, R6, 0x4 ;  /* 0x0000000604067211 */ /* 0x000fe400078020ff */
        /* <DEDUP_REMOVED lines=13> */
[----:B------:R-:W2:Y:S04]  /*a640*/  LDSM.16.M88.4 R172, [R222+0x2000] ;  /* 0x00200000deac783b */ /* 0x000ea80000000200 */
[----:B------:R-:W3:Y:S04]  /*a650*/  LDSM.16.M88.4 R28, [R221+UR5+0x8800] ;  /* 0x00880005dd1c783b */ /* 0x000ee80008000200 */
[----:B------:R-:W-:Y:S04]  /*a660*/  LDSM.16.M88.4 R196, [R216+0x8000] ;  /* 0x00800000d8c4783b */ /* 0x000fe80000000200 */
[----:B------:R-:W-:Y:S04]  /*a670*/  LDSM.16.M88.4 R24, [R220+0x2000] ;  /* 0x00200000dc18783b */ /* 0x000fe80000000200 */
[----:B------:R-:W-:Y:S04]  /*a680*/  LDSM.16.M88.4 R192, [R216+0x8800] ;  /* 0x00880000d8c0783b */ /* 0x000fe80000000200 */
[----:B-1----:R-:W1:Y:S04]  /*a690*/  LDSM.16.M88.4 R4, [R222] ;  /* 0x00000000de04783b */ /* 0x002e680000000200 */
[----:B------:R-:W4:Y:S04]  /*a6a0*/  LDSM.16.M88.4 R20, [R220] ;  /* 0x00000000dc14783b */ /* 0x000f280000000200 */
[----:B------:R-:W-:Y:S04]  /*a6b0*/  LDSM.16.M88.4 R188, [R219+0x2000] ;  /* 0x00200000dbbc783b */ /* 0x000fe80000000200 */
[----:B------:R-:W4:Y:S04]  /*a6c0*/  LDSM.16.M88.4 R32, [R215+0x8000] ;  /* 0x00800000d720783b */ /* 0x000f280000000200 */
[----:B------:R-:W0:Y:S01]  /*a6d0*/  LDGDEPBAR ;  /* 0x00000000000079af */ /* 0x000e220000000000 */
[C---:B--2---:R-:W-:Y:S08]  /*a6e0*/  HMMA.16816.F32.BF16 R184, R172.reuse, R12, RZ ;  /* 0x0000000cacb8723c */ /* 0x044ff000000418ff */
[C---:B---3--:R-:W-:Y:S08]  /*a6f0*/  HMMA.16816.F32.BF16 R176, R172.reuse, R28, RZ ;  /* 0x0000001cacb0723c */ /* 0x048ff000000418ff */
[C---:B------:R-:W-:Y:S08]  /*a700*/  HMMA.16816.F32.BF16 R180, R172.reuse, R14, RZ ;  /* 0x0000000eacb4723c */ /* 0x040ff000000418ff */
[----:B------:R-:W-:Y:S08]  /*a710*/  HMMA.16816.F32.BF16 R172, R172, R30, RZ ;  /* 0x0000001eacac723c */ /* 0x000ff000000418ff */
[C---:B-1----:R-:W-:Y:S08]  /*a720*/  HMMA.16816.F32.BF16 R16, R4.reuse, R12, RZ ;  /* 0x0000000c0410723c */ /* 0x042ff000000418ff */
[C---:B------:R-:W-:Y:S08]  /*a730*/  HMMA.16816.F32.BF16 R12, R4.reuse, R14, RZ ;  /* 0x0000000e040c723c */ /* 0x040ff000000418ff */
[C---:B------:R-:W-:Y:S08]  /*a740*/  HMMA.16816.F32.BF16 R8, R4.reuse, R28, RZ ;  /* 0x0000001c0408723c */ /* 0x040ff000000418ff */
[----:B------:R-:W-:Y:S01]  /*a750*/  HMMA.16816.F32.BF16 R4, R4, R30, RZ ;  /* 0x0000001e0404723c */ /* 0x000fe200000418ff */
[----:B------:R-:W1:Y:S07]  /*a760*/  LDSM.16.M88.4 R28, [R215+0x8800] ;  /* 0x00880000d71c783b */ /* 0x000e6e0000000200 */
[C---:B------:R-:W-:Y:S08]  /*a770*/  HMMA.16816.F32.BF16 R184, R24.reuse, R196, R184 ;  /* 0x000000c418b8723c */ /* 0x040ff000000418b8 */
[C---:B------:R-:W-:Y:S08]  /*a780*/  HMMA.16816.F32.BF16 R176, R24.reuse, R192, R176 ;  /* 0x000000c018b0723c */ /* 0x040ff000000418b0 */
[C---:B------:R-:W-:Y:S08]  /*a790*/  HMMA.16816.F32.BF16 R180, R24.reuse, R198, R180 ;  /* 0x000000c618b4723c */ /* 0x040ff000000418b4 */
[----:B------:R-:W-:Y:S01]  /*a7a0*/  HMMA.16816.F32.BF16 R172, R24, R194, R172 ;  /* 0x000000c218ac723c */ /* 0x000fe200000418ac */
[----:B------:R-:W2:Y:S07]  /*a7b0*/  LDSM.16.M88.4 R24, [R219] ;  /* 0x00000000db18783b */ /* 0x000eae0000000200 */
[C---:B----4-:R-:W-:Y:S08]  /*a7c0*/  HMMA.16816.F32.BF16 R16, R20.reuse, R196, R16 ;  /* 0x000000c41410723c */ /* 0x050ff00000041810 */
[C---:B------:R-:W-:Y:S08]  /*a7d0*/  HMMA.16816.F32.BF16 R8, R20.reuse, R192, R8 ;  /* 0x000000c01408723c */ /* 0x040ff00000041808 */
[C---:B------:R-:W-:Y:S01]  /*a7e0*/  HMMA.16816.F32.BF16 R12, R20.reuse, R198, R12 ;  /* 0x000000c6140c723c */ /* 0x040fe2000004180c */
[----:B------:R-:W-:Y:S07]  /*a7f0*/  LDSM.16.M88.4 R196, [R214+0x8000] ;  /* 0x00800000d6c4783b */ /* 0x000fee0000000200 */
[----:B------:R-:W-:Y:S01]  /*a800*/  HMMA.16816.F32.BF16 R4, R20, R194, R4 ;  /* 0x000000c21404723c */ /* 0x000fe20000041804 */
[----:B------:R-:W3:Y:S04]  /*a810*/  LDSM.16.M88.4 R20, [R218+0x2000] ;  /* 0x00200000da14783b */ /* 0x000ee80000000200 */
[----:B------:R-:W4:Y:S03]  /*a820*/  LDSM.16.M88.4 R192, [R214+0x8800] ;  /* 0x00880000d6c0783b */ /* 0x000f260000000200 */
[C---:B------:R-:W-:Y:S08]  /*a830*/  HMMA.16816.F32.BF16 R184, R188.reuse, R32, R184 ;  /* 0x00000020bcb8723c */ /* 0x040ff000000418b8 */
[C---:B-1----:R-:W-:Y:S08]  /*a840*/  HMMA.16816.F32.BF16 R176, R188.reuse, R28, R176 ;  /* 0x0000001cbcb0723c */ /* 0x042ff000000418b0 */
[C---:B------:R-:W-:Y:S08]  /*a850*/  HMMA.16816.F32.BF16 R180, R188.reuse, R34, R180 ;  /* 0x00000022bcb4723c */ /* 0x040ff000000418b4 */
[----:B------:R-:W-:Y:S01]  /*a860*/  HMMA.16816.F32.BF16 R172, R188, R30, R172 ;  /* 0x0000001ebcac723c */ /* 0x000fe200000418ac */
[----:B------:R-:W-:Y:S07]  /*a870*/  LDSM.16.M88.4 R188, [R221+UR5+0x9800] ;  /* 0x00980005ddbc783b */ /* 0x000fee0008000200 */
[C---:B--2---:R-:W-:Y:S08]  /*a880*/  HMMA.16816.F32.BF16 R16, R24.reuse, R32, R16 ;  /* 0x000000201810723c */ /* 0x044ff00000041810 */
[C---:B------:R-:W-:Y:S01]  /*a890*/  HMMA.16816.F32.BF16 R12, R24.reuse, R34, R12 ;  /* 0x00000022180c723c */ /* 0x040fe2000004180c */
[----:B------:R-:W1:Y:S07]  /*a8a0*/  LDSM.16.M88.4 R32, [R218] ;  /* 0x00000000da20783b */ /* 0x000e6e0000000200 */
[C---:B------:R-:W-:Y:S08]  /*a8b0*/  HMMA.16816.F32.BF16 R8, R24.reuse, R28, R8 ;  /* 0x0000001c1808723c */ /* 0x040ff00000041808 */
[----:B------:R-:W-:Y:S01]  /*a8c0*/  HMMA.16816.F32.BF16 R4, R24, R30, R4 ;  /* 0x0000001e1804723c */ /* 0x000fe20000041804 */
[----:B------:R-:W-:Y:S04]  /*a8d0*/  LDSM.16.M88.4 R28, [R222+0x6000] ;  /* 0x00600000de1c783b */ /* 0x000fe80000000200 */
[----:B------:R-:W2:Y:S03]  /*a8e0*/  LDSM.16.M88.4 R24, [R221+UR5+0x9000] ;  /* 0x00900005dd18783b */ /* 0x000ea60008000200 */
[C---:B---3--:R-:W-:Y:S08]  /*a8f0*/  HMMA.16816.F32.BF16 R184, R20.reuse, R196, R184 ;  /* 0x000000c414b8723c */ /* 0x048ff000000418b8 */
[C---:B------:R-:W-:Y:S08]  /*a900*/  HMMA.16816.F32.BF16 R180, R20.reuse, R198, R180 ;  /* 0x000000c614b4723c */ /* 0x040ff000000418b4 */
[C---:B----4-:R-:W-:Y:S08]  /*a910*/  HMMA.16816.F32.BF16 R176, R20.reuse, R192, R176 ;  /* 0x000000c014b0723c */ /* 0x050ff000000418b0 */
[----:B------:R-:W-:Y:S01]  /*a920*/  HMMA.16816.F32.BF16 R172, R20, R194, R172 ;  /* 0x000000c214ac723c */ /* 0x000fe200000418ac */
[----:B------:R-:W3:Y:S07]  /*a930*/  LDSM.16.M88.4 R20, [R222+0x4000] ;  /* 0x00400000de14783b */ /* 0x000eee0000000200 */
[C---:B-1----:R-:W-:Y:S08]  /*a940*/  HMMA.16816.F32.BF16 R16, R32.reuse, R196, R16 ;  /* 0x000000c42010723c */ /* 0x042ff00000041810 */
[C---:B------:R-:W-:Y:S01]  /*a950*/  HMMA.16816.F32.BF16 R12, R32.reuse, R198, R12 ;  /* 0x000000c6200c723c */ /* 0x040fe2000004180c */
[----:B------:R-:W-:Y:S07]  /*a960*/  LDSM.16.M88.4 R196, [R220+0x4000] ;  /* 0x00400000dcc4783b */ /* 0x000fee0000000200 */
[C---:B------:R-:W-:Y:S08]  /*a970*/  HMMA.16816.F32.BF16 R8, R32.reuse, R192, R8 ;  /* 0x000000c02008723c */ /* 0x040ff00000041808 */
[----:B------:R-:W-:Y:S01]  /*a980*/  HMMA.16816.F32.BF16 R4, R32, R194, R4 ;  /* 0x000000c22004723c */ /* 0x000fe20000041804 */
[----:B------:R-:W1:Y:S04]  /*a990*/  LDSM.16.M88.4 R32, [R216+0x9000] ;  /* 0x00900000d820783b */ /* 0x000e680000000200 */
[----:B------:R-:W-:Y:S03]  /*a9a0*/  LDSM.16.M88.4 R192, [R215+0x9000] ;  /* 0x00900000d7c0783b */ /* 0x000fe60000000200 */
[C---:B--2---:R-:W-:Y:S08]  /*a9b0*/  HMMA.16816.F32.BF16 R184, R28.reuse, R24, R184 ;  /* 0x000000181cb8723c */ /* 0x044ff000000418b8 */
[C---:B------:R-:W-:Y:S08]  /*a9c0*/  HMMA.16816.F32.BF16 R180, R28.reuse, R26, R180 ;  /* 0x0000001a1cb4723c */ /* 0x040ff000000418b4 */
[C---:B------:R-:W-:Y:S08]  /*a9d0*/  HMMA.16816.F32.BF16 R176, R28.reuse, R188, R176 ;  /* 0x000000bc1cb0723c */ /* 0x040ff000000418b0 */
[----:B------:R-:W-:Y:S01]  /*a9e0*/  HMMA.16816.F32.BF16 R172, R28, R190, R172 ;  /* 0x000000be1cac723c */ /* 0x000fe200000418ac */
[----:B------:R-:W2:Y:S07]  /*a9f0*/  LDSM.16.M88.4 R28, [R216+0x9800] ;  /* 0x00980000d81c783b */ /* 0x000eae0000000200 */
[C---:B---3--:R-:W-:Y:S08]  /*aa00*/  HMMA.16816.F32.BF16 R16, R20.reuse, R24, R16 ;  /* 0x000000181410723c */ /* 0x048ff00000041810 */
[C---:B------:R-:W-:Y:S01]  /*aa10*/  HMMA.16816.F32.BF16 R12, R20.reuse, R26, R12 ;  /* 0x0000001a140c723c */ /* 0x040fe2000004180c */
[----:B------:R-:W3:Y:S07]  /*aa20*/  LDSM.16.M88.4 R24, [R220+0x6000] ;  /* 0x00600000dc18783b */ /* 0x000eee0000000200 */
[C---:B------:R-:W-:Y:S08]  /*aa30*/  HMMA.16816.F32.BF16 R8, R20.reuse, R188, R8 ;  /* 0x000000bc1408723c */ /* 0x040ff00000041808 */
[----:B------:R-:W-:Y:S01]  /*aa40*/  HMMA.16816.F32.BF16 R4, R20, R190, R4 ;  /* 0x000000be1404723c */ /* 0x000fe20000041804 */
[----:B------:R-:W4:Y:S04]  /*aa50*/  LDSM.16.M88.4 R20, [R219+0x4000] ;  /* 0x00400000db14783b */ /* 0x000f280000000200 */
[----:B------:R-:W4:Y:S03]  /*aa60*/  LDSM.16.M88.4 R188, [R215+0x9800] ;  /* 0x00980000d7bc783b */ /* 0x000f260000000200 */
[C---:B-1----:R-:W-:Y:S08]  /*aa70*/  HMMA.16816.F32.BF16 R16, R196.reuse, R32, R16 ;  /* 0x00000020c410723c */ /* 0x042ff00000041810 */
[C---:B------:R-:W-:Y:S08]  /*aa80*/  HMMA.16816.F32.BF16 R12, R196.reuse, R34, R12 ;  /* 0x00000022c40c723c */ /* 0x040ff0000004180c */
[C---:B--2---:R-:W-:Y:S08]  /*aa90*/  HMMA.16816.F32.BF16 R8, R196.reuse, R28, R8 ;  /* 0x0000001cc408723c */ /* 0x044ff00000041808 */
[----:B------:R-:W-:Y:S01]  /*aaa0*/  HMMA.16816.F32.BF16 R4, R196, R30, R4 ;  /* 0x0000001ec404723c */ /* 0x000fe20000041804 */
[----:B------:R-:W1:Y:S07]  /*aab0*/  LDSM.16.M88.4 R196, [R219+0x6000] ;  /* 0x00600000dbc4783b */ /* 0x000e6e0000000200 */
[C---:B---3--:R-:W-:Y:S08]  /*aac0*/  HMMA.16816.F32.BF16 R184, R24.reuse, R32, R184 ;  /* 0x0000002018b8723c */ /* 0x048ff000000418b8 */
[C---:B------:R-:W-:Y:S01]  /*aad0*/  HMMA.16816.F32.BF16 R180, R24.reuse, R34, R180 ;  /* 0x0000002218b4723c */ /* 0x040fe200000418b4 */
[----:B------:R-:W-:Y:S07]  /*aae0*/  LDSM.16.M88.4 R32, [R218+0x4000] ;  /* 0x00400000da20783b */ /* 0x000fee0000000200 */
[C---:B------:R-:W-:Y:S08]  /*aaf0*/  HMMA.16816.F32.BF16 R176, R24.reuse, R28, R176 ;  /* 0x0000001c18b0723c */ /* 0x040ff000000418b0 */
[----:B------:R-:W-:Y:S01]  /*ab00*/  HMMA.16816.F32.BF16 R172, R24, R30, R172 ;  /* 0x0000001e18ac723c */ /* 0x000fe200000418ac */
[----:B------:R-:W2:Y:S04]  /*ab10*/  LDSM.16.M88.4 R24, [R214+0x9000] ;  /* 0x00900000d618783b */ /* 0x000ea80000000200 */
[----:B------:R-:W3:Y:S03]  /*ab20*/  LDSM.16.M88.4 R28, [R218+0x6000] ;  /* 0x00600000da1c783b */ /* 0x000ee60000000200 */
[C---:B----4-:R-:W-:Y:S08]  /*ab30*/  HMMA.16816.F32.BF16 R16, R20.reuse, R192, R16 ;  /* 0x000000c01410723c */ /* 0x050ff00000041810 */
[C---:B------:R-:W-:Y:S08]  /*ab40*/  HMMA.16816.F32.BF16 R12, R20.reuse, R194, R12 ;  /* 0x000000c2140c723c */ /* 0x040ff0000004180c */
[C---:B------:R-:W-:Y:S08]  /*ab50*/  HMMA.16816.F32.BF16 R8, R20.reuse, R188, R8 ;  /* 0x000000bc1408723c */ /* 0x040ff00000041808 */
[----:B------:R-:W-:Y:S01]  /*ab60*/  HMMA.16816.F32.BF16 R4, R20, R190, R4 ;  /* 0x000000be1404723c */ /* 0x000fe20000041804 */
[----:B------:R-:W4:Y:S01]  /*ab70*/  LDSM.16.M88.4 R20, [R214+0x9800] ;  /* 0x00980000d614783b */ /* 0x000f220000000200 */
[----:B------:R-:W-:-:S06]  /*ab80*/  DEPBAR.LE SB0, 0x0 ;  /* 0x000080000000791a */ /* 0x000fcc0000000000 */
[C---:B-1----:R-:W-:Y:S08]  /*ab90*/  HMMA.16816.F32.BF16 R184, R196.reuse, R192, R184 ;  /* 0x000000c0c4b8723c */ /* 0x042ff000000418b8 */
[----:B------:R-:W-:Y:S08]  /*aba0*/  HMMA.16816.F32.BF16 R180, R196, R194, R180 ;  /* 0x000000c2c4b4723c */ /* 0x000ff000000418b4 */
[-C--:B--2---:R-:W-:Y:S08]  /*abb0*/  HMMA.16816.F32.BF16 R16, R32, R24.reuse, R16 ;  /* 0x000000182010723c */ /* 0x084ff00000041810 */
[----:B---3--:R-:W-:Y:S01]  /*abc0*/  HMMA.16816.F32.BF16 R184, R28, R24, R184 ;  /* 0x000000181cb8723c */ /* 0x008fe200000418b8 */
[----:B------:R-:W-:-:S05]  /*abd0*/  IMAD.SHL.U32 R24, R169, 0x2, RZ ;  /* 0x00000002a9187824 */ /* 0x000fca00078e00ff */
[----:B------:R-:W-:Y:S02]  /*abe0*/  LOP3.LUT R24, R24, 0x6, RZ, 0xc0, !PT ;  /* 0x0000000618187812 */ /* 0x000fe400078ec0ff */
[C---:B------:R-:W-:Y:S08]  /*abf0*/  HMMA.16816.F32.BF16 R172, R196.reuse, R190, R172 ;  /* 0x000000bec4ac723c */ /* 0x040ff000000418ac */
[----:B------:R-:W-:Y:S08]  /*ac00*/  HMMA.16816.F32.BF16 R176, R196, R188, R176 ;  /* 0x000000bcc4b0723c */ /* 0x000ff000000418b0 */
[C---:B------:R-:W-:Y:S08]  /*ac10*/  HMMA.16816.F32.BF16 R12, R32.reuse, R26, R12 ;  /* 0x0000001a200c723c */ /* 0x040ff0000004180c */
[C---:B----4-:R-:W-:Y:S08]  /*ac20*/  HMMA.16816.F32.BF16 R8, R32.reuse, R20, R8 ;  /* 0x000000142008723c */ /* 0x050ff00000041808 */
[----:B------:R-:W-:Y:S01]  /*ac30*/  HMMA.16816.F32.BF16 R4, R32, R22, R4 ;  /* 0x000000162004723c */ /* 0x000fe20000041804 */
[----:B------:R-:W-:-:S04]  /*ac40*/  IMAD.U32 R34, RZ, RZ, UR16 ;  /* 0x00000010ff227e24 */ /* 0x000fc8000f8e00ff */
[----:B------:R-:W-:-:S03]  /*ac50*/  IMAD R34, R34, 0x20, R24 ;  /* 0x0000002022227824 */ /* 0x000fc600078e0218 */
[C---:B------:R-:W-:Y:S01]  /*ac60*/  HMMA.16816.F32.BF16 R180, R28.reuse, R26, R180 ;  /* 0x0000001a1cb4723c */ /* 0x040fe200000418b4 */
[C---:B------:R-:W-:Y:S02]  /*ac70*/  VIADD R33, R34.reuse, 0xffffff80 ;  /* 0xffffff8022217836 */ /* 0x040fe40000000000 */
[C---:B------:R-:W-:Y:S02]  /*ac80*/  VIADD R32, R34.reuse, 0xffffff81 ;  /* 0xffffff8122207836 */ /* 0x040fe40000000000 */
[C---:B------:R-:W-:Y:S01]  /*ac90*/  VIADD R27, R34.reuse, 0xffffff88 ;  /* 0xffffff88221b7836 */ /* 0x040fe20000000000 */
[-C--:B------:R-:W-:Y:S01]  /*aca0*/  ISETP.GE.AND P1, PT, R33, R210.reuse, PT ;  /* 0x000000d22100720c */ /* 0x080fe20003f26270 */
[----:B------:R-:W-:Y:S01]  /*acb0*/  VIADD R26, R34, 0xffffff89 ;  /* 0xffffff89221a7836 */ /* 0x000fe20000000000 */
[-C--:B------:R-:W-:Y:S01]  /*acc0*/  ISETP.GE.AND P0, PT, R32, R210.reuse, PT ;  /* 0x000000d22000720c */ /* 0x080fe20003f06270 */
[----:B------:R-:W-:Y:S01]  /*acd0*/  HMMA.16816.F32.BF16 R172, R28, R22, R172 ;  /* 0x000000161cac723c */ /* 0x000fe200000418ac */
[C---:B------:R-:W-:Y:S01]  /*ace0*/  VIADD R25, R34.reuse, 0xffffff90 ;  /* 0xffffff9022197836 */ /* 0x040fe20000000000 */
[----:B------:R-:W-:Y:S01]  /*acf0*/  BAR.SYNC.DEFER_BLOCKING 0x0 ;  /* 0x0000000000007b1d */ /* 0x000fe20000010000 */
[----:B------:R-:W-:Y:S01]  /*ad00*/  VIADD R24, R34, 0xffffff91 ;  /* 0xffffff9122187836 */ /* 0x000fe20000000000 */
[----:B------:R-:W-:-:S02]  /*ad10*/  ISETP.GE.AND P5, PT, R27, R210, PT ;  /* 0x000000d21b00720c */ /* 0x000fc40003fa6270 */
[-C--:B------:R-:W-:Y:S02]  /*ad20*/  ISETP.GE.AND P4, PT, R26, R210.reuse, PT ;  /* 0x000000d21a00720c */ /* 0x080fe40003f86270 */
[----:B------:R-:W-:Y:S01]  /*ad30*/  FSEL R16, R16, -INF , !P1 ;  /* 0xff80000010107808 */ /* 0x000fe20004800000 */
[----:B------:R-:W-:Y:S01]  /*ad40*/  HMMA.16816.F32.BF16 R176, R28, R20, R176 ;  /* 0x000000141cb0723c */ /* 0x000fe200000418b0 */
[----:B------:R-:W-:Y:S01]  /*ad50*/  FSEL R17, R17, -INF , !P0 ;  /* 0xff80000011117808 */ /* 0x000fe20004000000 */
[C---:B------:R-:W-:Y:S01]  /*ad60*/  VIADD R21, R34.reuse, 0xffffff98 ;  /* 0xffffff9822157836 */ /* 0x040fe20000000000 */
[-C--:B------:R-:W-:Y:S01]  /*ad70*/  ISETP.GE.AND P3, PT, R25, R210.reuse, PT ;  /* 0x000000d21900720c */ /* 0x080fe20003f66270 */
[----:B------:R-:W-:Y:S01]  /*ad80*/  VIADD R20, R34, 0xffffff99 ;  /* 0xffffff9922147836 */ /* 0x000fe20000000000 */
        /* <DEDUP_REMOVED lines=9> */
[----:B------:R-:W-:Y:S02]  /*ae20*/  FSEL R190, R4, -INF , !P1 ;  /* 0xff80000004be7808 */ /* 0x000fe40004800000 */
[----:B------:R-:W-:Y:S02]  /*ae30*/  FSEL R191, R5, -INF , !P0 ;  /* 0xff80000005bf7808 */ /* 0x000fe40004000000 */
[----:B------:R-:W-:-:S04]  /*ae40*/  FMNMX3.FTZ R8, R34, R188, R189, !PT ;  /* 0x000000bc22087276 */ /* 0x000fc800078100bd */
[----:B------:R-:W-:Y:S01]  /*ae50*/  FMNMX3.FTZ R8, R8, R190, R191, !PT ;  /* 0x000000be08087276 */ /* 0x000fe200078100bf */
[----:B------:R-:W-:Y:S06]  /*ae60*/  BRA.U !UP0, `(.L_x_1036) ;  /* 0x00000001084c7547 */ /* 0x000fec000b800000 */
[----:B------:R-:W-:-:S06]  /*ae70*/  UIADD3 UR6, UPT, UPT, UR16, -0x5, URZ ;  /* 0xfffffffb10067890 */ /* 0x000fcc000fffe0ff */
[----:B-----5:R-:W-:-:S04]  /*ae80*/  IMAD.WIDE.U32 R22, R170, UR6, RZ ;  /* 0x00000006aa167c25 */ /* 0x020fc8000f8e00ff */
[C---:B------:R-:W-:Y:S01]  /*ae90*/  IMAD.SHL.U32 R9, R22.reuse, 0x20, RZ ;  /* 0x0000002016097824 */ /* 0x040fe200078e00ff */
[----:B------:R-:W-:Y:S01]  /*aea0*/  LEA R28, P1, R22, R226, 0x6 ;  /* 0x000000e2161c7211 */ /* 0x000fe200078230ff */
[----:B------:R-:W-:-:S03]  /*aeb0*/  IMAD R4, R171, UR6, R23 ;  /* 0x00000006ab047c24 */ /* 0x000fc6000f8e0217 */
[----:B------:R-:W-:Y:S02]  /*aec0*/  LEA R9, P0, R170, R9, 0x4 ;  /* 0x00000009aa097211 */ /* 0x000fe400078020ff */
[C-C-:B------:R-:W-:Y:S02]  /*aed0*/  SHF.L.U64.HI R5, R22.reuse, 0x5, R4.reuse ;  /* 0x0000000516057819 */ /* 0x140fe40000010204 */
[----:B------:R-:W-:Y:S02]  /*aee0*/  LEA.HI.X R29, R22, R225, R4, 0x6, P1 ;  /* 0x000000e1161d7211 */ /* 0x000fe400008f3404 */
[----:B------:R-:W-:Y:S02]  /*aef0*/  LEA.HI.X R5, R170, R5, R171, 0x4, P0 ;  /* 0x00000005aa057211 */ /* 0x000fe400000f24ab */
[C---:B------:R-:W-:Y:S01]  /*af00*/  LEA R30, P0, R9.reuse, R226, 0x1 ;  /* 0x000000e2091e7211 */ /* 0x040fe200078008ff */
[----:B------:R-:W-:Y:S01]  /*af10*/  @!PT LDS RZ, [RZ] ;  /* 0x00000000fffff984 */ /* 0x000fe20000000800 */
[----:B------:R-:W-:Y:S01]  /*af20*/  @!PT LDS RZ, [RZ] ;  /* 0x00000000fffff984 */ /* 0x000fe20000000800 */
[----:B------:R-:W-:Y:S01]  /*af30*/  @!PT LDS RZ, [RZ] ;  /* 0x00000000fffff984 */ /* 0x000fe20000000800 */
[----:B------:R1:W-:Y:S03]  /*af40*/  LDGSTS.E.BYPASS.LTC128B.128 [R2+0x8000], desc[UR22][R28.64] ;  /* 0x080000001c027fae */ /* 0x0003e6000b981a16 */
[----:B------:R-:W-:Y:S01]  /*af50*/  LEA.HI.X R31, R9, R225, R5, 0x1, P0 ;  /* 0x000000e1091f7211 */ /* 0x000fe200000f0c05 */
[----:B------:R1:W-:Y:S04]  /*af60*/  LDGSTS.E.BYPASS.LTC128B.128 [R2+0x9000], desc[UR22][R28.64+0x80] ;  /* 0x090000801c027fae */ /* 0x0003e8000b981a16 */
[----:B------:R1:W-:Y:S04]  /*af70*/  LDGSTS.E.BYPASS.LTC128B.128 [R2+0x8800], desc[UR22][R30.64] ;  /* 0x088000001e027fae */ /* 0x0003e8000b981a16 */
[----:B------:R1:W-:Y:S04]  /*af80*/  LDGSTS.E.BYPASS.LTC128B.128 [R2+0x9800], desc[UR22][R30.64+0x80] ;  /* 0x098000801e027fae */ /* 0x0003e8000b981a16 */
[----:B------:R-:W0:Y:S02]  /*af90*/  LDGDEPBAR ;  /* 0x00000000000079af */ /* 0x000e240000000000 */
.L_x_1036:
[----:B------:R-:W2:Y:S01]  /*afa0*/  SHFL.BFLY PT, R4, R8, 0x2, 0x1f ;  /* 0x0c401f0008047f89 */ /* 0x000ea200000e0000 */
[-C--:B------:R-:W-:Y:S01]  /*afb0*/  ISETP.GE.AND P1, PT, R33, R209.reuse, PT ;  /* 0x000000d12100720c */ /* 0x080fe20003f26270 */
[----:B------:R-:W-:Y:S01]  /*afc0*/  UIADD3 UR6, UPT, UPT, UR26, -0x61c88647, URZ ;  /* 0x9e3779b91a067890 */ /* 0x000fe2000fffe0ff */
[-C--:B------:R-:W-:Y:S01]  /*afd0*/  ISETP.GE.AND P0, PT, R32, R209.reuse, PT ;  /* 0x000000d12000720c */ /* 0x080fe20003f06270 */
[----:B------:R-:W-:Y:S01]  /*afe0*/  UISETP.NE.AND UP0, UPT, UR16, 0x4, UPT ;  /* 0x000000041000788c */ /* 0x000fe2000bf05270 */
[----:B------:R-:W-:Y:S01]  /*aff0*/  FSEL R18, R18, -INF , !P1 ;  /* 0xff80000012127808 */ /* 0x000fe20004800000 */
[----:B------:R-:W-:Y:S01]  /*b000*/  UIADD3 UR14, UPT, UPT, UR16, -0x5, URZ ;  /* 0xfffffffb100e7890 */ /* 0x000fe2000fffe0ff */
[----:B------:R-:W-:Y:S02]  /*b010*/  FSEL R19, R19, -INF , !P0 ;  /* 0xff80000013137808 */ /* 0x000fe40004000000 */
[-C--:B------:R-:W-:Y:S01]  /*b020*/  ISETP.GE.AND P5, PT, R27, R209.reuse, PT ;  /* 0x000000d11b00720c */ /* 0x080fe20003fa6270 */
[----:B------:R-:W-:Y:S01]  /*b030*/  USEL UR14, UR14, 0xffffffff, UP0 ;  /* 0xffffffff0e0e7887 */ /* 0x000fe20008000000 */
[----:B------:R-:W-:-:S02]  /*b040*/  ISETP.GE.AND P4, PT, R26, R209, PT ;  /* 0x000000d11a00720c */ /* 0x000fc40003f86270 */
[-C--:B------:R-:W-:Y:S02]  /*b050*/  ISETP.GE.AND P3, PT, R25, R209.reuse, PT ;  /* 0x000000d11900720c */ /* 0x080fe40003f66270 */
[-C--:B------:R-:W-:Y:S02]  /*b060*/  ISETP.GE.AND P2, PT, R24, R209.reuse, PT ;  /* 0x000000d11800720c */ /* 0x080fe40003f46270 */
[----:B------:R-:W-:Y:S02]  /*b070*/  FSEL R14, R14, -INF , !P5 ;  /* 0xff8000000e0e7808 */ /* 0x000fe40006800000 */
[----:B------:R-:W-:Y:S02]  /*b080*/  FSEL R15, R15, -INF , !P4 ;  /* 0xff8000000f0f7808 */ /* 0x000fe40006000000 */
[----:B------:R-:W-:Y:S02]  /*b090*/  FMNMX3.FTZ R5, R167, R18, R19, !PT ;  /* 0x00000012a7057276 */ /* 0x000fe40007810013 */
[----:B------:R-:W-:-:S02]  /*b0a0*/  ISETP.GE.AND P1, PT, R21, R209, PT ;  /* 0x000000d11500720c */ /* 0x000fc40003f26270 */
[----:B------:R-:W-:Y:S02]  /*b0b0*/  ISETP.GE.AND P0, PT, R20, R209, PT ;  /* 0x000000d11400720c */ /* 0x000fe40003f06270 */
[----:B-1----:R-:W-:Y:S02]  /*b0c0*/  FSEL R2, R10, -INF , !P3 ;  /* 0xff8000000a027808 */ /* 0x002fe40005800000 */
[----:B-----5:R-:W-:Y:S02]  /*b0d0*/  FSEL R170, R11, -INF , !P2 ;  /* 0xff8000000baa7808 */ /* 0x020fe40005000000 */
[----:B------:R-:W-:Y:S02]  /*b0e0*/  FMNMX3.FTZ R5, R5, R14, R15, !PT ;  /* 0x0000000e05057276 */ /* 0x000fe4000781000f */
[----:B------:R-:W-:Y:S02]  /*b0f0*/  FSEL R171, R6, -INF , !P1 ;  /* 0xff80000006ab7808 */ /* 0x000fe40004800000 */
[----:B------:R-:W-:-:S02]  /*b100*/  FSEL R192, R7, -INF , !P0 ;  /* 0xff80000007c07808 */ /* 0x000fc40004000000 */
[----:B--2---:R-:W-:Y:S02]  /*b110*/  FMNMX.FTZ R8, R8, R4, !PT ;  /* 0x0000000408087209 */ /* 0x004fe40007810000 */
[----:B------:R-:W-:Y:S02]  /*b120*/  FMNMX3.FTZ R5, R5, R2, R170, !PT ;  /* 0x0000000205057276 */ /* 0x000fe400078100aa */
[-C--:B------:R-:W-:Y:S01]  /*b130*/  ISETP.GE.AND P1, PT, R33, R208.reuse, PT ;  /* 0x000000d02100720c */ /* 0x080fe20003f26270 */
[----:B------:R-:W1:Y:S01]  /*b140*/  SHFL.BFLY PT, R9, R8, 0x1, 0x1f ;  /* 0x0c201f0008097f89 */ /* 0x000e6200000e0000 */
[----:B------:R-:W-:Y:S02]  /*b150*/  FMNMX3.FTZ R196, R5, R171, R192, !PT ;  /* 0x000000ab05c47276 */ /* 0x000fe400078100c0 */
[-C--:B------:R-:W-:Y:S02]  /*b160*/  ISETP.GE.AND P0, PT, R32, R208.reuse, PT ;  /* 0x000000d02000720c */ /* 0x080fe40003f06270 */
[-C--:B------:R-:W-:Y:S01]  /*b170*/  ISETP.GE.AND P3, PT, R25, R208.reuse, PT ;  /* 0x000000d01900720c */ /* 0x080fe20003f66270 */
[----:B------:R-:W2:Y:S01]  /*b180*/  SHFL.BFLY PT, R10, R196, 0x2, 0x1f ;  /* 0x0c401f00c40a7f89 */ /* 0x000ea200000e0000 */
[----:B------:R-:W-:-:S02]  /*b190*/  ISETP.GE.AND P2, PT, R24, R208, PT ;  /* 0x000000d01800720c */ /* 0x000fc40003f46270 */
[----:B------:R-:W-:Y:S02]  /*b1a0*/  FSEL R7, R184, -INF , !P1 ;  /* 0xff800000b8077808 */ /* 0x000fe40004800000 */
[----:B------:R-:W-:Y:S02]  /*b1b0*/  MOV R4, UR27 ;  /* 0x0000001b00047c02 */ /* 0x000fe40008000f00 */
[-C--:B------:R-:W-:Y:S02]  /*b1c0*/  ISETP.GE.AND P1, PT, R21, R208.reuse, PT ;  /* 0x000000d01500720c */ /* 0x080fe40003f26270 */
[-C--:B------:R-:W-:Y:S02]  /*b1d0*/  ISETP.GE.AND P5, PT, R27, R208.reuse, PT ;  /* 0x000000d01b00720c */ /* 0x080fe40003fa6270 */
[----:B------:R-:W-:Y:S02]  /*b1e0*/  ISETP.GE.AND P4, PT, R26, R208, PT ;  /* 0x000000d01a00720c */ /* 0x000fe40003f86270 */
[----:B------:R-:W-:-:S02]  /*b1f0*/  FSEL R6, R185, -INF , !P0 ;  /* 0xff800000b9067808 */ /* 0x000fc40004000000 */
[----:B------:R-:W-:Y:S02]  /*b200*/  FSEL R249, R176, -INF , !P3 ;  /* 0xff800000b0f97808 */ /* 0x000fe40005800000 */
[----:B------:R-:W-:Y:S02]  /*b210*/  FSEL R251, R177, -INF , !P2 ;  /* 0xff800000b1fb7808 */ /* 0x000fe40005000000 */
[-C--:B------:R-:W-:Y:S02]  /*b220*/  ISETP.GE.AND P3, PT, R33, R164.reuse, PT ;  /* 0x000000a42100720c */ /* 0x080fe40003f66270 */
[----:B------:R-:W-:Y:S02]  /*b230*/  ISETP.GE.AND P2, PT, R32, R164, PT ;  /* 0x000000a42000720c */ /* 0x000fe40003f46270 */
[----:B------:R-:W-:Y:S01]  /*b240*/  LOP3.LUT R22, R4, UR4, R205, 0x96, !PT ;  /* 0x0000000404167c12 */ /* 0x000fe2000f8e96cd */
[----:B------:R-:W-:Y:S01]  /*b250*/  UIADD3 UR4, UPT, UPT, UR26, 0x3c6ef372, URZ ;  /* 0x3c6ef3721a047890 */ /* 0x000fe2000fffe0ff */
[----:B------:R-:W-:-:S02]  /*b260*/  FSEL R248, R172, -INF , !P1 ;  /* 0xff800000acf87808 */ /* 0x000fc40004800000 */
[----:B------:R-:W-:Y:S01]  /*b270*/  FSEL R5, R180, -INF , !P5 ;  /* 0xff800000b4057808 */ /* 0x000fe20006800000 */
[----:B------:R-:W-:Y:S01]  /*b280*/  IMAD.WIDE.U32 R22, R22, -0x326172a9, RZ ;  /* 0xcd9e8d5716167825 */ /* 0x000fe200078e00ff */
[----:B------:R-:W-:Y:S02]  /*b290*/  FSEL R4, R181, -INF , !P4 ;  /* 0xff800000b5047808 */ /* 0x000fe40006000000 */
[----:B------:R-:W-:Y:S02]  /*b2a0*/  FMNMX3.FTZ R30, R166, R7, R6, !PT ;  /* 0x00000007a61e7276 */ /* 0x000fe40007810006 */
[----:B-1----:R-:W-:Y:S02]  /*b2b0*/  FMNMX.FTZ R172, R8, R9, !PT ;  /* 0x0000000908ac7209 */ /* 0x002fe40007810000 */
[-C--:B------:R-:W-:Y:S02]  /*b2c0*/  ISETP.GE.AND P1, PT, R27, R164.reuse, PT ;  /* 0x000000a41b00720c */ /* 0x080fe40003f26270 */
[----:B------:R-:W-:-:S02]  /*b2d0*/  ISETP.GE.AND P5, PT, R26, R164, PT ;  /* 0x000000a41a00720c */ /* 0x000fc40003fa6270 */
[----:B------:R-:W-:Y:S02]  /*b2e0*/  FSEL R8, R186, -INF , !P3 ;  /* 0xff800000ba087808 */ /* 0x000fe40005800000 */
[----:B------:R-:W-:Y:S02]  /*b2f0*/  FSEL R9, R187, -INF , !P2 ;  /* 0xff800000bb097808 */ /* 0x000fe40005000000 */
[----:B------:R-:W-:Y:S02]  /*b300*/  ISETP.GE.AND P0, PT, R20, R208, PT ;  /* 0x000000d01400720c */ /* 0x000fe40003f06270 */
[----:B------:R-:W-:Y:S02]  /*b310*/  FMNMX3.FTZ R30, R30, R5, R4, !PT ;  /* 0x000000051e1e7276 */ /* 0x000fe40007810004 */
[----:B--2---:R-:W-:Y:S02]  /*b320*/  FMNMX.FTZ R196, R196, R10, !PT ;  /* 0x0000000ac4c47209 */ /* 0x004fe40007810000 */
[----:B------:R-:W-:-:S02]  /*b330*/  ISETP.GE.AND P4, PT, R25, R164, PT ;  /* 0x000000a41900720c */ /* 0x000fc40003f86270 */
[----:B------:R-:W-:Y:S01]  /*b340*/  ISETP.GE.AND P3, PT, R24, R164, PT ;  /* 0x000000a41800720c */ /* 0x000fe20003f66270 */
[----:B------:R-:W1:Y:S01]  /*b350*/  SHFL.BFLY PT, R32, R196, 0x1, 0x1f ;  /* 0x0c201f00c4207f89 */ /* 0x000e6200000e0000 */
[----:B------:R-:W-:Y:S02]  /*b360*/  FSEL R10, R182, -INF , !P1 ;  /* 0xff800000b60a7808 */ /* 0x000fe40004800000 */
[----:B------:R-:W-:Y:S02]  /*b370*/  FSEL R11, R183, -INF , !P5 ;  /* 0xff800000b70b7808 */ /* 0x000fe40006800000 */
[----:B------:R-:W-:Y:S02]  /*b380*/  FMNMX3.FTZ R194, R165, R8, R9, !PT ;  /* 0x00000008a5c27276 */ /* 0x000fe40007810009 */
[----:B------:R-:W-:Y:S01]  /*b390*/  FSEL R247, R173, -INF , !P0 ;  /* 0xff800000adf77808 */ /* 0x000fe20004000000 */
[----:B------:R-:W-:Y:S01]  /*b3a0*/  FMUL.FTZ R173, R172, UR7 ;  /* 0x00000007acad7c20 */ /* 0x000fe20008410000 */
[----:B------:R-:W-:-:S02]  /*b3b0*/  FMNMX3.FTZ R30, R30, R249, R251, !PT ;  /* 0x000000f91e1e7276 */ /* 0x000fc400078100fb */
[-C--:B------:R-:W-:Y:S02]  /*b3c0*/  ISETP.GE.AND P2, PT, R21, R164.reuse, PT ;  /* 0x000000a41500720c */ /* 0x080fe40003f46270 */
[----:B------:R-:W-:Y:S02]  /*b3d0*/  ISETP.GE.AND P1, PT, R20, R164, PT ;  /* 0x000000a41400720c */ /* 0x000fe40003f26270 */
[----:B------:R-:W-:Y:S02]  /*b3e0*/  FSEL R246, R178, -INF , !P4 ;  /* 0xff800000b2f67808 */ /* 0x000fe40006000000 */
[----:B------:R-:W-:Y:S02]  /*b3f0*/  FSEL R244, R179, -INF , !P3 ;  /* 0xff800000b3f47808 */ /* 0x000fe40005800000 */
[----:B------:R-:W-:Y:S02]  /*b400*/  FMNMX3.FTZ R194, R194, R10, R11, !PT ;  /* 0x0000000ac2c27276 */ /* 0x000fe4000781000b */
[----:B------:R-:W-:-:S02]  /*b410*/  FMNMX3.FTZ R30, R30, R248, R247, !PT ;  /* 0x000000f81e1e7276 */ /* 0x000fc400078100f7 */
[----:B------:R-:W-:Y:S02]  /*b420*/  FSETP.NEU.FTZ.AND P0, PT, R172, -INF , PT ;  /* 0xff800000ac00780b */ /* 0x000fe40003f1d000 */
[----:B------:R-:W-:Y:S01]  /*b430*/  FSEL R245, R174, -INF , !P2 ;  /* 0xff800000aef57808 */ /* 0x000fe20005000000 */
[----:B------:R-:W2:Y:S01]  /*b440*/  SHFL.BFLY PT, R31, R30, 0x2, 0x1f ;  /* 0x0c401f001e1f7f89 */ /* 0x000ea200000e0000 */
[----:B------:R-:W-:Y:S02]  /*b450*/  FSEL R164, R175, -INF , !P1 ;  /* 0xff800000afa47808 */ /* 0x000fe40004800000 */
[----:B------:R-:W-:Y:S02]  /*b460*/  FMNMX3.FTZ R194, R194, R246, R244, !PT ;  /* 0x000000f6c2c27276 */ /* 0x000fe400078100f4 */
[----:B------:R-:W-:Y:S02]  /*b470*/  FSEL R173, R173, RZ, P0 ;  /* 0x000000ffadad7208 */ /* 0x000fe40000000000 */
[----:B------:R-:W-:-:S02]  /*b480*/  FMNMX3.FTZ R194, R194, R245, R164, !PT ;  /* 0x000000f5c2c27276 */ /* 0x000fc400078100a4 */
[----:B------:R-:W-:Y:S01]  /*b490*/  LOP3.LUT R29, R206, UR6, R23, 0x96, !PT ;  /* 0x00000006ce1d7c12 */ /* 0x000fe2000f8e9617 */
[----:B------:R-:W-:Y:S01]  /*b4a0*/  FFMA.FTZ R176, R16, UR7, -R173 ;  /* 0x0000000710b07c23 */ /* 0x000fe200080108ad */
[----:B------:R-:W-:Y:S01]  /*b4b0*/  LOP3.LUT R23, R202, UR6, R23, 0x96, !PT ;  /* 0x00000006ca177c12 */ /* 0x000fe2000f8e9617 */
[----:B------:R-:W3:Y:S01]  /*b4c0*/  SHFL.BFLY PT, R16, R194, 0x2, 0x1f ;  /* 0x0c401f00c2107f89 */ /* 0x000ee200000e0000 */
[----:B------:R-:W-:Y:S01]  /*b4d0*/  FFMA.FTZ R187, R12, UR7, -R173 ;  /* 0x000000070cbb7c23 */ /* 0x000fe200080108ad */
[----:B------:R-:W-:Y:S01]  /*b4e0*/  IMAD.WIDE.U32 R242, R29, -0x2daee0ad, RZ ;  /* 0xd2511f531df27825 */ /* 0x000fe200078e00ff */
[----:B------:R-:W-:-:S03]  /*b4f0*/  LOP3.LUT R28, R22, UR4, R237, 0x96, !PT ;  /* 0x00000004161c7c12 */ /* 0x000fc6000f8e96ed */
[----:B------:R-:W-:Y:S01]  /*b500*/  FFMA.FTZ R193, R17, UR7, -R173 ;  /* 0x0000000711c17c23 */ /* 0x000fe200080108ad */
[----:B-1----:R-:W-:Y:S01]  /*b510*/  FMNMX.FTZ R196, R196, R32, !PT ;  /* 0x00000020c4c47209 */ /* 0x002fe20007810000 */
[----:B------:R-:W-:Y:S01]  /*b520*/  IMAD.WIDE.U32 R20, R23, -0x2daee0ad, RZ ;  /* 0xd2511f5317147825 */ /* 0x000fe200078e00ff */
[----:B------:R-:W-:-:S03]  /*b530*/  LOP3.LUT R12, R238, UR15, R243, 0x96, !PT ;  /* 0x0000000fee0c7c12 */ /* 0x000fc6000f8e96f3 */
[----:B------:R-:W-:Y:S01]  /*b540*/  FFMA.FTZ R186, R13, UR7, -R173 ;  /* 0x000000070dba7c23 */ /* 0x000fe200080108ad */
[----:B------:R-:W-:Y:S01]  /*b550*/  LOP3.LUT R22, R22, UR4, R229, 0x96, !PT ;  /* 0x0000000416167c12 */ /* 0x000fe2000f8e96e5 */
[----:B------:R-:W-:-:S04]  /*b560*/  IMAD.WIDE.U32 R28, R28, -0x2daee0ad, RZ ;  /* 0xd2511f531c1c7825 */ /* 0x000fc800078e00ff */
[----:B------:R-:W-:Y:S01]  /*b570*/  FMUL.FTZ R197, R196, UR7 ;  /* 0x00000007c4c57c20 */ /* 0x000fe20008410000 */
[----:B--2---:R-:W-:Y:S01]  /*b580*/  FMNMX.FTZ R31, R30, R31, !PT ;  /* 0x0000001f1e1f7209 */ /* 0x004fe20007810000 */
[----:B------:R-:W-:Y:S01]  /*b590*/  MUFU.EX2 R176, R176 ;  /* 0x000000b000b07308 */ /* 0x000fe20000000800 */
[----:B------:R-:W-:Y:S01]  /*b5a0*/  IMAD.WIDE.U32 R240, R12, -0x326172a9, RZ ;  /* 0xcd9e8d570cf07825 */ /* 0x000fe200078e00ff */
[----:B------:R-:W-:-:S03]  /*b5b0*/  LOP3.LUT R12, R230, UR15, R21, 0x96, !PT ;  /* 0x0000000fe60c7c12 */ /* 0x000fc6000f8e9615 */
[----:B------:R-:W-:Y:S01]  /*b5c0*/  FFMA.FTZ R188, R188, UR7, -R173 ;  /* 0x00000007bcbc7c23 */ /* 0x000fe200080108ad */
[----:B------:R-:W1:Y:S01]  /*b5d0*/  SHFL.BFLY PT, R195, R31, 0x1, 0x1f ;  /* 0x0c201f001fc37f89 */ /* 0x000e6200000e0000 */
[----:B------:R-:W-:Y:S01]  /*b5e0*/  FSETP.NEU.FTZ.AND P3, PT, R196, -INF , PT ;  /* 0xff800000c400780b */ /* 0x000fe20003f7d000 */
[----:B------:R-:W-:Y:S01]  /*b5f0*/  IMAD.WIDE.U32 R22, R22, -0x2daee0ad, RZ ;  /* 0xd2511f5316167825 */ /* 0x000fe200078e00ff */
[----:B------:R-:W-:Y:S01]  /*b600*/  LOP3.LUT R242, R242, UR12, R29, 0x96, !PT ;  /* 0x0000000cf2f27c12 */ /* 0x000fe2000f8e961d */
[----:B------:R-:W2:Y:S01]  /*b610*/  MUFU.EX2 R193, R193 ;  /* 0x000000c100c17308 */ /* 0x000ea20000000800 */
[----:B------:R-:W-:Y:S01]  /*b620*/  FSEL R197, R197, RZ, P3 ;  /* 0x000000ffc5c57208 */ /* 0x000fe20001800000 */
[----:B------:R-:W-:Y:S01]  /*b630*/  IMAD.WIDE.U32 R24, R12, -0x326172a9, RZ ;  /* 0xcd9e8d570c187825 */ /* 0x000fe200078e00ff */
[----:B---3--:R-:W-:-:S03]  /*b640*/  FMNMX.FTZ R194, R194, R16, !PT ;  /* 0x00000010c2c27209 */ /* 0x008fc60007810000 */
[----:B------:R-:W-:Y:S01]  /*b650*/  FFMA.FTZ R190, R190, UR7, -R173 ;  /* 0x00000007bebe7c23 */ /* 0x000fe200080108ad */
[----:B------:R-:W-:Y:S01]  /*b660*/  LOP3.LUT R20, R20, UR12, R23, 0x96, !PT ;  /* 0x0000000c14147c12 */ /* 0x000fe2000f8e9617 */
[----:B------:R-:W-:Y:S01]  /*b670*/  IMAD.WIDE.U32 R242, R242, -0x326172a9, RZ ;  /* 0xcd9e8d57f2f27825 */ /* 0x000fe200078e00ff */
[----:B------:R-:W-:-:S03]  /*b680*/  LOP3.LUT R12, R228, UR13, R25, 0x96, !PT ;  /* 0x0000000de40c7c12 */ /* 0x000fc6000f8e9619 */
[----:B------:R-:W-:Y:S01]  /*b690*/  FFMA.FTZ R185, R18, UR7, -R197 ;  /* 0x0000000712b97c23 */ /* 0x000fe200080108c5 */
[----:B------:R-:W-:Y:S01]  /*b6a0*/  LOP3.LUT R18, R236, UR13, R241, 0x96, !PT ;  /* 0x0000000dec127c12 */ /* 0x000fe2000f8e96f1 */
[----:B------:R-:W-:Y:S01]  /*b6b0*/  IMAD.WIDE.U32 R20, R20, -0x326172a9, RZ ;  /* 0xcd9e8d5714147825 */ /* 0x000fe200078e00ff */
[----:B------:R-:W-:-:S03]  /*b6c0*/  LOP3.LUT R240, R240, UR11, R243, 0x96, !PT ;  /* 0x0000000bf0f07c12 */ /* 0x000fc6000f8e96f3 */
[--C-:B------:R-:W-:Y:S01]  /*b6d0*/  FFMA.FTZ R184, R19, UR7, -R197.reuse ;  /* 0x0000000713b87c23 */ /* 0x100fe200080108c5 */
[----:B------:R-:W-:Y:S01]  /*b6e0*/  FFMA.FTZ R183, R14, UR7, -R197 ;  /* 0x000000070eb77c23 */ /* 0x000fe200080108c5 */
[----:B------:R-:W-:Y:S01]  /*b6f0*/  IMAD.WIDE.U32 R16, R12, -0x2daee0ad, RZ ;  /* 0xd2511f530c107825 */ /* 0x000fe200078e00ff */
[----:B------:R-:W-:Y:S01]  /*b700*/  LOP3.LUT R13, R24, UR11, R21, 0x96, !PT ;  /* 0x0000000b180d7c12 */ /* 0x000fe2000f8e9615 */
[----:B------:R-:W3:Y:S02]  /*b710*/  SHFL.BFLY PT, R12, R194, 0x1, 0x1f ;  /* 0x0c201f00c20c7f89 */ /* 0x000ee400000e0000 */
[--C-:B------:R-:W-:Y:S01]  /*b720*/  FFMA.FTZ R182, R15, UR7, -R197.reuse ;  /* 0x000000070fb67c23 */ /* 0x100fe200080108c5 */
[----:B------:R-:W-:Y:S01]  /*b730*/  IMAD.WIDE.U32 R18, R18, -0x2daee0ad, RZ ;  /* 0xd2511f5312127825 */ /* 0x000fe200078e00ff */
[----:B------:R-:W-:Y:S01]  /*b740*/  MUFU.EX2 R183, R183 ;  /* 0x000000b700b77308 */ /* 0x000fe20000000800 */
[----:B-1----:R-:W-:Y:S02]  /*b750*/  FMNMX.FTZ R195, R31, R195, !PT ;  /* 0x000000c31fc37209 */ /* 0x002fe40007810000 */
[----:B------:R-:W-:Y:S01]  /*b760*/  FFMA.FTZ R171, R171, UR7, -R197 ;  /* 0x00000007abab7c23 */ /* 0x000fe200080108c5 */
[----:B------:R-:W-:Y:S01]  /*b770*/  IMAD.WIDE.U32 R240, R240, -0x2daee0ad, RZ ;  /* 0xd2511f53f0f07825 */ /* 0x000fe200078e00ff */
[----:B------:R-:W-:-:S03]  /*b780*/  LOP3.LUT R210, R28, UR10, R19, 0x96, !PT ;  /* 0x0000000a1cd27c12 */ /* 0x000fc6000f8e9613 */
[----:B------:R-:W-:Y:S01]  /*b790*/  FFMA.FTZ R192, R192, UR7, -R197 ;  /* 0x00000007c0c07c23 */ /* 0x000fe200080108c5 */
[----:B------:R-:W-:Y:S01]  /*b7a0*/  FMUL.FTZ R250, R195, UR7 ;  /* 0x00000007c3fa7c20 */ /* 0x000fe20008410000 */
[----:B------:R-:W-:Y:S01]  /*b7b0*/  IMAD.WIDE.U32 R34, R13, -0x2daee0ad, RZ ;  /* 0xd2511f530d227825 */ /* 0x000fe200078e00ff */
[----:B------:R-:W-:Y:S01]  /*b7c0*/  LOP3.LUT R14, R18, UR9, R241, 0x96, !PT ;  /* 0x00000009120e7c12 */ /* 0x000fe2000f8e96f1 */
[----:B------:R-:W1:Y:S01]  /*b7d0*/  MUFU.EX2 R182, R182 ;  /* 0x000000b600b67308 */ /* 0x000e620000000800 */
[C---:B------:R-:W-:Y:S01]  /*b7e0*/  FSETP.NEU.FTZ.AND P2, PT, R195.reuse, -INF , PT ;  /* 0xff800000c300780b */ /* 0x040fe20003f5d000 */
[----:B------:R-:W-:Y:S01]  /*b7f0*/  IMAD.WIDE.U32 R210, R210, -0x326172a9, RZ ;  /* 0xcd9e8d57d2d27825 */ /* 0x000fe200078e00ff */
[----:B------:R-:W-:Y:S01]  /*b800*/  LOP3.LUT R18, R16, UR9, R35, 0x96, !PT ;  /* 0x0000000910127c12 */ /* 0x000fe2000f8e9623 */
[----:B------:R-:W-:Y:S01]  /*b810*/  LDSM.16.MT88.4 R28, [R217+0xb000] ;  /* 0x00b00000d91c783b */ /* 0x000fe20000004200 */
[----:B------:R-:W-:Y:S01]  /*b820*/  FSEL R250, R250, RZ, P2 ;  /* 0x000000fffafa7208 */ /* 0x000fe20001000000 */
[----:B------:R-:W-:Y:S01]  /*b830*/  IMAD.WIDE.U32 R24, R14, -0x326172a9, RZ ;  /* 0xcd9e8d570e187825 */ /* 0x000fe200078e00ff */
[----:B------:R-:W-:Y:S01]  /*b840*/  LOP3.LUT R13, R22, UR10, R17, 0x96, !PT ;  /* 0x0000000a160d7c12 */ /* 0x000fe2000f8e9611 */
[----:B------:R-:W-:Y:S01]  /*b850*/  MUFU.EX2 R187, R187 ;  /* 0x000000bb00bb7308 */ /* 0x000fe20000000800 */
[----:B------:R-:W-:Y:S01]  /*b860*/  FSEL R199, R195, RZ, P2 ;  /* 0x000000ffc3c77208 */ /* 0x000fe20001000000 */
[----:B------:R-:W-:Y:S01]  /*b870*/  IMAD.WIDE.U32 R18, R18, -0x326172a9, RZ ;  /* 0xcd9e8d5712127825 */ /* 0x000fe200078e00ff */
[----:B------:R-:W-:-:S03]  /*b880*/  LOP3.LUT R14, R210, UR8, R25, 0x96, !PT ;  /* 0x00000008d20e7c12 */ /* 0x000fc6000f8e9619 */
[----:B------:R-:W-:Y:S01]  /*b890*/  FFMA.FTZ R179, R5, UR7, -R250 ;  /* 0x0000000705b37c23 */ /* 0x000fe200080108fa */
[----:B---3--:R-:W-:Y:S01]  /*b8a0*/  FMNMX.FTZ R194, R194, R12, !PT ;  /* 0x0000000cc2c27209 */ /* 0x008fe20007810000 */
[----:B------:R-:W-:-:S04]  /*b8b0*/  IMAD.WIDE.U32 R22, R13, -0x326172a9, RZ ;  /* 0xcd9e8d570d167825 */ /* 0x000fc800078e00ff */
[--C-:B------:R-:W-:Y:S01]  /*b8c0*/  FFMA.FTZ R178, R4, UR7, -R250.reuse ;  /* 0x0000000704b27c23 */ /* 0x100fe200080108fa */
[----:B------:R-:W-:Y:S01]  /*b8d0*/  PRMT R15, R24, 0x7773, RZ ;  /* 0x00007773180f7816 */ /* 0x000fe200000000ff */
[--C-:B------:R-:W-:Y:S01]  /*b8e0*/  FFMA.FTZ R181, R7, UR7, -R250.reuse ;  /* 0x0000000707b57c23 */ /* 0x100fe200080108fa */
[C---:B------:R-:W-:Y:S01]  /*b8f0*/  FMUL.FTZ R210, R194.reuse, UR7 ;  /* 0x00000007c2d27c20 */ /* 0x040fe20008410000 */
[----:B------:R-:W-:Y:S01]  /*b900*/  FSETP.NEU.FTZ.AND P1, PT, R194, -INF , PT ;  /* 0xff800000c200780b */ /* 0x000fe20003f3d000 */
[--C-:B------:R-:W-:Y:S01]  /*b910*/  FFMA.FTZ R180, R6, UR7, -R250.reuse ;  /* 0x0000000706b47c23 */ /* 0x100fe200080108fa */
[----:B------:R-:W-:Y:S01]  /*b920*/  PRMT R13, R24, 0x7772, RZ ;  /* 0x00007772180d7816 */ /* 0x000fe200000000ff */
[----:B------:R-:W3:Y:S01]  /*b930*/  MUFU.EX2 R186, R186 ;  /* 0x000000ba00ba7308 */ /* 0x000ee20000000800 */
[----:B------:R-:W-:Y:S01]  /*b940*/  FSEL R210, R210, RZ, P1 ;  /* 0x000000ffd2d27208 */ /* 0x000fe20000800000 */
[----:B------:R-:W-:Y:S01]  /*b950*/  FADD.FTZ R199, R166, -R199 ;  /* 0x800000c7a6c77221 */ /* 0x000fe20000010000 */
[----:B------:R-:W-:Y:S01]  /*b960*/  MOV R5, R18 ;  /* 0x0000001200057202 */ /* 0x000fe20000000f00 */
[----:B------:R-:W-:Y:S01]  /*b970*/  FFMA.FTZ R248, R248, UR7, -R250 ;  /* 0x00000007f8f87c23 */ /* 0x000fe200080108fa */
[----:B------:R-:W-:Y:S01]  /*b980*/  PRMT R12, R18, 0x7771, RZ ;  /* 0x00007771120c7816 */ /* 0x000fe200000000ff */
[--C-:B------:R-:W-:Y:S01]  /*b990*/  FFMA.FTZ R177, R8, UR7, -R210.reuse ;  /* 0x0000000708b17c23 */ /* 0x100fe200080108d2 */
[C---:B------:R-:W-:Y:S01]  /*b9a0*/  PRMT R17, R18.reuse, 0x7773, RZ ;  /* 0x0000777312117816 */ /* 0x040fe200000000ff */
[--C-:B------:R-:W-:Y:S01]  /*b9b0*/  FFMA.FTZ R175, R9, UR7, -R210.reuse ;  /* 0x0000000709af7c23 */ /* 0x100fe200080108d2 */
[----:B------:R-:W-:Y:S01]  /*b9c0*/  PRMT R4, R18, 0x7772, RZ ;  /* 0x0000777212047816 */ /* 0x000fe200000000ff */
[--C-:B------:R-:W-:Y:S01]  /*b9d0*/  FFMA.FTZ R174, R10, UR7, -R210.reuse ;  /* 0x000000070aae7c23 */ /* 0x100fe200080108d2 */
[----:B------:R-:W-:Y:S01]  /*b9e0*/  LOP3.LUT R18, R14, 0xffff, RZ, 0xc0, !PT ;  /* 0x0000ffff0e127812 */ /* 0x000fe200078ec0ff */
[--C-:B------:R-:W-:Y:S01]  /*b9f0*/  FFMA.FTZ R11, R11, UR7, -R210.reuse ;  /* 0x000000070b0b7c23 */ /* 0x100fe200080108d2 */
[----:B------:R-:W-:Y:S01]  /*ba00*/  MOV R16, R24 ;  /* 0x0000001800107202 */ /* 0x000fe20000000f00 */
[----:B------:R-:W-:Y:S01]  /*ba10*/  MUFU.EX2 R179, R179 ;  /* 0x000000b300b37308 */ /* 0x000fe20000000800 */
[----:B------:R-:W-:Y:S01]  /*ba20*/  PRMT R13, R13, 0x5410, R15 ;  /* 0x000054100d0d7816 */ /* 0x000fe2000000000f */
[----:B------:R-:W-:Y:S01]  /*ba30*/  FMUL.FTZ R199, R199, UR7 ;  /* 0x00000007c7c77c20 */ /* 0x000fe20008410000 */
[----:B------:R-:W-:Y:S01]  /*ba40*/  LOP3.LUT R5, R5, 0xff, RZ, 0xc0, !PT ;  /* 0x000000ff05057812 */ /* 0x000fe200078ec0ff */
[--C-:B------:R-:W-:Y:S01]  /*ba50*/  FFMA.FTZ R246, R246, UR7, -R210.reuse ;  /* 0x00000007f6f67c23 */ /* 0x100fe200080108d2 */
[----:B------:R-:W-:Y:S01]  /*ba60*/  LOP3.LUT R15, R14, 0xff, RZ, 0xc0, !PT ;  /* 0x000000ff0e0f7812 */ /* 0x000fe200078ec0ff */
[----:B------:R-:W-:Y:S01]  /*ba70*/  FFMA.FTZ R244, R244, UR7, -R210 ;  /* 0x00000007f4f47c23 */ /* 0x000fe200080108d2 */
[----:B------:R-:W-:Y:S01]  /*ba80*/  SHF.R.U32.HI R8, RZ, 0x8, R18 ;  /* 0x00000008ff087819 */ /* 0x000fe20000011612 */
[----:B------:R-:W4:Y:S01]  /*ba90*/  MUFU.EX2 R178, R178 ;  /* 0x000000b200b27308 */ /* 0x000f220000000800 */
[----:B------:R-:W-:Y:S01]  /*baa0*/  LOP3.LUT R7, R22, UR8, R19, 0x96, !PT ;  /* 0x0000000816077c12 */ /* 0x000fe2000f8e9613 */
[--C-:B------:R-:W-:Y:S01]  /*bab0*/  FFMA.FTZ R245, R245, UR7, -R210.reuse ;  /* 0x00000007f5f57c23 */ /* 0x100fe200080108d2 */
[----:B------:R-:W-:Y:S01]  /*bac0*/  PRMT R6, R24, 0x7771, RZ ;  /* 0x0000777118067816 */ /* 0x000fe200000000ff */
[----:B------:R-:W-:Y:S01]  /*bad0*/  FFMA.FTZ R210, R164, UR7, -R210 ;  /* 0x00000007a4d27c23 */ /* 0x000fe200080108d2 */
[----:B------:R-:W-:Y:S01]  /*bae0*/  LOP3.LUT R16, R16, 0xff, RZ, 0xc0, !PT ;  /* 0x000000ff10107812 */ /* 0x000fe200078ec0ff */
[----:B------:R-:W-:Y:S01]  /*baf0*/  LDSM.16.MT88.4 R24, [R201+0xb000] ;  /* 0x00b00000c918783b */ /* 0x000fe20000004200 */
[----:B------:R-:W-:Y:S01]  /*bb00*/  PRMT R12, R5, 0x5410, R12 ;  /* 0x00005410050c7816 */ /* 0x000fe2000000000c */
[----:B------:R-:W-:Y:S01]  /*bb10*/  MUFU.EX2 R174, R174 ;  /* 0x000000ae00ae7308 */ /* 0x000fe20000000800 */
[----:B------:R-:W-:Y:S01]  /*bb20*/  PRMT R4, R4, 0x5410, R17 ;  /* 0x0000541004047816 */ /* 0x000fe20000000011 */
[--C-:B------:R-:W-:Y:S01]  /*bb30*/  FFMA.FTZ R2, R2, UR7, -R197.reuse ;  /* 0x0000000702027c23 */ /* 0x100fe200080108c5 */
[----:B------:R-:W-:Y:S01]  /*bb40*/  PRMT R5, R15, 0x5410, R8 ;  /* 0x000054100f057816 */ /* 0x000fe20000000008 */
[----:B------:R-:W-:Y:S01]  /*bb50*/  FFMA.FTZ R197, R170, UR7, -R197 ;  /* 0x00000007aac57c23 */ /* 0x000fe200080108c5 */
[----:B------:R-:W-:-:S02]  /*bb60*/  PRMT R15, R14, 0x7632, R15 ;  /* 0x000076320e0f7816 */ /* 0x000fc4000000000f */
[C---:B------:R-:W-:Y:S01]  /*bb70*/  PRMT R17, R7.reuse, 0x7632, R17 ;  /* 0x0000763207117816 */ /* 0x040fe20000000011 */
[----:B------:R-:W-:Y:S01]  /*bb80*/  MUFU.EX2 R185, R185 ;  /* 0x000000b900b97308 */ /* 0x000fe20000000800 */
[----:B------:R-:W-:Y:S02]  /*bb90*/  PRMT R6, R16, 0x5410, R6 ;  /* 0x0000541010067816 */ /* 0x000fe40000000006 */
[C---:B------:R-:W-:Y:S02]  /*bba0*/  LOP3.LUT R16, R7.reuse, 0xffff, RZ, 0xc0, !PT ;  /* 0x0000ffff07107812 */ /* 0x040fe400078ec0ff */
[----:B------:R-:W-:Y:S02]  /*bbb0*/  LOP3.LUT R8, R7, 0xff, RZ, 0xc0, !PT ;  /* 0x000000ff07087812 */ /* 0x000fe400078ec0ff */
[----:B------:R-:W-:Y:S01]  /*bbc0*/  SHF.R.U32.HI R9, RZ, 0x18, R7 ;  /* 0x00000018ff097819 */ /* 0x000fe20000011607 */
[----:B------:R-:W4:Y:S01]  /*bbd0*/  MUFU.EX2 R184, R184 ;  /* 0x000000b800b87308 */ /* 0x000f220000000800 */
[----:B------:R-:W-:-:S02]  /*bbe0*/  SHF.R.U32.HI R14, RZ, 0x18, R14 ;  /* 0x00000018ff0e7819 */ /* 0x000fc4000001160e */
[----:B------:R-:W-:Y:S02]  /*bbf0*/  LOP3.LUT R15, R15, 0xff, RZ, 0xc0, !PT ;  /* 0x000000ff0f0f7812 */ /* 0x000fe400078ec0ff */
[----:B------:R-:W-:Y:S02]  /*bc00*/  LOP3.LUT R7, R17, 0xff, RZ, 0xc0, !PT ;  /* 0x000000ff11077812 */ /* 0x000fe400078ec0ff */
[----:B------:R-:W-:Y:S01]  /*bc10*/  PRMT R10, R15, 0x5410, R14 ;  /* 0x000054100f0a7816 */ /* 0x000fe2000000000e */
[----:B------:R-:W-:Y:S01]  /*bc20*/  MUFU.EX2 R181, R181 ;  /* 0x000000b500b57308 */ /* 0x000fe20000000800 */
[----:B------:R-:W-:Y:S02]  /*bc30*/  PRMT R9, R7, 0x5410, R9 ;  /* 0x0000541007097816 */ /* 0x000fe40000000009 */
[----:B------:R-:W-:Y:S02]  /*bc40*/  FSEL R14, R172, RZ, P0 ;  /* 0x000000ffac0e7208 */ /* 0x000fe40000000000 */
[----:B------:R-:W-:-:S02]  /*bc50*/  FSEL R7, R196, RZ, P3 ;  /* 0x000000ffc4077208 */ /* 0x000fc40001800000 */
[----:B------:R-:W-:Y:S01]  /*bc60*/  LOP3.LUT R13, R13, 0xff00ff, RZ, 0xc0, !PT ;  /* 0x00ff00ff0d0d7812 */ /* 0x000fe200078ec0ff */
[----:B------:R-:W-:Y:S01]  /*bc70*/  FADD.FTZ R14, R168, -R14 ;  /* 0x8000000ea80e7221 */ /* 0x000fe20000010000 */
[----:B------:R-:W-:Y:S01]  /*bc80*/  MUFU.EX2 R180, R180 ;  /* 0x000000b400b47308 */ /* 0x000fe20000000800 */
[----:B------:R-:W-:Y:S01]  /*bc90*/  FADD.FTZ R7, R167, -R7 ;  /* 0x80000007a7077221 */ /* 0x000fe20000010000 */
[----:B--2---:R-:W-:Y:S01]  /*bca0*/  F2FP.BF16.F32.PACK_AB R15, R193, R176 ;  /* 0x000000b0c10f723e */ /* 0x004fe200000010ff */
[----:B------:R-:W-:Y:S01]  /*bcb0*/  FMUL.FTZ R209, R14, UR7 ;  /* 0x000000070ed17c20 */ /* 0x000fe20008410000 */
[----:B------:R-:W-:Y:S01]  /*bcc0*/  HSET2.LE.AND R13, R13, R3, PT ;  /* 0x000000030d0d7233 */ /* 0x000fe20003803000 */
[----:B------:R-:W-:Y:S01]  /*bcd0*/  FMUL.FTZ R208, R7, UR7 ;  /* 0x0000000707d07c20 */ /* 0x000fe20008410000 */
[----:B-1----:R-:W-:Y:S02]  /*bce0*/  F2FP.BF16.F32.PACK_AB R7, R182, R183 ;  /* 0x000000b7b607723e */ /* 0x002fe400000010ff */
[----:B------:R1:W-:Y:S01]  /*bcf0*/  MUFU.EX2 R168, R11 ;  /* 0x0000000b00a87308 */ /* 0x0003e20000000800 */
[----:B------:R-:W-:-:S02]  /*bd00*/  SHF.R.U32.HI R16, RZ, 0x8, R16 ;  /* 0x00000008ff107819 */ /* 0x000fc40000011610 */
[----:B------:R-:W-:Y:S02]  /*bd10*/  LOP3.LUT R7, R7, R13, RZ, 0xc0, !PT ;  /* 0x0000000d07077212 */ /* 0x000fe400078ec0ff */
[--C-:B------:R-:W-:Y:S02]  /*bd20*/  HSET2.LE.AND R13, R5, R3.reuse, PT ;  /* 0x00000003050d7233 */ /* 0x100fe40003803000 */
[--C-:B------:R-:W-:Y:S01]  /*bd30*/  HSET2.LE.AND R5, R10, R3.reuse, PT ;  /* 0x000000030a057233 */ /* 0x100fe20003803000 */
[----:B------:R-:W-:Y:S01]  /*bd40*/  MUFU.EX2 R177, R177 ;  /* 0x000000b100b17308 */ /* 0x000fe20000000800 */
[----:B------:R-:W-:Y:S02]  /*bd50*/  LOP3.LUT R10, R4, 0xff00ff, RZ, 0xc0, !PT ;  /* 0x00ff00ff040a7812 */ /* 0x000fe400078ec0ff */
[----:B------:R-:W-:Y:S02]  /*bd60*/  LOP3.LUT R4, R15, R13, RZ, 0xc0, !PT ;  /* 0x0000000d0f047212 */ /* 0x000fe400078ec0ff */
[----:B------:R-:W-:-:S02]  /*bd70*/  HSET2.LE.AND R13, R12, R3, PT ;  /* 0x000000030c0d7233 */ /* 0x000fc40003803000 */
[--C-:B------:R-:W-:Y:S01]  /*bd80*/  HSET2.LE.AND R6, R6, R3.reuse, PT ;  /* 0x0000000306067233 */ /* 0x100fe20003803000 */
[----:B------:R-:W2:Y:S01]  /*bd90*/  MUFU.EX2 R175, R175 ;  /* 0x000000af00af7308 */ /* 0x000ea20000000800 */
[----:B-1----:R-:W-:Y:S02]  /*bda0*/  FSEL R11, R194, RZ, P1 ;  /* 0x000000ffc20b7208 */ /* 0x002fe40000800000 */
[----:B------:R-:W-:Y:S02]  /*bdb0*/  HSET2.LE.AND R12, R10, R3, PT ;  /* 0x000000030a0c7233 */ /* 0x000fe40003803000 */
[----:B------:R-:W-:Y:S01]  /*bdc0*/  PRMT R8, R8, 0x5410, R16 ;  /* 0x0000541008087816 */ /* 0x000fe20000000010 */
[----:B------:R-:W-:Y:S01]  /*bdd0*/  FADD.FTZ R11, R165, -R11 ;  /* 0x8000000ba50b7221 */ /* 0x000fe20000010000 */
[----:B---3--:R-:W-:Y:S01]  /*bde0*/  F2FP.BF16.F32.PACK_AB R14, R186, R187 ;  /* 0x000000bbba0e723e */ /* 0x008fe200000010ff */
[----:B------:R-:W1:Y:S01]  /*bdf0*/  LDSM.16.MT88.4 R16, [R217+0xa000] ;  /* 0x00a00000d910783b */ /* 0x000e620000004200 */
[----:B----4-:R-:W-:Y:S01]  /*be00*/  F2FP.BF16.F32.PACK_AB R10, R178, R179 ;  /* 0x000000b3b20a723e */ /* 0x010fe200000010ff */
[----:B------:R-:W-:Y:S01]  /*be10*/  FMUL.FTZ R11, R11, UR7 ;  /* 0x000000070b0b7c20 */ /* 0x000fe20008410000 */
[----:B------:R-:W-:Y:S01]  /*be20*/  LOP3.LUT R6, R14, R6, RZ, 0xc0, !PT ;  /* 0x000000060e067212 */ /* 0x000fe200078ec0ff */
[----:B------:R-:W3:Y:S01]  /*be30*/  MUFU.EX2 R209, R209 ;  /* 0x000000d100d17308 */ /* 0x000ee20000000800 */
[----:B------:R-:W-:-:S02]  /*be40*/  LOP3.LUT R10, R10, R13, RZ, 0xc0, !PT ;  /* 0x0000000d0a0a7212 */ /* 0x000fc400078ec0ff */
[----:B------:R-:W-:Y:S02]  /*be50*/  F2FP.BF16.F32.PACK_AB R14, R184, R185 ;  /* 0x000000b9b80e723e */ /* 0x000fe400000010ff */
[--C-:B------:R-:W-:Y:S02]  /*be60*/  HSET2.LE.AND R8, R8, R3.reuse, PT ;  /* 0x0000000308087233 */ /* 0x100fe40003803000 */
[----:B------:R-:W-:Y:S01]  /*be70*/  HSET2.LE.AND R9, R9, R3, PT ;  /* 0x0000000309097233 */ /* 0x000fe20003803000 */
[----:B------:R4:W4:Y:S01]  /*be80*/  MUFU.EX2 R198, R11 ;  /* 0x0000000b00c67308 */ /* 0x0009220000000800 */
[----:B--2---:R-:W-:Y:S02]  /*be90*/  F2FP.BF16.F32.PACK_AB R13, R175, R177 ;  /* 0x000000b1af0d723e */ /* 0x004fe400000010ff */
[----:B------:R-:W-:Y:S02]  /*bea0*/  LOP3.LUT R5, R14, R5, RZ, 0xc0, !PT ;  /* 0x000000050e057212 */ /* 0x000fe400078ec0ff */
[----:B------:R-:W-:-:S02]  /*beb0*/  LOP3.LUT R9, R13, R9, RZ, 0xc0, !PT ;  /* 0x000000090d097212 */ /* 0x000fc400078ec0ff */
[----:B------:R-:W-:Y:S01]  /*bec0*/  IADD3 R241, PT, PT, R217, 0xa040, RZ ;  /* 0x0000a040d9f17810 */ /* 0x000fe20007ffe0ff */
[----:B------:R-:W2:Y:S01]  /*bed0*/  MUFU.EX2 R208, R208 ;  /* 0x000000d000d07308 */ /* 0x000ea20000000800 */
[----:B------:R-:W-:Y:S01]  /*bee0*/  @P6 IADD3 R241, PT, PT, R227, -0x40, RZ ;  /* 0xffffffc0e3f16810 */ /* 0x000fe20007ffe0ff */
[-C--:B---3--:R-:W-:Y:S01]  /*bef0*/  FMUL.FTZ R160, R160, R209.reuse ;  /* 0x000000d1a0a07220 */ /* 0x088fe20000410000 */
[-C--:B------:R-:W-:Y:S01]  /*bf00*/  FMUL.FTZ R161, R161, R209.reuse ;  /* 0x000000d1a1a17220 */ /* 0x080fe20000410000 */
[----:B------:R-:W-:Y:S01]  /*bf10*/  FMUL.FTZ R148, R148, R209 ;  /* 0x000000d194947220 */ /* 0x000fe20000410000 */
[----:B------:R-:W-:Y:S01]  /*bf20*/  IADD3 R0, PT, PT, R0, R241, RZ ;  /* 0x000000f100007210 */ /* 0x000fe20007ffe0ff */
[-C--:B------:R-:W-:Y:S01]  /*bf30*/  FMUL.FTZ R149, R149, R209.reuse ;  /* 0x000000d195957220 */ /* 0x080fe20000410000 */
[----:B------:R-:W-:Y:S01]  /*bf40*/  FMUL.FTZ R36, R36, R209 ;  /* 0x000000d124247220 */ /* 0x000fe20000410000 */
[----:B------:R-:W3:Y:S01]  /*bf50*/  MUFU.EX2 R199, R199 ;  /* 0x000000c700c77308 */ /* 0x000ee20000000800 */
[----:B----4-:R-:W-:Y:S01]  /*bf60*/  F2FP.BF16.F32.PACK_AB R11, R168, R174 ;  /* 0x000000aea80b723e */ /* 0x010fe200000010ff */
[-C--:B------:R-:W-:Y:S01]  /*bf70*/  FMUL.FTZ R158, R158, R198.reuse ;  /* 0x000000c69e9e7220 */ /* 0x080fe20000410000 */
[-C--:B------:R-:W-:Y:S01]  /*bf80*/  FMUL.FTZ R159, R159, R198.reuse ;  /* 0x000000c69f9f7220 */ /* 0x080fe20000410000 */
[----:B------:R-:W-:Y:S01]  /*bf90*/  FMUL.FTZ R154, R154, R198 ;  /* 0x000000c69a9a7220 */ /* 0x000fe20000410000 */
[----:B------:R-:W-:Y:S01]  /*bfa0*/  LOP3.LUT R11, R11, R12, RZ, 0xc0, !PT ;  /* 0x0000000c0b0b7212 */ /* 0x000fe200078ec0ff */
[----:B------:R-:W-:Y:S01]  /*bfb0*/  FMUL.FTZ R155, R155, R198 ;  /* 0x000000c69b9b7220 */ /* 0x000fe20000410000 */
[----:B------:R-:W-:Y:S01]  /*bfc0*/  F2FP.BF16.F32.PACK_AB R12, R180, R181 ;  /* 0x000000b5b40c723e */ /* 0x000fe200000010ff */
[----:B------:R-:W-:Y:S01]  /*bfd0*/  FMUL.FTZ R37, R37, R209 ;  /* 0x000000d125257220 */ /* 0x000fe20000410000 */
[-C--:B--2---:R-:W-:Y:S01]  /*bfe0*/  FMUL.FTZ R162, R162, R208.reuse ;  /* 0x000000d0a2a27220 */ /* 0x084fe20000410000 */
[----:B------:R-:W-:Y:S01]  /*bff0*/  FMUL.FTZ R163, R163, R208 ;  /* 0x000000d0a3a37220 */ /* 0x000fe20000410000 */
[----:B------:R-:W-:Y:S01]  /*c000*/  LOP3.LUT R8, R12, R8, RZ, 0xc0, !PT ;  /* 0x000000080c087212 */ /* 0x000fe200078ec0ff */
[-C--:B------:R-:W-:Y:S01]  /*c010*/  FMUL.FTZ R150, R150, R208.reuse ;  /* 0x000000d096967220 */ /* 0x080fe20000410000 */
[----:B------:R-:W2:Y:S01]  /*c020*/  LDSM.16.MT88.4 R12, [R201+0xa000] ;  /* 0x00a00000c90c783b */ /* 0x000ea20000004200 */
[-C--:B------:R-:W-:Y:S01]  /*c030*/  FMUL.FTZ R151, R151, R208.reuse ;  /* 0x000000d097977220 */ /* 0x080fe20000410000 */
[-C--:B------:R-:W-:Y:S01]  /*c040*/  FMUL.FTZ R38, R38, R208.reuse ;  /* 0x000000d026267220 */ /* 0x080fe20000410000 */
[----:B------:R-:W-:Y:S01]  /*c050*/  FMUL.FTZ R39, R39, R208 ;  /* 0x000000d027277220 */ /* 0x000fe20000410000 */
        /* <DEDUP_REMOVED lines=16> */
[----:B------:R-:W-:Y:S01]  /*c160*/  LOP3.LUT R243, R20, UR18, R23, 0x96, !PT ;  /* 0x0000001214f37c12 */ /* 0x000fe2000f8e9617 */
[-C--:B-1----:R-:W-:Y:S01]  /*c170*/  HMMA.16816.F32.BF16 R160, R4, R16.reuse, R160 ;  /* 0x0000001004a0723c */ /* 0x082fe200000418a0 */
[----:B------:R-:W1:Y:S01]  /*c180*/  LDSM.16.MT88.4 R20, [R0] ;  /* 0x000000000014783b */ /* 0x000e620000004200 */
[----:B------:R-:W-:Y:S01]  /*c190*/  MOV R166, R34 ;  /* 0x0000002200a67202 */ /* 0x000fe20000000f00 */
[----:B------:R-:W-:Y:S01]  /*c1a0*/  FMUL.FTZ R72, R72, R199 ;  /* 0x000000c748487220 */ /* 0x000fe20000410000 */
[----:B------:R-:W-:Y:S01]  /*c1b0*/  MOV R167, R35 ;  /* 0x0000002300a77202 */ /* 0x000fe20000000f00 */
[----:B------:R-:W-:Y:S01]  /*c1c0*/  FMUL.FTZ R73, R73, R199 ;  /* 0x000000c749497220 */ /* 0x000fe20000410000 */
[----:B------:R-:W3:Y:S01]  /*c1d0*/  LDSM.16.MT88.4 R32, [R241] ;  /* 0x00000000f120783b */ /* 0x000ee20000004200 */
        /* <DEDUP_REMOVED lines=19> */
[-C--:B------:R-:W-:Y:S01]  /*c310*/  FMUL.FTZ R77, R77, R199.reuse ;  /* 0x000000c74d4d7220 */ /* 0x080fe20000410000 */
[-C--:B------:R-:W-:Y:S01]  /*c320*/  FMUL.FTZ R78, R78, R198.reuse ;  /* 0x000000c64e4e7220 */ /* 0x080fe20000410000 */
        /* <DEDUP_REMOVED lines=29> */
[----:B------:R2:W4:Y:S01]  /*c500*/  LDSM.16.MT88.4 R12, [R0+0x1000] ;  /* 0x00100000000c783b */ /* 0x0005220000004200 */
        /* <DEDUP_REMOVED lines=9> */
[-C--:B------:R-:W-:Y:S01]  /*c5a0*/  FMUL.FTZ R144, R144, R209.reuse ;  /* 0x000000d190907220 */ /* 0x080fe20000410000 */
[-C--:B------:R-:W-:Y:S01]  /*c5b0*/  FMUL.FTZ R145, R145, R209.reuse ;  /* 0x000000d191917220 */ /* 0x080fe20000410000 */
[-C--:B------:R-:W-:Y:S01]  /*c5c0*/  FMUL.FTZ R146, R146, R208.reuse ;  /* 0x000000d092927220 */ /* 0x080fe20000410000 */
[-C--:B------:R-:W-:Y:S01]  /*c5d0*/  FMUL.FTZ R147, R147, R208.reuse ;  /* 0x000000d093937220 */ /* 0x080fe20000410000 */
[-C--:B------:R-:W-:Y:S01]  /*c5e0*/  FMUL.FTZ R120, R120, R209.reuse ;  /* 0x000000d178787220 */ /* 0x080fe20000410000 */
[----:B------:R-:W-:Y:S01]  /*c5f0*/  FMUL.FTZ R121, R121, R209 ;  /* 0x000000d179797220 */ /* 0x000fe20000410000 */
[----:B------:R-:W-:Y:S01]  /*c600*/  FMUL.FTZ R122, R122, R208 ;  /* 0x000000d07a7a7220 */ /* 0x000fe20000410000 */
[----:B------:R-:W-:Y:S01]  /*c610*/  HMMA.16816.F32.BF16 R68, R4, R20, R68 ;  /* 0x000000140444723c */ /* 0x000fe20000041844 */
[----:B------:R-:W-:-:S04]  /*c620*/  IMAD.WIDE.U32 R20, R243, -0x2daee0ad, RZ ;  /* 0xd2511f53f3147825 */ /* 0x000fc800078e00ff */
[--C-:B------:R-:W-:Y:S01]  /*c630*/  FFMA.FTZ R243, R247, UR7, -R250.reuse ;  /* 0x00000007f7f37c23 */ /* 0x100fe200080108fa */
[-C--:B------:R-:W-:Y:S01]  /*c640*/  FMUL.FTZ R123, R123, R208.reuse ;  /* 0x000000d07b7b7220 */ /* 0x080fe20000410000 */
[----:B------:R-:W-:Y:S01]  /*c650*/  MUFU.EX2 R248, R248 ;  /* 0x000000f800f87308 */ /* 0x000fe20000000800 */
[-C--:B------:R-:W-:Y:S01]  /*c660*/  FMUL.FTZ R52, R52, R209.reuse ;  /* 0x000000d134347220 */ /* 0x080fe20000410000 */
[--C-:B--2---:R-:W-:Y:S01]  /*c670*/  FFMA.FTZ R0, R249, UR7, -R250.reuse ;  /* 0x00000007f9007c23 */ /* 0x104fe200080108fa */
[----:B------:R-:W-:Y:S01]  /*c680*/  FFMA.FTZ R249, R251, UR7, -R250 ;  /* 0x00000007fbf97c23 */ /* 0x000fe200080108fa */
[C---:B---3--:R-:W-:Y:S01]  /*c690*/  HMMA.16816.F32.BF16 R56, R8.reuse, R32, R56 ;  /* 0x000000200838723c */ /* 0x048fe20000041838 */
[-C--:B------:R-:W-:Y:S01]  /*c6a0*/  FMUL.FTZ R53, R53, R209.reuse ;  /* 0x000000d135357220 */ /* 0x080fe20000410000 */
[-C--:B------:R-:W-:Y:S01]  /*c6b0*/  FMUL.FTZ R54, R54, R208.reuse ;  /* 0x000000d036367220 */ /* 0x080fe20000410000 */
[-C--:B------:R-:W-:Y:S01]  /*c6c0*/  FMUL.FTZ R55, R55, R208.reuse ;  /* 0x000000d037377220 */ /* 0x080fe20000410000 */
[----:B------:R-:W-:Y:S01]  /*c6d0*/  MUFU.EX2 R0, R0 ;  /* 0x0000000000007308 */ /* 0x000fe20000000800 */
[-C--:B------:R-:W-:Y:S01]  /*c6e0*/  FMUL.FTZ R64, R64, R209.reuse ;  /* 0x000000d140407220 */ /* 0x080fe20000410000 */
[-C--:B------:R-:W-:Y:S01]  /*c6f0*/  FMUL.FTZ R65, R65, R209.reuse ;  /* 0x000000d141417220 */ /* 0x080fe20000410000 */
[-C--:B------:R-:W-:Y:S01]  /*c700*/  FMUL.FTZ R66, R66, R208.reuse ;  /* 0x000000d042427220 */ /* 0x080fe20000410000 */
[C---:B------:R-:W-:Y:S01]  /*c710*/  HMMA.16816.F32.BF16 R60, R8.reuse, R34, R60 ;  /* 0x00000022083c723c */ /* 0x040fe2000004183c */
[-C--:B------:R-:W-:Y:S01]  /*c720*/  FMUL.FTZ R67, R67, R208.reuse ;  /* 0x000000d043437220 */ /* 0x080fe20000410000 */
[-C--:B------:R-:W-:Y:S01]  /*c730*/  FMUL.FTZ R80, R80, R209.reuse ;  /* 0x000000d150507220 */ /* 0x080fe20000410000 */
[-C--:B------:R-:W-:Y:S01]  /*c740*/  FMUL.FTZ R81, R81, R209.reuse ;  /* 0x000000d151517220 */ /* 0x080fe20000410000 */
[----:B------:R-:W1:Y:S01]  /*c750*/  MUFU.EX2 R249, R249 ;  /* 0x000000f900f97308 */ /* 0x000e620000000800 */
[-C--:B------:R-:W-:Y:S01]  /*c760*/  FMUL.FTZ R82, R82, R208.reuse ;  /* 0x000000d052527220 */ /* 0x080fe20000410000 */
[-C--:B------:R-:W-:Y:S01]  /*c770*/  FMUL.FTZ R83, R83, R208.reuse ;  /* 0x000000d053537220 */ /* 0x080fe20000410000 */
[-C--:B------:R-:W-:Y:S01]  /*c780*/  FMUL.FTZ R84, R84, R209.reuse ;  /* 0x000000d154547220 */ /* 0x080fe20000410000 */
[C---:B------:R-:W-:Y:S01]  /*c790*/  HMMA.16816.F32.BF16 R76, R8.reuse, R22, R76 ;  /* 0x00000016084c723c */ /* 0x040fe2000004184c */
        /* <DEDUP_REMOVED lines=19> */
[----:B------:R-:W2:Y:S01]  /*c8d0*/  MUFU.EX2 R244, R244 ;  /* 0x000000f400f47308 */ /* 0x000ea20000000800 */
        /* <DEDUP_REMOVED lines=9> */
[----:B------:R-:W-:Y:S01]  /*c970*/  FMUL.FTZ R131, R131, R208 ;  /* 0x000000d083837220 */ /* 0x000fe20000410000 */
[----:B-1----:R-:W-:Y:S01]  /*c980*/  F2FP.BF16.F32.PACK_AB R164, R249, R0 ;  /* 0x00000000f9a4723e */ /* 0x002fe200000010ff */
[C---:B------:R-:W-:Y:S01]  /*c990*/  HMMA.16816.F32.BF16 R108, R8.reuse, R26, R108 ;  /* 0x0000001a086c723c */ /* 0x040fe2000004186c */
[----:B------:R-:W-:Y:S01]  /*c9a0*/  LOP3.LUT R211, R242, UR18, R211, 0x96, !PT ;  /* 0x00000012f2d37c12 */ /* 0x000fe2000f8e96d3 */
[----:B------:R-:W-:Y:S01]  /*c9b0*/  FFMA.FTZ R176, R235, R209, R176 ;  /* 0x000000d1ebb07223 */ /* 0x000fe200000100b0 */
[----:B------:R-:W-:Y:S01]  /*c9c0*/  FFMA.FTZ R185, R234, R208, R185 ;  /* 0x000000d0eab97223 */ /* 0x000fe200000100b9 */
[----:B------:R-:W1:Y:S01]  /*c9d0*/  MUFU.EX2 R210, R210 ;  /* 0x000000d200d27308 */ /* 0x000e620000000800 */
[----:B--2---:R-:W-:Y:S01]  /*c9e0*/  F2FP.BF16.F32.PACK_AB R165, R244, R246 ;  /* 0x000000f6f4a5723e */ /* 0x004fe200000010ff */
[----:B------:R-:W-:Y:S01]  /*c9f0*/  FFMA.FTZ R181, R233, R199, R181 ;  /* 0x000000c7e9b57223 */ /* 0x000fe200000100b5 */
[----:B------:R-:W-:Y:S01]  /*ca00*/  FFMA.FTZ R177, R232, R198, R177 ;  /* 0x000000c6e8b17223 */ /* 0x000fe200000100b1 */
[C---:B----4-:R-:W-:Y:S01]  /*ca10*/  HMMA.16816.F32.BF16 R116, R8.reuse, R16, R116 ;  /* 0x000000100874723c */ /* 0x050fe20000041874 */
[----:B------:R-:W-:Y:S01]  /*ca20*/  FADD.FTZ R176, R193, R176 ;  /* 0x000000b0c1b07221 */ /* 0x000fe20000010000 */
[----:B------:R-:W-:Y:S01]  /*ca30*/  FADD.FTZ R185, R184, R185 ;  /* 0x000000b9b8b97221 */ /* 0x000fe20000010000 */
[----:B------:R-:W-:Y:S01]  /*ca40*/  FADD.FTZ R181, R180, R181 ;  /* 0x000000b5b4b57221 */ /* 0x000fe20000010000 */
[----:B------:R-:W-:Y:S01]  /*ca50*/  MUFU.EX2 R190, R190 ;  /* 0x000000be00be7308 */ /* 0x000fe20000000800 */
[----:B------:R-:W-:Y:S01]  /*ca60*/  FADD.FTZ R177, R175, R177 ;  /* 0x000000b1afb17221 */ /* 0x000fe20000010000 */
[----:B------:R-:W-:Y:S01]  /*ca70*/  FADD.FTZ R176, R187, R176 ;  /* 0x000000b0bbb07221 */ /* 0x000fe20000010000 */
[----:B------:R-:W-:Y:S01]  /*ca80*/  FADD.FTZ R185, R183, R185 ;  /* 0x000000b9b7b97221 */ /* 0x000fe20000010000 */
[C---:B------:R-:W-:Y:S01]  /*ca90*/  HMMA.16816.F32.BF16 R140, R8.reuse, R18, R140 ;  /* 0x00000012088c723c */ /* 0x040fe2000004188c */
[----:B------:R-:W-:Y:S01]  /*caa0*/  FADD.FTZ R181, R179, R181 ;  /* 0x000000b5b3b57221 */ /* 0x000fe20000010000 */
[----:B------:R-:W-:Y:S01]  /*cab0*/  FADD.FTZ R177, R174, R177 ;  /* 0x000000b1aeb17221 */ /* 0x000fe20000010000 */
[----:B------:R-:W-:Y:S01]  /*cac0*/  FADD.FTZ R176, R186, R176 ;  /* 0x000000b0bab07221 */ /* 0x000fe20000010000 */
[----:B------:R-:W-:Y:S01]  /*cad0*/  MUFU.EX2 R171, R171 ;  /* 0x000000ab00ab7308 */ /* 0x000fe20000000800 */
[----:B-1----:R-:W-:Y:S01]  /*cae0*/  F2FP.BF16.F32.PACK_AB R167, R210, R245 ;  /* 0x000000f5d2a7723e */ /* 0x002fe200000010ff */
[----:B------:R-:W-:Y:S01]  /*caf0*/  FADD.FTZ R185, R182, R185 ;  /* 0x000000b9b6b97221 */ /* 0x000fe20000010000 */
[----:B------:R-:W-:Y:S01]  /*cb00*/  FADD.FTZ R181, R178, R181 ;  /* 0x000000b5b2b57221 */ /* 0x000fe20000010000 */
[----:B------:R-:W-:Y:S01]  /*cb10*/  HMMA.16816.F32.BF16 R136, R8, R12, R136 ;  /* 0x0000000c0888723c */ /* 0x000fe20000041888 */
[----:B------:R-:W-:Y:S01]  /*cb20*/  FADD.FTZ R177, R168, R177 ;  /* 0x000000b1a8b17221 */ /* 0x000fe20000010000 */
[----:B------:R-:W-:Y:S01]  /*cb30*/  MOV R168, R172 ;  /* 0x000000ac00a87202 */ /* 0x000fe20000000f00 */
[----:B------:R-:W-:Y:S01]  /*cb40*/  FADD.FTZ R181, R0, R181 ;  /* 0x000000b500b57221 */ /* 0x000fe20000010000 */
[----:B------:R-:W1:Y:S01]  /*cb50*/  MUFU.EX2 R188, R188 ;  /* 0x000000bc00bc7308 */ /* 0x000e620000000800 */
[----:B------:R-:W-:-:S02]  /*cb60*/  FADD.FTZ R177, R246, R177 ;  /* 0x000000b1f6b17221 */ /* 0x000fc40000010000 */
[----:B------:R-:W-:Y:S01]  /*cb70*/  FADD.FTZ R181, R249, R181 ;  /* 0x000000b5f9b57221 */ /* 0x000fe20000010000 */
[----:B------:R-:W-:Y:S01]  /*cb80*/  HMMA.16816.F32.BF16 R132, R8, R14, R132 ;  /* 0x0000000e0884723c */ /* 0x000fe20000041884 */
[----:B------:R-:W-:Y:S01]  /*cb90*/  PRMT R10, R20, 0x7773, RZ ;  /* 0x00007773140a7816 */ /* 0x000fe200000000ff */
[----:B------:R-:W-:Y:S01]  /*cba0*/  FADD.FTZ R177, R244, R177 ;  /* 0x000000b1f4b17221 */ /* 0x000fe20000010000 */
[----:B------:R-:W-:Y:S01]  /*cbb0*/  PRMT R9, R20, 0x7772, RZ ;  /* 0x0000777214097816 */ /* 0x000fe200000000ff */
[----:B------:R-:W2:Y:S01]  /*cbc0*/  MUFU.EX2 R2, R2 ;  /* 0x0000000200027308 */ /* 0x000ea20000000800 */
[----:B------:R-:W-:Y:S01]  /*cbd0*/  LOP3.LUT R8, R166, UR17, R21, 0x96, !PT ;  /* 0x00000011a6087c12 */ /* 0x000fe2000f8e9615 */
[----:B------:R-:W-:Y:S01]  /*cbe0*/  FADD.FTZ R181, R248, R181 ;  /* 0x000000b5f8b57221 */ /* 0x000fe20000010000 */
[--C-:B------:R-:W-:Y:S01]  /*cbf0*/  PRMT R9, R9, 0x5410, R10.reuse ;  /* 0x0000541009097816 */ /* 0x100fe2000000000a */
[C---:B------:R-:W-:Y:S01]  /*cc00*/  HMMA.16816.F32.BF16 R144, R4.reuse, R16, R144 ;  /* 0x000000100490723c */ /* 0x040fe20000041890 */
[----:B------:R-:W-:Y:S01]  /*cc10*/  MOV R16, R20 ;  /* 0x0000001400107202 */ /* 0x000fe20000000f00 */
[----:B------:R-:W-:Y:S01]  /*cc20*/  FADD.FTZ R177, R245, R177 ;  /* 0x000000b1f5b17221 */ /* 0x000fe20000010000 */
[C---:B------:R-:W-:Y:S01]  /*cc30*/  PRMT R10, R8.reuse, 0x7632, R10 ;  /* 0x00007632080a7816 */ /* 0x040fe2000000000a */
[----:B------:R-:W-:Y:S01]  /*cc40*/  FADD.FTZ R233, R243, R181 ;  /* 0x000000b5f3e97221 */ /* 0x000fe20000010000 */
[----:B------:R-:W-:Y:S01]  /*cc50*/  LOP3.LUT R17, R8, 0xff, RZ, 0xc0, !PT ;  /* 0x000000ff08117812 */ /* 0x000fe200078ec0ff */
[----:B-1----:R-:W-:Y:S01]  /*cc60*/  FADD.FTZ R176, R188, R176 ;  /* 0x000000b0bcb07221 */ /* 0x002fe20000010000 */
[----:B------:R-:W-:Y:S01]  /*cc70*/  PRMT R11, R20, 0x7771, RZ ;  /* 0x00007771140b7816 */ /* 0x000fe200000000ff */
[----:B------:R-:W-:Y:S01]  /*cc80*/  HMMA.16816.F32.BF16 R120, R4, R18, R120 ;  /* 0x000000120478723c */ /* 0x000fe20000041878 */
[----:B------:R-:W-:Y:S01]  /*cc90*/  LOP3.LUT R19, R8, 0xffff, RZ, 0xc0, !PT ;  /* 0x0000ffff08137812 */ /* 0x000fe200078ec0ff */
[----:B------:R-:W-:Y:S01]  /*cca0*/  FADD.FTZ R232, R210, R177 ;  /* 0x000000b1d2e87221 */ /* 0x000fe20000010000 */
[----:B------:R-:W-:-:S02]  /*ccb0*/  LOP3.LUT R18, R16, 0xff, RZ, 0xc0, !PT ;  /* 0x000000ff10127812 */ /* 0x000fc400078ec0ff */
[----:B------:R-:W-:Y:S01]  /*ccc0*/  SHF.R.U32.HI R16, RZ, 0x8, R19 ;  /* 0x00000008ff107819 */ /* 0x000fe20000011613 */
[----:B--2---:R-:W-:Y:S01]  /*ccd0*/  FADD.FTZ R185, R2, R185 ;  /* 0x000000b902b97221 */ /* 0x004fe20000010000 */
[----:B------:R-:W-:Y:S01]  /*cce0*/  SHF.R.U32.HI R8, RZ, 0x18, R8 ;  /* 0x00000018ff087819 */ /* 0x000fe20000011608 */
[C---:B------:R-:W-:Y:S01]  /*ccf0*/  HMMA.16816.F32.BF16 R52, R4.reuse, R32, R52 ;  /* 0x000000200434723c */ /* 0x040fe20000041834 */
[----:B------:R-:W-:Y:S02]  /*cd00*/  LOP3.LUT R10, R10, 0xff, RZ, 0xc0, !PT ;  /* 0x000000ff0a0a7812 */ /* 0x000fe400078ec0ff */
[----:B------:R-:W-:Y:S02]  /*cd10*/  PRMT R11, R18, 0x5410, R11 ;  /* 0x00005410120b7816 */ /* 0x000fe4000000000b */
[----:B------:R-:W-:Y:S02]  /*cd20*/  PRMT R16, R17, 0x5410, R16 ;  /* 0x0000541011107816 */ /* 0x000fe40000000010 */
[----:B------:R-:W-:Y:S01]  /*cd30*/  LOP3.LUT R9, R9, 0xff00ff, RZ, 0xc0, !PT ;  /* 0x00ff00ff09097812 */ /* 0x000fe200078ec0ff */
[----:B------:R-:W-:Y:S01]  /*cd40*/  HMMA.16816.F32.BF16 R64, R4, R34, R64 ;  /* 0x000000220440723c */ /* 0x000fe20000041840 */
[----:B------:R-:W-:Y:S01]  /*cd50*/  PRMT R8, R10, 0x5410, R8 ;  /* 0x000054100a087816 */ /* 0x000fe20000000008 */
[----:B------:R-:W1:Y:S01]  /*cd60*/  LDSM.16.MT88.4 R32, [R201+0xa800] ;  /* 0x00a80000c920783b */ /* 0x000e620000004200 */
[----:B------:R-:W-:-:S02]  /*cd70*/  HSET2.LE.AND R11, R11, R3, PT ;  /* 0x000000030b0b7233 */ /* 0x000fc40003803000 */
[--C-:B------:R-:W-:Y:S02]  /*cd80*/  HSET2.LE.AND R16, R16, R3.reuse, PT ;  /* 0x0000000310107233 */ /* 0x100fe40003803000 */
[--C-:B------:R-:W-:Y:S01]  /*cd90*/  HSET2.LE.AND R9, R9, R3.reuse, PT ;  /* 0x0000000309097233 */ /* 0x100fe20003803000 */
[C---:B------:R-:W-:Y:S01]  /*cda0*/  HMMA.16816.F32.BF16 R80, R4.reuse, R22, R80 ;  /* 0x000000160450723c */ /* 0x040fe20000041850 */
[----:B------:R-:W-:Y:S01]  /*cdb0*/  HSET2.LE.AND R8, R8, R3, PT ;  /* 0x0000000308087233 */ /* 0x000fe20003803000 */
[----:B------:R-:W2:Y:S01]  /*cdc0*/  LDSM.16.MT88.4 R20, [R241+0x800] ;  /* 0x00080000f114783b */ /* 0x000ea20000004200 */
[----:B------:R-:W-:Y:S02]  /*cdd0*/  F2FP.BF16.F32.PACK_AB R166, R243, R248 ;  /* 0x000000f8f3a6723e */ /* 0x000fe400000010ff */
[----:B------:R-:W-:Y:S02]  /*cde0*/  LOP3.LUT R164, R164, R16, RZ, 0xc0, !PT ;  /* 0x00000010a4a47212 */ /* 0x000fe400078ec0ff */
[----:B------:R-:W-:Y:S01]  /*cdf0*/  LOP3.LUT R166, R166, R11, RZ, 0xc0, !PT ;  /* 0x0000000ba6a67212 */ /* 0x000fe200078ec0ff */
[----:B------:R-:W-:Y:S01]  /*ce00*/  HMMA.16816.F32.BF16 R84, R4, R28, R84 ;  /* 0x0000001c0454723c */ /* 0x000fe20000041854 */
[----:B------:R-:W-:Y:S01]  /*ce10*/  LOP3.LUT R165, R165, R8, RZ, 0xc0, !PT ;  /* 0x00000008a5a57212 */ /* 0x000fe200078ec0ff */
[----:B------:R-:W-:Y:S01]  /*ce20*/  LDSM.16.MT88.4 R16, [R212+0x800] ;  /* 0x00080000d410783b */ /* 0x000fe20000004200 */
[----:B------:R-:W-:-:S03]  /*ce30*/  LOP3.LUT R167, R167, R9, RZ, 0xc0, !PT ;  /* 0x00000009a7a77212 */ /* 0x000fc600078ec0ff */
[----:B------:R-:W-:Y:S02]  /*ce40*/  LDSM.16.MT88.4 R8, [R241+0x1800] ;  /* 0x00180000f108783b */ /* 0x000fe40000004200 */
[C---:B------:R-:W-:Y:S02]  /*ce50*/  HMMA.16816.F32.BF16 R96, R4.reuse, R30, R96 ;  /* 0x0000001e0460723c */ /* 0x040fe40000041860 */
[----:B------:R-:W-:Y:S06]  /*ce60*/  LDSM.16.MT88.4 R28, [R201+0xb800] ;  /* 0x00b80000c91c783b */ /* 0x000fec0000004200 */
[C---:B------:R-:W-:Y:S08]  /*ce70*/  HMMA.16816.F32.BF16 R100, R4.reuse, R24, R100 ;  /* 0x000000180464723c */ /* 0x040ff00000041864 */
[C---:B------:R-:W-:Y:S01]  /*ce80*/  HMMA.16816.F32.BF16 R112, R4.reuse, R26, R112 ;  /* 0x0000001a0470723c */ /* 0x040fe20000041870 */
[----:B------:R-:W3:Y:S07]  /*ce90*/  LDSM.16.MT88.4 R24, [R217+0xa800] ;  /* 0x00a80000d918783b */ /* 0x000eee0000004200 */
[C---:B------:R-:W-:Y:S08]  /*cea0*/  HMMA.16816.F32.BF16 R124, R4.reuse, R12, R124 ;  /* 0x0000000c047c723c */ /* 0x040ff0000004187c */
[----:B------:R-:W-:Y:S01]  /*ceb0*/  HMMA.16816.F32.BF16 R4, R4, R14, R128 ;  /* 0x0000000e0404723c */ /* 0x000fe20000041880 */
[----:B------:R-:W4:Y:S04]  /*cec0*/  LDSM.16.MT88.4 R12, [R217+0xb800] ;  /* 0x00b80000d90c783b */ /* 0x000f280000004200 */
[----:B------:R-:W4:Y:S03]  /*ced0*/  LDSM.16.MT88.4 R128, [R212+0x1800] ;  /* 0x00180000d480783b */ /* 0x000f260000004200 */
[C---:B-1----:R-:W-:Y:S08]  /*cee0*/  HMMA.16816.F32.BF16 R40, R164.reuse, R32, R40 ;  /* 0x00000020a428723c */ /* 0x042ff00000041828 */
[C---:B------:R-:W-:Y:S08]  /*cef0*/  HMMA.16816.F32.BF16 R44, R164.reuse, R34, R44 ;  /* 0x00000022a42c723c */ /* 0x040ff0000004182c */
[C---:B--2---:R-:W-:Y:S08]  /*cf00*/  HMMA.16816.F32.BF16 R56, R164.reuse, R20, R56 ;  /* 0x00000014a438723c */ /* 0x044ff00000041838 */
[C---:B---3--:R-:W-:Y:S08]  /*cf10*/  HMMA.16816.F32.BF16 R156, R164.reuse, R24, R156 ;  /* 0x00000018a49c723c */ /* 0x048ff0000004189c */
        /* <DEDUP_REMOVED lines=11> */
[----:B------:R-:W-:Y:S01]  /*cfd0*/  HMMA.16816.F32.BF16 R132, R164, R130, R132 ;  /* 0x00000082a484723c */ /* 0x000fe20000041884 */
[--C-:B------:R-:W-:Y:S01]  /*cfe0*/  FFMA.FTZ R164, R189, UR7, -R173.reuse ;  /* 0x00000007bda47c23 */ /* 0x100fe200080108ad */
[----:B------:R-:W-:-:S03]  /*cff0*/  FFMA.FTZ R189, R191, UR7, -R173 ;  /* 0x00000007bfbd7c23 */ /* 0x000fc600080108ad */
[----:B------:R1:W2:Y:S08]  /*d000*/  MUFU.EX2 R173, R164 ;  /* 0x000000a400ad7308 */ /* 0x0002b00000000800 */
[----:B------:R-:W3:Y:S01]  /*d010*/  MUFU.EX2 R189, R189 ;  /* 0x000000bd00bd7308 */ /* 0x000ee20000000800 */
[----:B-1----:R-:W-:-:S04]  /*d020*/  IMAD.WIDE.U32 R164, R211, -0x2daee0ad, RZ ;  /* 0xd2511f53d3a47825 */ /* 0x002fc800078e00ff */
[----:B--2---:R-:W-:Y:S01]  /*d030*/  FADD.FTZ R176, R173, R176 ;  /* 0x000000b0adb07221 */ /* 0x004fe20000010000 */
[----:B------:R-:W-:-:S03]  /*d040*/  LOP3.LUT R166, R240, UR17, R165, 0x96, !PT ;  /* 0x00000011f0a67c12 */ /* 0x000fc6000f8e96a5 */
[----:B------:R-:W-:Y:S01]  /*d050*/  FADD.FTZ R176, R190, R176 ;  /* 0x000000b0beb07221 */ /* 0x000fe20000010000 */
[C---:B------:R-:W-:Y:S02]  /*d060*/  PRMT R191, R164.reuse, 0x7773, RZ ;  /* 0x00007773a4bf7816 */ /* 0x040fe400000000ff */
[C---:B------:R-:W-:Y:S01]  /*d070*/  PRMT R165, R164.reuse, 0x7772, RZ ;  /* 0x00007772a4a57816 */ /* 0x040fe200000000ff */
[----:B---3--:R-:W-:Y:S01]  /*d080*/  FADD.FTZ R235, R189, R176 ;  /* 0x000000b0bdeb7221 */ /* 0x008fe20000010000 */
[----:B------:R-:W-:Y:S02]  /*d090*/  MOV R167, R164 ;  /* 0x000000a400a77202 */ /* 0x000fe40000000f00 */
[----:B------:R-:W-:Y:S02]  /*d0a0*/  PRMT R165, R165, 0x5410, R191 ;  /* 0x00005410a5a57816 */ /* 0x000fe400000000bf */
[----:B------:R-:W-:Y:S02]  /*d0b0*/  PRMT R164, R164, 0x7771, RZ ;  /* 0x00007771a4a47816 */ /* 0x000fe400000000ff */
[----:B------:R-:W-:-:S02]  /*d0c0*/  LOP3.LUT R167, R167, 0xff, RZ, 0xc0, !PT ;  /* 0x000000ffa7a77812 */ /* 0x000fc400078ec0ff */
[C---:B------:R-:W-:Y:S02]  /*d0d0*/  LOP3.LUT R191, R166.reuse, 0xffff, RZ, 0xc0, !PT ;  /* 0x0000ffffa6bf7812 */ /* 0x040fe400078ec0ff */
[----:B------:R-:W-:Y:S02]  /*d0e0*/  PRMT R164, R167, 0x5410, R164 ;  /* 0x00005410a7a47816 */ /* 0x000fe400000000a4 */
[----:B------:R-:W-:Y:S02]  /*d0f0*/  SHF.R.U32.HI R191, RZ, 0x8, R191 ;  /* 0x00000008ffbf7819 */ /* 0x000fe400000116bf */
[C---:B------:R-:W-:Y:S02]  /*d100*/  PRMT R167, R166.reuse, 0x7632, R167 ;  /* 0x00007632a6a77816 */ /* 0x040fe400000000a7 */
[----:B------:R-:W-:Y:S02]  /*d110*/  LOP3.LUT R201, R166, 0xff, RZ, 0xc0, !PT ;  /* 0x000000ffa6c97812 */ /* 0x000fe400078ec0ff */
[----:B------:R-:W-:-:S02]  /*d120*/  SHF.R.U32.HI R166, RZ, 0x18, R166 ;  /* 0x00000018ffa67819 */ /* 0x000fc400000116a6 */
[----:B------:R-:W-:Y:S02]  /*d130*/  LOP3.LUT R167, R167, 0xff, RZ, 0xc0, !PT ;  /* 0x000000ffa7a77812 */ /* 0x000fe400078ec0ff */
[----:B------:R-:W-:Y:S02]  /*d140*/  PRMT R201, R201, 0x5410, R191 ;  /* 0x00005410c9c97816 */ /* 0x000fe400000000bf */
[----:B------:R-:W1:Y:S01]  /*d150*/  MUFU.EX2 R191, R192 ;  /* 0x000000c000bf7308 */ /* 0x000e620000000800 */
[----:B------:R-:W-:Y:S02]  /*d160*/  PRMT R166, R167, 0x5410, R166 ;  /* 0x00005410a7a67816 */ /* 0x000fe400000000a6 */
[----:B------:R-:W-:Y:S02]  /*d170*/  LOP3.LUT R167, R165, 0xff00ff, RZ, 0xc0, !PT ;  /* 0x00ff00ffa5a77812 */ /* 0x000fe400078ec0ff */
[--C-:B------:R-:W-:Y:S02]  /*d180*/  HSET2.LE.AND R165, R164, R3.reuse, PT ;  /* 0x00000003a4a57233 */ /* 0x100fe40003803000 */
[----:B------:R-:W-:-:S02]  /*d190*/  HSET2.LE.AND R164, R201, R3, PT ;  /* 0x00000003c9a47233 */ /* 0x000fc40003803000 */
[--C-:B------:R-:W-:Y:S02]  /*d1a0*/  HSET2.LE.AND R167, R167, R3.reuse, PT ;  /* 0x00000003a7a77233 */ /* 0x100fe40003803000 */
[----:B------:R-:W-:Y:S02]  /*d1b0*/  HSET2.LE.AND R170, R166, R3, PT ;  /* 0x00000003a6aa7233 */ /* 0x000fe40003803000 */
[----:B------:R-:W2:Y:S01]  /*d1c0*/  MUFU.EX2 R3, R197 ;  /* 0x000000c500037308 */ /* 0x000ea20000000800 */
[----:B------:R-:W-:-:S04]  /*d1d0*/  F2FP.BF16.F32.PACK_AB R166, R189, R190 ;  /* 0x000000bebda6723e */ /* 0x000fc800000010ff */
[----:B------:R-:W-:Y:S02]  /*d1e0*/  LOP3.LUT R166, R166, R165, RZ, 0xc0, !PT ;  /* 0x000000a5a6a67212 */ /* 0x000fe400078ec0ff */
[----:B-1----:R-:W-:-:S04]  /*d1f0*/  F2FP.BF16.F32.PACK_AB R165, R191, R171 ;  /* 0x000000abbfa5723e */ /* 0x002fc800000010ff */
[----:B------:R-:W-:Y:S02]  /*d200*/  LOP3.LUT R167, R165, R167, RZ, 0xc0, !PT ;  /* 0x000000a7a5a77212 */ /* 0x000fe400078ec0ff */
[----:B------:R-:W-:-:S04]  /*d210*/  F2FP.BF16.F32.PACK_AB R165, R173, R188 ;  /* 0x000000bcada5723e */ /* 0x000fc800000010ff */
[----:B------:R-:W-:Y:S01]  /*d220*/  LOP3.LUT R164, R165, R164, RZ, 0xc0, !PT ;  /* 0x000000a4a5a47212 */ /* 0x000fe200078ec0ff */
[C---:B--2---:R-:W-:Y:S01]  /*d230*/  FADD.FTZ R185, R3.reuse, R185 ;  /* 0x000000b903b97221 */ /* 0x044fe20000010000 */
[----:B------:R-:W-:-:S03]  /*d240*/  F2FP.BF16.F32.PACK_AB R165, R3, R2 ;  /* 0x0000000203a5723e */ /* 0x000fc600000010ff */
[----:B------:R-:W-:Y:S01]  /*d250*/  FADD.FTZ R185, R171, R185 ;  /* 0x000000b9abb97221 */ /* 0x000fe20000010000 */
[----:B------:R-:W-:-:S03]  /*d260*/  LOP3.LUT R165, R165, R170, RZ, 0xc0, !PT ;  /* 0x000000aaa5a57212 */ /* 0x000fc600078ec0ff */
        /* <DEDUP_REMOVED lines=19> */
[----:B------:R-:W-:-:S15]  /*d3a0*/  MOV R167, R196 ;  /* 0x000000c400a77202 */ /* 0x000fde0000000f00 */
.L_x_1033:
[----:B------:R-:W-:-:S09]  /*d3b0*/  UISETP.GE.AND UP0, UPT, UR14, URZ, UPT ;  /* 0x000000ff0e00728c */ /* 0x000fd2000bf06270 */
[----:B------:R-:W-:Y:S05]  /*d3c0*/  BRA.U !UP0, `(.L_x_1037) ;  /* 0x0000002d08547547 */ /* 0x000fea000b800000 */
[----:B------:R-:W1:Y:S01]  /*d3d0*/  S2UR UR19, SR_CgaCtaId ;  /* 0x00000000001379c3 */ /* 0x000e620000008800 */
[----:B------:R-:W2:Y:S01]  /*d3e0*/  S2R R247, SR_TID.X ;  /* 0x0000000000f77919 */ /* 0x000ea20000002100 */
[----:B------:R-:W3:Y:S01]  /*d3f0*/  LDCU.64 UR6, c[0x0][0x3c0] ;  /* 0x00007800ff0677ac */ /* 0x000ee20008000a00 */
[----:B------:R-:W-:Y:S01]  /*d400*/  LOP3.LUT R246, R205, UR27, RZ, 0x3c, !PT ;  /* 0x0000001bcdf67c12 */ /* 0x000fe2000f8e3cff */
[----:B------:R-:W-:Y:S01]  /*d410*/  IMAD.MOV.U32 R0, RZ, RZ, R165 ;  /* 0x000000ffff007224 */ /* 0x000fe200078e00a5 */
[----:B------:R-:W-:Y:S01]  /*d420*/  UIADD3 UR21, UPT, UPT, UR26, -0x61c88647, URZ ;  /* 0x9e3779b91a157890 */ /* 0x000fe2000fffe0ff */
[----:B------:R-:W-:Y:S02]  /*d430*/  IMAD.MOV.U32 R2, RZ, RZ, R166 ;  /* 0x000000ffff027224 */ /* 0x000fe400078e00a6 */
[----:B------:R-:W4:Y:S01]  /*d440*/  S2UR UR16, SR_CgaCtaId ;  /* 0x00000000001079c3 */ /* 0x000f220000008800 */
[----:B------:R-:W-:Y:S01]  /*d450*/  UIADD3 UR24, UPT, UPT, UR26, 0x3c6ef372, URZ ;  /* 0x3c6ef3721a187890 */ /* 0x000fe2000fffe0ff */
[----:B------:R-:W-:Y:S01]  /*d460*/  IMAD.MOV.U32 R164, RZ, RZ, R167 ;  /* 0x000000ffffa47224 */ /* 0x000fe200078e00a7 */
[----:B------:R-:W2:Y:S01]  /*d470*/  LDCU UR4, c[0x0][0x45c] ;  /* 0x00008b80ff0477ac */ /* 0x000ea20008000800 */
[----:B------:R-:W-:Y:S01]  /*d480*/  LOP3.LUT R245, R206, UR21, RZ, 0x3c, !PT ;  /* 0x00000015cef57c12 */ /* 0x000fe2000f8e3cff */
[----:B------:R-:W-:Y:S01]  /*d490*/  IMAD.MOV.U32 R3, RZ, RZ, R168 ;  /* 0x000000ffff037224 */ /* 0x000fe200078e00a8 */
[----:B------:R-:W-:Y:S01]  /*d4a0*/  LOP3.LUT R243, R202, UR21, RZ, 0x3c, !PT ;  /* 0x00000015caf37c12 */ /* 0x000fe2000f8e3cff */
[----:B------:R-:W-:Y:S01]  /*d4b0*/  UMOV UR26, 0x400 ;  /* 0x00000400001a7882 */ /* 0x000fe20000000000 */
[----:B------:R-:W-:Y:S01]  /*d4c0*/  VIADD R240, R217, 0xa040 ;  /* 0x0000a040d9f07836 */ /* 0x000fe20000000000 */
[----:B------:R-:W-:Y:S01]  /*d4d0*/  LOP3.LUT R244, R237, UR24, RZ, 0x3c, !PT ;  /* 0x00000018edf47c12 */ /* 0x000fe2000f8e3cff */
[----:B------:R-:W-:Y:S01]  /*d4e0*/  UMOV UR21, 0x400 ;  /* 0x0000040000157882 */ /* 0x000fe20000000000 */
[----:B------:R-:W-:Y:S01]  /*d4f0*/  LOP3.LUT R242, R229, UR24, RZ, 0x3c, !PT ;  /* 0x00000018e5f27c12 */ /* 0x000fe2000f8e3cff */
[----:B---3--:R-:W-:-:S02]  /*d500*/  USHF.L.U64.HI UR20, UR6, 0x4, UR7 ;  /* 0x0000000406147899 */ /* 0x008fc40008010207 */
[----:B------:R-:W-:Y:S02]  /*d510*/  USHF.L.U32 UR25, UR6, 0x4, URZ ;  /* 0x0000000406197899 */ /* 0x000fe400080006ff */
[----:B-1----:R-:W-:Y:S01]  /*d520*/  ULEA UR19, UR19, UR26, 0x18 ;  /* 0x0000001a13137291 */ /* 0x002fe2000f8ec0ff */
[----:B------:R-:W1:Y:S05]  /*d530*/  LDCU.64 UR6, c[0x0][0x3c0] ;  /* 0x00007800ff0677ac */ /* 0x000e6a0008000a00 */
[----:B------:R-:W-:Y:S01]  /*d540*/  LEA R241, R200, UR19, 0x1 ;  /* 0x00000013c8f17c11 */ /* 0x000fe2000f8e08ff */
[----:B----4-:R-:W-:Y:S01]  /*d550*/  ULEA UR16, UR16, UR21, 0x18 ;  /* 0x0000001510107291 */ /* 0x010fe2000f8ec0ff */
[----:B--2---:R-:W-:Y:S11]  /*d560*/  BRA `(.L_x_1038) ;  /* 0x00000000006c7947 */ /* 0x004ff60003800000 */
.L_x_1040:
[----:B------:R-:W1:Y:S01]  /*d570*/  S2R R172, SR_TID.X ;  /* 0x0000000000ac7919 */ /* 0x000e620000002100 */
[----:B------:R-:W2:Y:S01]  /*d580*/  LDC.64 R166, c[0x0][0x3b8] ;  /* 0x0000ee00ffa67b82 */ /* 0x000ea20000000a00 */
[----:B------:R-:W-:Y:S01]  /*d590*/  UIADD3 UR19, UPT, UPT, UR14, -0x1, URZ ;  /* 0xffffffff0e137890 */ /* 0x000fe2000fffe0ff */
[----:B-1----:R-:W-:Y:S05]  /*d5a0*/  IMAD.SHL.U32 R171, R172, 0x8, RZ ;  /* 0x00000008acab7824 */ /* 0x002fea00078e00ff */
[----:B--2---:R-:W-:Y:S01]  /*d5b0*/  IMAD.WIDE.U32 R176, R166, UR19, RZ ;  /* 0x00000013a6b07c25 */ /* 0x004fe2000f8e00ff */
[----:B------:R-:W-:Y:S03]  /*d5c0*/  LOP3.LUT R170, R171, 0x1f8, RZ, 0xc0, !PT ;  /* 0x000001f8abaa7812 */ /* 0x000fe600078ec0ff */
[----:B------:R-:W-:Y:S02]  /*d5d0*/  IMAD R173, R167, UR19, R177 ;  /* 0x00000013a7ad7c24 */ /* 0x000fe4000f8e02b1 */
[----:B------:R-:W-:Y:S01]  /*d5e0*/  IMAD.SHL.U32 R175, R176, 0x20, RZ ;  /* 0x00000020b0af7824 */ /* 0x000fe200078e00ff */
[----:B------:R-:W-:Y:S02]  /*d5f0*/  LOP3.LUT R170, R170, 0x38, R172, 0x78, !PT ;  /* 0x00000038aaaa7812 */ /* 0x000fe400078e78ac */
[----:B------:R-:W-:Y:S02]  /*d600*/  LEA R172, P1, R176, R226, 0x6 ;  /* 0x000000e2b0ac7211 */ /* 0x000fe400078230ff */
[----:B------:R-:W-:Y:S02]  /*d610*/  LOP3.LUT R170, R170, 0x1e00, R171, 0xf8, !PT ;  /* 0x00001e00aaaa7812 */ /* 0x000fe400078ef8ab */
[----:B------:R-:W-:Y:S02]  /*d620*/  LEA R175, P0, R166, R175, 0x4 ;  /* 0x000000afa6af7211 */ /* 0x000fe400078020ff */
[C-C-:B------:R-:W-:Y:S02]  /*d630*/  SHF.L.U64.HI R174, R176.reuse, 0x5, R173.reuse ;  /* 0x00000005b0ae7819 */ /* 0x140fe400000102ad */
[-C--:B------:R-:W-:Y:S02]  /*d640*/  LEA.HI.X R173, R176, R225.reuse, R173, 0x6, P1 ;  /* 0x000000e1b0ad7211 */ /* 0x080fe400008f34ad */
[----:B------:R-:W-:Y:S02]  /*d650*/  LEA R241, R170, UR16, 0x1 ;  /* 0x00000010aaf17c11 */ /* 0x000fe4000f8e08ff */
        /* <DEDUP_REMOVED lines=10> */
[----:B------:R-:W0:Y:S01]  /*d700*/  LDGDEPBAR ;  /* 0x00000000000079af */ /* 0x000e220000000000 */
[----:B------:R-:W-:Y:S05]  /*d710*/  BRA `(.L_x_1039) ;  /* 0x0000000800147947 */ /* 0x000fea0003800000 */
.L_x_1038:
[----:B------:R-:W-:Y:S04]  /*d720*/  DEPBAR.LE SB0, 0x0 ;  /* 0x000080000000791a */ /* 0x000fe80000000000 */
[----:B------:R-:W-:Y:S01]  /*d730*/  BAR.SYNC.DEFER_BLOCKING 0x0 ;  /* 0x0000000000007b1d */ /* 0x000fe20000010000 */
[----:B-1----:R-:W-:Y:S04]  /*d740*/  UIMAD.WIDE.U32 UR26, UR14, UR6, URZ ;  /* 0x000000060e1a72a5 */ /* 0x002fe8000f8e00ff */
[----:B------:R-:W-:Y:S02]  /*d750*/  UIMAD UR19, UR14, UR7, UR27 ;  /* 0x000000070e1372a4 */ /* 0x000fe4000f8e021b */
[----:B------:R-:W-:Y:S01]  /*d760*/  IMAD.U32 R8, RZ, RZ, UR26 ;  /* 0x0000001aff087e24 */ /* 0x000fe2000f8e00ff */
[----:B------:R-:W-:Y:S01]  /*d770*/  ULEA UR24, UP0, UR26, UR25, 0x5 ;  /* 0x000000191a187291 */ /* 0x000fe2000f8028ff */
[----:B------:R-:W-:Y:S02]  /*d780*/  IMAD.U32 R9, RZ, RZ, UR27 ;  /* 0x0000001bff097e24 */ /* 0x000fe4000f8e00ff */
[----:B------:R-:W-:Y:S01]  /*d790*/  IMAD.U32 R6, RZ, RZ, UR19 ;  /* 0x00000013ff067e24 */ /* 0x000fe2000f8e00ff */
[CC--:B------:R-:W-:Y:S01]  /*d7a0*/  LEA R12, P1, R8.reuse, R224.reuse, 0x6 ;  /* 0x000000e0080c7211 */ /* 0x0c0fe200078230ff */
[----:B------:R-:W-:Y:S01]  /*d7b0*/  ULEA.HI.X UR21, UR26, UR20, UR19, 0x5, UP0 ;  /* 0x000000141a157291 */ /* 0x000fe200080f2c13 */
[----:B------:R-:W-:Y:S01]  /*d7c0*/  IMAD.U32 R5, RZ, RZ, UR24 ;  /* 0x00000018ff057e24 */ /* 0x000fe2000f8e00ff */
[----:B------:R-:W-:Y:S01]  /*d7d0*/  UISETP.NE.AND UP0, UPT, UR14, URZ, UPT ;  /* 0x000000ff0e00728c */ /* 0x000fe2000bf05270 */
[-C--:B------:R-:W-:Y:S03]  /*d7e0*/  LEA.HI.X R13, R8, R223.reuse, R6, 0x6, P1 ;  /* 0x000000df080d7211 */ /* 0x080fe600008f3406 */
[----:B------:R-:W-:Y:S01]  /*d7f0*/  IMAD.U32 R4, RZ, RZ, UR21 ;  /* 0x00000015ff047e24 */ /* 0x000fe2000f8e00ff */
[C---:B------:R-:W-:Y:S01]  /*d800*/  LEA R10, P0, R5.reuse, R224, 0x1 ;  /* 0x000000e0050a7211 */ /* 0x040fe200078008ff */
[----:B------:R-:W-:Y:S01]  /*d810*/  @!PT LDS RZ, [RZ] ;  /* 0x00000000fffff984 */ /* 0x000fe20000000800 */
[----:B------:R-:W-:Y:S01]  /*d820*/  @!PT LDS RZ, [RZ] ;  /* 0x00000000fffff984 */ /* 0x000fe20000000800 */
[----:B------:R-:W-:Y:S01]  /*d830*/  @!PT LDS RZ, [RZ] ;  /* 0x00000000fffff984 */ /* 0x000fe20000000800 */
[----:B------:R-:W-:Y:S03]  /*d840*/  LDGSTS.E.BYPASS.LTC128B.128 [R241+0xa000], desc[UR22][R12.64] ;  /* 0x0a0000000cf17fae */ /* 0x000fe6000b981a16 */
[----:B------:R-:W-:Y:S02]  /*d850*/  LEA.HI.X R11, R5, R223, R4, 0x1, P0 ;  /* 0x000000df050b7211 */ /* 0x000fe400000f0c04 */
[----:B------:R-:W-:Y:S05]  /*d860*/  LDGSTS.E.BYPASS.LTC128B.128 [R241+0xb000], desc[UR22][R12.64+0x80] ;  /* 0x0b0000800cf17fae */ /* 0x000fea000b981a16 */
[----:B------:R-:W-:Y:S05]  /*d870*/  LDGSTS.E.BYPASS.LTC128B.128 [R241+0xa800], desc[UR22][R10.64] ;  /* 0x0a8000000af17fae */ /* 0x000fea000b981a16 */
[----:B------:R1:W-:Y:S05]  /*d880*/  LDGSTS.E.BYPASS.LTC128B.128 [R241+0xb800], desc[UR22][R10.64+0x80] ;  /* 0x0b8000800af17fae */ /* 0x0003ea000b981a16 */
[----:B------:R-:W-:Y:S05]  /*d890*/  LDSM.16.M88.4 R32, [R222] ;  /* 0x00000000de20783b */ /* 0x000fea0000000200 */
[----:B------:R-:W2:Y:S05]  /*d8a0*/  LDSM.16.M88.4 R16, [R221+UR5+0x8000] ;  /* 0x00800005dd10783b */ /* 0x000eaa0008000200 */
[----:B------:R-:W1:Y:S05]  /*d8b0*/  LDSM.16.M88.4 R28, [R222+0x2000] ;  /* 0x00200000de1c783b */ /* 0x000e6a0000000200 */
[----:B-----5:R-:W3:Y:S05]  /*d8c0*/  LDSM.16.M88.4 R168, [R221+UR5+0x8800] ;  /* 0x00880005dda8783b */ /* 0x020eea0008000200 */
[----:B------:R-:W0:Y:S05]  /*d8d0*/  LDGDEPBAR ;  /* 0x00000000000079af */ /* 0x000e2a0000000000 */
[----:B------:R-:W-:Y:S05]  /*d8e0*/  LDSM.16.M88.4 R172, [R220] ;  /* 0x00000000dcac783b */ /* 0x000fea0000000200 */
[----:B------:R-:W4:Y:S05]  /*d8f0*/  LDSM.16.M88.4 R176, [R216+0x8000] ;  /* 0x00800000d8b0783b */ /* 0x000f2a0000000200 */
[----:B------:R-:W4:Y:S05]  /*d900*/  LDSM.16.M88.4 R180, [R220+0x2000] ;  /* 0x00200000dcb4783b */ /* 0x000f2a0000000200 */
[----:B------:R-:W4:Y:S05]  /*d910*/  LDSM.16.M88.4 R184, [R216+0x8800] ;  /* 0x00880000d8b8783b */ /* 0x000f2a0000000200 */
[----:B------:R-:W-:Y:S01]  /*d920*/  LDSM.16.M88.4 R188, [R219] ;  /* 0x00000000dbbc783b */ /* 0x000fe20000000200 */
[-C--:B--2---:R-:W-:Y:S04]  /*d930*/  HMMA.16816.F32.BF16 R4, R32, R16.reuse, RZ ;  /* 0x000000102004723c */ /* 0x084fe800000418ff */
[----:B------:R-:W2:Y:S04]  /*d940*/  LDSM.16.M88.4 R192, [R215+0x8000] ;  /* 0x00800000d7c0783b */ /* 0x000ea80000000200 */
[C---:B-1----:R-:W-:Y:S01]  /*d950*/  HMMA.16816.F32.BF16 R8, R28.reuse, R16, RZ ;  /* 0x000000101c08723c */ /* 0x042fe200000418ff */
[----:B------:R-:W1:Y:S05]  /*d960*/  LDSM.16.M88.4 R196, [R219+0x2000] ;  /* 0x00200000dbc4783b */ /* 0x000e6a0000000200 */
[----:B------:R-:W1:Y:S02]  /*d970*/  LDSM.16.M88.4 R200, [R215+0x8800] ;  /* 0x00880000d7c8783b */ /* 0x000e640000000200 */
[-C--:B------:R-:W-:Y:S03]  /*d980*/  HMMA.16816.F32.BF16 R12, R28, R18.reuse, RZ ;  /* 0x000000121c0c723c */ /* 0x080fe600000418ff */
[----:B------:R-:W-:Y:S05]  /*d990*/  LDSM.16.M88.4 R204, [R218+0x2000] ;  /* 0x00200000dacc783b */ /* 0x000fea0000000200 */
[C---:B------:R-:W-:Y:S01]  /*d9a0*/  HMMA.16816.F32.BF16 R16, R32.reuse, R18, RZ ;  /* 0x000000122010723c */ /* 0x040fe200000418ff */
[----:B------:R-:W-:Y:S07]  /*d9b0*/  LDSM.16.M88.4 R208, [R214+0x8800] ;  /* 0x00880000d6d0783b */ /* 0x000fee0000000200 */
[-C--:B---3--:R-:W-:Y:S08]  /*d9c0*/  HMMA.16816.F32.BF16 R20, R32, R168.reuse, RZ ;  /* 0x000000a82014723c */ /* 0x088ff000000418ff */
[C---:B------:R-:W-:Y:S08]  /*d9d0*/  HMMA.16816.F32.BF16 R24, R28.reuse, R168, RZ ;  /* 0x000000a81c18723c */ /* 0x040ff000000418ff */
[-C--:B------:R-:W-:Y:S08]  /*d9e0*/  HMMA.16816.F32.BF16 R28, R28, R170.reuse, RZ ;  /* 0x000000aa1c1c723c */ /* 0x080ff000000418ff */
[----:B------:R-:W-:Y:S01]  /*d9f0*/  HMMA.16816.F32.BF16 R32, R32, R170, RZ ;  /* 0x000000aa2020723c */ /* 0x000fe200000418ff */
[----:B------:R-:W-:Y:S07]  /*da00*/  LDSM.16.M88.4 R168, [R218] ;  /* 0x00000000daa8783b */ /* 0x000fee0000000200 */
        /* <DEDUP_REMOVED lines=8> */
[----:B------:R-:W-:Y:S07]  /*da90*/  LDSM.16.M88.4 R180, [R221+UR5+0x9000] ;  /* 0x00900005ddb4783b */ /* 0x000fee0008000200 */
[----:B------:R-:W-:Y:S01]  /*daa0*/  HMMA.16816.F32.BF16 R32, R172, R186, R32 ;  /* 0x000000baac20723c */ /* 0x000fe20000041820 */
[----:B------:R-:W4:Y:S05]  /*dab0*/  LDSM.16.M88.4 R172, [R222+0x4000] ;  /* 0x00400000deac783b */ /* 0x000f2a0000000200 */
[----:B------:R-:W4:Y:S02]  /*dac0*/  LDSM.16.M88.4 R184, [R222+0x6000] ;  /* 0x00600000deb8783b */ /* 0x000f240000000200 */
[-C--:B--2---:R-:W-:Y:S08]  /*dad0*/  HMMA.16816.F32.BF16 R4, R188, R192.reuse, R4 ;  /* 0x000000c0bc04723c */ /* 0x084ff00000041804 */
[C---:B-1----:R-:W-:Y:S08]  /*dae0*/  HMMA.16816.F32.BF16 R8, R196.reuse, R192, R8 ;  /* 0x000000c0c408723c */ /* 0x042ff00000041808 */
[-C--:B------:R-:W-:Y:S08]  /*daf0*/  HMMA.16816.F32.BF16 R12, R196, R194.reuse, R12 ;  /* 0x000000c2c40c723c */ /* 0x080ff0000004180c */
[C---:B------:R-:W-:Y:S01]  /*db00*/  HMMA.16816.F32.BF16 R16, R188.reuse, R194, R16 ;  /* 0x000000c2bc10723c */ /* 0x040fe20000041810 */
[----:B------:R-:W1:Y:S07]  /*db10*/  LDSM.16.M88.4 R192, [R221+UR5+0x9800] ;  /* 0x00980005ddc0783b */ /* 0x000e6e0008000200 */
[-C--:B------:R-:W-:Y:S08]  /*db20*/  HMMA.16816.F32.BF16 R20, R188, R200.reuse, R20 ;  /* 0x000000c8bc14723c */ /* 0x080ff00000041814 */
[C---:B------:R-:W-:Y:S08]  /*db30*/  HMMA.16816.F32.BF16 R24, R196.reuse, R200, R24 ;  /* 0x000000c8c418723c */ /* 0x040ff00000041818 */
[-C--:B------:R-:W-:Y:S01]  /*db40*/  HMMA.16816.F32.BF16 R28, R196, R202.reuse, R28 ;  /* 0x000000cac41c723c */ /* 0x080fe2000004181c */
[----:B------:R-:W-:Y:S07]  /*db50*/  LDSM.16.M88.4 R196, [R220+0x6000] ;  /* 0x00600000dcc4783b */ /* 0x000fee0000000200 */
[----:B------:R-:W-:Y:S01]  /*db60*/  HMMA.16816.F32.BF16 R32, R188, R202, R32 ;  /* 0x000000cabc20723c */ /* 0x000fe20000041820 */
[----:B------:R-:W-:Y:S05]  /*db70*/  LDSM.16.M88.4 R188, [R216+0x9000] ;  /* 0x00900000d8bc783b */ /* 0x000fea0000000200 */
[----:B------:R-:W-:Y:S02]  /*db80*/  LDSM.16.M88.4 R200, [R216+0x9800] ;  /* 0x00980000d8c8783b */ /* 0x000fe40000000200 */
[-C--:B---3--:R-:W-:Y:S08]  /*db90*/  HMMA.16816.F32.BF16 R4, R168, R176.reuse, R4 ;  /* 0x000000b0a804723c */ /* 0x088ff00000041804 */
[C---:B------:R-:W-:Y:S08]  /*dba0*/  HMMA.16816.F32.BF16 R8, R204.reuse, R176, R8 ;  /* 0x000000b0cc08723c */ /* 0x040ff00000041808 */
[-C--:B------:R-:W-:Y:S08]  /*dbb0*/  HMMA.16816.F32.BF16 R12, R204, R178.reuse, R12 ;  /* 0x000000b2cc0c723c */ /* 0x080ff0000004180c */
[C---:B------:R-:W-:Y:S01]  /*dbc0*/  HMMA.16816.F32.BF16 R16, R168.reuse, R178, R16 ;  /* 0x000000b2a810723c */ /* 0x040fe20000041810 */
[----:B------:R-:W2:Y:S07]  /*dbd0*/  LDSM.16.M88.4 R176, [R220+0x4000] ;  /* 0x00400000dcb0783b */ /* 0x000eae0000000200 */
[-C--:B------:R-:W-:Y:S08]  /*dbe0*/  HMMA.16816.F32.BF16 R20, R168, R208.reuse, R20 ;  /* 0x000000d0a814723c */ /* 0x080ff00000041814 */
[C---:B------:R-:W-:Y:S08]  /*dbf0*/  HMMA.16816.F32.BF16 R24, R204.reuse, R208, R24 ;  /* 0x000000d0cc18723c */ /* 0x040ff00000041818 */
[-C--:B------:R-:W-:Y:S01]  /*dc00*/  HMMA.16816.F32.BF16 R28, R204, R210.reuse, R28 ;  /* 0x000000d2cc1c723c */ /* 0x080fe2000004181c */
[----:B------:R-:W-:Y:S07]  /*dc10*/  LDSM.16.M88.4 R204, [R219+0x6000] ;  /* 0x00600000dbcc783b */ /* 0x000fee0000000200 */
[----:B------:R-:W-:Y:S01]  /*dc20*/  HMMA.16816.F32.BF16 R32, R168, R210, R32 ;  /* 0x000000d2a820723c */ /* 0x000fe20000041820 */
[----:B------:R-:W-:Y:S05]  /*dc30*/  LDSM.16.M88.4 R168, [R219+0x4000] ;  /* 0x00400000dba8783b */ /* 0x000fea0000000200 */
[----:B------:R-:W-:Y:S02]  /*dc40*/  LDSM.16.M88.4 R208, [R214+0x9800] ;  /* 0x00980000d6d0783b */ /* 0x000fe40000000200 */
[-C--:B----4-:R-:W-:Y:S08]  /*dc50*/  HMMA.16816.F32.BF16 R4, R172, R180.reuse, R4 ;  /* 0x000000b4ac04723c */ /* 0x090ff00000041804 */
[C---:B------:R-:W-:Y:S08]  /*dc60*/  HMMA.16816.F32.BF16 R8, R184.reuse, R180, R8 ;  /* 0x000000b4b808723c */ /* 0x040ff00000041808 */
[-C--:B------:R-:W-:Y:S08]  /*dc70*/  HMMA.16816.F32.BF16 R12, R184, R182.reuse, R12 ;  /* 0x000000b6b80c723c */ /* 0x080ff0000004180c */
[C---:B------:R-:W-:Y:S01]  /*dc80*/  HMMA.16816.F32.BF16 R16, R172.reuse, R182, R16 ;  /* 0x000000b6ac10723c */ /* 0x040fe20000041810 */
[----:B------:R-:W3:Y:S07]  /*dc90*/  LDSM.16.M88.4 R180, [R215+0x9000] ;  /* 0x00900000d7b4783b */ /* 0x000eee0000000200 */
[-C--:B-1----:R-:W-:Y:S08]  /*dca0*/  HMMA.16816.F32.BF16 R20, R172, R192.reuse, R20 ;  /* 0x000000c0ac14723c */ /* 0x082ff00000041814 */
[C---:B------:R-:W-:Y:S08]  /*dcb0*/  HMMA.16816.F32.BF16 R24, R184.reuse, R192, R24 ;  /* 0x000000c0b818723c */ /* 0x040ff00000041818 */
[-C--:B------:R-:W-:Y:S01]  /*dcc0*/  HMMA.16816.F32.BF16 R28, R184, R194.reuse, R28 ;  /* 0x000000c2b81c723c */ /* 0x080fe2000004181c */
[----:B------:R-:W1:Y:S07]  /*dcd0*/  LDSM.16.M88.4 R184, [R215+0x9800] ;  /* 0x00980000d7b8783b */ /* 0x000e6e0000000200 */
[----:B------:R-:W-:Y:S01]  /*dce0*/  HMMA.16816.F32.BF16 R32, R172, R194, R32 ;  /* 0x000000c2ac20723c */ /* 0x000fe20000041820 */
[----:B------:R-:W-:Y:S05]  /*dcf0*/  LDSM.16.M88.4 R172, [R218+0x4000] ;  /* 0x00400000daac783b */ /* 0x000fea0000000200 */
[----:B------:R-:W-:Y:S02]  /*dd00*/  LDSM.16.M88.4 R192, [R218+0x6000] ;  /* 0x00600000dac0783b */ /* 0x000fe40000000200 */
[-C--:B--2---:R-:W-:Y:S08]  /*dd10*/  HMMA.16816.F32.BF16 R4, R176, R188.reuse, R4 ;  /* 0x000000bcb004723c */ /* 0x084ff00000041804 */
[C---:B------:R-:W-:Y:S08]  /*dd20*/  HMMA.16816.F32.BF16 R8, R196.reuse, R188, R8 ;  /* 0x000000bcc408723c */ /* 0x040ff00000041808 */
[-C--:B------:R-:W-:Y:S08]  /*dd30*/  HMMA.16816.F32.BF16 R12, R196, R190.reuse, R12 ;  /* 0x000000bec40c723c */ /* 0x080ff0000004180c */
[C---:B------:R-:W-:Y:S01]  /*dd40*/  HMMA.16816.F32.BF16 R16, R176.reuse, R190, R16 ;  /* 0x000000beb010723c */ /* 0x040fe20000041810 */
[----:B------:R-:W2:Y:S01]  /*dd50*/  LDSM.16.M88.4 R188, [R214+0x9000] ;  /* 0x00900000d6bc783b */ /* 0x000ea20000000200 */
[----:B------:R-:W-:Y:S04]  /*dd60*/  DEPBAR.LE SB0, 0x0 ;  /* 0x000080000000791a */ /* 0x000fe80000000000 */
[----:B------:R-:W-:Y:S02]  /*dd70*/  BAR.SYNC.DEFER_BLOCKING 0x0 ;  /* 0x0000000000007b1d */ /* 0x000fe40000010000 */
[-C--:B------:R-:W-:Y:S08]  /*dd80*/  HMMA.16816.F32.BF16 R20, R176, R200.reuse, R20 ;  /* 0x000000c8b014723c */ /* 0x080ff00000041814 */
[C---:B------:R-:W-:Y:S08]  /*dd90*/  HMMA.16816.F32.BF16 R24, R196.reuse, R200, R24 ;  /* 0x000000c8c418723c */ /* 0x040ff00000041818 */
[-C--:B------:R-:W-:Y:S08]  /*dda0*/  HMMA.16816.F32.BF16 R28, R196, R202.reuse, R28 ;  /* 0x000000cac41c723c */ /* 0x080ff0000004181c */
[----:B------:R-:W-:Y:S08]  /*ddb0*/  HMMA.16816.F32.BF16 R32, R176, R202, R32 ;  /* 0x000000cab020723c */ /* 0x000ff00000041820 */
[-C--:B---3--:R-:W-:Y:S08]  /*ddc0*/  HMMA.16816.F32.BF16 R4, R168, R180.reuse, R4 ;  /* 0x000000b4a804723c */ /* 0x088ff00000041804 */
[C---:B------:R-:W-:Y:S08]  /*ddd0*/  HMMA.16816.F32.BF16 R8, R204.reuse, R180, R8 ;  /* 0x000000b4cc08723c */ /* 0x040ff00000041808 */
[-C--:B------:R-:W-:Y:S08]  /*dde0*/  HMMA.16816.F32.BF16 R12, R204, R182.reuse, R12 ;  /* 0x000000b6cc0c723c */ /* 0x080ff0000004180c */
[C---:B------:R-:W-:Y:S08]  /*ddf0*/  HMMA.16816.F32.BF16 R16, R168.reuse, R182, R16 ;  /* 0x000000b6a810723c */ /* 0x040ff00000041810 */
[-C--:B-1----:R-:W-:Y:S08]  /*de00*/  HMMA.16816.F32.BF16 R20, R168, R184.reuse, R20 ;  /* 0x000000b8a814723c */ /* 0x082ff00000041814 */
[C---:B------:R-:W-:Y:S08]  /*de10*/  HMMA.16816.F32.BF16 R24, R204.reuse, R184, R24 ;  /* 0x000000b8cc18723c */ /* 0x040ff00000041818 */
[-C--:B------:R-:W-:Y:S08]  /*de20*/  HMMA.16816.F32.BF16 R28, R204, R186.reuse, R28 ;  /* 0x000000bacc1c723c */ /* 0x080ff0000004181c */
[----:B------:R-:W-:Y:S08]  /*de30*/  HMMA.16816.F32.BF16 R32, R168, R186, R32 ;  /* 0x000000baa820723c */ /* 0x000ff00000041820 */
[-C--:B--2---:R-:W-:Y:S08]  /*de40*/  HMMA.16816.F32.BF16 R4, R172, R188.reuse, R4 ;  /* 0x000000bcac04723c */ /* 0x084ff00000041804 */
        /* <DEDUP_REMOVED lines=14> */
[----:B------:R-:W-:Y:S11]  /*df30*/  HMMA.16816.F32.BF16 R32, R172, R210, R32 ;  /* 0x000000d2ac20723c */ /* 0x000ff60000041820 */
[----:B------:R-:W-:Y:S08]  /*df40*/  @!UPT UIADD3 URZ, UPT, UPT, URZ, URZ, URZ ;  /* 0x000000fffffff290 */ /* 0x000ff0000fffe0ff */
[----:B------:R-:W-:Y:S01]  /*df50*/  FMNMX3.FTZ R169, R169, R32, R33, !PT ;  /* 0x00000020a9a97276 */ /* 0x000fe20007810021 */
[----:B------:R-:W-:Y:S06]  /*df60*/  BRA.U.ANY UP0, `(.L_x_1040) ;  /* 0xfffffff500807547 */ /* 0x000fec000b93ffff */
.L_x_1039:
[----:B------:R-:W2:Y:S01]  /*df70*/  SHFL.BFLY PT, R171, R169, 0x2, 0x1f ;  /* 0x0c401f00a9ab7f89 */ /* 0x000ea200000e0000 */
[----:B------:R-:W-:Y:S01]  /*df80*/  FMNMX3.FTZ R165, R165, R24, R25, !PT ;  /* 0x00000018a5a57276 */ /* 0x000fe20007810019 */
[----:B------:R-:W-:Y:S01]  /*df90*/  UISETP.NE.AND UP0, UPT, UR14, URZ, UPT ;  /* 0x000000ff0e00728c */ /* 0x000fe2000bf05270 */
[----:B-1----:R-:W-:Y:S05]  /*dfa0*/  FMNMX3.FTZ R172, R168, R34, R35, !PT ;  /* 0x00000022a8ac7276 */ /* 0x002fea0007810023 */
[----:B------:R-:W-:Y:S01]  /*dfb0*/  LDSM.16.MT88.4 R176, [R217+0xa000] ;  /* 0x00a00000d9b0783b */ /* 0x000fe20000004200 */
[----:B------:R-:W-:Y:S02]  /*dfc0*/  FMNMX3.FTZ R167, R165, R28, R29, !PT ;  /* 0x0000001ca5a77276 */ /* 0x000fe4000781001d */
[----:B------:R-:W-:Y:S01]  /*dfd0*/  LOP3.LUT R210, R246, UR14, RZ, 0x3c, !PT ;  /* 0x0000000ef6d27c12 */ /* 0x000fe2000f8e3cff */
[----:B------:R-:W-:Y:S04]  /*dfe0*/  UIADD3 UR14, UPT, UPT, UR14, -0x1, URZ ;  /* 0xffffffff0e0e7890 */ /* 0x000fe8000fffe0ff */
[----:B------:R-:W1:Y:S01]  /*dff0*/  SHFL.BFLY PT, R170, R172, 0x2, 0x1f ;  /* 0x0c401f00acaa7f89 */ /* 0x000e6200000e0000 */
[----:B------:R-:W-:Y:S07]  /*e000*/  IMAD.WIDE.U32 R210, R210, -0x326172a9, RZ ;  /* 0xcd9e8d57d2d27825 */ /* 0x000fee00078e00ff */
[----:B------:R-:W3:Y:S01]  /*e010*/  SHFL.BFLY PT, R166, R167, 0x2, 0x1f ;  /* 0x0c401f00a7a67f89 */ /* 0x000ee200000e0000 */
[----:B------:R-:W-:Y:S02]  /*e020*/  LOP3.LUT R250, R210, R244, RZ, 0x3c, !PT ;  /* 0x000000f4d2fa7212 */ /* 0x000fe400078e3cff */
[C---:B------:R-:W-:Y:S02]  /*e030*/  LOP3.LUT R248, R211.reuse, R245, RZ, 0x3c, !PT ;  /* 0x000000f5d3f87212 */ /* 0x040fe400078e3cff */
[----:B------:R-:W-:Y:S01]  /*e040*/  LOP3.LUT R192, R211, R243, RZ, 0x3c, !PT ;  /* 0x000000f3d3c07212 */ /* 0x000fe200078e3cff */
[----:B------:R-:W-:Y:S01]  /*e050*/  IMAD.WIDE.U32 R250, R250, -0x2daee0ad, RZ ;  /* 0xd2511f53fafa7825 */ /* 0x000fe200078e00ff */
[----:B------:R-:W-:Y:S03]  /*e060*/  LOP3.LUT R210, R210, R242, RZ, 0x3c, !PT ;  /* 0x000000f2d2d27212 */ /* 0x000fe600078e3cff */
[----:B------:R-:W-:Y:S04]  /*e070*/  IMAD.WIDE.U32 R248, R248, -0x2daee0ad, RZ ;  /* 0xd2511f53f8f87825 */ /* 0x000fe800078e00ff */
[----:B------:R-:W-:Y:S01]  /*e080*/  IMAD.WIDE.U32 R192, R192, -0x2daee0ad, RZ ;  /* 0xd2511f53c0c07825 */ /* 0x000fe200078e00ff */
[----:B------:R-:W-:Y:S03]  /*e090*/  LOP3.LUT R248, R248, UR12, R251, 0x96, !PT ;  /* 0x0000000cf8f87c12 */ /* 0x000fe6000f8e96fb */
[----:B------:R-:W-:Y:S01]  /*e0a0*/  IMAD.WIDE.U32 R210, R210, -0x2daee0ad, RZ ;  /* 0xd2511f53d2d27825 */ /* 0x000fe200078e00ff */
[----:B------:R-:W-:Y:S04]  /*e0b0*/  LOP3.LUT R190, R230, UR15, R193, 0x96, !PT ;  /* 0x0000000fe6be7c12 */ /* 0x000fe8000f8e96c1 */
[----:B------:R-:W-:Y:S01]  /*e0c0*/  LOP3.LUT R192, R192, UR12, R211, 0x96, !PT ;  /* 0x0000000cc0c07c12 */ /* 0x000fe2000f8e96d3 */
[----:B------:R-:W-:Y:S04]  /*e0d0*/  IMAD.WIDE.U32 R190, R190, -0x326172a9, RZ ;  /* 0xcd9e8d57bebe7825 */ /* 0x000fe800078e00ff */
[----:B------:R-:W-:Y:S01]  /*e0e0*/  IMAD.WIDE.U32 R192, R192, -0x326172a9, RZ ;  /* 0xcd9e8d57c0c07825 */ /* 0x000fe200078e00ff */
[----:B--2---:R-:W-:Y:S02]  /*e0f0*/  FMNMX.FTZ R165, R169, R171, !PT ;  /* 0x000000aba9a57209 */ /* 0x004fe40007810000 */
[----:B-1----:R-:W-:Y:S02]  /*e100*/  FMNMX.FTZ R170, R172, R170, !PT ;  /* 0x000000aaacaa7209 */ /* 0x002fe40007810000 */
[----:B---3--:R-:W-:Y:S01]  /*e110*/  FMNMX.FTZ R169, R167, R166, !PT ;  /* 0x000000a6a7a97209 */ /* 0x008fe20007810000 */
[----:B------:R-:W1:Y:S01]  /*e120*/  SHFL.BFLY PT, R168, R165, 0x1, 0x1f ;  /* 0x0c201f00a5a87f89 */ /* 0x000e6200000e0000 */
[----:B------:R-:W-:Y:S07]  /*e130*/  LOP3.LUT R190, R190, UR11, R193, 0x96, !PT ;  /* 0x0000000bbebe7c12 */ /* 0x000fee000f8e96c1 */
[----:B------:R-:W2:Y:S08]  /*e140*/  SHFL.BFLY PT, R167, R170, 0x1, 0x1f ;  /* 0x0c201f00aaa77f89 */ /* 0x000eb000000e0000 */
[----:B------:R-:W3:Y:S01]  /*e150*/  SHFL.BFLY PT, R166, R169, 0x1, 0x1f ;  /* 0x0c201f00a9a67f89 */ /* 0x000ee200000e0000 */
[----:B-1----:R-:W-:Y:S02]  /*e160*/  FMNMX.FTZ R168, R165, R168, !PT ;  /* 0x000000a8a5a87209 */ /* 0x002fe40007810000 */
[----:B--2---:R-:W-:Y:S03]  /*e170*/  FMNMX.FTZ R167, R170, R167, !PT ;  /* 0x000000a7aaa77209 */ /* 0x004fe60007810000 */
[C---:B------:R-:W-:Y:S01]  /*e180*/  FADD.FTZ R165, -R168.reuse, R3 ;  /* 0x00000003a8a57221 */ /* 0x040fe20000010100 */
[C---:B------:R-:W-:Y:S01]  /*e190*/  FMUL.FTZ R187, R168.reuse, UR4 ;  /* 0x00000004a8bb7c20 */ /* 0x040fe20008410000 */
[----:B------:R-:W-:Y:S02]  /*e1a0*/  FSETP.NEU.FTZ.AND P0, PT, R168, -INF , PT ;  /* 0xff800000a800780b */ /* 0x000fe40003f1d000 */
[----:B------:R-:W-:Y:S01]  /*e1b0*/  FMUL.FTZ R165, R165, UR4 ;  /* 0x00000004a5a57c20 */ /* 0x000fe20008410000 */
[----:B------:R-:W-:Y:S01]  /*e1c0*/  FADD.FTZ R3, -R167, R164 ;  /* 0x000000a4a7037221 */ /* 0x000fe20000010100 */
[----:B------:R-:W-:Y:S01]  /*e1d0*/  FSEL R187, R187, RZ, P0 ;  /* 0x000000ffbbbb7208 */ /* 0x000fe20000000000 */
[C---:B------:R-:W-:Y:S01]  /*e1e0*/  FMUL.FTZ R189, R167.reuse, UR4 ;  /* 0x00000004a7bd7c20 */ /* 0x040fe20008410000 */
[----:B------:R1:W2:Y:S01]  /*e1f0*/  MUFU.EX2 R164, R165 ;  /* 0x000000a500a47308 */ /* 0x0002a20000000800 */
[----:B------:R-:W-:Y:S01]  /*e200*/  FSETP.NEU.FTZ.AND P0, PT, R167, -INF , PT ;  /* 0xff800000a700780b */ /* 0x000fe20003f1d000 */
[----:B------:R-:W-:Y:S01]  /*e210*/  FMUL.FTZ R3, R3, UR4 ;  /* 0x0000000403037c20 */ /* 0x000fe20008410000 */
[--C-:B------:R-:W-:Y:S01]  /*e220*/  FFMA.FTZ R171, R16, UR4, -R187.reuse ;  /* 0x0000000410ab7c23 */ /* 0x100fe200080108bb */
[----:B------:R-:W-:Y:S01]  /*e230*/  FFMA.FTZ R196, R17, UR4, -R187 ;  /* 0x0000000411c47c23 */ /* 0x000fe200080108bb */
[----:B------:R-:W-:Y:S01]  /*e240*/  LOP3.LUT R17, R238, UR15, R249, 0x96, !PT ;  /* 0x0000000fee117c12 */ /* 0x000fe2000f8e96f9 */
[----:B------:R-:W-:Y:S01]  /*e250*/  IMAD.WIDE.U32 R248, R248, -0x326172a9, RZ ;  /* 0xcd9e8d57f8f87825 */ /* 0x000fe200078e00ff */
[----:B------:R-:W-:Y:S03]  /*e260*/  FSEL R189, R189, RZ, P0 ;  /* 0x000000ffbdbd7208 */ /* 0x000fe60000000000 */
[----:B------:R-:W4:Y:S01]  /*e270*/  MUFU.EX2 R3, R3 ;  /* 0x0000000300037308 */ /* 0x000f220000000800 */
[--C-:B------:R-:W-:Y:S01]  /*e280*/  FFMA.FTZ R199, R4, UR4, -R187.reuse ;  /* 0x0000000404c77c23 */ /* 0x100fe200080108bb */
[----:B------:R-:W-:Y:S04]  /*e290*/  IMAD.WIDE.U32 R194, R17, -0x326172a9, RZ ;  /* 0xcd9e8d5711c27825 */ /* 0x000fe800078e00ff */
[----:B------:R-:W-:Y:S01]  /*e2a0*/  FFMA.FTZ R200, R5, UR4, -R187 ;  /* 0x0000000405c87c23 */ /* 0x000fe200080108bb */
[--C-:B------:R-:W-:Y:S01]  /*e2b0*/  FFMA.FTZ R197, R18, UR4, -R189.reuse ;  /* 0x0000000412c57c23 */ /* 0x100fe200080108bd */
[----:B------:R-:W-:Y:S01]  /*e2c0*/  FFMA.FTZ R198, R19, UR4, -R189 ;  /* 0x0000000413c67c23 */ /* 0x000fe200080108bd */
[----:B------:R-:W-:Y:S01]  /*e2d0*/  LOP3.LUT R18, R236, UR13, R195, 0x96, !PT ;  /* 0x0000000dec127c12 */ /* 0x000fe2000f8e96c3 */
[----:B------:R-:W-:Y:S01]  /*e2e0*/  FFMA.FTZ R202, R6, UR4, -R189 ;  /* 0x0000000406ca7c23 */ /* 0x000fe200080108bd */
[----:B-1----:R-:W-:Y:S01]  /*e2f0*/  FMNMX3.FTZ R165, R0, R10, R11, !PT ;  /* 0x0000000a00a57276 */ /* 0x002fe2000781000b */
[----:B------:R-:W-:Y:S01]  /*e300*/  FFMA.FTZ R201, R7, UR4, -R189 ;  /* 0x0000000407c97c23 */ /* 0x000fe200080108bd */
[----:B------:R-:W-:Y:S01]  /*e310*/  LOP3.LUT R194, R194, UR11, R249, 0x96, !PT ;  /* 0x0000000bc2c27c12 */ /* 0x000fe2000f8e96f9 */
[----:B------:R-:W-:Y:S01]  /*e320*/  IMAD.WIDE.U32 R18, R18, -0x2daee0ad, RZ ;  /* 0xd2511f5312127825 */ /* 0x000fe200078e00ff */
[----:B------:R-:W-:Y:S01]  /*e330*/  FMNMX3.FTZ R165, R165, R14, R15, !PT ;  /* 0x0000000ea5a57276 */ /* 0x000fe2000781000f */
[----:B------:R-:W-:Y:S01]  /*e340*/  MUFU.EX2 R199, R199 ;  /* 0x000000c700c77308 */ /* 0x000fe20000000800 */
[----:B---3--:R-:W-:Y:S01]  /*e350*/  FMNMX.FTZ R166, R169, R166, !PT ;  /* 0x000000a6a9a67209 */ /* 0x008fe20007810000 */
[----:B------:R-:W-:Y:S01]  /*e360*/  IMAD.WIDE.U32 R194, R194, -0x2daee0ad, RZ ;  /* 0xd2511f53c2c27825 */ /* 0x000fe200078e00ff */
[----:B------:R-:W-:Y:S02]  /*e370*/  FMNMX3.FTZ R165, R165, R26, R27, !PT ;  /* 0x0000001aa5a57276 */ /* 0x000fe4000781001b */
[----:B------:R-:W-:Y:S01]  /*e380*/  LOP3.LUT R250, R250, UR10, R19, 0x96, !PT ;  /* 0x0000000afafa7c12 */ /* 0x000fe2000f8e9613 */
[----:B------:R-:W-:Y:S01]  /*e390*/  FMUL.FTZ R185, R166, UR4 ;  /* 0x00000004a6b97c20 */ /* 0x000fe20008410000 */
[----:B------:R-:W-:Y:S03]  /*e3a0*/  FMNMX3.FTZ R165, R165, R30, R31, !PT ;  /* 0x0000001ea5a57276 */ /* 0x000fe6000781001f */
[----:B------:R-:W1:Y:S01]  /*e3b0*/  MUFU.EX2 R200, R200 ;  /* 0x000000c800c87308 */ /* 0x000e620000000800 */
[----:B------:R-:W-:Y:S01]  /*e3c0*/  LOP3.LUT R18, R18, UR9, R195, 0x96, !PT ;  /* 0x0000000912127c12 */ /* 0x000fe2000f8e96c3 */
[----:B------:R-:W-:Y:S01]  /*e3d0*/  IMAD.WIDE.U32 R250, R250, -0x326172a9, RZ ;  /* 0xcd9e8d57fafa7825 */ /* 0x000fe200078e00ff */
[----:B------:R-:W-:Y:S01]  /*e3e0*/  LOP3.LUT R17, R228, UR13, R191, 0x96, !PT ;  /* 0x0000000de4117c12 */ /* 0x000fe2000f8e96bf */
[----:B------:R-:W3:Y:S01]  /*e3f0*/  SHFL.BFLY PT, R16, R165, 0x2, 0x1f ;  /* 0x0c401f00a5107f89 */ /* 0x000ee200000e0000 */
[----:B------:R-:W-:Y:S01]  /*e400*/  FSETP.NEU.FTZ.AND P0, PT, R166, -INF , PT ;  /* 0xff800000a600780b */ /* 0x000fe20003f1d000 */
[----:B------:R-:W-:Y:S04]  /*e410*/  IMAD.WIDE.U32 R18, R18, -0x326172a9, RZ ;  /* 0xcd9e8d5712127825 */ /* 0x000fe800078e00ff */
[----:B------:R-:W-:Y:S01]  /*e420*/  FADD.FTZ R2, -R166, R2 ;  /* 0x00000002a6027221 */ /* 0x000fe20000010100 */
[----:B------:R-:W-:Y:S01]  /*e430*/  MUFU.EX2 R202, R202 ;  /* 0x000000ca00ca7308 */ /* 0x000fe20000000800 */
[----:B------:R-:W-:Y:S01]  /*e440*/  FSEL R185, R185, RZ, P0 ;  /* 0x000000ffb9b97208 */ /* 0x000fe20000000000 */
[----:B------:R-:W-:Y:S01]  /*e450*/  IMAD.WIDE.U32 R190, R190, -0x2daee0ad, RZ ;  /* 0xd2511f53bebe7825 */ /* 0x000fe200078e00ff */
[C---:B------:R-:W-:Y:S02]  /*e460*/  PRMT R5, R18.reuse, 0x7773, RZ ;  /* 0x0000777312057816 */ /* 0x040fe400000000ff */
[----:B------:R-:W-:Y:S01]  /*e470*/  PRMT R4, R18, 0x7772, RZ ;  /* 0x0000777212047816 */ /* 0x000fe200000000ff */
[----:B------:R-:W-:Y:S01]  /*e480*/  IMAD.WIDE.U32 R172, R17, -0x2daee0ad, RZ ;  /* 0xd2511f5311ac7825 */ /* 0x000fe200078e00ff */
[----:B------:R-:W-:Y:S03]  /*e490*/  MOV R6, R18 ;  /* 0x0000001200067202 */ /* 0x000fe60000000f00 */
[----:B------:R-:W5:Y:S01]  /*e4a0*/  MUFU.EX2 R201, R201 ;  /* 0x000000c900c97308 */ /* 0x000f620000000800 */
[----:B------:R-:W-:Y:S01]  /*e4b0*/  PRMT R4, R4, 0x5410, R5 ;  /* 0x0000541004047816 */ /* 0x000fe20000000005 */
[----:B------:R-:W-:Y:S01]  /*e4c0*/  FFMA.FTZ R204, R13, UR4, -R185 ;  /* 0x000000040dcc7c23 */ /* 0x000fe200080108b9 */
[----:B------:R-:W4:Y:S01]  /*e4d0*/  LDC R5, c[0x0][0x4f8] ;  /* 0x00013e00ff057b82 */ /* 0x000f220000000800 */
[----:B------:R-:W-:Y:S01]  /*e4e0*/  LOP3.LUT R17, R172, UR9, R191, 0x96, !PT ;  /* 0x00000009ac117c12 */ /* 0x000fe2000f8e96bf */
[----:B------:R-:W-:Y:S01]  /*e4f0*/  FFMA.FTZ R203, R12, UR4, -R185 ;  /* 0x000000040ccb7c23 */ /* 0x000fe200080108b9 */
[----:B------:R-:W-:Y:S01]  /*e500*/  LOP3.LUT R210, R210, UR10, R173, 0x96, !PT ;  /* 0x0000000ad2d27c12 */ /* 0x000fe2000f8e96ad */
[----:B------:R-:W-:Y:S01]  /*e510*/  FFMA.FTZ R207, R8, UR4, -R185 ;  /* 0x0000000408cf7c23 */ /* 0x000fe200080108b9 */
[----:B------:R-:W-:Y:S02]  /*e520*/  LOP3.LUT R173, R250, UR8, R19, 0x96, !PT ;  /* 0x00000008faad7c12 */ /* 0x000fe4000f8e9613 */
[----:B------:R-:W-:Y:S01]  /*e530*/  MUFU.EX2 R171, R171 ;  /* 0x000000ab00ab7308 */ /* 0x000fe20000000800 */
[----:B------:R-:W-:Y:S01]  /*e540*/  PRMT R174, R18, 0x7771, RZ ;  /* 0x0000777112ae7816 */ /* 0x000fe200000000ff */
[----:B------:R-:W-:Y:S01]  /*e550*/  IMAD.WIDE.U32 R18, R17, -0x326172a9, RZ ;  /* 0xcd9e8d5711127825 */ /* 0x000fe200078e00ff */
[----:B---3--:R-:W-:Y:S02]  /*e560*/  FMNMX.FTZ R16, R165, R16, !PT ;  /* 0x00000010a5107209 */ /* 0x008fe40007810000 */
[----:B------:R-:W-:Y:S01]  /*e570*/  LOP3.LUT R13, R6, 0xff, RZ, 0xc0, !PT ;  /* 0x000000ff060d7812 */ /* 0x000fe200078ec0ff */
[----:B------:R-:W-:Y:S01]  /*e580*/  IMAD.WIDE.U32 R210, R210, -0x326172a9, RZ ;  /* 0xcd9e8d57d2d27825 */ /* 0x000fe200078e00ff */
[----:B------:R-:W-:Y:S01]  /*e590*/  MOV R7, R18 ;  /* 0x0000001200077202 */ /* 0x000fe20000000f00 */
[----:B------:R-:W3:Y:S01]  /*e5a0*/  SHFL.BFLY PT, R165, R16, 0x1, 0x1f ;  /* 0x0c201f0010a57f89 */ /* 0x000ee200000e0000 */
[----:B------:R-:W-:Y:S01]  /*e5b0*/  PRMT R174, R13, 0x5410, R174 ;  /* 0x000054100dae7816 */ /* 0x000fe200000000ae */
[----:B------:R-:W5:Y:S01]  /*e5c0*/  MUFU.EX2 R196, R196 ;  /* 0x000000c400c47308 */ /* 0x000f620000000800 */
[----:B------:R-:W-:Y:S01]  /*e5d0*/  PRMT R13, R173, 0x7632, R13 ;  /* 0x00007632ad0d7816 */ /* 0x000fe2000000000d */
[----:B------:R-:W-:Y:S01]  /*e5e0*/  FFMA.FTZ R208, R9, UR4, -R185 ;  /* 0x0000000409d07c23 */ /* 0x000fe200080108b9 */
[----:B------:R-:W-:Y:S01]  /*e5f0*/  LOP3.LUT R172, R173, 0xffff, RZ, 0xc0, !PT ;  /* 0x0000ffffadac7812 */ /* 0x000fe200078ec0ff */
[----:B------:R-:W-:Y:S01]  /*e600*/  FMUL.FTZ R2, R2, UR4 ;  /* 0x0000000402027c20 */ /* 0x000fe20008410000 */
[----:B------:R-:W-:Y:S01]  /*e610*/  LOP3.LUT R6, R7, 0xff, RZ, 0xc0, !PT ;  /* 0x000000ff07067812 */ /* 0x000fe200078ec0ff */
[C---:B--2---:R-:W-:Y:S01]  /*e620*/  FMUL.FTZ R17, R164.reuse, R149 ;  /* 0x00000095a4117220 */ /* 0x044fe20000410000 */
[----:B------:R-:W-:Y:S03]  /*e630*/  LOP3.LUT R7, R173, 0xff, RZ, 0xc0, !PT ;  /* 0x000000ffad077812 */ /* 0x000fe600078ec0ff */
[----:B------:R-:W-:Y:S01]  /*e640*/  MUFU.EX2 R197, R197 ;  /* 0x000000c500c57308 */ /* 0x000fe20000000800 */
[----:B------:R-:W-:Y:S01]  /*e650*/  LOP3.LUT R13, R13, 0xff, RZ, 0xc0, !PT ;  /* 0x000000ff0d0d7812 */ /* 0x000fe200078ec0ff */
[C---:B------:R-:W-:Y:S01]  /*e660*/  FMUL.FTZ R36, R164.reuse, R36 ;  /* 0x00000024a4247220 */ /* 0x040fe20000410000 */
[----:B----4-:R-:W-:Y:S01]  /*e670*/  LOP3.LUT R5, R5, 0xff, RZ, 0xc0, !PT ;  /* 0x000000ff05057812 */ /* 0x010fe200078ec0ff */
[----:B------:R-:W-:Y:S01]  /*e680*/  FMUL.FTZ R37, R164, R37 ;  /* 0x00000025a4257220 */ /* 0x000fe20000410000 */
[----:B------:R-:W-:Y:S01]  /*e690*/  SHF.R.U32.HI R172, RZ, 0x8, R172 ;  /* 0x00000008ffac7819 */ /* 0x000fe200000116ac */
[C---:B------:R-:W-:Y:S01]  /*e6a0*/  FMUL.FTZ R38, R3.reuse, R38 ;  /* 0x0000002603267220 */ /* 0x040fe20000410000 */
[----:B------:R-:W-:Y:S03]  /*e6b0*/  SHF.R.U32.HI R173, RZ, 0x18, R173 ;  /* 0x00000018ffad7819 */ /* 0x000fe600000116ad */
[----:B------:R-:W2:Y:S01]  /*e6c0*/  MUFU.EX2 R198, R198 ;  /* 0x000000c600c67308 */ /* 0x000ea20000000800 */
[C---:B------:R-:W-:Y:S01]  /*e6d0*/  PRMT R12, R18.reuse, 0x7772, RZ ;  /* 0x00007772120c7816 */ /* 0x040fe200000000ff */
[C---:B------:R-:W-:Y:S01]  /*e6e0*/  FMUL.FTZ R39, R3.reuse, R39 ;  /* 0x0000002703277220 */ /* 0x040fe20000410000 */
[----:B------:R-:W-:Y:S01]  /*e6f0*/  PRMT R182, R18, 0x7771, RZ ;  /* 0x0000777112b67816 */ /* 0x000fe200000000ff */
[----:B------:R-:W-:Y:S01]  /*e700*/  FMUL.FTZ R48, R164, R48 ;  /* 0x00000030a4307220 */ /* 0x000fe20000410000 */
[----:B------:R-:W-:Y:S01]  /*e710*/  LOP3.LUT R181, R210, UR8, R19, 0x96, !PT ;  /* 0x00000008d2b57c12 */ /* 0x000fe2000f8e9613 */
[C---:B------:R-:W-:Y:S01]  /*e720*/  FMUL.FTZ R19, R3.reuse, R151 ;  /* 0x0000009703137220 */ /* 0x040fe20000410000 */
[----:B---3--:R-:W-:Y:S03]  /*e730*/  FMNMX.FTZ R165, R16, R165, !PT ;  /* 0x000000a510a57209 */ /* 0x008fe60007810000 */
[----:B------:R-:W-:Y:S01]  /*e740*/  MUFU.EX2 R203, R203 ;  /* 0x000000cb00cb7308 */ /* 0x000fe20000000800 */
[----:B------:R-:W-:Y:S01]  /*e750*/  PRMT R16, R18, 0x7773, RZ ;  /* 0x0000777312107816 */ /* 0x000fe200000000ff */
[----:B------:R-:W-:Y:S01]  /*e760*/  FMUL.FTZ R18, R3, R150 ;  /* 0x0000009603127220 */ /* 0x000fe20000410000 */
[C---:B------:R-:W-:Y:S01]  /*e770*/  FSETP.NEU.FTZ.AND P0, PT, R165.reuse, -INF , PT ;  /* 0xff800000a500780b */ /* 0x040fe20003f1d000 */
[----:B------:R-:W-:Y:S01]  /*e780*/  FMUL.FTZ R186, R165, UR4 ;  /* 0x00000004a5ba7c20 */ /* 0x000fe20008410000 */
[----:B------:R-:W-:Y:S01]  /*e790*/  LEA R184, R5, R5, 0x10 ;  /* 0x0000000505b87211 */ /* 0x000fe200078e80ff */
[----:B------:R-:W-:Y:S01]  /*e7a0*/  FADD.FTZ R0, -R165, R0 ;  /* 0x00000000a5007221 */ /* 0x000fe20000010100 */
[----:B------:R-:W-:Y:S03]  /*e7b0*/  PRMT R172, R7, 0x5410, R172 ;  /* 0x0000541007ac7816 */ /* 0x000fe600000000ac */
[----:B------:R-:W3:Y:S01]  /*e7c0*/  MUFU.EX2 R204, R204 ;  /* 0x000000cc00cc7308 */ /* 0x000ee20000000800 */
[----:B------:R-:W-:Y:S01]  /*e7d0*/  FSEL R186, R186, RZ, P0 ;  /* 0x000000ffbaba7208 */ /* 0x000fe20000000000 */
[----:B------:R-:W-:Y:S01]  /*e7e0*/  FMUL.FTZ R0, R0, UR4 ;  /* 0x0000000400007c20 */ /* 0x000fe20008410000 */
[----:B------:R-:W-:Y:S01]  /*e7f0*/  PRMT R173, R13, 0x5410, R173 ;  /* 0x000054100dad7816 */ /* 0x000fe200000000ad */
[----:B------:R-:W-:Y:S01]  /*e800*/  FMUL.FTZ R49, R164, R49 ;  /* 0x00000031a4317220 */ /* 0x000fe20000410000 */
[----:B------:R-:W-:Y:S01]  /*e810*/  LOP3.LUT R4, R4, 0xff00ff, RZ, 0xc0, !PT ;  /* 0x00ff00ff04047812 */ /* 0x000fe200078ec0ff */
[--C-:B------:R-:W-:Y:S01]  /*e820*/  FFMA.FTZ R205, R14, UR4, -R186.reuse ;  /* 0x000000040ecd7c23 */ /* 0x100fe200080108ba */
[--C-:B------:R-:W-:Y:S01]  /*e830*/  FFMA.FTZ R206, R15, UR4, -R186.reuse ;  /* 0x000000040fce7c23 */ /* 0x100fe200080108ba */
[--C-:B------:R-:W-:Y:S01]  /*e840*/  FFMA.FTZ R209, R10, UR4, -R186.reuse ;  /* 0x000000040ad17c23 */ /* 0x100fe200080108ba */
[----:B------:R-:W-:Y:S01]  /*e850*/  FFMA.FTZ R210, R11, UR4, -R186 ;  /* 0x000000040bd27c23 */ /* 0x000fe200080108ba */
[----:B------:R-:W-:Y:S01]  /*e860*/  PRMT R12, R12, 0x5410, R16 ;  /* 0x000054100c0c7816 */ /* 0x000fe20000000010 */
[----:B------:R-:W-:Y:S01]  /*e870*/  MUFU.EX2 R207, R207 ;  /* 0x000000cf00cf7308 */ /* 0x000fe20000000800 */
[----:B------:R-:W-:Y:S01]  /*e880*/  PRMT R182, R6, 0x5410, R182 ;  /* 0x0000541006b67816 */ /* 0x000fe200000000b6 */
[C---:B------:R-:W-:Y:S01]  /*e890*/  FMUL.FTZ R16, R164.reuse, R148 ;  /* 0x00000094a4107220 */ /* 0x040fe20000410000 */
[----:B------:R-:W-:Y:S01]  /*e8a0*/  MOV R169, R247 ;  /* 0x000000f700a97202 */ /* 0x000fe20000000f00 */
[----:B------:R-:W-:Y:S01]  /*e8b0*/  FMUL.FTZ R50, R3, R50 ;  /* 0x0000003203327220 */ /* 0x000fe20000410000 */
[----:B------:R-:W-:Y:S01]  /*e8c0*/  LOP3.LUT R7, R181, 0xffff, RZ, 0xc0, !PT ;  /* 0x0000ffffb5077812 */ /* 0x000fe200078ec0ff */
[----:B------:R-:W-:Y:S01]  /*e8d0*/  FMUL.FTZ R51, R3, R51 ;  /* 0x0000003303337220 */ /* 0x000fe20000410000 */
[----:B------:R-:W-:Y:S03]  /*e8e0*/  PRMT R6, R181, 0x7632, R6 ;  /* 0x00007632b5067816 */ /* 0x000fe60000000006 */
[----:B------:R-:W-:Y:S01]  /*e8f0*/  MUFU.EX2 R205, R205 ;  /* 0x000000cd00cd7308 */ /* 0x000fe20000000800 */
[--C-:B------:R-:W-:Y:S01]  /*e900*/  HSET2.LE.AND R175, R4, R184.reuse, PT ;  /* 0x000000b804af7233 */ /* 0x100fe20003803000 */
[C---:B------:R-:W-:Y:S01]  /*e910*/  FMUL.FTZ R52, R164.reuse, R52 ;  /* 0x00000034a4347220 */ /* 0x040fe20000410000 */
[--C-:B------:R-:W-:Y:S01]  /*e920*/  HSET2.LE.AND R172, R172, R184.reuse, PT ;  /* 0x000000b8acac7233 */ /* 0x100fe20003803000 */
[----:B------:R-:W-:Y:S01]  /*e930*/  FMUL.FTZ R53, R164, R53 ;  /* 0x00000035a4357220 */ /* 0x000fe20000410000 */
[--C-:B------:R-:W-:Y:S01]  /*e940*/  HSET2.LE.AND R173, R173, R184.reuse, PT ;  /* 0x000000b8adad7233 */ /* 0x100fe20003803000 */
[----:B------:R-:W-:Y:S01]  /*e950*/  FMUL.FTZ R54, R3, R54 ;  /* 0x0000003603367220 */ /* 0x000fe20000410000 */
[----:B------:R-:W-:Y:S03]  /*e960*/  LOP3.LUT R12, R12, 0xff00ff, RZ, 0xc0, !PT ;  /* 0x00ff00ff0c0c7812 */ /* 0x000fe600078ec0ff */
[----:B------:R-:W4:Y:S01]  /*e970*/  MUFU.EX2 R206, R206 ;  /* 0x000000ce00ce7308 */ /* 0x000f220000000800 */
[----:B------:R-:W-:Y:S01]  /*e980*/  LOP3.LUT R180, R181, 0xff, RZ, 0xc0, !PT ;  /* 0x000000ffb5b47812 */ /* 0x000fe200078ec0ff */
[----:B------:R-:W-:Y:S01]  /*e990*/  FMUL.FTZ R55, R3, R55 ;  /* 0x0000003703377220 */ /* 0x000fe20000410000 */
[----:B------:R-:W-:Y:S01]  /*e9a0*/  LOP3.LUT P0, RZ, R169, 0x2, RZ, 0xc0, !PT ;  /* 0x00000002a9ff7812 */ /* 0x000fe2000780c0ff */
[----:B------:R-:W-:Y:S01]  /*e9b0*/  FMUL.FTZ R64, R164, R64 ;  /* 0x00000040a4407220 */ /* 0x000fe20000410000 */
[----:B-1----:R-:W-:Y:S01]  /*e9c0*/  F2FP.BF16.F32.PACK_AB R5, R200, R199 ;  /* 0x000000c7c805723e */ /* 0x002fe200000010ff */
[----:B------:R-:W-:Y:S01]  /*e9d0*/  FMUL.FTZ R65, R164, R65 ;  /* 0x00000041a4417220 */ /* 0x000fe20000410000 */
[----:B-----5:R-:W-:Y:S03]  /*e9e0*/  F2FP.BF16.F32.PACK_AB R4, R201, R202 ;  /* 0x000000cac904723e */ /* 0x020fe600000010ff */
[----:B------:R-:W-:Y:S01]  /*e9f0*/  MUFU.EX2 R208, R208 ;  /* 0x000000d000d07308 */ /* 0x000fe20000000800 */
[----:B------:R-:W-:Y:S01]  /*ea00*/  SHF.R.U32.HI R181, RZ, 0x18, R181 ;  /* 0x00000018ffb57819 */ /* 0x000fe200000116b5 */
[C---:B------:R-:W-:Y:S01]  /*ea10*/  FMUL.FTZ R66, R3.reuse, R66 ;  /* 0x0000004203427220 */ /* 0x040fe20000410000 */
[----:B------:R-:W-:Y:S01]  /*ea20*/  SHF.R.U32.HI R7, RZ, 0x8, R7 ;  /* 0x00000008ff077819 */ /* 0x000fe20000011607 */
[----:B------:R-:W-:Y:S01]  /*ea30*/  FMUL.FTZ R67, R3, R67 ;  /* 0x0000004303437220 */ /* 0x000fe20000410000 */
[----:B------:R-:W-:Y:S01]  /*ea40*/  LOP3.LUT R6, R6, 0xff, RZ, 0xc0, !PT ;  /* 0x000000ff06067812 */ /* 0x000fe200078ec0ff */
[C---:B------:R-:W-:Y:S01]  /*ea50*/  FMUL.FTZ R68, R164.reuse, R68 ;  /* 0x00000044a4447220 */ /* 0x040fe20000410000 */
[----:B------:R-:W-:Y:S03]  /*ea60*/  SEL R170, R213, 0xffffffe0, !P0 ;  /* 0xffffffe0d5aa7807 */ /* 0x000fe60004000000 */
[----:B------:R-:W-:Y:S01]  /*ea70*/  MUFU.EX2 R209, R209 ;  /* 0x000000d100d17308 */ /* 0x000fe20000000800 */
[--C-:B------:R-:W-:Y:S01]  /*ea80*/  HSET2.LE.AND R174, R174, R184.reuse, PT ;  /* 0x000000b8aeae7233 */ /* 0x100fe20003803000 */
[----:B------:R-:W-:Y:S01]  /*ea90*/  FMUL.FTZ R69, R164, R69 ;  /* 0x00000045a4457220 */ /* 0x000fe20000410000 */
[----:B------:R-:W-:Y:S01]  /*eaa0*/  LOP3.LUT R172, R5, R172, RZ, 0xc0, !PT ;  /* 0x000000ac05ac7212 */ /* 0x000fe200078ec0ff */
[C---:B------:R-:W-:Y:S01]  /*eab0*/  FMUL.FTZ R70, R3.reuse, R70 ;  /* 0x0000004603467220 */ /* 0x040fe20000410000 */
[----:B------:R-:W-:Y:S01]  /*eac0*/  LOP3.LUT R173, R4, R173, RZ, 0xc0, !PT ;  /* 0x000000ad04ad7212 */ /* 0x000fe200078ec0ff */
[C---:B------:R-:W-:Y:S01]  /*ead0*/  FMUL.FTZ R71, R3.reuse, R71 ;  /* 0x0000004703477220 */ /* 0x040fe20000410000 */
[--C-:B------:R-:W-:Y:S03]  /*eae0*/  HSET2.LE.AND R182, R182, R184.reuse, PT ;  /* 0x000000b8b6b67233 */ /* 0x100fe60003803000 */
[----:B------:R-:W-:Y:S01]  /*eaf0*/  MUFU.EX2 R210, R210 ;  /* 0x000000d200d27308 */ /* 0x000fe20000000800 */
[--C-:B------:R-:W-:Y:S01]  /*eb00*/  HSET2.LE.AND R183, R12, R184.reuse, PT ;  /* 0x000000b80cb77233 */ /* 0x100fe20003803000 */
[----:B------:R-:W-:Y:S01]  /*eb10*/  FMUL.FTZ R80, R164, R80 ;  /* 0x00000050a4507220 */ /* 0x000fe20000410000 */
[----:B------:R-:W-:Y:S01]  /*eb20*/  PRMT R180, R180, 0x5410, R7 ;  /* 0x00005410b4b47816 */ /* 0x000fe20000000007 */
[----:B------:R-:W-:Y:S01]  /*eb30*/  FMUL.FTZ R81, R164, R81 ;  /* 0x00000051a4517220 */ /* 0x000fe20000410000 */
[----:B------:R-:W-:Y:S01]  /*eb40*/  PRMT R181, R6, 0x5410, R181 ;  /* 0x0000541006b57816 */ /* 0x000fe200000000b5 */
[C---:B------:R-:W-:Y:S01]  /*eb50*/  FMUL.FTZ R82, R3.reuse, R82 ;  /* 0x0000005203527220 */ /* 0x040fe20000410000 */
[----:B------:R-:W-:Y:S03]  /*eb60*/  F2FP.BF16.F32.PACK_AB R7, R196, R171 ;  /* 0x000000abc407723e */ /* 0x000fe600000010ff */
[----:B------:R-:W1:Y:S01]  /*eb70*/  MUFU.EX2 R2, R2 ;  /* 0x0000000200027308 */ /* 0x000e620000000800 */
[----:B--2---:R-:W-:Y:S01]  /*eb80*/  F2FP.BF16.F32.PACK_AB R6, R198, R197 ;  /* 0x000000c5c606723e */ /* 0x004fe200000010ff */
[----:B------:R-:W-:Y:S01]  /*eb90*/  FMUL.FTZ R83, R3, R83 ;  /* 0x0000005303537220 */ /* 0x000fe20000410000 */
[----:B---3--:R-:W-:Y:S01]  /*eba0*/  F2FP.BF16.F32.PACK_AB R5, R204, R203 ;  /* 0x000000cbcc05723e */ /* 0x008fe200000010ff */
[----:B------:R-:W-:Y:S01]  /*ebb0*/  FMUL.FTZ R84, R164, R84 ;  /* 0x00000054a4547220 */ /* 0x000fe20000410000 */
[----:B----4-:R-:W-:Y:S01]  /*ebc0*/  F2FP.BF16.F32.PACK_AB R4, R206, R205 ;  /* 0x000000cdce04723e */ /* 0x010fe200000010ff */
[----:B------:R-:W-:Y:S01]  /*ebd0*/  FMUL.FTZ R85, R164, R85 ;  /* 0x00000055a4557220 */ /* 0x000fe20000410000 */
[----:B------:R-:W-:Y:S03]  /*ebe0*/  IADD3 R188, PT, PT, R170, R217, RZ ;  /* 0x000000d9aabc7210 */ /* 0x000fe60007ffe0ff */
[----:B------:R-:W2:Y:S01]  /*ebf0*/  MUFU.EX2 R0, R0 ;  /* 0x0000000000007308 */ /* 0x000ea20000000800 */
[----:B------:R-:W-:Y:S01]  /*ec00*/  LOP3.LUT R174, R7, R174, RZ, 0xc0, !PT ;  /* 0x000000ae07ae7212 */ /* 0x000fe200078ec0ff */
[C---:B------:R-:W-:Y:S01]  /*ec10*/  FMUL.FTZ R7, R3.reuse, R163 ;  /* 0x000000a303077220 */ /* 0x040fe20000410000 */
[----:B------:R-:W-:Y:S01]  /*ec20*/  LOP3.LUT R175, R6, R175, RZ, 0xc0, !PT ;  /* 0x000000af06af7212 */ /* 0x000fe200078ec0ff */
[----:B------:R-:W-:Y:S01]  /*ec30*/  FMUL.FTZ R6, R3, R162 ;  /* 0x000000a203067220 */ /* 0x000fe20000410000 */
[----:B------:R-:W-:Y:S01]  /*ec40*/  LOP3.LUT R182, R5, R182, RZ, 0xc0, !PT ;  /* 0x000000b605b67212 */ /* 0x000fe200078ec0ff */
[----:B------:R-:W-:Y:S01]  /*ec50*/  FMUL.FTZ R5, R164, R161 ;  /* 0x000000a1a4057220 */ /* 0x000fe20000410000 */
[----:B------:R-:W-:Y:S01]  /*ec60*/  LOP3.LUT R183, R4, R183, RZ, 0xc0, !PT ;  /* 0x000000b704b77212 */ /* 0x000fe200078ec0ff */
[----:B------:R-:W-:Y:S01]  /*ec70*/  FMUL.FTZ R4, R164, R160 ;  /* 0x000000a0a4047220 */ /* 0x000fe20000410000 */
[--C-:B------:R-:W-:Y:S01]  /*ec80*/  HSET2.LE.AND R180, R180, R184.reuse, PT ;  /* 0x000000b8b4b47233 */ /* 0x100fe20003803000 */
[----:B------:R-:W3:Y:S01]  /*ec90*/  LDSM.16.MT88.4 R160, [R188+0xa000] ;  /* 0x00a00000bca0783b */ /* 0x000ee20000004200 */
[--C-:B------:R-:W-:Y:S01]  /*eca0*/  HSET2.LE.AND R181, R181, R184.reuse, PT ;  /* 0x000000b8b5b57233 */ /* 0x100fe20003803000 */
[----:B-1----:R-:W-:Y:S01]  /*ecb0*/  FMUL.FTZ R12, R2, R152 ;  /* 0x00000098020c7220 */ /* 0x002fe20000410000 */
[----:B------:R-:W-:Y:S01]  /*ecc0*/  F2FP.BF16.F32.PACK_AB R9, R208, R207 ;  /* 0x000000cfd009723e */ /* 0x000fe200000010ff */
[----:B------:R-:W-:Y:S01]  /*ecd0*/  FMUL.FTZ R13, R2, R153 ;  /* 0x00000099020d7220 */ /* 0x000fe20000410000 */
[-C--:B------:R-:W-:Y:S05]  /*ece0*/  HMMA.16816.F32.BF16 R4, R172, R176.reuse, R4 ;  /* 0x000000b0ac04723c */ /* 0x080fea0000041804 */
[----:B------:R-:W-:Y:S01]  /*ecf0*/  F2FP.BF16.F32.PACK_AB R8, R210, R209 ;  /* 0x000000d1d208723e */ /* 0x000fe200000010ff */
[----:B--2---:R-:W-:Y:S01]  /*ed00*/  FMUL.FTZ R10, R0, R158 ;  /* 0x0000009e000a7220 */ /* 0x004fe20000410000 */
[----:B------:R-:W-:Y:S01]  /*ed10*/  LOP3.LUT R180, R9, R180, RZ, 0xc0, !PT ;  /* 0x000000b409b47212 */ /* 0x000fe200078ec0ff */
[----:B------:R-:W-:Y:S01]  /*ed20*/  FMUL.FTZ R9, R2, R157 ;  /* 0x0000009d02097220 */ /* 0x000fe20000410000 */
[----:B------:R-:W-:Y:S01]  /*ed30*/  LOP3.LUT R181, R8, R181, RZ, 0xc0, !PT ;  /* 0x000000b508b57212 */ /* 0x000fe200078ec0ff */
[----:B------:R-:W-:Y:S01]  /*ed40*/  FMUL.FTZ R8, R2, R156 ;  /* 0x0000009c02087220 */ /* 0x000fe20000410000 */
[C---:B------:R-:W-:Y:S01]  /*ed50*/  FMUL.FTZ R11, R0.reuse, R159 ;  /* 0x0000009f000b7220 */ /* 0x040fe20000410000 */
[----:B------:R-:W-:Y:S01]  /*ed60*/  LOP3.LUT P6, RZ, R169, 0x4, RZ, 0xc0, !PT ;  /* 0x00000004a9ff7812 */ /* 0x000fe200078cc0ff */
[C---:B------:R-:W-:Y:S01]  /*ed70*/  FMUL.FTZ R14, R0.reuse, R154 ;  /* 0x0000009a000e7220 */ /* 0x040fe20000410000 */
[----:B------:R-:W-:Y:S01]  /*ed80*/  FMUL.FTZ R15, R0, R155 ;  /* 0x0000009b000f7220 */ /* 0x000fe20000410000 */
[----:B------:R-:W-:Y:S01]  /*ed90*/  MOV R156, R240 ;  /* 0x000000f0009c7202 */ /* 0x000fe20000000f00 */
[C---:B------:R-:W-:Y:S01]  /*eda0*/  FMUL.FTZ R40, R2.reuse, R40 ;  /* 0x0000002802287220 */ /* 0x040fe20000410000 */
[----:B------:R-:W-:Y:S01]  /*edb0*/  FMUL.FTZ R41, R2, R41 ;  /* 0x0000002902297220 */ /* 0x000fe20000410000 */
[C---:B------:R-:W-:Y:S04]  /*edc0*/  HMMA.16816.F32.BF16 R8, R180.reuse, R176, R8 ;  /* 0x000000b0b408723c */ /* 0x040fe80000041808 */
[C---:B------:R-:W-:Y:S01]  /*edd0*/  FMUL.FTZ R42, R0.reuse, R42 ;  /* 0x0000002a002a7220 */ /* 0x040fe20000410000 */
[----:B------:R-:W-:Y:S01]  /*ede0*/  FMUL.FTZ R43, R0, R43 ;  /* 0x0000002b002b7220 */ /* 0x000fe20000410000 */
[----:B------:R-:W-:Y:S01]  /*edf0*/  FMUL.FTZ R44, R2, R44 ;  /* 0x0000002c022c7220 */ /* 0x000fe20000410000 */
[----:B------:R-:W-:Y:S01]  /*ee00*/  @P6 IADD3 R156, PT, PT, R227, -0x40, RZ ;  /* 0xffffffc0e39c6810 */ /* 0x000fe20007ffe0ff */
[-C--:B------:R-:W-:Y:S03]  /*ee10*/  HMMA.16816.F32.BF16 R12, R180, R178.reuse, R12 ;  /* 0x000000b2b40c723c */ /* 0x080fe6000004180c */
[----:B------:R-:W-:Y:S01]  /*ee20*/  IADD3 R157, PT, PT, R170, R156, RZ ;  /* 0x0000009caa9d7210 */ /* 0x000fe20007ffe0ff */
[----:B------:R-:W1:Y:S01]  /*ee30*/  LDSM.16.MT88.4 R148, [R156] ;  /* 0x000000009c94783b */ /* 0x000e620000004200 */
[----:B------:R-:W-:Y:S01]  /*ee40*/  FMUL.FTZ R45, R2, R45 ;  /* 0x0000002d022d7220 */ /* 0x000fe20000410000 */
[C---:B------:R-:W-:Y:S01]  /*ee50*/  FMUL.FTZ R46, R0.reuse, R46 ;  /* 0x0000002e002e7220 */ /* 0x040fe20000410000 */
[----:B------:R-:W-:Y:S01]  /*ee60*/  FMUL.FTZ R47, R0, R47 ;  /* 0x0000002f002f7220 */ /* 0x000fe20000410000 */
[C---:B------:R-:W-:Y:S04]  /*ee70*/  HMMA.16816.F32.BF16 R16, R172.reuse, R178, R16 ;  /* 0x000000b2ac10723c */ /* 0x040fe80000041810 */
[----:B------:R-:W2:Y:S01]  /*ee80*/  LDSM.16.MT88.4 R152, [R157] ;  /* 0x000000009d98783b */ /* 0x000ea20000004200 */
[C---:B------:R-:W-:Y:S01]  /*ee90*/  FMUL.FTZ R56, R2.reuse, R56 ;  /* 0x0000003802387220 */ /* 0x040fe20000410000 */
[----:B------:R-:W-:Y:S01]  /*eea0*/  FMUL.FTZ R57, R2, R57 ;  /* 0x0000003902397220 */ /* 0x000fe20000410000 */
[C---:B------:R-:W-:Y:S01]  /*eeb0*/  FMUL.FTZ R58, R0.reuse, R58 ;  /* 0x0000003a003a7220 */ /* 0x040fe20000410000 */
[-C--:B---3--:R-:W-:Y:S03]  /*eec0*/  HMMA.16816.F32.BF16 R36, R172, R160.reuse, R36 ;  /* 0x000000a0ac24723c */ /* 0x088fe60000041824 */
        /* <DEDUP_REMOVED lines=10> */
[-C--:B------:R-:W-:Y:S03]  /*ef70*/  HMMA.16816.F32.BF16 R44, R180, R162.reuse, R44 ;  /* 0x000000a2b42c723c */ /* 0x080fe6000004182c */
[C---:B------:R-:W-:Y:S01]  /*ef80*/  FMUL.FTZ R76, R2.reuse, R76 ;  /* 0x0000004c024c7220 */ /* 0x040fe20000410000 */
[----:B------:R-:W-:Y:S01]  /*ef90*/  FMUL.FTZ R77, R2, R77 ;  /* 0x0000004d024d7220 */ /* 0x000fe20000410000 */
[C---:B------:R-:W-:Y:S01]  /*efa0*/  FMUL.FTZ R78, R0.reuse, R78 ;  /* 0x0000004e004e7220 */ /* 0x040fe20000410000 */
[----:B------:R-:W-:Y:S01]  /*efb0*/  FMUL.FTZ R79, R0, R79 ;  /* 0x0000004f004f7220 */ /* 0x000fe20000410000 */
[C---:B------:R-:W-:Y:S01]  /*efc0*/  FMUL.FTZ R86, R3.reuse, R86 ;  /* 0x0000005603567220 */ /* 0x040fe20000410000 */
[C---:B------:R-:W-:Y:S04]  /*efd0*/  HMMA.16816.F32.BF16 R48, R172.reuse, R162, R48 ;  /* 0x000000a2ac30723c */ /* 0x040fe80000041830 */
[C---:B------:R-:W-:Y:S01]  /*efe0*/  FMUL.FTZ R87, R3.reuse, R87 ;  /* 0x0000005703577220 */ /* 0x040fe20000410000 */
[C---:B------:R-:W-:Y:S01]  /*eff0*/  FMUL.FTZ R88, R2.reuse, R88 ;  /* 0x0000005802587220 */ /* 0x040fe20000410000 */
[----:B------:R-:W-:Y:S01]  /*f000*/  FMUL.FTZ R89, R2, R89 ;  /* 0x0000005902597220 */ /* 0x000fe20000410000 */
[C---:B------:R-:W-:Y:S01]  /*f010*/  FMUL.FTZ R90, R0.reuse, R90 ;  /* 0x0000005a005a7220 */ /* 0x040fe20000410000 */
[-C--:B-1----:R-:W-:Y:S03]  /*f020*/  HMMA.16816.F32.BF16 R52, R172, R148.reuse, R52 ;  /* 0x00000094ac34723c */ /* 0x082fe60000041834 */
[----:B------:R-:W-:Y:S01]  /*f030*/  FMUL.FTZ R91, R0, R91 ;  /* 0x0000005b005b7220 */ /* 0x000fe20000410000 */
[C---:B------:R-:W-:Y:S01]  /*f040*/  FMUL.FTZ R92, R2.reuse, R92 ;  /* 0x0000005c025c7220 */ /* 0x040fe20000410000 */
[----:B------:R-:W-:Y:S01]  /*f050*/  FMUL.FTZ R93, R2, R93 ;  /* 0x0000005d025d7220 */ /* 0x000fe20000410000 */
[C---:B------:R-:W-:Y:S01]  /*f060*/  FMUL.FTZ R94, R0.reuse, R94 ;  /* 0x0000005e005e7220 */ /* 0x040fe20000410000 */
[----:B------:R-:W-:Y:S01]  /*f070*/  FMUL.FTZ R95, R0, R95 ;  /* 0x0000005f005f7220 */ /* 0x000fe20000410000 */
[C---:B------:R-:W-:Y:S04]  /*f080*/  HMMA.16816.F32.BF16 R56, R180.reuse, R148, R56 ;  /* 0x00000094b438723c */ /* 0x040fe80000041838 */
[C---:B------:R-:W-:Y:S01]  /*f090*/  FMUL.FTZ R96, R164.reuse, R96 ;  /* 0x00000060a4607220 */ /* 0x040fe20000410000 */
[C---:B------:R-:W-:Y:S01]  /*f0a0*/  FMUL.FTZ R97, R164.reuse, R97 ;  /* 0x00000061a4617220 */ /* 0x040fe20000410000 */
[C---:B------:R-:W-:Y:S01]  /*f0b0*/  FMUL.FTZ R98, R3.reuse, R98 ;  /* 0x0000006203627220 */ /* 0x040fe20000410000 */
[C---:B------:R-:W-:Y:S01]  /*f0c0*/  FMUL.FTZ R99, R3.reuse, R99 ;  /* 0x0000006303637220 */ /* 0x040fe20000410000 */
[-C--:B------:R-:W-:Y:S03]  /*f0d0*/  HMMA.16816.F32.BF16 R60, R180, R150.reuse, R60 ;  /* 0x00000096b43c723c */ /* 0x080fe6000004183c */
[C---:B------:R-:W-:Y:S01]  /*f0e0*/  FMUL.FTZ R100, R164.reuse, R100 ;  /* 0x00000064a4647220 */ /* 0x040fe20000410000 */
[----:B------:R-:W-:Y:S01]  /*f0f0*/  FMUL.FTZ R101, R164, R101 ;  /* 0x00000065a4657220 */ /* 0x000fe20000410000 */
[C---:B------:R-:W-:Y:S01]  /*f100*/  FMUL.FTZ R102, R3.reuse, R102 ;  /* 0x0000006603667220 */ /* 0x040fe20000410000 */
[C---:B------:R-:W-:Y:S01]  /*f110*/  FMUL.FTZ R103, R3.reuse, R103 ;  /* 0x0000006703677220 */ /* 0x040fe20000410000 */
[C---:B------:R-:W-:Y:S01]  /*f120*/  FMUL.FTZ R104, R2.reuse, R104 ;  /* 0x0000006802687220 */ /* 0x040fe20000410000 */
[C---:B------:R-:W-:Y:S01]  /*f130*/  HMMA.16816.F32.BF16 R64, R172.reuse, R150, R64 ;  /* 0x00000096ac40723c */ /* 0x040fe20000041840 */
[----:B------:R-:W1:Y:S03]  /*f140*/  LDSM.16.MT88.4 R148, [R217+0xb000] ;  /* 0x00b00000d994783b */ /* 0x000e660000004200 */
[----:B------:R-:W-:Y:S01]  /*f150*/  FMUL.FTZ R105, R2, R105 ;  /* 0x0000006902697220 */ /* 0x000fe20000410000 */
[C---:B------:R-:W-:Y:S01]  /*f160*/  FMUL.FTZ R106, R0.reuse, R106 ;  /* 0x0000006a006a7220 */ /* 0x040fe20000410000 */
[----:B------:R-:W-:Y:S01]  /*f170*/  FMUL.FTZ R107, R0, R107 ;  /* 0x0000006b006b7220 */ /* 0x000fe20000410000 */
[C---:B------:R-:W-:Y:S01]  /*f180*/  FMUL.FTZ R108, R2.reuse, R108 ;  /* 0x0000006c026c7220 */ /* 0x040fe20000410000 */
[-C--:B--2---:R-:W-:Y:S03]  /*f190*/  HMMA.16816.F32.BF16 R68, R172, R152.reuse, R68 ;  /* 0x00000098ac44723c */ /* 0x084fe60000041844 */
        /* <DEDUP_REMOVED lines=8> */
[----:B------:R-:W-:Y:S01]  /*f220*/  LOP3.LUT R162, R248, UR18, R251, 0x96, !PT ;  /* 0x00000012f8a27c12 */ /* 0x000fe2000f8e96fb */
[----:B------:R-:W-:Y:S01]  /*f230*/  FFMA.FTZ R22, R22, UR4, -R189 ;  /* 0x0000000416167c23 */ /* 0x000fe200080108bd */
[-C--:B------:R-:W-:Y:S03]  /*f240*/  HMMA.16816.F32.BF16 R76, R180, R154.reuse, R76 ;  /* 0x0000009ab44c723c */ /* 0x080fe6000004184c */
[----:B------:R2:W-:Y:S01]  /*f250*/  MUFU.EX2 R195, R22 ;  /* 0x0000001600c37308 */ /* 0x0005e20000000800 */
[----:B------:R-:W-:Y:S01]  /*f260*/  LOP3.LUT R192, R192, UR18, R211, 0x96, !PT ;  /* 0x00000012c0c07c12 */ /* 0x000fe2000f8e96d3 */
[--C-:B------:R-:W-:Y:S01]  /*f270*/  FFMA.FTZ R170, R32, UR4, -R187.reuse ;  /* 0x0000000420aa7c23 */ /* 0x100fe200080108bb */
[C---:B------:R-:W-:Y:S01]  /*f280*/  FMUL.FTZ R32, R164.reuse, R144 ;  /* 0x00000090a4207220 */ /* 0x040fe20000410000 */
[----:B------:R-:W-:Y:S01]  /*f290*/  FFMA.FTZ R211, R33, UR4, -R187 ;  /* 0x0000000421d37c23 */ /* 0x000fe200080108bb */
[C---:B------:R-:W-:Y:S01]  /*f2a0*/  HMMA.16816.F32.BF16 R80, R172.reuse, R154, R80 ;  /* 0x0000009aac50723c */ /* 0x040fe20000041850 */
[----:B------:R-:W3:Y:S04]  /*f2b0*/  LDSM.16.MT88.4 R152, [R188+0xb000] ;  /* 0x00b00000bc98783b */ /* 0x000ee80000004200 */
[----:B------:R-:W-:Y:S01]  /*f2c0*/  MUFU.EX2 R170, R170 ;  /* 0x000000aa00aa7308 */ /* 0x000fe20000000800 */
[----:B------:R-:W-:Y:S01]  /*f2d0*/  FMUL.FTZ R33, R164, R145 ;  /* 0x00000091a4217220 */ /* 0x000fe20000410000 */
[----:B------:R-:W-:Y:S04]  /*f2e0*/  IMAD.WIDE.U32 R192, R192, -0x2daee0ad, RZ ;  /* 0xd2511f53c0c07825 */ /* 0x000fe800078e00ff */
[--C-:B------:R-:W-:Y:S01]  /*f2f0*/  FFMA.FTZ R248, R34, UR4, -R189.reuse ;  /* 0x0000000422f87c23 */ /* 0x100fe200080108bd */
[----:B------:R-:W-:Y:S01]  /*f300*/  FMUL.FTZ R34, R3, R146 ;  /* 0x0000009203227220 */ /* 0x000fe20000410000 */
[-C--:B-1----:R-:W-:Y:S02]  /*f310*/  HMMA.16816.F32.BF16 R84, R172, R148.reuse, R84 ;  /* 0x00000094ac54723c */ /* 0x082fe40000041854 */
[----:B------:R-:W-:Y:S01]  /*f320*/  MUFU.EX2 R211, R211 ;  /* 0x000000d300d37308 */ /* 0x000fe20000000800 */
[----:B------:R-:W-:Y:S01]  /*f330*/  MOV R161, R192 ;  /* 0x000000c000a17202 */ /* 0x000fe20000000f00 */
[--C-:B------:R-:W-:Y:S01]  /*f340*/  FFMA.FTZ R249, R35, UR4, -R189.reuse ;  /* 0x0000000423f97c23 */ /* 0x100fe200080108bd */
[----:B------:R-:W-:Y:S01]  /*f350*/  FMUL.FTZ R35, R3, R147 ;  /* 0x0000009303237220 */ /* 0x000fe20000410000 */
[----:B------:R-:W-:Y:S01]  /*f360*/  FFMA.FTZ R189, R23, UR4, -R189 ;  /* 0x0000000417bd7c23 */ /* 0x000fe200080108bd */
[----:B------:R1:W-:Y:S01]  /*f370*/  LDSM.16.MT88.4 R144, [R157+0x1000] ;  /* 0x001000009d90783b */ /* 0x0003e20000004200 */
[C---:B------:R-:W-:Y:S04]  /*f380*/  HMMA.16816.F32.BF16 R88, R180.reuse, R148, R88 ;  /* 0x00000094b458723c */ /* 0x040fe80000041858 */
[----:B------:R-:W-:Y:S01]  /*f390*/  MUFU.EX2 R252, R189 ;  /* 0x000000bd00fc7308 */ /* 0x000fe20000000800 */
[----:B------:R-:W-:Y:S01]  /*f3a0*/  LOP3.LUT R190, R190, UR17, R193, 0x96, !PT ;  /* 0x00000011bebe7c12 */ /* 0x000fe2000f8e96c1 */
[C---:B------:R-:W-:Y:S01]  /*f3b0*/  FMUL.FTZ R116, R2.reuse, R116 ;  /* 0x0000007402747220 */ /* 0x040fe20000410000 */
[----:B------:R-:W-:Y:S01]  /*f3c0*/  FMUL.FTZ R117, R2, R117 ;  /* 0x0000007502757220 */ /* 0x000fe20000410000 */
[C---:B------:R-:W-:Y:S01]  /*f3d0*/  FMUL.FTZ R118, R0.reuse, R118 ;  /* 0x0000007600767220 */ /* 0x040fe20000410000 */
[-C--:B------:R-:W-:Y:S05]  /*f3e0*/  HMMA.16816.F32.BF16 R92, R180, R150.reuse, R92 ;  /* 0x00000096b45c723c */ /* 0x080fea000004185c */
[----:B------:R-:W-:Y:S01]  /*f3f0*/  MUFU.EX2 R248, R248 ;  /* 0x000000f800f87308 */ /* 0x000fe20000000800 */
[----:B------:R-:W-:Y:S01]  /*f400*/  FMUL.FTZ R119, R0, R119 ;  /* 0x0000007700777220 */ /* 0x000fe20000410000 */
[----:B------:R-:W-:Y:S01]  /*f410*/  FFMA.FTZ R24, R24, UR4, -R185 ;  /* 0x0000000418187c23 */ /* 0x000fe200080108b9 */
[----:B------:R-:W-:Y:S04]  /*f420*/  IMAD.WIDE.U32 R162, R162, -0x2daee0ad, RZ ;  /* 0xd2511f53a2a27825 */ /* 0x000fe800078e00ff */
[--C-:B------:R-:W-:Y:S01]  /*f430*/  FFMA.FTZ R250, R20, UR4, -R187.reuse ;  /* 0x0000000414fa7c23 */ /* 0x100fe200080108bb */
[C---:B------:R-:W-:Y:S01]  /*f440*/  HMMA.16816.F32.BF16 R96, R172.reuse, R150, R96 ;  /* 0x00000096ac60723c */ /* 0x040fe20000041860 */
[----:B------:R-:W4:Y:S01]  /*f450*/  LDSM.16.MT88.4 R148, [R156+0x1000] ;  /* 0x001000009c94783b */ /* 0x000f220000004200 */
[----:B------:R5:W4:Y:S02]  /*f460*/  MUFU.EX2 R179, R24 ;  /* 0x0000001800b37308 */ /* 0x000b240000000800 */
[----:B------:R-:W-:Y:S01]  /*f470*/  FFMA.FTZ R187, R21, UR4, -R187 ;  /* 0x0000000415bb7c23 */ /* 0x000fe200080108bb */
[----:B------:R-:W-:Y:S01]  /*f480*/  LOP3.LUT R194, R194, UR17, R163, 0x96, !PT ;  /* 0x00000011c2c27c12 */ /* 0x000fe2000f8e96a3 */
[----:B------:R-:W-:Y:S01]  /*f490*/  FMUL.FTZ R20, R2, R140 ;  /* 0x0000008c02147220 */ /* 0x000fe20000410000 */
[----:B-1----:R-:W-:Y:S01]  /*f4a0*/  LOP3.LUT R157, R190, 0xffff, RZ, 0xc0, !PT ;  /* 0x0000ffffbe9d7812 */ /* 0x002fe200078ec0ff */
[-C--:B---3--:R-:W-:Y:S04]  /*f4b0*/  HMMA.16816.F32.BF16 R100, R172, R152.reuse, R100 ;  /* 0x00000098ac64723c */ /* 0x088fe80000041864 */
[----:B------:R-:W-:Y:S01]  /*f4c0*/  MUFU.EX2 R251, R187 ;  /* 0x000000bb00fb7308 */ /* 0x000fe20000000800 */
[----:B------:R-:W-:Y:S01]  /*f4d0*/  LOP3.LUT R176, R194, 0xff, RZ, 0xc0, !PT ;  /* 0x000000ffc2b07812 */ /* 0x000fe200078ec0ff */
[----:B------:R-:W-:Y:S01]  /*f4e0*/  FMUL.FTZ R21, R2, R141 ;  /* 0x0000008d02157220 */ /* 0x000fe20000410000 */
[----:B------:R-:W-:Y:S01]  /*f4f0*/  SHF.R.U32.HI R141, RZ, 0x18, R190 ;  /* 0x00000018ff8d7819 */ /* 0x000fe200000116be */
[----:B--2---:R-:W-:Y:S01]  /*f500*/  FMUL.FTZ R22, R0, R142 ;  /* 0x0000008e00167220 */ /* 0x004fe20000410000 */
[----:B------:R-:W-:Y:S01]  /*f510*/  SHF.R.U32.HI R177, RZ, 0x18, R194 ;  /* 0x00000018ffb17819 */ /* 0x000fe200000116c2 */
[C---:B------:R-:W-:Y:S04]  /*f520*/  HMMA.16816.F32.BF16 R104, R180.reuse, R152, R104 ;  /* 0x00000098b468723c */ /* 0x040fe80000041868 */
[----:B------:R-:W-:Y:S01]  /*f530*/  MUFU.EX2 R250, R250 ;  /* 0x000000fa00fa7308 */ /* 0x000fe20000000800 */
[----:B------:R-:W-:Y:S01]  /*f540*/  PRMT R153, R192, 0x7771, RZ ;  /* 0x00007771c0997816 */ /* 0x000fe200000000ff */
[----:B------:R-:W-:Y:S01]  /*f550*/  FMUL.FTZ R23, R0, R143 ;  /* 0x0000008f00177220 */ /* 0x000fe20000410000 */
[----:B-----5:R-:W-:Y:S01]  /*f560*/  PRMT R24, R190, 0x7632, R24 ;  /* 0x00007632be187816 */ /* 0x020fe20000000018 */
[----:B------:R-:W-:Y:S01]  /*f570*/  FFMA.FTZ R25, R25, UR4, -R185 ;  /* 0x0000000419197c23 */ /* 0x000fe200080108b9 */
[-C--:B------:R-:W-:Y:S05]  /*f580*/  HMMA.16816.F32.BF16 R108, R180, R154.reuse, R108 ;  /* 0x0000009ab46c723c */ /* 0x080fea000004186c */
[----:B------:R-:W-:Y:S01]  /*f590*/  MUFU.EX2 R249, R249 ;  /* 0x000000f900f97308 */ /* 0x000fe20000000800 */
[----:B------:R-:W-:Y:S01]  /*f5a0*/  PRMT R152, R192, 0x7772, RZ ;  /* 0x00007772c0987816 */ /* 0x000fe200000000ff */
[--C-:B------:R-:W-:Y:S01]  /*f5b0*/  FFMA.FTZ R26, R26, UR4, -R186.reuse ;  /* 0x000000041a1a7c23 */ /* 0x100fe200080108ba */
[----:B------:R-:W-:Y:S01]  /*f5c0*/  PRMT R159, R162, 0x7773, RZ ;  /* 0x00007773a29f7816 */ /* 0x000fe200000000ff */
[--C-:B------:R-:W-:Y:S01]  /*f5d0*/  FFMA.FTZ R142, R27, UR4, -R186.reuse ;  /* 0x000000041b8e7c23 */ /* 0x100fe200080108ba */
[----:B------:R-:W-:Y:S01]  /*f5e0*/  FMUL.FTZ R27, R0, R139 ;  /* 0x0000008b001b7220 */ /* 0x000fe20000410000 */
[C---:B------:R-:W-:Y:S04]  /*f5f0*/  HMMA.16816.F32.BF16 R112, R172.reuse, R154, R112 ;  /* 0x0000009aac70723c */ /* 0x040fe80000041870 */
[----:B------:R1:W-:Y:S01]  /*f600*/  MUFU.EX2 R143, R25 ;  /* 0x00000019008f7308 */ /* 0x0003e20000000800 */
[----:B------:R-:W-:Y:S01]  /*f610*/  LOP3.LUT R155, R194, 0xffff, RZ, 0xc0, !PT ;  /* 0x0000ffffc29b7812 */ /* 0x000fe200078ec0ff */
[----:B------:R-:W-:Y:S01]  /*f620*/  FMUL.FTZ R120, R164, R120 ;  /* 0x00000078a4787220 */ /* 0x000fe20000410000 */
[----:B------:R-:W-:Y:S01]  /*f630*/  PRMT R158, R162, 0x7772, RZ ;  /* 0x00007772a29e7816 */ /* 0x000fe200000000ff */
[----:B------:R-:W-:Y:S01]  /*f640*/  FMUL.FTZ R121, R164, R121 ;  /* 0x00000079a4797220 */ /* 0x000fe20000410000 */
[C---:B------:R-:W-:Y:S01]  /*f650*/  FMUL.FTZ R122, R3.reuse, R122 ;  /* 0x0000007a037a7220 */ /* 0x040fe20000410000 */
[-C--:B----4-:R-:W-:Y:S03]  /*f660*/  HMMA.16816.F32.BF16 R32, R172, R148.reuse, R32 ;  /* 0x00000094ac20723c */ /* 0x090fe60000041820 */
[----:B------:R-:W-:Y:S01]  /*f670*/  PRMT R154, R158, 0x5410, R159 ;  /* 0x000054109e9a7816 */ /* 0x000fe2000000009f */
[----:B------:R-:W-:Y:S01]  /*f680*/  FMUL.FTZ R123, R3, R123 ;  /* 0x0000007b037b7220 */ /* 0x000fe20000410000 */
[----:B------:R2:W3:Y:S01]  /*f690*/  MUFU.EX2 R158, R26 ;  /* 0x0000001a009e7308 */ /* 0x0004e20000000800 */
[--C-:B------:R-:W-:Y:S01]  /*f6a0*/  FFMA.FTZ R28, R28, UR4, -R185.reuse ;  /* 0x000000041c1c7c23 */ /* 0x100fe200080108b9 */
[----:B------:R-:W-:Y:S01]  /*f6b0*/  FFMA.FTZ R185, R29, UR4, -R185 ;  /* 0x000000041db97c23 */ /* 0x000fe200080108b9 */
[C---:B------:R-:W-:Y:S04]  /*f6c0*/  HMMA.16816.F32.BF16 R116, R180.reuse, R148, R116 ;  /* 0x00000094b474723c */ /* 0x040fe80000041874 */
[----:B------:R-:W-:Y:S01]  /*f6d0*/  LOP3.LUT R161, R161, 0xff, RZ, 0xc0, !PT ;  /* 0x000000ffa1a17812 */ /* 0x000fe200078ec0ff */
[----:B-1----:R-:W-:Y:S01]  /*f6e0*/  FMUL.FTZ R25, R2, R137 ;  /* 0x0000008902197220 */ /* 0x002fe20000410000 */
[----:B------:R-:W-:Y:S01]  /*f6f0*/  PRMT R149, R194, 0x7632, R149 ;  /* 0x00007632c2957816 */ /* 0x000fe20000000095 */
[----:B------:R-:W-:Y:S01]  /*f700*/  MUFU.EX2 R159, R185 ;  /* 0x000000b9009f7308 */ /* 0x000fe20000000800 */
[-C--:B------:R-:W-:Y:S03]  /*f710*/  HMMA.16816.F32.BF16 R20, R180, R150.reuse, R20 ;  /* 0x00000096b414723c */ /* 0x080fe60000041814 */
[----:B------:R-:W-:Y:S01]  /*f720*/  PRMT R153, R161, 0x5410, R153 ;  /* 0x00005410a1997816 */ /* 0x000fe20000000099 */
[----:B------:R-:W-:Y:S01]  /*f730*/  FMUL.FTZ R124, R164, R124 ;  /* 0x0000007ca47c7220 */ /* 0x000fe20000410000 */
[----:B------:R-:W-:Y:S01]  /*f740*/  SHF.R.U32.HI R140, RZ, 0x8, R157 ;  /* 0x00000008ff8c7819 */ /* 0x000fe2000001169d */
[----:B--2---:R-:W-:Y:S03]  /*f750*/  FMUL.FTZ R26, R0, R138 ;  /* 0x0000008a001a7220 */ /* 0x004fe60000410000 */
[----:B------:R1:W2:Y:S01]  /*f760*/  MUFU.EX2 R161, R142 ;  /* 0x0000008e00a17308 */ /* 0x0002a20000000800 */
[C---:B------:R-:W-:Y:S04]  /*f770*/  HMMA.16816.F32.BF16 R120, R172.reuse, R150, R120 ;  /* 0x00000096ac78723c */ /* 0x040fe80000041878 */
[----:B------:R-:W-:Y:S01]  /*f780*/  FMUL.FTZ R125, R164, R125 ;  /* 0x0000007da47d7220 */ /* 0x000fe20000410000 */
[C---:B------:R-:W-:Y:S01]  /*f790*/  FMUL.FTZ R126, R3.reuse, R126 ;  /* 0x0000007e037e7220 */ /* 0x040fe20000410000 */
[----:B------:R-:W-:Y:S03]  /*f7a0*/  FMUL.FTZ R127, R3, R127 ;  /* 0x0000007f037f7220 */ /* 0x000fe60000410000 */
[----:B------:R4:W-:Y:S01]  /*f7b0*/  MUFU.EX2 R157, R28 ;  /* 0x0000001c009d7308 */ /* 0x0009e20000000800 */
[----:B------:R-:W-:Y:S01]  /*f7c0*/  LOP3.LUT R24, R24, 0xff, RZ, 0xc0, !PT ;  /* 0x000000ff18187812 */ /* 0x000fe200078ec0ff */
[----:B------:R-:W-:Y:S01]  /*f7d0*/  FMUL.FTZ R29, R2, R133 ;  /* 0x00000085021d7220 */ /* 0x000fe20000410000 */
[----:B------:R-:W-:Y:S01]  /*f7e0*/  SHF.R.U32.HI R155, RZ, 0x8, R155 ;  /* 0x00000008ff9b7819 */ /* 0x000fe2000001169b */
[----:B------:R-:W-:Y:S01]  /*f7f0*/  FMUL.FTZ R128, R164, R128 ;  /* 0x00000080a4807220 */ /* 0x000fe20000410000 */
[----:B------:R-:W-:Y:S01]  /*f800*/  PRMT R141, R24, 0x5410, R141 ;  /* 0x00005410188d7816 */ /* 0x000fe2000000008d */
[-C--:B------:R-:W-:Y:S03]  /*f810*/  HMMA.16816.F32.BF16 R124, R172, R144.reuse, R124 ;  /* 0x00000090ac7c723c */ /* 0x080fe6000004187c */
[----:B------:R-:W-:Y:S01]  /*f820*/  LOP3.LUT R154, R154, 0xff00ff, RZ, 0xc0, !PT ;  /* 0x00ff00ff9a9a7812 */ /* 0x000fe200078ec0ff */
[----:B------:R-:W-:Y:S01]  /*f830*/  FMUL.FTZ R24, R2, R136 ;  /* 0x0000008802187220 */ /* 0x000fe20000410000 */
[----:B------:R-:W-:Y:S01]  /*f840*/  PRMT R176, R176, 0x5410, R155 ;  /* 0x00005410b0b07816 */ /* 0x000fe2000000009b */
[--C-:B-1----:R-:W-:Y:S01]  /*f850*/  FFMA.FTZ R142, R30, UR4, -R186.reuse ;  /* 0x000000041e8e7c23 */ /* 0x102fe200080108ba */
[----:B------:R-:W-:Y:S01]  /*f860*/  MOV R155, R179 ;  /* 0x000000b3009b7202 */ /* 0x000fe20000000f00 */
[----:B------:R-:W-:Y:S01]  /*f870*/  LDSM.16.MT88.4 R136, [R188+0xa800] ;  /* 0x00a80000bc88783b */ /* 0x000fe20000004200 */
[--C-:B------:R-:W-:Y:S01]  /*f880*/  HSET2.LE.AND R179, R154, R184.reuse, PT ;  /* 0x000000b89ab37233 */ /* 0x100fe20003803000 */
[----:B------:R-:W-:Y:S01]  /*f890*/  FFMA.FTZ R186, R31, UR4, -R186 ;  /* 0x000000041fba7c23 */ /* 0x000fe200080108ba */
[C---:B------:R-:W-:Y:S04]  /*f8a0*/  HMMA.16816.F32.BF16 R24, R180.reuse, R144, R24 ;  /* 0x00000090b418723c */ /* 0x040fe80000041818 */
[----:B---3--:R-:W-:Y:S01]  /*f8b0*/  MOV R154, R158 ;  /* 0x0000009e009a7202 */ /* 0x008fe20000000f00 */
[----:B----4-:R-:W-:Y:S01]  /*f8c0*/  FMUL.FTZ R28, R2, R132 ;  /* 0x00000084021c7220 */ /* 0x010fe20000410000 */
[----:B------:R1:W-:Y:S01]  /*f8d0*/  MUFU.EX2 R158, R142 ;  /* 0x0000008e009e7308 */ /* 0x0003e20000000800 */
[----:B------:R-:W-:Y:S01]  /*f8e0*/  LOP3.LUT R148, R190, 0xff, RZ, 0xc0, !PT ;  /* 0x000000ffbe947812 */ /* 0x000fe200078ec0ff */
[C---:B------:R-:W-:Y:S01]  /*f8f0*/  FMUL.FTZ R30, R0.reuse, R134 ;  /* 0x00000086001e7220 */ /* 0x040fe20000410000 */
[----:B------:R-:W-:Y:S01]  /*f900*/  LOP3.LUT R149, R149, 0xff, RZ, 0xc0, !PT ;  /* 0x000000ff95957812 */ /* 0x000fe200078ec0ff */
[----:B------:R-:W-:Y:S01]  /*f910*/  FMUL.FTZ R31, R0, R135 ;  /* 0x00000087001f7220 */ /* 0x000fe20000410000 */
[----:B------:R-:W-:Y:S01]  /*f920*/  PRMT R140, R148, 0x5410, R140 ;  /* 0x00005410948c7816 */ /* 0x000fe2000000008c */
[----:B------:R-:W-:Y:S01]  /*f930*/  LDSM.16.MT88.4 R188, [R188+0xb800] ;  /* 0x00b80000bcbc783b */ /* 0x000fe20000004200 */
[----:B------:R-:W-:Y:S01]  /*f940*/  PRMT R177, R149, 0x5410, R177 ;  /* 0x0000541095b17816 */ /* 0x000fe200000000b1 */
[C---:B------:R-:W-:Y:S01]  /*f950*/  FMUL.FTZ R129, R164.reuse, R129 ;  /* 0x00000081a4817220 */ /* 0x040fe20000410000 */
[--C-:B------:R-:W-:Y:S01]  /*f960*/  HSET2.LE.AND R145, R153, R184.reuse, PT ;  /* 0x000000b899917233 */ /* 0x100fe20003803000 */
[C---:B------:R-:W-:Y:S01]  /*f970*/  FMUL.FTZ R130, R3.reuse, R130 ;  /* 0x0000008203827220 */ /* 0x040fe20000410000 */
[-C--:B------:R-:W-:Y:S03]  /*f980*/  HMMA.16816.F32.BF16 R28, R180, R146.reuse, R28 ;  /* 0x00000092b41c723c */ /* 0x080fe6000004181c */
[----:B------:R-:W3:Y:S01]  /*f990*/  LDSM.16.MT88.4 R148, [R217+0xa800] ;  /* 0x00a80000d994783b */ /* 0x000ee20000004200 */
[C---:B------:R-:W-:Y:S01]  /*f9a0*/  FMUL.FTZ R131, R3.reuse, R131 ;  /* 0x0000008303837220 */ /* 0x040fe20000410000 */
[----:B------:R-:W-:Y:S01]  /*f9b0*/  MOV R160, R162 ;  /* 0x000000a200a07202 */ /* 0x000fe20000000f00 */
[----:B------:R-:W-:Y:S01]  /*f9c0*/  FFMA.FTZ R199, R164, R235, R199 ;  /* 0x000000eba4c77223 */ /* 0x000fe200000100c7 */
[----:B------:R-:W-:Y:S01]  /*f9d0*/  MOV R153, R143 ;  /* 0x0000008f00997202 */ /* 0x000fe20000000f00 */
[----:B------:R-:W-:Y:S01]  /*f9e0*/  FFMA.FTZ R202, R3, R234, R202 ;  /* 0x000000ea03ca7223 */ /* 0x000fe200000100ca */
[--C-:B------:R-:W-:Y:S01]  /*f9f0*/  HSET2.LE.AND R132, R140, R184.reuse, PT ;  /* 0x000000b88c847233 */ /* 0x100fe20003803000 */
[----:B------:R-:W-:Y:S01]  /*fa00*/  FFMA.FTZ R207, R2, R233, R207 ;  /* 0x000000e902cf7223 */ /* 0x000fe200000100cf */
[----:B------:R-:W-:Y:S01]  /*fa10*/  HMMA.16816.F32.BF16 R128, R172, R146, R128 ;  /* 0x00000092ac80723c */ /* 0x000fe20000041880 */
[----:B------:R-:W-:Y:S03]  /*fa20*/  LDSM.16.MT88.4 R172, [R156+0x1800] ;  /* 0x001800009cac783b */ /* 0x000fe60000004200 */
[--C-:B------:R-:W-:Y:S01]  /*fa30*/  HSET2.LE.AND R133, R141, R184.reuse, PT ;  /* 0x000000b88d857233 */ /* 0x100fe20003803000 */
[----:B------:R-:W-:Y:S01]  /*fa40*/  FFMA.FTZ R209, R0, R232, R209 ;  /* 0x000000e800d17223 */ /* 0x000fe200000100d1 */
[----:B------:R-:W-:Y:S01]  /*fa50*/  PRMT R178, R162, 0x7771, RZ ;  /* 0x00007771a2b27816 */ /* 0x000fe200000000ff */
[----:B------:R-:W-:Y:S01]  /*fa60*/  FADD.FTZ R199, R200, R199 ;  /* 0x000000c7c8c77221 */ /* 0x000fe20000010000 */
[----:B------:R-:W-:Y:S01]  /*fa70*/  LOP3.LUT R160, R160, 0xff, RZ, 0xc0, !PT ;  /* 0x000000ffa0a07812 */ /* 0x000fe200078ec0ff */
[----:B-1----:R1:W4:Y:S01]  /*fa80*/  LDSM.16.MT88.4 R140, [R156+0x800] ;  /* 0x000800009c8c783b */ /* 0x0023220000004200 */
[----:B------:R-:W-:Y:S01]  /*fa90*/  PRMT R162, R192, 0x7773, RZ ;  /* 0x00007773c0a27816 */ /* 0x000fe200000000ff */
[----:B------:R-:W-:Y:S01]  /*faa0*/  FADD.FTZ R202, R201, R202 ;  /* 0x000000cac9ca7221 */ /* 0x000fe20000010000 */
[----:B------:R-:W-:Y:S01]  /*fab0*/  PRMT R178, R160, 0x5410, R178 ;  /* 0x00005410a0b27816 */ /* 0x000fe200000000b2 */
[----:B------:R-:W-:Y:S01]  /*fac0*/  FADD.FTZ R207, R208, R207 ;  /* 0x000000cfd0cf7221 */ /* 0x000fe20000010000 */
[----:B------:R-:W1:Y:S01]  /*fad0*/  MUFU.EX2 R160, R186 ;  /* 0x000000ba00a07308 */ /* 0x000e620000000800 */
[----:B------:R-:W-:Y:S01]  /*fae0*/  PRMT R152, R152, 0x5410, R162 ;  /* 0x0000541098987816 */ /* 0x000fe200000000a2 */
[----:B------:R-:W-:Y:S01]  /*faf0*/  FADD.FTZ R209, R210, R209 ;  /* 0x000000d1d2d17221 */ /* 0x000fe20000010000 */
[--C-:B------:R-:W-:Y:S01]  /*fb00*/  HSET2.LE.AND R178, R178, R184.reuse, PT ;  /* 0x000000b8b2b27233 */ /* 0x100fe20003803000 */
[----:B------:R-:W5:Y:S01]  /*fb10*/  LDSM.16.MT88.4 R180, [R212+0x800] ;  /* 0x00080000d4b4783b */ /* 0x000f620000004200 */
[----:B------:R-:W-:Y:S01]  /*fb20*/  LOP3.LUT R144, R152, 0xff00ff, RZ, 0xc0, !PT ;  /* 0x00ff00ff98907812 */ /* 0x000fe200078ec0ff */
[----:B------:R-:W-:Y:S01]  /*fb30*/  FADD.FTZ R199, R171, R199 ;  /* 0x000000c7abc77221 */ /* 0x000fe20000010000 */
[--C-:B------:R-:W-:Y:S01]  /*fb40*/  HSET2.LE.AND R176, R176, R184.reuse, PT ;  /* 0x000000b8b0b07233 */ /* 0x100fe20003803000 */
[----:B------:R-:W-:Y:S01]  /*fb50*/  FADD.FTZ R202, R197, R202 ;  /* 0x000000cac5ca7221 */ /* 0x000fe20000010000 */
[----:B------:R-:W-:Y:S01]  /*fb60*/  F2FP.BF16.F32.PACK_AB R152, R211, R170 ;  /* 0x000000aad398723e */ /* 0x000fe200000010ff */
[----:B------:R-:W-:Y:S01]  /*fb70*/  FADD.FTZ R207, R203, R207 ;  /* 0x000000cfcbcf7221 */ /* 0x000fe20000010000 */
[----:B------:R-:W-:Y:S01]  /*fb80*/  F2FP.BF16.F32.PACK_AB R134, R251, R250 ;  /* 0x000000fafb86723e */ /* 0x000fe200000010ff */
[----:B------:R-:W-:Y:S01]  /*fb90*/  FADD.FTZ R209, R205, R209 ;  /* 0x000000d1cdd17221 */ /* 0x000fe20000010000 */
[----:B------:R-:W-:Y:S01]  /*fba0*/  MOV R147, R195 ;  /* 0x000000c300937202 */ /* 0x000fe20000000f00 */
[----:B------:R-:W-:Y:S01]  /*fbb0*/  FADD.FTZ R199, R196, R199 ;  /* 0x000000c7c4c77221 */ /* 0x000fe20000010000 */
[----:B------:R-:W-:Y:S01]  /*fbc0*/  F2FP.BF16.F32.PACK_AB R135, R249, R248 ;  /* 0x000000f8f987723e */ /* 0x000fe200000010ff */
[----:B------:R-:W-:Y:S01]  /*fbd0*/  LDSM.16.MT88.4 R192, [R212+0x1800] ;  /* 0x00180000d4c0783b */ /* 0x000fe20000004200 */
[----:B------:R-:W-:Y:S01]  /*fbe0*/  LOP3.LUT R178, R152, R178, RZ, 0xc0, !PT ;  /* 0x000000b298b27212 */ /* 0x000fe200078ec0ff */
[----:B------:R-:W-:Y:S01]  /*fbf0*/  FADD.FTZ R202, R198, R202 ;  /* 0x000000cac6ca7221 */ /* 0x000fe20000010000 */
[--C-:B------:R-:W-:Y:S01]  /*fc00*/  HSET2.LE.AND R177, R177, R184.reuse, PT ;  /* 0x000000b8b1b17233 */ /* 0x100fe20003803000 */
[----:B------:R-:W-:Y:S01]  /*fc10*/  FADD.FTZ R207, R204, R207 ;  /* 0x000000cfcccf7221 */ /* 0x000fe20000010000 */
[----:B--2---:R-:W-:Y:S01]  /*fc20*/  MOV R152, R161 ;  /* 0x000000a100987202 */ /* 0x004fe20000000f00 */
[----:B------:R-:W-:Y:S01]  /*fc30*/  FADD.FTZ R209, R206, R209 ;  /* 0x000000d1ced17221 */ /* 0x000fe20000010000 */
[----:B------:R-:W-:Y:S01]  /*fc40*/  LOP3.LUT R176, R134, R176, RZ, 0xc0, !PT ;  /* 0x000000b086b07212 */ /* 0x000fe200078ec0ff */
[----:B------:R-:W-:Y:S01]  /*fc50*/  FADD.FTZ R199, R250, R199 ;  /* 0x000000c7fac77221 */ /* 0x000fe20000010000 */
[----:B------:R-:W-:Y:S02]  /*fc60*/  F2FP.BF16.F32.PACK_AB R134, R252, R147 ;  /* 0x00000093fc86723e */ /* 0x000fe400000010ff */
[----:B------:R-:W-:Y:S01]  /*fc70*/  LOP3.LUT R179, R135, R179, RZ, 0xc0, !PT ;  /* 0x000000b387b37212 */ /* 0x000fe200078ec0ff */
[----:B------:R-:W-:Y:S01]  /*fc80*/  FADD.FTZ R199, R251, R199 ;  /* 0x000000c7fbc77221 */ /* 0x000fe20000010000 */
[----:B------:R-:W-:Y:S02]  /*fc90*/  F2FP.BF16.F32.PACK_AB R135, R152, R154 ;  /* 0x0000009a9887723e */ /* 0x000fe400000010ff */
[----:B-1----:R-:W-:Y:S01]  /*fca0*/  MOV R156, R160 ;  /* 0x000000a0009c7202 */ /* 0x002fe20000000f00 */
[----:B------:R-:W-:Y:S01]  /*fcb0*/  FADD.FTZ R199, R170, R199 ;  /* 0x000000c7aac77221 */ /* 0x000fe20000010000 */
[----:B------:R-:W-:Y:S02]  /*fcc0*/  LOP3.LUT R177, R134, R177, RZ, 0xc0, !PT ;  /* 0x000000b186b17212 */ /* 0x000fe400078ec0ff */
[----:B------:R-:W-:Y:S01]  /*fcd0*/  HSET2.LE.AND R144, R144, R184, PT ;  /* 0x000000b890907233 */ /* 0x000fe20003803000 */
[----:B------:R-:W-:Y:S01]  /*fce0*/  FADD.FTZ R235, R211, R199 ;  /* 0x000000c7d3eb7221 */ /* 0x000fe20000010000 */
[----:B------:R-:W-:Y:S01]  /*fcf0*/  LOP3.LUT R133, R135, R133, RZ, 0xc0, !PT ;  /* 0x0000008587857212 */ /* 0x000fe200078ec0ff */
[----:B------:R-:W1:Y:S01]  /*fd00*/  LDSM.16.MT88.4 R184, [R217+0xb800] ;  /* 0x00b80000d9b8783b */ /* 0x000e620000004200 */
[----:B------:R-:W-:Y:S01]  /*fd10*/  F2FP.BF16.F32.PACK_AB R146, R153, R155 ;  /* 0x0000009b9992723e */ /* 0x000fe200000010ff */
[-C--:B---3--:R-:W-:Y:S05]  /*fd20*/  HMMA.16816.F32.BF16 R160, R176, R148.reuse, R4 ;  /* 0x00000094b0a0723c */ /* 0x088fea0000041804 */
[----:B------:R-:W-:Y:S02]  /*fd30*/  F2FP.BF16.F32.PACK_AB R134, R159, R157 ;  /* 0x0000009d9f86723e */ /* 0x000fe400000010ff */
[----:B------:R-:W-:Y:S02]  /*fd40*/  F2FP.BF16.F32.PACK_AB R135, R156, R158 ;  /* 0x0000009e9c87723e */ /* 0x000fe400000010ff */
[----:B------:R-:W-:Y:S02]  /*fd50*/  LOP3.LUT R132, R146, R132, RZ, 0xc0, !PT ;  /* 0x0000008492847212 */ /* 0x000fe400078ec0ff */
[----:B------:R-:W-:Y:S02]  /*fd60*/  LOP3.LUT R134, R134, R145, RZ, 0xc0, !PT ;  /* 0x0000009186867212 */ /* 0x000fe400078ec0ff */
        /* <DEDUP_REMOVED lines=11> */
[----:B------:R-:W-:Y:S01]  /*fe20*/  MOV R15, R147 ;  /* 0x00000093000f7202 */ /* 0x000fe20000000f00 */
[----:B------:R-:W-:Y:S01]  /*fe30*/  FADD.FTZ R207, R8, R207 ;  /* 0x000000cf08cf7221 */ /* 0x000fe20000010000 */
[----:B------:R-:W-:Y:S01]  /*fe40*/  FADD.FTZ R209, R9, R209 ;  /* 0x000000d109d17221 */ /* 0x000fe20000010000 */
[----:B------:R-:W-:Y:S02]  /*fe50*/  MOV R0, R165 ;  /* 0x000000a500007202 */ /* 0x000fe40000000f00 */
[C---:B------:R-:W-:Y:S04]  /*fe60*/  HMMA.16816.F32.BF16 R148, R176.reuse, R150, R16 ;  /* 0x00000096b094723c */ /* 0x040fe80000041810 */
[----:B------:R-:W-:Y:S01]  /*fe70*/  FADD.FTZ R202, R15, R202 ;  /* 0x000000ca0fca7221 */ /* 0x000fe20000010000 */
[----:B------:R-:W-:Y:S01]  /*fe80*/  FADD.FTZ R207, R10, R207 ;  /* 0x000000cf0acf7221 */ /* 0x000fe20000010000 */
[----:B------:R-:W-:Y:S01]  /*fe90*/  FADD.FTZ R209, R11, R209 ;  /* 0x000000d10bd17221 */ /* 0x000fe20000010000 */
        /* <DEDUP_REMOVED lines=11> */
[----:B------:R-:W-:Y:S01]  /*ff50*/  MOV R3, R168 ;  /* 0x000000a800037202 */ /* 0x000fe20000000f00 */
[-C--:B------:R-:W-:Y:S08]  /*ff60*/  HMMA.16816.F32.BF16 R44, R132, R138.reuse, R44 ;  /* 0x0000008a842c723c */ /* 0x080ff0000004182c */
[C---:B------:R-:W-:Y:S08]  /*ff70*/  HMMA.16816.F32.BF16 R48, R176.reuse, R138, R48 ;  /* 0x0000008ab030723c */ /* 0x040ff00000041830 */
[-C--:B----4-:R-:W-:Y:S08]  /*ff80*/  HMMA.16816.F32.BF16 R52, R176, R140.reuse, R52 ;  /* 0x0000008cb034723c */ /* 0x090ff00000041834 */
[C---:B------:R-:W-:Y:S08]  /*ff90*/  HMMA.16816.F32.BF16 R56, R132.reuse, R140, R56 ;  /* 0x0000008c8438723c */ /* 0x040ff00000041838 */
[-C--:B------:R-:W-:Y:S08]  /*ffa0*/  HMMA.16816.F32.BF16 R60, R132, R142.reuse, R60 ;  /* 0x0000008e843c723c */ /* 0x080ff0000004183c */
[C---:B------:R-:W-:Y:S08]  /*ffb0*/  HMMA.16816.F32.BF16 R64, R176.reuse, R142, R64 ;  /* 0x0000008eb040723c */ /* 0x040ff00000041840 */
[-C--:B-----5:R-:W-:Y:S08]  /*ffc0*/  HMMA.16816.F32.BF16 R68, R176, R180.reuse, R68 ;  /* 0x000000b4b044723c */ /* 0x0a0ff00000041844 */
        /* <DEDUP_REMOVED lines=18> */
[----:B------:R-:W-:Y:S01]  /*100f0*/  HMMA.16816.F32.BF16 R128, R176, R194, R128 ;  /* 0x000000c2b080723c */ /* 0x000fe20000041880 */
[----:B------:R-:W-:Y:S08]  /*10100*/  @!UPT UIADD3 URZ, UPT, UPT, URZ, URZ, URZ ;  /* 0x000000fffffff290 */ /* 0x000ff0000fffe0ff */
[----:B------:R-:W-:Y:S11]  /*10110*/  BRA.U UP0, `(.L_x_1038) ;  /* 0xffffffd500807547 */ /* 0x000ff6000b83ffff */
.L_x_1037:
[----:B------:R-:W1:Y:S01]  /*10120*/  SHFL.BFLY PT, R2, R234, 0x2, 0x1f ;  /* 0x0c401f00ea027f89 */ /* 0x000e6200000e0000 */
[C---:B------:R-:W-:Y:S01]  /*10130*/  SHF.L.U32 R4, R169.reuse, 0x1, RZ ;  /* 0x00000001a9047819 */ /* 0x040fe200000006ff */
[----:B------:R-:W2:Y:S01]  /*10140*/  S2UR UR11, SR_CgaCtaId ;  /* 0x00000000000b79c3 */ /* 0x000ea20000008800 */
[----:B------:R-:W-:Y:S01]  /*10150*/  SHF.L.U32 R7, R169, 0x4, RZ ;  /* 0x00000004a9077819 */ /* 0x000fe200000006ff */
[----:B------:R-:W3:Y:S01]  /*10160*/  SHFL.BFLY PT, R0, R235, 0x2, 0x1f ;  /* 0x0c401f00eb007f89 */ /* 0x000ee200000e0000 */
[----:B------:R-:W4:Y:S02]  /*10170*/  LDCU UR4, c[0x0][0x4fc] ;  /* 0x00009f80ff0477ac */ /* 0x000f240008000800 */
[----:B------:R-:W-:Y:S01]  /*10180*/  LOP3.LUT R7, R7, 0x1c0, RZ, 0xc0, !PT ;  /* 0x000001c007077812 */ /* 0x000fe200078ec0ff */
[----:B------:R-:W4:Y:S01]  /*10190*/  SHFL.BFLY PT, R3, R233, 0x2, 0x1f ;  /* 0x0c401f00e9037f89 */ /* 0x000f2200000e0000 */
[----:B------:R-:W2:Y:S01]  /*101a0*/  LDCU.U8 UR10, c[0x0][0x548] ;  /* 0x0000a900ff0a77ac */ /* 0x000ea20008000000 */
[----:B------:R-:W2:Y:S01]  /*101b0*/  S2UR UR9, SR_CTAID.Y ;  /* 0x00000000000979c3 */ /* 0x000ea20000002600 */
[----:B------:R-:W-:Y:S01]  /*101c0*/  LOP3.LUT R7, R7, 0x38, R4, 0xf8, !PT ;  /* 0x0000003807077812 */ /* 0x000fe200078ef804 */
[----:B------:R-:W2:Y:S06]  /*101d0*/  LDCU UR7, c[0x0][0x434] ;  /* 0x00008680ff0777ac */ /* 0x000eac0008000800 */
[----:B------:R-:W2:Y:S01]  /*101e0*/  S2UR UR6, SR_CTAID.X ;  /* 0x00000000000679c3 */ /* 0x000ea20000002500 */
[----:B-1----:R-:W-:-:S02]  /*101f0*/  FADD.FTZ R234, R2, R234 ;  /* 0x000000ea02ea7221 */ /* 0x002fc40000010000 */
[----:B------:R-:W1:Y:S05]  /*10200*/  SHFL.BFLY PT, R2, R232, 0x2, 0x1f ;  /* 0x0c401f00e8027f89 */ /* 0x000e6a00000e0000 */
[----:B------:R-:W2:Y:S01]  /*10210*/  S2UR UR8, SR_CTAID.Z ;  /* 0x00000000000879c3 */ /* 0x000ea20000002700 */
[----:B---3--:R-:W-:Y:S01]  /*10220*/  FADD.FTZ R235, R0, R235 ;  /* 0x000000eb00eb7221 */ /* 0x008fe20000010000 */
[----:B------:R-:W3:Y:S01]  /*10230*/  SHFL.BFLY PT, R6, R234, 0x1, 0x1f ;  /* 0x0c201f00ea067f89 */ /* 0x000ee200000e0000 */
[----:B----4-:R-:W-:Y:S01]  /*10240*/  FADD.FTZ R233, R3, R233 ;  /* 0x000000e903e97221 */ /* 0x010fe20000010000 */
[----:B------:R-:W-:Y:S02]  /*10250*/  LOP3.LUT R3, R4, 0x6, RZ, 0xc0, !PT ;  /* 0x0000000604037812 */ /* 0x000fe400078ec0ff */
[----:B------:R-:W4:Y:S04]  /*10260*/  SHFL.BFLY PT, R0, R235, 0x1, 0x1f ;  /* 0x0c201f00eb007f89 */ /* 0x000f2800000e0000 */
[----:B------:R-:W2:Y:S01]  /*10270*/  SHFL.BFLY PT, R10, R233, 0x1, 0x1f ;  /* 0x0c201f00e90a7f89 */ /* 0x000ea200000e0000 */
[----:B-1----:R-:W-:Y:S01]  /*10280*/  FADD.FTZ R232, R2, R232 ;  /* 0x000000e802e87221 */ /* 0x002fe20000010000 */
[----:B------:R-:W-:Y:S01]  /*10290*/  SHF.L.U32 R2, R169, 0x5, RZ ;  /* 0x00000005a9027819 */ /* 0x000fe200000006ff */
[----:B---3--:R-:W-:-:S03]  /*102a0*/  FADD.FTZ R6, R234, R6 ;  /* 0x00000006ea067221 */ /* 0x008fc60000010000 */
[----:B------:R-:W1:Y:S01]  /*102b0*/  SHFL.BFLY PT, R9, R232, 0x1, 0x1f ;  /* 0x0c201f00e8097f89 */ /* 0x000e6200000e0000 */
[----:B------:R-:W-:Y:S01]  /*102c0*/  LOP3.LUT R2, R3, 0x7c00, R2, 0xf8, !PT ;  /* 0x00007c0003027812 */ /* 0x000fe200078ef802 */
[----:B----4-:R-:W-:Y:S01]  /*102d0*/  FADD.FTZ R0, R235, R0 ;  /* 0x00000000eb007221 */ /* 0x010fe20000010000 */
[----:B------:R-:W3:Y:S01]  /*102e0*/  MUFU.RCP R8, R6 ;  /* 0x0000000600087308 */ /* 0x000ee20000001000 */
[----:B------:R-:W-:Y:S01]  /*102f0*/  FSETP.NE.FTZ.AND P2, PT, R6, RZ, PT ;  /* 0x000000ff0600720b */ /* 0x000fe20003f55000 */
[----:B--2---:R-:W-:Y:S02]  /*10300*/  FADD.FTZ R10, R233, R10 ;  /* 0x0000000ae90a7221 */ /* 0x004fe40000010000 */
[----:B------:R-:W-:Y:S02]  /*10310*/  FSETP.NE.FTZ.AND P5, PT, R0, RZ, PT ;  /* 0x000000ff0000720b */ /* 0x000fe40003fb5000 */
[----:B------:R-:W-:Y:S02]  /*10320*/  LOP3.LUT R2, R2, R7, RZ, 0xfc, !PT ;  /* 0x0000000702027212 */ /* 0x000fe400078efcff */
[----:B------:R-:W2:Y:S01]  /*10330*/  MUFU.RCP R5, R0 ;  /* 0x0000000000057308 */ /* 0x000ea20000001000 */
[----:B------:R-:W-:-:S02]  /*10340*/  FSETP.NE.FTZ.AND P1, PT, R10, RZ, PT ;  /* 0x000000ff0a00720b */ /* 0x000fc40003f35000 */
[----:B------:R-:W-:-:S04]  /*10350*/  MOV R7, 0x10 ;  /* 0x0000001000077802 */ /* 0x000fc80000000f00 */
[----:B------:R-:W-:Y:S01]  /*10360*/  SEL R7, R7, 0xfffffff0, !P6 ;  /* 0xfffffff007077807 */ /* 0x000fe20007000000 */
[----:B------:R-:W4:Y:S01]  /*10370*/  MUFU.RCP R3, R10 ;  /* 0x0000000a00037308 */ /* 0x000f220000001000 */
[----:B---3--:R-:W-:Y:S01]  /*10380*/  FSEL R8, R8, 1, P2 ;  /* 0x3f80000008087808 */ /* 0x008fe20001000000 */
[----:B-1----:R-:W-:-:S04]  /*10390*/  FADD.FTZ R9, R232, R9 ;  /* 0x00000009e8097221 */ /* 0x002fc80000010000 */
[----:B------:R-:W-:Y:S02]  /*103a0*/  FMUL.FTZ R8, R8, UR4 ;  /* 0x0000000408087c20 */ /* 0x000fe40008410000 */
[----:B------:R-:W1:Y:S01]  /*103b0*/  MUFU.RCP R4, R9 ;  /* 0x0000000900047308 */ /* 0x000e620000001000 */
[----:B------:R-:W-:Y:S01]  /*103c0*/  FSETP.NE.FTZ.AND P0, PT, R9, RZ, PT ;  /* 0x000000ff0900720b */ /* 0x000fe20003f15000 */
[C---:B------:R-:W-:Y:S01]  /*103d0*/  FMUL.FTZ R162, R8.reuse, R162 ;  /* 0x000000a208a27220 */ /* 0x040fe20000410000 */
[----:B--2---:R-:W-:Y:S01]  /*103e0*/  FSEL R5, R5, 1, P5 ;  /* 0x3f80000005057808 */ /* 0x004fe20002800000 */
[C---:B------:R-:W-:Y:S01]  /*103f0*/  FMUL.FTZ R163, R8.reuse, R163 ;  /* 0x000000a308a37220 */ /* 0x040fe20000410000 */
[----:B------:R-:W-:Y:S01]  /*10400*/  R2P PR, R169, 0x18 ;  /* 0x00000018a9007804 */ /* 0x000fe20000000000 */
[C---:B------:R-:W-:Y:S01]  /*10410*/  FMUL.FTZ R150, R8.reuse, R150 ;  /* 0x0000009608967220 */ /* 0x040fe20000410000 */
[C---:B------:R-:W-:Y:S01]  /*10420*/  FMUL.FTZ R151, R8.reuse, R151 ;  /* 0x0000009708977220 */ /* 0x040fe20000410000 */
[----:B------:R-:W-:Y:S01]  /*10430*/  FMUL.FTZ R5, R5, UR4 ;  /* 0x0000000405057c20 */ /* 0x000fe20008410000 */
[----:B----4-:R-:W-:Y:S01]  /*10440*/  FSEL R3, R3, 1, P1 ;  /* 0x3f80000003037808 */ /* 0x010fe20000800000 */
[----:B------:R-:W-:Y:S01]  /*10450*/  FMUL.FTZ R38, R8, R38 ;  /* 0x0000002608267220 */ /* 0x000fe20000410000 */
[----:B------:R-:W-:Y:S01]  /*10460*/  SEL R213, R213, 0xffffffe0, !P3 ;  /* 0xffffffe0d5d57807 */ /* 0x000fe20005800000 */
[C---:B------:R-:W-:Y:S01]  /*10470*/  FMUL.FTZ R160, R5.reuse, R160 ;  /* 0x000000a005a07220 */ /* 0x040fe20000410000 */
[----:B------:R-:W-:Y:S01]  /*10480*/  FMUL.FTZ R161, R5, R161 ;  /* 0x000000a105a17220 */ /* 0x000fe20000410000 */
[----:B------:R-:W-:Y:S01]  /*10490*/  FMUL.FTZ R3, R3, UR4 ;  /* 0x0000000403037c20 */ /* 0x000fe20008410000 */
[C---:B------:R-:W-:Y:S01]  /*104a0*/  FMUL.FTZ R148, R5.reuse, R148 ;  /* 0x0000009405947220 */ /* 0x040fe20000410000 */
[----:B------:R-:W-:Y:S01]  /*104b0*/  FMUL.FTZ R149, R5, R149 ;  /* 0x0000009505957220 */ /* 0x000fe20000410000 */
[----:B-1----:R-:W-:Y:S01]  /*104c0*/  FSEL R4, R4, 1, P0 ;  /* 0x3f80000004047808 */ /* 0x002fe20000000000 */
[C---:B------:R-:W-:Y:S01]  /*104d0*/  FMUL.FTZ R156, R3.reuse, R156 ;  /* 0x0000009c039c7220 */ /* 0x040fe20000410000 */
[C---:B------:R-:W-:Y:S01]  /*104e0*/  FMUL.FTZ R157, R3.reuse, R157 ;  /* 0x0000009d039d7220 */ /* 0x040fe20000410000 */
[C---:B------:R-:W-:Y:S01]  /*104f0*/  FMUL.FTZ R152, R3.reuse, R152 ;  /* 0x0000009803987220 */ /* 0x040fe20000410000 */
[C---:B------:R-:W-:Y:S01]  /*10500*/  FMUL.FTZ R153, R3.reuse, R153 ;  /* 0x0000009903997220 */ /* 0x040fe20000410000 */
[----:B------:R-:W-:Y:S01]  /*10510*/  FMUL.FTZ R4, R4, UR4 ;  /* 0x0000000404047c20 */ /* 0x000fe20008410000 */
[----:B------:R-:W-:Y:S01]  /*10520*/  UMOV UR4, 0x400 ;  /* 0x0000040000047882 */ /* 0x000fe20000000000 */
[C---:B------:R-:W-:Y:S01]  /*10530*/  FMUL.FTZ R40, R3.reuse, R40 ;  /* 0x0000002803287220 */ /* 0x040fe20000410000 */
[----:B------:R-:W-:Y:S01]  /*10540*/  ULEA UR11, UR11, UR4, 0x18 ;  /* 0x000000040b0b7291 */ /* 0x000fe2000f8ec0ff */
        /* <DEDUP_REMOVED lines=29> */
[----:B------:R-:W-:Y:S01]  /*10720*/  LEA R2, R2, UR11, 0x1 ;  /* 0x0000000b02027c11 */ /* 0x000fe2000f8e08ff */
[C---:B------:R-:W-:Y:S01]  /*10730*/  FMUL.FTZ R154, R4.reuse, R154 ;  /* 0x0000009a049a7220 */ /* 0x040fe20000410000 */
[----:B------:R-:W-:Y:S01]  /*10740*/  FMUL.FTZ R155, R4, R155 ;  /* 0x0000009b049b7220 */ /* 0x000fe20000410000 */
[C---:B------:R-:W-:Y:S01]  /*10750*/  FMUL.FTZ R36, R5.reuse, R36 ;  /* 0x0000002405247220 */ /* 0x040fe20000410000 */
[C---:B------:R-:W-:Y:S01]  /*10760*/  FMUL.FTZ R37, R5.reuse, R37 ;  /* 0x0000002505257220 */ /* 0x040fe20000410000 */
[C---:B------:R-:W-:Y:S01]  /*10770*/  FMUL.FTZ R39, R8.reuse, R39 ;  /* 0x0000002708277220 */ /* 0x040fe20000410000 */
[C---:B------:R-:W-:Y:S01]  /*10780*/  FMUL.FTZ R48, R5.reuse, R48 ;  /* 0x0000003005307220 */ /* 0x040fe20000410000 */
        /* <DEDUP_REMOVED lines=12> */
[C---:B------:R-:W-:Y:S01]  /*10850*/  FMUL.FTZ R52, R5.reuse, R52 ;  /* 0x0000003405347220 */ /* 0x040fe20000410000 */
[C---:B------:R-:W-:Y:S01]  /*10860*/  IADD3 R3, PT, PT, R2.reuse, R7, RZ ;  /* 0x0000000702037210 */ /* 0x040fe20007ffe0ff */
[----:B------:R-:W-:Y:S01]  /*10870*/  FMUL.FTZ R53, R5, R53 ;  /* 0x0000003505357220 */ /* 0x000fe20000410000 */
[----:B------:R-:W-:Y:S01]  /*10880*/  IADD3 R11, PT, PT, R2, R213, RZ ;  /* 0x000000d5020b7210 */ /* 0x000fe20007ffe0ff */
[C---:B------:R-:W-:Y:S01]  /*10890*/  FMUL.FTZ R54, R8.reuse, R54 ;  /* 0x0000003608367220 */ /* 0x040fe20000410000 */
[----:B------:R-:W-:Y:S01]  /*108a0*/  F2FP.BF16.F32.PACK_AB R156, R157, R156 ;  /* 0x0000009c9d9c723e */ /* 0x000fe200000010ff */
[C---:B------:R-:W-:Y:S01]  /*108b0*/  FMUL.FTZ R55, R8.reuse, R55 ;  /* 0x0000003708377220 */ /* 0x040fe20000410000 */
[----:B------:R-:W-:Y:S01]  /*108c0*/  F2FP.BF16.F32.PACK_AB R158, R159, R158 ;  /* 0x0000009e9f9e723e */ /* 0x000fe200000010ff */
[----:B------:R-:W-:Y:S01]  /*108d0*/  FMUL.FTZ R64, R5, R64 ;  /* 0x0000004005407220 */ /* 0x000fe20000410000 */
[----:B------:R-:W-:Y:S01]  /*108e0*/  F2FP.BF16.F32.PACK_AB R152, R153, R152 ;  /* 0x000000989998723e */ /* 0x000fe200000010ff */
[----:B------:R-:W-:Y:S01]  /*108f0*/  FMUL.FTZ R65, R5, R65 ;  /* 0x0000004105417220 */ /* 0x000fe20000410000 */
[----:B------:R-:W-:Y:S01]  /*10900*/  F2FP.BF16.F32.PACK_AB R154, R155, R154 ;  /* 0x0000009a9b9a723e */ /* 0x000fe200000010ff */
[C---:B------:R-:W-:Y:S01]  /*10910*/  FMUL.FTZ R66, R8.reuse, R66 ;  /* 0x0000004208427220 */ /* 0x040fe20000410000 */
[----:B------:R-:W-:Y:S01]  /*10920*/  FMUL.FTZ R67, R8, R67 ;  /* 0x0000004308437220 */ /* 0x000fe20000410000 */
[----:B------:R-:W-:Y:S01]  /*10930*/  F2FP.BF16.F32.PACK_AB R36, R37, R36 ;  /* 0x000000242524723e */ /* 0x000fe200000010ff */
[C---:B------:R-:W-:Y:S01]  /*10940*/  FMUL.FTZ R58, R4.reuse, R58 ;  /* 0x0000003a043a7220 */ /* 0x040fe20000410000 */
[----:B------:R-:W-:Y:S01]  /*10950*/  F2FP.BF16.F32.PACK_AB R38, R39, R38 ;  /* 0x000000262726723e */ /* 0x000fe200000010ff */
[----:B------:R-:W-:Y:S01]  /*10960*/  FMUL.FTZ R59, R4, R59 ;  /* 0x0000003b043b7220 */ /* 0x000fe20000410000 */
[----:B------:R-:W-:Y:S01]  /*10970*/  IADD3 R13, PT, PT, R2, 0x40, RZ ;  /* 0x00000040020d7810 */ /* 0x000fe20007ffe0ff */
[----:B------:R-:W-:Y:S01]  /*10980*/  STS [R2], R160 ;  /* 0x000000a002007388 */ /* 0x000fe20000000800 */
[----:B------:R-:W-:Y:S01]  /*10990*/  F2FP.BF16.F32.PACK_AB R48, R49, R48 ;  /* 0x000000303130723e */ /* 0x000fe200000010ff */
[C---:B------:R-:W-:Y:S01]  /*109a0*/  FMUL.FTZ R62, R4.reuse, R62 ;  /* 0x0000003e043e7220 */ /* 0x040fe20000410000 */
[----:B------:R-:W-:Y:S01]  /*109b0*/  F2FP.BF16.F32.PACK_AB R50, R51, R50 ;  /* 0x000000323332723e */ /* 0x000fe200000010ff */
[----:B------:R-:W-:Y:S01]  /*109c0*/  STS [R2+0x400], R162 ;  /* 0x000400a202007388 */ /* 0x000fe20000000800 */
[----:B------:R-:W-:Y:S01]  /*109d0*/  IADD3 R12, PT, PT, R7, R11, RZ ;  /* 0x0000000b070c7210 */ /* 0x000fe20007ffe0ff */
[----:B------:R-:W-:Y:S01]  /*109e0*/  FMUL.FTZ R63, R4, R63 ;  /* 0x0000003f043f7220 */ /* 0x000fe20000410000 */
[----:B------:R-:W-:Y:S01]  /*109f0*/  @P4 IADD3 R13, PT, PT, R2, -0x40, RZ ;  /* 0xffffffc0020d4810 */ /* 0x000fe20007ffe0ff */
[----:B------:R-:W-:Y:S01]  /*10a00*/  STS [R3], R148 ;  /* 0x0000009403007388 */ /* 0x000fe20000000800 */
[----:B------:R-:W-:Y:S01]  /*10a10*/  F2FP.BF16.F32.PACK_AB R40, R41, R40 ;  /* 0x000000282928723e */ /* 0x000fe200000010ff */
[----:B------:R-:W-:Y:S01]  /*10a20*/  FMUL.FTZ R68, R5, R68 ;  /* 0x0000004405447220 */ /* 0x000fe20000410000 */
[----:B------:R-:W-:Y:S01]  /*10a30*/  F2FP.BF16.F32.PACK_AB R42, R43, R42 ;  /* 0x0000002a2b2a723e */ /* 0x000fe200000010ff */
[----:B------:R-:W-:Y:S01]  /*10a40*/  STS [R3+0x400], R150 ;  /* 0x0004009603007388 */ /* 0x000fe20000000800 */
[----:B------:R-:W-:Y:S01]  /*10a50*/  FMUL.FTZ R69, R5, R69 ;  /* 0x0000004505457220 */ /* 0x000fe20000410000 */
[C---:B------:R-:W-:Y:S01]  /*10a60*/  FMUL.FTZ R70, R8.reuse, R70 ;  /* 0x0000004608467220 */ /* 0x040fe20000410000 */
[C---:B------:R-:W-:Y:S01]  /*10a70*/  FMUL.FTZ R71, R8.reuse, R71 ;  /* 0x0000004708477220 */ /* 0x040fe20000410000 */
[----:B------:R-:W-:Y:S01]  /*10a80*/  F2FP.BF16.F32.PACK_AB R44, R45, R44 ;  /* 0x0000002c2d2c723e */ /* 0x000fe200000010ff */
[----:B------:R-:W-:Y:S01]  /*10a90*/  STS [R2+0x2000], R156 ;  /* 0x0020009c02007388 */ /* 0x000fe20000000800 */
[----:B------:R-:W-:Y:S01]  /*10aa0*/  F2FP.BF16.F32.PACK_AB R46, R47, R46 ;  /* 0x0000002e2f2e723e */ /* 0x000fe200000010ff */
[C---:B------:R-:W-:Y:S01]  /*10ab0*/  FMUL.FTZ R80, R5.reuse, R80 ;  /* 0x0000005005507220 */ /* 0x040fe20000410000 */
[----:B------:R-:W-:Y:S01]  /*10ac0*/  FMUL.FTZ R81, R5, R81 ;  /* 0x0000005105517220 */ /* 0x000fe20000410000 */
[----:B------:R-:W-:Y:S01]  /*10ad0*/  STS [R2+0x2400], R158 ;  /* 0x0024009e02007388 */ /* 0x000fe20000000800 */
[C---:B------:R-:W-:Y:S01]  /*10ae0*/  FMUL.FTZ R82, R8.reuse, R82 ;  /* 0x0000005208527220 */ /* 0x040fe20000410000 */
[----:B------:R-:W-:Y:S01]  /*10af0*/  FMUL.FTZ R83, R8, R83 ;  /* 0x0000005308537220 */ /* 0x000fe20000410000 */
[----:B------:R-:W-:Y:S01]  /*10b00*/  F2FP.BF16.F32.PACK_AB R52, R53, R52 ;  /* 0x000000343534723e */ /* 0x000fe200000010ff */
[----:B------:R-:W-:Y:S01]  /*10b10*/  STS [R3+0x2000], R152 ;  /* 0x0020009803007388 */ /* 0x000fe20000000800 */
[----:B------:R-:W-:Y:S01]  /*10b20*/  F2FP.BF16.F32.PACK_AB R54, R55, R54 ;  /* 0x000000363736723e */ /* 0x000fe200000010ff */
[C---:B------:R-:W-:Y:S01]  /*10b30*/  FMUL.FTZ R74, R4.reuse, R74 ;  /* 0x0000004a044a7220 */ /* 0x040fe20000410000 */
[C---:B------:R-:W-:Y:S01]  /*10b40*/  FMUL.FTZ R75, R4.reuse, R75 ;  /* 0x0000004b044b7220 */ /* 0x040fe20000410000 */
[----:B------:R-:W-:Y:S01]  /*10b50*/  STS [R3+0x2400], R154 ;  /* 0x0024009a03007388 */ /* 0x000fe20000000800 */
[----:B------:R-:W-:Y:S01]  /*10b60*/  F2FP.BF16.F32.PACK_AB R64, R65, R64 ;  /* 0x000000404140723e */ /* 0x000fe200000010ff */
[C---:B------:R-:W-:Y:S01]  /*10b70*/  FMUL.FTZ R78, R4.reuse, R78 ;  /* 0x0000004e044e7220 */ /* 0x040fe20000410000 */
[----:B------:R-:W-:Y:S01]  /*10b80*/  F2FP.BF16.F32.PACK_AB R66, R67, R66 ;  /* 0x000000424342723e */ /* 0x000fe200000010ff */
[----:B------:R-:W-:Y:S01]  /*10b90*/  STS [R11], R36 ;  /* 0x000000240b007388 */ /* 0x000fe20000000800 */
[----:B------:R-:W-:Y:S01]  /*10ba0*/  IADD3 R14, PT, PT, R7, R13, RZ ;  /* 0x0000000d070e7210 */ /* 0x000fe20007ffe0ff */
[----:B------:R-:W-:Y:S01]  /*10bb0*/  FMUL.FTZ R79, R4, R79 ;  /* 0x0000004f044f7220 */ /* 0x000fe20000410000 */
[----:B------:R-:W-:Y:S01]  /*10bc0*/  IADD3 R213, PT, PT, R213, R13, RZ ;  /* 0x0000000dd5d57210 */ /* 0x000fe20007ffe0ff */
        /* <DEDUP_REMOVED lines=18> */
[----:B------:R-:W1:Y:S01]  /*10cf0*/  LDCU.U8 UR4, c[0x0][0x549] ;  /* 0x0000a920ff0477ac */ /* 0x000e620008000000 */
[----:B------:R-:W-:Y:S01]  /*10d00*/  F2FP.BF16.F32.PACK_AB R70, R71, R70 ;  /* 0x000000464746723e */ /* 0x000fe200000010ff */
[----:B------:R-:W-:Y:S01]  /*10d10*/  STS [R12+0x2000], R44 ;  /* 0x0020002c0c007388 */ /* 0x000fe20000000800 */
[C---:B------:R-:W-:Y:S01]  /*10d20*/  FMUL.FTZ R90, R4.reuse, R90 ;  /* 0x0000005a045a7220 */ /* 0x040fe20000410000 */
[C---:B------:R-:W-:Y:S01]  /*10d30*/  FMUL.FTZ R91, R4.reuse, R91 ;  /* 0x0000005b045b7220 */ /* 0x040fe20000410000 */
[----:B------:R-:W-:Y:S01]  /*10d40*/  F2FP.BF16.F32.PACK_AB R80, R81, R80 ;  /* 0x000000505150723e */ /* 0x000fe200000010ff */
[----:B------:R-:W-:Y:S01]  /*10d50*/  STS [R12+0x2400], R46 ;  /* 0x0024002e0c007388 */ /* 0x000fe20000000800 */
[----:B------:R-:W-:Y:S01]  /*10d60*/  F2FP.BF16.F32.PACK_AB R82, R83, R82 ;  /* 0x000000525352723e */ /* 0x000fe200000010ff */
[C---:B------:R-:W-:Y:S01]  /*10d70*/  FMUL.FTZ R94, R4.reuse, R94 ;  /* 0x0000005e045e7220 */ /* 0x040fe20000410000 */
[----:B------:R-:W-:Y:S01]  /*10d80*/  IADD3 R7, PT, PT, R7, R213, RZ ;  /* 0x000000d507077210 */ /* 0x000fe20007ffe0ff */
[----:B------:R-:W-:Y:S01]  /*10d90*/  STS [R13], R52 ;  /* 0x000000340d007388 */ /* 0x000fe20000000800 */
[----:B------:R-:W-:Y:S01]  /*10da0*/  FMUL.FTZ R95, R4, R95 ;  /* 0x0000005f045f7220 */ /* 0x000fe20000410000 */
[----:B------:R-:W-:Y:S01]  /*10db0*/  F2FP.BF16.F32.PACK_AB R72, R73, R72 ;  /* 0x000000484948723e */ /* 0x000fe200000010ff */
[----:B------:R-:W-:Y:S01]  /*10dc0*/  FMUL.FTZ R100, R5, R100 ;  /* 0x0000006405647220 */ /* 0x000fe20000410000 */
        /* <DEDUP_REMOVED lines=36> */
[----:B------:R-:W-:Y:S01]  /*11010*/  STS [R7], R80 ;  /* 0x0000005007007388 */ /* 0x000fe20000000800 */
        /* <DEDUP_REMOVED lines=41> */
[----:B-1----:R-:W-:Y:S01]  /*112b0*/  UISETP.NE.AND UP1, UPT, UR4, URZ, UPT ;  /* 0x000000ff0400728c */ /* 0x002fe2000bf25270 */
[----:B------:R-:W-:Y:S01]  /*112c0*/  F2FP.BF16.F32.PACK_AB R116, R117, R116 ;  /* 0x000000747574723e */ /* 0x000fe200000010ff */
[----:B------:R1:W-:Y:S01]  /*112d0*/  STS [R2+0x6400], R90 ;  /* 0x0064005a02007388 */ /* 0x0003e20000000800 */
[----:B------:R-:W-:Y:S01]  /*112e0*/  F2FP.BF16.F32.PACK_AB R118, R119, R118 ;  /* 0x000000767776723e */ /* 0x000fe200000010ff */
[----:B------:R-:W-:Y:S01]  /*112f0*/  @P1 MUFU.LG2 R10, R10 ;  /* 0x0000000a000a1308 */ /* 0x000fe20000000c00 */
[----:B------:R-:W-:Y:S01]  /*11300*/  F2FP.BF16.F32.PACK_AB R140, R141, R140 ;  /* 0x0000008c8d8c723e */ /* 0x000fe200000010ff */
[----:B------:R-:W-:Y:S01]  /*11310*/  STS [R3+0x6000], R92 ;  /* 0x0060005c03007388 */ /* 0x000fe20000000800 */
[----:B------:R-:W-:-:S02]  /*11320*/  F2FP.BF16.F32.PACK_AB R142, R143, R142 ;  /* 0x0000008e8f8e723e */ /* 0x000fc400000010ff */
[----:B------:R-:W-:Y:S01]  /*11330*/  F2FP.BF16.F32.PACK_AB R124, R125, R124 ;  /* 0x0000007c7d7c723e */ /* 0x000fe200000010ff */
[----:B------:R2:W-:Y:S01]  /*11340*/  STS [R3+0x6400], R94 ;  /* 0x0064005e03007388 */ /* 0x0005e20000000800 */
[----:B------:R-:W-:Y:S01]  /*11350*/  F2FP.BF16.F32.PACK_AB R126, R127, R126 ;  /* 0x0000007e7f7e723e */ /* 0x000fe200000010ff */
[----:B------:R-:W3:Y:S01]  /*11360*/  @UP1 LDCU.64 UR4, c[0x0][0x430] ;  /* 0x00008600ff0417ac */ /* 0x000ee20008000a00 */
[----:B------:R-:W-:Y:S01]  /*11370*/  F2FP.BF16.F32.PACK_AB R5, R5, R128 ;  /* 0x000000800505723e */ /* 0x000fe200000010ff */
[----:B------:R-:W-:Y:S01]  /*11380*/  STS [R11+0x4000], R100 ;  /* 0x004000640b007388 */ /* 0x000fe20000000800 */
[----:B------:R-:W-:Y:S01]  /*11390*/  F2FP.BF16.F32.PACK_AB R8, R8, R130 ;  /* 0x000000820808723e */ /* 0x000fe200000010ff */
[----:B------:R-:W4:Y:S01]  /*113a0*/  @UP1 LDCU UR12, c[0x0][0x430] ;  /* 0x00008600ff0c17ac */ /* 0x000f220008000800 */
[----:B------:R-:W-:Y:S01]  /*113b0*/  F2FP.BF16.F32.PACK_AB R136, R137, R136 ;  /* 0x000000888988723e */ /* 0x000fe200000010ff */
[----:B------:R-:W-:Y:S01]  /*113c0*/  STS [R11+0x4400], R102 ;  /* 0x004400660b007388 */ /* 0x000fe20000000800 */
[----:B------:R-:W-:-:S02]  /*113d0*/  F2FP.BF16.F32.PACK_AB R138, R139, R138 ;  /* 0x0000008a8b8a723e */ /* 0x000fc400000010ff */
[----:B------:R-:W-:Y:S01]  /*113e0*/  F2FP.BF16.F32.PACK_AB R4, R4, R134 ;  /* 0x000000860404723e */ /* 0x000fe200000010ff */
[----:B------:R-:W-:Y:S04]  /*113f0*/  STS [R12+0x4000], R112 ;  /* 0x004000700c007388 */ /* 0x000fe80000000800 */
[----:B------:R-:W-:Y:S01]  /*11400*/  STS [R12+0x4400], R114 ;  /* 0x004400720c007388 */ /* 0x000fe20000000800 */
[----:B-1----:R-:W1:Y:S03]  /*11410*/  @P5 LDC R2, c[0x0][0x458] ;  /* 0x00011600ff025b82 */ /* 0x002e660000000800 */
[----:B------:R-:W-:Y:S01]  /*11420*/  STS [R11+0x6000], R104 ;  /* 0x006000680b007388 */ /* 0x000fe20000000800 */
[----:B---3--:R-:W-:-:S03]  /*11430*/  @UP1 UIMAD UR5, UR5, UR4, URZ ;  /* 0x00000004050512a4 */ /* 0x008fc6000f8e02ff */
[----:B------:R3:W-:Y:S01]  /*11440*/  STS [R11+0x6400], R106 ;  /* 0x0064006a0b007388 */ /* 0x0007e20000000800 */
[----:B--2---:R-:W2:Y:S01]  /*11450*/  @P5 MUFU.LG2 R3, R0 ;  /* 0x0000000000035308 */ /* 0x004ea20000000c00 */
[----:B------:R-:W-:Y:S02]  /*11460*/  @UP1 UMOV UR4, 0x1 ;  /* 0x0000000100041882 */ /* 0x000fe40000000000 */
[----:B------:R-:W-:Y:S04]  /*11470*/  STS [R12+0x6000], R108 ;  /* 0x0060006c0c007388 */ /* 0x000fe80000000800 */
[----:B------:R-:W-:Y:S04]  /*11480*/  STS [R12+0x6400], R110 ;  /* 0x0064006e0c007388 */ /* 0x000fe80000000800 */
[----:B------:R-:W-:Y:S04]  /*11490*/  STS [R13+0x4000], R144 ;  /* 0x004000900d007388 */ /* 0x000fe80000000800 */
[----:B------:R-:W-:Y:S01]  /*114a0*/  STS [R13+0x4400], R146 ;  /* 0x004400920d007388 */ /* 0x000fe20000000800 */
[----:B--2---:R-:W-:Y:S01]  /*114b0*/  @P5 FMUL.FTZ R3, R3, 0.69314718246459960938 ;  /* 0x3f31721803035820 */ /* 0x004fe20000410000 */
[----:B------:R-:W-:-:S02]  /*114c0*/  MOV R0, 0x7f800000 ;  /* 0x7f80000000007802 */ /* 0x000fc40000000f00 */
[----:B------:R-:W-:Y:S01]  /*114d0*/  STS [R14+0x4000], R120 ;  /* 0x004000780e007388 */ /* 0x000fe20000000800 */
[----:B-1----:R-:W-:-:S03]  /*114e0*/  @P5 FFMA.FTZ R0, R168, R2, R3 ;  /* 0x00000002a8005223 */ /* 0x002fc60000010003 */
[----:B------:R-:W-:Y:S01]  /*114f0*/  STS [R14+0x4400], R122 ;  /* 0x0044007a0e007388 */ /* 0x000fe20000000800 */
[----:B---3--:R-:W1:Y:S03]  /*11500*/  @P2 LDC R11, c[0x0][0x458] ;  /* 0x00011600ff0b2b82 */ /* 0x008e660000000800 */
        /* <DEDUP_REMOVED lines=8> */
[----:B--2---:R-:W-:-:S03]  /*11590*/  MOV R13, 0x7f800000 ;  /* 0x7f800000000d7802 */ /* 0x004fc60000000f00 */
[----:B------:R-:W-:Y:S04]  /*115a0*/  STS [R213+0x6000], R136 ;  /* 0x00600088d5007388 */ /* 0x000fe80000000800 */
[----:B------:R-:W-:Y:S01]  /*115b0*/  STS [R213+0x6400], R138 ;  /* 0x0064008ad5007388 */ /* 0x000fe20000000800 */
[----:B---3--:R2:W3:Y:S03]  /*115c0*/  @P2 MUFU.LG2 R14, R6 ;  /* 0x00000006000e2308 */ /* 0x0084e60000000c00 */
[----:B------:R-:W-:Y:S04]  /*115d0*/  STS [R7+0x6000], R132 ;  /* 0x0060008407007388 */ /* 0x000fe80000000800 */
[----:B------:R1:W-:Y:S01]  /*115e0*/  STS [R7+0x6400], R4 ;  /* 0x0064000407007388 */ /* 0x0003e20000000800 */
[----:B----4-:R-:W-:Y:S01]  /*115f0*/  SHF.L.U32 R8, R169, 0x3, RZ ;  /* 0x00000003a9087819 */ /* 0x010fe200000006ff */
[----:B--2---:R-:W2:Y:S01]  /*11600*/  @P0 LDC R6, c[0x0][0x458] ;  /* 0x00011600ff060b82 */ /* 0x004ea20000000800 */
[----:B---3--:R-:W-:-:S02]  /*11610*/  @P2 FMUL.FTZ R14, R14, 0.69314718246459960938 ;  /* 0x3f3172180e0e2820 */ /* 0x008fc40000410000 */
[C---:B------:R-:W-:Y:S02]  /*11620*/  LOP3.LUT R12, R8.reuse, 0x1f8, RZ, 0xc0, !PT ;  /* 0x000001f8080c7812 */ /* 0x040fe400078ec0ff */
[----:B------:R-:W-:Y:S02]  /*11630*/  LOP3.LUT R18, R8, 0x38, RZ, 0xc0, !PT ;  /* 0x0000003808127812 */ /* 0x000fe400078ec0ff */
[----:B------:R-:W-:-:S04]  /*11640*/  LOP3.LUT R12, R12, 0x38, R169, 0x78, !PT ;  /* 0x000000380c0c7812 */ /* 0x000fc800078e78a9 */
[----:B------:R-:W-:Y:S01]  /*11650*/  LOP3.LUT R12, R12, 0x1e00, R8, 0xf8, !PT ;  /* 0x00001e000c0c7812 */ /* 0x000fe200078ef808 */
[----:B-1----:R-:W1:Y:S08]  /*11660*/  LDC.64 R4, c[0x0][0x400] ;  /* 0x00010000ff047b82 */ /* 0x002e700000000a00 */
[----:B------:R-:W3:Y:S01]  /*11670*/  @P1 LDC R7, c[0x0][0x458] ;  /* 0x00011600ff071b82 */ /* 0x000ee20000000800 */
[----:B------:R-:W-:Y:S05]  /*11680*/  BRA.U UP1, `(.L_x_1041) ;  /* 0x0000000101287547 */ /* 0x000fea000b800000 */
[----:B------:R-:W-:Y:S01]  /*11690*/  UISETP.NE.AND UP0, UPT, UR10, URZ, UPT ;  /* 0x000000ff0a00728c */ /* 0x000fe2000bf05270 */
[----:B------:R-:W4:Y:S10]  /*116a0*/  LDCU UR13, c[0x0][0x3e0] ;  /* 0x00007c00ff0d77ac */ /* 0x000f340008000800 */
[----:B------:R-:W4:Y:S01]  /*116b0*/  @UP0 LDCU UR4, c[0x0][0x454] ;  /* 0x00008a80ff0407ac */ /* 0x000f220008000800 */
[----:B------:R-:W2:Y:S01]  /*116c0*/  @!UP0 LDCU UR12, c[0x0][0x434] ;  /* 0x00008680ff0c87ac */ /* 0x000ea20008000800 */
[----:B------:R-:W4:Y:S02]  /*116d0*/  @UP0 LDCU UR5, c[0x0][0x454] ;  /* 0x00008a80ff0507ac */ /* 0x000f240008000800 */
[----:B----4-:R-:W4:Y:S01]  /*116e0*/  @!UP0 LDCU UR5, c[0x0][0x434] ;  /* 0x00008680ff0587ac */ /* 0x010f220008000800 */
[----:B------:R-:W-:-:S02]  /*116f0*/  @UP0 UIMAD UR4, UR4, UR13, URZ ;  /* 0x0000000d040402a4 */ /* 0x000fc4000f8e02ff */
[----:B--2---:R-:W-:-:S03]  /*11700*/  @!UP0 UIMAD UR4, UR12, UR13, URZ ;  /* 0x0000000d0c0482a4 */ /* 0x004fc6000f8e02ff */
[----:B------:R-:W-:Y:S01]  /*11710*/  @UP0 UMOV UR12, 0x1 ;  /* 0x00000001000c0882 */ /* 0x000fe20000000000 */
[----:B------:R-:W-:-:S08]  /*11720*/  @!UP0 UMOV UR12, 0x1 ;  /* 0x00000001000c8882 */ /* 0x000fd00000000000 */
.L_x_1041:
[----:B------:R-:W-:Y:S01]  /*11730*/  UISETP.NE.AND UP1, UPT, UR10, URZ, !UP1 ;  /* 0x000000ff0a00728c */ /* 0x000fe2000cf25270 */
[----:B------:R-:W-:Y:S01]  /*11740*/  @P2 FFMA.FTZ R13, R167, R11, R14 ;  /* 0x0000000ba70d2223 */ /* 0x000fe2000001000e */
[----:B------:R-:W2:Y:S01]  /*11750*/  @P0 MUFU.LG2 R9, R9 ;  /* 0x0000000900090308 */ /* 0x000ea20000000c00 */
[----:B------:R-:W3:Y:S01]  /*11760*/  LDC.64 R14, c[0x0][0x410] ;  /* 0x00010400ff0e7b82 */ /* 0x000ee20000000a00 */
[----:B----4-:R-:W-:Y:S01]  /*11770*/  UIMAD UR16, UR8, UR5, URZ ;  /* 0x00000005081072a4 */ /* 0x010fe2000f8e02ff */
[----:B------:R-:W-:Y:S01]  /*11780*/  LOP3.LUT P2, RZ, R169, 0x3, RZ, 0xc0, !PT ;  /* 0x00000003a9ff7812 */ /* 0x000fe2000784c0ff */
[----:B------:R-:W-:Y:S01]  /*11790*/  USHF.L.U32 UR10, UR6, 0x7, URZ ;  /* 0x00000007060a7899 */ /* 0x000fe200080006ff */
[----:B------:R-:W-:Y:S01]  /*117a0*/  MOV R19, RZ ;  /* 0x000000ff00137202 */ /* 0x000fe20000000f00 */
[----:B------:R-:W-:Y:S01]  /*117b0*/  UIMAD UR5, UR9, UR7, URZ ;  /* 0x00000007090572a4 */ /* 0x000fe2000f8e02ff */
[----:B------:R-:W-:Y:S01]  /*117c0*/  @P1 FMUL.FTZ R10, R10, 0.69314718246459960938 ;  /* 0x3f3172180a0a1820 */ /* 0x000fe20000410000 */
[----:B------:R-:W-:Y:S01]  /*117d0*/  UIMAD UR15, UR10, UR12, URZ ;  /* 0x0000000c0a0f72a4 */ /* 0x000fe2000f8e02ff */
[----:B------:R-:W4:Y:S01]  /*117e0*/  LDC.64 R2, c[0x0][0x408] ;  /* 0x00010200ff027b82 */ /* 0x000f220000000a00 */
[----:B------:R-:W-:Y:S01]  /*117f0*/  @!UP1 UIMAD UR16, UR9, UR4, UR16 ;  /* 0x00000004091092a4 */ /* 0x000fe2000f8e0210 */
[----:B-1----:R-:W-:Y:S01]  /*11800*/  IMAD.WIDE.U32 R18, R4, UR9, R18 ;  /* 0x0000000904127c25 */ /* 0x002fe2000f8e0012 */
[----:B------:R-:W-:Y:S01]  /*11810*/  USHF.R.S32.HI UR4, URZ, 0x1f, UR5 ;  /* 0x0000001fff047899 */ /* 0x000fe20008011405 */
[----:B------:R-:W-:Y:S01]  /*11820*/  LEA R12, R12, UR11, 0x1 ;  /* 0x0000000b0c0c7c11 */ /* 0x000fe2000f8e08ff */
[----:B------:R-:W-:Y:S01]  /*11830*/  USEL UR5, UR5, URZ, UP1 ;  /* 0x000000ff05057287 */ /* 0x000fe20008800000 */
[----:B------:R-:W-:Y:S01]  /*11840*/  BSSY.RECONVERGENT B0, `(.L_x_1042) ;  /* 0x0000036000007945 */ /* 0x000fe20003800200 */
[----:B------:R-:W-:Y:S01]  /*11850*/  USHF.R.S32.HI UR13, URZ, 0x1f, UR15 ;  /* 0x0000001fff0d7899 */ /* 0x000fe2000801140f */
[----:B--2---:R-:W-:Y:S01]  /*11860*/  @P0 FMUL.FTZ R9, R9, 0.69314718246459960938 ;  /* 0x3f31721809090820 */ /* 0x004fe20000410000 */
[----:B------:R-:W-:Y:S01]  /*11870*/  USEL UR4, UR4, URZ, UP1 ;  /* 0x000000ff04047287 */ /* 0x000fe20008800000 */
[----:B------:R-:W-:Y:S01]  /*11880*/  MOV R17, 0x7f800000 ;  /* 0x7f80000000117802 */ /* 0x000fe20000000f00 */
[----:B------:R-:W-:Y:S01]  /*11890*/  USHF.R.S32.HI UR14, URZ, 0x1f, UR16 ;  /* 0x0000001fff0e7899 */ /* 0x000fe20008011410 */
[----:B------:R-:W-:Y:S01]  /*118a0*/  MOV R16, 0x7f800000 ;  /* 0x7f80000000107802 */ /* 0x000fe20000000f00 */
[----:B------:R-:W-:Y:S01]  /*118b0*/  UIADD3 UR15, UP1, UP0, UR15, UR5, UR16 ;  /* 0x000000050f0f7290 */ /* 0x000fe2000f83e010 */
[----:B---3--:R-:W-:Y:S01]  /*118c0*/  @P1 FFMA.FTZ R17, R166, R7, R10 ;  /* 0x00000007a6111223 */ /* 0x008fe2000001000a */
        /* <DEDUP_REMOVED lines=45> */
.L_x_1043:
[----:B------:R-:W-:Y:S05]  /*11ba0*/  BSYNC.RECONVERGENT B0 ;  /* 0x0000000000007941 */ /* 0x000fea0003800200 */
.L_x_1042:
[----:B------:R-:W-:Y:S01]  /*11bb0*/  IMAD.MOV.U32 R26, RZ, RZ, R18 ;  /* 0x000000ffff1a7224 */ /* 0x000fe200078e0012 */
[----:B-1----:R-:W1:Y:S01]  /*11bc0*/  LDS.128 R4, [R12+0x4000] ;  /* 0x004000000c047984 */ /* 0x002e620000000c00 */
[----:B------:R-:W2:Y:S01]  /*11bd0*/  LDCU.64 UR4, c[0x0][0x3f0] ;  /* 0x00007e00ff0477ac */ /* 0x000ea20008000a00 */
[----:B------:R-:W-:Y:S01]  /*11be0*/  SHF.R.U32.HI R0, RZ, 0x3, R169 ;  /* 0x00000003ff007819 */ /* 0x000fe200000116a9 */
[----:B------:R-:W-:Y:S01]  /*11bf0*/  IMAD.WIDE.U32 R26, R14, UR8, R26 ;  /* 0x000000080e1a7c25 */ /* 0x000fe2000f8e001a */
[----:B------:R-:W3:Y:S01]  /*11c00*/  LDS.128 R8, [R12] ;  /* 0x000000000c087984 */ /* 0x000ee20000000c00 */
[----:B------:R-:W-:Y:S01]  /*11c10*/  UIMAD.WIDE.U32 UR16, UR6, 0x80, URZ ;  /* 0x00000080061078a5 */ /* 0x000fe2000f8e00ff */
[C---:B----4-:R-:W-:Y:S01]  /*11c20*/  SHF.L.U64.HI R70, R2.reuse, 0x5, R3 ;  /* 0x0000000502467819 */ /* 0x050fe20000010203 */
[----:B------:R-:W-:Y:S01]  /*11c30*/  IMAD R15, R15, UR8, R27 ;  /* 0x000000080f0f7c24 */ /* 0x000fe2000f8e021b */
[----:B------:R-:W4:Y:S01]  /*11c40*/  LDS.128 R64, [R12+0x800] ;  /* 0x000800000c407984 */ /* 0x000f220000000c00 */
[----:B------:R-:W-:Y:S01]  /*11c50*/  IMAD.MOV.U32 R14, RZ, RZ, R26 ;  /* 0x000000ffff0e7224 */ /* 0x000fe200078e001a */
[C---:B------:R-:W-:Y:S01]  /*11c60*/  SHF.L.U64.HI R68, R2.reuse, 0x6, R3 ;  /* 0x0000000602447819 */ /* 0x040fe20000010203 */
[----:B------:R-:W-:Y:S01]  /*11c70*/  IMAD R13, R2, UR17, RZ ;  /* 0x00000011020d7c24 */ /* 0x000fe2000f8e02ff */
[----:B------:R-:W4:Y:S01]  /*11c80*/  LDS.128 R36, [R12+0x4800] ;  /* 0x004800000c247984 */ /* 0x000f220000000c00 */
[----:B------:R-:W-:Y:S01]  /*11c90*/  LOP3.LUT R0, R0, UR16, RZ, 0xfc, !PT ;  /* 0x0000001000007c12 */ /* 0x000fe2000f8efcff */
[----:B------:R-:W-:-:S02]  /*11ca0*/  IMAD.SHL.U32 R69, R2, 0x20, RZ ;  /* 0x0000002002457824 */ /* 0x000fc400078e00ff */
[----:B------:R-:W4:Y:S02]  /*11cb0*/  LDS.128 R60, [R12+0x1000] ;  /* 0x001000000c3c7984 */ /* 0x000f240000000c00 */
[C---:B------:R-:W-:Y:S02]  /*11cc0*/  IMAD.WIDE.U32 R14, R0.reuse, R2, R14 ;  /* 0x00000002000e7225 */ /* 0x040fe400078e000e */
[----:B------:R-:W4:Y:S02]  /*11cd0*/  LDS.128 R32, [R12+0x5000] ;  /* 0x005000000c207984 */ /* 0x000f240000000c00 */
[----:B------:R-:W-:Y:S01]  /*11ce0*/  IMAD R0, R0, R3, R13 ;  /* 0x0000000300007224 */ /* 0x000fe200078e020d */
[----:B--2---:R-:W-:Y:S01]  /*11cf0*/  LEA R72, P0, R14, UR4, 0x1 ;  /* 0x000000040e487c11 */ /* 0x004fe2000f8008ff */
[----:B------:R-:W2:Y:S02]  /*11d00*/  LDS.128 R56, [R12+0x1800] ;  /* 0x001800000c387984 */ /* 0x000ea40000000c00 */
[----:B------:R-:W-:Y:S01]  /*11d10*/  IMAD.IADD R0, R15, 0x1, R0 ;  /* 0x000000010f007824 */ /* 0x000fe200078e0200 */
[----:B------:R-:W-:Y:S01]  /*11d20*/  IADD3 R76, P1, PT, R72, R69, RZ ;  /* 0x00000045484c7210 */ /* 0x000fe20007f3e0ff */
[----:B------:R-:W2:Y:S03]  /*11d30*/  LDS.128 R28, [R12+0x5800] ;  /* 0x005800000c1c7984 */ /* 0x000ea60000000c00 */
[----:B------:R-:W-:Y:S01]  /*11d40*/  LEA.HI.X R73, R14, UR5, R0, 0x1, P0 ;  /* 0x000000050e497c11 */ /* 0x000fe200080f0c00 */
[----:B------:R-:W2:Y:S01]  /*11d50*/  LDS.128 R52, [R12+0x2000] ;  /* 0x002000000c347984 */ /* 0x000ea20000000c00 */
[C---:B------:R-:W-:Y:S01]  /*11d60*/  LEA R74, P0, R2.reuse, R72, 0x7 ;  /* 0x00000048024a7211 */ /* 0x040fe200078038ff */
[C---:B------:R-:W-:Y:S01]  /*11d70*/  IMAD.SHL.U32 R0, R2.reuse, 0x40, RZ ;  /* 0x0000004002007824 */ /* 0x040fe200078e00ff */
[----:B------:R-:W-:Y:S01]  /*11d80*/  IADD3.X R77, PT, PT, R73, R70, RZ, P1, !PT ;  /* 0x00000046494d7210 */ /* 0x000fe20000ffe4ff */
[----:B------:R-:W2:Y:S01]  /*11d90*/  LDS.128 R24, [R12+0x6000] ;  /* 0x006000000c187984 */ /* 0x000ea20000000c00 */
[----:B------:R-:W-:-:S02]  /*11da0*/  LEA.HI.X R75, R2, R73, R3, 0x7, P0 ;  /* 0x00000049024b7211 */ /* 0x000fc400000f3c03 */
[----:B------:R-:W-:Y:S01]  /*11db0*/  IADD3 R2, P0, PT, R72, R0, RZ ;  /* 0x0000000048027210 */ /* 0x000fe20007f1e0ff */
[----:B------:R-:W2:Y:S04]  /*11dc0*/  LDS.128 R48, [R12+0x2800] ;  /* 0x002800000c307984 */ /* 0x000ea80000000c00 */
[----:B------:R-:W2:Y:S01]  /*11dd0*/  LDS.128 R20, [R12+0x6800] ;  /* 0x006800000c147984 */ /* 0x000ea20000000c00 */
[----:B------:R-:W-:-:S03]  /*11de0*/  IMAD.X R3, R73, 0x1, R68, P0 ;  /* 0x0000000149037824 */ /* 0x000fc600000e0644 */
[----:B------:R-:W2:Y:S04]  /*11df0*/  LDS.128 R44, [R12+0x3000] ;  /* 0x003000000c2c7984 */ /* 0x000ea80000000c00 */
[----:B------:R-:W2:Y:S04]  /*11e00*/  LDS.128 R16, [R12+0x7000] ;  /* 0x007000000c107984 */ /* 0x000ea80000000c00 */
[----:B------:R-:W2:Y:S04]  /*11e10*/  LDS.128 R40, [R12+0x3800] ;  /* 0x003800000c287984 */ /* 0x000ea80000000c00 */
[----:B------:R-:W2:Y:S04]  /*11e20*/  LDS.128 R12, [R12+0x7800] ;  /* 0x007800000c0c7984 */ /* 0x000ea80000000c00 */
[----:B-1----:R1:W-:Y:S04]  /*11e30*/  STG.E.128 desc[UR22][R72.64+0x80], R4 ;  /* 0x0000800448007986 */ /* 0x0023e8000c101d16 */
[----:B---3--:R-:W-:Y:S04]  /*11e40*/  STG.E.128 desc[UR22][R72.64], R8 ;  /* 0x0000000848007986 */ /* 0x008fe8000c101d16 */
[----:B----4-:R-:W-:Y:S04]  /*11e50*/  STG.E.128 desc[UR22][R76.64], R64 ;  /* 0x000000404c007986 */ /* 0x010fe8000c101d16 */
[----:B------:R-:W-:Y:S04]  /*11e60*/  STG.E.128 desc[UR22][R76.64+0x80], R36 ;  /* 0x000080244c007986 */ /* 0x000fe8000c101d16 */
[----:B------:R-:W-:Y:S04]  /*11e70*/  STG.E.128 desc[UR22][R2.64], R60 ;  /* 0x0000003c02007986 */ /* 0x000fe8000c101d16 */
[----:B------:R3:W-:Y:S01]  /*11e80*/  STG.E.128 desc[UR22][R2.64+0x80], R32 ;  /* 0x0000802002007986 */ /* 0x0007e2000c101d16 */
[----:B-1----:R-:W-:-:S02]  /*11e90*/  IADD3 R4, P0, PT, R2, R69, RZ ;  /* 0x0000004502047210 */ /* 0x002fc40007f1e0ff */
[----:B------:R-:W-:-:S03]  /*11ea0*/  IADD3 R6, P1, PT, R74, R69, RZ ;  /* 0x000000454a067210 */ /* 0x000fc60007f3e0ff */
[----:B------:R-:W-:Y:S01]  /*11eb0*/  IMAD.X R5, R3, 0x1, R70, P0 ;  /* 0x0000000103057824 */ /* 0x000fe200000e0646 */
[----:B------:R-:W-:-:S04]  /*11ec0*/  IADD3.X R7, PT, PT, R75, R70, RZ, P1, !PT ;  /* 0x000000464b077210 */ /* 0x000fc80000ffe4ff */
[----:B--2---:R-:W-:Y:S04]  /*11ed0*/  STG.E.128 desc[UR22][R4.64], R56 ;  /* 0x0000003804007986 */ /* 0x004fe8000c101d16 */
[----:B------:R1:W-:Y:S04]  /*11ee0*/  STG.E.128 desc[UR22][R4.64+0x80], R28 ;  /* 0x0000801c04007986 */ /* 0x0003e8000c101d16 */
[----:B------:R-:W-:Y:S01]  /*11ef0*/  STG.E.128 desc[UR22][R74.64], R52 ;  /* 0x000000344a007986 */ /* 0x000fe2000c101d16 */
[----:B---3--:R-:W-:-:S03]  /*11f00*/  IADD3 R2, P0, PT, R74, R0, RZ ;  /* 0x000000004a027210 */ /* 0x008fc60007f1e0ff */
[----:B------:R-:W-:Y:S02]  /*11f10*/  STG.E.128 desc[UR22][R74.64+0x80], R24 ;  /* 0x000080184a007986 */ /* 0x000fe4000c101d16 */
[----:B------:R-:W-:Y:S02]  /*11f20*/  IMAD.X R3, R75, 0x1, R68, P0 ;  /* 0x000000014b037824 */ /* 0x000fe400000e0644 */
[----:B------:R-:W-:Y:S04]  /*11f30*/  STG.E.128 desc[UR22][R6.64], R48 ;  /* 0x0000003006007986 */ /* 0x000fe8000c101d16 */
[----:B------:R-:W-:Y:S04]  /*11f40*/  STG.E.128 desc[UR22][R6.64+0x80], R20 ;  /* 0x0000801406007986 */ /* 0x000fe8000c101d16 */
[----:B------:R-:W-:Y:S04]  /*11f50*/  STG.E.128 desc[UR22][R2.64], R44 ;  /* 0x0000002c02007986 */ /* 0x000fe8000c101d16 */
[----:B------:R-:W-:Y:S01]  /*11f60*/  STG.E.128 desc[UR22][R2.64+0x80], R16 ;  /* 0x0000801002007986 */ /* 0x000fe2000c101d16 */
[----:B-1----:R-:W-:-:S05]  /*11f70*/  IADD3 R4, P0, PT, R2, R69, RZ ;  /* 0x0000004502047210 */ /* 0x002fca0007f1e0ff */
[----:B------:R-:W-:-:S05]  /*11f80*/  IMAD.X R5, R3, 0x1, R70, P0 ;  /* 0x0000000103057824 */ /* 0x000fca00000e0646 */
[----:B------:R-:W-:Y:S04]  /*11f90*/  STG.E.128 desc[UR22][R4.64], R40 ;  /* 0x0000002804007986 */ /* 0x000fe8000c101d16 */
[----:B------:R-:W-:Y:S01]  /*11fa0*/  STG.E.128 desc[UR22][R4.64+0x80], R12 ;  /* 0x0000800c04007986 */ /* 0x000fe2000c101d16 */
[----:B------:R-:W-:Y:S05]  /*11fb0*/  EXIT ;  /* 0x000000000000794d */ /* 0x000fea0003800000 */
.L_x_1044:
        /* <DEDUP_REMOVED lines=12> */
.L_x_1671:


//--------------------- .text._ZN5flash16flash_fwd_kernelI23Flash_fwd_kernel_traitsILi128ELi128ELi32ELi4ELb0ELb0EN7cutlass10bfloat16_tE19Flash_kernel_traitsILi128ELi128ELi32ELi4ES3_EELb0ELb1ELb0ELb0ELb1ELb1ELb1ELb0EEEvNS_16Flash_fwd_paramsE --------------------------
	.section	.text._ZN5flash16flash_fwd_kernelI23Flash_fwd_kernel_traitsILi128ELi128ELi32ELi4ELb0ELb0EN7cutlass10bfloat16_tE19Flash_kernel_traitsILi128ELi128ELi32ELi4ES3_EELb0ELb1ELb0ELb0ELb1ELb1ELb1ELb0EEEvNS_16Flash_fwd_paramsE,"ax",@progbits
	.align	128
        .global         _ZN5flash16flash_fwd_kernelI23Flash_fwd_kernel_traitsILi128ELi128ELi32ELi4ELb0ELb0EN7cutlass10bfloat16_tE19Flash_kernel_traitsILi128ELi128ELi32ELi4ES3_EELb0ELb1ELb0ELb0ELb1ELb1ELb1ELb0EEEvNS_16Flash_fwd_paramsE
        .type           _ZN5flash16flash_fwd_kernelI23Flash_fwd_kernel_traitsILi128ELi128ELi32ELi4ELb0ELb0EN7cutlass10bfloat16_tE19Flash_kernel_traitsILi128ELi128ELi32ELi4ES3_EELb0ELb1ELb0ELb0ELb1ELb1ELb1ELb0EEEvNS_16Flash_fwd_paramsE,@function
        .size           _ZN5flash16flash_fwd_kernelI23Flash_fwd_kernel_traitsILi128ELi128ELi32ELi4ELb0ELb0EN7cutlass10bfloat16_tE19Flash_kernel_traitsILi128ELi128ELi32ELi4ES3_EELb0ELb1ELb0ELb0ELb1ELb1ELb1ELb0EEEvNS_16Flash_fwd_paramsE,(.L_x_1672 - _ZN5flash16flash_fwd_kernelI23Flash_fwd_kernel_traitsILi128ELi128ELi32ELi4ELb0ELb0EN7cutlass10bfloat16_tE19Flash_kernel_traitsILi128ELi128ELi32ELi4ES3_EELb0ELb1ELb0ELb0ELb1ELb1ELb1ELb0EEEvNS_16Flash_fwd_paramsE)
        .other          _ZN5flash16flash_fwd_kernelI23Flash_fwd_kernel_traitsILi128ELi128ELi32ELi4ELb0ELb0EN7cutlass10bfloat16_tE19Flash_kernel_traitsILi128ELi128ELi32ELi4ES3_EELb0ELb1ELb0ELb0ELb1ELb1ELb1ELb0EEEvNS_16Flash_fwd_paramsE,@"STO_CUDA_ENTRY STV_DEFAULT"
_ZN5flash16flash_fwd_kernelI23Flash_fwd_kernel_traitsILi128ELi128ELi32ELi4ELb0ELb0EN7cutlass10bfloat16_tE19Flash_kernel_traitsILi128ELi128ELi32ELi4ES3_EELb0ELb1ELb0ELb0ELb1ELb1ELb1ELb0EEEvNS_16Flash_fwd_paramsE:
.text._ZN5flash16flash_fwd_kernelI23Flash_fwd_kernel_traitsILi128ELi128ELi32ELi4ELb0ELb0EN7cutlass10bfloat16_tE19Flash_kernel_traitsILi128ELi128ELi32ELi4ES3_EELb0ELb1ELb0ELb0ELb1ELb1ELb1ELb0EEEvNS_16Flash_fwd_paramsE:
        /* <DEDUP_REMOVED lines=26> */
[--C-:B-----5:R-:W-:Y:S01]  /*01a0*/  @P2 IMAD.IADD R102, R102, 0x1, -R9.reuse ;  /* 0x0000000166662824 */ /* 0x120fe200078e0a09 */
[----:B------:R-:W2:Y:S01]  /*01b0*/  S2R R23, SR_CTAID.Z ;  /* 0x0000000000177919 */ /* 0x000ea20000002700 */
[----:B------:R-:W-:Y:S01]  /*01c0*/  VIADD R4, R0, 0x1 ;  /* 0x0000000100047836 */ /* 0x000fe20000000000 */
[----:B------:R-:W-:Y:S01]  /*01d0*/  @!P2 SEL R3, R3, RZ, P0 ;  /* 0x000000ff0303a207 */ /* 0x000fe20000000000 */
[----:B------:R-:W3:Y:S03]  /*01e0*/  S2R R104, SR_TID.X ;  /* 0x0000000000687919 */ /* 0x000ee60000002100 */
[----:B------:R-:W-:Y:S01]  /*01f0*/  @!P2 IADD3 R102, PT, PT, R3, R2, -R9 ;  /* 0x000000020366a210 */ /* 0x000fe20007ffe809 */
[----:B------:R-:W-:-:S04]  /*0200*/  IMAD R2, R4, 0x80, -R103 ;  /* 0x0000008004027824 */ /* 0x000fc800078e0a67 */
        /* <DEDUP_REMOVED lines=13> */
[----:B------:R-:W-:Y:S01]  /*02e0*/  SHF.L.U32 R10, R104, 0x3, RZ ;  /* 0x00000003680a7819 */ /* 0x000fe200000006ff */
[----:B------:R-:W3:Y:S01]  /*02f0*/  LDCU.U8 UR6, c[0x0][0x548] ;  /* 0x0000a900ff0677ac */ /* 0x000ee20008000000 */
        /* <DEDUP_REMOVED lines=15> */
.L_x_1046:
[----:B------:R-:W1:Y:S01]  /*03f0*/  LDCU.64 UR4, c[0x0][0x410] ;  /* 0x00008200ff0477ac */ /* 0x000e620008000a00 */
[----:B------:R-:W-:Y:S01]  /*0400*/  LOP3.LUT R10, R10, 0x38, RZ, 0xc0, !PT ;  /* 0x000000380a0a7812 */ /* 0x000fe200078ec0ff */
[----:B------:R-:W-:Y:S01]  /*0410*/  IMAD.MOV.U32 R11, RZ, RZ, RZ ;  /* 0x000000ffff0b7224 */ /* 0x000fe200078e00ff */
[----:B------:R-:W2:Y:S01]  /*0420*/  LDC.64 R2, c[0x0][0x408] ;  /* 0x00010200ff027b82 */ /* 0x000ea20000000a00 */
[----:B------:R-:W-:Y:S01]  /*0430*/  ISETP.NE.AND P1, PT, RZ, UR6, !P1 ;  /* 0x00000006ff007c0c */ /* 0x000fe2000cf25270 */
[----:B------:R-:W-:Y:S01]  /*0440*/  BSSY.RECONVERGENT B0, `(.L_x_1047) ;  /* 0x0000050000007945 */ /* 0x000fe20003800200 */
[----:B------:R-:W-:-:S04]  /*0450*/  IMAD.WIDE.U32 R10, R30, R4, R10 ;  /* 0x000000041e0a7225 */ /* 0x000fc800078e000a */
[----:B------:R-:W-:Y:S02]  /*0460*/  IMAD R11, R30, R5, R11 ;  /* 0x000000051e0b7224 */ /* 0x000fe400078e020b */
[----:B------:R-:W-:Y:S02]  /*0470*/  IMAD.SHL.U32 R5, R0, 0x80, RZ ;  /* 0x0000008000057824 */ /* 0x000fe400078e00ff */
[C---:B---3--:R-:W-:Y:S02]  /*0480*/  IMAD R4, R23.reuse, R6, RZ ;  /* 0x0000000617047224 */ /* 0x048fe400078e02ff */
[----:B------:R-:W-:Y:S02]  /*0490*/  IMAD R6, R30, R103, RZ ;  /* 0x000000671e067224 */ /* 0x000fe400078e02ff */
[----:B-1----:R-:W-:-:S04]  /*04a0*/  IMAD.WIDE.U32 R10, R23, UR4, R10 ;  /* 0x00000004170a7c25 */ /* 0x002fc8000f8e000a */
[----:B------:R-:W-:Y:S01]  /*04b0*/  IMAD R13, R23, UR5, R11 ;  /* 0x00000005170d7c24 */ /* 0x000fe2000f8e020b */
[----:B------:R-:W1:Y:S01]  /*04c0*/  LDCU.64 UR4, c[0x0][0x3f0] ;  /* 0x00007e00ff0477ac */ /* 0x000e620008000a00 */
[----:B------:R-:W-:Y:S01]  /*04d0*/  SHF.R.U32.HI R11, RZ, 0x19, R0 ;  /* 0x00000019ff0b7819 */ /* 0x000fe20000011600 */
[----:B------:R-:W-:Y:S01]  /*04e0*/  IMAD.MOV.U32 R12, RZ, RZ, R10 ;  /* 0x000000ffff0c7224 */ /* 0x000fe200078e000a */
[----:B------:R-:W-:Y:S01]  /*04f0*/  SHF.R.U32.HI R0, RZ, 0x3, R104 ;  /* 0x00000003ff007819 */ /* 0x000fe20000011668 */
[----:B------:R-:W-:Y:S01]  /*0500*/  @!P1 IMAD R4, R30, R7, R4 ;  /* 0x000000071e049224 */ /* 0x000fe200078e0204 */
[----:B------:R-:W-:Y:S01]  /*0510*/  SHF.R.S32.HI R7, RZ, 0x1f, R6 ;  /* 0x0000001fff077819 */ /* 0x000fe20000011406 */
[----:B--2---:R-:W-:Y:S01]  /*0520*/  IMAD R8, R11, R2, RZ ;  /* 0x000000020b087224 */ /* 0x004fe200078e02ff */
[----:B------:R-:W-:Y:S01]  /*0530*/  LOP3.LUT R5, R5, R0, RZ, 0xfc, !PT ;  /* 0x0000000005057212 */ /* 0x000fe200078efcff */
[----:B----4-:R-:W-:Y:S01]  /*0540*/  IMAD R11, R106, R9, RZ ;  /* 0x000000096a0b7224 */ /* 0x010fe200078e02ff */
[----:B------:R-:W-:Y:S01]  /*0550*/  SEL R6, R6, RZ, P1 ;  /* 0x000000ff06067207 */ /* 0x000fe20000800000 */
[----:B------:R-:W-:Y:S01]  /*0560*/  IMAD.IADD R103, R103, 0x1, -R106 ;  /* 0x0000000167677824 */ /* 0x000fe200078e0a6a */
[----:B------:R-:W-:Y:S01]  /*0570*/  SEL R7, R7, RZ, P1 ;  /* 0x000000ff07077207 */ /* 0x000fe20000800000 */
[----:B------:R-:W-:Y:S01]  /*0580*/  IMAD R8, R5, R3, R8 ;  /* 0x0000000305087224 */ /* 0x000fe200078e0208 */
[----:B------:R-:W-:Y:S01]  /*0590*/  IADD3 R6, P2, P1, R11, R6, R4 ;  /* 0x000000060b067210 */ /* 0x000fe2000795e004 */
[----:B------:R-:W-:Y:S01]  /*05a0*/  IMAD.WIDE.U32 R12, R5, R2, R12 ;  /* 0x00000002050c7225 */ /* 0x000fe200078e000c */
[----:B------:R-:W-:-:S02]  /*05b0*/  SHF.R.S32.HI R10, RZ, 0x1f, R11 ;  /* 0x0000001fff0a7819 */ /* 0x000fc4000001140b */
[----:B------:R-:W-:Y:S01]  /*05c0*/  SHF.R.S32.HI R4, RZ, 0x1f, R4 ;  /* 0x0000001fff047819 */ /* 0x000fe20000011404 */
[----:B------:R-:W-:Y:S01]  /*05d0*/  IMAD.IADD R5, R13, 0x1, R8 ;  /* 0x000000010d057824 */ /* 0x000fe200078e0208 */
[----:B-1----:R-:W-:Y:S01]  /*05e0*/  LEA R14, P0, R12, UR4, 0x1 ;  /* 0x000000040c0e7c11 */ /* 0x002fe2000f8008ff */
[----:B------:R-:W-:Y:S01]  /*05f0*/  VIADD R8, R0, 0x60 ;  /* 0x0000006000087836 */ /* 0x000fe20000000000 */
[----:B------:R-:W-:Y:S02]  /*0600*/  SHF.L.U32 R13, R2, 0x6, RZ ;  /* 0x00000006020d7819 */ /* 0x000fe400000006ff */
[----:B------:R-:W-:Y:S02]  /*0610*/  LEA.HI.X R15, R12, UR5, R5, 0x1, P0 ;  /* 0x000000050c0f7c11 */ /* 0x000fe400080f0c05 */
[-C--:B------:R-:W-:Y:S02]  /*0620*/  LEA R20, P0, R2, R14.reuse, 0x7 ;  /* 0x0000000e02147211 */ /* 0x080fe400078038ff */
[----:B------:R-:W-:Y:S01]  /*0630*/  IADD3.X R4, PT, PT, R10, R7, R4, P2, P1 ;  /* 0x000000070a047210 */ /* 0x000fe200017e2404 */
[C---:B------:R-:W-:Y:S01]  /*0640*/  IMAD.SHL.U32 R7, R2.reuse, 0x20, RZ ;  /* 0x0000002002077824 */ /* 0x040fe200078e00ff */
[C-C-:B------:R-:W-:Y:S01]  /*0650*/  LEA.HI.X R21, R2.reuse, R15, R3.reuse, 0x7, P0 ;  /* 0x0000000f02157211 */ /* 0x140fe200000f3c03 */
[----:B------:R-:W-:Y:S01]  /*0660*/  STG.E.128 desc[UR22][R14.64], RZ ;  /* 0x000000ff0e007986 */ /* 0x000fe2000c101d16 */
[--C-:B------:R-:W-:Y:S01]  /*0670*/  SHF.L.U64.HI R11, R2, 0x6, R3.reuse ;  /* 0x00000006020b7819 */ /* 0x100fe20000010203 */
[----:B------:R-:W-:Y:S01]  /*0680*/  VIADD R10, R0, 0x50 ;  /* 0x00000050000a7836 */ /* 0x000fe20000000000 */
[----:B------:R-:W-:Y:S01]  /*0690*/  IADD3 R18, P0, PT, R13, R14, RZ ;  /* 0x0000000e0d127210 */ /* 0x000fe20007f1e0ff */
[----:B------:R1:W-:Y:S01]  /*06a0*/  STG.E.128 desc[UR22][R14.64+0x80], RZ ;  /* 0x000080ff0e007986 */ /* 0x0003e2000c101d16 */
[----:B------:R-:W-:-:S02]  /*06b0*/  SHF.L.U64.HI R5, R2, 0x5, R3 ;  /* 0x0000000502057819 */ /* 0x000fc40000010203 */
[----:B------:R-:W-:Y:S01]  /*06c0*/  IADD3 R16, P1, PT, R7, R14, RZ ;  /* 0x0000000e07107210 */ /* 0x000fe20007f3e0ff */
[--C-:B------:R-:W-:Y:S01]  /*06d0*/  IMAD.X R19, R11, 0x1, R15.reuse, P0 ;  /* 0x000000010b137824 */ /* 0x100fe200000e060f */
[-C--:B------:R-:W-:Y:S02]  /*06e0*/  IADD3 R22, P0, PT, R18, R7.reuse, RZ ;  /* 0x0000000712167210 */ /* 0x080fe40007f1e0ff */
[----:B------:R-:W-:Y:S01]  /*06f0*/  IADD3 R12, PT, PT, R0, 0x40, RZ ;  /* 0x00000040000c7810 */ /* 0x000fe20007ffe0ff */
[----:B------:R-:W-:Y:S01]  /*0700*/  IMAD.X R17, R5, 0x1, R15, P1 ;  /* 0x0000000105117824 */ /* 0x000fe200008e060f */
[C---:B------:R-:W-:Y:S01]  /*0710*/  IADD3 R26, P1, PT, R20.reuse, R7, RZ ;  /* 0x00000007141a7210 */ /* 0x040fe20007f3e0ff */
[----:B------:R-:W-:Y:S01]  /*0720*/  IMAD.X R23, R19, 0x1, R5, P0 ;  /* 0x0000000113177824 */ /* 0x000fe200000e0605 */
[----:B------:R-:W-:Y:S02]  /*0730*/  IADD3 R24, P0, PT, R20, R13, RZ ;  /* 0x0000000d14187210 */ /* 0x000fe40007f1e0ff */
[C---:B------:R-:W-:Y:S01]  /*0740*/  IADD3.X R27, PT, PT, R21.reuse, R5, RZ, P1, !PT ;  /* 0x00000005151b7210 */ /* 0x040fe20000ffe4ff */
[----:B------:R-:W-:Y:S01]  /*0750*/  STG.E.128 desc[UR22][R16.64], RZ ;  /* 0x000000ff10007986 */ /* 0x000fe2000c101d16 */
[----:B------:R-:W-:Y:S01]  /*0760*/  LOP3.LUT P1, R104, R104, 0x7, RZ, 0xc0, !PT ;  /* 0x0000000768687812 */ /* 0x000fe2000782c0ff */
[----:B------:R-:W-:Y:S01]  /*0770*/  IMAD.X R25, R21, 0x1, R11, P0 ;  /* 0x0000000115197824 */ /* 0x000fe200000e060b */
[----:B------:R-:W-:Y:S01]  /*0780*/  IADD3 R2, P0, PT, R24, R7, RZ ;  /* 0x0000000718027210 */ /* 0x000fe20007f1e0ff */
[----:B------:R2:W-:Y:S01]  /*0790*/  STG.E.128 desc[UR22][R16.64+0x80], RZ ;  /* 0x000080ff10007986 */ /* 0x0005e2000c101d16 */
[----:B------:R-:W-:-:S03]  /*07a0*/  ISETP.GE.OR P1, PT, R0, R103, P1 ;  /* 0x000000670000720c */ /* 0x000fc60000f26670 */
[----:B------:R-:W-:Y:S01]  /*07b0*/  STG.E.128 desc[UR22][R18.64], RZ ;  /* 0x000000ff12007986 */ /* 0x000fe2000c101d16 */
[----:B------:R-:W-:Y:S02]  /*07c0*/  IMAD.X R3, R25, 0x1, R5, P0 ;  /* 0x0000000119037824 */ /* 0x000fe400000e0605 */
[C---:B-1----:R-:W-:Y:S01]  /*07d0*/  VIADD R14, R0.reuse, 0x30 ;  /* 0x00000030000e7836 */ /* 0x042fe20000000000 */
[----:B------:R1:W-:Y:S04]  /*07e0*/  STG.E.128 desc[UR22][R18.64+0x80], RZ ;  /* 0x000080ff12007986 */ /* 0x0003e8000c101d16 */
[----:B------:R3:W-:Y:S04]  /*07f0*/  STG.E.128 desc[UR22][R22.64], RZ ;  /* 0x000000ff16007986 */ /* 0x0007e8000c101d16 */
[----:B------:R3:W-:Y:S04]  /*0800*/  STG.E.128 desc[UR22][R22.64+0x80], RZ ;  /* 0x000080ff16007986 */ /* 0x0007e8000c101d16 */
[----:B------:R3:W-:Y:S04]  /*0810*/  STG.E.128 desc[UR22][R20.64], RZ ;  /* 0x000000ff14007986 */ /* 0x0007e8000c101d16 */
[----:B------:R3:W-:Y:S01]  /*0820*/  STG.E.128 desc[UR22][R20.64+0x80], RZ ;  /* 0x000080ff14007986 */ /* 0x0007e2000c101d16 */
[----:B--2---:R-:W-:-:S03]  /*0830*/  VIADD R16, R0, 0x20 ;  /* 0x0000002000107836 */ /* 0x004fc60000000000 */
[----:B------:R3:W-:Y:S04]  /*0840*/  STG.E.128 desc[UR22][R26.64], RZ ;  /* 0x000000ff1a007986 */ /* 0x0007e8000c101d16 */
[----:B------:R3:W-:Y:S01]  /*0850*/  STG.E.128 desc[UR22][R26.64+0x80], RZ ;  /* 0x000080ff1a007986 */ /* 0x0007e2000c101d16 */
[----:B-1----:R-:W-:-:S03]  /*0860*/  VIADD R18, R0, 0x10 ;  /* 0x0000001000127836 */ /* 0x002fc60000000000 */
[----:B------:R3:W-:Y:S04]  /*0870*/  STG.E.128 desc[UR22][R24.64], RZ ;  /* 0x000000ff18007986 */ /* 0x0007e8000c101d16 */
[----:B------:R3:W-:Y:S04]  /*0880*/  STG.E.128 desc[UR22][R24.64+0x80], RZ ;  /* 0x000080ff18007986 */ /* 0x0007e8000c101d16 */
[----:B------:R3:W-:Y:S04]  /*0890*/  STG.E.128 desc[UR22][R2.64], RZ ;  /* 0x000000ff02007986 */ /* 0x0007e8000c101d16 */
[----:B------:R3:W-:Y:S01]  /*08a0*/  STG.E.128 desc[UR22][R2.64+0x80], RZ ;  /* 0x000080ff02007986 */ /* 0x0007e2000c101d16 */
[----:B------:R-:W-:Y:S05]  /*08b0*/  @P1 BRA `(.L_x_1048) ;  /* 0x0000000000201947 */ /* 0x000fea0003800000 */
[----:B------:R-:W1:Y:S01]  /*08c0*/  LDCU.64 UR4, c[0x0][0x420] ;  /* 0x00008400ff0477ac */ /* 0x000e620008000a00 */
[----:B------:R-:W-:-:S05]  /*08d0*/  IMAD R5, R0, R9, RZ ;  /* 0x0000000900057224 */ /* 0x000fca00078e02ff */
[----:B---3--:R-:W-:-:S04]  /*08e0*/  IADD3 R3, P0, PT, R5, R6, RZ ;  /* 0x0000000605037210 */ /* 0x008fc80007f1e0ff */
[----:B------:R-:W-:Y:S02]  /*08f0*/  LEA.HI.X.SX32 R2, R5, R4, 0x1, P0 ;  /* 0x0000000405027211 */ /* 0x000fe400000f0eff */
[----:B-1----:R-:W-:-:S04]  /*0900*/  LEA R20, P0, R3, UR4, 0x2 ;  /* 0x0000000403147c11 */ /* 0x002fc8000f8010ff */
[----:B------:R-:W-:Y:S01]  /*0910*/  LEA.HI.X R21, R3, UR5, R2, 0x2, P0 ;  /* 0x0000000503157c11 */ /* 0x000fe200080f1402 */
[----:B------:R-:W-:-:S05]  /*0920*/  IMAD.MOV.U32 R3, RZ, RZ, 0x7f800000 ;  /* 0x7f800000ff037424 */ /* 0x000fca00078e00ff */
[----:B------:R1:W-:Y:S03]  /*0930*/  STG.E desc[UR22][R20.64], R3 ;  /* 0x0000000314007986 */ /* 0x0003e6000c101916 */
.L_x_1048:
[----:B------:R-:W-:Y:S05]  /*0940*/  BSYNC.RECONVERGENT B0 ;  /* 0x0000000000007941 */ /* 0x000fea0003800200 */
.L_x_1047:
[-C--:B------:R-:W-:Y:S01]  /*0950*/  ISETP.GE.AND P0, PT, R18, R103.reuse, PT ;  /* 0x000000671200720c */ /* 0x080fe20003f06270 */
[----:B------:R-:W-:Y:S01]  /*0960*/  VIADD R0, R0, 0x70 ;  /* 0x0000007000007836 */ /* 0x000fe20000000000 */
[-C--:B------:R-:W-:Y:S01]  /*0970*/  ISETP.GE.AND P6, PT, R16, R103.reuse, PT ;  /* 0x000000671000720c */ /* 0x080fe20003fc6270 */
[----:B------:R-:W-:Y:S01]  /*0980*/  BSSY.RECONVERGENT B0, `(.L_x_1049) ;  /* 0x0000016000007945 */ /* 0x000fe20003800200 */
[----:B------:R-:W-:Y:S02]  /*0990*/  ISETP.NE.OR P0, PT, R104, RZ, P0 ;  /* 0x000000ff6800720c */ /* 0x000fe40000705670 */
[-C--:B------:R-:W-:Y:S02]  /*09a0*/  ISETP.GE.AND P5, PT, R14, R103.reuse, PT ;  /* 0x000000670e00720c */ /* 0x080fe40003fa6270 */
[-C--:B------:R-:W-:Y:S02]  /*09b0*/  ISETP.GE.AND P4, PT, R12, R103.reuse, PT ;  /* 0x000000670c00720c */ /* 0x080fe40003f86270 */
[----:B------:R-:W-:-:S02]  /*09c0*/  ISETP.GE.AND P3, PT, R10, R103, PT ;  /* 0x000000670a00720c */ /* 0x000fc40003f66270 */
[-C--:B------:R-:W-:Y:S02]  /*09d0*/  ISETP.GE.AND P2, PT, R8, R103.reuse, PT ;  /* 0x000000670800720c */ /* 0x080fe40003f46270 */
[----:B------:R-:W-:Y:S02]  /*09e0*/  ISETP.GE.AND P1, PT, R0, R103, PT ;  /* 0x000000670000720c */ /* 0x000fe40003f26270 */
        /* <DEDUP_REMOVED lines=8> */
[----:B------:R-:W-:-:S05]  /*0a70*/  IMAD R5, R18, R9, RZ ;  /* 0x0000000912057224 */ /* 0x000fca00078e02ff */
[----:B-1-3--:R-:W-:-:S04]  /*0a80*/  IADD3 R3, P0, PT, R5, R6, RZ ;  /* 0x0000000605037210 */ /* 0x00afc80007f1e0ff */
[----:B------:R-:W-:Y:S02]  /*0a90*/  LEA.HI.X.SX32 R2, R5, R4, 0x1, P0 ;  /* 0x0000000405027211 */ /* 0x000fe400000f0eff */
[----:B--2---:R-:W-:-:S04]  /*0aa0*/  LEA R18, P0, R3, UR4, 0x2 ;  /* 0x0000000403127c11 */ /* 0x004fc8000f8010ff */
[----:B------:R-:W-:Y:S01]  /*0ab0*/  LEA.HI.X R19, R3, UR5, R2, 0x2, P0 ;  /* 0x0000000503137c11 */ /* 0x000fe200080f1402 */
[----:B------:R-:W-:-:S05]  /*0ac0*/  IMAD.MOV.U32 R3, RZ, RZ, 0x7f800000 ;  /* 0x7f800000ff037424 */ /* 0x000fca00078e00ff */
[----:B------:R2:W-:Y:S03]  /*0ad0*/  STG.E desc[UR22][R18.64], R3 ;  /* 0x0000000312007986 */ /* 0x0005e6000c101916 */
.L_x_1050:
[----:B------:R-:W-:Y:S05]  /*0ae0*/  BSYNC.RECONVERGENT B0 ;  /* 0x0000000000007941 */ /* 0x000fea0003800200 */
.L_x_1049:
[----:B------:R-:W-:Y:S04]  /*0af0*/  BSSY.RECONVERGENT B0, `(.L_x_1051) ;  /* 0x000000a000007945 */ /* 0x000fe80003800200 */
[----:B------:R-:W-:Y:S05]  /*0b00*/  @P6 BRA `(.L_x_1052) ;  /* 0x0000000000206947 */ /* 0x000fea0003800000 */
[----:B------:R-:W4:Y:S01]  /*0b10*/  LDCU.64 UR4, c[0x0][0x420] ;  /* 0x00008400ff0477ac */ /* 0x000f220008000a00 */
[----:B------:R-:W-:-:S05]  /*0b20*/  IMAD R5, R16, R9, RZ ;  /* 0x0000000910057224 */ /* 0x000fca00078e02ff */
[----:B-123--:R-:W-:-:S04]  /*0b30*/  IADD3 R3, P0, PT, R5, R6, RZ ;  /* 0x0000000605037210 */ /* 0x00efc80007f1e0ff */
[----:B------:R-:W-:Y:S02]  /*0b40*/  LEA.HI.X.SX32 R2, R5, R4, 0x1, P0 ;  /* 0x0000000405027211 */ /* 0x000fe400000f0eff */
[----:B----4-:R-:W-:-:S04]  /*0b50*/  LEA R16, P0, R3, UR4, 0x2 ;  /* 0x0000000403107c11 */ /* 0x010fc8000f8010ff */
[----:B------:R-:W-:Y:S01]  /*0b60*/  LEA.HI.X R17, R3, UR5, R2, 0x2, P0 ;  /* 0x0000000503117c11 */ /* 0x000fe200080f1402 */
[----:B------:R-:W-:-:S05]  /*0b70*/  IMAD.MOV.U32 R3, RZ, RZ, 0x7f800000 ;  /* 0x7f800000ff037424 */ /* 0x000fca00078e00ff */
[----:B------:R4:W-:Y:S03]  /*0b80*/  STG.E desc[UR22][R16.64], R3 ;  /* 0x0000000310007986 */ /* 0x0009e6000c101916 */
.L_x_1052:
[----:B------:R-:W-:Y:S05]  /*0b90*/  BSYNC.RECONVERGENT B0 ;  /* 0x0000000000007941 */ /* 0x000fea0003800200 */
.L_x_1051:
[----:B------:R-:W-:Y:S04]  /*0ba0*/  BSSY.RECONVERGENT B0, `(.L_x_1053) ;  /* 0x000000a000007945 */ /* 0x000fe80003800200 */
[----:B------:R-:W-:Y:S05]  /*0bb0*/  @P5 BRA `(.L_x_1054) ;  /* 0x0000000000205947 */ /* 0x000fea0003800000 */
[----:B------:R-:W5:Y:S01]  /*0bc0*/  LDCU.64 UR4, c[0x0][0x420] ;  /* 0x00008400ff0477ac */ /* 0x000f620008000a00 */
[----:B------:R-:W-:-:S05]  /*0bd0*/  IMAD R5, R14, R9, RZ ;  /* 0x000000090e057224 */ /* 0x000fca00078e02ff */
[----:B-1234-:R-:W-:-:S04]  /*0be0*/  IADD3 R3, P0, PT, R5, R6, RZ ;  /* 0x0000000605037210 */ /* 0x01efc80007f1e0ff */
[----:B------:R-:W-:Y:S02]  /*0bf0*/  LEA.HI.X.SX32 R2, R5, R4, 0x1, P0 ;  /* 0x0000000405027211 */ /* 0x000fe400000f0eff */
[----:B-----5:R-:W-:-:S04]  /*0c00*/  LEA R14, P0, R3, UR4, 0x2 ;  /* 0x00000004030e7c11 */ /* 0x020fc8000f8010ff */
[----:B------:R-:W-:Y:S01]  /*0c10*/  LEA.HI.X R15, R3, UR5, R2, 0x2, P0 ;  /* 0x00000005030f7c11 */ /* 0x000fe200080f1402 */
[----:B------:R-:W-:-:S05]  /*0c20*/  IMAD.MOV.U32 R3, RZ, RZ, 0x7f800000 ;  /* 0x7f800000ff037424 */ /* 0x000fca00078e00ff */
[----:B------:R1:W-:Y:S03]  /*0c30*/  STG.E desc[UR22][R14.64], R3 ;  /* 0x000000030e007986 */ /* 0x0003e6000c101916 */
.L_x_1054:
[----:B------:R-:W-:Y:S05]  /*0c40*/  BSYNC.RECONVERGENT B0 ;  /* 0x0000000000007941 */ /* 0x000fea0003800200 */
.L_x_1053:
        /* <DEDUP_REMOVED lines=10> */
.L_x_1056:
[----:B------:R-:W-:Y:S05]  /*0cf0*/  BSYNC.RECONVERGENT B0 ;  /* 0x0000000000007941 */ /* 0x000fea0003800200 */
.L_x_1055:
        /* <DEDUP_REMOVED lines=10> */
.L_x_1058:
[----:B------:R-:W-:Y:S05]  /*0da0*/  BSYNC.RECONVERGENT B0 ;  /* 0x0000000000007941 */ /* 0x000fea0003800200 */
.L_x_1057:
        /* <DEDUP_REMOVED lines=10> */
.L_x_1060:
[----:B------:R-:W-:Y:S05]  /*0e50*/  BSYNC.RECONVERGENT B0 ;  /* 0x0000000000007941 */ /* 0x000fea0003800200 */
.L_x_1059:
[----:B------:R-:W-:Y:S05]  /*0e60*/  @P1 EXIT ;  /* 0x000000000000194d */ /* 0x000fea0003800000 */
[----:B------:R-:W3:Y:S01]  /*0e70*/  LDCU.64 UR4, c[0x0][0x420] ;  /* 0x00008400ff0477ac */ /* 0x000ee20008000a00 */
[----:B------:R-:W-:Y:S02]  /*0e80*/  IMAD R9, R0, R9, RZ ;  /* 0x0000000900097224 */ /* 0x000fe400078e02ff */
[----:B------:R-:W-:-:S03]  /*0e90*/  IMAD.MOV.U32 R5, RZ, RZ, 0x7f800000 ;  /* 0x7f800000ff057424 */ /* 0x000fc600078e00ff */
[----:B------:R-:W-:-:S04]  /*0ea0*/  IADD3 R6, P0, PT, R9, R6, RZ ;  /* 0x0000000609067210 */ /* 0x000fc80007f1e0ff */
[----:B------:R-:W-:Y:S02]  /*0eb0*/  LEA.HI.X.SX32 R9, R9, R4, 0x1, P0 ;  /* 0x0000000409097211 */ /* 0x000fe400000f0eff */
[----:B---3--:R-:W-:-:S04]  /*0ec0*/  LEA R2, P0, R6, UR4, 0x2 ;  /* 0x0000000406027c11 */ /* 0x008fc8000f8010ff */
[----:B-12-4-:R-:W-:-:S05]  /*0ed0*/  LEA.HI.X R3, R6, UR5, R9, 0x2, P0 ;  /* 0x0000000506037c11 */ /* 0x016fca00080f1409 */
[----:B------:R-:W-:Y:S01]  /*0ee0*/  STG.E desc[UR22][R2.64], R5 ;  /* 0x0000000502007986 */ /* 0x000fe2000c101916 */
[----:B------:R-:W-:Y:S05]  /*0ef0*/  EXIT ;  /* 0x000000000000794d */ /* 0x000fea0003800000 */
.L_x_1045:
[----:B------:R-:W1:Y:S01]  /*0f00*/  LDC R2, c[0x0][0x3e8] ;  /* 0x0000fa00ff027b82 */ /* 0x000e620000000800 */
[----:B------:R-:W2:Y:S01]  /*0f10*/  LDCU.128 UR4, c[0x0][0x3b0] ;  /* 0x00007600ff0477ac */ /* 0x000ea20008000c00 */
[----:B------:R-:W-:Y:S01]  /*0f20*/  SHF.R.S32.HI R26, RZ, 0x1f, R9 ;  /* 0x0000001fff1a7819 */ /* 0x000fe20000011409 */
[----:B------:R-:W-:Y:S01]  /*0f30*/  IMAD.SHL.U32 R233, R104, 0x8, RZ ;  /* 0x0000000868e97824 */ /* 0x000fe200078e00ff */
[--C-:B------:R-:W-:Y:S01]  /*0f40*/  SHF.R.U32.HI R4, RZ, 0x3, R104.reuse ;  /* 0x00000003ff047819 */ /* 0x100fe20000011668 */
[----:B------:R-:W3:Y:S01]  /*0f50*/  LDCU.128 UR12, c[0x0][0x3c0] ;  /* 0x00007800ff0c77ac */ /* 0x000ee20008000c00 */
[----:B------:R-:W-:Y:S01]  /*0f60*/  IMAD.WIDE.U32 R10, R0, 0x80, RZ ;  /* 0x00000080000a7825 */ /* 0x000fe200078e00ff */
[----:B------:R-:W-:Y:S01]  /*0f70*/  SHF.R.U32.HI R105, RZ, 0x1, R104 ;  /* 0x00000001ff697819 */ /* 0x000fe20000011668 */
[----:B------:R-:W4:Y:S01]  /*0f80*/  LDCU.128 UR8, c[0x0][0x390] ;  /* 0x00007200ff0877ac */ /* 0x000f220008000c00 */
[C---:B------:R-:W-:Y:S01]  /*0f90*/  LOP3.LUT R24, R233.reuse, 0x38, RZ, 0xc0, !PT ;  /* 0x00000038e9187812 */ /* 0x040fe200078ec0ff */
[----:B------:R-:W-:Y:S01]  /*0fa0*/  IMAD.MOV.U32 R25, RZ, RZ, RZ ;  /* 0x000000ffff197224 */ /* 0x000fe200078e00ff */
[----:B------:R-:W-:Y:S01]  /*0fb0*/  LOP3.LUT R28, R10, R4, RZ, 0xfc, !PT ;  /* 0x000000040a1c7212 */ /* 0x000fe200078efcff */
[----:B------:R-:W5:Y:S01]  /*0fc0*/  LDCU.128 UR16, c[0x0][0x3a0] ;  /* 0x00007400ff1077ac */ /* 0x000f620008000c00 */
[----:B------:R-:W-:Y:S01]  /*0fd0*/  IMAD.SHL.U32 R101, R104, 0x40, RZ ;  /* 0x0000004068657824 */ /* 0x000fe200078e00ff */
[----:B------:R-:W-:Y:S01]  /*0fe0*/  LOP3.LUT R5, R233, 0x1f8, RZ, 0xc0, !PT ;  /* 0x000001f8e9057812 */ /* 0x000fe200078ec0ff */
[----:B------:R-:W-:-:S02]  /*0ff0*/  VIADD R164, R169, 0xffffffff ;  /* 0xffffffffa9a47836 */ /* 0x000fc40000000000 */
[----:B------:R-:W-:Y:S01]  /*1000*/  IMAD.SHL.U32 R241, R104, 0x2, RZ ;  /* 0x0000000268f17824 */ /* 0x000fe200078e00ff */
[----:B------:R-:W-:Y:S01]  /*1010*/  LOP3.LUT R0, R101, 0x1c0, RZ, 0xc0, !PT ;  /* 0x000001c065007812 */ /* 0x000fe200078ec0ff */
[C---:B--2---:R-:W-:Y:S01]  /*1020*/  IMAD R32, R26.reuse, UR6, RZ ;  /* 0x000000061a207c24 */ /* 0x044fe2000f8e02ff */
[----:B------:R-:W-:Y:S01]  /*1030*/  USHF.L.U64.HI UR21, UR4, 0x4, UR5 ;  /* 0x0000000404157899 */ /* 0x000fe20008010205 */
[----:B------:R-:W-:Y:S01]  /*1040*/  IMAD R3, R11, UR4, RZ ;  /* 0x000000040b037c24 */ /* 0x000fe2000f8e02ff */
[----:B------:R-:W-:Y:S01]  /*1050*/  LOP3.LUT R6, R5, 0x38, R104, 0x78, !PT ;  /* 0x0000003805067812 */ /* 0x000fe200078e7868 */
[----:B---3--:R-:W-:Y:S01]  /*1060*/  IMAD R26, R26, UR12, RZ ;  /* 0x0000000c1a1a7c24 */ /* 0x008fe2000f8e02ff */
[----:B-1----:R-:W-:Y:S01]  /*1070*/  IABS R7, R2 ;  /* 0x0000000200077213 */ /* 0x002fe20000000000 */
[C---:B------:R-:W-:Y:S01]  /*1080*/  IMAD R32, R9.reuse, UR7, R32 ;  /* 0x0000000709207c24 */ /* 0x040fe2000f8e0220 */
[----:B------:R-:W-:Y:S01]  /*1090*/  LOP3.LUT R0, R0, 0x38, R233, 0xf8, !PT ;  /* 0x0000003800007812 */ /* 0x000fe200078ef8e9 */
[C---:B------:R-:W-:Y:S01]  /*10a0*/  IMAD.WIDE.U32 R10, R9.reuse, UR6, R24 ;  /* 0x00000006090a7c25 */ /* 0x040fe2000f8e0018 */
[----:B------:R-:W1:Y:S01]  /*10b0*/  I2F.RP R20, R7 ;  /* 0x0000000700147306 */ /* 0x000e620000209400 */
[----:B------:R-:W-:Y:S01]  /*10c0*/  USHF.L.U32 UR26, UR4, 0x6, URZ ;  /* 0x00000006041a7899 */ /* 0x000fe200080006ff */
[----:B------:R-:W-:Y:S01]  /*10d0*/  LOP3.LUT R233, R6, 0x1e00, R233, 0xf8, !PT ;  /* 0x00001e0006e97812 */ /* 0x000fe200078ef8e9 */
[C---:B------:R-:W-:Y:S01]  /*10e0*/  IMAD R26, R9.reuse, UR13, R26 ;  /* 0x0000000d091a7c24 */ /* 0x040fe2000f8e021a */
[----:B------:R-:W-:Y:S01]  /*10f0*/  USHF.L.U64.HI UR24, UR4, 0x5, UR5 ;  /* 0x0000000504187899 */ /* 0x000fe20008010205 */
[--C-:B------:R-:W-:Y:S01]  /*1100*/  IMAD.WIDE.U32 R8, R9, UR12, R24.reuse ;  /* 0x0000000c09087c25 */ /* 0x100fe2000f8e0018 */
[----:B------:R-:W-:Y:S01]  /*1110*/  USHF.L.U64.HI UR25, UR4, 0x6, UR5 ;  /* 0x0000000604197899 */ /* 0x000fe20008010205 */
[----:B------:R-:W-:Y:S01]  /*1120*/  MOV R18, UR26 ;  /* 0x0000001a00127c02 */ /* 0x000fe20008000f00 */
[----:B------:R-:W-:Y:S01]  /*1130*/  USHF.L.U32 UR26, UR12, 0x4, URZ ;  /* 0x000000040c1a7899 */ /* 0x000fe200080006ff */
[----:B----4-:R-:W-:Y:S01]  /*1140*/  IMAD.WIDE.U32 R24, R30, UR10, R24 ;  /* 0x0000000a1e187c25 */ /* 0x010fe2000f8e0018 */
[----:B------:R-:W-:Y:S01]  /*1150*/  USHF.L.U32 UR10, UR4, 0x4, URZ ;  /* 0x00000004040a7899 */ /* 0x000fe200080006ff */
[----:B------:R-:W-:-:S02]  /*1160*/  LOP3.LUT R100, R0, 0x8, R105, 0x78, !PT ;  /* 0x0000000800647812 */ /* 0x000fc400078e7869 */
[----:B------:R-:W-:Y:S01]  /*1170*/  IMAD.IADD R33, R11, 0x1, R32 ;  /* 0x000000010b217824 */ /* 0x000fe200078e0220 */
[----:B------:R-:W-:Y:S01]  /*1180*/  LOP3.LUT R227, R101, 0x400, RZ, 0xc0, !PT ;  /* 0x0000040065e37812 */ /* 0x000fe200078ec0ff */
[----:B-1----:R-:W1:Y:S01]  /*1190*/  MUFU.RCP R20, R20 ;  /* 0x0000001400147308 */ /* 0x002e620000001000 */
[----:B------:R-:W-:Y:S01]  /*11a0*/  IMAD.IADD R27, R9, 0x1, R26 ;  /* 0x00000001091b7824 */ /* 0x000fe200078e021a */
[----:B------:R-:W-:Y:S01]  /*11b0*/  LOP3.LUT R0, R0, 0x8, R104, 0x78, !PT ;  /* 0x0000000800007812 */ /* 0x000fe200078e7868 */
[----:B------:R-:W-:Y:S01]  /*11c0*/  IMAD.MOV.U32 R32, RZ, RZ, R10 ;  /* 0x000000ffff207224 */ /* 0x000fe200078e000a */
[----:B------:R-:W-:Y:S01]  /*11d0*/  LOP3.LUT R105, R105, 0x1f0, RZ, 0xc0, !PT ;  /* 0x000001f069697812 */ /* 0x000fe200078ec0ff */
[----:B------:R-:W-:Y:S01]  /*11e0*/  IMAD.MOV.U32 R26, RZ, RZ, R8 ;  /* 0x000000ffff1a7224 */ /* 0x000fe200078e0008 */
[----:B------:R-:W-:Y:S01]  /*11f0*/  LOP3.LUT R241, R241, 0x6, RZ, 0xc0, !PT ;  /* 0x00000006f1f17812 */ /* 0x000fe200078ec0ff */
[C---:B------:R-:W-:Y:S01]  /*1200*/  IMAD R25, R30.reuse, UR11, R25 ;  /* 0x0000000b1e197c24 */ /* 0x040fe2000f8e0219 */
[----:B------:R-:W-:Y:S01]  /*1210*/  USHF.L.U32 UR11, UR4, 0x5, URZ ;  /* 0x00000005040b7899 */ /* 0x000fe200080006ff */
[----:B-----5:R-:W-:Y:S01]  /*1220*/  IMAD.WIDE.U32 R32, R30, UR16, R32 ;  /* 0x000000101e207c25 */ /* 0x020fe2000f8e0020 */
[----:B------:R-:W-:-:S03]  /*1230*/  IADD3 R106, PT, PT, R105, 0x1, R106 ;  /* 0x00000001696a7810 */ /* 0x000fc60007ffe06a */
[----:B------:R-:W-:-:S04]  /*1240*/  IMAD.WIDE.U32 R26, R30, UR18, R26 ;  /* 0x000000121e1a7c25 */ /* 0x000fc8000f8e001a */
[----:B-1----:R-:W-:Y:S02]  /*1250*/  VIADD R20, R20, 0xffffffe ;  /* 0x0ffffffe14147836 */ /* 0x002fe40000000000 */
[----:B------:R-:W-:Y:S02]  /*1260*/  IMAD.U32 R10, RZ, RZ, UR10 ;  /* 0x0000000aff0a7e24 */ /* 0x000fe4000f8e00ff */
[----:B------:R-:W1:Y:S01]  /*1270*/  F2I.FTZ.U32.TRUNC.NTZ R21, R20 ;  /* 0x0000001400157305 */ /* 0x000e62000021f000 */
[----:B------:R-:W-:Y:S02]  /*1280*/  IMAD.U32 R11, RZ, RZ, UR21 ;  /* 0x00000015ff0b7e24 */ /* 0x000fe4000f8e00ff */
[----:B------:R-:W-:Y:S01]  /*1290*/  IMAD R8, R28, UR5, R3 ;  /* 0x000000051c087c24 */ /* 0x000fe2000f8e0203 */
[----:B------:R-:W2:Y:S01]  /*12a0*/  S2UR UR5, SR_CgaCtaId ;  /* 0x00000000000579c3 */ /* 0x000ea20000008800 */
[C---:B------:R-:W-:Y:S02]  /*12b0*/  IMAD R33, R30.reuse, UR17, R33 ;  /* 0x000000111e217c24 */ /* 0x040fe4000f8e0221 */
[----:B------:R-:W-:Y:S01]  /*12c0*/  IMAD R31, R30, UR19, R27 ;  /* 0x000000131e1f7c24 */ /* 0x000fe2000f8e021b */
[----:B------:R-:W3:Y:S01]  /*12d0*/  LDCU.128 UR16, c[0x0][0x380] ;  /* 0x00007000ff1077ac */ /* 0x000ee20008000c00 */
[----:B------:R-:W-:-:S04]  /*12e0*/  IMAD.WIDE.U32 R10, R28, UR4, R10 ;  /* 0x000000041c0a7c25 */ /* 0x000fc8000f8e000a */
[----:B------:R-:W-:-:S04]  /*12f0*/  IMAD.WIDE.U32 R24, R23, UR14, R24 ;  /* 0x0000000e17187c25 */ /* 0x000fc8000f8e0018 */
[----:B-1----:R-:W-:Y:S01]  /*1300*/  IMAD.MOV R6, RZ, RZ, -R21 ;  /* 0x000000ffff067224 */ /* 0x002fe200078e0a15 */
[----:B------:R-:W-:Y:S01]  /*1310*/  IADD3 R10, P0, PT, R24, R10, RZ ;  /* 0x0000000a180a7210 */ /* 0x000fe20007f1e0ff */
[----:B------:R-:W-:Y:S02]  /*1320*/  IMAD.MOV.U32 R20, RZ, RZ, RZ ;  /* 0x000000ffff147224 */ /* 0x000fe400078e00ff */
[----:B------:R-:W-:Y:S01]  /*1330*/  IMAD R3, R6, R7, RZ ;  /* 0x0000000706037224 */ /* 0x000fe200078e02ff */
[----:B------:R-:W-:Y:S01]  /*1340*/  IABS R6, R23 ;  /* 0x0000001700067213 */ /* 0x000fe20000000000 */
[----:B------:R-:W-:Y:S02]  /*1350*/  IMAD.U32 R14, RZ, RZ, UR11 ;  /* 0x0000000bff0e7e24 */ /* 0x000fe4000f8e00ff */
[----:B------:R-:W-:Y:S02]  /*1360*/  IMAD.U32 R15, RZ, RZ, UR24 ;  /* 0x00000018ff0f7e24 */ /* 0x000fe4000f8e00ff */
[----:B------:R-:W-:Y:S01]  /*1370*/  IMAD.U32 R19, RZ, RZ, UR25 ;  /* 0x00000019ff137e24 */ /* 0x000fe2000f8e00ff */
[----:B------:R-:W-:Y:S01]  /*1380*/  USHF.L.U64.HI UR25, UR12, 0x4, UR13 ;  /* 0x000000040c197899 */ /* 0x000fe2000801020d */
[C---:B------:R-:W-:Y:S01]  /*1390*/  IMAD R25, R23.reuse, UR15, R25 ;  /* 0x0000000f17197c24 */ /* 0x040fe2000f8e0219 */
[----:B------:R-:W-:Y:S01]  /*13a0*/  LOP3.LUT R23, R23, R2, RZ, 0x3c, !PT ;  /* 0x0000000217177212 */ /* 0x000fe200078e3cff */
[----:B------:R-:W-:-:S03]  /*13b0*/  IMAD.HI.U32 R3, R21, R3, R20 ;  /* 0x0000000315037227 */ /* 0x000fc600078e0014 */
[----:B------:R-:W-:Y:S01]  /*13c0*/  IADD3.X R9, PT, PT, R25, R8, R11, P0, !PT ;  /* 0x0000000819097210 */ /* 0x000fe200007fe40b */
[----:B------:R-:W-:-:S04]  /*13d0*/  IMAD.WIDE.U32 R14, R28, UR4, R14 ;  /* 0x000000041c0e7c25 */ /* 0x000fc8000f8e000e */
[----:B------:R-:W-:Y:S01]  /*13e0*/  IMAD.WIDE.U32 R18, R28, UR4, R18 ;  /* 0x000000041c127c25 */ /* 0x000fe2000f8e0012 */
[C---:B------:R-:W-:Y:S02]  /*13f0*/  IADD3 R12, P6, PT, R24.reuse, R14, RZ ;  /* 0x0000000e180c7210 */ /* 0x040fe40007fde0ff */
[----:B------:R-:W-:Y:S01]  /*1400*/  IADD3 R14, P5, P4, R24, UR10, R14 ;  /* 0x0000000a180e7c10 */ /* 0x000fe2000fcbe00e */
[----:B------:R-:W-:Y:S01]  /*1410*/  IMAD.IADD R17, R8, 0x1, R19 ;  /* 0x0000000108117824 */ /* 0x000fe200078e0213 */
[----:B------:R-:W-:Y:S01]  /*1420*/  IADD3 R22, P0, PT, R18, UR11, RZ ;  /* 0x0000000b12167c10 */ /* 0x000fe2000ff1e0ff */
[----:B------:R-:W-:Y:S01]  /*1430*/  IMAD.HI.U32 R3, R3, R6, RZ ;  /* 0x0000000603037227 */ /* 0x000fe200078e00ff */
[C---:B------:R-:W-:Y:S01]  /*1440*/  IADD3 R16, P3, PT, R24.reuse, R18, RZ ;  /* 0x0000001218107210 */ /* 0x040fe20007f7e0ff */
[----:B------:R-:W-:Y:S01]  /*1450*/  USHF.L.U32 UR11, UR6, 0x5, URZ ;  /* 0x00000005060b7899 */ /* 0x000fe200080006ff */
[----:B------:R-:W-:Y:S01]  /*1460*/  IADD3 R18, P2, P1, R24, UR10, R18 ;  /* 0x0000000a18127c10 */ /* 0x000fe2000f95e012 */
[----:B------:R-:W-:Y:S01]  /*1470*/  IMAD.IADD R13, R8, 0x1, R15 ;  /* 0x00000001080d7824 */ /* 0x000fe200078e020f */
[----:B------:R-:W-:Y:S01]  /*1480*/  IADD3.X R21, PT, PT, R17, UR24, RZ, P0, !PT ;  /* 0x0000001811157c10 */ /* 0x000fe200087fe4ff */
[----:B------:R-:W-:Y:S01]  /*1490*/  IMAD.MOV R5, RZ, RZ, -R3 ;  /* 0x000000ffff057224 */ /* 0x000fe200078e0a03 */
[----:B------:R-:W-:Y:S01]  /*14a0*/  IADD3 R20, P0, PT, R22, R24, RZ ;  /* 0x0000001816147210 */ /* 0x000fe20007f1e0ff */
[----:B------:R-:W-:Y:S01]  /*14b0*/  IMAD.X R11, R13, 0x1, R25, P6 ;  /* 0x000000010d0b7824 */ /* 0x000fe200030e0619 */
[----:B------:R-:W-:Y:S01]  /*14c0*/  IADD3.X R13, PT, PT, R25, UR21, R13, P5, P4 ;  /* 0x00000015190d7c10 */ /* 0x000fe2000afe840d */
[----:B------:R-:W-:Y:S01]  /*14d0*/  IMAD.WIDE.U32 R28, R28, UR4, R24 ;  /* 0x000000041c1c7c25 */ /* 0x000fe2000f8e0018 */
[----:B------:R-:W-:Y:S01]  /*14e0*/  IADD3.X R15, PT, PT, R17, R25, RZ, P3, !PT ;  /* 0x00000019110f7210 */ /* 0x000fe20001ffe4ff */
[----:B------:R-:W-:Y:S01]  /*14f0*/  USHF.L.U32 UR24, UR12, 0x5, URZ ;  /* 0x000000050c187899 */ /* 0x000fe200080006ff */
[----:B------:R-:W-:Y:S01]  /*1500*/  IADD3 R22, P5, P4, R24, UR10, R22 ;  /* 0x0000000a18167c10 */ /* 0x000fe2000fcbe016 */
[----:B------:R-:W-:Y:S01]  /*1510*/  IMAD R6, R7, R5, R6 ;  /* 0x0000000507067224 */ /* 0x000fe200078e0206 */
[----:B------:R-:W-:Y:S01]  /*1520*/  IADD3.X R17, PT, PT, R25, UR21, R17, P2, P1 ;  /* 0x0000001519117c10 */ /* 0x000fe200097e2411 */
[----:B------:R-:W-:Y:S01]  /*1530*/  IMAD.X R19, R21, 0x1, R25, P0 ;  /* 0x0000000115137824 */ /* 0x000fe200000e0619 */
[----:B---3--:R-:W-:Y:S01]  /*1540*/  LEA R24, P2, R12, UR16, 0x1 ;  /* 0x000000100c187c11 */ /* 0x008fe2000f8408ff */
[----:B------:R-:W-:Y:S01]  /*1550*/  IMAD.MOV.U32 R30, RZ, RZ, R26 ;  /* 0x000000ffff1e7224 */ /* 0x000fe200078e001a */
[----:B------:R-:W-:Y:S01]  /*1560*/  IADD3.X R21, PT, PT, R25, UR21, R21, P5, P4 ;  /* 0x0000001519157c10 */ /* 0x000fe2000afe8415 */
[----:B------:R-:W-:Y:S01]  /*1570*/  IMAD.WIDE.U32 R32, R4, UR6, R32 ;  /* 0x0000000604207c25 */ /* 0x000fe2000f8e0020 */
[----:B------:R-:W-:Y:S01]  /*1580*/  LEA.HI.X R25, R12, UR17, R11, 0x1, P2 ;  /* 0x000000110c197c11 */ /* 0x000fe200090f0c0b */
[----:B------:R-:W-:Y:S01]  /*1590*/  USHF.L.U64.HI UR10, UR6, 0x5, UR7 ;  /* 0x00000005060a7899 */ /* 0x000fe20008010207 */
[----:B------:R-:W-:Y:S01]  /*15a0*/  LEA R26, P0, R10, UR16, 0x1 ;  /* 0x000000100a1a7c11 */ /* 0x000fe2000f8008ff */
[----:B------:R-:W-:Y:S01]  /*15b0*/  IMAD.WIDE.U32 R30, R4, UR12, R30 ;  /* 0x0000000c041e7c25 */ /* 0x000fe2000f8e001e */
[----:B------:R-:W-:Y:S01]  /*15c0*/  ISETP.GT.U32.AND P2, PT, R7, R6, PT ;  /* 0x000000060700720c */ /* 0x000fe20003f44070 */
[----:B------:R-:W-:Y:S01]  /*15d0*/  USHF.L.U64.HI UR21, UR6, 0x4, UR7 ;  /* 0x0000000406157899 */ /* 0x000fe20008010207 */
[----:B------:R-:W-:Y:S01]  /*15e0*/  LEA.HI.X R27, R10, UR17, R9, 0x1, P0 ;  /* 0x000000110a1b7c11 */ /* 0x000fe200080f0c09 */
[----:B------:R-:W-:Y:S01]  /*15f0*/  IMAD R9, R4, UR7, R33 ;  /* 0x0000000704097c24 */ /* 0x000fe2000f8e0221 */
[----:B------:R-:W-:Y:S01]  /*1600*/  LEA R10, P0, R16, UR16, 0x1 ;  /* 0x00000010100a7c11 */ /* 0x000fe2000f8008ff */
[----:B------:R-:W-:Y:S01]  /*1610*/  IMAD.IADD R5, R29, 0x1, R8 ;  /* 0x000000011d057824 */ /* 0x000fe200078e0208 */
[----:B------:R-:W-:Y:S01]  /*1620*/  LEA R34, P1, R14, UR16, 0x1 ;  /* 0x000000100e227c11 */ /* 0x000fe2000f8208ff */
[----:B------:R-:W-:Y:S01]  /*1630*/  USHF.L.U64.HI UR7, UR12, 0x5, UR13 ;  /* 0x000000050c077899 */ /* 0x000fe2000801020d */
[----:B------:R-:W-:Y:S01]  /*1640*/  LEA.HI.X R11, R16, UR17, R15, 0x1, P0 ;  /* 0x00000011100b7c11 */ /* 0x000fe200080f0c0f */
[----:B------:R-:W-:Y:S01]  /*1650*/  UMOV UR4, 0x400 ;  /* 0x0000040000047882 */ /* 0x000fe20000000000 */
[----:B------:R-:W-:Y:S01]  /*1660*/  LEA R12, P0, R20, UR16, 0x1 ;  /* 0x00000010140c7c11 */ /* 0x000fe2000f8008ff */
[----:B--2---:R-:W-:Y:S01]  /*1670*/  ULEA UR5, UR5, UR4, 0x18 ;  /* 0x0000000405057291 */ /* 0x004fe2000f8ec0ff */
[----:B------:R-:W-:Y:S01]  /*1680*/  LEA.HI.X R35, R14, UR17, R13, 0x1, P1 ;  /* 0x000000110e237c11 */ /* 0x000fe200088f0c0d */
[----:B------:R-:W-:Y:S01]  /*1690*/  @!P2 IMAD.IADD R6, R6, 0x1, -R7 ;  /* 0x000000010606a824 */ /* 0x000fe200078e0a07 */
[----:B------:R-:W-:Y:S01]  /*16a0*/  LEA R14, P1, R18, UR16, 0x1 ;  /* 0x00000010120e7c11 */ /* 0x000fe2000f8208ff */
[----:B------:R-:W-:Y:S01]  /*16b0*/  @!P2 VIADD R3, R3, 0x1 ;  /* 0x000000010303a836 */ /* 0x000fe20000000000 */
[----:B------:R-:W-:Y:S01]  /*16c0*/  LEA.HI.X R13, R20, UR17, R19, 0x1, P0 ;  /* 0x00000011140d7c11 */ /* 0x000fe200080f0c13 */
[----:B------:R-:W-:Y:S01]  /*16d0*/  IMAD.MOV.U32 R8, RZ, RZ, R32 ;  /* 0x000000ffff087224 */ /* 0x000fe200078e0020 */
[----:B------:R-:W-:Y:S01]  /*16e0*/  LEA R16, P0, R22, UR16, 0x1 ;  /* 0x0000001016107c11 */ /* 0x000fe2000f8008ff */
[----:B------:R-:W-:Y:S01]  /*16f0*/  USHF.L.U32 UR6, UR6, 0x4, URZ ;  /* 0x0000000406067899 */ /* 0x000fe200080006ff */
[----:B------:R-:W-:Y:S01]  /*1700*/  LEA.HI.X R15, R18, UR17, R17, 0x1, P1 ;  /* 0x00000011120f7c11 */ /* 0x000fe200088f0c11 */
[----:B------:R-:W-:Y:S01]  /*1710*/  IMAD.WIDE.U32 R18, R164, UR11, RZ ;  /* 0x0000000ba4127c25 */ /* 0x000fe2000f8e00ff */
[----:B------:R-:W-:Y:S01]  /*1720*/  ISETP.GE.U32.AND P3, PT, R6, R7, PT ;  /* 0x000000070600720c */ /* 0x000fe20003f66070 */
[----:B------:R-:W1:Y:S01]  /*1730*/  LDCU UR4, c[0x0][0x50c] ;  /* 0x0000a180ff0477ac */ /* 0x000e620008000800 */
[----:B------:R-:W-:Y:S01]  /*1740*/  LEA.HI.X R17, R22, UR17, R21, 0x1, P0 ;  /* 0x0000001116117c11 */ /* 0x000fe200080f0c15 */
[----:B------:R-:W-:Y:S01]  /*1750*/  IMAD R7, R4, UR13, R31 ;  /* 0x0000000d04077c24 */ /* 0x000fe2000f8e021f */
[C---:B------:R-:W-:Y:S01]  /*1760*/  LEA R4, P0, R28.reuse, UR16, 0x1 ;  /* 0x000000101c047c11 */ /* 0x040fe2000f8008ff */
[----:B------:R-:W2:Y:S01]  /*1770*/  LDCU.128 UR12, c[0x0][0x3d0] ;  /* 0x00007a00ff0c77ac */ /* 0x000ea20008000c00 */
[----:B------:R-:W-:Y:S01]  /*1780*/  ISETP.GE.AND P1, PT, R23, RZ, PT ;  /* 0x000000ff1700720c */ /* 0x000fe20003f26270 */
[----:B------:R-:W-:Y:S01]  /*1790*/  IMAD.MOV.U32 R6, RZ, RZ, R30 ;  /* 0x000000ffff067224 */ /* 0x000fe200078e001e */
[----:B------:R-:W-:Y:S01]  /*17a0*/  LEA.HI.X R5, R28, UR17, R5, 0x1, P0 ;  /* 0x000000111c057c11 */ /* 0x000fe200080f0c05 */
[----:B------:R-:W-:Y:S01]  /*17b0*/  IMAD R227, R0, 0x2, R227 ;  /* 0x0000000200e37824 */ /* 0x000fe200078e02e3 */
[----:B------:R-:W-:Y:S01]  /*17c0*/  ISETP.NE.AND P0, PT, R2, RZ, PT ;  /* 0x000000ff0200720c */ /* 0x000fe20003f05270 */
[----:B------:R-:W-:Y:S01]  /*17d0*/  IMAD.MOV.U32 R0, RZ, RZ, 0x20 ;  /* 0x00000020ff007424 */ /* 0x000fe200078e00ff */
[----:B------:R-:W-:Y:S01]  /*17e0*/  LEA R233, R233, UR5, 0x1 ;  /* 0x00000005e9e97c11 */ /* 0x000fe2000f8e08ff */
[----:B------:R-:W-:Y:S01]  /*17f0*/  @P3 VIADD R3, R3, 0x1 ;  /* 0x0000000103033836 */ /* 0x000fe20000000000 */
[----:B------:R-:W-:-:S03]  /*1800*/  LOP3.LUT P6, RZ, R104, 0x4, RZ, 0xc0, !PT ;  /* 0x0000000468ff7812 */ /* 0x000fc600078cc0ff */
[----:B------:R-:W-:Y:S01]  /*1810*/  @!PT LDS RZ, [RZ] ;  /* 0x00000000fffff984 */ /* 0x000fe20000000800 */
[----:B------:R-:W-:Y:S01]  /*1820*/  @!PT LDS RZ, [RZ] ;  /* 0x00000000fffff984 */ /* 0x000fe20000000800 */
[----:B------:R-:W-:Y:S01]  /*1830*/  @!PT LDS RZ, [RZ] ;  /* 0x00000000fffff984 */ /* 0x000fe20000000800 */
[----:B------:R-:W-:Y:S02]  /*1840*/  LDGSTS.E.BYPASS.LTC128B.128 [R233], desc[UR22][R4.64] ;  /* 0x0000000004e97fae */ /* 0x000fe4000b981a16 */
[----:B------:R-:W-:Y:S02]  /*1850*/  @!P1 IADD3 R3, PT, PT, -R3, RZ, RZ ;  /* 0x000000ff03039210 */ /* 0x000fe40007ffe1ff */
[----:B------:R3:W-:Y:S02]  /*1860*/  LDGSTS.E.BYPASS.LTC128B.128 [R233+0x4000], desc[UR22][R4.64+0x80] ;  /* 0x0400008004e97fae */ /* 0x0007e4000b981a16 */
[----:B------:R-:W-:Y:S02]  /*1870*/  @!P0 LOP3.LUT R3, RZ, R2, RZ, 0x33, !PT ;  /* 0x00000002ff038212 */ /* 0x000fe400078e33ff */
[----:B------:R-:W-:Y:S02]  /*1880*/  LDGSTS.E.BYPASS.LTC128B.128 [R233+0x800], desc[UR22][R26.64] ;  /* 0x008000001ae97fae */ /* 0x000fe4000b981a16 */
[----:B------:R-:W-:Y:S01]  /*1890*/  SHF.R.S32.HI R2, RZ, 0x1f, R3 ;  /* 0x0000001fff027819 */ /* 0x000fe20000011403 */
[C---:B--2---:R-:W-:Y:S01]  /*18a0*/  IMAD.WIDE.U32 R8, R3.reuse, UR12, R8 ;  /* 0x0000000c03087c25 */ /* 0x044fe2000f8e0008 */
[----:B------:R-:W-:Y:S03]  /*18b0*/  LDGSTS.E.BYPASS.LTC128B.128 [R233+0x4800], desc[UR22][R26.64+0x80] ;  /* 0x048000801ae97fae */ /* 0x000fe6000b981a16 */
[----:B------:R-:W-:Y:S01]  /*18c0*/  IMAD.WIDE.U32 R6, R3, UR14, R6 ;  /* 0x0000000e03067c25 */ /* 0x000fe2000f8e0006 */
[----:B------:R-:W-:Y:S01]  /*18d0*/  LEA R232, P0, R8, UR18, 0x1 ;  /* 0x0000001208e87c11 */ /* 0x000fe2000f8008ff */
[----:B------:R-:W-:Y:S04]  /*18e0*/  LDGSTS.E.BYPASS.LTC128B.128 [R233+0x1000], desc[UR22][R24.64] ;  /* 0x0100000018e97fae */ /* 0x000fe8000b981a16 */
[----:B------:R-:W-:Y:S04]  /*18f0*/  LDGSTS.E.BYPASS.LTC128B.128 [R233+0x5000], desc[UR22][R24.64+0x80] ;  /* 0x0500008018e97fae */ /* 0x000fe8000b981a16 */
[----:B------:R-:W-:Y:S04]  /*1900*/  LDGSTS.E.BYPASS.LTC128B.128 [R233+0x1800], desc[UR22][R34.64] ;  /* 0x0180000022e97fae */ /* 0x000fe8000b981a16 */
[----:B------:R-:W-:Y:S01]  /*1910*/  LDGSTS.E.BYPASS.LTC128B.128 [R233+0x5800], desc[UR22][R34.64+0x80] ;  /* 0x0580008022e97fae */ /* 0x000fe2000b981a16 */
[----:B---3--:R-:W-:-:S02]  /*1920*/  IMAD R4, R2, UR12, RZ ;  /* 0x0000000c02047c24 */ /* 0x008fc4000f8e02ff */
[----:B------:R-:W-:Y:S01]  /*1930*/  IMAD R5, R164, UR10, RZ ;  /* 0x0000000aa4057c24 */ /* 0x000fe2000f8e02ff */
[----:B------:R-:W-:Y:S01]  /*1940*/  LDGSTS.E.BYPASS.LTC128B.128 [R233+0x2000], desc[UR22][R10.64] ;  /* 0x020000000ae97fae */ /* 0x000fe2000b981a16 */
[----:B------:R-:W-:Y:S02]  /*1950*/  IMAD R4, R3, UR13, R4 ;  /* 0x0000000d03047c24 */ /* 0x000fe4000f8e0204 */
[----:B------:R-:W-:Y:S01]  /*1960*/  IMAD.IADD R5, R19, 0x1, R5 ;  /* 0x0000000113057824 */ /* 0x000fe200078e0205 */
[----:B------:R2:W-:Y:S01]  /*1970*/  LDGSTS.E.BYPASS.LTC128B.128 [R233+0x6000], desc[UR22][R10.64+0x80] ;  /* 0x060000800ae97fae */ /* 0x0005e2000b981a16 */
[----:B------:R-:W-:Y:S02]  /*1980*/  IMAD.IADD R4, R9, 0x1, R4 ;  /* 0x0000000109047824 */ /* 0x000fe400078e0204 */
[----:B------:R-:W-:Y:S01]  /*1990*/  IMAD R2, R2, UR14, RZ ;  /* 0x0000000e02027c24 */ /* 0x000fe2000f8e02ff */
[----:B------:R-:W-:Y:S02]  /*19a0*/  LDGSTS.E.BYPASS.LTC128B.128 [R233+0x2800], desc[UR22][R14.64] ;  /* 0x028000000ee97fae */ /* 0x000fe4000b981a16 */
[----:B------:R-:W-:Y:S01]  /*19b0*/  LEA.HI.X R231, R8, UR19, R4, 0x1, P0 ;  /* 0x0000001308e77c11 */ /* 0x000fe200080f0c04 */
[----:B------:R-:W-:Y:S01]  /*19c0*/  IMAD R2, R3, UR15, R2 ;  /* 0x0000000f03027c24 */ /* 0x000fe2000f8e0202 */
[C---:B------:R-:W-:Y:S01]  /*19d0*/  LEA R8, P1, R18.reuse, R232, 0x1 ;  /* 0x000000e812087211 */ /* 0x040fe200078208ff */
[----:B------:R-:W-:Y:S01]  /*19e0*/  LDGSTS.E.BYPASS.LTC128B.128 [R233+0x6800], desc[UR22][R14.64+0x80] ;  /* 0x068000800ee97fae */ /* 0x000fe2000b981a16 */
[C---:B------:R-:W-:Y:S01]  /*19f0*/  IADD3 R4, P0, PT, R18.reuse, UR6, RZ ;  /* 0x0000000612047c10 */ /* 0x040fe2000ff1e0ff */
[----:B------:R-:W-:Y:S01]  /*1a00*/  IMAD.IADD R229, R7, 0x1, R2 ;  /* 0x0000000107e57824 */ /* 0x000fe200078e0202 */
[----:B------:R-:W-:Y:S01]  /*1a10*/  LEA.HI.X R9, R18, R231, R5, 0x1, P1 ;  /* 0x000000e712097211 */ /* 0x000fe200008f0c05 */
[----:B------:R-:W-:Y:S01]  /*1a20*/  LDGSTS.E.BYPASS.LTC128B.128 [R233+0x3000], desc[UR22][R12.64] ;  /* 0x030000000ce97fae */ /* 0x000fe2000b981a16 */
[----:B------:R-:W-:Y:S01]  /*1a30*/  IADD3.X R5, PT, PT, R5, UR21, RZ, P0, !PT ;  /* 0x0000001505057c10 */ /* 0x000fe200087fe4ff */
[----:B------:R-:W-:Y:S01]  /*1a40*/  IMAD.SHL.U32 R7, R104, 0x20, RZ ;  /* 0x0000002068077824 */ /* 0x000fe200078e00ff */
[----:B------:R-:W-:Y:S01]  /*1a50*/  LOP3.LUT R2, R101, 0x200, RZ, 0xc0, !PT ;  /* 0x0000020065027812 */ /* 0x000fe200078ec0ff */
[----:B------:R3:W-:Y:S01]  /*1a60*/  LDGSTS.E.BYPASS.LTC128B.128 [R233+0x7000], desc[UR22][R12.64+0x80] ;  /* 0x070000800ce97fae */ /* 0x0007e2000b981a16 */
[----:B------:R-:W-:-:S02]  /*1a70*/  IMAD R3, R164, UR7, RZ ;  /* 0x00000007a4037c24 */ /* 0x000fc4000f8e02ff */
[----:B------:R-:W-:Y:S01]  /*1a80*/  LOP3.LUT R7, R2, 0x7c00, R7, 0xf8, !PT ;  /* 0x00007c0002077812 */ /* 0x000fe200078ef807 */
[----:B------:R-:W-:Y:S03]  /*1a90*/  LDGSTS.E.BYPASS.LTC128B.128 [R233+0x3800], desc[UR22][R16.64] ;  /* 0x0380000010e97fae */ /* 0x000fe6000b981a16 */
[----:B------:R-:W-:Y:S01]  /*1aa0*/  LOP3.LUT R228, R7, R100, RZ, 0xfc, !PT ;  /* 0x0000006407e47212 */ /* 0x000fe200078efcff */
[----:B------:R-:W-:Y:S01]  /*1ab0*/  LDGSTS.E.BYPASS.LTC128B.128 [R233+0x7800], desc[UR22][R16.64+0x80] ;  /* 0x0780008010e97fae */ /* 0x000fe2000b981a16 */
[----:B--2---:R-:W-:-:S03]  /*1ac0*/  LEA R10, P0, R4, R232, 0x1 ;  /* 0x000000e8040a7211 */ /* 0x004fc600078008ff */
[----:B------:R-:W-:Y:S01]  /*1ad0*/  LDGSTS.E.BYPASS.LTC128B.128 [R233+0x8000], desc[UR22][R8.64] ;  /* 0x0800000008e97fae */ /* 0x000fe2000b981a16 */
[----:B------:R-:W-:Y:S02]  /*1ae0*/  LEA R228, R228, UR5, 0x1 ;  /* 0x00000005e4e47c11 */ /* 0x000fe4000f8e08ff */
[----:B------:R-:W-:Y:S01]  /*1af0*/  LEA.HI.X R11, R4, R231, R5, 0x1, P0 ;  /* 0x000000e7040b7211 */ /* 0x000fe200000f0c05 */
[----:B------:R-:W-:Y:S01]  /*1b00*/  LDGSTS.E.BYPASS.LTC128B.128 [R233+0x9000], desc[UR22][R8.64+0x80] ;  /* 0x0900008008e97fae */ /* 0x000fe2000b981a16 */
[----:B------:R-:W-:-:S03]  /*1b10*/  LEA R230, P0, R6, UR8, 0x1 ;  /* 0x0000000806e67c11 */ /* 0x000fc6000f8008ff */
[----:B------:R-:W-:Y:S01]  /*1b20*/  LDGSTS.E.BYPASS.LTC128B.128 [R233+0x8800], desc[UR22][R10.64] ;  /* 0x088000000ae97fae */ /* 0x000fe2000b981a16 */
[----:B------:R-:W-:-:S03]  /*1b30*/  LEA.HI.X R229, R6, UR9, R229, 0x1, P0 ;  /* 0x0000000906e57c11 */ /* 0x000fc600080f0ce5 */
[----:B------:R2:W-:Y:S01]  /*1b40*/  LDGSTS.E.BYPASS.LTC128B.128 [R233+0x9800], desc[UR22][R10.64+0x80] ;  /* 0x098000800ae97fae */ /* 0x0005e2000b981a16 */
[----:B---3--:R-:W-:-:S03]  /*1b50*/  IMAD.WIDE.U32 R12, R164, UR24, RZ ;  /* 0x00000018a40c7c25 */ /* 0x008fc6000f8e00ff */
[----:B------:R-:W0:Y:S01]  /*1b60*/  LDGDEPBAR ;  /* 0x00000000000079af */ /* 0x000e220000000000 */
[----:B------:R-:W-:Y:S01]  /*1b70*/  IMAD.IADD R6, R13, 0x1, R3 ;  /* 0x000000010d067824 */ /* 0x000fe200078e0203 */
[CC--:B------:R-:W-:Y:S02]  /*1b80*/  LEA R4, P1, R12.reuse, R230.reuse, 0x1 ;  /* 0x000000e60c047211 */ /* 0x0c0fe400078208ff */
[C---:B------:R-:W-:Y:S02]  /*1b90*/  IADD3 R2, P0, PT, R12.reuse, UR26, RZ ;  /* 0x0000001a0c027c10 */ /* 0x040fe4000ff1e0ff */
[----:B------:R-:W-:Y:S02]  /*1ba0*/  LEA.HI.X R5, R12, R229, R6, 0x1, P1 ;  /* 0x000000e50c057211 */ /* 0x000fe400008f0c06 */
[----:B------:R-:W-:Y:S02]  /*1bb0*/  IADD3.X R3, PT, PT, R6, UR25, RZ, P0, !PT ;  /* 0x0000001906037c10 */ /* 0x000fe400087fe4ff */
[----:B------:R-:W-:-:S04]  /*1bc0*/  LEA R6, P0, R2, R230, 0x1 ;  /* 0x000000e602067211 */ /* 0x000fc800078008ff */
[----:B------:R-:W-:Y:S01]  /*1bd0*/  LEA.HI.X R7, R2, R229, R3, 0x1, P0 ;  /* 0x000000e502077211 */ /* 0x000fe200000f0c03 */
[----:B------:R-:W-:Y:S01]  /*1be0*/  IMAD.MOV.U32 R3, RZ, RZ, 0x40 ;  /* 0x00000040ff037424 */ /* 0x000fe200078e00ff */
[----:B------:R-:W-:Y:S02]  /*1bf0*/  LOP3.LUT P0, RZ, R104, 0x2, RZ, 0xc0, !PT ;  /* 0x0000000268ff7812 */ /* 0x000fe4000780c0ff */
[----:B------:R-:W-:Y:S02]  /*1c00*/  IADD3 R2, PT, PT, R227, UR5, RZ ;  /* 0x00000005e3027c10 */ /* 0x000fe4000fffe0ff */
[----:B------:R-:W-:Y:S01]  /*1c10*/  SEL R0, R0, 0xffffffe0, !P0 ;  /* 0xffffffe000007807 */ /* 0x000fe20004000000 */
[----:B------:R-:W-:-:S04]  /*1c20*/  DEPBAR.LE SB0, 0x0 ;  /* 0x000080000000791a */ /* 0x000fc80000000000 */
[----:B------:R-:W-:Y:S01]  /*1c30*/  BAR.SYNC.DEFER_BLOCKING 0x0 ;  /* 0x0000000000007b1d */ /* 0x000fe20000010000 */
[--C-:B------:R-:W-:Y:S01]  /*1c40*/  IMAD.IADD R226, R228, 0x1, R0.reuse ;  /* 0x00000001e4e27824 */ /* 0x100fe200078e0200 */
[----:B------:R-:W-:Y:S01]  /*1c50*/  SEL R3, R3, 0xffffffc0, !P6 ;  /* 0xffffffc003037807 */ /* 0x000fe20007000000 */
[----:B------:R-:W-:Y:S01]  /*1c60*/  IMAD.IADD R222, R2, 0x1, R0 ;  /* 0x0000000102de7824 */ /* 0x000fe200078e0200 */
[----:B------:R-:W-:-:S03]  /*1c70*/  ISETP.NE.AND P0, PT, R169, 0x1, PT ;  /* 0x00000001a900780c */ /* 0x000fc60003f05270 */
[C---:B------:R-:W-:Y:S01]  /*1c80*/  IMAD.IADD R221, R3.reuse, 0x1, R2 ;  /* 0x0000000103dd7824 */ /* 0x040fe200078e0202 */
[----:B------:R-:W-:Y:S01]  /*1c90*/  SHF.R.U32.HI R2, RZ, 0x2, R104 ;  /* 0x00000002ff027819 */ /* 0x000fe20000011668 */
[----:B------:R-:W-:Y:S02]  /*1ca0*/  IMAD.IADD R3, R3, 0x1, R228 ;  /* 0x0000000103037824 */ /* 0x000fe400078e02e4 */
[----:B------:R-:W-:Y:S01]  /*1cb0*/  IMAD.IADD R220, R0, 0x1, R221 ;  /* 0x0000000100dc7824 */ /* 0x000fe200078e02dd */
[----:B------:R-:W-:Y:S01]  /*1cc0*/  LOP3.LUT R2, R2, 0x7, RZ, 0xc0, !PT ;  /* 0x0000000702027812 */ /* 0x000fe200078ec0ff */
[----:B------:R-:W-:Y:S01]  /*1cd0*/  IMAD.IADD R225, R0, 0x1, R3 ;  /* 0x0000000100e17824 */ /* 0x000fe200078e0203 */
[----:B------:R-:W-:Y:S01]  /*1ce0*/  @!PT LDS RZ, [RZ] ;  /* 0x00000000fffff984 */ /* 0x000fe20000000800 */
[----:B------:R-:W-:Y:S01]  /*1cf0*/  @!PT LDS RZ, [RZ] ;  /* 0x00000000fffff984 */ /* 0x000fe20000000800 */
[----:B------:R-:W-:Y:S01]  /*1d00*/  @!PT LDS RZ, [RZ] ;  /* 0x00000000fffff984 */ /* 0x000fe20000000800 */
[----:B------:R-:W-:Y:S04]  /*1d10*/  LDGSTS.E.BYPASS.LTC128B.128 [R233+0xa000], desc[UR22][R4.64] ;  /* 0x0a00000004e97fae */ /* 0x000fe8000b981a16 */
[----:B------:R-:W-:Y:S04]  /*1d20*/  LDGSTS.E.BYPASS.LTC128B.128 [R233+0xb000], desc[UR22][R4.64+0x80] ;  /* 0x0b00008004e97fae */ /* 0x000fe8000b981a16 */
[----:B------:R-:W-:Y:S04]  /*1d30*/  LDGSTS.E.BYPASS.LTC128B.128 [R233+0xa800], desc[UR22][R6.64] ;  /* 0x0a80000006e97fae */ /* 0x000fe8000b981a16 */
[----:B------:R3:W-:Y:S04]  /*1d40*/  LDGSTS.E.BYPASS.LTC128B.128 [R233+0xb800], desc[UR22][R6.64+0x80] ;  /* 0x0b80008006e97fae */ /* 0x0007e8000b981a16 */
[----:B--2---:R-:W-:Y:S04]  /*1d50*/  LDSM.16.M88.4 R8, [R228] ;  /* 0x00000000e408783b */ /* 0x004fe80000000200 */
[----:B------:R-:W2:Y:S04]  /*1d60*/  LDSM.16.M88.4 R56, [R227+UR5+0x8000] ;  /* 0x00800005e338783b */ /* 0x000ea80008000200 */
[----:B------:R-:W4:Y:S04]  /*1d70*/  LDSM.16.M88.4 R48, [R228+0x2000] ;  /* 0x00200000e430783b */ /* 0x000f280000000200 */
[----:B------:R-:W5:Y:S04]  /*1d80*/  LDSM.16.M88.4 R24, [R227+UR5+0x8800] ;  /* 0x00880005e318783b */ /* 0x000f680008000200 */
[----:B------:R-:W-:Y:S04]  /*1d90*/  LDSM.16.M88.4 R76, [R226] ;  /* 0x00000000e24c783b */ /* 0x000fe80000000200 */
[----:B------:R-:W1:Y:S04]  /*1da0*/  LDSM.16.M88.4 R32, [R222+0x8000] ;  /* 0x00800000de20783b */ /* 0x000e680000000200 */
[----:B------:R-:W1:Y:S04]  /*1db0*/  LDSM.16.M88.4 R16, [R226+0x2000] ;  /* 0x00200000e210783b */ /* 0x000e680000000200 */
[----:B------:R-:W1:Y:S04]  /*1dc0*/  LDSM.16.M88.4 R20, [R222+0x8800] ;  /* 0x00880000de14783b */ /* 0x000e680000000200 */
[----:B------:R-:W-:Y:S04]  /*1dd0*/  LDSM.16.M88.4 R96, [R221+0x8000] ;  /* 0x00800000dd60783b */ /* 0x000fe80000000200 */
[----:B------:R-:W1:Y:S04]  /*1de0*/  LDSM.16.M88.4 R88, [R3] ;  /* 0x000000000358783b */ /* 0x000e680000000200 */
[----:B---3--:R-:W3:Y:S01]  /*1df0*/  LDSM.16.M88.4 R4, [R3+0x2000] ;  /* 0x002000000304783b */ /* 0x008ee20000000200 */
[-C--:B--2---:R-:W-:Y:S03]  /*1e00*/  HMMA.16816.F32.BF16 R12, R8, R56.reuse, RZ ;  /* 0x00000038080c723c */ /* 0x084fe600000418ff */
[----:B------:R-:W2:Y:S04]  /*1e10*/  LDSM.16.M88.4 R84, [R221+0x8800] ;  /* 0x00880000dd54783b */ /* 0x000ea80000000200 */
[----:B------:R-:W-:Y:S01]  /*1e20*/  LDSM.16.M88.4 R92, [R220+0x8000] ;  /* 0x00800000dc5c783b */ /* 0x000fe20000000200 */
[C---:B----4-:R-:W-:Y:S03]  /*1e30*/  HMMA.16816.F32.BF16 R28, R48.reuse, R56, RZ ;  /* 0x00000038301c723c */ /* 0x050fe600000418ff */
[----:B------:R-:W4:Y:S04]  /*1e40*/  LDSM.16.M88.4 R72, [R225] ;  /* 0x00000000e148783b */ /* 0x000f280000000200 */
[----:B------:R-:W4:Y:S01]  /*1e50*/  LDSM.16.M88.4 R68, [R225+0x2000] ;  /* 0x00200000e144783b */ /* 0x000f220000000200 */
[-C--:B------:R-:W-:Y:S03]  /*1e60*/  HMMA.16816.F32.BF16 R60, R48, R58.reuse, RZ ;  /* 0x0000003a303c723c */ /* 0x080fe600000418ff */
[----:B------:R-:W4:Y:S04]  /*1e70*/  LDSM.16.M88.4 R64, [R220+0x8800] ;  /* 0x00880000dc40783b */ /* 0x000f280000000200 */
[----:B------:R-:W-:Y:S01]  /*1e80*/  LDSM.16.M88.4 R36, [R227+UR5+0x9000] ;  /* 0x00900005e324783b */ /* 0x000fe20008000200 */
[----:B------:R-:W-:Y:S03]  /*1e90*/  HMMA.16816.F32.BF16 R56, R8, R58, RZ ;  /* 0x0000003a0838723c */ /* 0x000fe600000418ff */
[----:B------:R-:W4:Y:S04]  /*1ea0*/  LDSM.16.M88.4 R44, [R228+0x4000] ;  /* 0x00400000e42c783b */ /* 0x000f280000000200 */
[----:B------:R-:W4:Y:S01]  /*1eb0*/  LDSM.16.M88.4 R40, [R228+0x6000] ;  /* 0x00600000e428783b */ /* 0x000f220000000200 */
[C---:B-----5:R-:W-:Y:S03]  /*1ec0*/  HMMA.16816.F32.BF16 R52, R48.reuse, R24, RZ ;  /* 0x000000183034723c */ /* 0x060fe600000418ff */
[----:B------:R-:W0:Y:S05]  /*1ed0*/  LDGDEPBAR ;  /* 0x00000000000079af */ /* 0x000e2a0000000000 */
[----:B------:R-:W-:Y:S08]  /*1ee0*/  HMMA.16816.F32.BF16 R48, R48, R26, RZ ;  /* 0x0000001a3030723c */ /* 0x000ff000000418ff */
[----:B------:R-:W-:Y:S08]  /*1ef0*/  HMMA.16816.F32.BF16 R80, R8, R24, RZ ;  /* 0x000000180850723c */ /* 0x000ff000000418ff */
[-C--:B-1----:R-:W-:Y:S08]  /*1f00*/  HMMA.16816.F32.BF16 R12, R76, R32.reuse, R12 ;  /* 0x000000204c0c723c */ /* 0x082ff0000004180c */
[----:B------:R-:W-:Y:S08]  /*1f10*/  HMMA.16816.F32.BF16 R28, R16, R32, R28 ;  /* 0x00000020101c723c */ /* 0x000ff0000004181c */
[----:B------:R-:W-:Y:S01]  /*1f20*/  HMMA.16816.F32.BF16 R8, R8, R26, RZ ;  /* 0x0000001a0808723c */ /* 0x000fe200000418ff */
[----:B------:R-:W-:Y:S07]  /*1f30*/  LDSM.16.M88.4 R24, [R226+0x4000] ;  /* 0x00400000e218783b */ /* 0x000fee0000000200 */
[-C--:B------:R-:W-:Y:S08]  /*1f40*/  HMMA.16816.F32.BF16 R60, R16, R34.reuse, R60 ;  /* 0x00000022103c723c */ /* 0x080ff0000004183c */
[----:B------:R-:W-:Y:S01]  /*1f50*/  HMMA.16816.F32.BF16 R56, R76, R34, R56 ;  /* 0x000000224c38723c */ /* 0x000fe20000041838 */
[----:B------:R-:W1:Y:S07]  /*1f60*/  LDSM.16.M88.4 R32, [R227+UR5+0x9800] ;  /* 0x00980005e320783b */ /* 0x000e6e0008000200 */
[C---:B------:R-:W-:Y:S08]  /*1f70*/  HMMA.16816.F32.BF16 R52, R16.reuse, R20, R52 ;  /* 0x000000141034723c */ /* 0x040ff00000041834 */
[----:B------:R-:W-:Y:S01]  /*1f80*/  HMMA.16816.F32.BF16 R48, R16, R22, R48 ;  /* 0x000000161030723c */ /* 0x000fe20000041830 */
[----:B------:R-:W5:Y:S07]  /*1f90*/  LDSM.16.M88.4 R16, [R222+0x9000] ;  /* 0x00900000de10783b */ /* 0x000f6e0000000200 */
[----:B------:R-:W-:Y:S08]  /*1fa0*/  HMMA.16816.F32.BF16 R80, R76, R20, R80 ;  /* 0x000000144c50723c */ /* 0x000ff00000041850 */
[-C--:B------:R-:W-:Y:S08]  /*1fb0*/  HMMA.16816.F32.BF16 R12, R88, R96.reuse, R12 ;  /* 0x00000060580c723c */ /* 0x080ff0000004180c */
[----:B---3--:R-:W-:Y:S08]  /*1fc0*/  HMMA.16816.F32.BF16 R28, R4, R96, R28 ;  /* 0x00000060041c723c */ /* 0x008ff0000004181c */
[----:B------:R-:W-:Y:S01]  /*1fd0*/  HMMA.16816.F32.BF16 R76, R76, R22, R8 ;  /* 0x000000164c4c723c */ /* 0x000fe20000041808 */
[----:B------:R-:W3:Y:S04]  /*1fe0*/  LDSM.16.M88.4 R20, [R226+0x6000] ;  /* 0x00600000e214783b */ /* 0x000ee80000000200 */
[----:B------:R-:W-:Y:S03]  /*1ff0*/  LDSM.16.M88.4 R8, [R3+0x4000] ;  /* 0x004000000308783b */ /* 0x000fe60000000200 */
[-C--:B------:R-:W-:Y:S08]  /*2000*/  HMMA.16816.F32.BF16 R60, R4, R98.reuse, R60 ;  /* 0x00000062043c723c */ /* 0x080ff0000004183c */
[----:B------:R-:W-:Y:S08]  /*2010*/  HMMA.16816.F32.BF16 R56, R88, R98, R56 ;  /* 0x000000625838723c */ /* 0x000ff00000041838 */
[C---:B--2---:R-:W-:Y:S08]  /*2020*/  HMMA.16816.F32.BF16 R52, R4.reuse, R84, R52 ;  /* 0x000000540434723c */ /* 0x044ff00000041834 */
[----:B------:R-:W-:Y:S01]  /*2030*/  HMMA.16816.F32.BF16 R48, R4, R86, R48 ;  /* 0x000000560430723c */ /* 0x000fe20000041830 */
[----:B------:R-:W2:Y:S07]  /*2040*/  LDSM.16.M88.4 R4, [R221+0x9000] ;  /* 0x00900000dd04783b */ /* 0x000eae0000000200 */
[-C--:B----4-:R-:W-:Y:S08]  /*2050*/  HMMA.16816.F32.BF16 R12, R72, R92.reuse, R12 ;  /* 0x0000005c480c723c */ /* 0x090ff0000004180c */
[----:B------:R-:W-:Y:S08]  /*2060*/  HMMA.16816.F32.BF16 R28, R68, R92, R28 ;  /* 0x0000005c441c723c */ /* 0x000ff0000004181c */
[C---:B------:R-:W-:Y:S08]  /*2070*/  HMMA.16816.F32.BF16 R80, R88.reuse, R84, R80 ;  /* 0x000000545850723c */ /* 0x040ff00000041850 */
[----:B------:R-:W-:Y:S01]  /*2080*/  HMMA.16816.F32.BF16 R76, R88, R86, R76 ;  /* 0x00000056584c723c */ /* 0x000fe2000004184c */
[----:B------:R-:W4:Y:S07]  /*2090*/  LDSM.16.M88.4 R88, [R3+0x6000] ;  /* 0x006000000358783b */ /* 0x000f2e0000000200 */
[-C--:B------:R-:W-:Y:S08]  /*20a0*/  HMMA.16816.F32.BF16 R60, R68, R94.reuse, R60 ;  /* 0x0000005e443c723c */ /* 0x080ff0000004183c */
[----:B------:R-:W-:Y:S08]  /*20b0*/  HMMA.16816.F32.BF16 R56, R72, R94, R56 ;  /* 0x0000005e4838723c */ /* 0x000ff00000041838 */
[C---:B------:R-:W-:Y:S08]  /*20c0*/  HMMA.16816.F32.BF16 R52, R68.reuse, R64, R52 ;  /* 0x000000404434723c */ /* 0x040ff00000041834 */
[----:B------:R-:W-:Y:S01]  /*20d0*/  HMMA.16816.F32.BF16 R48, R68, R66, R48 ;  /* 0x000000424430723c */ /* 0x000fe20000041830 */
[----:B------:R-:W-:Y:S07]  /*20e0*/  LDSM.16.M88.4 R68, [R220+0x9000] ;  /* 0x00900000dc44783b */ /* 0x000fee0000000200 */
[-C--:B------:R-:W-:Y:S08]  /*20f0*/  HMMA.16816.F32.BF16 R12, R44, R36.reuse, R12 ;  /* 0x000000242c0c723c */ /* 0x080ff0000004180c */
[----:B------:R-:W-:Y:S08]  /*2100*/  HMMA.16816.F32.BF16 R28, R40, R36, R28 ;  /* 0x00000024281c723c */ /* 0x000ff0000004181c */
[C---:B------:R-:W-:Y:S08]  /*2110*/  HMMA.16816.F32.BF16 R80, R72.reuse, R64, R80 ;  /* 0x000000404850723c */ /* 0x040ff00000041850 */
[----:B------:R-:W-:Y:S08]  /*2120*/  HMMA.16816.F32.BF16 R76, R72, R66, R76 ;  /* 0x00000042484c723c */ /* 0x000ff0000004184c */
[-C--:B------:R-:W-:Y:S08]  /*2130*/  HMMA.16816.F32.BF16 R60, R40, R38.reuse, R60 ;  /* 0x00000026283c723c */ /* 0x080ff0000004183c */
[----:B------:R-:W-:Y:S08]  /*2140*/  HMMA.16816.F32.BF16 R56, R44, R38, R56 ;  /* 0x000000262c38723c */ /* 0x000ff00000041838 */
[C---:B-1----:R-:W-:Y:S08]  /*2150*/  HMMA.16816.F32.BF16 R52, R40.reuse, R32, R52 ;  /* 0x000000202834723c */ /* 0x042ff00000041834 */
[----:B------:R-:W-:Y:S08]  /*2160*/  HMMA.16816.F32.BF16 R48, R40, R34, R48 ;  /* 0x000000222830723c */ /* 0x000ff00000041830 */
[-C--:B-----5:R-:W-:Y:S01]  /*2170*/  HMMA.16816.F32.BF16 R84, R24, R16.reuse, R12 ;  /* 0x000000101854723c */ /* 0x0a0fe2000004180c */
[----:B------:R-:W-:Y:S07]  /*2180*/  LDSM.16.M88.4 R12, [R225+0x4000] ;  /* 0x00400000e10c783b */ /* 0x000fee0000000200 */
[----:B---3--:R-:W-:Y:S01]  /*2190*/  HMMA.16816.F32.BF16 R40, R20, R16, R28 ;  /* 0x000000101428723c */ /* 0x008fe2000004181c */
[----:B------:R-:W-:Y:S07]  /*21a0*/  LDSM.16.M88.4 R28, [R225+0x6000] ;  /* 0x00600000e11c783b */ /* 0x000fee0000000200 */
[C---:B------:R-:W-:Y:S08]  /*21b0*/  HMMA.16816.F32.BF16 R80, R44.reuse, R32, R80 ;  /* 0x000000202c50723c */ /* 0x040ff00000041850 */
[----:B------:R-:W-:Y:S01]  /*21c0*/  HMMA.16816.F32.BF16 R76, R44, R34, R76 ;  /* 0x000000222c4c723c */ /* 0x000fe2000004184c */
[----:B------:R-:W1:Y:S07]  /*21d0*/  LDSM.16.M88.4 R32, [R222+0x9800] ;  /* 0x00980000de20783b */ /* 0x000e6e0000000200 */
[-C--:B------:R-:W-:Y:S08]  /*21e0*/  HMMA.16816.F32.BF16 R56, R24, R18.reuse, R56 ;  /* 0x000000121838723c */ /* 0x080ff00000041838 */
[----:B------:R-:W-:Y:S01]  /*21f0*/  HMMA.16816.F32.BF16 R60, R20, R18, R60 ;  /* 0x00000012143c723c */ /* 0x000fe2000004183c */
[----:B------:R-:W-:Y:S07]  /*2200*/  LDSM.16.M88.4 R16, [R220+0x9800] ;  /* 0x00980000dc10783b */ /* 0x000fee0000000200 */
[-C--:B--2---:R-:W-:Y:S08]  /*2210*/  HMMA.16816.F32.BF16 R84, R8, R4.reuse, R84 ;  /* 0x000000040854723c */ /* 0x084ff00000041854 */
[----:B----4-:R-:W-:Y:S08]  /*2220*/  HMMA.16816.F32.BF16 R40, R88, R4, R40 ;  /* 0x000000045828723c */ /* 0x010ff00000041828 */
[-C--:B------:R-:W-:Y:S08]  /*2230*/  HMMA.16816.F32.BF16 R56, R8, R6.reuse, R56 ;  /* 0x000000060838723c */ /* 0x080ff00000041838 */
[----:B------:R-:W-:Y:S01]  /*2240*/  HMMA.16816.F32.BF16 R60, R88, R6, R60 ;  /* 0x00000006583c723c */ /* 0x000fe2000004183c */
[----:B------:R-:W2:Y:S01]  /*2250*/  LDSM.16.M88.4 R4, [R221+0x9800] ;  /* 0x00980000dd04783b */ /* 0x000ea20000000200 */
[----:B------:R-:W-:-:S06]  /*2260*/  DEPBAR.LE SB0, 0x0 ;  /* 0x000080000000791a */ /* 0x000fcc0000000000 */
[C---:B-1----:R-:W-:Y:S08]  /*2270*/  HMMA.16816.F32.BF16 R52, R20.reuse, R32, R52 ;  /* 0x000000201434723c */ /* 0x042ff00000041834 */
[----:B------:R-:W-:Y:S08]  /*2280*/  HMMA.16816.F32.BF16 R48, R20, R34, R48 ;  /* 0x000000221430723c */ /* 0x000ff00000041830 */
[C---:B------:R-:W-:Y:S08]  /*2290*/  HMMA.16816.F32.BF16 R80, R24.reuse, R32, R80 ;  /* 0x000000201850723c */ /* 0x040ff00000041850 */
[----:B------:R-:W-:Y:S08]  /*22a0*/  HMMA.16816.F32.BF16 R76, R24, R34, R76 ;  /* 0x00000022184c723c */ /* 0x000ff0000004184c */
[----:B------:R-:W-:Y:S08]  /*22b0*/  HMMA.16816.F32.BF16 R60, R28, R70, R60 ;  /* 0x000000461c3c723c */ /* 0x000ff0000004183c */
[C---:B--2---:R-:W-:Y:S08]  /*22c0*/  HMMA.16816.F32.BF16 R52, R88.reuse, R4, R52 ;  /* 0x000000045834723c */ /* 0x044ff00000041834 */
[----:B------:R-:W-:Y:S03]  /*22d0*/  HMMA.16816.F32.BF16 R48, R88, R6, R48 ;  /* 0x000000065830723c */ /* 0x000fe60000041830 */
[----:B------:R-:W-:Y:S01]  /*22e0*/  FMUL.FTZ R24, R60, UR4 ;  /* 0x000000043c187c20 */ /* 0x000fe20008410000 */
[----:B------:R-:W-:-:S04]  /*22f0*/  FMUL.FTZ R26, R61, UR4 ;  /* 0x000000043d1a7c20 */ /* 0x000fc80008410000 */
[C---:B------:R-:W-:Y:S01]  /*2300*/  HMMA.16816.F32.BF16 R40, R28.reuse, R68, R40 ;  /* 0x000000441c28723c */ /* 0x040fe20000041828 */
[----:B------:R-:W-:Y:S07]  /*2310*/  MUFU.TANH R24, R24 ;  /* 0x0000001800187308 */ /* 0x000fee0000002400 */
[----:B------:R-:W-:Y:S01]  /*2320*/  HMMA.16816.F32.BF16 R52, R28, R16, R52 ;  /* 0x000000101c34723c */ /* 0x000fe20000041834 */
[----:B------:R-:W-:Y:S07]  /*2330*/  MUFU.TANH R26, R26 ;  /* 0x0000001a001a7308 */ /* 0x000fee0000002400 */
[C---:B------:R-:W-:Y:S01]  /*2340*/  HMMA.16816.F32.BF16 R80, R8.reuse, R4, R80 ;  /* 0x000000040850723c */ /* 0x040fe20000041850 */
[----:B------:R-:W-:Y:S01]  /*2350*/  FMUL.FTZ R4, R62, UR4 ;  /* 0x000000043e047c20 */ /* 0x000fe20008410000 */
[----:B------:R-:W-:Y:S01]  /*2360*/  FMUL.FTZ R5, R63, UR4 ;  /* 0x000000043f057c20 */ /* 0x000fe20008410000 */
[----:B------:R-:W-:Y:S01]  /*2370*/  FMUL.FTZ R41, R41, UR4 ;  /* 0x0000000429297c20 */ /* 0x000fe20008410000 */
[----:B------:R-:W-:Y:S01]  /*2380*/  FMUL.FTZ R40, R40, UR4 ;  /* 0x0000000428287c20 */ /* 0x000fe20008410000 */
[----:B------:R-:W-:Y:S01]  /*2390*/  FMUL.FTZ R21, R43, UR4 ;  /* 0x000000042b157c20 */ /* 0x000fe20008410000 */
[----:B------:R-:W-:Y:S01]  /*23a0*/  IADD3 R43, PT, PT, R106, -R103, R2 ;  /* 0x800000676a2b7210 */ /* 0x000fe20007ffe002 */
[----:B------:R-:W-:Y:S01]  /*23b0*/  FMUL.FTZ R42, R42, UR4 ;  /* 0x000000042a2a7c20 */ /* 0x000fe20008410000 */
[----:B------:R-:W-:Y:S01]  /*23c0*/  HMMA.16816.F32.BF16 R76, R8, R6, R76 ;  /* 0x00000006084c723c */ /* 0x000fe2000004184c */
[----:B------:R-:W1:Y:S01]  /*23d0*/  MUFU.TANH R41, R41 ;  /* 0x0000002900297308 */ /* 0x000e620000002400 */
[----:B------:R-:W-:Y:S01]  /*23e0*/  LEA R9, R164, R241, 0x5 ;  /* 0x000000f1a4097211 */ /* 0x000fe200078e28ff */
[----:B------:R-:W-:Y:S01]  /*23f0*/  FMUL.FTZ R6, R52, UR4 ;  /* 0x0000000434067c20 */ /* 0x000fe20008410000 */
[----:B------:R-:W-:Y:S01]  /*2400*/  FMUL.FTZ R8, R53, UR4 ;  /* 0x0000000435087c20 */ /* 0x000fe20008410000 */
[--C-:B------:R-:W-:Y:S01]  /*2410*/  IADD3 R43, PT, PT, R43, UR20, R102.reuse ;  /* 0x000000142b2b7c10 */ /* 0x100fe2000fffe066 */
[----:B------:R-:W-:Y:S01]  /*2420*/  FMUL.FTZ R54, R54, UR4 ;  /* 0x0000000436367c20 */ /* 0x000fe20008410000 */
[----:B------:R-:W-:Y:S01]  /*2430*/  VIADD R33, R9, 0x8 ;  /* 0x0000000809217836 */ /* 0x000fe20000000000 */
[----:B------:R-:W-:Y:S01]  /*2440*/  HMMA.16816.F32.BF16 R48, R28, R18, R48 ;  /* 0x000000121c30723c */ /* 0x000fe20000041830 */
[----:B------:R-:W2:Y:S01]  /*2450*/  MUFU.TANH R40, R40 ;  /* 0x0000002800287308 */ /* 0x000ea20000002400 */
[--C-:B------:R-:W-:Y:S01]  /*2460*/  VIADDMNMX R3, R43, 0x40, R102.reuse, PT ;  /* 0x000000402b037846 */ /* 0x100fe20003800166 */
[----:B------:R-:W-:Y:S01]  /*2470*/  VIADD R35, R9, 0x1 ;  /* 0x0000000109237836 */ /* 0x000fe20000000000 */
[----:B------:R-:W-:Y:S01]  /*2480*/  VIADDMNMX R2, R43, 0x48, R102, PT ;  /* 0x000000482b027846 */ /* 0x000fe20003800166 */
[----:B------:R-:W-:Y:S01]  /*2490*/  VIADD R31, R9, 0x9 ;  /* 0x00000009091f7836 */ /* 0x000fe20000000000 */
[-C--:B------:R-:W-:Y:S01]  /*24a0*/  ISETP.GE.AND P3, PT, R33, R3.reuse, PT ;  /* 0x000000032100720c */ /* 0x080fe20003f66270 */
[----:B------:R-:W-:Y:S01]  /*24b0*/  VIADD R28, R9, 0x10 ;  /* 0x00000010091c7836 */ /* 0x000fe20000000000 */
[----:B------:R-:W-:Y:S01]  /*24c0*/  HMMA.16816.F32.BF16 R84, R12, R68, R84 ;  /* 0x000000440c54723c */ /* 0x000fe20000041854 */
[----:B------:R-:W3:Y:S01]  /*24d0*/  MUFU.TANH R6, R6 ;  /* 0x0000000600067308 */ /* 0x000ee20000002400 */
[-C--:B------:R-:W-:Y:S01]  /*24e0*/  ISETP.GE.AND P2, PT, R35, R3.reuse, PT ;  /* 0x000000032300720c */ /* 0x080fe20003f46270 */
[----:B------:R-:W-:Y:S01]  /*24f0*/  VIADD R27, R9, 0x18 ;  /* 0x00000018091b7836 */ /* 0x000fe20000000000 */
[----:B------:R-:W-:-:S02]  /*2500*/  ISETP.GE.AND P1, PT, R31, R3, PT ;  /* 0x000000031f00720c */ /* 0x000fc40003f26270 */
[----:B-1----:R-:W-:Y:S02]  /*2510*/  FSEL R41, R41, -INF , !P2 ;  /* 0xff80000029297808 */ /* 0x002fe40005000000 */
[C---:B------:R-:W-:Y:S01]  /*2520*/  HMMA.16816.F32.BF16 R56, R12.reuse, R70, R56 ;  /* 0x000000460c38723c */ /* 0x040fe20000041838 */
[----:B------:R-:W1:Y:S01]  /*2530*/  MUFU.TANH R8, R8 ;  /* 0x0000000800087308 */ /* 0x000e620000002400 */
[----:B------:R-:W-:Y:S01]  /*2540*/  FSEL R7, R26, -INF , !P1 ;  /* 0xff8000001a077808 */ /* 0x000fe20004800000 */
[----:B------:R-:W-:Y:S01]  /*2550*/  FMUL.FTZ R11, R49, UR4 ;  /* 0x00000004310b7c20 */ /* 0x000fe20008410000 */
[----:B------:R-:W-:Y:S01]  /*2560*/  FMUL.FTZ R10, R50, UR4 ;  /* 0x00000004320a7c20 */ /* 0x000fe20008410000 */
[-C--:B------:R-:W-:Y:S01]  /*2570*/  ISETP.GE.AND P2, PT, R28, R3.reuse, PT ;  /* 0x000000031c00720c */ /* 0x080fe20003f46270 */
[----:B------:R-:W-:Y:S01]  /*2580*/  FMUL.FTZ R51, R51, UR4 ;  /* 0x0000000433337c20 */ /* 0x000fe20008410000 */
[----:B------:R-:W-:Y:S01]  /*2590*/  ISETP.GE.AND P5, PT, R35, R2, PT ;  /* 0x000000022300720c */ /* 0x000fe20003fa6270 */
[C---:B------:R-:W-:Y:S01]  /*25a0*/  HMMA.16816.F32.BF16 R80, R12.reuse, R16, R80 ;  /* 0x000000100c50723c */ /* 0x040fe20000041850 */
[----:B------:R-:W-:Y:S01]  /*25b0*/  VIADD R16, R9, 0x11 ;  /* 0x0000001109107836 */ /* 0x000fe20000000000 */
[----:B------:R-:W-:Y:S01]  /*25c0*/  MUFU.TANH R11, R11 ;  /* 0x0000000b000b7308 */ /* 0x000fe20000002400 */
[----:B------:R-:W-:Y:S01]  /*25d0*/  FMUL.FTZ R36, R84, UR4 ;  /* 0x0000000454247c20 */ /* 0x000fe20008410000 */
[----:B------:R-:W-:Y:S01]  /*25e0*/  FMUL.FTZ R38, R85, UR4 ;  /* 0x0000000455267c20 */ /* 0x000fe20008410000 */
[----:B------:R-:W-:Y:S01]  /*25f0*/  FMUL.FTZ R37, R86, UR4 ;  /* 0x0000000456257c20 */ /* 0x000fe20008410000 */
[----:B------:R-:W-:Y:S01]  /*2600*/  FMUL.FTZ R39, R87, UR4 ;  /* 0x0000000457277c20 */ /* 0x000fe20008410000 */
[-C--:B------:R-:W-:Y:S01]  /*2610*/  ISETP.GE.AND P1, PT, R16, R3.reuse, PT ;  /* 0x000000031000720c */ /* 0x080fe20003f26270 */
[----:B------:R-:W-:Y:S01]  /*2620*/  HMMA.16816.F32.BF16 R76, R12, R18, R76 ;  /* 0x000000120c4c723c */ /* 0x000fe2000004184c */
[----:B------:R-:W-:Y:S01]  /*2630*/  FMUL.FTZ R13, R48, UR4 ;  /* 0x00000004300d7c20 */ /* 0x000fe20008410000 */
[----:B------:R-:W-:Y:S01]  /*2640*/  FSEL R19, R24, -INF , !P3 ;  /* 0xff80000018137808 */ /* 0x000fe20005800000 */
[----:B------:R-:W-:Y:S01]  /*2650*/  FMUL.FTZ R22, R56, UR4 ;  /* 0x0000000438167c20 */ /* 0x000fe20008410000 */
[----:B------:R-:W-:Y:S01]  /*2660*/  ISETP.GE.AND P3, PT, R9, R3, PT ;  /* 0x000000030900720c */ /* 0x000fe20003f66270 */
[----:B------:R-:W-:Y:S01]  /*2670*/  FMUL.FTZ R23, R57, UR4 ;  /* 0x0000000439177c20 */ /* 0x000fe20008410000 */
[----:B------:R-:W-:Y:S01]  /*2680*/  FMUL.FTZ R32, R58, UR4 ;  /* 0x000000043a207c20 */ /* 0x000fe20008410000 */
[----:B------:R-:W4:Y:S01]  /*2690*/  MUFU.TANH R13, R13 ;  /* 0x0000000d000d7308 */ /* 0x000f220000002400 */
[----:B------:R-:W-:Y:S01]  /*26a0*/  FMUL.FTZ R25, R59, UR4 ;  /* 0x000000043b197c20 */ /* 0x000fe20008410000 */
[----:B------:R-:W-:Y:S01]  /*26b0*/  FMUL.FTZ R12, R55, UR4 ;  /* 0x00000004370c7c20 */ /* 0x000fe20008410000 */
[----:B--2---:R-:W-:Y:S01]  /*26c0*/  FSEL R29, R40, -INF , !P3 ;  /* 0xff800000281d7808 */ /* 0x004fe20005800000 */
[----:B------:R-:W-:Y:S01]  /*26d0*/  VIADD R18, R9, 0x19 ;  /* 0x0000001909127836 */ /* 0x000fe20000000000 */
[----:B---3--:R-:W-:-:S02]  /*26e0*/  FSEL R17, R6, -INF , !P2 ;  /* 0xff80000006117808 */ /* 0x008fc40005000000 */
[----:B-1----:R-:W-:Y:S01]  /*26f0*/  FSEL R15, R8, -INF , !P1 ;  /* 0xff800000080f7808 */ /* 0x002fe20004800000 */
[----:B------:R-:W1:Y:S01]  /*2700*/  MUFU.TANH R36, R36 ;  /* 0x0000002400247308 */ /* 0x000e620000002400 */
[----:B------:R-:W-:Y:S02]  /*2710*/  ISETP.GE.AND P2, PT, R27, R3, PT ;  /* 0x000000031b00720c */ /* 0x000fe40003f46270 */
[----:B------:R-:W-:Y:S02]  /*2720*/  FMNMX3.FTZ R6, R29, R41, R19, !PT ;  /* 0x000000291d067276 */ /* 0x000fe40007810013 */
[----:B------:R-:W-:Y:S02]  /*2730*/  ISETP.GE.AND P1, PT, R18, R3, PT ;  /* 0x000000031200720c */ /* 0x000fe40003f26270 */
[----:B------:R-:W-:Y:S01]  /*2740*/  FMNMX3.FTZ R6, R6, R7, R17, !PT ;  /* 0x0000000706067276 */ /* 0x000fe20007810011 */
[----:B------:R-:W2:Y:S01]  /*2750*/  MUFU.TANH R38, R38 ;  /* 0x0000002600267308 */ /* 0x000ea20000002400 */
[----:B----4-:R-:W-:-:S02]  /*2760*/  FSEL R13, R13, -INF , !P2 ;  /* 0xff8000000d0d7808 */ /* 0x010fc40005000000 */
[----:B------:R-:W-:Y:S02]  /*2770*/  FSEL R11, R11, -INF , !P1 ;  /* 0xff8000000b0b7808 */ /* 0x000fe40004800000 */
[----:B------:R-:W-:Y:S02]  /*2780*/  FMNMX3.FTZ R6, R6, R15, R13, !PT ;  /* 0x0000000f06067276 */ /* 0x000fe4000781000d */
[-C--:B------:R-:W-:Y:S01]  /*2790*/  ISETP.GE.AND P4, PT, R33, R2.reuse, PT ;  /* 0x000000022100720c */ /* 0x080fe20003f86270 */
[----:B------:R-:W3:Y:S01]  /*27a0*/  MUFU.TANH R37, R37 ;  /* 0x0000002500257308 */ /* 0x000ee20000002400 */
[-C--:B------:R-:W-:Y:S02]  /*27b0*/  ISETP.GE.AND P3, PT, R31, R2.reuse, PT ;  /* 0x000000021f00720c */ /* 0x080fe40003f66270 */
[-C--:B------:R-:W-:Y:S02]  /*27c0*/  ISETP.GE.AND P2, PT, R28, R2.reuse, PT ;  /* 0x000000021c00720c */ /* 0x080fe40003f46270 */
[----:B------:R-:W-:-:S02]  /*27d0*/  ISETP.GE.AND P1, PT, R16, R2, PT ;  /* 0x000000021000720c */ /* 0x000fc40003f26270 */
[----:B------:R-:W-:Y:S01]  /*27e0*/  FMNMX.FTZ R45, R11, R6, !PT ;  /* 0x000000060b2d7209 */ /* 0x000fe20007810000 */
[----:B------:R-:W4:Y:S08]  /*27f0*/  MUFU.TANH R39, R39 ;  /* 0x0000002700277308 */ /* 0x000f300000002400 */
[----:B------:R1:W1:Y:S08]  /*2800*/  MUFU.TANH R20, R42 ;  /* 0x0000002a00147308 */ /* 0x0002700000002400 */
[----:B------:R-:W1:Y:S08]  /*2810*/  MUFU.TANH R21, R21 ;  /* 0x0000001500157308 */ /* 0x000e700000002400 */
[----:B------:R-:W1:Y:S08]  /*2820*/  MUFU.TANH R22, R22 ;  /* 0x0000001600167308 */ /* 0x000e700000002400 */
[----:B------:R-:W1:Y:S08]  /*2830*/  MUFU.TANH R23, R23 ;  /* 0x0000001700177308 */ /* 0x000e700000002400 */
[----:B------:R-:W1:Y:S08]  /*2840*/  MUFU.TANH R32, R32 ;  /* 0x0000002000207308 */ /* 0x000e700000002400 */
[----:B------:R-:W1:Y:S08]  /*2850*/  MUFU.TANH R25, R25 ;  /* 0x0000001900197308 */ /* 0x000e700000002400 */
[----:B------:R-:W1:Y:S08]  /*2860*/  MUFU.TANH R4, R4 ;  /* 0x0000000400047308 */ /* 0x000e700000002400 */
[----:B------:R-:W1:Y:S08]  /*2870*/  MUFU.TANH R5, R5 ;  /* 0x0000000500057308 */ /* 0x000e700000002400 */
[----:B------:R1:W1:Y:S08]  /*2880*/  MUFU.TANH R14, R54 ;  /* 0x00000036000e7308 */ /* 0x0002700000002400 */
[----:B------:R-:W1:Y:S08]  /*2890*/  MUFU.TANH R12, R12 ;  /* 0x0000000c000c7308 */ /* 0x000e700000002400 */
[----:B------:R-:W1:Y:S08]  /*28a0*/  MUFU.TANH R10, R10 ;  /* 0x0000000a000a7308 */ /* 0x000e700000002400 */
[----:B------:R1:W1:Y:S01]  /*28b0*/  MUFU.TANH R8, R51 ;  /* 0x0000003300087308 */ /* 0x0002620000002400 */
[----:B------:R-:W-:Y:S06]  /*28c0*/  BAR.SYNC.DEFER_BLOCKING 0x0 ;  /* 0x0000000000007b1d */ /* 0x000fec0000010000 */
[----:B--234-:R-:W-:Y:S05]  /*28d0*/  @!P0 BRA `(.L_x_1061) ;  /* 0x0000000000488947 */ /* 0x01cfea0003800000 */
[----:B------:R-:W-:-:S04]  /*28e0*/  VIADD R48, R169, 0xfffffffe ;  /* 0xfffffffea9307836 */ /* 0x000fc80000000000 */
[C---:B------:R-:W-:Y:S02]  /*28f0*/  IMAD R47, R48.reuse, UR10, RZ ;  /* 0x0000000a302f7c24 */ /* 0x040fe4000f8e02ff */
[----:B------:R-:W-:-:S04]  /*2900*/  IMAD.WIDE.U32 R48, R48, UR11, RZ ;  /* 0x0000000b30307c25 */ /* 0x000fc8000f8e00ff */
[----:B------:R-:W-:Y:S01]  /*2910*/  IMAD.IADD R6, R49, 0x1, R47 ;  /* 0x0000000131067824 */ /* 0x000fe200078e022f */
[----:B------:R-:W-:-:S04]  /*2920*/  LEA R46, P0, R48, R232, 0x1 ;  /* 0x000000e8302e7211 */ /* 0x000fc800078008ff */
[C---:B------:R-:W-:Y:S02]  /*2930*/  LEA.HI.X R47, R48.reuse, R231, R6, 0x1, P0 ;  /* 0x000000e7302f7211 */ /* 0x040fe400000f0c06 */
[----:B------:R-:W-:-:S03]  /*2940*/  IADD3 R24, P0, PT, R48, UR6, RZ ;  /* 0x0000000630187c10 */ /* 0x000fc6000ff1e0ff */
[----:B------:R-:W-:Y:S01]  /*2950*/  @!PT LDS RZ, [RZ] ;  /* 0x00000000fffff984 */ /* 0x000fe20000000800 */
[----:B------:R-:W-:Y:S01]  /*2960*/  @!PT LDS RZ, [RZ] ;  /* 0x00000000fffff984 */ /* 0x000fe20000000800 */
[----:B------:R-:W-:Y:S01]  /*2970*/  @!PT LDS RZ, [RZ] ;  /* 0x00000000fffff984 */ /* 0x000fe20000000800 */
[----:B------:R2:W-:Y:S01]  /*2980*/  LDGSTS.E.BYPASS.LTC128B.128 [R233+0x8000], desc[UR22][R46.64] ;  /* 0x080000002ee97fae */ /* 0x0005e2000b981a16 */
[----:B------:R-:W-:Y:S02]  /*2990*/  IADD3.X R6, PT, PT, R6, UR21, RZ, P0, !PT ;  /* 0x0000001506067c10 */ /* 0x000fe400087fe4ff */
[C---:B------:R-:W-:Y:S01]  /*29a0*/  LEA R48, P0, R24.reuse, R232, 0x1 ;  /* 0x000000e818307211 */ /* 0x040fe200078008ff */
[----:B------:R2:W-:Y:S03]  /*29b0*/  LDGSTS.E.BYPASS.LTC128B.128 [R233+0x9000], desc[UR22][R46.64+0x80] ;  /* 0x090000802ee97fae */ /* 0x0005e6000b981a16 */
[----:B------:R-:W-:-:S05]  /*29c0*/  LEA.HI.X R49, R24, R231, R6, 0x1, P0 ;  /* 0x000000e718317211 */ /* 0x000fca00000f0c06 */
[----:B------:R2:W-:Y:S04]  /*29d0*/  LDGSTS.E.BYPASS.LTC128B.128 [R233+0x8800], desc[UR22][R48.64] ;  /* 0x0880000030e97fae */ /* 0x0005e8000b981a16 */
[----:B------:R2:W-:Y:S04]  /*29e0*/  LDGSTS.E.BYPASS.LTC128B.128 [R233+0x9800], desc[UR22][R48.64+0x80] ;  /* 0x0980008030e97fae */ /* 0x0005e8000b981a16 */
[----:B------:R-:W0:Y:S02]  /*29f0*/  LDGDEPBAR ;  /* 0x00000000000079af */ /* 0x000e240000000000 */
.L_x_1061:
[----:B-1----:R-:W-:Y:S01]  /*2a00*/  FSEL R34, R21, -INF , !P5 ;  /* 0xff80000015227808 */ /* 0x002fe20006800000 */
[----:B------:R-:W1:Y:S01]  /*2a10*/  SHFL.BFLY PT, R24, R45, 0x2, 0x1f ;  /* 0x0c401f002d187f89 */ /* 0x000e6200000e0000 */
[-C--:B------:R-:W-:Y:S01]  /*2a20*/  ISETP.GE.AND P5, PT, R9, R2.reuse, PT ;  /* 0x000000020900720c */ /* 0x080fe20003fa6270 */
[----:B------:R-:W-:Y:S01]  /*2a30*/  FMUL.FTZ R80, R80, UR4 ;  /* 0x0000000450507c20 */ /* 0x000fe20008410000 */
[----:B------:R-:W-:Y:S01]  /*2a40*/  FSEL R6, R4, -INF , !P4 ;  /* 0xff80000004067808 */ /* 0x000fe20006000000 */
[----:B------:R-:W-:Y:S01]  /*2a50*/  FMUL.FTZ R76, R76, UR4 ;  /* 0x000000044c4c7c20 */ /* 0x000fe20008410000 */
[----:B------:R-:W-:Y:S01]  /*2a60*/  FSEL R30, R20, -INF , !P5 ;  /* 0xff800000141e7808 */ /* 0x000fe20006800000 */
[----:B------:R-:W3:Y:S01]  /*2a70*/  LDCU UR8, c[0x0][0x45c] ;  /* 0x00008b80ff0877ac */ /* 0x000ee20008000800 */
[----:B------:R-:W-:Y:S01]  /*2a80*/  FSEL R4, R5, -INF , !P3 ;  /* 0xff80000005047808 */ /* 0x000fe20005800000 */
[----:B------:R-:W4:Y:S01]  /*2a90*/  MUFU.TANH R212, R80 ;  /* 0x0000005000d47308 */ /* 0x000f220000002400 */
[----:B------:R-:W-:Y:S01]  /*2aa0*/  ISETP.GE.AND P0, PT, R27, R2, PT ;  /* 0x000000021b00720c */ /* 0x000fe20003f06270 */
[----:B------:R-:W-:Y:S01]  /*2ab0*/  FMUL.FTZ R81, R81, UR4 ;  /* 0x0000000451517c20 */ /* 0x000fe20008410000 */
[----:B------:R-:W-:Y:S01]  /*2ac0*/  FSEL R14, R14, -INF , !P2 ;  /* 0xff8000000e0e7808 */ /* 0x000fe20005000000 */
[----:B------:R-:W-:Y:S01]  /*2ad0*/  FMUL.FTZ R77, R77, UR4 ;  /* 0x000000044d4d7c20 */ /* 0x000fe20008410000 */
[----:B------:R-:W-:Y:S01]  /*2ae0*/  FMNMX3.FTZ R5, R30, R34, R6, !PT ;  /* 0x000000221e057276 */ /* 0x000fe20007810006 */
[----:B------:R-:W-:Y:S01]  /*2af0*/  FMUL.FTZ R82, R82, UR4 ;  /* 0x0000000452527c20 */ /* 0x000fe20008410000 */
[----:B------:R-:W-:Y:S01]  /*2b00*/  ISETP.GE.AND P4, PT, R18, R2, PT ;  /* 0x000000021200720c */ /* 0x000fe20003f86270 */
[----:B------:R-:W5:Y:S01]  /*2b10*/  MUFU.TANH R210, R76 ;  /* 0x0000004c00d27308 */ /* 0x000f620000002400 */
[----:B------:R-:W-:Y:S01]  /*2b20*/  FSEL R12, R12, -INF , !P1 ;  /* 0xff8000000c0c7808 */ /* 0x000fe20004800000 */
[----:B------:R-:W-:Y:S01]  /*2b30*/  FMUL.FTZ R83, R83, UR4 ;  /* 0x0000000453537c20 */ /* 0x000fe20008410000 */
[----:B------:R-:W-:Y:S01]  /*2b40*/  FSEL R10, R10, -INF , !P0 ;  /* 0xff8000000a0a7808 */ /* 0x000fe20004000000 */
[----:B------:R-:W-:Y:S01]  /*2b50*/  FMUL.FTZ R78, R78, UR4 ;  /* 0x000000044e4e7c20 */ /* 0x000fe20008410000 */
[----:B------:R-:W-:Y:S01]  /*2b60*/  FMNMX3.FTZ R5, R5, R4, R14, !PT ;  /* 0x0000000405057276 */ /* 0x000fe2000781000e */
[----:B------:R-:W-:Y:S01]  /*2b70*/  FMUL.FTZ R79, R79, UR4 ;  /* 0x000000044f4f7c20 */ /* 0x000fe20008410000 */
[----:B------:R-:W-:Y:S01]  /*2b80*/  FSEL R8, R8, -INF , !P4 ;  /* 0xff80000008087808 */ /* 0x000fe20006000000 */
[----:B------:R-:W2:Y:S01]  /*2b90*/  MUFU.TANH R198, R81 ;  /* 0x0000005100c67308 */ /* 0x000ea20000002400 */
[----:B------:R-:W-:Y:S01]  /*2ba0*/  FMNMX3.FTZ R5, R5, R12, R10, !PT ;  /* 0x0000000c05057276 */ /* 0x000fe2000781000a */
[----:B------:R-:W-:Y:S01]  /*2bb0*/  IMAD.MOV.U32 R236, RZ, RZ, -0x1 ;  /* 0xffffffffffec7424 */ /* 0x000fe200078e00ff */
[----:B-1----:R-:W-:-:S02]  /*2bc0*/  FMNMX.FTZ R45, R45, R24, !PT ;  /* 0x000000182d2d7209 */ /* 0x002fc40007810000 */
[----:B------:R-:W-:Y:S02]  /*2bd0*/  FMNMX.FTZ R5, R8, R5, !PT ;  /* 0x0000000508057209 */ /* 0x000fe40007810000 */
[C---:B------:R-:W-:Y:S01]  /*2be0*/  VIMNMX R171, PT, PT, R43.reuse, R102, PT ;  /* 0x000000662bab7248 */ /* 0x040fe20003fe0100 */
[----:B------:R-:W1:Y:S01]  /*2bf0*/  SHFL.BFLY PT, R166, R45, 0x1, 0x1f ;  /* 0x0c201f002da67f89 */ /* 0x000e6200000e0000 */
[----:B------:R-:W-:Y:S01]  /*2c00*/  VIADDMNMX R170, R43, 0x8, R102, PT ;  /* 0x000000082baa7846 */ /* 0x000fe20003800166 */
[----:B------:R-:W2:Y:S01]  /*2c10*/  MUFU.TANH R200, R77 ;  /* 0x0000004d00c87308 */ /* 0x000ea20000002400 */
[CC--:B------:R-:W-:Y:S01]  /*2c20*/  ISETP.GE.AND P0, PT, R35.reuse, R171.reuse, PT ;  /* 0x000000ab2300720c */ /* 0x0c0fe20003f06270 */
[----:B------:R-:W3:Y:S01]  /*2c30*/  SHFL.BFLY PT, R26, R5, 0x2, 0x1f ;  /* 0x0c401f00051a7f89 */ /* 0x000ee200000e0000 */
[----:B------:R-:W-:Y:S02]  /*2c40*/  ISETP.GE.AND P2, PT, R35, R170, PT ;  /* 0x000000aa2300720c */ /* 0x000fe40003f46270 */
[----:B------:R-:W-:-:S02]  /*2c50*/  ISETP.GE.AND P4, PT, R33, R171, PT ;  /* 0x000000ab2100720c */ /* 0x000fc40003f86270 */
[----:B------:R-:W-:Y:S01]  /*2c60*/  FSEL R38, R38, -INF , !P0 ;  /* 0xff80000026267808 */ /* 0x000fe20004000000 */
[----:B------:R-:W2:Y:S01]  /*2c70*/  MUFU.TANH R208, R82 ;  /* 0x0000005200d07308 */ /* 0x000ea20000002400 */
[----:B------:R-:W-:Y:S02]  /*2c80*/  FSEL R24, R39, -INF , !P2 ;  /* 0xff80000027187808 */ /* 0x000fe40005000000 */
[CC--:B------:R-:W-:Y:S02]  /*2c90*/  ISETP.GE.AND P0, PT, R28.reuse, R171.reuse, PT ;  /* 0x000000ab1c00720c */ /* 0x0c0fe40003f06270 */
[----:B------:R-:W-:Y:S02]  /*2ca0*/  ISETP.GE.AND P2, PT, R28, R170, PT ;  /* 0x000000aa1c00720c */ /* 0x000fe40003f46270 */
[----:B------:R-:W-:Y:S01]  /*2cb0*/  FSEL R28, R22, -INF , !P4 ;  /* 0xff800000161c7808 */ /* 0x000fe20006000000 */
[----:B------:R-:W2:Y:S01]  /*2cc0*/  MUFU.TANH R202, R83 ;  /* 0x0000005300ca7308 */ /* 0x000ea20000002400 */
[----:B------:R-:W-:-:S02]  /*2cd0*/  ISETP.GE.AND P5, PT, R31, R171, PT ;  /* 0x000000ab1f00720c */ /* 0x000fc40003fa6270 */
[----:B------:R-:W-:Y:S02]  /*2ce0*/  ISETP.GE.AND P1, PT, R33, R170, PT ;  /* 0x000000aa2100720c */ /* 0x000fe40003f26270 */
[----:B------:R-:W-:Y:S02]  /*2cf0*/  ISETP.GE.AND P4, PT, R16, R171, PT ;  /* 0x000000ab1000720c */ /* 0x000fe40003f86270 */
[----:B-1----:R-:W-:Y:S01]  /*2d00*/  FMNMX.FTZ R166, R45, R166, !PT ;  /* 0x000000a62da67209 */ /* 0x002fe20007810000 */
[----:B------:R-:W1:Y:S01]  /*2d10*/  MUFU.TANH R206, R78 ;  /* 0x0000004e00ce7308 */ /* 0x000e620000002400 */
[----:B------:R-:W-:Y:S02]  /*2d20*/  FSEL R20, R32, -INF , !P1 ;  /* 0xff80000020147808 */ /* 0x000fe40004800000 */
[----:B---3--:R-:W-:Y:S02]  /*2d30*/  FMNMX.FTZ R165, R5, R26, !PT ;  /* 0x0000001a05a57209 */ /* 0x008fe40007810000 */
[----:B------:R-:W-:-:S02]  /*2d40*/  FSEL R26, R23, -INF , !P5 ;  /* 0xff800000171a7808 */ /* 0x000fc40006800000 */
[-C--:B------:R-:W-:Y:S01]  /*2d50*/  ISETP.GE.AND P5, PT, R9, R171.reuse, PT ;  /* 0x000000ab0900720c */ /* 0x080fe20003fa6270 */
[----:B------:R-:W3:Y:S01]  /*2d60*/  SHFL.BFLY PT, R22, R165, 0x1, 0x1f ;  /* 0x0c201f00a5167f89 */ /* 0x000ee200000e0000 */
[----:B------:R-:W-:Y:S01]  /*2d70*/  ISETP.GE.AND P1, PT, R16, R170, PT ;  /* 0x000000aa1000720c */ /* 0x000fe20003f26270 */
[----:B------:R-:W-:Y:S01]  /*2d80*/  FMUL.FTZ R16, R166, UR8 ;  /* 0x00000008a6107c20 */ /* 0x000fe20008410000 */
[----:B------:R-:W-:Y:S01]  /*2d90*/  FSEL R36, R36, -INF , !P5 ;  /* 0xff80000024247808 */ /* 0x000fe20006800000 */
[----:B------:R-:W1:Y:S01]  /*2da0*/  MUFU.TANH R204, R79 ;  /* 0x0000004f00cc7308 */ /* 0x000e620000002400 */
[----:B------:R-:W-:Y:S02]  /*2db0*/  ISETP.GE.AND P5, PT, R27, R171, PT ;  /* 0x000000ab1b00720c */ /* 0x000fe40003fa6270 */
[----:B----4-:R-:W-:Y:S02]  /*2dc0*/  FSEL R212, R212, -INF , !P0 ;  /* 0xff800000d4d47808 */ /* 0x010fe40004000000 */
[----:B------:R-:W-:-:S02]  /*2dd0*/  FSETP.NEU.FTZ.AND P0, PT, R166, -INF , PT ;  /* 0xff800000a600780b */ /* 0x000fc40003f1d000 */
[----:B-----5:R-:W-:Y:S02]  /*2de0*/  FSEL R210, R210, -INF , !P5 ;  /* 0xff800000d2d27808 */ /* 0x020fe40006800000 */
[----:B------:R-:W-:Y:S02]  /*2df0*/  ISETP.GE.AND P5, PT, R9, R170, PT ;  /* 0x000000aa0900720c */ /* 0x000fe40003fa6270 */
[----:B------:R-:W-:Y:S02]  /*2e00*/  FSEL R16, R16, RZ, P0 ;  /* 0x000000ff10107208 */ /* 0x000fe40000000000 */
[----:B------:R-:W-:Y:S02]  /*2e10*/  FMNMX3.FTZ R5, R36, R38, R28, !PT ;  /* 0x0000002624057276 */ /* 0x000fe4000781001c */
[----:B------:R-:W-:Y:S01]  /*2e20*/  ISETP.GE.AND P0, PT, R18, R171, PT ;  /* 0x000000ab1200720c */ /* 0x000fe20003f06270 */
[--C-:B------:R-:W-:Y:S01]  /*2e30*/  FFMA.FTZ R181, R19, UR8, -R16.reuse ;  /* 0x0000000813b57c23 */ /* 0x100fe20008010810 */
[----:B------:R-:W-:Y:S01]  /*2e40*/  ISETP.GE.AND P3, PT, R31, R170, PT ;  /* 0x000000aa1f00720c */ /* 0x000fe20003f66270 */
[--C-:B------:R-:W-:Y:S01]  /*2e50*/  FFMA.FTZ R176, R7, UR8, -R16.reuse ;  /* 0x0000000807b07c23 */ /* 0x100fe20008010810 */
[----:B--2---:R-:W-:Y:S01]  /*2e60*/  FSEL R198, R198, -INF , !P4 ;  /* 0xff800000c6c67808 */ /* 0x004fe20006000000 */
[--C-:B------:R-:W-:Y:S01]  /*2e70*/  FFMA.FTZ R183, R29, UR8, -R16.reuse ;  /* 0x000000081db77c23 */ /* 0x100fe20008010810 */
[----:B---3--:R-:W-:Y:S01]  /*2e80*/  FMNMX.FTZ R165, R165, R22, !PT ;  /* 0x00000016a5a57209 */ /* 0x008fe20007810000 */
[----:B------:R-:W-:Y:S01]  /*2e90*/  FFMA.FTZ R180, R41, UR8, -R16 ;  /* 0x0000000829b47c23 */ /* 0x000fe20008010810 */
[----:B------:R-:W-:Y:S01]  /*2ea0*/  FSEL R22, R37, -INF , !P5 ;  /* 0xff80000025167808 */ /* 0x000fe20006800000 */
[----:B------:R-:W-:Y:S01]  /*2eb0*/  MUFU.EX2 R181, R181 ;  /* 0x000000b500b57308 */ /* 0x000fe20000000800 */
[----:B------:R-:W-:Y:S01]  /*2ec0*/  FMNMX3.FTZ R5, R5, R26, R212, !PT ;  /* 0x0000001a05057276 */ /* 0x000fe200078100d4 */
[----:B------:R-:W-:Y:S01]  /*2ed0*/  FMUL.FTZ R9, R165, UR8 ;  /* 0x00000008a5097c20 */ /* 0x000fe20008410000 */
[----:B------:R-:W-:Y:S01]  /*2ee0*/  FSEL R200, R200, -INF , !P0 ;  /* 0xff800000c8c87808 */ /* 0x000fe20004000000 */
[--C-:B------:R-:W-:Y:S01]  /*2ef0*/  FFMA.FTZ R190, R17, UR8, -R16.reuse ;  /* 0x0000000811be7c23 */ /* 0x100fe20008010810 */
[-C--:B------:R-:W-:Y:S01]  /*2f00*/  ISETP.GE.AND P0, PT, R18, R170.reuse, PT ;  /* 0x000000aa1200720c */ /* 0x080fe20003f06270 */
[--C-:B------:R-:W-:Y:S01]  /*2f10*/  FFMA.FTZ R193, R15, UR8, -R16.reuse ;  /* 0x000000080fc17c23 */ /* 0x100fe20008010810 */
[----:B------:R-:W-:Y:S01]  /*2f20*/  ISETP.GE.AND P4, PT, R27, R170, PT ;  /* 0x000000aa1b00720c */ /* 0x000fe20003f86270 */
[----:B------:R-:W-:Y:S01]  /*2f30*/  MUFU.EX2 R183, R183 ;  /* 0x000000b700b77308 */ /* 0x000fe20000000800 */
[----:B------:R-:W-:Y:S01]  /*2f40*/  FSEL R18, R25, -INF , !P3 ;  /* 0xff80000019127808 */ /* 0x000fe20005800000 */
[--C-:B------:R-:W-:Y:S01]  /*2f50*/  FFMA.FTZ R192, R13, UR8, -R16.reuse ;  /* 0x000000080dc07c23 */ /* 0x100fe20008010810 */
[----:B------:R-:W-:Y:S01]  /*2f60*/  FSEL R208, R208, -INF , !P2 ;  /* 0xff800000d0d07808 */ /* 0x000fe20005000000 */
[----:B------:R-:W-:Y:S01]  /*2f70*/  FFMA.FTZ R237, R11, UR8, -R16 ;  /* 0x000000080bed7c23 */ /* 0x000fe20008010810 */
[----:B------:R-:W-:-:S02]  /*2f80*/  FMNMX3.FTZ R19, R22, R24, R20, !PT ;  /* 0x0000001816137276 */ /* 0x000fc40007810014 */
[----:B------:R-:W-:Y:S01]  /*2f90*/  FSEL R202, R202, -INF , !P1 ;  /* 0xff800000caca7808 */ /* 0x000fe20004800000 */
[----:B------:R-:W2:Y:S01]  /*2fa0*/  MUFU.EX2 R180, R180 ;  /* 0x000000b400b47308 */ /* 0x000ea20000000800 */
[----:B------:R-:W-:Y:S02]  /*2fb0*/  FMNMX3.FTZ R5, R5, R198, R210, !PT ;  /* 0x000000c605057276 */ /* 0x000fe400078100d2 */
[----:B------:R-:W-:Y:S02]  /*2fc0*/  FSETP.NEU.FTZ.AND P1, PT, R165, -INF , PT ;  /* 0xff800000a500780b */ /* 0x000fe40003f3d000 */
[----:B-1----:R-:W-:Y:S02]  /*2fd0*/  FSEL R206, R206, -INF , !P4 ;  /* 0xff800000cece7808 */ /* 0x002fe40006000000 */
[----:B------:R-:W-:Y:S01]  /*2fe0*/  FMNMX3.FTZ R7, R19, R18, R208, !PT ;  /* 0x0000001213077276 */ /* 0x000fe200078100d0 */
[----:B------:R-:W1:Y:S01]  /*2ff0*/  MUFU.EX2 R176, R176 ;  /* 0x000000b000b07308 */ /* 0x000e620000000800 */
[----:B------:R-:W-:-:S02]  /*3000*/  FMNMX.FTZ R5, R200, R5, !PT ;  /* 0x00000005c8057209 */ /* 0x000fc40007810000 */
[----:B------:R-:W-:Y:S02]  /*3010*/  FSEL R9, R9, RZ, P1 ;  /* 0x000000ff09097208 */ /* 0x000fe40000800000 */
[----:B------:R-:W-:Y:S01]  /*3020*/  FSEL R204, R204, -INF , !P0 ;  /* 0xff800000cccc7808 */ /* 0x000fe20004000000 */
[----:B------:R-:W3:Y:S01]  /*3030*/  SHFL.BFLY PT, R32, R5, 0x2, 0x1f ;  /* 0x0c401f0005207f89 */ /* 0x000ee200000e0000 */
[----:B------:R-:W-:Y:S01]  /*3040*/  FMNMX3.FTZ R7, R7, R202, R206, !PT ;  /* 0x000000ca07077276 */ /* 0x000fe200078100ce */
[----:B------:R-:W-:Y:S01]  /*3050*/  FFMA.FTZ R179, R30, UR8, -R9 ;  /* 0x000000081eb37c23 */ /* 0x000fe20008010809 */
[----:B------:R-:W-:Y:S01]  /*3060*/  LOP3.LUT R224, R100, 0x200, R101, 0xf8, !PT ;  /* 0x0000020064e07812 */ /* 0x000fe200078ef865 */
[--C-:B------:R-:W-:Y:S01]  /*3070*/  FFMA.FTZ R4, R4, UR8, -R9.reuse ;  /* 0x0000000804047c23 */ /* 0x100fe20008010809 */
[----:B------:R-:W-:Y:S01]  /*3080*/  FMNMX.FTZ R30, R204, R7, !PT ;  /* 0x00000007cc1e7209 */ /* 0x000fe20007810000 */
[--C-:B------:R-:W-:Y:S01]  /*3090*/  FFMA.FTZ R185, R6, UR8, -R9.reuse ;  /* 0x0000000806b97c23 */ /* 0x100fe20008010809 */
[----:B------:R-:W-:Y:S01]  /*30a0*/  LEA R224, R224, UR5, 0x1 ;  /* 0x00000005e0e07c11 */ /* 0x000fe2000f8e08ff */
[--C-:B------:R-:W-:Y:S01]  /*30b0*/  FFMA.FTZ R182, R34, UR8, -R9.reuse ;  /* 0x0000000822b67c23 */ /* 0x100fe20008010809 */
[----:B------:R-:W-:Y:S01]  /*30c0*/  MUFU.EX2 R179, R179 ;  /* 0x000000b300b37308 */ /* 0x000fe20000000800 */
[----:B------:R-:W4:Y:S01]  /*30d0*/  SHFL.BFLY PT, R7, R30, 0x2, 0x1f ;  /* 0x0c401f001e077f89 */ /* 0x000f2200000e0000 */
[----:B------:R-:W-:Y:S01]  /*30e0*/  FFMA.FTZ R194, R14, UR8, -R9 ;  /* 0x000000080ec27c23 */ /* 0x000fe20008010809 */
[----:B------:R-:W-:-:S02]  /*30f0*/  VIADD R19, R224, 0xa000 ;  /* 0x0000a000e0137836 */ /* 0x000fc40000000000 */
[----:B------:R-:W-:Y:S01]  /*3100*/  FFMA.FTZ R195, R12, UR8, -R9 ;  /* 0x000000080cc37c23 */ /* 0x000fe20008010809 */
[----:B------:R-:W-:Y:S01]  /*3110*/  VIADD R223, R224, 0xa040 ;  /* 0x0000a040e0df7836 */ /* 0x000fe20000000000 */
[----:B------:R-:W-:Y:S01]  /*3120*/  LDSM.16.MT88.4 R148, [R224+0xa000] ;  /* 0x00a00000e094783b */ /* 0x000fe20000004200 */
[----:B------:R-:W-:Y:S01]  /*3130*/  @P6 VIADD R223, R19, 0xffffffc0 ;  /* 0xffffffc013df6836 */ /* 0x000fe20000000000 */
[----:B------:R-:W5:Y:S01]  /*3140*/  MUFU.EX2 R182, R182 ;  /* 0x000000b600b67308 */ /* 0x000f620000000800 */
[C---:B------:R-:W-:Y:S01]  /*3150*/  IMAD.IADD R219, R0.reuse, 0x1, R224 ;  /* 0x0000000100db7824 */ /* 0x040fe200078e02e0 */
[----:B------:R-:W-:Y:S01]  /*3160*/  LDSM.16.MT88.4 R80, [R224+0xb000] ;  /* 0x00b00000e050783b */ /* 0x000fe20000004200 */
[----:B------:R-:W-:Y:S02]  /*3170*/  IMAD.IADD R218, R0, 0x1, R223 ;  /* 0x0000000100da7824 */ /* 0x000fe400078e02df */
[--C-:B------:R-:W-:Y:S01]  /*3180*/  FFMA.FTZ R196, R10, UR8, -R9.reuse ;  /* 0x000000080ac47c23 */ /* 0x100fe20008010809 */
[----:B------:R-:W-:Y:S01]  /*3190*/  FFMA.FTZ R235, R8, UR8, -R9 ;  /* 0x0000000808eb7c23 */ /* 0x000fe20008010809 */
[----:B------:R-:W-:Y:S01]  /*31a0*/  LDSM.16.MT88.4 R132, [R219+0xa000] ;  /* 0x00a00000db84783b */ /* 0x000fe20000004200 */
[----:B---3--:R-:W-:Y:S01]  /*31b0*/  FMNMX.FTZ R5, R5, R32, !PT ;  /* 0x0000002005057209 */ /* 0x008fe20007810000 */
[----:B------:R-:W-:Y:S01]  /*31c0*/  MUFU.EX2 R0, R4 ;  /* 0x0000000400007308 */ /* 0x000fe20000000800 */
[----:B--2---:R-:W-:Y:S01]  /*31d0*/  F2FP.BF16.F32.PACK_AB R124, R180, R183 ;  /* 0x000000b7b47c723e */ /* 0x004fe200000010ff */
[----:B------:R-:W-:Y:S01]  /*31e0*/  LDSM.16.MT88.4 R48, [R223] ;  /* 0x00000000df30783b */ /* 0x000fe20000004200 */
[----:B-1----:R-:W-:Y:S01]  /*31f0*/  F2FP.BF16.F32.PACK_AB R126, R176, R181 ;  /* 0x000000b5b07e723e */ /* 0x002fe200000010ff */
[----:B------:R-:W-:Y:S01]  /*3200*/  FADD.FTZ R180, R183, R180 ;  /* 0x000000b4b7b47221 */ /* 0x000fe20000010000 */
[C---:B------:R-:W-:Y:S01]  /*3210*/  VIADD R217, R223.reuse, 0x800 ;  /* 0x00000800dfd97836 */ /* 0x040fe20000000000 */
[----:B------:R-:W1:Y:S01]  /*3220*/  SHFL.BFLY PT, R168, R5, 0x1, 0x1f ;  /* 0x0c201f0005a87f89 */ /* 0x000e6200000e0000 */
[----:B------:R-:W-:Y:S01]  /*3230*/  VIADD R216, R223, 0x1800 ;  /* 0x00001800dfd87836 */ /* 0x000fe20000000000 */
[----:B------:R-:W2:Y:S01]  /*3240*/  MUFU.EX2 R185, R185 ;  /* 0x000000b900b97308 */ /* 0x000ea20000000800 */
[----:B----4-:R-:W-:Y:S01]  /*3250*/  FMNMX.FTZ R30, R30, R7, !PT ;  /* 0x000000071e1e7209 */ /* 0x010fe20007810000 */
[----:B------:R-:W-:Y:S01]  /*3260*/  LDSM.16.MT88.4 R64, [R218] ;  /* 0x00000000da40783b */ /* 0x000fe20000004200 */
[----:B-----5:R-:W-:Y:S01]  /*3270*/  F2FP.BF16.F32.PACK_AB R125, R182, R179 ;  /* 0x000000b3b67d723e */ /* 0x020fe200000010ff */
[----:B------:R-:W-:Y:S01]  /*3280*/  FADD.FTZ R182, R179, R182 ;  /* 0x000000b6b3b67221 */ /* 0x000fe20000010000 */
[----:B------:R-:W-:Y:S01]  /*3290*/  FADD.FTZ R181, R181, R180 ;  /* 0x000000b4b5b57221 */ /* 0x000fe20000010000 */
[----:B------:R-:W3:Y:S02]  /*32a0*/  SHFL.BFLY PT, R167, R30, 0x1, 0x1f ;  /* 0x0c201f001ea77f89 */ /* 0x000ee400000e0000 */
[----:B------:R-:W-:Y:S01]  /*32b0*/  MUFU.EX2 R190, R190 ;  /* 0x000000be00be7308 */ /* 0x000fe20000000800 */
[----:B------:R-:W-:Y:S01]  /*32c0*/  FADD.FTZ R181, R176, R181 ;  /* 0x000000b5b0b57221 */ /* 0x000fe20000010000 */
[----:B------:R-:W4:Y:S04]  /*32d0*/  LDSM.16.MT88.4 R96, [R219+0xb000] ;  /* 0x00b00000db60783b */ /* 0x000f280000004200 */
[----:B------:R-:W5:Y:S02]  /*32e0*/  LDSM.16.MT88.4 R112, [R223+0x1000] ;  /* 0x00100000df70783b */ /* 0x000f640000004200 */
[----:B------:R-:W-:Y:S01]  /*32f0*/  MUFU.EX2 R193, R193 ;  /* 0x000000c100c17308 */ /* 0x000fe20000000800 */
[----:B--2---:R-:W-:Y:S01]  /*3300*/  F2FP.BF16.F32.PACK_AB R127, R0, R185 ;  /* 0x000000b9007f723e */ /* 0x004fe200000010ff */
[----:B------:R-:W-:Y:S01]  /*3310*/  LDSM.16.MT88.4 R172, [R224+0xa800] ;  /* 0x00a80000e0ac783b */ /* 0x000fe20000004200 */
[----:B------:R-:W-:Y:S01]  /*3320*/  FADD.FTZ R185, R185, R182 ;  /* 0x000000b6b9b97221 */ /* 0x000fe20000010000 */
[----:B-1----:R-:W-:-:S02]  /*3330*/  FMNMX.FTZ R168, R5, R168, !PT ;  /* 0x000000a805a87209 */ /* 0x002fc40007810000 */
[----:B------:R-:W-:Y:S02]  /*3340*/  LDSM.16.MT88.4 R32, [R219+0xa800] ;  /* 0x00a80000db20783b */ /* 0x000fe40000004200 */
[----:B------:R-:W-:Y:S01]  /*3350*/  MUFU.EX2 R192, R192 ;  /* 0x000000c000c07308 */ /* 0x000fe20000000800 */
[C---:B------:R-:W-:Y:S01]  /*3360*/  HMMA.16816.F32.BF16 R156, R124.reuse, R148, RZ ;  /* 0x000000947c9c723c */ /* 0x040fe200000418ff */
[C---:B------:R-:W-:Y:S01]  /*3370*/  FSETP.NEU.FTZ.AND P0, PT, R168.reuse, -INF , PT ;  /* 0xff800000a800780b */ /* 0x040fe20003f1d000 */
[----:B------:R-:W1:Y:S01]  /*3380*/  LDSM.16.MT88.4 R4, [R218+0x1000] ;  /* 0x00100000da04783b */ /* 0x000e620000004200 */
[----:B------:R-:W-:Y:S01]  /*3390*/  FMUL.FTZ R201, R168, UR8 ;  /* 0x00000008a8c97c20 */ /* 0x000fe20008410000 */
[----:B------:R-:W-:Y:S01]  /*33a0*/  FADD.FTZ R185, R0, R185 ;  /* 0x000000b900b97221 */ /* 0x000fe20000010000 */
[----:B---3--:R-:W-:Y:S01]  /*33b0*/  FMNMX.FTZ R167, R30, R167, !PT ;  /* 0x000000a71ea77209 */ /* 0x008fe20007810000 */
[----:B------:R-:W-:Y:S01]  /*33c0*/  LDSM.16.MT88.4 R12, [R223+0x1800] ;  /* 0x00180000df0c783b */ /* 0x000fe20000004200 */
[----:B------:R-:W-:Y:S01]  /*33d0*/  MUFU.EX2 R237, R237 ;  /* 0x000000ed00ed7308 */ /* 0x000fe20000000800 */
[----:B------:R-:W-:Y:S01]  /*33e0*/  FSEL R201, R201, RZ, P0 ;  /* 0x000000ffc9c97208 */ /* 0x000fe20000000000 */
[C---:B------:R-:W-:Y:S01]  /*33f0*/  HMMA.16816.F32.BF16 R140, R124.reuse, R132, RZ ;  /* 0x000000847c8c723c */ /* 0x040fe200000418ff */
[C---:B------:R-:W-:Y:S01]  /*3400*/  FMUL.FTZ R205, R167.reuse, UR8 ;  /* 0x00000008a7cd7c20 */ /* 0x040fe20008410000 */
[----:B------:R-:W-:Y:S01]  /*3410*/  FSETP.NEU.FTZ.AND P0, PT, R167, -INF , PT ;  /* 0xff800000a700780b */ /* 0x000fe20003f1d000 */
[----:B------:R-:W-:Y:S01]  /*3420*/  LDSM.16.MT88.4 R8, [R218+0x1800] ;  /* 0x00180000da08783b */ /* 0x000fe20000004200 */
[--C-:B------:R-:W-:Y:S01]  /*3430*/  FFMA.FTZ R191, R36, UR8, -R201.reuse ;  /* 0x0000000824bf7c23 */ /* 0x100fe200080108c9 */
[--C-:B------:R-:W-:Y:S01]  /*3440*/  FFMA.FTZ R188, R38, UR8, -R201.reuse ;  /* 0x0000000826bc7c23 */ /* 0x100fe200080108c9 */
[----:B------:R-:W-:Y:S01]  /*3450*/  FSEL R205, R205, RZ, P0 ;  /* 0x000000ffcdcd7208 */ /* 0x000fe20000000000 */
[--C-:B------:R-:W-:Y:S01]  /*3460*/  FFMA.FTZ R189, R28, UR8, -R201.reuse ;  /* 0x000000081cbd7c23 */ /* 0x100fe200080108c9 */
[----:B------:R-:W-:Y:S01]  /*3470*/  FFMA.FTZ R178, R26, UR8, -R201 ;  /* 0x000000081ab27c23 */ /* 0x000fe200080108c9 */
[----:B------:R-:W2:Y:S01]  /*3480*/  LDSM.16.MT88.4 R28, [R223+0x800] ;  /* 0x00080000df1c783b */ /* 0x000ea20000004200 */
[----:B------:R-:W-:Y:S01]  /*3490*/  MUFU.EX2 R191, R191 ;  /* 0x000000bf00bf7308 */ /* 0x000fe20000000800 */
[--C-:B------:R-:W-:Y:S01]  /*34a0*/  FFMA.FTZ R187, R22, UR8, -R205.reuse ;  /* 0x0000000816bb7c23 */ /* 0x100fe200080108cd */
[--C-:B------:R-:W-:Y:S01]  /*34b0*/  FFMA.FTZ R186, R24, UR8, -R205.reuse ;  /* 0x0000000818ba7c23 */ /* 0x100fe200080108cd */
[--C-:B------:R-:W-:Y:S01]  /*34c0*/  FFMA.FTZ R184, R20, UR8, -R205.reuse ;  /* 0x0000000814b87c23 */ /* 0x100fe200080108cd */
[----:B------:R-:W-:Y:S01]  /*34d0*/  FFMA.FTZ R177, R18, UR8, -R205 ;  /* 0x0000000812b17c23 */ /* 0x000fe200080108cd */
[----:B------:R-:W3:Y:S01]  /*34e0*/  LDSM.16.MT88.4 R24, [R218+0x800] ;  /* 0x00080000da18783b */ /* 0x000ee20000004200 */
[--C-:B------:R-:W-:Y:S01]  /*34f0*/  FFMA.FTZ R197, R212, UR8, -R201.reuse ;  /* 0x00000008d4c57c23 */ /* 0x100fe200080108c9 */
[--C-:B------:R-:W-:Y:S01]  /*3500*/  FFMA.FTZ R198, R198, UR8, -R201.reuse ;  /* 0x00000008c6c67c23 */ /* 0x100fe200080108c9 */
[----:B------:R-:W4:Y:S01]  /*3510*/  MUFU.EX2 R188, R188 ;  /* 0x000000bc00bc7308 */ /* 0x000f220000000800 */
[----:B------:R-:W3:Y:S01]  /*3520*/  LDSM.16.MT88.4 R20, [R224+0xb800] ;  /* 0x00b80000e014783b */ /* 0x000ee20000004200 */
[--C-:B------:R-:W-:Y:S01]  /*3530*/  FFMA.FTZ R199, R210, UR8, -R201.reuse ;  /* 0x00000008d2c77c23 */ /* 0x100fe200080108c9 */
[----:B------:R-:W-:Y:S01]  /*3540*/  FFMA.FTZ R200, R200, UR8, -R201 ;  /* 0x00000008c8c87c23 */ /* 0x000fe200080108c9 */
[--C-:B------:R-:W-:Y:S01]  /*3550*/  FFMA.FTZ R201, R208, UR8, -R205.reuse ;  /* 0x00000008d0c97c23 */ /* 0x100fe200080108cd */
[----:B------:R-:W3:Y:S01]  /*3560*/  LDSM.16.MT88.4 R16, [R219+0xb800] ;  /* 0x00b80000db10783b */ /* 0x000ee20000004200 */
[--C-:B------:R-:W-:Y:S01]  /*3570*/  FFMA.FTZ R202, R202, UR8, -R205.reuse ;  /* 0x00000008caca7c23 */ /* 0x100fe200080108cd */
[----:B------:R-:W-:Y:S01]  /*3580*/  HMMA.16816.F32.BF16 R40, R124, R48, RZ ;  /* 0x000000307c28723c */ /* 0x000fe200000418ff */
[----:B------:R-:W-:Y:S01]  /*3590*/  MUFU.EX2 R189, R189 ;  /* 0x000000bd00bd7308 */ /* 0x000fe20000000800 */
[--C-:B------:R-:W-:Y:S01]  /*35a0*/  FFMA.FTZ R203, R206, UR8, -R205.reuse ;  /* 0x00000008cecb7c23 */ /* 0x100fe200080108cd */
[----:B------:R-:W-:Y:S01]  /*35b0*/  FFMA.FTZ R234, R204, UR8, -R205 ;  /* 0x00000008ccea7c23 */ /* 0x000fe200080108cd */
[----:B------:R-:W-:-:S04]  /*35c0*/  ISETP.NE.AND P0, PT, R164, RZ, PT ;  /* 0x000000ffa400720c */ /* 0x000fc80003f05270 */
[----:B------:R-:W-:Y:S01]  /*35d0*/  HMMA.16816.F32.BF16 R56, R124, R64, RZ ;  /* 0x000000407c38723c */ /* 0x000fe200000418ff */
[----:B------:R-:W5:Y:S01]  /*35e0*/  MUFU.EX2 R178, R178 ;  /* 0x000000b200b27308 */ /* 0x000f620000000800 */
[----:B----4-:R-:W-:Y:S01]  /*35f0*/  F2FP.BF16.F32.PACK_AB R128, R188, R191 ;  /* 0x000000bfbc80723e */ /* 0x010fe200000010ff */
[----:B------:R-:W-:-:S05]  /*3600*/  FADD.FTZ R188, R191, R188 ;  /* 0x000000bcbfbc7221 */ /* 0x000fca0000010000 */
[C---:B------:R-:W-:Y:S01]  /*3610*/  HMMA.16816.F32.BF16 R72, R124.reuse, R80, RZ ;  /* 0x000000507c48723c */ /* 0x040fe200000418ff */
[----:B------:R-:W-:Y:S07]  /*3620*/  MUFU.EX2 R187, R187 ;  /* 0x000000bb00bb7308 */ /* 0x000fee0000000800 */
[----:B------:R-:W-:Y:S01]  /*3630*/  HMMA.16816.F32.BF16 R88, R124, R96, RZ ;  /* 0x000000607c58723c */ /* 0x000fe200000418ff */
[----:B------:R-:W4:Y:S01]  /*3640*/  MUFU.EX2 R186, R186 ;  /* 0x000000ba00ba7308 */ /* 0x000f220000000800 */
[----:B-----5:R-:W-:Y:S01]  /*3650*/  F2FP.BF16.F32.PACK_AB R130, R178, R189 ;  /* 0x000000bdb282723e */ /* 0x020fe200000010ff */
[----:B------:R-:W-:-:S04]  /*3660*/  FADD.FTZ R189, R189, R188 ;  /* 0x000000bcbdbd7221 */ /* 0x000fc80000010000 */
[----:B------:R-:W-:Y:S01]  /*3670*/  FADD.FTZ R178, R178, R189 ;  /* 0x000000bdb2b27221 */ /* 0x000fe20000010000 */
[C---:B------:R-:W-:Y:S01]  /*3680*/  HMMA.16816.F32.BF16 R104, R124.reuse, R112, RZ ;  /* 0x000000707c68723c */ /* 0x040fe200000418ff */
[----:B------:R-:W-:Y:S07]  /*3690*/  MUFU.EX2 R184, R184 ;  /* 0x000000b800b87308 */ /* 0x000fee0000000800 */
[----:B-1----:R-:W-:Y:S01]  /*36a0*/  HMMA.16816.F32.BF16 R120, R124, R4, RZ ;  /* 0x000000047c78723c */ /* 0x002fe200000418ff */
[----:B------:R-:W1:Y:S01]  /*36b0*/  MUFU.EX2 R177, R177 ;  /* 0x000000b100b17308 */ /* 0x000e620000000800 */
[----:B----4-:R-:W-:Y:S01]  /*36c0*/  F2FP.BF16.F32.PACK_AB R129, R186, R187 ;  /* 0x000000bbba81723e */ /* 0x010fe200000010ff */
[----:B------:R-:W-:-:S05]  /*36d0*/  FADD.FTZ R187, R187, R186 ;  /* 0x000000babbbb7221 */ /* 0x000fca0000010000 */
[C---:B------:R-:W-:Y:S01]  /*36e0*/  HMMA.16816.F32.BF16 R152, R124.reuse, R150, RZ ;  /* 0x000000967c98723c */ /* 0x040fe200000418ff */
[----:B------:R-:W-:Y:S07]  /*36f0*/  MUFU.EX2 R194, R194 ;  /* 0x000000c200c27308 */ /* 0x000fee0000000800 */
[----:B------:R-:W-:Y:S01]  /*3700*/  HMMA.16816.F32.BF16 R136, R124, R134, RZ ;  /* 0x000000867c88723c */ /* 0x000fe200000418ff */
[----:B------:R-:W4:Y:S01]  /*3710*/  MUFU.EX2 R195, R195 ;  /* 0x000000c300c37308 */ /* 0x000f220000000800 */
[----:B-1----:R-:W-:Y:S01]  /*3720*/  F2FP.BF16.F32.PACK_AB R131, R177, R184 ;  /* 0x000000b8b183723e */ /* 0x002fe200000010ff */
[----:B------:R-:W-:-:S04]  /*3730*/  FADD.FTZ R184, R184, R187 ;  /* 0x000000bbb8b87221 */ /* 0x000fc80000010000 */
[----:B------:R-:W-:Y:S01]  /*3740*/  FADD.FTZ R184, R177, R184 ;  /* 0x000000b8b1b87221 */ /* 0x000fe20000010000 */
[C---:B------:R-:W-:Y:S01]  /*3750*/  HMMA.16816.F32.BF16 R44, R124.reuse, R50, RZ ;  /* 0x000000327c2c723c */ /* 0x040fe200000418ff */
[----:B------:R-:W-:Y:S07]  /*3760*/  MUFU.EX2 R196, R196 ;  /* 0x000000c400c47308 */ /* 0x000fee0000000800 */
[C---:B------:R-:W-:Y:S01]  /*3770*/  HMMA.16816.F32.BF16 R60, R124.reuse, R66, RZ ;  /* 0x000000427c3c723c */ /* 0x040fe200000418ff */
[----:B------:R-:W1:Y:S07]  /*3780*/  MUFU.EX2 R235, R235 ;  /* 0x000000eb00eb7308 */ /* 0x000e6e0000000800 */
[C---:B------:R-:W-:Y:S01]  /*3790*/  HMMA.16816.F32.BF16 R76, R124.reuse, R82, RZ ;  /* 0x000000527c4c723c */ /* 0x040fe200000418ff */
[----:B------:R-:W-:Y:S07]  /*37a0*/  MUFU.EX2 R197, R197 ;  /* 0x000000c500c57308 */ /* 0x000fee0000000800 */
[C---:B------:R-:W-:Y:S01]  /*37b0*/  HMMA.16816.F32.BF16 R92, R124.reuse, R98, RZ ;  /* 0x000000627c5c723c */ /* 0x040fe200000418ff */
[----:B------:R-:W5:Y:S07]  /*37c0*/  MUFU.EX2 R198, R198 ;  /* 0x000000c600c67308 */ /* 0x000f6e0000000800 */
[C---:B------:R-:W-:Y:S01]  /*37d0*/  HMMA.16816.F32.BF16 R108, R124.reuse, R114, RZ ;  /* 0x000000727c6c723c */ /* 0x040fe200000418ff */
[----:B------:R-:W-:Y:S07]  /*37e0*/  MUFU.EX2 R201, R201 ;  /* 0x000000c900c97308 */ /* 0x000fee0000000800 */
[----:B------:R-:W-:Y:S01]  /*37f0*/  HMMA.16816.F32.BF16 R124, R124, R6, RZ ;  /* 0x000000067c7c723c */ /* 0x000fe200000418ff */
[----:B------:R-:W5:Y:S07]  /*3800*/  MUFU.EX2 R202, R202 ;  /* 0x000000ca00ca7308 */ /* 0x000f6e0000000800 */
[C---:B------:R-:W-:Y:S01]  /*3810*/  HMMA.16816.F32.BF16 R160, R128.reuse, R148, RZ ;  /* 0x0000009480a0723c */ /* 0x040fe200000418ff */
[----:B------:R-:W-:Y:S07]  /*3820*/  MUFU.EX2 R199, R199 ;  /* 0x000000c700c77308 */ /* 0x000fee0000000800 */
[C---:B------:R-:W-:Y:S01]  /*3830*/  HMMA.16816.F32.BF16 R144, R128.reuse, R132, RZ ;  /* 0x000000848090723c */ /* 0x040fe200000418ff */
[----:B------:R-:W5:Y:S07]  /*3840*/  MUFU.EX2 R200, R200 ;  /* 0x000000c800c87308 */ /* 0x000f6e0000000800 */
[C---:B------:R-:W-:Y:S01]  /*3850*/  HMMA.16816.F32.BF16 R36, R128.reuse, R48, RZ ;  /* 0x000000308024723c */ /* 0x040fe200000418ff */
[----:B------:R-:W-:Y:S07]  /*3860*/  MUFU.EX2 R203, R203 ;  /* 0x000000cb00cb7308 */ /* 0x000fee0000000800 */
[C---:B------:R-:W-:Y:S01]  /*3870*/  HMMA.16816.F32.BF16 R52, R128.reuse, R64, RZ ;  /* 0x000000408034723c */ /* 0x040fe200000418ff */
[----:B------:R-:W5:Y:S07]  /*3880*/  MUFU.EX2 R234, R234 ;  /* 0x000000ea00ea7308 */ /* 0x000f6e0000000800 */
        /* <DEDUP_REMOVED lines=11> */
[----:B------:R-:W-:Y:S01]  /*3940*/  F2FP.BF16.F32.PACK_AB R4, R193, R190 ;  /* 0x000000bec104723e */ /* 0x000fe200000010ff */
[----:B------:R-:W-:Y:S01]  /*3950*/  FADD.FTZ R190, R190, R181 ;  /* 0x000000b5bebe7221 */ /* 0x000fe20000010000 */
[----:B----4-:R-:W-:Y:S01]  /*3960*/  F2FP.BF16.F32.PACK_AB R5, R195, R194 ;  /* 0x000000c2c305723e */ /* 0x010fe200000010ff */
[----:B------:R-:W-:-:S02]  /*3970*/  FADD.FTZ R194, R194, R185 ;  /* 0x000000b9c2c27221 */ /* 0x000fc40000010000 */
[----:B------:R-:W-:Y:S02]  /*3980*/  FADD.FTZ R193, R193, R190 ;  /* 0x000000bec1c17221 */ /* 0x000fe40000010000 */
[----:B------:R-:W-:Y:S01]  /*3990*/  HMMA.16816.F32.BF16 R128, R128, R6, RZ ;  /* 0x000000068080723c */ /* 0x000fe200000418ff */
[----:B------:R-:W-:Y:S01]  /*39a0*/  F2FP.BF16.F32.PACK_AB R6, R237, R192 ;  /* 0x000000c0ed06723e */ /* 0x000fe200000010ff */
[----:B------:R-:W-:Y:S01]  /*39b0*/  FADD.FTZ R195, R195, R194 ;  /* 0x000000c2c3c37221 */ /* 0x000fe20000010000 */
[----:B-1----:R-:W-:Y:S01]  /*39c0*/  F2FP.BF16.F32.PACK_AB R7, R235, R196 ;  /* 0x000000c4eb07723e */ /* 0x002fe200000010ff */
[----:B------:R-:W-:Y:S02]  /*39d0*/  FADD.FTZ R192, R192, R193 ;  /* 0x000000c1c0c07221 */ /* 0x000fe40000010000 */
[----:B------:R-:W-:Y:S02]  /*39e0*/  FADD.FTZ R196, R196, R195 ;  /* 0x000000c3c4c47221 */ /* 0x000fe40000010000 */
[----:B------:R-:W-:-:S02]  /*39f0*/  FADD.FTZ R237, R237, R192 ;  /* 0x000000c0eded7221 */ /* 0x000fc40000010000 */
[----:B------:R-:W-:Y:S01]  /*3a00*/  HMMA.16816.F32.BF16 R156, R4, R172, R156 ;  /* 0x000000ac049c723c */ /* 0x000fe2000004189c */
[----:B------:R-:W-:-:S07]  /*3a10*/  FADD.FTZ R235, R235, R196 ;  /* 0x000000c4ebeb7221 */ /* 0x000fce0000010000 */
[C---:B------:R-:W-:Y:S08]  /*3a20*/  HMMA.16816.F32.BF16 R140, R4.reuse, R32, R140 ;  /* 0x00000020048c723c */ /* 0x040ff0000004188c */
[C---:B--2---:R-:W-:Y:S08]  /*3a30*/  HMMA.16816.F32.BF16 R40, R4.reuse, R28, R40 ;  /* 0x0000001c0428723c */ /* 0x044ff00000041828 */
        /* <DEDUP_REMOVED lines=13> */
[----:B-----5:R-:W-:Y:S01]  /*3b10*/  F2FP.BF16.F32.PACK_AB R4, R198, R197 ;  /* 0x000000c5c604723e */ /* 0x020fe200000010ff */
[----:B------:R-:W-:Y:S01]  /*3b20*/  FADD.FTZ R197, R197, R178 ;  /* 0x000000b2c5c57221 */ /* 0x000fe20000010000 */
        /* <DEDUP_REMOVED lines=8> */
[----:B------:R-:W-:Y:S01]  /*3bb0*/  HMMA.16816.F32.BF16 R160, R4, R172, R160 ;  /* 0x000000ac04a0723c */ /* 0x000fe200000418a0 */
[----:B------:R-:W-:Y:S01]  /*3bc0*/  FADD.FTZ R239, R200, R199 ;  /* 0x000000c7c8ef7221 */ /* 0x000fe20000010000 */
        /* <DEDUP_REMOVED lines=17> */
[----:B------:R-:W-:-:S15]  /*3ce0*/  @!P0 BRA `(.L_x_1062) ;  /* 0x0000007c002c8947 */ /* 0x000fde0003800000 */
[----:B------:R-:W-:-:S04]  /*3cf0*/  DEPBAR.LE SB0, 0x0 ;  /* 0x000080000000791a */ /* 0x000fc80000000000 */
[----:B------:R-:W-:Y:S02]  /*3d00*/  IADD3 R6, PT, PT, R169, -0x2, RZ ;  /* 0xfffffffea9067810 */ /* 0x000fe40007ffe0ff */
[----:B------:R-:W-:-:S03]  /*3d10*/  LEA R164, R164, R241, 0x5 ;  /* 0x000000f1a4a47211 */ /* 0x000fc600078e28ff */
[C---:B------:R-:W-:Y:S02]  /*3d20*/  IMAD R5, R6.reuse, UR7, RZ ;  /* 0x0000000706057c24 */ /* 0x040fe4000f8e02ff */
[----:B------:R-:W-:-:S05]  /*3d30*/  IMAD.WIDE.U32 R6, R6, UR24, RZ ;  /* 0x0000001806067c25 */ /* 0x000fca000f8e00ff */
[----:B------:R-:W-:Y:S01]  /*3d40*/  IADD3 R0, PT, PT, R7, R5, RZ ;  /* 0x0000000507007210 */ /* 0x000fe20007ffe0ff */
[----:B------:R-:W-:Y:S01]  /*3d50*/  BAR.SYNC.DEFER_BLOCKING 0x0 ;  /* 0x0000000000007b1d */ /* 0x000fe20000010000 */
[C---:B------:R-:W-:Y:S02]  /*3d60*/  IADD3 R5, P0, PT, R6.reuse, UR26, RZ ;  /* 0x0000001a06057c10 */ /* 0x040fe4000ff1e0ff */
[-C--:B------:R-:W-:Y:S02]  /*3d70*/  LEA R14, P1, R6, R230.reuse, 0x1 ;  /* 0x000000e6060e7211 */ /* 0x080fe400078208ff */
[----:B------:R-:W-:Y:S02]  /*3d80*/  IADD3.X R4, PT, PT, R0, UR25, RZ, P0, !PT ;  /* 0x0000001900047c10 */ /* 0x000fe400087fe4ff */
[----:B------:R-:W-:Y:S02]  /*3d90*/  LEA R12, P0, R5, R230, 0x1 ;  /* 0x000000e6050c7211 */ /* 0x000fe400078008ff */
[----:B------:R-:W-:-:S02]  /*3da0*/  LEA.HI.X R15, R6, R229, R0, 0x1, P1 ;  /* 0x000000e5060f7211 */ /* 0x000fc400008f0c00 */
[----:B------:R-:W-:Y:S02]  /*3db0*/  LEA.HI.X R13, R5, R229, R4, 0x1, P0 ;  /* 0x000000e5050d7211 */ /* 0x000fe400000f0c04 */
[C---:B------:R-:W-:Y:S02]  /*3dc0*/  IADD3 R0, PT, PT, R228.reuse, 0x40, RZ ;  /* 0x00000040e4007810 */ /* 0x040fe40007ffe0ff */
[----:B------:R-:W-:Y:S02]  /*3dd0*/  @P6 IADD3 R0, PT, PT, R228, -0x40, RZ ;  /* 0xffffffc0e4006810 */ /* 0x000fe40007ffe0ff */
[----:B------:R-:W-:Y:S01]  /*3de0*/  ISETP.GE.U32.AND P0, PT, R169, 0x3, PT ;  /* 0x00000003a900780c */ /* 0x000fe20003f06070 */
[----:B------:R-:W-:Y:S01]  /*3df0*/  @!PT LDS RZ, [RZ] ;  /* 0x00000000fffff984 */ /* 0x000fe20000000800 */
[----:B------:R-:W-:Y:S01]  /*3e00*/  @!PT LDS RZ, [RZ] ;  /* 0x00000000fffff984 */ /* 0x000fe20000000800 */
[----:B------:R-:W-:Y:S01]  /*3e10*/  @!PT LDS RZ, [RZ] ;  /* 0x00000000fffff984 */ /* 0x000fe20000000800 */
[----:B------:R-:W-:Y:S04]  /*3e20*/  LDGSTS.E.BYPASS.LTC128B.128 [R233+0xa000], desc[UR22][R14.64] ;  /* 0x0a0000000ee97fae */ /* 0x000fe8000b981a16 */
[----:B------:R-:W-:Y:S04]  /*3e30*/  LDGSTS.E.BYPASS.LTC128B.128 [R233+0xb000], desc[UR22][R14.64+0x80] ;  /* 0x0b0000800ee97fae */ /* 0x000fe8000b981a16 */
[----:B------:R-:W-:Y:S04]  /*3e40*/  LDGSTS.E.BYPASS.LTC128B.128 [R233+0xa800], desc[UR22][R12.64] ;  /* 0x0a8000000ce97fae */ /* 0x000fe8000b981a16 */
[----:B------:R1:W-:Y:S04]  /*3e50*/  LDGSTS.E.BYPASS.LTC128B.128 [R233+0xb800], desc[UR22][R12.64+0x80] ;  /* 0x0b8000800ce97fae */ /* 0x0003e8000b981a16 */
[----:B------:R-:W-:Y:S04]  /*3e60*/  LDSM.16.M88.4 R196, [R228] ;  /* 0x00000000e4c4783b */ /* 0x000fe80000000200 */
[----:B------:R-:W2:Y:S04]  /*3e70*/  LDSM.16.M88.4 R180, [R227+UR5+0x8000] ;  /* 0x00800005e3b4783b */ /* 0x000ea80008000200 */
[----:B------:R-:W3:Y:S04]  /*3e80*/  LDSM.16.M88.4 R172, [R228+0x2000] ;  /* 0x00200000e4ac783b */ /* 0x000ee80000000200 */
[----:B------:R-:W4:Y:S04]  /*3e90*/  LDSM.16.M88.4 R8, [R227+UR5+0x8800] ;  /* 0x00880005e308783b */ /* 0x000f280008000200 */
[----:B------:R-:W-:Y:S04]  /*3ea0*/  LDSM.16.M88.4 R28, [R222+0x8000] ;  /* 0x00800000de1c783b */ /* 0x000fe80000000200 */
[----:B------:R-:W5:Y:S04]  /*3eb0*/  LDSM.16.M88.4 R16, [R226+0x2000] ;  /* 0x00200000e210783b */ /* 0x000f680000000200 */
[----:B------:R-:W5:Y:S04]  /*3ec0*/  LDSM.16.M88.4 R24, [R222+0x8800] ;  /* 0x00880000de18783b */ /* 0x000f680000000200 */
[----:B-1----:R-:W1:Y:S04]  /*3ed0*/  LDSM.16.M88.4 R12, [R226] ;  /* 0x00000000e20c783b */ /* 0x002e680000000200 */
[----:B------:R-:W-:Y:S04]  /*3ee0*/  LDSM.16.M88.4 R204, [R221+0x8000] ;  /* 0x00800000ddcc783b */ /* 0x000fe80000000200 */
[----:B------:R-:W-:Y:S04]  /*3ef0*/  LDSM.16.M88.4 R192, [R0+0x2000] ;  /* 0x0020000000c0783b */ /* 0x000fe80000000200 */
[----:B------:R-:W-:Y:S01]  /*3f00*/  LDSM.16.M88.4 R188, [R221+0x8800] ;  /* 0x00880000ddbc783b */ /* 0x000fe20000000200 */
[-C--:B--2---:R-:W-:Y:S03]  /*3f10*/  HMMA.16816.F32.BF16 R4, R196, R180.reuse, RZ ;  /* 0x000000b4c404723c */ /* 0x084fe600000418ff */
[----:B------:R-:W-:Y:S04]  /*3f20*/  LDSM.16.M88.4 R32, [R220+0x8000] ;  /* 0x00800000dc20783b */ /* 0x000fe80000000200 */
[----:B------:R-:W-:Y:S01]  /*3f30*/  LDSM.16.M88.4 R208, [R228+0x4000] ;  /* 0x00400000e4d0783b */ /* 0x000fe20000000200 */
[C---:B---3--:R-:W-:Y:S03]  /*3f40*/  HMMA.16816.F32.BF16 R20, R172.reuse, R180, RZ ;  /* 0x000000b4ac14723c */ /* 0x048fe600000418ff */
[----:B------:R-:W-:Y:S04]  /*3f50*/  LDSM.16.M88.4 R212, [R222+0x9000] ;  /* 0x00900000ded4783b */ /* 0x000fe80000000200 */
[----:B------:R-:W0:Y:S01]  /*3f60*/  LDGDEPBAR ;  /* 0x00000000000079af */ /* 0x000e220000000000 */
[-C--:B------:R-:W-:Y:S08]  /*3f70*/  HMMA.16816.F32.BF16 R184, R172, R182.reuse, RZ ;  /* 0x000000b6acb8723c */ /* 0x080ff000000418ff */
[----:B------:R-:W-:Y:S08]  /*3f80*/  HMMA.16816.F32.BF16 R180, R196, R182, RZ ;  /* 0x000000b6c4b4723c */ /* 0x000ff000000418ff */
[-C--:B----4-:R-:W-:Y:S08]  /*3f90*/  HMMA.16816.F32.BF16 R176, R172, R8.reuse, RZ ;  /* 0x00000008acb0723c */ /* 0x090ff000000418ff */
[----:B------:R-:W-:Y:S08]  /*3fa0*/  HMMA.16816.F32.BF16 R200, R196, R8, RZ ;  /* 0x00000008c4c8723c */ /* 0x000ff000000418ff */
[-C--:B------:R-:W-:Y:S08]  /*3fb0*/  HMMA.16816.F32.BF16 R172, R172, R10.reuse, RZ ;  /* 0x0000000aacac723c */ /* 0x080ff000000418ff */
[----:B------:R-:W-:Y:S01]  /*3fc0*/  HMMA.16816.F32.BF16 R196, R196, R10, RZ ;  /* 0x0000000ac4c4723c */ /* 0x000fe200000418ff */
[----:B------:R-:W2:Y:S07]  /*3fd0*/  LDSM.16.M88.4 R8, [R0] ;  /* 0x000000000008783b */ /* 0x000eae0000000200 */
[C---:B-----5:R-:W-:Y:S08]  /*3fe0*/  HMMA.16816.F32.BF16 R20, R16.reuse, R28, R20 ;  /* 0x0000001c1014723c */ /* 0x060ff00000041814 */
[C---:B------:R-:W-:Y:S08]  /*3ff0*/  HMMA.16816.F32.BF16 R176, R16.reuse, R24, R176 ;  /* 0x0000001810b0723c */ /* 0x040ff000000418b0 */
[C---:B------:R-:W-:Y:S08]  /*4000*/  HMMA.16816.F32.BF16 R184, R16.reuse, R30, R184 ;  /* 0x0000001e10b8723c */ /* 0x040ff000000418b8 */
[----:B------:R-:W-:Y:S01]  /*4010*/  HMMA.16816.F32.BF16 R172, R16, R26, R172 ;  /* 0x0000001a10ac723c */ /* 0x000fe200000418ac */
[----:B------:R-:W3:Y:S07]  /*4020*/  LDSM.16.M88.4 R16, [R225] ;  /* 0x00000000e110783b */ /* 0x000eee0000000200 */
[C---:B-1----:R-:W-:Y:S08]  /*4030*/  HMMA.16816.F32.BF16 R4, R12.reuse, R28, R4 ;  /* 0x0000001c0c04723c */ /* 0x042ff00000041804 */
[C---:B------:R-:W-:Y:S08]  /*4040*/  HMMA.16816.F32.BF16 R200, R12.reuse, R24, R200 ;  /* 0x000000180cc8723c */ /* 0x040ff000000418c8 */
[C---:B------:R-:W-:Y:S01]  /*4050*/  HMMA.16816.F32.BF16 R180, R12.reuse, R30, R180 ;  /* 0x0000001e0cb4723c */ /* 0x040fe200000418b4 */
[----:B------:R-:W1:Y:S07]  /*4060*/  LDSM.16.M88.4 R28, [R225+0x2000] ;  /* 0x00200000e11c783b */ /* 0x000e6e0000000200 */
[----:B------:R-:W-:Y:S01]  /*4070*/  HMMA.16816.F32.BF16 R196, R12, R26, R196 ;  /* 0x0000001a0cc4723c */ /* 0x000fe200000418c4 */
[----:B------:R-:W4:Y:S04]  /*4080*/  LDSM.16.M88.4 R24, [R220+0x8800] ;  /* 0x00880000dc18783b */ /* 0x000f280000000200 */
[----:B------:R-:W5:Y:S03]  /*4090*/  LDSM.16.M88.4 R12, [R227+UR5+0x9000] ;  /* 0x00900005e30c783b */ /* 0x000f660008000200 */
[-C--:B--2---:R-:W-:Y:S08]  /*40a0*/  HMMA.16816.F32.BF16 R4, R8, R204.reuse, R4 ;  /* 0x000000cc0804723c */ /* 0x084ff00000041804 */
[C---:B------:R-:W-:Y:S08]  /*40b0*/  HMMA.16816.F32.BF16 R20, R192.reuse, R204, R20 ;  /* 0x000000ccc014723c */ /* 0x040ff00000041814 */
[-C--:B------:R-:W-:Y:S08]  /*40c0*/  HMMA.16816.F32.BF16 R184, R192, R206.reuse, R184 ;  /* 0x000000cec0b8723c */ /* 0x080ff000000418b8 */
[C---:B------:R-:W-:Y:S01]  /*40d0*/  HMMA.16816.F32.BF16 R180, R8.reuse, R206, R180 ;  /* 0x000000ce08b4723c */ /* 0x040fe200000418b4 */
[----:B------:R-:W-:Y:S07]  /*40e0*/  LDSM.16.M88.4 R204, [R227+UR5+0x9800] ;  /* 0x00980005e3cc783b */ /* 0x000fee0008000200 */
[C---:B------:R-:W-:Y:S08]  /*40f0*/  HMMA.16816.F32.BF16 R200, R8.reuse, R188, R200 ;  /* 0x000000bc08c8723c */ /* 0x040ff000000418c8 */
[----:B------:R-:W-:Y:S01]  /*4100*/  HMMA.16816.F32.BF16 R196, R8, R190, R196 ;  /* 0x000000be08c4723c */ /* 0x000fe200000418c4 */
[----:B------:R-:W2:Y:S07]  /*4110*/  LDSM.16.M88.4 R8, [R228+0x6000] ;  /* 0x00600000e408783b */ /* 0x000eae0000000200 */
[C---:B------:R-:W-:Y:S08]  /*4120*/  HMMA.16816.F32.BF16 R176, R192.reuse, R188, R176 ;  /* 0x000000bcc0b0723c */ /* 0x040ff000000418b0 */
[----:B------:R-:W-:Y:S01]  /*4130*/  HMMA.16816.F32.BF16 R172, R192, R190, R172 ;  /* 0x000000bec0ac723c */ /* 0x000fe200000418ac */
[----:B------:R-:W2:Y:S04]  /*4140*/  LDSM.16.M88.4 R192, [R226+0x4000] ;  /* 0x00400000e2c0783b */ /* 0x000ea80000000200 */
[----:B------:R-:W2:Y:S03]  /*4150*/  LDSM.16.M88.4 R188, [R226+0x6000] ;  /* 0x00600000e2bc783b */ /* 0x000ea60000000200 */
[-C--:B---3--:R-:W-:Y:S08]  /*4160*/  HMMA.16816.F32.BF16 R4, R16, R32.reuse, R4 ;  /* 0x000000201004723c */ /* 0x088ff00000041804 */
[C---:B-1----:R-:W-:Y:S08]  /*4170*/  HMMA.16816.F32.BF16 R20, R28.reuse, R32, R20 ;  /* 0x000000201c14723c */ /* 0x042ff00000041814 */
[C---:B------:R-:W-:Y:S08]  /*4180*/  HMMA.16816.F32.BF16 R184, R28.reuse, R34, R184 ;  /* 0x000000221cb8723c */ /* 0x040ff000000418b8 */
[C---:B----4-:R-:W-:Y:S08]  /*4190*/  HMMA.16816.F32.BF16 R176, R28.reuse, R24, R176 ;  /* 0x000000181cb0723c */ /* 0x050ff000000418b0 */
[----:B------:R-:W-:Y:S01]  /*41a0*/  HMMA.16816.F32.BF16 R172, R28, R26, R172 ;  /* 0x0000001a1cac723c */ /* 0x000fe200000418ac */
[----:B------:R-:W-:Y:S07]  /*41b0*/  LDSM.16.M88.4 R28, [R0+0x6000] ;  /* 0x00600000001c783b */ /* 0x000fee0000000200 */
[C---:B------:R-:W-:Y:S01]  /*41c0*/  HMMA.16816.F32.BF16 R180, R16.reuse, R34, R180 ;  /* 0x0000002210b4723c */ /* 0x040fe200000418b4 */
[----:B------:R-:W-:Y:S07]  /*41d0*/  LDSM.16.M88.4 R32, [R0+0x4000] ;  /* 0x004000000020783b */ /* 0x000fee0000000200 */
[C---:B------:R-:W-:Y:S08]  /*41e0*/  HMMA.16816.F32.BF16 R200, R16.reuse, R24, R200 ;  /* 0x0000001810c8723c */ /* 0x040ff000000418c8 */
[----:B------:R-:W-:Y:S01]  /*41f0*/  HMMA.16816.F32.BF16 R196, R16, R26, R196 ;  /* 0x0000001a10c4723c */ /* 0x000fe200000418c4 */
[----:B------:R-:W1:Y:S04]  /*4200*/  LDSM.16.M88.4 R24, [R221+0x9000] ;  /* 0x00900000dd18783b */ /* 0x000e680000000200 */
[----:B------:R-:W-:Y:S03]  /*4210*/  LDSM.16.M88.4 R16, [R225+0x4000] ;  /* 0x00400000e110783b */ /* 0x000fe60000000200 */
[-C--:B-----5:R-:W-:Y:S08]  /*4220*/  HMMA.16816.F32.BF16 R4, R208, R12.reuse, R4 ;  /* 0x0000000cd004723c */ /* 0x0a0ff00000041804 */
[C---:B--2---:R-:W-:Y:S08]  /*4230*/  HMMA.16816.F32.BF16 R20, R8.reuse, R12, R20 ;  /* 0x0000000c0814723c */ /* 0x044ff00000041814 */
[C---:B------:R-:W-:Y:S08]  /*4240*/  HMMA.16816.F32.BF16 R184, R8.reuse, R14, R184 ;  /* 0x0000000e08b8723c */ /* 0x040ff000000418b8 */
[C---:B------:R-:W-:Y:S08]  /*4250*/  HMMA.16816.F32.BF16 R176, R8.reuse, R204, R176 ;  /* 0x000000cc08b0723c */ /* 0x040ff000000418b0 */
[----:B------:R-:W-:Y:S01]  /*4260*/  HMMA.16816.F32.BF16 R172, R8, R206, R172 ;  /* 0x000000ce08ac723c */ /* 0x000fe200000418ac */
[----:B------:R-:W2:Y:S07]  /*4270*/  LDSM.16.M88.4 R8, [R220+0x9000] ;  /* 0x00900000dc08783b */ /* 0x000eae0000000200 */
[----:B------:R-:W-:Y:S08]  /*4280*/  HMMA.16816.F32.BF16 R4, R192, R212, R4 ;  /* 0x000000d4c004723c */ /* 0x000ff00000041804 */
[----:B------:R-:W-:Y:S01]  /*4290*/  HMMA.16816.F32.BF16 R180, R208, R14, R180 ;  /* 0x0000000ed0b4723c */ /* 0x000fe200000418b4 */
[----:B------:R-:W3:Y:S07]  /*42a0*/  LDSM.16.M88.4 R12, [R225+0x6000] ;  /* 0x00600000e10c783b */ /* 0x000eee0000000200 */
[----:B------:R-:W-:Y:S08]  /*42b0*/  HMMA.16816.F32.BF16 R20, R188, R212, R20 ;  /* 0x000000d4bc14723c */ /* 0x000ff00000041814 */
[----:B-1----:R-:W-:Y:S08]  /*42c0*/  HMMA.16816.F32.BF16 R4, R32, R24, R4 ;  /* 0x000000182004723c */ /* 0x002ff00000041804 */
[C---:B------:R-:W-:Y:S08]  /*42d0*/  HMMA.16816.F32.BF16 R200, R208.reuse, R204, R200 ;  /* 0x000000ccd0c8723c */ /* 0x040ff000000418c8 */
[----:B------:R-:W-:Y:S01]  /*42e0*/  HMMA.16816.F32.BF16 R196, R208, R206, R196 ;  /* 0x000000ced0c4723c */ /* 0x000fe200000418c4 */
[----:B------:R-:W1:Y:S07]  /*42f0*/  LDSM.16.M88.4 R204, [R222+0x9800] ;  /* 0x00980000decc783b */ /* 0x000e6e0000000200 */
[-C--:B------:R-:W-:Y:S08]  /*4300*/  HMMA.16816.F32.BF16 R180, R192, R214.reuse, R180 ;  /* 0x000000d6c0b4723c */ /* 0x080ff000000418b4 */
[----:B------:R-:W-:Y:S08]  /*4310*/  HMMA.16816.F32.BF16 R184, R188, R214, R184 ;  /* 0x000000d6bcb8723c */ /* 0x000ff000000418b8 */
[----:B--2---:R-:W-:Y:S08]  /*4320*/  HMMA.16816.F32.BF16 R4, R16, R8, R4 ;  /* 0x000000081004723c */ /* 0x004ff00000041804 */
[----:B------:R-:W-:Y:S08]  /*4330*/  HMMA.16816.F32.BF16 R20, R28, R24, R20 ;  /* 0x000000181c14723c */ /* 0x000ff00000041814 */
[----:B------:R-:W-:Y:S03]  /*4340*/  HMMA.16816.F32.BF16 R180, R32, R26, R180 ;  /* 0x0000001a20b4723c */ /* 0x000fe600000418b4 */
[----:B------:R-:W-:Y:S01]  /*4350*/  FMUL.FTZ R5, R5, UR4 ;  /* 0x0000000405057c20 */ /* 0x000fe20008410000 */
[----:B------:R-:W-:Y:S01]  /*4360*/  FMUL.FTZ R0, R4, UR4 ;  /* 0x0000000404007c20 */ /* 0x000fe20008410000 */
[----:B------:R-:W-:-:S03]  /*4370*/  FMUL.FTZ R212, R7, UR4 ;  /* 0x0000000407d47c20 */ /* 0x000fc60008410000 */
[----:B------:R-:W-:Y:S01]  /*4380*/  HMMA.16816.F32.BF16 R184, R28, R26, R184 ;  /* 0x0000001a1cb8723c */ /* 0x000fe200000418b8 */
[----:B------:R-:W2:Y:S01]  /*4390*/  LDSM.16.M88.4 R24, [R221+0x9800] ;  /* 0x00980000dd18783b */ /* 0x000ea20000000200 */
[----:B------:R-:W4:Y:S06]  /*43a0*/  MUFU.TANH R0, R0 ;  /* 0x0000000000007308 */ /* 0x000f2c0000002400 */
[----:B---3--:R-:W-:Y:S01]  /*43b0*/  HMMA.16816.F32.BF16 R20, R12, R8, R20 ;  /* 0x000000080c14723c */ /* 0x008fe20000041814 */
[----:B------:R-:W-:Y:S01]  /*43c0*/  FMUL.FTZ R9, R6, UR4 ;  /* 0x0000000406097c20 */ /* 0x000fe20008410000 */
[----:B------:R3:W2:Y:S06]  /*43d0*/  MUFU.TANH R8, R5 ;  /* 0x0000000500087308 */ /* 0x0006ac0000002400 */
[C---:B-1----:R-:W-:Y:S02]  /*43e0*/  HMMA.16816.F32.BF16 R176, R188.reuse, R204, R176 ;  /* 0x000000ccbcb0723c */ /* 0x042fe400000418b0 */
[----:B------:R-:W1:Y:S06]  /*43f0*/  MUFU.TANH R9, R9 ;  /* 0x0000000900097308 */ /* 0x000e6c0000002400 */
[----:B------:R-:W-:Y:S02]  /*4400*/  HMMA.16816.F32.BF16 R172, R188, R206, R172 ;  /* 0x000000cebcac723c */ /* 0x000fe400000418ac */
[----:B------:R-:W1:Y:S01]  /*4410*/  MUFU.TANH R212, R212 ;  /* 0x000000d400d47308 */ /* 0x000e620000002400 */
[----:B---3--:R-:W3:Y:S01]  /*4420*/  LDSM.16.M88.4 R4, [R220+0x9800] ;  /* 0x00980000dc04783b */ /* 0x008ee20000000200 */
[----:B------:R-:W-:Y:S01]  /*4430*/  FMUL.FTZ R20, R20, UR4 ;  /* 0x0000000414147c20 */ /* 0x000fe20008410000 */
[----:B------:R-:W-:Y:S01]  /*4440*/  FMUL.FTZ R21, R21, UR4 ;  /* 0x0000000415157c20 */ /* 0x000fe20008410000 */
[----:B------:R-:W-:Y:S01]  /*4450*/  FMUL.FTZ R22, R22, UR4 ;  /* 0x0000000416167c20 */ /* 0x000fe20008410000 */
[----:B------:R-:W-:Y:S01]  /*4460*/  FMUL.FTZ R23, R23, UR4 ;  /* 0x0000000417177c20 */ /* 0x000fe20008410000 */
[----:B------:R-:W-:Y:S01]  /*4470*/  HMMA.16816.F32.BF16 R200, R192, R204, R200 ;  /* 0x000000ccc0c8723c */ /* 0x000fe200000418c8 */
[----:B------:R-:W-:-:S04]  /*4480*/  DEPBAR.LE SB0, 0x0 ;  /* 0x000080000000791a */ /* 0x000fc80000000000 */
[----:B------:R-:W1:Y:S03]  /*4490*/  MUFU.TANH R20, R20 ;  /* 0x0000001400147308 */ /* 0x000e660000002400 */
[----:B------:R-:W-:Y:S05]  /*44a0*/  HMMA.16816.F32.BF16 R196, R192, R206, R196 ;  /* 0x000000cec0c4723c */ /* 0x000fea00000418c4 */
[----:B------:R-:W1:Y:S03]  /*44b0*/  MUFU.TANH R21, R21 ;  /* 0x0000001500157308 */ /* 0x000e660000002400 */
[C---:B--2---:R-:W-:Y:S05]  /*44c0*/  HMMA.16816.F32.BF16 R176, R28.reuse, R24, R176 ;  /* 0x000000181cb0723c */ /* 0x044fea00000418b0 */
[----:B------:R-:W2:Y:S03]  /*44d0*/  MUFU.TANH R22, R22 ;  /* 0x0000001600167308 */ /* 0x000ea60000002400 */
[----:B------:R-:W-:Y:S05]  /*44e0*/  HMMA.16816.F32.BF16 R172, R28, R26, R172 ;  /* 0x0000001a1cac723c */ /* 0x000fea00000418ac */
[----:B------:R-:W1:Y:S03]  /*44f0*/  MUFU.TANH R23, R23 ;  /* 0x0000001700177308 */ /* 0x000e660000002400 */
[-C--:B------:R-:W-:Y:S08]  /*4500*/  HMMA.16816.F32.BF16 R180, R16, R10.reuse, R180 ;  /* 0x0000000a10b4723c */ /* 0x080ff000000418b4 */
[C---:B------:R-:W-:Y:S08]  /*4510*/  HMMA.16816.F32.BF16 R184, R12.reuse, R10, R184 ;  /* 0x0000000a0cb8723c */ /* 0x040ff000000418b8 */
[----:B---3--:R-:W-:Y:S03]  /*4520*/  HMMA.16816.F32.BF16 R176, R12, R4, R176 ;  /* 0x000000040cb0723c */ /* 0x008fe600000418b0 */
[----:B------:R-:W-:Y:S01]  /*4530*/  FMUL.FTZ R10, R180, UR4 ;  /* 0x00000004b40a7c20 */ /* 0x000fe20008410000 */
[----:B------:R-:W-:Y:S01]  /*4540*/  FMUL.FTZ R11, R181, UR4 ;  /* 0x00000004b50b7c20 */ /* 0x000fe20008410000 */
[----:B------:R-:W-:Y:S01]  /*4550*/  FMUL.FTZ R180, R182, UR4 ;  /* 0x00000004b6b47c20 */ /* 0x000fe20008410000 */
[----:B------:R-:W-:-:S02]  /*4560*/  FMUL.FTZ R183, R183, UR4 ;  /* 0x00000004b7b77c20 */ /* 0x000fc40008410000 */
[----:B------:R-:W-:Y:S01]  /*4570*/  HMMA.16816.F32.BF16 R172, R12, R6, R172 ;  /* 0x000000060cac723c */ /* 0x000fe200000418ac */
[----:B------:R-:W3:Y:S01]  /*4580*/  MUFU.TANH R10, R10 ;  /* 0x0000000a000a7308 */ /* 0x000ee20000002400 */
[----:B------:R-:W-:Y:S01]  /*4590*/  IADD3 R14, PT, PT, R164, -0x17, RZ ;  /* 0xffffffe9a40e7810 */ /* 0x000fe20007ffe0ff */
[----:B------:R-:W-:Y:S01]  /*45a0*/  FMUL.FTZ R28, R184, UR4 ;  /* 0x00000004b81c7c20 */ /* 0x000fe20008410000 */
[----:B------:R-:W-:Y:S01]  /*45b0*/  FMUL.FTZ R29, R185, UR4 ;  /* 0x00000004b91d7c20 */ /* 0x000fe20008410000 */
[----:B------:R-:W-:-:S03]  /*45c0*/  IADD3 R15, PT, PT, R164, -0x8, RZ ;  /* 0xfffffff8a40f7810 */ /* 0x000fc60007ffe0ff */
[C---:B------:R-:W-:Y:S01]  /*45d0*/  HMMA.16816.F32.BF16 R200, R32.reuse, R24, R200 ;  /* 0x0000001820c8723c */ /* 0x040fe200000418c8 */
[----:B------:R-:W-:Y:S01]  /*45e0*/  FMUL.FTZ R24, R186, UR4 ;  /* 0x00000004ba187c20 */ /* 0x000fe20008410000 */
[----:B------:R-:W-:Y:S01]  /*45f0*/  FMUL.FTZ R25, R187, UR4 ;  /* 0x00000004bb197c20 */ /* 0x000fe20008410000 */
[----:B------:R-:W-:Y:S01]  /*4600*/  FMUL.FTZ R12, R176, UR4 ;  /* 0x00000004b00c7c20 */ /* 0x000fe20008410000 */
[----:B------:R-:W-:Y:S01]  /*4610*/  FMUL.FTZ R177, R177, UR4 ;  /* 0x00000004b1b17c20 */ /* 0x000fe20008410000 */
[----:B------:R-:W-:Y:S01]  /*4620*/  FMUL.FTZ R178, R178, UR4 ;  /* 0x00000004b2b27c20 */ /* 0x000fe20008410000 */
[----:B------:R-:W-:Y:S01]  /*4630*/  FMUL.FTZ R179, R179, UR4 ;  /* 0x00000004b3b37c20 */ /* 0x000fe20008410000 */
[----:B------:R-:W1:Y:S01]  /*4640*/  MUFU.TANH R11, R11 ;  /* 0x0000000b000b7308 */ /* 0x000e620000002400 */
[----:B------:R-:W-:Y:S01]  /*4650*/  HMMA.16816.F32.BF16 R196, R32, R26, R196 ;  /* 0x0000001a20c4723c */ /* 0x000fe200000418c4 */
[----:B------:R-:W-:Y:S02]  /*4660*/  IADD3 R26, PT, PT, R164, -0x20, RZ ;  /* 0xffffffe0a41a7810 */ /* 0x000fe40007ffe0ff */
[----:B------:R-:W-:Y:S01]  /*4670*/  FMUL.FTZ R172, R172, UR4 ;  /* 0x00000004acac7c20 */ /* 0x000fe20008410000 */
[----:B------:R-:W-:Y:S01]  /*4680*/  FMUL.FTZ R173, R173, UR4 ;  /* 0x00000004adad7c20 */ /* 0x000fe20008410000 */
[----:B------:R-:W-:Y:S01]  /*4690*/  FMUL.FTZ R174, R174, UR4 ;  /* 0x00000004aeae7c20 */ /* 0x000fe20008410000 */
[----:B------:R-:W-:Y:S01]  /*46a0*/  FMUL.FTZ R175, R175, UR4 ;  /* 0x00000004afaf7c20 */ /* 0x000fe20008410000 */
[----:B------:R-:W1:Y:S01]  /*46b0*/  MUFU.TANH R180, R180 ;  /* 0x000000b400b47308 */ /* 0x000e620000002400 */
[----:B------:R-:W-:-:S02]  /*46c0*/  ISETP.GE.AND P5, PT, R26, R3, PT ;  /* 0x000000031a00720c */ /* 0x000fc40003fa6270 */
[----:B------:R-:W-:Y:S02]  /*46d0*/  ISETP.GE.AND P2, PT, R26, R2, PT ;  /* 0x000000021a00720c */ /* 0x000fe40003f46270 */
[C---:B------:R-:W-:Y:S03]  /*46e0*/  HMMA.16816.F32.BF16 R200, R16.reuse, R4, R200 ;  /* 0x0000000410c8723c */ /* 0x040fe600000418c8 */
[----:B------:R-:W1:Y:S05]  /*46f0*/  MUFU.TANH R28, R28 ;  /* 0x0000001c001c7308 */ /* 0x000e6a0000002400 */
[----:B------:R-:W-:Y:S01]  /*4700*/  HMMA.16816.F32.BF16 R196, R16, R6, R196 ;  /* 0x0000000610c4723c */ /* 0x000fe200000418c4 */
[----:B------:R-:W-:-:S02]  /*4710*/  IADD3 R19, PT, PT, R164, -0x1f, RZ ;  /* 0xffffffe1a4137810 */ /* 0x000fc40007ffe0ff */
[----:B------:R-:W1:Y:S01]  /*4720*/  MUFU.TANH R29, R29 ;  /* 0x0000001d001d7308 */ /* 0x000e620000002400 */
[C---:B------:R-:W-:Y:S02]  /*4730*/  IADD3 R18, PT, PT, R164.reuse, -0x18, RZ ;  /* 0xffffffe8a4127810 */ /* 0x040fe40007ffe0ff */
[C---:B------:R-:W-:Y:S02]  /*4740*/  IADD3 R17, PT, PT, R164.reuse, -0x10, RZ ;  /* 0xfffffff0a4117810 */ /* 0x040fe40007ffe0ff */
[----:B------:R-:W-:Y:S02]  /*4750*/  IADD3 R16, PT, PT, R164, -0xf, RZ ;  /* 0xfffffff1a4107810 */ /* 0x000fe40007ffe0ff */
[CC--:B------:R-:W-:Y:S01]  /*4760*/  ISETP.GE.AND P4, PT, R19.reuse, R3.reuse, PT ;  /* 0x000000031300720c */ /* 0x0c0fe20003f86270 */
[----:B------:R-:W1:Y:S01]  /*4770*/  MUFU.TANH R24, R24 ;  /* 0x0000001800187308 */ /* 0x000e620000002400 */
[----:B------:R-:W-:Y:S02]  /*4780*/  ISETP.GE.AND P1, PT, R19, R2, PT ;  /* 0x000000021300720c */ /* 0x000fe40003f26270 */
[----:B------:R-:W-:-:S02]  /*4790*/  ISETP.GE.AND P3, PT, R18, R3, PT ;  /* 0x000000031200720c */ /* 0x000fc40003f66270 */
[----:B------:R-:W-:-:S03]  /*47a0*/  IADD3 R7, PT, PT, R164, -0x7, RZ ;  /* 0xfffffff9a4077810 */ /* 0x000fc60007ffe0ff */
[----:B------:R-:W1:Y:S08]  /*47b0*/  MUFU.TANH R25, R25 ;  /* 0x0000001900197308 */ /* 0x000e700000002400 */
[----:B------:R-:W1:Y:S08]  /*47c0*/  MUFU.TANH R12, R12 ;  /* 0x0000000c000c7308 */ /* 0x000e700000002400 */
[----:B------:R1:W1:Y:S08]  /*47d0*/  MUFU.TANH R215, R177 ;  /* 0x000000b100d77308 */ /* 0x0002700000002400 */
[----:B------:R1:W1:Y:S08]  /*47e0*/  MUFU.TANH R210, R178 ;  /* 0x000000b200d27308 */ /* 0x0002700000002400 */
[----:B------:R1:W1:Y:S08]  /*47f0*/  MUFU.TANH R208, R179 ;  /* 0x000000b300d07308 */ /* 0x0002700000002400 */
        /* <DEDUP_REMOVED lines=21> */
.L_x_1063:
[----:B------:R-:W3:Y:S01]  /*4950*/  MUFU.TANH R209, R173 ;  /* 0x000000ad00d17308 */ /* 0x000ee20000002400 */
[----:B-1----:R-:W-:Y:S01]  /*4960*/  FSEL R13, R20, -INF , !P5 ;  /* 0xff800000140d7808 */ /* 0x002fe20006800000 */
[----:B------:R-:W-:Y:S01]  /*4970*/  FMUL.FTZ R194, R201, UR4 ;  /* 0x00000004c9c27c20 */ /* 0x000fe20008410000 */
[----:B------:R-:W-:Y:S01]  /*4980*/  FSEL R21, R21, -INF , !P4 ;  /* 0xff80000015157808 */ /* 0x000fe20006000000 */
[----:B------:R-:W-:Y:S01]  /*4990*/  FMUL.FTZ R189, R202, UR4 ;  /* 0x00000004cabd7c20 */ /* 0x000fe20008410000 */
        /* <DEDUP_REMOVED lines=8> */
[----:B------:R-:W-:Y:S01]  /*4a20*/  ISETP.GE.AND P3, PT, R16, R3, PT ;  /* 0x000000031000720c */ /* 0x000fe20003f66270 */
[----:B------:R-:W-:Y:S01]  /*4a30*/  FMUL.FTZ R188, R203, UR4 ;  /* 0x00000004cbbc7c20 */ /* 0x000fe20008410000 */
[-C--:B------:R-:W-:Y:S01]  /*4a40*/  ISETP.GE.AND P2, PT, R14, R2.reuse, PT ;  /* 0x000000020e00720c */ /* 0x080fe20003f46270 */
[----:B------:R-:W4:Y:S01]  /*4a50*/  MUFU.TANH R204, R175 ;  /* 0x000000af00cc7308 */ /* 0x000f220000002400 */
[----:B------:R-:W-:Y:S01]  /*4a60*/  ISETP.GE.AND P0, PT, R18, R2, PT ;  /* 0x000000021200720c */ /* 0x000fe20003f06270 */
[----:B------:R-:W-:Y:S01]  /*4a70*/  FMUL.FTZ R187, R198, UR4 ;  /* 0x00000004c6bb7c20 */ /* 0x000fe20008410000 */
[----:B------:R-:W-:Y:S01]  /*4a80*/  FSEL R4, R23, -INF , !P1 ;  /* 0xff80000017047808 */ /* 0x000fe20004800000 */
[----:B------:R-:W-:Y:S01]  /*4a90*/  FMUL.FTZ R186, R199, UR4 ;  /* 0x00000004c7ba7c20 */ /* 0x000fe20008410000 */
[----:B------:R-:W-:Y:S01]  /*4aa0*/  FSEL R29, R29, -INF , !P5 ;  /* 0xff8000001d1d7808 */ /* 0x000fe20006800000 */
[----:B--2---:R-:W-:Y:S01]  /*4ab0*/  LDSM.16.MT88.4 R32, [R224+0xa000] ;  /* 0x00a00000e020783b */ /* 0x004fe20000004200 */
[----:B------:R-:W-:Y:S01]  /*4ac0*/  FSEL R241, R12, -INF , !P4 ;  /* 0xff8000000cf17808 */ /* 0x000fe20006000000 */
[----:B------:R-:W-:Y:S01]  /*4ad0*/  MUFU.TANH R194, R194 ;  /* 0x000000c200c27308 */ /* 0x000fe20000002400 */
[----:B------:R-:W-:-:S02]  /*4ae0*/  FMNMX3.FTZ R214, R166, R13, R21, !PT ;  /* 0x0000000da6d67276 */ /* 0x000fc40007810015 */
[----:B------:R-:W-:Y:S02]  /*4af0*/  FSEL R215, R215, -INF , !P3 ;  /* 0xff800000d7d77808 */ /* 0x000fe40005800000 */
[-C--:B------:R-:W-:Y:S02]  /*4b00*/  ISETP.GE.AND P4, PT, R15, R3.reuse, PT ;  /* 0x000000030f00720c */ /* 0x080fe40003f86270 */
[----:B------:R-:W-:Y:S01]  /*4b10*/  ISETP.GE.AND P3, PT, R7, R3, PT ;  /* 0x000000030700720c */ /* 0x000fe20003f66270 */
[----:B------:R-:W2:Y:S01]  /*4b20*/  MUFU.TANH R189, R189 ;  /* 0x000000bd00bd7308 */ /* 0x000ea20000002400 */
[----:B------:R-:W-:Y:S02]  /*4b30*/  FSEL R6, R25, -INF , !P2 ;  /* 0xff80000019067808 */ /* 0x000fe40005000000 */
[-C--:B------:R-:W-:Y:S02]  /*4b40*/  ISETP.GE.AND P1, PT, R17, R2.reuse, PT ;  /* 0x000000021100720c */ /* 0x080fe40003f26270 */
[----:B------:R-:W-:-:S02]  /*4b50*/  ISETP.GE.AND P5, PT, R16, R2, PT ;  /* 0x000000021000720c */ /* 0x000fc40003fa6270 */
[----:B------:R-:W-:Y:S01]  /*4b60*/  FSEL R24, R24, -INF , !P0 ;  /* 0xff80000018187808 */ /* 0x000fe20004000000 */
[----:B------:R-:W5:Y:S01]  /*4b70*/  MUFU.TANH R20, R20 ;  /* 0x0000001400147308 */ /* 0x000f620000002400 */
[----:B------:R-:W-:Y:S02]  /*4b80*/  FMNMX3.FTZ R25, R165, R22, R4, !PT ;  /* 0x00000016a5197276 */ /* 0x000fe40007810004 */
[----:B------:R-:W-:Y:S02]  /*4b90*/  FMNMX3.FTZ R214, R214, R5, R29, !PT ;  /* 0x00000005d6d67276 */ /* 0x000fe4000781001d */
[----:B------:R-:W-:Y:S02]  /*4ba0*/  FSEL R211, R211, -INF , !P4 ;  /* 0xff800000d3d37808 */ /* 0x000fe40006000000 */
[----:B---3--:R-:W-:Y:S01]  /*4bb0*/  FSEL R209, R209, -INF , !P3 ;  /* 0xff800000d1d17808 */ /* 0x008fe20005800000 */
[----:B------:R-:W3:Y:S01]  /*4bc0*/  MUFU.TANH R164, R183 ;  /* 0x000000b700a47308 */ /* 0x000ee20000002400 */
[----:B------:R-:W-:-:S02]  /*4bd0*/  ISETP.GE.AND P4, PT, R15, R2, PT ;  /* 0x000000020f00720c */ /* 0x000fc40003f86270 */
[----:B------:R-:W-:Y:S02]  /*4be0*/  ISETP.GE.AND P3, PT, R7, R2, PT ;  /* 0x000000020700720c */ /* 0x000fe40003f66270 */
[----:B------:R-:W-:Y:S02]  /*4bf0*/  FSEL R210, R210, -INF , !P1 ;  /* 0xff800000d2d27808 */ /* 0x000fe40004800000 */
[----:B------:R-:W-:Y:S01]  /*4c00*/  FSEL R208, R208, -INF , !P5 ;  /* 0xff800000d0d07808 */ /* 0x000fe20006800000 */
[----:B------:R-:W3:Y:S01]  /*4c10*/  MUFU.TANH R192, R192 ;  /* 0x000000c000c07308 */ /* 0x000ee20000002400 */
[----:B------:R-:W-:Y:S02]  /*4c20*/  FMNMX3.FTZ R25, R25, R24, R6, !PT ;  /* 0x0000001819197276 */ /* 0x000fe40007810006 */
[----:B------:R-:W-:Y:S02]  /*4c30*/  FMNMX3.FTZ R214, R214, R241, R215, !PT ;  /* 0x000000f1d6d67276 */ /* 0x000fe400078100d7 */
[----:B-1----:R-:W-:-:S02]  /*4c40*/  FSEL R206, R206, -INF , !P4 ;  /* 0xff800000cece7808 */ /* 0x002fc40006000000 */
[----:B----4-:R-:W-:Y:S01]  /*4c50*/  FSEL R204, R204, -INF , !P3 ;  /* 0xff800000cccc7808 */ /* 0x010fe20005800000 */
[----:B------:R-:W1:Y:S01]  /*4c60*/  MUFU.TANH R190, R190 ;  /* 0x000000be00be7308 */ /* 0x000e620000002400 */
[----:B------:R-:W-:Y:S02]  /*4c70*/  FMNMX3.FTZ R25, R25, R210, R208, !PT ;  /* 0x000000d219197276 */ /* 0x000fe400078100d0 */
[----:B------:R-:W-:Y:S02]  /*4c80*/  FMNMX3.FTZ R214, R214, R211, R209, !PT ;  /* 0x000000d3d6d67276 */ /* 0x000fe400078100d1 */
[----:B------:R-:W-:Y:S02]  /*4c90*/  FMNMX3.FTZ R12, R25, R206, R204, !PT ;  /* 0x000000ce190c7276 */ /* 0x000fe400078100cc */
[C---:B------:R-:W-:Y:S01]  /*4ca0*/  ISETP.GE.AND P5, PT, R26.reuse, R171, PT ;  /* 0x000000ab1a00720c */ /* 0x040fe20003fa6270 */
[----:B------:R-:W4:Y:S01]  /*4cb0*/  SHFL.BFLY PT, R23, R214, 0x2, 0x1f ;  /* 0x0c401f00d6177f89 */ /* 0x000f2200000e0000 */
[-C--:B------:R-:W-:Y:S01]  /*4cc0*/  ISETP.GE.AND P0, PT, R26, R170.reuse, PT ;  /* 0x000000aa1a00720c */ /* 0x080fe20003f06270 */
[----:B------:R-:W1:Y:S01]  /*4cd0*/  MUFU.TANH R188, R188 ;  /* 0x000000bc00bc7308 */ /* 0x000e620000002400 */
[----:B------:R-:W-:Y:S01]  /*4ce0*/  FSEL R242, R0, -INF , !P5 ;  /* 0xff80000000f27808 */ /* 0x000fe20006800000 */
[----:B------:R-:W2:Y:S01]  /*4cf0*/  SHFL.BFLY PT, R213, R12, 0x2, 0x1f ;  /* 0x0c401f000cd57f89 */ /* 0x000ea200000e0000 */
[----:B------:R-:W-:-:S02]  /*4d00*/  ISETP.GE.AND P4, PT, R19, R170, PT ;  /* 0x000000aa1300720c */ /* 0x000fc40003f86270 */
[-C--:B------:R-:W-:Y:S02]  /*4d10*/  ISETP.GE.AND P1, PT, R18, R171.reuse, PT ;  /* 0x000000ab1200720c */ /* 0x080fe40003f26270 */
[----:B------:R-:W-:Y:S01]  /*4d20*/  FSEL R200, R9, -INF , !P0 ;  /* 0xff80000009c87808 */ /* 0x000fe20004000000 */
[----:B------:R-:W1:Y:S01]  /*4d30*/  MUFU.TANH R187, R187 ;  /* 0x000000bb00bb7308 */ /* 0x000e620000002400 */
[-C--:B------:R-:W-:Y:S02]  /*4d40*/  ISETP.GE.AND P2, PT, R19, R171.reuse, PT ;  /* 0x000000ab1300720c */ /* 0x080fe40003f46270 */
[C---:B------:R-:W-:Y:S02]  /*4d50*/  ISETP.GE.AND P5, PT, R14.reuse, R171, PT ;  /* 0x000000ab0e00720c */ /* 0x040fe40003fa6270 */
[----:B------:R-:W-:Y:S02]  /*4d60*/  ISETP.GE.AND P0, PT, R14, R170, PT ;  /* 0x000000aa0e00720c */ /* 0x000fe40003f06270 */
[----:B------:R-:W-:Y:S01]  /*4d70*/  FSEL R14, R212, -INF , !P4 ;  /* 0xff800000d40e7808 */ /* 0x000fe20006000000 */
[----:B------:R-:W1:Y:S01]  /*4d80*/  MUFU.TANH R186, R186 ;  /* 0x000000ba00ba7308 */ /* 0x000e620000002400 */
[----:B------:R-:W-:-:S02]  /*4d90*/  FSEL R202, R10, -INF , !P1 ;  /* 0xff8000000aca7808 */ /* 0x000fc40004800000 */
[----:B------:R-:W-:Y:S02]  /*4da0*/  ISETP.GE.AND P4, PT, R17, R170, PT ;  /* 0x000000aa1100720c */ /* 0x000fe40003f86270 */
[----:B------:R-:W-:Y:S02]  /*4db0*/  ISETP.GE.AND P1, PT, R16, R171, PT ;  /* 0x000000ab1000720c */ /* 0x000fe40003f26270 */
[----:B----4-:R-:W-:Y:S02]  /*4dc0*/  FMNMX.FTZ R214, R214, R23, !PT ;  /* 0x00000017d6d67209 */ /* 0x010fe40007810000 */
[----:B------:R-:W-:Y:S02]  /*4dd0*/  FSEL R240, R8, -INF , !P2 ;  /* 0xff80000008f07808 */ /* 0x000fe40005000000 */
[----:B--2---:R-:W-:Y:S01]  /*4de0*/  FMNMX.FTZ R213, R12, R213, !PT ;  /* 0x000000d50cd57209 */ /* 0x004fe20007810000 */
[----:B------:R-:W2:Y:S01]  /*4df0*/  SHFL.BFLY PT, R23, R214, 0x1, 0x1f ;  /* 0x0c201f00d6177f89 */ /* 0x000ea200000e0000 */
[----:B------:R-:W-:-:S02]  /*4e00*/  FSEL R189, R189, -INF , !P4 ;  /* 0xff800000bdbd7808 */ /* 0x000fc40006000000 */
[----:B------:R-:W-:Y:S01]  /*4e10*/  FSEL R194, R194, -INF , !P1 ;  /* 0xff800000c2c27808 */ /* 0x000fe20004800000 */
[----:B------:R-:W4:Y:S01]  /*4e20*/  SHFL.BFLY PT, R0, R213, 0x1, 0x1f ;  /* 0x0c201f00d5007f89 */ /* 0x000f2200000e0000 */
[CC--:B------:R-:W-:Y:S02]  /*4e30*/  ISETP.GE.AND P4, PT, R7.reuse, R171.reuse, PT ;  /* 0x000000ab0700720c */ /* 0x0c0fe40003f86270 */
[-C--:B------:R-:W-:Y:S02]  /*4e40*/  ISETP.GE.AND P1, PT, R7, R170.reuse, PT ;  /* 0x000000aa0700720c */ /* 0x080fe40003f26270 */
[----:B------:R-:W-:Y:S02]  /*4e50*/  ISETP.GE.AND P3, PT, R18, R170, PT ;  /* 0x000000aa1200720c */ /* 0x000fe40003f66270 */
[----:B------:R-:W-:Y:S02]  /*4e60*/  ISETP.GE.AND P2, PT, R17, R171, PT ;  /* 0x000000ab1100720c */ /* 0x000fe40003f46270 */
[----:B------:R-:W-:-:S02]  /*4e70*/  FSEL R198, R11, -INF , !P5 ;  /* 0xff8000000bc67808 */ /* 0x000fc40006800000 */
[----:B------:R-:W-:Y:S02]  /*4e80*/  FMNMX3.FTZ R7, R168, R242, R240, !PT ;  /* 0x000000f2a8077276 */ /* 0x000fe400078100f0 */
[----:B------:R-:W-:Y:S02]  /*4e90*/  FSEL R12, R180, -INF , !P3 ;  /* 0xff800000b40c7808 */ /* 0x000fe40005800000 */
[----:B------:R-:W-:Y:S02]  /*4ea0*/  ISETP.GE.AND P5, PT, R15, R171, PT ;  /* 0x000000ab0f00720c */ /* 0x000fe40003fa6270 */
[----:B-----5:R-:W-:Y:S02]  /*4eb0*/  FSEL R196, R20, -INF , !P2 ;  /* 0xff80000014c47808 */ /* 0x020fe40005000000 */
[----:B------:R-:W-:Y:S02]  /*4ec0*/  FMNMX3.FTZ R7, R7, R202, R198, !PT ;  /* 0x000000ca07077276 */ /* 0x000fe400078100c6 */
[----:B------:R-:W-:-:S02]  /*4ed0*/  ISETP.GE.AND P3, PT, R16, R170, PT ;  /* 0x000000aa1000720c */ /* 0x000fc40003f66270 */
[----:B---3--:R-:W-:Y:S01]  /*4ee0*/  FSEL R164, R164, -INF , !P0 ;  /* 0xff800000a4a47808 */ /* 0x008fe20004000000 */
[----:B------:R-:W-:Y:S01]  /*4ef0*/  LDSM.16.MT88.4 R16, [R224+0xb000] ;  /* 0x00b00000e010783b */ /* 0x000fe20000004200 */
[----:B------:R-:W-:Y:S02]  /*4f00*/  FMNMX3.FTZ R9, R167, R200, R14, !PT ;  /* 0x000000c8a7097276 */ /* 0x000fe4000781000e */
[----:B--2---:R-:W-:Y:S02]  /*4f10*/  FMNMX.FTZ R214, R214, R23, !PT ;  /* 0x00000017d6d67209 */ /* 0x004fe40007810000 */
[----:B----4-:R-:W-:Y:S02]  /*4f20*/  FMNMX.FTZ R213, R213, R0, !PT ;  /* 0x00000000d5d57209 */ /* 0x010fe40007810000 */
[----:B------:R-:W-:Y:S01]  /*4f30*/  FSEL R192, R192, -INF , !P5 ;  /* 0xff800000c0c07808 */ /* 0x000fe20006800000 */
[----:B------:R-:W-:Y:S01]  /*4f40*/  FMUL.FTZ R238, R214, UR8 ;  /* 0x00000008d6ee7c20 */ /* 0x000fe20008410000 */
[----:B-1----:R-:W-:Y:S01]  /*4f50*/  FSEL R190, R190, -INF , !P4 ;  /* 0xff800000bebe7808 */ /* 0x002fe20006000000 */
[----:B------:R-:W-:Y:S01]  /*4f60*/  FMUL.FTZ R201, R213, UR8 ;  /* 0x00000008d5c97c20 */ /* 0x000fe20008410000 */
[----:B------:R-:W-:-:S02]  /*4f70*/  FMNMX3.FTZ R7, R7, R196, R194, !PT ;  /* 0x000000c407077276 */ /* 0x000fc400078100c2 */
[----:B------:R-:W-:Y:S02]  /*4f80*/  ISETP.GE.AND P2, PT, R15, R170, PT ;  /* 0x000000aa0f00720c */ /* 0x000fe40003f46270 */
[----:B------:R-:W-:Y:S02]  /*4f90*/  FSEL R188, R188, -INF , !P3 ;  /* 0xff800000bcbc7808 */ /* 0x000fe40005800000 */
[----:B------:R-:W-:Y:S02]  /*4fa0*/  FMNMX3.FTZ R0, R9, R12, R164, !PT ;  /* 0x0000000c09007276 */ /* 0x000fe400078100a4 */
[----:B------:R-:W-:Y:S02]  /*4fb0*/  FSETP.NEU.FTZ.AND P0, PT, R214, -INF , PT ;  /* 0xff800000d600780b */ /* 0x000fe40003f1d000 */
[----:B------:R-:W-:Y:S02]  /*4fc0*/  FMNMX3.FTZ R212, R7, R192, R190, !PT ;  /* 0x000000c007d47276 */ /* 0x000fe400078100be */
[----:B------:R-:W-:-:S02]  /*4fd0*/  FSEL R187, R187, -INF , !P2 ;  /* 0xff800000bbbb7808 */ /* 0x000fc40005000000 */
[----:B------:R-:W-:Y:S01]  /*4fe0*/  FSEL R186, R186, -INF , !P1 ;  /* 0xff800000baba7808 */ /* 0x000fe20004800000 */
[----:B------:R-:W1:Y:S01]  /*4ff0*/  SHFL.BFLY PT, R7, R212, 0x2, 0x1f ;  /* 0x0c401f00d4077f89 */ /* 0x000e6200000e0000 */
[----:B------:R-:W-:Y:S02]  /*5000*/  FMNMX3.FTZ R0, R0, R189, R188, !PT ;  /* 0x000000bd00007276 */ /* 0x000fe400078100bc */
[----:B------:R-:W-:Y:S02]  /*5010*/  FSEL R238, R238, RZ, P0 ;  /* 0x000000ffeeee7208 */ /* 0x000fe40000000000 */
[----:B------:R-:W-:Y:S02]  /*5020*/  FMNMX3.FTZ R0, R0, R187, R186, !PT ;  /* 0x000000bb00007276 */ /* 0x000fe400078100ba */
[----:B------:R-:W-:Y:S01]  /*5030*/  FSETP.NEU.FTZ.AND P1, PT, R213, -INF , PT ;  /* 0xff800000d500780b */ /* 0x000fe20003f3d000 */
[--C-:B------:R-:W-:Y:S01]  /*5040*/  FFMA.FTZ R180, R5, UR8, -R238.reuse ;  /* 0x0000000805b47c23 */ /* 0x100fe200080108ee */
[----:B------:R-:W-:Y:S01]  /*5050*/  FSEL R9, R214, RZ, P0 ;  /* 0x000000ffd6097208 */ /* 0x000fe20000000000 */
[----:B------:R-:W2:Y:S01]  /*5060*/  SHFL.BFLY PT, R5, R0, 0x2, 0x1f ;  /* 0x0c401f0000057f89 */ /* 0x000ea200000e0000 */
[----:B------:R-:W-:Y:S01]  /*5070*/  FSEL R201, R201, RZ, P1 ;  /* 0x000000ffc9c97208 */ /* 0x000fe20000800000 */
[--C-:B------:R-:W-:Y:S01]  /*5080*/  FFMA.FTZ R182, R13, UR8, -R238.reuse ;  /* 0x000000080db67c23 */ /* 0x100fe200080108ee */
[--C-:B------:R-:W-:Y:S01]  /*5090*/  FFMA.FTZ R181, R21, UR8, -R238.reuse ;  /* 0x0000000815b57c23 */ /* 0x100fe200080108ee */
[----:B------:R-:W-:Y:S01]  /*50a0*/  FFMA.FTZ R179, R29, UR8, -R238 ;  /* 0x000000081db37c23 */ /* 0x000fe200080108ee */
[----:B------:R-:W-:Y:S01]  /*50b0*/  MUFU.EX2 R180, R180 ;  /* 0x000000b400b47308 */ /* 0x000fe20000000800 */
[--C-:B------:R-:W-:Y:S01]  /*50c0*/  FFMA.FTZ R177, R4, UR8, -R201.reuse ;  /* 0x0000000804b17c23 */ /* 0x100fe200080108c9 */
[----:B------:R-:W-:Y:S01]  /*50d0*/  FSEL R4, R213, RZ, P1 ;  /* 0x000000ffd5047208 */ /* 0x000fe20000800000 */
[----:B------:R-:W-:Y:S01]  /*50e0*/  FFMA.FTZ R183, R6, UR8, -R201 ;  /* 0x0000000806b77c23 */ /* 0x000fe200080108c9 */
[----:B------:R-:W-:Y:S01]  /*50f0*/  FADD.FTZ R6, R166, -R9 ;  /* 0x80000009a6067221 */ /* 0x000fe20000010000 */
[--C-:B------:R-:W-:Y:S01]  /*5100*/  FFMA.FTZ R178, R22, UR8, -R201.reuse ;  /* 0x0000000816b27c23 */ /* 0x100fe200080108c9 */
[--C-:B------:R-:W-:Y:S01]  /*5110*/  FFMA.FTZ R176, R24, UR8, -R201.reuse ;  /* 0x0000000818b07c23 */ /* 0x100fe200080108c9 */
[----:B------:R-:W-:Y:S01]  /*5120*/  FADD.FTZ R4, R165, -R4 ;  /* 0x80000004a5047221 */ /* 0x000fe20000010000 */
[----:B------:R-:W-:Y:S01]  /*5130*/  FMUL.FTZ R6, R6, UR8 ;  /* 0x0000000806067c20 */ /* 0x000fe20008410000 */
[----:B-1----:R-:W-:Y:S01]  /*5140*/  FMNMX.FTZ R212, R212, R7, !PT ;  /* 0x00000007d4d47209 */ /* 0x002fe20007810000 */
[----:B------:R-:W-:Y:S01]  /*5150*/  LDSM.16.MT88.4 R28, [R219+0xa000] ;  /* 0x00a00000db1c783b */ /* 0x000fe20000004200 */
[----:B------:R-:W-:Y:S01]  /*5160*/  FMUL.FTZ R4, R4, UR8 ;  /* 0x0000000804047c20 */ /* 0x000fe20008410000 */
[----:B------:R-:W1:Y:S01]  /*5170*/  MUFU.EX2 R185, R6 ;  /* 0x0000000600b97308 */ /* 0x000e620000000800 */
[--C-:B------:R-:W-:Y:S01]  /*5180*/  FFMA.FTZ R208, R208, UR8, -R201.reuse ;  /* 0x00000008d0d07c23 */ /* 0x100fe200080108c9 */
[----:B------:R-:W3:Y:S01]  /*5190*/  SHFL.BFLY PT, R7, R212, 0x1, 0x1f ;  /* 0x0c201f00d4077f89 */ /* 0x000ee200000e0000 */
[----:B------:R-:W-:-:S03]  /*51a0*/  FFMA.FTZ R206, R206, UR8, -R201 ;  /* 0x00000008cece7c23 */ /* 0x000fc600080108c9 */
[----:B------:R-:W-:Y:S01]  /*51b0*/  LDSM.16.MT88.4 R24, [R223] ;  /* 0x00000000df18783b */ /* 0x000fe20000004200 */
[----:B--2---:R-:W-:Y:S01]  /*51c0*/  FMNMX.FTZ R0, R0, R5, !PT ;  /* 0x0000000500007209 */ /* 0x004fe20007810000 */
[----:B------:R-:W2:Y:S02]  /*51d0*/  MUFU.EX2 R184, R4 ;  /* 0x0000000400b87308 */ /* 0x000ea40000000800 */
[----:B------:R-:W-:Y:S04]  /*51e0*/  LDSM.16.MT88.4 R20, [R218] ;  /* 0x00000000da14783b */ /* 0x000fe80000004200 */
[----:B------:R-:W4:Y:S02]  /*51f0*/  SHFL.BFLY PT, R5, R0, 0x1, 0x1f ;  /* 0x0c201f0000057f89 */ /* 0x000f2400000e0000 */
[----:B------:R-:W-:Y:S01]  /*5200*/  MUFU.EX2 R182, R182 ;  /* 0x000000b600b67308 */ /* 0x000fe20000000800 */
[-C--:B-1----:R-:W-:Y:S01]  /*5210*/  FMUL.FTZ R156, R156, R185.reuse ;  /* 0x000000b99c9c7220 */ /* 0x082fe20000410000 */
[----:B------:R-:W1:Y:S01]  /*5220*/  LDSM.16.MT88.4 R8, [R219+0xb000] ;  /* 0x00b00000db08783b */ /* 0x000e620000004200 */
[-C--:B------:R-:W-:Y:S01]  /*5230*/  FMUL.FTZ R157, R157, R185.reuse ;  /* 0x000000b99d9d7220 */ /* 0x080fe20000410000 */
[-C--:B------:R-:W-:Y:S01]  /*5240*/  FMUL.FTZ R152, R152, R185.reuse ;  /* 0x000000b998987220 */ /* 0x080fe20000410000 */
[-C--:B------:R-:W-:Y:S01]  /*5250*/  FMUL.FTZ R153, R153, R185.reuse ;  /* 0x000000b999997220 */ /* 0x080fe20000410000 */
[-C--:B------:R-:W-:Y:S01]  /*5260*/  FMUL.FTZ R140, R140, R185.reuse ;  /* 0x000000b98c8c7220 */ /* 0x080fe20000410000 */
[----:B------:R-:W-:Y:S01]  /*5270*/  FMUL.FTZ R141, R141, R185 ;  /* 0x000000b98d8d7220 */ /* 0x000fe20000410000 */
[----:B------:R-:W5:Y:S01]  /*5280*/  MUFU.EX2 R181, R181 ;  /* 0x000000b500b57308 */ /* 0x000f620000000800 */
[-C--:B--2---:R-:W-:Y:S01]  /*5290*/  FMUL.FTZ R158, R158, R184.reuse ;  /* 0x000000b89e9e7220 */ /* 0x084fe20000410000 */
[----:B---3--:R-:W-:Y:S01]  /*52a0*/  FMNMX.FTZ R212, R212, R7, !PT ;  /* 0x00000007d4d47209 */ /* 0x008fe20007810000 */
[-C--:B------:R-:W-:Y:S01]  /*52b0*/  FMUL.FTZ R159, R159, R184.reuse ;  /* 0x000000b89f9f7220 */ /* 0x080fe20000410000 */
[-C--:B------:R-:W-:Y:S01]  /*52c0*/  FMUL.FTZ R154, R154, R184.reuse ;  /* 0x000000b89a9a7220 */ /* 0x080fe20000410000 */
[-C--:B------:R-:W-:Y:S01]  /*52d0*/  FMUL.FTZ R155, R155, R184.reuse ;  /* 0x000000b89b9b7220 */ /* 0x080fe20000410000 */
[C---:B------:R-:W-:Y:S01]  /*52e0*/  FSETP.NEU.FTZ.AND P0, PT, R212.reuse, -INF , PT ;  /* 0xff800000d400780b */ /* 0x040fe20003f1d000 */
[----:B------:R-:W-:Y:S01]  /*52f0*/  FMUL.FTZ R191, R212, UR8 ;  /* 0x00000008d4bf7c20 */ /* 0x000fe20008410000 */
[----:B------:R-:W2:Y:S01]  /*5300*/  MUFU.EX2 R179, R179 ;  /* 0x000000b300b37308 */ /* 0x000ea20000000800 */
[-C--:B------:R-:W-:Y:S01]  /*5310*/  FMUL.FTZ R142, R142, R184.reuse ;  /* 0x000000b88e8e7220 */ /* 0x080fe20000410000 */
[----:B------:R-:W-:Y:S01]  /*5320*/  FSEL R165, R212, RZ, P0 ;  /* 0x000000ffd4a57208 */ /* 0x000fe20000000000 */
[----:B------:R-:W-:Y:S01]  /*5330*/  FMUL.FTZ R143, R143, R184 ;  /* 0x000000b88f8f7220 */ /* 0x000fe20000410000 */
[----:B------:R-:W-:Y:S01]  /*5340*/  FSEL R191, R191, RZ, P0 ;  /* 0x000000ffbfbf7208 */ /* 0x000fe20000000000 */
[----:B------:R-:W-:Y:S01]  /*5350*/  FMUL.FTZ R136, R136, R185 ;  /* 0x000000b988887220 */ /* 0x000fe20000410000 */
[----:B----4-:R-:W-:Y:S01]  /*5360*/  FMNMX.FTZ R0, R0, R5, !PT ;  /* 0x0000000500007209 */ /* 0x010fe20007810000 */
[----:B------:R-:W-:Y:S01]  /*5370*/  FADD.FTZ R165, R168, -R165 ;  /* 0x800000a5a8a57221 */ /* 0x000fe20000010000 */
[----:B------:R-:W3:Y:S01]  /*5380*/  LDSM.16.MT88.4 R4, [R223+0x1000] ;  /* 0x00100000df04783b */ /* 0x000ee20000004200 */
[--C-:B------:R-:W-:Y:S01]  /*5390*/  FFMA.FTZ R195, R202, UR8, -R191.reuse ;  /* 0x00000008cac37c23 */ /* 0x100fe200080108bf */
[C---:B------:R-:W-:Y:S01]  /*53a0*/  FSETP.NEU.FTZ.AND P0, PT, R0.reuse, -INF , PT ;  /* 0xff8000000000780b */ /* 0x040fe20003f1d000 */
[----:B------:R-:W-:Y:S01]  /*53b0*/  FMUL.FTZ R197, R0, UR8 ;  /* 0x0000000800c57c20 */ /* 0x000fe20008410000 */
[--C-:B------:R-:W-:Y:S01]  /*53c0*/  FFMA.FTZ R168, R242, UR8, -R191.reuse ;  /* 0x00000008f2a87c23 */ /* 0x100fe200080108bf */
[--C-:B------:R-:W-:Y:S01]  /*53d0*/  FFMA.FTZ R193, R240, UR8, -R191.reuse ;  /* 0x00000008f0c17c23 */ /* 0x100fe200080108bf */
[----:B------:R-:W-:Y:S01]  /*53e0*/  FSEL R166, R0, RZ, P0 ;  /* 0x000000ff00a67208 */ /* 0x000fe20000000000 */
[----:B------:R-:W-:Y:S01]  /*53f0*/  FFMA.FTZ R198, R198, UR8, -R191 ;  /* 0x00000008c6c67c23 */ /* 0x000fe200080108bf */
[----:B------:R-:W-:Y:S01]  /*5400*/  FSEL R197, R197, RZ, P0 ;  /* 0x000000ffc5c57208 */ /* 0x000fe20000000000 */
[----:B------:R-:W-:Y:S01]  /*5410*/  FMUL.FTZ R165, R165, UR8 ;  /* 0x00000008a5a57c20 */ /* 0x000fe20008410000 */
[----:B------:R-:W-:Y:S01]  /*5420*/  MUFU.EX2 R178, R178 ;  /* 0x000000b200b27308 */ /* 0x000fe20000000800 */
[----:B------:R-:W-:Y:S01]  /*5430*/  FADD.FTZ R166, R167, -R166 ;  /* 0x800000a6a7a67221 */ /* 0x000fe20000010000 */
[----:B-----5:R-:W-:Y:S01]  /*5440*/  F2FP.BF16.F32.PACK_AB R172, R181, R182 ;  /* 0x000000b6b5ac723e */ /* 0x020fe200000010ff */
[--C-:B------:R-:W-:Y:S01]  /*5450*/  FFMA.FTZ R199, R200, UR8, -R197.reuse ;  /* 0x00000008c8c77c23 */ /* 0x100fe200080108c5 */
[--C-:B------:R-:W-:Y:S01]  /*5460*/  FFMA.FTZ R200, R14, UR8, -R197.reuse ;  /* 0x000000080ec87c23 */ /* 0x100fe200080108c5 */
[--C-:B------:R-:W-:Y:S01]  /*5470*/  FFMA.FTZ R202, R12, UR8, -R197.reuse ;  /* 0x000000080cca7c23 */ /* 0x100fe200080108c5 */
[----:B------:R-:W-:Y:S01]  /*5480*/  FFMA.FTZ R207, R164, UR8, -R197 ;  /* 0x00000008a4cf7c23 */ /* 0x000fe200080108c5 */
[----:B------:R-:W4:Y:S01]  /*5490*/  LDSM.16.MT88.4 R12, [R218+0x1000] ;  /* 0x00100000da0c783b */ /* 0x000f220000004200 */
[----:B------:R-:W-:Y:S01]  /*54a0*/  FMUL.FTZ R166, R166, UR8 ;  /* 0x00000008a6a67c20 */ /* 0x000fe20008410000 */
[----:B------:R-:W5:Y:S01]  /*54b0*/  MUFU.EX2 R177, R177 ;  /* 0x000000b100b17308 */ /* 0x000f620000000800 */
[----:B--2---:R-:W-:Y:S01]  /*54c0*/  F2FP.BF16.F32.PACK_AB R174, R179, R180 ;  /* 0x000000b4b3ae723e */ /* 0x004fe200000010ff */
[-C--:B------:R-:W-:Y:S01]  /*54d0*/  FMUL.FTZ R137, R137, R185.reuse ;  /* 0x000000b989897220 */ /* 0x080fe20000410000 */
[-C--:B------:R-:W-:Y:S01]  /*54e0*/  FMUL.FTZ R138, R138, R184.reuse ;  /* 0x000000b88a8a7220 */ /* 0x080fe20000410000 */
[-C--:B------:R-:W-:Y:S01]  /*54f0*/  FMUL.FTZ R139, R139, R184.reuse ;  /* 0x000000b88b8b7220 */ /* 0x080fe20000410000 */
[-C--:B------:R-:W-:Y:S01]  /*5500*/  FMUL.FTZ R40, R40, R185.reuse ;  /* 0x000000b928287220 */ /* 0x080fe20000410000 */
[-C--:B------:R-:W-:Y:S01]  /*5510*/  FMUL.FTZ R41, R41, R185.reuse ;  /* 0x000000b929297220 */ /* 0x080fe20000410000 */
[-C--:B------:R-:W-:Y:S01]  /*5520*/  FMUL.FTZ R42, R42, R184.reuse ;  /* 0x000000b82a2a7220 */ /* 0x080fe20000410000 */
[----:B------:R-:W-:Y:S01]  /*5530*/  MUFU.EX2 R176, R176 ;  /* 0x000000b000b07308 */ /* 0x000fe20000000800 */
[-C--:B------:R-:W-:Y:S01]  /*5540*/  FMUL.FTZ R43, R43, R184.reuse ;  /* 0x000000b82b2b7220 */ /* 0x080fe20000410000 */
[-C--:B------:R-:W-:Y:S01]  /*5550*/  FMUL.FTZ R44, R44, R185.reuse ;  /* 0x000000b92c2c7220 */ /* 0x080fe20000410000 */
[-C--:B------:R-:W-:Y:S01]  /*5560*/  FMUL.FTZ R45, R45, R185.reuse ;  /* 0x000000b92d2d7220 */ /* 0x080fe20000410000 */
[-C--:B------:R-:W-:Y:S01]  /*5570*/  FMUL.FTZ R46, R46, R184.reuse ;  /* 0x000000b82e2e7220 */ /* 0x080fe20000410000 */
[----:B------:R-:W-:Y:S01]  /*5580*/  FMUL.FTZ R47, R47, R184 ;  /* 0x000000b82f2f7220 */ /* 0x000fe20000410000 */
[-C--:B------:R-:W-:Y:S01]  /*5590*/  FMUL.FTZ R56, R56, R185.reuse ;  /* 0x000000b938387220 */ /* 0x080fe20000410000 */
[-C--:B------:R-:W-:Y:S01]  /*55a0*/  FMUL.FTZ R57, R57, R185.reuse ;  /* 0x000000b939397220 */ /* 0x080fe20000410000 */
[----:B------:R-:W2:Y:S01]  /*55b0*/  MUFU.EX2 R183, R183 ;  /* 0x000000b700b77308 */ /* 0x000ea20000000800 */
[----:B-----5:R-:W-:Y:S01]  /*55c0*/  F2FP.BF16.F32.PACK_AB R173, R177, R178 ;  /* 0x000000b2b1ad723e */ /* 0x020fe200000010ff */
        /* <DEDUP_REMOVED lines=13> */
[----:B------:R-:W-:Y:S01]  /*56a0*/  FMUL.FTZ R78, R78, R184 ;  /* 0x000000b84e4e7220 */ /* 0x000fe20000410000 */
        /* <DEDUP_REMOVED lines=30> */
[----:B-----5:R-:W-:Y:S01]  /*5890*/  F2FP.BF16.F32.PACK_AB R164, R193, R168 ;  /* 0x000000a8c1a4723e */ /* 0x020fe200000010ff */
[C---:B------:R-:W-:Y:S01]  /*58a0*/  HMMA.16816.F32.BF16 R156, R172.reuse, R32, R156 ;  /* 0x00000020ac9c723c */ /* 0x040fe2000004189c */
[----:B------:R-:W-:Y:S01]  /*58b0*/  MUFU.EX2 R200, R200 ;  /* 0x000000c800c87308 */ /* 0x000fe20000000800 */
[----:B------:R-:W-:Y:S01]  /*58c0*/  FFMA.FTZ R196, R196, UR8, -R191 ;  /* 0x00000008c4c47c23 */ /* 0x000fe200080108bf */
[--C-:B------:R-:W-:Y:S01]  /*58d0*/  FFMA.FTZ R189, R189, UR8, -R197.reuse ;  /* 0x00000008bdbd7c23 */ /* 0x100fe200080108c5 */
[----:B------:R-:W-:Y:S01]  /*58e0*/  FFMA.FTZ R188, R188, UR8, -R197 ;  /* 0x00000008bcbc7c23 */ /* 0x000fe200080108c5 */
[----:B------:R-:W-:Y:S01]  /*58f0*/  FFMA.FTZ R192, R192, UR8, -R191 ;  /* 0x00000008c0c07c23 */ /* 0x000fe200080108bf */
[--C-:B------:R-:W-:Y:S01]  /*5900*/  FFMA.FTZ R187, R187, UR8, -R197.reuse ;  /* 0x00000008bbbb7c23 */ /* 0x100fe200080108c5 */
[----:B------:R-:W-:Y:S01]  /*5910*/  FFMA.FTZ R186, R186, UR8, -R197 ;  /* 0x00000008baba7c23 */ /* 0x000fe200080108c5 */
[----:B------:R-:W-:Y:S01]  /*5920*/  HMMA.16816.F32.BF16 R152, R172, R34, R152 ;  /* 0x00000022ac98723c */ /* 0x000fe20000041898 */
[----:B------:R-:W-:Y:S01]  /*5930*/  MUFU.EX2 R202, R202 ;  /* 0x000000ca00ca7308 */ /* 0x000fe20000000800 */
[----:B------:R-:W-:Y:S01]  /*5940*/  FFMA.FTZ R182, R237, R185, R182 ;  /* 0x000000b9edb67223 */ /* 0x000fe200000100b6 */
[----:B------:R-:W-:-:S03]  /*5950*/  FFMA.FTZ R178, R235, R184, R178 ;  /* 0x000000b8ebb27223 */ /* 0x000fc600000100b2 */
[----:B------:R-:W-:Y:S01]  /*5960*/  FADD.FTZ R181, R181, R182 ;  /* 0x000000b6b5b57221 */ /* 0x000fe20000010000 */
[----:B------:R-:W-:Y:S01]  /*5970*/  FADD.FTZ R177, R177, R178 ;  /* 0x000000b2b1b17221 */ /* 0x000fe20000010000 */
[----:B------:R-:W-:Y:S01]  /*5980*/  HMMA.16816.F32.BF16 R140, R172, R28, R140 ;  /* 0x0000001cac8c723c */ /* 0x000fe2000004188c */
[----:B------:R-:W2:Y:S01]  /*5990*/  MUFU.EX2 R203, R165 ;  /* 0x000000a500cb7308 */ /* 0x000ea20000000800 */
[----:B------:R-:W-:Y:S01]  /*59a0*/  FADD.FTZ R180, R180, R181 ;  /* 0x000000b5b4b47221 */ /* 0x000fe20000010000 */
[----:B------:R-:W-:-:S03]  /*59b0*/  FADD.FTZ R176, R176, R177 ;  /* 0x000000b1b0b07221 */ /* 0x000fc60000010000 */
[----:B------:R-:W-:Y:S01]  /*59c0*/  FADD.FTZ R179, R179, R180 ;  /* 0x000000b4b3b37221 */ /* 0x000fe20000010000 */
[----:B------:R-:W-:Y:S01]  /*59d0*/  FADD.FTZ R176, R183, R176 ;  /* 0x000000b0b7b07221 */ /* 0x000fe20000010000 */
[C---:B------:R-:W-:Y:S01]  /*59e0*/  HMMA.16816.F32.BF16 R136, R172.reuse, R30, R136 ;  /* 0x0000001eac88723c */ /* 0x040fe20000041888 */
[----:B------:R-:W5:Y:S07]  /*59f0*/  MUFU.EX2 R205, R166 ;  /* 0x000000a600cd7308 */ /* 0x000f6e0000000800 */
[C---:B------:R-:W-:Y:S01]  /*5a00*/  HMMA.16816.F32.BF16 R40, R172.reuse, R24, R40 ;  /* 0x00000018ac28723c */ /* 0x040fe20000041828 */
[----:B------:R-:W1:Y:S01]  /*5a10*/  MUFU.EX2 R207, R207 ;  /* 0x000000cf00cf7308 */ /* 0x000e620000000800 */
[-C--:B--2---:R-:W-:Y:S01]  /*5a20*/  FMUL.FTZ R160, R160, R203.reuse ;  /* 0x000000cba0a07220 */ /* 0x084fe20000410000 */
[----:B------:R-:W-:Y:S01]  /*5a30*/  FMUL.FTZ R161, R161, R203 ;  /* 0x000000cba1a17220 */ /* 0x000fe20000410000 */
[----:B------:R-:W-:Y:S01]  /*5a40*/  F2FP.BF16.F32.PACK_AB R165, R200, R199 ;  /* 0x000000c7c8a5723e */ /* 0x000fe200000010ff */
[-C--:B------:R-:W-:Y:S01]  /*5a50*/  FMUL.FTZ R148, R148, R203.reuse ;  /* 0x000000cb94947220 */ /* 0x080fe20000410000 */
[-C--:B------:R-:W-:Y:S01]  /*5a60*/  FMUL.FTZ R149, R149, R203.reuse ;  /* 0x000000cb95957220 */ /* 0x080fe20000410000 */
[-C--:B------:R-:W-:Y:S01]  /*5a70*/  FMUL.FTZ R144, R144, R203.reuse ;  /* 0x000000cb90907220 */ /* 0x080fe20000410000 */
[-C--:B------:R-:W-:Y:S01]  /*5a80*/  FMUL.FTZ R145, R145, R203.reuse ;  /* 0x000000cb91917220 */ /* 0x080fe20000410000 */
[----:B------:R-:W-:Y:S01]  /*5a90*/  FMUL.FTZ R132, R132, R203 ;  /* 0x000000cb84847220 */ /* 0x000fe20000410000 */
[-C--:B-----5:R-:W-:Y:S01]  /*5aa0*/  FMUL.FTZ R162, R162, R205.reuse ;  /* 0x000000cda2a27220 */ /* 0x0a0fe20000410000 */
[----:B------:R-:W-:Y:S01]  /*5ab0*/  FMUL.FTZ R163, R163, R205 ;  /* 0x000000cda3a37220 */ /* 0x000fe20000410000 */
[----:B------:R-:W-:Y:S01]  /*5ac0*/  F2FP.BF16.F32.PACK_AB R166, R198, R195 ;  /* 0x000000c3c6a6723e */ /* 0x000fe200000010ff */
[-C--:B------:R-:W-:Y:S01]  /*5ad0*/  FMUL.FTZ R150, R150, R205.reuse ;  /* 0x000000cd96967220 */ /* 0x080fe20000410000 */
[-C--:B------:R-:W-:Y:S01]  /*5ae0*/  FMUL.FTZ R151, R151, R205.reuse ;  /* 0x000000cd97977220 */ /* 0x080fe20000410000 */
[-C--:B------:R-:W-:Y:S01]  /*5af0*/  FMUL.FTZ R146, R146, R205.reuse ;  /* 0x000000cd92927220 */ /* 0x080fe20000410000 */
[----:B------:R-:W-:Y:S01]  /*5b00*/  FMUL.FTZ R147, R147, R205 ;  /* 0x000000cd93937220 */ /* 0x000fe20000410000 */
[----:B------:R-:W-:Y:S01]  /*5b10*/  FMUL.FTZ R133, R133, R203 ;  /* 0x000000cb85857220 */ /* 0x000fe20000410000 */
[----:B-1----:R-:W-:Y:S01]  /*5b20*/  F2FP.BF16.F32.PACK_AB R167, R207, R202 ;  /* 0x000000cacfa7723e */ /* 0x002fe200000010ff */
        /* <DEDUP_REMOVED lines=51> */
[----:B------:R-:W-:Y:S01]  /*5e60*/  MUFU.EX2 R208, R208 ;  /* 0x000000d000d07308 */ /* 0x000fe20000000800 */
[----:B------:R-:W-:Y:S01]  /*5e70*/  FFMA.FTZ R168, R239, R203, R168 ;  /* 0x000000cbefa87223 */ /* 0x000fe200000100a8 */
[----:B------:R-:W-:-:S03]  /*5e80*/  FFMA.FTZ R199, R234, R205, R199 ;  /* 0x000000cdeac77223 */ /* 0x000fc600000100c7 */
[----:B------:R-:W-:Y:S01]  /*5e90*/  FADD.FTZ R168, R193, R168 ;  /* 0x000000a8c1a87221 */ /* 0x000fe20000010000 */
[----:B------:R-:W-:Y:S01]  /*5ea0*/  FADD.FTZ R199, R200, R199 ;  /* 0x000000c7c8c77221 */ /* 0x000fe20000010000 */
[C---:B------:R-:W-:Y:S01]  /*5eb0*/  HMMA.16816.F32.BF16 R56, R172.reuse, R20, R56 ;  /* 0x00000014ac38723c */ /* 0x040fe20000041838 */
[----:B------:R-:W-:Y:S01]  /*5ec0*/  MUFU.EX2 R206, R206 ;  /* 0x000000ce00ce7308 */ /* 0x000fe20000000800 */
[----:B------:R-:W-:Y:S01]  /*5ed0*/  FADD.FTZ R195, R195, R168 ;  /* 0x000000a8c3c37221 */ /* 0x000fe20000010000 */
[----:B------:R-:W-:Y:S01]  /*5ee0*/  FADD.FTZ R202, R202, R199 ;  /* 0x000000c7caca7221 */ /* 0x000fe20000010000 */
[----:B------:R-:W-:Y:S02]  /*5ef0*/  MOV R168, R212 ;  /* 0x000000d400a87202 */ /* 0x000fe40000000f00 */
[----:B------:R-:W-:Y:S01]  /*5f00*/  FADD.FTZ R195, R198, R195 ;  /* 0x000000c3c6c37221 */ /* 0x000fe20000010000 */
[----:B------:R-:W-:Y:S01]  /*5f10*/  FADD.FTZ R202, R207, R202 ;  /* 0x000000cacfca7221 */ /* 0x000fe20000010000 */
[C---:B------:R-:W-:Y:S01]  /*5f20*/  HMMA.16816.F32.BF16 R60, R172.reuse, R22, R60 ;  /* 0x00000016ac3c723c */ /* 0x040fe2000004183c */
[----:B------:R-:W-:Y:S07]  /*5f30*/  MUFU.EX2 R196, R196 ;  /* 0x000000c400c47308 */ /* 0x000fee0000000800 */
        /* <DEDUP_REMOVED lines=8> */
[C---:B---3--:R-:W-:Y:S01]  /*5fc0*/  HMMA.16816.F32.BF16 R104, R172.reuse, R4, R104 ;  /* 0x00000004ac68723c */ /* 0x048fe20000041868 */
[----:B------:R-:W-:Y:S07]  /*5fd0*/  MUFU.EX2 R186, R186 ;  /* 0x000000ba00ba7308 */ /* 0x000fee0000000800 */
[C---:B------:R-:W-:Y:S08]  /*5fe0*/  HMMA.16816.F32.BF16 R108, R172.reuse, R6, R108 ;  /* 0x00000006ac6c723c */ /* 0x040ff0000004186c */
[C---:B----4-:R-:W-:Y:S08]  /*5ff0*/  HMMA.16816.F32.BF16 R120, R172.reuse, R12, R120 ;  /* 0x0000000cac78723c */ /* 0x050ff00000041878 */
[----:B------:R-:W-:Y:S01]  /*6000*/  HMMA.16816.F32.BF16 R124, R172, R14, R124 ;  /* 0x0000000eac7c723c */ /* 0x000fe2000004187c */
[--C-:B------:R-:W-:Y:S01]  /*6010*/  FFMA.FTZ R175, R209, UR8, -R238.reuse ;  /* 0x00000008d1af7c23 */ /* 0x100fe200080108ee */
[--C-:B------:R-:W-:Y:S01]  /*6020*/  FFMA.FTZ R209, R210, UR8, -R201.reuse ;  /* 0x00000008d2d17c23 */ /* 0x100fe200080108c9 */
[--C-:B------:R-:W-:Y:S01]  /*6030*/  FFMA.FTZ R172, R241, UR8, -R238.reuse ;  /* 0x00000008f1ac7c23 */ /* 0x100fe200080108ee */
[--C-:B------:R-:W-:Y:S01]  /*6040*/  FFMA.FTZ R173, R215, UR8, -R238.reuse ;  /* 0x00000008d7ad7c23 */ /* 0x100fe200080108ee */
[----:B------:R-:W-:Y:S01]  /*6050*/  FFMA.FTZ R174, R211, UR8, -R238 ;  /* 0x00000008d3ae7c23 */ /* 0x000fe200080108ee */
[----:B------:R-:W-:Y:S01]  /*6060*/  FFMA.FTZ R201, R204, UR8, -R201 ;  /* 0x00000008ccc97c23 */ /* 0x000fe200080108c9 */
[----:B------:R-:W-:Y:S01]  /*6070*/  MUFU.EX2 R175, R175 ;  /* 0x000000af00af7308 */ /* 0x000fe20000000800 */
[----:B------:R-:W-:Y:S01]  /*6080*/  HMMA.16816.F32.BF16 R160, R164, R32, R160 ;  /* 0x00000020a4a0723c */ /* 0x000fe200000418a0 */
[--C-:B------:R-:W-:Y:S01]  /*6090*/  FFMA.FTZ R211, R194, UR8, -R191.reuse ;  /* 0x00000008c2d37c23 */ /* 0x100fe200080108bf */
[----:B------:R-:W-:Y:S01]  /*60a0*/  FFMA.FTZ R191, R190, UR8, -R191 ;  /* 0x00000008bebf7c23 */ /* 0x000fe200080108bf */
[----:B------:R-:W-:-:S04]  /*60b0*/  IADD3 R215, PT, PT, R169, -0x1, RZ ;  /* 0xffffffffa9d77810 */ /* 0x000fc80007ffe0ff */
[----:B------:R-:W-:Y:S01]  /*60c0*/  MUFU.EX2 R172, R172 ;  /* 0x000000ac00ac7308 */ /* 0x000fe20000000800 */
[----:B------:R-:W-:Y:S01]  /*60d0*/  HMMA.16816.F32.BF16 R148, R164, R34, R148 ;  /* 0x00000022a494723c */ /* 0x000fe20000041894 */
[----:B------:R-:W1:Y:S01]  /*60e0*/  LDSM.16.MT88.4 R32, [R224+0xa800] ;  /* 0x00a80000e020783b */ /* 0x000e620000004200 */
[----:B------:R-:W-:-:S05]  /*60f0*/  ISETP.NE.AND P0, PT, R215, 0x1, PT ;  /* 0x00000001d700780c */ /* 0x000fca0003f05270 */
[----:B------:R-:W2:Y:S01]  /*6100*/  MUFU.EX2 R173, R173 ;  /* 0x000000ad00ad7308 */ /* 0x000ea20000000800 */
[C---:B------:R-:W-:Y:S07]  /*6110*/  HMMA.16816.F32.BF16 R144, R164.reuse, R28, R144 ;  /* 0x0000001ca490723c */ /* 0x040fee0000041890 */
[----:B------:R-:W3:Y:S01]  /*6120*/  MUFU.EX2 R174, R174 ;  /* 0x000000ae00ae7308 */ /* 0x000ee20000000800 */
[C---:B------:R-:W-:Y:S01]  /*6130*/  HMMA.16816.F32.BF16 R132, R164.reuse, R30, R132 ;  /* 0x0000001ea484723c */ /* 0x040fe20000041884 */
[----:B------:R-:W4:Y:S06]  /*6140*/  LDSM.16.MT88.4 R28, [R219+0xa800] ;  /* 0x00a80000db1c783b */ /* 0x000f2c0000004200 */
[----:B------:R-:W5:Y:S01]  /*6150*/  MUFU.EX2 R209, R209 ;  /* 0x000000d100d17308 */ /* 0x000f620000000800 */
[C---:B------:R-:W-:Y:S07]  /*6160*/  HMMA.16816.F32.BF16 R36, R164.reuse, R24, R36 ;  /* 0x00000018a424723c */ /* 0x040fee0000041824 */
[----:B------:R-:W1:Y:S01]  /*6170*/  MUFU.EX2 R201, R201 ;  /* 0x000000c900c97308 */ /* 0x000e620000000800 */
[C---:B------:R-:W-:Y:S01]  /*6180*/  HMMA.16816.F32.BF16 R48, R164.reuse, R26, R48 ;  /* 0x0000001aa430723c */ /* 0x040fe20000041830 */
[----:B------:R-:W4:Y:S06]  /*6190*/  LDSM.16.MT88.4 R24, [R217] ;  /* 0x00000000d918783b */ /* 0x000f2c0000004200 */
[----:B------:R-:W4:Y:S01]  /*61a0*/  MUFU.EX2 R211, R211 ;  /* 0x000000d300d37308 */ /* 0x000f220000000800 */
[C---:B------:R-:W-:Y:S07]  /*61b0*/  HMMA.16816.F32.BF16 R52, R164.reuse, R20, R52 ;  /* 0x00000014a434723c */ /* 0x040fee0000041834 */
[----:B------:R-:W4:Y:S01]  /*61c0*/  MUFU.EX2 R191, R191 ;  /* 0x000000bf00bf7308 */ /* 0x000f220000000800 */
[C---:B------:R-:W-:Y:S01]  /*61d0*/  HMMA.16816.F32.BF16 R64, R164.reuse, R22, R64 ;  /* 0x00000016a440723c */ /* 0x040fe20000041840 */
[----:B------:R-:W4:Y:S07]  /*61e0*/  LDSM.16.MT88.4 R20, [R218+0x800] ;  /* 0x00080000da14783b */ /* 0x000f2e0000004200 */
[C---:B------:R-:W-:Y:S08]  /*61f0*/  HMMA.16816.F32.BF16 R68, R164.reuse, R16, R68 ;  /* 0x00000010a444723c */ /* 0x040ff00000041844 */
[C---:B------:R-:W-:Y:S01]  /*6200*/  HMMA.16816.F32.BF16 R80, R164.reuse, R18, R80 ;  /* 0x00000012a450723c */ /* 0x040fe20000041850 */
[----:B------:R-:W4:Y:S07]  /*6210*/  LDSM.16.MT88.4 R16, [R224+0xb800] ;  /* 0x00b80000e010783b */ /* 0x000f2e0000004200 */
[C---:B------:R-:W-:Y:S08]  /*6220*/  HMMA.16816.F32.BF16 R84, R164.reuse, R8, R84 ;  /* 0x00000008a454723c */ /* 0x040ff00000041854 */
[C---:B------:R-:W-:Y:S01]  /*6230*/  HMMA.16816.F32.BF16 R96, R164.reuse, R10, R96 ;  /* 0x0000000aa460723c */ /* 0x040fe20000041860 */
[----:B------:R-:W-:Y:S07]  /*6240*/  LDSM.16.MT88.4 R8, [R216] ;  /* 0x00000000d808783b */ /* 0x000fee0000004200 */
[C---:B------:R-:W-:Y:S08]  /*6250*/  HMMA.16816.F32.BF16 R100, R164.reuse, R4, R100 ;  /* 0x00000004a464723c */ /* 0x040ff00000041864 */
[C---:B------:R-:W-:Y:S01]  /*6260*/  HMMA.16816.F32.BF16 R112, R164.reuse, R6, R112 ;  /* 0x00000006a470723c */ /* 0x040fe20000041870 */
[----:B------:R-:W-:Y:S07]  /*6270*/  LDSM.16.MT88.4 R4, [R218+0x1800] ;  /* 0x00180000da04783b */ /* 0x000fee0000004200 */
[C---:B------:R-:W-:Y:S08]  /*6280*/  HMMA.16816.F32.BF16 R116, R164.reuse, R12, R116 ;  /* 0x0000000ca474723c */ /* 0x040ff00000041874 */
[----:B------:R-:W-:Y:S01]  /*6290*/  HMMA.16816.F32.BF16 R128, R164, R14, R128 ;  /* 0x0000000ea480723c */ /* 0x000fe20000041880 */
[----:B------:R-:W4:Y:S01]  /*62a0*/  LDSM.16.MT88.4 R12, [R219+0xb800] ;  /* 0x00b80000db0c783b */ /* 0x000f220000004200 */
[----:B--2---:R-:W-:Y:S01]  /*62b0*/  F2FP.BF16.F32.PACK_AB R164, R173, R172 ;  /* 0x000000acada4723e */ /* 0x004fe200000010ff */
[----:B------:R-:W-:Y:S01]  /*62c0*/  FADD.FTZ R172, R172, R179 ;  /* 0x000000b3acac7221 */ /* 0x000fe20000010000 */
[----:B---3--:R-:W-:-:S02]  /*62d0*/  F2FP.BF16.F32.PACK_AB R166, R175, R174 ;  /* 0x000000aeafa6723e */ /* 0x008fc400000010ff */
[C---:B-----5:R-:W-:Y:S01]  /*62e0*/  F2FP.BF16.F32.PACK_AB R165, R208.reuse, R209 ;  /* 0x000000d1d0a5723e */ /* 0x060fe200000010ff */
[----:B------:R-:W-:Y:S01]  /*62f0*/  FADD.FTZ R209, R209, R176 ;  /* 0x000000b0d1d17221 */ /* 0x000fe20000010000 */
[----:B-1----:R-:W-:Y:S01]  /*6300*/  F2FP.BF16.F32.PACK_AB R167, R201, R206 ;  /* 0x000000cec9a7723e */ /* 0x002fe200000010ff */
[----:B------:R-:W-:Y:S02]  /*6310*/  FADD.FTZ R173, R173, R172 ;  /* 0x000000acadad7221 */ /* 0x000fe40000010000 */
[----:B------:R-:W-:Y:S02]  /*6320*/  FADD.FTZ R209, R208, R209 ;  /* 0x000000d1d0d17221 */ /* 0x000fe40000010000 */
[----:B------:R-:W-:Y:S02]  /*6330*/  FADD.FTZ R174, R174, R173 ;  /* 0x000000adaeae7221 */ /* 0x000fe40000010000 */
[----:B------:R-:W-:Y:S01]  /*6340*/  HMMA.16816.F32.BF16 R156, R164, R32, R156 ;  /* 0x00000020a49c723c */ /* 0x000fe2000004189c */
[----:B------:R-:W-:Y:S01]  /*6350*/  FADD.FTZ R206, R206, R209 ;  /* 0x000000d1cece7221 */ /* 0x000fe20000010000 */
[----:B------:R-:W-:-:S03]  /*6360*/  FADD.FTZ R237, R175, R174 ;  /* 0x000000aeafed7221 */ /* 0x000fc60000010000 */
[----:B------:R-:W-:-:S03]  /*6370*/  FADD.FTZ R235, R201, R206 ;  /* 0x000000cec9eb7221 */ /* 0x000fc60000010000 */
        /* <DEDUP_REMOVED lines=46> */
[----:B------:R-:W-:-:S14]  /*6660*/  @!P0 BRA `(.L_x_1062) ;  /* 0x0000005000cc8947 */ /* 0x000fdc0003800000 */
[----:B------:R-:W-:-:S04]  /*6670*/  DEPBAR.LE SB0, 0x0 ;  /* 0x000080000000791a */ /* 0x000fc80000000000 */
[----:B------:R-:W-:Y:S02]  /*6680*/  IADD3 R8, PT, PT, R169, -0x3, RZ ;  /* 0xfffffffda9087810 */ /* 0x000fe40007ffe0ff */
[C---:B------:R-:W-:Y:S02]  /*6690*/  IADD3 R168, PT, PT, R228.reuse, 0x40, RZ ;  /* 0x00000040e4a87810 */ /* 0x040fe40007ffe0ff */
[----:B------:R-:W-:Y:S01]  /*66a0*/  @P6 IADD3 R168, PT, PT, R228, -0x40, RZ ;  /* 0xffffffc0e4a86810 */ /* 0x000fe20007ffe0ff */
        /* <DEDUP_REMOVED lines=99> */
[----:B------:R-:W-:Y:S01]  /*6ce0*/  FMUL.FTZ R168, R6, UR4 ;  /* 0x0000000406a87c20 */ /* 0x000fe20008410000 */
[----:B------:R-:W-:-:S02]  /*6cf0*/  FMUL.FTZ R204, R7, UR4 ;  /* 0x0000000407cc7c20 */ /* 0x000fc40008410000 */
[----:B------:R-:W-:Y:S01]  /*6d00*/  HMMA.16816.F32.BF16 R180, R28, R26, R180 ;  /* 0x0000001a1cb4723c */ /* 0x000fe200000418b4 */
[----:B------:R-:W2:Y:S02]  /*6d10*/  LDSM.16.M88.4 R24, [R221+0x9800] ;  /* 0x00980000dd18783b */ /* 0x000ea40000000200 */
[----:B------:R-:W4:Y:S05]  /*6d20*/  MUFU.TANH R168, R168 ;  /* 0x000000a800a87308 */ /* 0x000f2a0000002400 */
[----:B---3--:R-:W-:Y:S03]  /*6d30*/  HMMA.16816.F32.BF16 R20, R12, R8, R20 ;  /* 0x000000080c14723c */ /* 0x008fe60000041814 */
[----:B------:R-:W3:Y:S05]  /*6d40*/  MUFU.TANH R8, R4 ;  /* 0x0000000400087308 */ /* 0x000eea0000002400 */
[C---:B-1----:R-:W-:Y:S03]  /*6d50*/  HMMA.16816.F32.BF16 R172, R184.reuse, R200, R172 ;  /* 0x000000c8b8ac723c */ /* 0x042fe600000418ac */
[----:B------:R1:W1:Y:S05]  /*6d60*/  MUFU.TANH R9, R5 ;  /* 0x0000000500097308 */ /* 0x00026a0000002400 */
[----:B------:R-:W-:Y:S03]  /*6d70*/  HMMA.16816.F32.BF16 R164, R184, R202, R164 ;  /* 0x000000cab8a4723c */ /* 0x000fe600000418a4 */
[----:B------:R-:W-:Y:S01]  /*6d80*/  FMUL.FTZ R20, R20, UR4 ;  /* 0x0000000414147c20 */ /* 0x000fe20008410000 */
[----:B------:R-:W-:Y:S01]  /*6d90*/  FMUL.FTZ R21, R21, UR4 ;  /* 0x0000000415157c20 */ /* 0x000fe20008410000 */
[----:B------:R-:W-:Y:S01]  /*6da0*/  FMUL.FTZ R22, R22, UR4 ;  /* 0x0000000416167c20 */ /* 0x000fe20008410000 */
[----:B------:R-:W-:Y:S01]  /*6db0*/  FMUL.FTZ R23, R23, UR4 ;  /* 0x0000000417177c20 */ /* 0x000fe20008410000 */
[----:B------:R-:W3:Y:S01]  /*6dc0*/  MUFU.TANH R204, R204 ;  /* 0x000000cc00cc7308 */ /* 0x000ee20000002400 */
[----:B------:R-:W-:Y:S01]  /*6dd0*/  HMMA.16816.F32.BF16 R196, R188, R200, R196 ;  /* 0x000000c8bcc4723c */ /* 0x000fe200000418c4 */
[----:B-1----:R-:W1:Y:S01]  /*6de0*/  LDSM.16.M88.4 R4, [R220+0x9800] ;  /* 0x00980000dc04783b */ /* 0x002e620000000200 */
[----:B------:R-:W-:-:S06]  /*6df0*/  DEPBAR.LE SB0, 0x0 ;  /* 0x000080000000791a */ /* 0x000fcc0000000000 */
[C---:B--2---:R-:W-:Y:S01]  /*6e00*/  HMMA.16816.F32.BF16 R172, R28.reuse, R24, R172 ;  /* 0x000000181cac723c */ /* 0x044fe200000418ac */
[----:B------:R-:W2:Y:S07]  /*6e10*/  MUFU.TANH R20, R20 ;  /* 0x0000001400147308 */ /* 0x000eae0000002400 */
[----:B------:R-:W-:Y:S01]  /*6e20*/  HMMA.16816.F32.BF16 R164, R28, R26, R164 ;  /* 0x0000001a1ca4723c */ /* 0x000fe200000418a4 */
[----:B------:R-:W5:Y:S01]  /*6e30*/  S2R R30, SR_TID.X ;  /* 0x00000000001e7919 */ /* 0x000f620000002100 */
[----:B------:R-:W1:Y:S06]  /*6e40*/  MUFU.TANH R21, R21 ;  /* 0x0000001500157308 */ /* 0x000e6c0000002400 */
[----:B------:R-:W-:Y:S02]  /*6e50*/  HMMA.16816.F32.BF16 R192, R188, R202, R192 ;  /* 0x000000cabcc0723c */ /* 0x000fe400000418c0 */
[----:B------:R-:W1:Y:S06]  /*6e60*/  MUFU.TANH R22, R22 ;  /* 0x0000001600167308 */ /* 0x000e6c0000002400 */
[-C--:B------:R-:W-:Y:S02]  /*6e70*/  HMMA.16816.F32.BF16 R176, R16, R10.reuse, R176 ;  /* 0x0000000a10b0723c */ /* 0x080fe400000418b0 */
[----:B------:R-:W2:Y:S06]  /*6e80*/  MUFU.TANH R23, R23 ;  /* 0x0000001700177308 */ /* 0x000eac0000002400 */
[C---:B------:R-:W-:Y:S08]  /*6e90*/  HMMA.16816.F32.BF16 R180, R12.reuse, R10, R180 ;  /* 0x0000000a0cb4723c */ /* 0x040ff000000418b4 */
[----:B-1----:R-:W-:Y:S01]  /*6ea0*/  HMMA.16816.F32.BF16 R172, R12, R4, R172 ;  /* 0x000000040cac723c */ /* 0x002fe200000418ac */
[----:B-----5:R-:W-:-:S02]  /*6eb0*/  SHF.L.U32 R30, R30, 0x1, RZ ;  /* 0x000000011e1e7819 */ /* 0x020fc400000006ff */
[----:B------:R-:W-:Y:S01]  /*6ec0*/  FMUL.FTZ R10, R177, UR4 ;  /* 0x00000004b10a7c20 */ /* 0x000fe20008410000 */
[----:B------:R-:W-:Y:S01]  /*6ed0*/  FMUL.FTZ R11, R178, UR4 ;  /* 0x00000004b20b7c20 */ /* 0x000fe20008410000 */
[----:B------:R-:W-:Y:S01]  /*6ee0*/  FMUL.FTZ R176, R176, UR4 ;  /* 0x00000004b0b07c20 */ /* 0x000fe20008410000 */
[----:B------:R-:W-:Y:S01]  /*6ef0*/  LOP3.LUT R30, R30, 0x6, RZ, 0xc0, !PT ;  /* 0x000000061e1e7812 */ /* 0x000fe200078ec0ff */
[----:B------:R-:W-:Y:S01]  /*6f00*/  FMUL.FTZ R179, R179, UR4 ;  /* 0x00000004b3b37c20 */ /* 0x000fe20008410000 */
[----:B------:R-:W-:Y:S01]  /*6f10*/  HMMA.16816.F32.BF16 R164, R12, R6, R164 ;  /* 0x000000060ca4723c */ /* 0x000fe200000418a4 */
[----:B------:R1:W1:Y:S01]  /*6f20*/  MUFU.TANH R207, R176 ;  /* 0x000000b000cf7308 */ /* 0x0002620000002400 */
[----:B------:R-:W-:Y:S01]  /*6f30*/  LEA R215, R215, R30, 0x5 ;  /* 0x0000001ed7d77211 */ /* 0x000fe200078e28ff */
[----:B------:R-:W-:Y:S01]  /*6f40*/  FMUL.FTZ R28, R180, UR4 ;  /* 0x00000004b41c7c20 */ /* 0x000fe20008410000 */
[----:B------:R-:W-:Y:S02]  /*6f50*/  FMUL.FTZ R29, R181, UR4 ;  /* 0x00000004b51d7c20 */ /* 0x000fe40008410000 */
[----:B------:R-:W-:-:S02]  /*6f60*/  IADD3 R15, PT, PT, R215, -0x37, RZ ;  /* 0xffffffc9d70f7810 */ /* 0x000fc40007ffe0ff */
        /* <DEDUP_REMOVED lines=15> */
[----:B------:R-:W-:-:S02]  /*7060*/  IADD3 R14, PT, PT, R215, -0x2f, RZ ;  /* 0xffffffd1d70e7810 */ /* 0x000fc40007ffe0ff */
[C---:B------:R-:W-:Y:S02]  /*7070*/  ISETP.GE.AND P5, PT, R26.reuse, R3, PT ;  /* 0x000000031a00720c */ /* 0x040fe40003fa6270 */
[----:B------:R-:W-:Y:S01]  /*7080*/  HMMA.16816.F32.BF16 R196, R16, R4, R196 ;  /* 0x0000000410c4723c */ /* 0x000fe200000418c4 */
[----:B------:R-:W-:Y:S02]  /*7090*/  ISETP.GE.AND P2, PT, R26, R2, PT ;  /* 0x000000021a00720c */ /* 0x000fe40003f46270 */
[----:B------:R-:W1:Y:S01]  /*70a0*/  MUFU.TANH R28, R28 ;  /* 0x0000001c001c7308 */ /* 0x000e620000002400 */
[----:B------:R-:W-:-:S04]  /*70b0*/  IADD3 R12, PT, PT, R215, -0x28, RZ ;  /* 0xffffffd8d70c7810 */ /* 0x000fc80007ffe0ff */
[----:B------:R-:W-:Y:S01]  /*70c0*/  HMMA.16816.F32.BF16 R192, R16, R6, R192 ;  /* 0x0000000610c0723c */ /* 0x000fe200000418c0 */
[C---:B------:R-:W-:Y:S02]  /*70d0*/  IADD3 R19, PT, PT, R215.reuse, -0x3f, RZ ;  /* 0xffffffc1d7137810 */ /* 0x040fe40007ffe0ff */
[----:B------:R-:W1:Y:S01]  /*70e0*/  MUFU.TANH R29, R29 ;  /* 0x0000001d001d7308 */ /* 0x000e620000002400 */
[C---:B------:R-:W-:Y:S02]  /*70f0*/  IADD3 R18, PT, PT, R215.reuse, -0x38, RZ ;  /* 0xffffffc8d7127810 */ /* 0x040fe40007ffe0ff */
[----:B------:R-:W-:Y:S02]  /*7100*/  IADD3 R16, PT, PT, R215, -0x30, RZ ;  /* 0xffffffd0d7107810 */ /* 0x000fe40007ffe0ff */
[CC--:B------:R-:W-:Y:S02]  /*7110*/  ISETP.GE.AND P4, PT, R19.reuse, R3.reuse, PT ;  /* 0x000000031300720c */ /* 0x0c0fe40003f86270 */
[----:B------:R-:W-:Y:S01]  /*7120*/  ISETP.GE.AND P1, PT, R19, R2, PT ;  /* 0x000000021300720c */ /* 0x000fe20003f26270 */
[----:B------:R-:W1:Y:S01]  /*7130*/  MUFU.TANH R24, R24 ;  /* 0x0000001800187308 */ /* 0x000e620000002400 */
[----:B------:R-:W-:-:S02]  /*7140*/  ISETP.GE.AND P3, PT, R18, R3, PT ;  /* 0x000000031200720c */ /* 0x000fc40003f66270 */
[----:B------:R-:W-:-:S05]  /*7150*/  IADD3 R7, PT, PT, R215, -0x27, RZ ;  /* 0xffffffd9d7077810 */ /* 0x000fca0007ffe0ff */
[----:B------:R-:W1:Y:S08]  /*7160*/  MUFU.TANH R25, R25 ;  /* 0x0000001900197308 */ /* 0x000e700000002400 */
[----:B------:R1:W1:Y:S08]  /*7170*/  MUFU.TANH R241, R172 ;  /* 0x000000ac00f17308 */ /* 0x0002700000002400 */
[----:B------:R-:W1:Y:S08]  /*7180*/  MUFU.TANH R13, R13 ;  /* 0x0000000d000d7308 */ /* 0x000e700000002400 */
        /* <DEDUP_REMOVED lines=23> */
.L_x_1064:
[----:B------:R-:W-:Y:S01]  /*7300*/  FSEL R17, R20, -INF , !P5 ;  /* 0xff80000014117808 */ /* 0x000fe20006800000 */
[----:B------:R-:W3:Y:S01]  /*7310*/  MUFU.TANH R209, R165 ;  /* 0x000000a500d17308 */ /* 0x000ee20000002400 */
[-C--:B------:R-:W-:Y:S01]  /*7320*/  ISETP.GE.AND P5, PT, R15, R3.reuse, PT ;  /* 0x000000030f00720c */ /* 0x080fe20003fa6270 */
[----:B------:R-:W-:Y:S01]  /*7330*/  FMUL.FTZ R188, R198, UR4 ;  /* 0x00000004c6bc7c20 */ /* 0x000fe20008410000 */
[----:B------:R-:W-:Y:S01]  /*7340*/  FSEL R21, R21, -INF , !P4 ;  /* 0xff80000015157808 */ /* 0x000fe20006000000 */
[----:B------:R-:W-:Y:S01]  /*7350*/  FMUL.FTZ R20, R197, UR4 ;  /* 0x00000004c5147c20 */ /* 0x000fe20008410000 */
[----:B-1----:R-:W-:Y:S01]  /*7360*/  FSEL R5, R28, -INF , !P3 ;  /* 0xff8000001c057808 */ /* 0x002fe20005800000 */
[----:B------:R-:W-:Y:S01]  /*7370*/  FMUL.FTZ R191, R192, UR4 ;  /* 0x00000004c0bf7c20 */ /* 0x000fe20008410000 */
[-C--:B------:R-:W-:Y:S01]  /*7380*/  ISETP.GE.AND P4, PT, R16, R3.reuse, PT ;  /* 0x000000031000720c */ /* 0x080fe20003f86270 */
[----:B------:R1:W4:Y:S01]  /*7390*/  MUFU.TANH R202, R166 ;  /* 0x000000a600ca7308 */ /* 0x0003220000002400 */
[----:B------:R-:W-:Y:S01]  /*73a0*/  ISETP.GE.AND P3, PT, R14, R3, PT ;  /* 0x000000030e00720c */ /* 0x000fe20003f66270 */
[----:B------:R-:W-:Y:S01]  /*73b0*/  FMUL.FTZ R189, R193, UR4 ;  /* 0x00000004c1bd7c20 */ /* 0x000fe20008410000 */
[----:B------:R-:W-:Y:S01]  /*73c0*/  FSEL R29, R29, -INF , !P5 ;  /* 0xff8000001d1d7808 */ /* 0x000fe20006800000 */
[----:B------:R-:W-:Y:S01]  /*73d0*/  FMUL.FTZ R187, R199, UR4 ;  /* 0x00000004c7bb7c20 */ /* 0x000fe20008410000 */
[----:B------:R-:W-:Y:S01]  /*73e0*/  FMNMX3.FTZ R6, R214, R17, R21, !PT ;  /* 0x00000011d6067276 */ /* 0x000fe20007810015 */
[----:B------:R-:W-:Y:S01]  /*73f0*/  FMUL.FTZ R186, R194, UR4 ;  /* 0x00000004c2ba7c20 */ /* 0x000fe20008410000 */
[----:B------:R-:W-:Y:S01]  /*7400*/  FSEL R22, R22, -INF , !P2 ;  /* 0xff80000016167808 */ /* 0x000fe20005000000 */
[----:B------:R-:W5:Y:S01]  /*7410*/  MUFU.TANH R200, R167 ;  /* 0x000000a700c87308 */ /* 0x000f620000002400 */
[----:B------:R-:W-:Y:S01]  /*7420*/  FSEL R241, R241, -INF , !P4 ;  /* 0xff800000f1f17808 */ /* 0x000fe20006000000 */
[----:B------:R-:W-:Y:S01]  /*7430*/  FMUL.FTZ R185, R195, UR4 ;  /* 0x00000004c3b97c20 */ /* 0x000fe20008410000 */
[----:B------:R-:W-:Y:S01]  /*7440*/  FSEL R215, R13, -INF , !P3 ;  /* 0xff8000000dd77808 */ /* 0x000fe20005800000 */
[----:B--2---:R-:W-:Y:S01]  /*7450*/  LDSM.16.MT88.4 R32, [R224+0xa000] ;  /* 0x00a00000e020783b */ /* 0x004fe20000004200 */
[----:B------:R-:W-:-:S02]  /*7460*/  FMNMX3.FTZ R6, R6, R5, R29, !PT ;  /* 0x0000000506067276 */ /* 0x000fc4000781001d */
[-C--:B------:R-:W-:Y:S01]  /*7470*/  ISETP.GE.AND P2, PT, R15, R2.reuse, PT ;  /* 0x000000020f00720c */ /* 0x080fe20003f46270 */
[----:B------:R-:W2:Y:S01]  /*7480*/  MUFU.TANH R188, R188 ;  /* 0x000000bc00bc7308 */ /* 0x000ea20000002400 */
[----:B------:R-:W-:Y:S02]  /*7490*/  ISETP.GE.AND P0, PT, R18, R2, PT ;  /* 0x000000021200720c */ /* 0x000fe40003f06270 */
[----:B------:R-:W-:Y:S01]  /*74a0*/  FSEL R4, R23, -INF , !P1 ;  /* 0xff80000017047808 */ /* 0x000fe20004800000 */
[----:B------:R-:W-:Y:S01]  /*74b0*/  FMUL.FTZ R23, R196, UR4 ;  /* 0x00000004c4177c20 */ /* 0x000fe20008410000 */
[----:B-1----:R-:W-:Y:S02]  /*74c0*/  FMNMX3.FTZ R166, R6, R241, R215, !PT ;  /* 0x000000f106a67276 */ /* 0x002fe400078100d7 */
[-C--:B------:R-:W-:Y:S01]  /*74d0*/  ISETP.GE.AND P4, PT, R12, R3.reuse, PT ;  /* 0x000000030c00720c */ /* 0x080fe20003f86270 */
[----:B------:R-:W-:Y:S01]  /*74e0*/  MUFU.TANH R20, R20 ;  /* 0x0000001400147308 */ /* 0x000fe20000002400 */
[----:B------:R-:W-:-:S02]  /*74f0*/  ISETP.GE.AND P3, PT, R7, R3, PT ;  /* 0x000000030700720c */ /* 0x000fc40003f66270 */
[----:B------:R-:W-:Y:S02]  /*7500*/  FSEL R6, R25, -INF , !P2 ;  /* 0xff80000019067808 */ /* 0x000fe40005000000 */
[-C--:B------:R-:W-:Y:S02]  /*7510*/  ISETP.GE.AND P1, PT, R16, R2.reuse, PT ;  /* 0x000000021000720c */ /* 0x080fe40003f26270 */
[----:B------:R-:W-:Y:S01]  /*7520*/  ISETP.GE.AND P5, PT, R14, R2, PT ;  /* 0x000000020e00720c */ /* 0x000fe20003fa6270 */
[----:B------:R-:W1:Y:S01]  /*7530*/  MUFU.TANH R23, R23 ;  /* 0x0000001700177308 */ /* 0x000e620000002400 */
[----:B------:R-:W-:Y:S02]  /*7540*/  FSEL R24, R24, -INF , !P0 ;  /* 0xff80000018187808 */ /* 0x000fe40004000000 */
[----:B------:R-:W-:Y:S02]  /*7550*/  FMNMX3.FTZ R25, R213, R22, R4, !PT ;  /* 0x00000016d5197276 */ /* 0x000fe40007810004 */
[----:B------:R-:W-:-:S02]  /*7560*/  FSEL R211, R211, -INF , !P4 ;  /* 0xff800000d3d37808 */ /* 0x000fc40006000000 */
[----:B---3--:R-:W-:Y:S01]  /*7570*/  FSEL R209, R209, -INF , !P3 ;  /* 0xff800000d1d17808 */ /* 0x008fe20005800000 */
[----:B------:R-:W3:Y:S01]  /*7580*/  MUFU.TANH R205, R179 ;  /* 0x000000b300cd7308 */ /* 0x000ee20000002400 */
[-C--:B------:R-:W-:Y:S02]  /*7590*/  ISETP.GE.AND P4, PT, R12, R2.reuse, PT ;  /* 0x000000020c00720c */ /* 0x080fe40003f86270 */
[----:B------:R-:W-:Y:S02]  /*75a0*/  ISETP.GE.AND P3, PT, R7, R2, PT ;  /* 0x000000020700720c */ /* 0x000fe40003f66270 */
[----:B------:R-:W-:Y:S02]  /*75b0*/  FSEL R208, R208, -INF , !P1 ;  /* 0xff800000d0d07808 */ /* 0x000fe40004800000 */
[----:B------:R-:W-:Y:S01]  /*75c0*/  FSEL R206, R206, -INF , !P5 ;  /* 0xff800000cece7808 */ /* 0x000fe20006800000 */
[----:B------:R-:W3:Y:S01]  /*75d0*/  MUFU.TANH R191, R191 ;  /* 0x000000bf00bf7308 */ /* 0x000ee20000002400 */
[----:B------:R-:W-:-:S02]  /*75e0*/  FMNMX3.FTZ R25, R25, R24, R6, !PT ;  /* 0x0000001819197276 */ /* 0x000fc40007810006 */
[----:B------:R-:W-:Y:S02]  /*75f0*/  FMNMX3.FTZ R166, R166, R211, R209, !PT ;  /* 0x000000d3a6a67276 */ /* 0x000fe400078100d1 */
[----:B----4-:R-:W-:Y:S02]  /*7600*/  FSEL R202, R202, -INF , !P4 ;  /* 0xff800000caca7808 */ /* 0x010fe40006000000 */
[----:B-----5:R-:W-:Y:S01]  /*7610*/  FSEL R200, R200, -INF , !P3 ;  /* 0xff800000c8c87808 */ /* 0x020fe20005800000 */
[----:B------:R-:W4:Y:S01]  /*7620*/  SHFL.BFLY PT, R13, R166, 0x2, 0x1f ;  /* 0x0c401f00a60d7f89 */ /* 0x000f2200000e0000 */
[----:B------:R-:W-:Y:S01]  /*7630*/  FMNMX3.FTZ R25, R25, R208, R206, !PT ;  /* 0x000000d019197276 */ /* 0x000fe200078100ce */
[----:B------:R-:W5:Y:S01]  /*7640*/  MUFU.TANH R189, R189 ;  /* 0x000000bd00bd7308 */ /* 0x000f620000002400 */
[----:B------:R-:W-:Y:S02]  /*7650*/  ISETP.GE.AND P5, PT, R26, R171, PT ;  /* 0x000000ab1a00720c */ /* 0x000fe40003fa6270 */
[----:B------:R-:W-:-:S02]  /*7660*/  FMNMX3.FTZ R28, R25, R202, R200, !PT ;  /* 0x000000ca191c7276 */ /* 0x000fc400078100c8 */
[----:B------:R-:W-:Y:S02]  /*7670*/  FSEL R243, R8, -INF , !P5 ;  /* 0xff80000008f37808 */ /* 0x000fe40006800000 */
[-C--:B------:R-:W-:Y:S01]  /*7680*/  ISETP.GE.AND P0, PT, R26, R170.reuse, PT ;  /* 0x000000aa1a00720c */ /* 0x080fe20003f06270 */
[----:B------:R-:W2:Y:S01]  /*7690*/  SHFL.BFLY PT, R165, R28, 0x2, 0x1f ;  /* 0x0c401f001ca57f89 */ /* 0x000ea200000e0000 */
[CC--:B------:R-:W-:Y:S01]  /*76a0*/  ISETP.GE.AND P2, PT, R19.reuse, R171.reuse, PT ;  /* 0x000000ab1300720c */ /* 0x0c0fe20003f46270 */
[----:B------:R-:W5:Y:S01]  /*76b0*/  MUFU.TANH R187, R187 ;  /* 0x000000bb00bb7308 */ /* 0x000f620000002400 */
[----:B------:R-:W-:Y:S02]  /*76c0*/  ISETP.GE.AND P4, PT, R19, R170, PT ;  /* 0x000000aa1300720c */ /* 0x000fe40003f86270 */
[-C--:B------:R-:W-:Y:S02]  /*76d0*/  ISETP.GE.AND P1, PT, R18, R171.reuse, PT ;  /* 0x000000ab1200720c */ /* 0x080fe40003f26270 */
[----:B------:R-:W-:-:S02]  /*76e0*/  ISETP.GE.AND P5, PT, R15, R171, PT ;  /* 0x000000ab0f00720c */ /* 0x000fc40003fa6270 */
[----:B------:R-:W-:Y:S01]  /*76f0*/  FSEL R201, R168, -INF , !P0 ;  /* 0xff800000a8c97808 */ /* 0x000fe20004000000 */
[----:B------:R-:W5:Y:S01]  /*7700*/  MUFU.TANH R186, R186 ;  /* 0x000000ba00ba7308 */ /* 0x000f620000002400 */
[----:B------:R-:W-:Y:S02]  /*7710*/  FSEL R197, R9, -INF , !P2 ;  /* 0xff80000009c57808 */ /* 0x000fe40005000000 */
[-C--:B------:R-:W-:Y:S02]  /*7720*/  ISETP.GE.AND P0, PT, R15, R170.reuse, PT ;  /* 0x000000aa0f00720c */ /* 0x080fe40003f06270 */
[----:B----4-:R-:W-:Y:S02]  /*7730*/  FMNMX.FTZ R166, R166, R13, !PT ;  /* 0x0000000da6a67209 */ /* 0x010fe40007810000 */
[----:B------:R-:W-:Y:S01]  /*7740*/  FSEL R15, R204, -INF , !P4 ;  /* 0xff800000cc0f7808 */ /* 0x000fe20006000000 */
[----:B------:R-:W4:Y:S01]  /*7750*/  MUFU.TANH R185, R185 ;  /* 0x000000b900b97308 */ /* 0x000f220000002400 */
[----:B------:R-:W-:Y:S01]  /*7760*/  ISETP.GE.AND P4, PT, R16, R170, PT ;  /* 0x000000aa1000720c */ /* 0x000fe20003f86270 */
[----:B------:R-:W3:Y:S01]  /*7770*/  SHFL.BFLY PT, R25, R166, 0x1, 0x1f ;  /* 0x0c201f00a6197f89 */ /* 0x000ee200000e0000 */
[----:B------:R-:W-:-:S02]  /*7780*/  FSEL R207, R207, -INF , !P1 ;  /* 0xff800000cfcf7808 */ /* 0x000fc40004800000 */
[----:B------:R-:W-:Y:S02]  /*7790*/  FSEL R199, R10, -INF , !P5 ;  /* 0xff8000000ac77808 */ /* 0x000fe40006800000 */
[----:B--2---:R-:W-:Y:S02]  /*77a0*/  FMNMX.FTZ R165, R28, R165, !PT ;  /* 0x000000a51ca57209 */ /* 0x004fe40007810000 */
[-C--:B------:R-:W-:Y:S02]  /*77b0*/  ISETP.GE.AND P2, PT, R16, R171.reuse, PT ;  /* 0x000000ab1000720c */ /* 0x080fe40003f46270 */
[----:B------:R-:W-:Y:S01]  /*77c0*/  ISETP.GE.AND P1, PT, R14, R171, PT ;  /* 0x000000ab0e00720c */ /* 0x000fe20003f26270 */
[----:B------:R-:W2:Y:S01]  /*77d0*/  SHFL.BFLY PT, R8, R165, 0x1, 0x1f ;  /* 0x0c201f00a5087f89 */ /* 0x000ea200000e0000 */
[----:B------:R-:W-:Y:S02]  /*77e0*/  FMNMX3.FTZ R10, R212, R243, R197, !PT ;  /* 0x000000f3d40a7276 */ /* 0x000fe400078100c5 */
[----:B------:R-:W-:-:S02]  /*77f0*/  ISETP.GE.AND P3, PT, R18, R170, PT ;  /* 0x000000aa1200720c */ /* 0x000fc40003f66270 */
[----:B------:R-:W-:Y:S02]  /*7800*/  FSEL R188, R188, -INF , !P4 ;  /* 0xff800000bcbc7808 */ /* 0x000fe40006000000 */
[-C--:B------:R-:W-:Y:S02]  /*7810*/  ISETP.GE.AND P5, PT, R12, R171.reuse, PT ;  /* 0x000000ab0c00720c */ /* 0x080fe40003fa6270 */
[----:B-1----:R-:W-:Y:S02]  /*7820*/  FSEL R195, R23, -INF , !P2 ;  /* 0xff80000017c37808 */ /* 0x002fe40005000000 */
[----:B------:R-:W-:Y:S02]  /*7830*/  ISETP.GE.AND P4, PT, R7, R171, PT ;  /* 0x000000ab0700720c */ /* 0x000fe40003f86270 */
[----:B------:R-:W-:Y:S02]  /*7840*/  FSEL R193, R20, -INF , !P1 ;  /* 0xff80000014c17808 */ /* 0x000fe40004800000 */
[----:B---3--:R-:W-:-:S02]  /*7850*/  FMNMX.FTZ R166, R166, R25, !PT ;  /* 0x00000019a6a67209 */ /* 0x008fc40007810000 */
[----:B------:R-:W-:Y:S02]  /*7860*/  FMNMX3.FTZ R10, R10, R207, R199, !PT ;  /* 0x000000cf0a0a7276 */ /* 0x000fe400078100c7 */
[----:B------:R-:W-:Y:S01]  /*7870*/  FSEL R13, R11, -INF , !P3 ;  /* 0xff8000000b0d7808 */ /* 0x000fe20005800000 */
[----:B------:R-:W-:Y:S01]  /*7880*/  FMUL.FTZ R210, R166, UR8 ;  /* 0x00000008a6d27c20 */ /* 0x000fe20008410000 */
[----:B------:R-:W-:Y:S02]  /*7890*/  FSEL R205, R205, -INF , !P0 ;  /* 0xff800000cdcd7808 */ /* 0x000fe40004000000 */
[----:B------:R-:W-:Y:S02]  /*78a0*/  ISETP.GE.AND P3, PT, R14, R170, PT ;  /* 0x000000aa0e00720c */ /* 0x000fe40003f66270 */
[----:B--2---:R-:W-:Y:S02]  /*78b0*/  FMNMX.FTZ R165, R165, R8, !PT ;  /* 0x00000008a5a57209 */ /* 0x004fe40007810000 */
[----:B------:R-:W-:-:S02]  /*78c0*/  FSETP.NEU.FTZ.AND P0, PT, R166, -INF , PT ;  /* 0xff800000a600780b */ /* 0x000fc40003f1d000 */
[----:B------:R-:W-:Y:S01]  /*78d0*/  FMNMX3.FTZ R8, R0, R201, R15, !PT ;  /* 0x000000c900087276 */ /* 0x000fe2000781000f */
[----:B------:R-:W-:Y:S01]  /*78e0*/  FMUL.FTZ R203, R165, UR8 ;  /* 0x00000008a5cb7c20 */ /* 0x000fe20008410000 */
[----:B------:R-:W-:Y:S02]  /*78f0*/  FSEL R191, R191, -INF , !P5 ;  /* 0xff800000bfbf7808 */ /* 0x000fe40006800000 */
[----:B-----5:R-:W-:Y:S02]  /*7900*/  FSEL R189, R189, -INF , !P4 ;  /* 0xff800000bdbd7808 */ /* 0x020fe40006000000 */
[----:B------:R-:W-:Y:S02]  /*7910*/  FMNMX3.FTZ R168, R10, R195, R193, !PT ;  /* 0x000000c30aa87276 */ /* 0x000fe400078100c1 */
[----:B------:R-:W-:Y:S02]  /*7920*/  ISETP.GE.AND P2, PT, R12, R170, PT ;  /* 0x000000aa0c00720c */ /* 0x000fe40003f46270 */
[----:B------:R-:W-:-:S02]  /*7930*/  FSEL R210, R210, RZ, P0 ;  /* 0x000000ffd2d27208 */ /* 0x000fc40000000000 */
[----:B------:R-:W-:Y:S02]  /*7940*/  ISETP.GE.AND P1, PT, R7, R170, PT ;  /* 0x000000aa0700720c */ /* 0x000fe40003f26270 */
[----:B------:R-:W-:Y:S01]  /*7950*/  FSEL R187, R187, -INF , !P3 ;  /* 0xff800000bbbb7808 */ /* 0x000fe20005800000 */
[--C-:B------:R-:W-:Y:S01]  /*7960*/  FFMA.FTZ R180, R5, UR8, -R210.reuse ;  /* 0x0000000805b47c23 */ /* 0x100fe200080108d2 */
[----:B------:R-:W-:Y:S01]  /*7970*/  FMNMX3.FTZ R167, R8, R13, R205, !PT ;  /* 0x0000000d08a77276 */ /* 0x000fe200078100cd */
[--C-:B------:R-:W-:Y:S01]  /*7980*/  FFMA.FTZ R182, R17, UR8, -R210.reuse ;  /* 0x0000000811b67c23 */ /* 0x100fe200080108d2 */
[----:B------:R-:W-:Y:S01]  /*7990*/  FMNMX3.FTZ R168, R168, R191, R189, !PT ;  /* 0x000000bfa8a87276 */ /* 0x000fe200078100bd */
[--C-:B------:R-:W-:Y:S01]  /*79a0*/  FFMA.FTZ R179, R21, UR8, -R210.reuse ;  /* 0x0000000815b37c23 */ /* 0x100fe200080108d2 */
[----:B------:R-:W-:Y:S01]  /*79b0*/  FSEL R186, R186, -INF , !P2 ;  /* 0xff800000baba7808 */ /* 0x000fe20005000000 */
[--C-:B------:R-:W-:Y:S01]  /*79c0*/  FFMA.FTZ R177, R29, UR8, -R210.reuse ;  /* 0x000000081db17c23 */ /* 0x100fe200080108d2 */
[----:B----4-:R-:W-:Y:S01]  /*79d0*/  FSEL R185, R185, -INF , !P1 ;  /* 0xff800000b9b97808 */ /* 0x010fe20004800000 */
[----:B------:R-:W1:Y:S01]  /*79e0*/  SHFL.BFLY PT, R5, R168, 0x2, 0x1f ;  /* 0x0c401f00a8057f89 */ /* 0x000e6200000e0000 */
[----:B------:R-:W-:Y:S01]  /*79f0*/  FMNMX3.FTZ R167, R167, R188, R187, !PT ;  /* 0x000000bca7a77276 */ /* 0x000fe200078100bb */
[----:B------:R-:W-:Y:S01]  /*7a00*/  MUFU.EX2 R182, R182 ;  /* 0x000000b600b67308 */ /* 0x000fe20000000800 */
[----:B------:R-:W-:Y:S01]  /*7a10*/  FSETP.NEU.FTZ.AND P1, PT, R165, -INF , PT ;  /* 0xff800000a500780b */ /* 0x000fe20003f3d000 */
[----:B------:R-:W-:Y:S01]  /*7a20*/  LDSM.16.MT88.4 R28, [R219+0xa000] ;  /* 0x00a00000db1c783b */ /* 0x000fe20000004200 */
[----:B------:R-:W-:Y:S01]  /*7a30*/  FMNMX3.FTZ R167, R167, R186, R185, !PT ;  /* 0x000000baa7a77276 */ /* 0x000fe200078100b9 */
[----:B------:R-:W-:Y:S01]  /*7a40*/  FFMA.FTZ R211, R211, UR8, -R210 ;  /* 0x00000008d3d37c23 */ /* 0x000fe200080108d2 */
[----:B------:R-:W-:Y:S01]  /*7a50*/  FSEL R203, R203, RZ, P1 ;  /* 0x000000ffcbcb7208 */ /* 0x000fe20000800000 */
[----:B------:R-:W-:Y:S01]  /*7a60*/  LDSM.16.MT88.4 R16, [R224+0xb000] ;  /* 0x00b00000e010783b */ /* 0x000fe20000004200 */
[----:B------:R-:W-:Y:S01]  /*7a70*/  FSEL R7, R166, RZ, P0 ;  /* 0x000000ffa6077208 */ /* 0x000fe20000000000 */
[----:B------:R-:W2:Y:S02]  /*7a80*/  MUFU.EX2 R179, R179 ;  /* 0x000000b300b37308 */ /* 0x000ea40000000800 */
[----:B------:R-:W3:Y:S01]  /*7a90*/  SHFL.BFLY PT, R8, R167, 0x2, 0x1f ;  /* 0x0c401f00a7087f89 */ /* 0x000ee200000e0000 */
[--C-:B------:R-:W-:Y:S01]  /*7aa0*/  FFMA.FTZ R176, R4, UR8, -R203.reuse ;  /* 0x0000000804b07c23 */ /* 0x100fe200080108cb */
[----:B------:R-:W-:Y:S01]  /*7ab0*/  FFMA.FTZ R181, R6, UR8, -R203 ;  /* 0x0000000806b57c23 */ /* 0x000fe200080108cb */
[----:B------:R-:W-:Y:S01]  /*7ac0*/  FADD.FTZ R6, R214, -R7 ;  /* 0x80000007d6067221 */ /* 0x000fe20000010000 */
[----:B------:R-:W-:Y:S01]  /*7ad0*/  FSEL R4, R165, RZ, P1 ;  /* 0x000000ffa5047208 */ /* 0x000fe20000800000 */
[--C-:B------:R-:W-:Y:S01]  /*7ae0*/  FFMA.FTZ R178, R22, UR8, -R203.reuse ;  /* 0x0000000816b27c23 */ /* 0x100fe200080108cb */
[--C-:B------:R-:W-:Y:S01]  /*7af0*/  FFMA.FTZ R164, R24, UR8, -R203.reuse ;  /* 0x0000000818a47c23 */ /* 0x100fe200080108cb */
[----:B------:R-:W-:Y:S01]  /*7b00*/  FMUL.FTZ R184, R6, UR8 ;  /* 0x0000000806b87c20 */ /* 0x000fe20008410000 */
[----:B------:R-:W-:Y:S01]  /*7b10*/  LDSM.16.MT88.4 R24, [R223] ;  /* 0x00000000df18783b */ /* 0x000fe20000004200 */
[----:B------:R-:W-:Y:S01]  /*7b20*/  FADD.FTZ R6, R213, -R4 ;  /* 0x80000004d5067221 */ /* 0x000fe20000010000 */
[----:B------:R-:W-:Y:S01]  /*7b30*/  MUFU.EX2 R180, R180 ;  /* 0x000000b400b47308 */ /* 0x000fe20000000800 */
[--C-:B------:R-:W-:Y:S01]  /*7b40*/  FFMA.FTZ R208, R208, UR8, -R203.reuse ;  /* 0x00000008d0d07c23 */ /* 0x100fe200080108cb */
[----:B-1----:R-:W-:Y:S01]  /*7b50*/  FMNMX.FTZ R168, R168, R5, !PT ;  /* 0x00000005a8a87209 */ /* 0x002fe20007810000 */
[----:B------:R-:W-:Y:S01]  /*7b60*/  FMUL.FTZ R6, R6, UR8 ;  /* 0x0000000806067c20 */ /* 0x000fe20008410000 */
[----:B------:R-:W-:Y:S01]  /*7b70*/  LDSM.16.MT88.4 R20, [R218] ;  /* 0x00000000da14783b */ /* 0x000fe20000004200 */
[----:B--2---:R-:W-:Y:S01]  /*7b80*/  F2FP.BF16.F32.PACK_AB R172, R179, R182 ;  /* 0x000000b6b3ac723e */ /* 0x004fe200000010ff */
[----:B------:R-:W-:-:S02]  /*7b90*/  FFMA.FTZ R202, R202, UR8, -R203 ;  /* 0x00000008caca7c23 */ /* 0x000fc400080108cb */
[----:B------:R-:W1:Y:S01]  /*7ba0*/  SHFL.BFLY PT, R5, R168, 0x1, 0x1f ;  /* 0x0c201f00a8057f89 */ /* 0x000e6200000e0000 */
[----:B------:R-:W2:Y:S01]  /*7bb0*/  MUFU.EX2 R183, R6 ;  /* 0x0000000600b77308 */ /* 0x000ea20000000800 */
[----:B---3--:R-:W-:Y:S02]  /*7bc0*/  FMNMX.FTZ R167, R167, R8, !PT ;  /* 0x00000008a7a77209 */ /* 0x008fe40007810000 */
[----:B------:R-:W-:Y:S05]  /*7bd0*/  LDSM.16.MT88.4 R8, [R219+0xb000] ;  /* 0x00b00000db08783b */ /* 0x000fea0000004200 */
[----:B------:R-:W3:Y:S01]  /*7be0*/  MUFU.EX2 R177, R177 ;  /* 0x000000b100b17308 */ /* 0x000ee20000000800 */
[----:B------:R-:W4:Y:S07]  /*7bf0*/  SHFL.BFLY PT, R4, R167, 0x1, 0x1f ;  /* 0x0c201f00a7047f89 */ /* 0x000f2e00000e0000 */
[----:B------:R-:W-:Y:S01]  /*7c00*/  MUFU.EX2 R178, R178 ;  /* 0x000000b200b27308 */ /* 0x000fe20000000800 */
[-C--:B--2---:R-:W-:Y:S01]  /*7c10*/  FMUL.FTZ R158, R158, R183.reuse ;  /* 0x000000b79e9e7220 */ /* 0x084fe20000410000 */
[-C--:B------:R-:W-:Y:S01]  /*7c20*/  FMUL.FTZ R159, R159, R183.reuse ;  /* 0x000000b79f9f7220 */ /* 0x080fe20000410000 */
[-C--:B------:R-:W-:Y:S01]  /*7c30*/  FMUL.FTZ R154, R154, R183.reuse ;  /* 0x000000b79a9a7220 */ /* 0x080fe20000410000 */
[-C--:B------:R-:W-:Y:S01]  /*7c40*/  FMUL.FTZ R155, R155, R183.reuse ;  /* 0x000000b79b9b7220 */ /* 0x080fe20000410000 */
[-C--:B------:R-:W-:Y:S01]  /*7c50*/  FMUL.FTZ R142, R142, R183.reuse ;  /* 0x000000b78e8e7220 */ /* 0x080fe20000410000 */
[----:B------:R-:W-:Y:S01]  /*7c60*/  FMUL.FTZ R143, R143, R183 ;  /* 0x000000b78f8f7220 */ /* 0x000fe20000410000 */
[----:B-1----:R-:W-:Y:S01]  /*7c70*/  FMNMX.FTZ R168, R168, R5, !PT ;  /* 0x00000005a8a87209 */ /* 0x002fe20007810000 */
[----:B------:R-:W1:Y:S01]  /*7c80*/  MUFU.EX2 R176, R176 ;  /* 0x000000b000b07308 */ /* 0x000e620000000800 */
[----:B---3--:R-:W-:Y:S01]  /*7c90*/  F2FP.BF16.F32.PACK_AB R174, R177, R180 ;  /* 0x000000b4b1ae723e */ /* 0x008fe200000010ff */
[-C--:B------:R-:W-:Y:S01]  /*7ca0*/  FMUL.FTZ R138, R138, R183.reuse ;  /* 0x000000b78a8a7220 */ /* 0x080fe20000410000 */
[C---:B------:R-:W-:Y:S01]  /*7cb0*/  FSETP.NEU.FTZ.AND P0, PT, R168.reuse, -INF , PT ;  /* 0xff800000a800780b */ /* 0x040fe20003f1d000 */
[----:B------:R-:W-:Y:S01]  /*7cc0*/  FMUL.FTZ R190, R168, UR8 ;  /* 0x00000008a8be7c20 */ /* 0x000fe20008410000 */
[-C--:B------:R-:W-:Y:S01]  /*7cd0*/  FMUL.FTZ R139, R139, R183.reuse ;  /* 0x000000b78b8b7220 */ /* 0x080fe20000410000 */
[-C--:B------:R-:W-:Y:S01]  /*7ce0*/  FMUL.FTZ R42, R42, R183.reuse ;  /* 0x000000b72a2a7220 */ /* 0x080fe20000410000 */
[----:B------:R-:W-:Y:S01]  /*7cf0*/  FSEL R5, R168, RZ, P0 ;  /* 0x000000ffa8057208 */ /* 0x000fe20000000000 */
[----:B------:R-:W-:Y:S01]  /*7d00*/  MUFU.EX2 R164, R164 ;  /* 0x000000a400a47308 */ /* 0x000fe20000000800 */
[----:B------:R-:W-:Y:S01]  /*7d10*/  FSEL R190, R190, RZ, P0 ;  /* 0x000000ffbebe7208 */ /* 0x000fe20000000000 */
[-C--:B------:R-:W-:Y:S01]  /*7d20*/  FMUL.FTZ R43, R43, R183.reuse ;  /* 0x000000b72b2b7220 */ /* 0x080fe20000410000 */
[----:B----4-:R-:W-:Y:S01]  /*7d30*/  FMNMX.FTZ R167, R167, R4, !PT ;  /* 0x00000004a7a77209 */ /* 0x010fe20007810000 */
[----:B------:R-:W-:Y:S01]  /*7d40*/  FADD.FTZ R198, R212, -R5 ;  /* 0x80000005d4c67221 */ /* 0x000fe20000010000 */
[-C--:B------:R-:W-:Y:S01]  /*7d50*/  FMUL.FTZ R46, R46, R183.reuse ;  /* 0x000000b72e2e7220 */ /* 0x080fe20000410000 */
[--C-:B------:R-:W-:Y:S01]  /*7d60*/  FFMA.FTZ R194, R207, UR8, -R190.reuse ;  /* 0x00000008cfc27c23 */ /* 0x100fe200080108be */
[C---:B------:R-:W-:Y:S01]  /*7d70*/  FSETP.NEU.FTZ.AND P0, PT, R167.reuse, -INF , PT ;  /* 0xff800000a700780b */ /* 0x040fe20003f1d000 */
[C---:B------:R-:W-:Y:S01]  /*7d80*/  FMUL.FTZ R196, R167.reuse, UR8 ;  /* 0x00000008a7c47c20 */ /* 0x040fe20008410000 */
[----:B------:R-:W2:Y:S01]  /*7d90*/  LDSM.16.MT88.4 R4, [R223+0x1000] ;  /* 0x00100000df04783b */ /* 0x000ea20000004200 */
[----:B------:R-:W3:Y:S01]  /*7da0*/  MUFU.EX2 R181, R181 ;  /* 0x000000b500b57308 */ /* 0x000ee20000000800 */
[----:B------:R-:W-:Y:S01]  /*7db0*/  FSEL R207, R167, RZ, P0 ;  /* 0x000000ffa7cf7208 */ /* 0x000fe20000000000 */
[----:B------:R-:W-:Y:S01]  /*7dc0*/  FMUL.FTZ R212, R198, UR8 ;  /* 0x00000008c6d47c20 */ /* 0x000fe20008410000 */
[----:B------:R-:W-:Y:S01]  /*7dd0*/  FSEL R196, R196, RZ, P0 ;  /* 0x000000ffc4c47208 */ /* 0x000fe20000000000 */
[--C-:B------:R-:W-:Y:S01]  /*7de0*/  FFMA.FTZ R192, R243, UR8, -R190.reuse ;  /* 0x00000008f3c07c23 */ /* 0x100fe200080108be */
[--C-:B------:R-:W-:Y:S01]  /*7df0*/  FFMA.FTZ R197, R197, UR8, -R190.reuse ;  /* 0x00000008c5c57c23 */ /* 0x100fe200080108be */
[----:B------:R-:W-:Y:S01]  /*7e00*/  FADD.FTZ R204, R0, -R207 ;  /* 0x800000cf00cc7221 */ /* 0x000fe20000010000 */
[----:B------:R-:W-:Y:S01]  /*7e10*/  FFMA.FTZ R199, R199, UR8, -R190 ;  /* 0x00000008c7c77c23 */ /* 0x000fe200080108be */
[--C-:B------:R-:W-:Y:S01]  /*7e20*/  FFMA.FTZ R0, R15, UR8, -R196.reuse ;  /* 0x000000080f007c23 */ /* 0x100fe200080108c4 */
[--C-:B------:R-:W-:Y:S01]  /*7e30*/  FFMA.FTZ R207, R13, UR8, -R196.reuse ;  /* 0x000000080dcf7c23 */ /* 0x100fe200080108c4 */
[----:B------:R-:W4:Y:S01]  /*7e40*/  MUFU.EX2 R184, R184 ;  /* 0x000000b800b87308 */ /* 0x000f220000000800 */
[----:B------:R-:W5:Y:S01]  /*7e50*/  LDSM.16.MT88.4 R12, [R218+0x1000] ;  /* 0x00100000da0c783b */ /* 0x000f620000004200 */
[--C-:B------:R-:W-:Y:S01]  /*7e60*/  FFMA.FTZ R201, R201, UR8, -R196.reuse ;  /* 0x00000008c9c97c23 */ /* 0x100fe200080108c4 */
[----:B------:R-:W-:Y:S01]  /*7e70*/  FMUL.FTZ R213, R204, UR8 ;  /* 0x00000008ccd57c20 */ /* 0x000fe20008410000 */
[----:B-1----:R-:W-:Y:S01]  /*7e80*/  F2FP.BF16.F32.PACK_AB R173, R176, R178 ;  /* 0x000000b2b0ad723e */ /* 0x002fe200000010ff */
[-C--:B------:R-:W-:Y:S01]  /*7e90*/  FMUL.FTZ R47, R47, R183.reuse ;  /* 0x000000b72f2f7220 */ /* 0x080fe20000410000 */
[-C--:B------:R-:W-:Y:S01]  /*7ea0*/  FMUL.FTZ R58, R58, R183.reuse ;  /* 0x000000b73a3a7220 */ /* 0x080fe20000410000 */
[----:B---3--:R-:W-:Y:S01]  /*7eb0*/  F2FP.BF16.F32.PACK_AB R175, R181, R164 ;  /* 0x000000a4b5af723e */ /* 0x008fe200000010ff */
[----:B------:R1:W-:Y:S01]  /*7ec0*/  MUFU.EX2 R198, R207 ;  /* 0x000000cf00c67308 */ /* 0x0003e20000000800 */
        /* <DEDUP_REMOVED lines=15> */
[----:B------:R-:W-:Y:S01]  /*7fc0*/  MUFU.EX2 R197, R197 ;  /* 0x000000c500c57308 */ /* 0x000fe20000000800 */
[----:B-1----:R-:W-:Y:S01]  /*7fd0*/  FFMA.FTZ R207, R205, UR8, -R196 ;  /* 0x00000008cdcf7c23 */ /* 0x002fe200080108c4 */
        /* <DEDUP_REMOVED lines=43> */
[--C-:B------:R-:W-:Y:S01]  /*8290*/  FFMA.FTZ R195, R195, UR8, -R190.reuse ;  /* 0x00000008c3c37c23 */ /* 0x100fe200080108be */
[----:B------:R-:W-:Y:S01]  /*82a0*/  FFMA.FTZ R191, R191, UR8, -R190 ;  /* 0x00000008bfbf7c23 */ /* 0x000fe200080108be */
[--C-:B------:R-:W-:Y:S01]  /*82b0*/  FFMA.FTZ R188, R188, UR8, -R196.reuse ;  /* 0x00000008bcbc7c23 */ /* 0x100fe200080108c4 */
[----:B------:R-:W3:Y:S01]  /*82c0*/  MUFU.EX2 R205, R213 ;  /* 0x000000d500cd7308 */ /* 0x000ee20000000800 */
[--C-:B------:R-:W-:Y:S01]  /*82d0*/  FFMA.FTZ R187, R187, UR8, -R196.reuse ;  /* 0x00000008bbbb7c23 */ /* 0x100fe200080108c4 */
[--C-:B------:R-:W-:Y:S01]  /*82e0*/  FFMA.FTZ R186, R186, UR8, -R196.reuse ;  /* 0x00000008baba7c23 */ /* 0x100fe200080108c4 */
[----:B------:R-:W-:Y:S01]  /*82f0*/  FFMA.FTZ R185, R185, UR8, -R196 ;  /* 0x00000008b9b97c23 */ /* 0x000fe200080108c4 */
[----:B------:R-:W-:Y:S01]  /*8300*/  HMMA.16816.F32.BF16 R152, R172, R34, R152 ;  /* 0x00000022ac98723c */ /* 0x000fe20000041898 */
[----:B------:R-:W-:Y:S01]  /*8310*/  FFMA.FTZ R182, R237, R184, R182 ;  /* 0x000000b8edb67223 */ /* 0x000fe200000100b6 */
[----:B------:R-:W-:-:S02]  /*8320*/  FFMA.FTZ R183, R235, R183, R178 ;  /* 0x000000b7ebb77223 */ /* 0x000fc400000100b2 */
[----:B------:R-:W4:Y:S01]  /*8330*/  MUFU.EX2 R207, R207 ;  /* 0x000000cf00cf7308 */ /* 0x000f220000000800 */
[-C--:B-1----:R-:W-:Y:S01]  /*8340*/  FMUL.FTZ R160, R160, R204.reuse ;  /* 0x000000cca0a07220 */ /* 0x082fe20000410000 */
[-C--:B------:R-:W-:Y:S01]  /*8350*/  FMUL.FTZ R161, R161, R204.reuse ;  /* 0x000000cca1a17220 */ /* 0x080fe20000410000 */
[-C--:B------:R-:W-:Y:S01]  /*8360*/  FMUL.FTZ R148, R148, R204.reuse ;  /* 0x000000cc94947220 */ /* 0x080fe20000410000 */
[C---:B------:R-:W-:Y:S01]  /*8370*/  HMMA.16816.F32.BF16 R140, R172.reuse, R28, R140 ;  /* 0x0000001cac8c723c */ /* 0x040fe2000004188c */
[-C--:B------:R-:W-:Y:S01]  /*8380*/  FMUL.FTZ R149, R149, R204.reuse ;  /* 0x000000cc95957220 */ /* 0x080fe20000410000 */
[-C--:B------:R-:W-:Y:S01]  /*8390*/  FMUL.FTZ R144, R144, R204.reuse ;  /* 0x000000cc90907220 */ /* 0x080fe20000410000 */
[-C--:B------:R-:W-:Y:S01]  /*83a0*/  FMUL.FTZ R145, R145, R204.reuse ;  /* 0x000000cc91917220 */ /* 0x080fe20000410000 */
[-C--:B------:R-:W-:Y:S01]  /*83b0*/  FMUL.FTZ R132, R132, R204.reuse ;  /* 0x000000cc84847220 */ /* 0x080fe20000410000 */
[-C--:B---3--:R-:W-:Y:S01]  /*83c0*/  FMUL.FTZ R162, R162, R205.reuse ;  /* 0x000000cda2a27220 */ /* 0x088fe20000410000 */
        /* <DEDUP_REMOVED lines=61> */
[----:B------:R-:W-:Y:S01]  /*87a0*/  FMUL.FTZ R129, R129, R204 ;  /* 0x000000cc81817220 */ /* 0x000fe20000410000 */
[-C--:B------:R-:W-:Y:S01]  /*87b0*/  FMUL.FTZ R130, R130, R205.reuse ;  /* 0x000000cd82827220 */ /* 0x080fe20000410000 */
[----:B------:R-:W-:Y:S01]  /*87c0*/  FMUL.FTZ R131, R131, R205 ;  /* 0x000000cd83837220 */ /* 0x000fe20000410000 */
[--C-:B------:R-:W-:Y:S01]  /*87d0*/  FFMA.FTZ R212, R241, UR8, -R210.reuse ;  /* 0x00000008f1d47c23 */ /* 0x100fe200080108d2 */
[--C-:B------:R-:W-:Y:S01]  /*87e0*/  FFMA.FTZ R213, R215, UR8, -R210.reuse ;  /* 0x00000008d7d57c23 */ /* 0x100fe200080108d2 */
[C---:B------:R-:W-:Y:S01]  /*87f0*/  HMMA.16816.F32.BF16 R92, R172.reuse, R10, R92 ;  /* 0x0000000aac5c723c */ /* 0x040fe2000004185c */
[----:B------:R-:W-:Y:S01]  /*8800*/  FFMA.FTZ R210, R209, UR8, -R210 ;  /* 0x00000008d1d27c23 */ /* 0x000fe200080108d2 */
[--C-:B------:R-:W-:Y:S01]  /*8810*/  FFMA.FTZ R209, R206, UR8, -R203.reuse ;  /* 0x00000008ced17c23 */ /* 0x100fe200080108cb */
[----:B------:R-:W-:Y:S01]  /*8820*/  FFMA.FTZ R203, R200, UR8, -R203 ;  /* 0x00000008c8cb7c23 */ /* 0x000fe200080108cb */
[----:B------:R-:W-:Y:S01]  /*8830*/  MUFU.EX2 R212, R212 ;  /* 0x000000d400d47308 */ /* 0x000fe20000000800 */
[--C-:B------:R-:W-:Y:S01]  /*8840*/  FFMA.FTZ R200, R193, UR8, -R190.reuse ;  /* 0x00000008c1c87c23 */ /* 0x100fe200080108be */
[----:B------:R-:W-:Y:S01]  /*8850*/  FFMA.FTZ R190, R189, UR8, -R190 ;  /* 0x00000008bdbe7c23 */ /* 0x000fe200080108be */
[----:B------:R-:W-:Y:S01]  /*8860*/  FADD.FTZ R179, R179, R182 ;  /* 0x000000b6b3b37221 */ /* 0x000fe20000010000 */
[----:B--2---:R-:W-:Y:S01]  /*8870*/  HMMA.16816.F32.BF16 R104, R172, R4, R104 ;  /* 0x00000004ac68723c */ /* 0x004fe20000041868 */
[----:B------:R-:W-:-:S02]  /*8880*/  FADD.FTZ R183, R176, R183 ;  /* 0x000000b7b0b77221 */ /* 0x000fc40000010000 */
[----:B------:R-:W-:Y:S01]  /*8890*/  FADD.FTZ R180, R180, R179 ;  /* 0x000000b3b4b47221 */ /* 0x000fe20000010000 */
[----:B------:R-:W1:Y:S01]  /*88a0*/  MUFU.EX2 R213, R213 ;  /* 0x000000d500d57308 */ /* 0x000e620000000800 */
[----:B------:R-:W-:Y:S02]  /*88b0*/  FADD.FTZ R164, R164, R183 ;  /* 0x000000b7a4a47221 */ /* 0x000fe40000010000 */
[----:B------:R-:W-:Y:S01]  /*88c0*/  FADD.FTZ R177, R177, R180 ;  /* 0x000000b4b1b17221 */ /* 0x000fe20000010000 */
[----:B------:R-:W-:Y:S01]  /*88d0*/  HMMA.16816.F32.BF16 R108, R172, R6, R108 ;  /* 0x00000006ac6c723c */ /* 0x000fe2000004186c */
[----:B------:R-:W-:-:S03]  /*88e0*/  FADD.FTZ R181, R181, R164 ;  /* 0x000000a4b5b57221 */ /* 0x000fc60000010000 */
[----:B------:R-:W-:Y:S04]  /*88f0*/  MUFU.EX2 R211, R211 ;  /* 0x000000d300d37308 */ /* 0x000fe80000000800 */
[C---:B-----5:R-:W-:Y:S04]  /*8900*/  HMMA.16816.F32.BF16 R120, R172.reuse, R12, R120 ;  /* 0x0000000cac78723c */ /* 0x060fe80000041878 */
[----:B------:R-:W2:Y:S04]  /*8910*/  MUFU.EX2 R210, R210 ;  /* 0x000000d200d27308 */ /* 0x000ea80000000800 */
[----:B------:R-:W-:Y:S01]  /*8920*/  HMMA.16816.F32.BF16 R124, R172, R14, R124 ;  /* 0x0000000eac7c723c */ /* 0x000fe2000004187c */
[----:B------:R-:W-:Y:S01]  /*8930*/  F2FP.BF16.F32.PACK_AB R172, R197, R192 ;  /* 0x000000c0c5ac723e */ /* 0x000fe200000010ff */
[----:B------:R-:W-:Y:S01]  /*8940*/  FFMA.FTZ R192, R239, R204, R192 ;  /* 0x000000ccefc07223 */ /* 0x000fe200000100c0 */
[----:B------:R-:W-:Y:S01]  /*8950*/  F2FP.BF16.F32.PACK_AB R173, R0, R201 ;  /* 0x000000c900ad723e */ /* 0x000fe200000010ff */
[----:B------:R-:W-:Y:S01]  /*8960*/  MUFU.EX2 R208, R208 ;  /* 0x000000d000d07308 */ /* 0x000fe20000000800 */
[----:B------:R-:W-:Y:S01]  /*8970*/  F2FP.BF16.F32.PACK_AB R174, R199, R194 ;  /* 0x000000c2c7ae723e */ /* 0x000fe200000010ff */
[----:B------:R-:W-:Y:S01]  /*8980*/  FFMA.FTZ R201, R234, R205, R201 ;  /* 0x000000cdeac97223 */ /* 0x000fe200000100c9 */
[----:B----4-:R-:W-:Y:S01]  /*8990*/  F2FP.BF16.F32.PACK_AB R175, R207, R198 ;  /* 0x000000c6cfaf723e */ /* 0x010fe200000010ff */
[----:B------:R-:W-:-:S02]  /*89a0*/  FADD.FTZ R197, R197, R192 ;  /* 0x000000c0c5c57221 */ /* 0x000fc40000010000 */
[----:B------:R-:W-:Y:S02]  /*89b0*/  FADD.FTZ R201, R0, R201 ;  /* 0x000000c900c97221 */ /* 0x000fe40000010000 */
[----:B------:R-:W3:Y:S01]  /*89c0*/  MUFU.EX2 R209, R209 ;  /* 0x000000d100d17308 */ /* 0x000ee20000000800 */
[----:B------:R-:W-:Y:S01]  /*89d0*/  FADD.FTZ R194, R194, R197 ;  /* 0x000000c5c2c27221 */ /* 0x000fe20000010000 */
[C---:B------:R-:W-:Y:S01]  /*89e0*/  HMMA.16816.F32.BF16 R160, R172.reuse, R32, R160 ;  /* 0x00000020aca0723c */ /* 0x040fe200000418a0 */
[----:B------:R-:W-:Y:S02]  /*89f0*/  FADD.FTZ R198, R198, R201 ;  /* 0x000000c9c6c67221 */ /* 0x000fe40000010000 */
[----:B------:R-:W-:Y:S02]  /*8a00*/  FADD.FTZ R194, R199, R194 ;  /* 0x000000c2c7c27221 */ /* 0x000fe40000010000 */
[----:B------:R-:W-:Y:S01]  /*8a10*/  FADD.FTZ R207, R207, R198 ;  /* 0x000000c6cfcf7221 */ /* 0x000fe20000010000 */
[----:B------:R-:W-:Y:S02]  /*8a20*/  MUFU.EX2 R202, R202 ;  /* 0x000000ca00ca7308 */ /* 0x000fe40000000800 */
[C---:B------:R-:W-:Y:S01]  /*8a30*/  HMMA.16816.F32.BF16 R148, R172.reuse, R34, R148 ;  /* 0x00000022ac94723c */ /* 0x040fe20000041894 */
[----:B------:R-:W4:Y:S05]  /*8a40*/  LDSM.16.MT88.4 R32, [R224+0xa800] ;  /* 0x00a80000e020783b */ /* 0x000f2a0000004200 */
[----:B------:R-:W5:Y:S02]  /*8a50*/  MUFU.EX2 R203, R203 ;  /* 0x000000cb00cb7308 */ /* 0x000f640000000800 */
[C---:B------:R-:W-:Y:S06]  /*8a60*/  HMMA.16816.F32.BF16 R144, R172.reuse, R28, R144 ;  /* 0x0000001cac90723c */ /* 0x040fec0000041890 */
[----:B------:R-:W-:Y:S02]  /*8a70*/  MUFU.EX2 R195, R195 ;  /* 0x000000c300c37308 */ /* 0x000fe40000000800 */
[C---:B------:R-:W-:Y:S01]  /*8a80*/  HMMA.16816.F32.BF16 R132, R172.reuse, R30, R132 ;  /* 0x0000001eac84723c */ /* 0x040fe20000041884 */
[----:B------:R-:W4:Y:S05]  /*8a90*/  LDSM.16.MT88.4 R28, [R219+0xa800] ;  /* 0x00a80000db1c783b */ /* 0x000f2a0000004200 */
[----:B------:R-:W4:Y:S02]  /*8aa0*/  MUFU.EX2 R200, R200 ;  /* 0x000000c800c87308 */ /* 0x000f240000000800 */
[C---:B------:R-:W-:Y:S06]  /*8ab0*/  HMMA.16816.F32.BF16 R36, R172.reuse, R24, R36 ;  /* 0x00000018ac24723c */ /* 0x040fec0000041824 */
[----:B------:R-:W-:Y:S02]  /*8ac0*/  MUFU.EX2 R191, R191 ;  /* 0x000000bf00bf7308 */ /* 0x000fe40000000800 */
[C---:B------:R-:W-:Y:S01]  /*8ad0*/  HMMA.16816.F32.BF16 R48, R172.reuse, R26, R48 ;  /* 0x0000001aac30723c */ /* 0x040fe20000041830 */
[----:B------:R-:W4:Y:S05]  /*8ae0*/  LDSM.16.MT88.4 R24, [R217] ;  /* 0x00000000d918783b */ /* 0x000f2a0000004200 */
[----:B------:R-:W-:Y:S02]  /*8af0*/  MUFU.EX2 R190, R190 ;  /* 0x000000be00be7308 */ /* 0x000fe40000000800 */
        /* <DEDUP_REMOVED lines=8> */
[----:B------:R-:W4:Y:S05]  /*8b80*/  LDSM.16.MT88.4 R16, [R224+0xb800] ;  /* 0x00b80000e010783b */ /* 0x000f2a0000004200 */
[----:B------:R-:W4:Y:S02]  /*8b90*/  MUFU.EX2 R185, R185 ;  /* 0x000000b900b97308 */ /* 0x000f240000000800 */
        /* <DEDUP_REMOVED lines=9> */
[----:B-1----:R-:W-:Y:S01]  /*8c30*/  F2FP.BF16.F32.PACK_AB R172, R213, R212 ;  /* 0x000000d4d5ac723e */ /* 0x002fe200000010ff */
[----:B------:R-:W-:Y:S01]  /*8c40*/  FADD.FTZ R212, R212, R177 ;  /* 0x000000b1d4d47221 */ /* 0x000fe20000010000 */
[----:B--2---:R-:W-:-:S02]  /*8c50*/  F2FP.BF16.F32.PACK_AB R174, R210, R211 ;  /* 0x000000d3d2ae723e */ /* 0x004fc400000010ff */
[----:B---3--:R-:W-:Y:S01]  /*8c60*/  F2FP.BF16.F32.PACK_AB R173, R209, R208 ;  /* 0x000000d0d1ad723e */ /* 0x008fe200000010ff */
[----:B------:R-:W-:Y:S01]  /*8c70*/  FADD.FTZ R208, R208, R181 ;  /* 0x000000b5d0d07221 */ /* 0x000fe20000010000 */
[----:B-----5:R-:W-:Y:S01]  /*8c80*/  F2FP.BF16.F32.PACK_AB R175, R203, R202 ;  /* 0x000000cacbaf723e */ /* 0x020fe200000010ff */
[----:B------:R-:W-:Y:S02]  /*8c90*/  FADD.FTZ R212, R213, R212 ;  /* 0x000000d4d5d47221 */ /* 0x000fe40000010000 */
[----:B------:R-:W-:Y:S02]  /*8ca0*/  FADD.FTZ R209, R209, R208 ;  /* 0x000000d0d1d17221 */ /* 0x000fe40000010000 */
[----:B------:R-:W-:Y:S02]  /*8cb0*/  FADD.FTZ R211, R211, R212 ;  /* 0x000000d4d3d37221 */ /* 0x000fe40000010000 */
[----:B----4-:R-:W-:Y:S01]  /*8cc0*/  HMMA.16816.F32.BF16 R156, R172, R32, R156 ;  /* 0x00000020ac9c723c */ /* 0x010fe2000004189c */
[----:B------:R-:W-:Y:S01]  /*8cd0*/  FADD.FTZ R202, R202, R209 ;  /* 0x000000d1caca7221 */ /* 0x000fe20000010000 */
[----:B------:R-:W-:-:S03]  /*8ce0*/  FADD.FTZ R237, R210, R211 ;  /* 0x000000d3d2ed7221 */ /* 0x000fc60000010000 */
        /* <DEDUP_REMOVED lines=27> */
[----:B------:R-:W-:Y:S01]  /*8ea0*/  IADD3 R8, PT, PT, R169, -0x1, RZ ;  /* 0xffffffffa9087810 */ /* 0x000fe20007ffe0ff */
[----:B------:R-:W-:Y:S01]  /*8eb0*/  FADD.FTZ R239, R190, R191 ;  /* 0x000000bfbeef7221 */ /* 0x000fe20000010000 */
[----:B------:R-:W-:Y:S02]  /*8ec0*/  FADD.FTZ R234, R185, R186 ;  /* 0x000000bab9ea7221 */ /* 0x000fe40000010000 */
[----:B------:R-:W-:-:S03]  /*8ed0*/  ISETP.NE.AND P0, PT, R8, 0x2, PT ;  /* 0x000000020800780c */ /* 0x000fc60003f05270 */
        /* <DEDUP_REMOVED lines=18> */
[----:B------:R-:W-:-:S04]  /*9000*/  VIADD R6, R169, 0xfffffffc ;  /* 0xfffffffca9067836 */ /* 0x000fc80000000000 */
[C---:B------:R-:W-:Y:S02]  /*9010*/  IMAD R5, R6.reuse, UR7, RZ ;  /* 0x0000000706057c24 */ /* 0x040fe4000f8e02ff */
[----:B------:R-:W-:-:S04]  /*9020*/  IMAD.WIDE.U32 R6, R6, UR24, RZ ;  /* 0x0000001806067c25 */ /* 0x000fc8000f8e00ff */
[----:B------:R-:W-:Y:S01]  /*9030*/  IMAD.IADD R0, R7, 0x1, R5 ;  /* 0x0000000107007824 */ /* 0x000fe200078e0205 */
[----:B------:R-:W-:Y:S01]  /*9040*/  BAR.SYNC.DEFER_BLOCKING 0x0 ;  /* 0x0000000000007b1d */ /* 0x000fe20000010000 */
[C---:B------:R-:W-:Y:S02]  /*9050*/  IADD3 R5, P0, PT, R6.reuse, UR26, RZ ;  /* 0x0000001a06057c10 */ /* 0x040fe4000ff1e0ff */
[-C--:B------:R-:W-:Y:S02]  /*9060*/  LEA R16, P1, R6, R230.reuse, 0x1 ;  /* 0x000000e606107211 */ /* 0x080fe400078208ff */
[----:B------:R-:W-:Y:S02]  /*9070*/  IADD3.X R4, PT, PT, R0, UR25, RZ, P0, !PT ;  /* 0x0000001900047c10 */ /* 0x000fe400087fe4ff */
[----:B------:R-:W-:Y:S02]  /*9080*/  LEA R20, P0, R5, R230, 0x1 ;  /* 0x000000e605147211 */ /* 0x000fe400078008ff */
[----:B------:R-:W-:-:S02]  /*9090*/  LEA.HI.X R17, R6, R229, R0, 0x1, P1 ;  /* 0x000000e506117211 */ /* 0x000fc400008f0c00 */
[----:B------:R-:W-:Y:S02]  /*90a0*/  LEA.HI.X R21, R5, R229, R4, 0x1, P0 ;  /* 0x000000e505157211 */ /* 0x000fe400000f0c04 */
[C---:B------:R-:W-:Y:S01]  /*90b0*/  IADD3 R0, PT, PT, R228.reuse, 0x40, RZ ;  /* 0x00000040e4007810 */ /* 0x040fe20007ffe0ff */
[----:B------:R-:W-:Y:S01]  /*90c0*/  @P6 VIADD R0, R228, 0xffffffc0 ;  /* 0xffffffc0e4006836 */ /* 0x000fe20000000000 */
[----:B------:R-:W-:Y:S01]  /*90d0*/  @!PT LDS RZ, [RZ] ;  /* 0x00000000fffff984 */ /* 0x000fe20000000800 */
[----:B------:R-:W-:Y:S01]  /*90e0*/  @!PT LDS RZ, [RZ] ;  /* 0x00000000fffff984 */ /* 0x000fe20000000800 */
[----:B------:R-:W-:Y:S01]  /*90f0*/  @!PT LDS RZ, [RZ] ;  /* 0x00000000fffff984 */ /* 0x000fe20000000800 */
[----:B------:R-:W-:Y:S04]  /*9100*/  LDGSTS.E.BYPASS.LTC128B.128 [R233+0xa000], desc[UR22][R16.64] ;  /* 0x0a00000010e97fae */ /* 0x000fe8000b981a16 */
[----:B------:R1:W-:Y:S04]  /*9110*/  LDGSTS.E.BYPASS.LTC128B.128 [R233+0xb000], desc[UR22][R16.64+0x80] ;  /* 0x0b00008010e97fae */ /* 0x0003e8000b981a16 */
[----:B------:R-:W-:Y:S04]  /*9120*/  LDGSTS.E.BYPASS.LTC128B.128 [R233+0xa800], desc[UR22][R20.64] ;  /* 0x0a80000014e97fae */ /* 0x000fe8000b981a16 */
[----:B------:R2:W-:Y:S04]  /*9130*/  LDGSTS.E.BYPASS.LTC128B.128 [R233+0xb800], desc[UR22][R20.64+0x80] ;  /* 0x0b80008014e97fae */ /* 0x0005e8000b981a16 */
[----:B------:R-:W-:Y:S04]  /*9140*/  LDSM.16.M88.4 R188, [R228] ;  /* 0x00000000e4bc783b */ /* 0x000fe80000000200 */
[----:B------:R-:W3:Y:S04]  /*9150*/  LDSM.16.M88.4 R200, [R227+UR5+0x8000] ;  /* 0x00800005e3c8783b */ /* 0x000ee80008000200 */
[----:B------:R-:W4:Y:S04]  /*9160*/  LDSM.16.M88.4 R192, [R228+0x2000] ;  /* 0x00200000e4c0783b */ /* 0x000f280000000200 */
[----:B------:R-:W5:Y:S04]  /*9170*/  LDSM.16.M88.4 R4, [R227+UR5+0x8800] ;  /* 0x00880005e304783b */ /* 0x000f680008000200 */
[----:B------:R-:W-:Y:S04]  /*9180*/  LDSM.16.M88.4 R8, [R226] ;  /* 0x00000000e208783b */ /* 0x000fe80000000200 */
[----:B------:R-:W5:Y:S04]  /*9190*/  LDSM.16.M88.4 R208, [R222+0x8000] ;  /* 0x00800000ded0783b */ /* 0x000f680000000200 */
[----:B------:R-:W-:Y:S04]  /*91a0*/  LDSM.16.M88.4 R204, [R226+0x2000] ;  /* 0x00200000e2cc783b */ /* 0x000fe80000000200 */
[----:B-1----:R-:W1:Y:S04]  /*91b0*/  LDSM.16.M88.4 R16, [R222+0x8800] ;  /* 0x00880000de10783b */ /* 0x002e680000000200 */
[----:B------:R-:W-:Y:S04]  /*91c0*/  LDSM.16.M88.4 R184, [R221+0x8000] ;  /* 0x00800000ddb8783b */ /* 0x000fe80000000200 */
[----:B------:R-:W1:Y:S04]  /*91d0*/  LDSM.16.M88.4 R24, [R0] ;  /* 0x000000000018783b */ /* 0x000e680000000200 */
[----:B------:R-:W1:Y:S01]  /*91e0*/  LDSM.16.M88.4 R176, [R0+0x2000] ;  /* 0x0020000000b0783b */ /* 0x000e620000000200 */
[-C--:B---3--:R-:W-:Y:S03]  /*91f0*/  HMMA.16816.F32.BF16 R12, R188, R200.reuse, RZ ;  /* 0x000000c8bc0c723c */ /* 0x088fe600000418ff */
[----:B------:R-:W3:Y:S04]  /*9200*/  LDSM.16.M88.4 R180, [R221+0x8800] ;  /* 0x00880000ddb4783b */ /* 0x000ee80000000200 */
[----:B--2---:R-:W-:Y:S01]  /*9210*/  LDSM.16.M88.4 R20, [R220+0x8000] ;  /* 0x00800000dc14783b */ /* 0x004fe20000000200 */
[C---:B----4-:R-:W-:Y:S03]  /*9220*/  HMMA.16816.F32.BF16 R172, R192.reuse, R200, RZ ;  /* 0x000000c8c0ac723c */ /* 0x050fe600000418ff */
[----:B------:R-:W-:Y:S04]  /*9230*/  LDSM.16.M88.4 R240, [R227+UR5+0x9000] ;  /* 0x00900005e3f0783b */ /* 0x000fe80008000200 */
[----:B------:R-:W-:Y:S01]  /*9240*/  LDSM.16.M88.4 R212, [R228+0x4000] ;  /* 0x00400000e4d4783b */ /* 0x000fe20000000200 */
[-C--:B------:R-:W-:Y:S03]  /*9250*/  HMMA.16816.F32.BF16 R32, R192, R202.reuse, RZ ;  /* 0x000000cac020723c */ /* 0x080fe600000418ff */
[----:B------:R-:W0:Y:S05]  /*9260*/  LDGDEPBAR ;  /* 0x00000000000079af */ /* 0x000e2a0000000000 */
[----:B------:R-:W-:Y:S08]  /*9270*/  HMMA.16816.F32.BF16 R200, R188, R202, RZ ;  /* 0x000000cabcc8723c */ /* 0x000ff000000418ff */
[-C--:B-----5:R-:W-:Y:S08]  /*9280*/  HMMA.16816.F32.BF16 R28, R192, R4.reuse, RZ ;  /* 0x00000004c01c723c */ /* 0x0a0ff000000418ff */
[----:B------:R-:W-:Y:S08]  /*9290*/  HMMA.16816.F32.BF16 R196, R188, R4, RZ ;  /* 0x00000004bcc4723c */ /* 0x000ff000000418ff */
[-C--:B------:R-:W-:Y:S08]  /*92a0*/  HMMA.16816.F32.BF16 R192, R192, R6.reuse, RZ ;  /* 0x00000006c0c0723c */ /* 0x080ff000000418ff */
[----:B------:R-:W-:Y:S01]  /*92b0*/  HMMA.16816.F32.BF16 R188, R188, R6, RZ ;  /* 0x00000006bcbc723c */ /* 0x000fe200000418ff */
[----:B------:R-:W2:Y:S07]  /*92c0*/  LDSM.16.M88.4 R4, [R225] ;  /* 0x00000000e104783b */ /* 0x000eae0000000200 */
[----:B------:R-:W-:Y:S08]  /*92d0*/  HMMA.16816.F32.BF16 R12, R8, R208, R12 ;  /* 0x000000d0080c723c */ /* 0x000ff0000004180c */
[C---:B-1----:R-:W-:Y:S08]  /*92e0*/  HMMA.16816.F32.BF16 R28, R204.reuse, R16, R28 ;  /* 0x00000010cc1c723c */ /* 0x042ff0000004181c */
[----:B------:R-:W-:Y:S08]  /*92f0*/  HMMA.16816.F32.BF16 R192, R204, R18, R192 ;  /* 0x00000012ccc0723c */ /* 0x000ff000000418c0 */
[C---:B------:R-:W-:Y:S08]  /*9300*/  HMMA.16816.F32.BF16 R196, R8.reuse, R16, R196 ;  /* 0x0000001008c4723c */ /* 0x040ff000000418c4 */
[----:B------:R-:W-:Y:S01]  /*9310*/  HMMA.16816.F32.BF16 R188, R8, R18, R188 ;  /* 0x0000001208bc723c */ /* 0x000fe200000418bc */
[----:B------:R-:W1:Y:S07]  /*9320*/  LDSM.16.M88.4 R16, [R225+0x2000] ;  /* 0x00200000e110783b */ /* 0x000e6e0000000200 */
[----:B------:R-:W-:Y:S08]  /*9330*/  HMMA.16816.F32.BF16 R172, R204, R208, R172 ;  /* 0x000000d0ccac723c */ /* 0x000ff000000418ac */
[-C--:B------:R-:W-:Y:S01]  /*9340*/  HMMA.16816.F32.BF16 R200, R8, R210.reuse, R200 ;  /* 0x000000d208c8723c */ /* 0x080fe200000418c8 */
[----:B------:R-:W4:Y:S07]  /*9350*/  LDSM.16.M88.4 R8, [R220+0x8800] ;  /* 0x00880000dc08783b */ /* 0x000f2e0000000200 */
[----:B------:R-:W-:Y:S01]  /*9360*/  HMMA.16816.F32.BF16 R32, R204, R210, R32 ;  /* 0x000000d2cc20723c */ /* 0x000fe20000041820 */
[----:B------:R-:W5:Y:S04]  /*9370*/  LDSM.16.M88.4 R208, [R228+0x6000] ;  /* 0x00600000e4d0783b */ /* 0x000f680000000200 */
[----:B------:R-:W-:Y:S03]  /*9380*/  LDSM.16.M88.4 R204, [R227+UR5+0x9800] ;  /* 0x00980005e3cc783b */ /* 0x000fe60008000200 */
[-C--:B------:R-:W-:Y:S08]  /*9390*/  HMMA.16816.F32.BF16 R12, R24, R184.reuse, R12 ;  /* 0x000000b8180c723c */ /* 0x080ff0000004180c */
[C---:B------:R-:W-:Y:S08]  /*93a0*/  HMMA.16816.F32.BF16 R172, R176.reuse, R184, R172 ;  /* 0x000000b8b0ac723c */ /* 0x040ff000000418ac */
[C---:B---3--:R-:W-:Y:S08]  /*93b0*/  HMMA.16816.F32.BF16 R28, R176.reuse, R180, R28 ;  /* 0x000000b4b01c723c */ /* 0x048ff0000004181c */
[C---:B------:R-:W-:Y:S08]  /*93c0*/  HMMA.16816.F32.BF16 R32, R176.reuse, R186, R32 ;  /* 0x000000bab020723c */ /* 0x040ff00000041820 */
[----:B------:R-:W-:Y:S01]  /*93d0*/  HMMA.16816.F32.BF16 R192, R176, R182, R192 ;  /* 0x000000b6b0c0723c */ /* 0x000fe200000418c0 */
[----:B------:R-:W-:Y:S07]  /*93e0*/  LDSM.16.M88.4 R176, [R222+0x9000] ;  /* 0x00900000deb0783b */ /* 0x000fee0000000200 */
[----:B------:R-:W-:Y:S01]  /*93f0*/  HMMA.16816.F32.BF16 R200, R24, R186, R200 ;  /* 0x000000ba18c8723c */ /* 0x000fe200000418c8 */
[----:B------:R-:W3:Y:S07]  /*9400*/  LDSM.16.M88.4 R184, [R226+0x4000] ;  /* 0x00400000e2b8783b */ /* 0x000eee0000000200 */
[----:B--2---:R-:W-:Y:S08]  /*9410*/  HMMA.16816.F32.BF16 R12, R4, R20, R12 ;  /* 0x00000014040c723c */ /* 0x004ff0000004180c */
[C---:B------:R-:W-:Y:S08]  /*9420*/  HMMA.16816.F32.BF16 R196, R24.reuse, R180, R196 ;  /* 0x000000b418c4723c */ /* 0x040ff000000418c4 */
[----:B------:R-:W-:Y:S01]  /*9430*/  HMMA.16816.F32.BF16 R188, R24, R182, R188 ;  /* 0x000000b618bc723c */ /* 0x000fe200000418bc */
[----:B------:R-:W2:Y:S04]  /*9440*/  LDSM.16.M88.4 R180, [R226+0x6000] ;  /* 0x00600000e2b4783b */ /* 0x000ea80000000200 */
[----:B------:R-:W-:Y:S03]  /*9450*/  LDSM.16.M88.4 R24, [R0+0x4000] ;  /* 0x004000000018783b */ /* 0x000fe60000000200 */
[C---:B-1----:R-:W-:Y:S08]  /*9460*/  HMMA.16816.F32.BF16 R172, R16.reuse, R20, R172 ;  /* 0x0000001410ac723c */ /* 0x042ff000000418ac */
[C---:B------:R-:W-:Y:S08]  /*9470*/  HMMA.16816.F32.BF16 R32, R16.reuse, R22, R32 ;  /* 0x000000161020723c */ /* 0x040ff00000041820 */
[C---:B----4-:R-:W-:Y:S08]  /*9480*/  HMMA.16816.F32.BF16 R28, R16.reuse, R8, R28 ;  /* 0x00000008101c723c */ /* 0x050ff0000004181c */
[----:B------:R-:W-:Y:S01]  /*9490*/  HMMA.16816.F32.BF16 R192, R16, R10, R192 ;  /* 0x0000000a10c0723c */ /* 0x000fe200000418c0 */
[----:B------:R-:W1:Y:S07]  /*94a0*/  LDSM.16.M88.4 R16, [R221+0x9000] ;  /* 0x00900000dd10783b */ /* 0x000e6e0000000200 */
[----:B------:R-:W-:Y:S01]  /*94b0*/  HMMA.16816.F32.BF16 R200, R4, R22, R200 ;  /* 0x0000001604c8723c */ /* 0x000fe200000418c8 */
[----:B------:R-:W4:Y:S07]  /*94c0*/  LDSM.16.M88.4 R20, [R0+0x6000] ;  /* 0x006000000014783b */ /* 0x000f2e0000000200 */
[-C--:B------:R-:W-:Y:S08]  /*94d0*/  HMMA.16816.F32.BF16 R12, R212, R240.reuse, R12 ;  /* 0x000000f0d40c723c */ /* 0x080ff0000004180c */
[----:B-----5:R-:W-:Y:S08]  /*94e0*/  HMMA.16816.F32.BF16 R172, R208, R240, R172 ;  /* 0x000000f0d0ac723c */ /* 0x020ff000000418ac */
[C---:B------:R-:W-:Y:S08]  /*94f0*/  HMMA.16816.F32.BF16 R196, R4.reuse, R8, R196 ;  /* 0x0000000804c4723c */ /* 0x040ff000000418c4 */
[----:B------:R-:W-:Y:S01]  /*9500*/  HMMA.16816.F32.BF16 R188, R4, R10, R188 ;  /* 0x0000000a04bc723c */ /* 0x000fe200000418bc */
[----:B------:R-:W-:Y:S04]  /*9510*/  LDSM.16.M88.4 R4, [R220+0x9000] ;  /* 0x00900000dc04783b */ /* 0x000fe80000000200 */
[----:B------:R-:W5:Y:S03]  /*9520*/  LDSM.16.M88.4 R8, [R225+0x4000] ;  /* 0x00400000e108783b */ /* 0x000f660000000200 */
[-C--:B------:R-:W-:Y:S08]  /*9530*/  HMMA.16816.F32.BF16 R32, R208, R242.reuse, R32 ;  /* 0x000000f2d020723c */ /* 0x080ff00000041820 */
[----:B------:R-:W-:Y:S08]  /*9540*/  HMMA.16816.F32.BF16 R200, R212, R242, R200 ;  /* 0x000000f2d4c8723c */ /* 0x000ff000000418c8 */
[----:B---3--:R-:W-:Y:S08]  /*9550*/  HMMA.16816.F32.BF16 R12, R184, R176, R12 ;  /* 0x000000b0b80c723c */ /* 0x008ff0000004180c */
[C---:B------:R-:W-:Y:S08]  /*9560*/  HMMA.16816.F32.BF16 R28, R208.reuse, R204, R28 ;  /* 0x000000ccd01c723c */ /* 0x040ff0000004181c */
[----:B------:R-:W-:Y:S01]  /*9570*/  HMMA.16816.F32.BF16 R192, R208, R206, R192 ;  /* 0x000000ced0c0723c */ /* 0x000fe200000418c0 */
[----:B------:R-:W3:Y:S07]  /*9580*/  LDSM.16.M88.4 R208, [R225+0x6000] ;  /* 0x00600000e1d0783b */ /* 0x000eee0000000200 */
[----:B--2---:R-:W-:Y:S08]  /*9590*/  HMMA.16816.F32.BF16 R172, R180, R176, R172 ;  /* 0x000000b0b4ac723c */ /* 0x004ff000000418ac */
[C---:B------:R-:W-:Y:S08]  /*95a0*/  HMMA.16816.F32.BF16 R196, R212.reuse, R204, R196 ;  /* 0x000000ccd4c4723c */ /* 0x040ff000000418c4 */
[----:B------:R-:W-:Y:S01]  /*95b0*/  HMMA.16816.F32.BF16 R188, R212, R206, R188 ;  /* 0x000000ced4bc723c */ /* 0x000fe200000418bc */
[----:B------:R-:W2:Y:S07]  /*95c0*/  LDSM.16.M88.4 R204, [R222+0x9800] ;  /* 0x00980000decc783b */ /* 0x000eae0000000200 */
[-C--:B------:R-:W-:Y:S08]  /*95d0*/  HMMA.16816.F32.BF16 R200, R184, R178.reuse, R200 ;  /* 0x000000b2b8c8723c */ /* 0x080ff000000418c8 */
[----:B------:R-:W-:Y:S08]  /*95e0*/  HMMA.16816.F32.BF16 R32, R180, R178, R32 ;  /* 0x000000b2b420723c */ /* 0x000ff00000041820 */
[-C--:B-1----:R-:W-:Y:S08]  /*95f0*/  HMMA.16816.F32.BF16 R12, R24, R16.reuse, R12 ;  /* 0x00000010180c723c */ /* 0x082ff0000004180c */
[----:B----4-:R-:W-:Y:S08]  /*9600*/  HMMA.16816.F32.BF16 R172, R20, R16, R172 ;  /* 0x0000001014ac723c */ /* 0x010ff000000418ac */
[-C--:B------:R-:W-:Y:S08]  /*9610*/  HMMA.16816.F32.BF16 R200, R24, R18.reuse, R200 ;  /* 0x0000001218c8723c */ /* 0x080ff000000418c8 */
[----:B------:R-:W-:Y:S01]  /*9620*/  HMMA.16816.F32.BF16 R32, R20, R18, R32 ;  /* 0x000000121420723c */ /* 0x000fe20000041820 */
[----:B------:R-:W1:Y:S07]  /*9630*/  LDSM.16.M88.4 R16, [R221+0x9800] ;  /* 0x00980000dd10783b */ /* 0x000e6e0000000200 */
[-C--:B-----5:R-:W-:Y:S08]  /*9640*/  HMMA.16816.F32.BF16 R12, R8, R4.reuse, R12 ;  /* 0x00000004080c723c */ /* 0x0a0ff0000004180c */
[----:B---3--:R-:W-:Y:S08]  /*9650*/  HMMA.16816.F32.BF16 R172, R208, R4, R172 ;  /* 0x00000004d0ac723c */ /* 0x008ff000000418ac */
[----:B--2---:R-:W-:Y:S03]  /*9660*/  HMMA.16816.F32.BF16 R28, R180, R204, R28 ;  /* 0x000000ccb41c723c */ /* 0x004fe6000004181c */
[----:B------:R-:W-:Y:S01]  /*9670*/  FMUL.FTZ R4, R12, UR4 ;  /* 0x000000040c047c20 */ /* 0x000fe20008410000 */
[----:B------:R-:W-:Y:S01]  /*9680*/  FMUL.FTZ R5, R13, UR4 ;  /* 0x000000040d057c20 */ /* 0x000fe20008410000 */
[----:B------:R-:W-:Y:S01]  /*9690*/  FMUL.FTZ R236, R14, UR4 ;  /* 0x000000040eec7c20 */ /* 0x000fe20008410000 */
[----:B------:R-:W-:-:S02]  /*96a0*/  FMUL.FTZ R164, R15, UR4 ;  /* 0x000000040fa47c20 */ /* 0x000fc40008410000 */
[----:B------:R-:W2:Y:S01]  /*96b0*/  LDSM.16.M88.4 R12, [R220+0x9800] ;  /* 0x00980000dc0c783b */ /* 0x000ea20000000200 */
[----:B------:R-:W-:Y:S01]  /*96c0*/  HMMA.16816.F32.BF16 R192, R180, R206, R192 ;  /* 0x000000ceb4c0723c */ /* 0x000fe200000418c0 */
[----:B------:R-:W-:Y:S01]  /*96d0*/  MUFU.TANH R4, R4 ;  /* 0x0000000400047308 */ /* 0x000fe20000002400 */
[----:B------:R-:W-:Y:S01]  /*96e0*/  FMUL.FTZ R176, R173, UR4 ;  /* 0x00000004adb07c20 */ /* 0x000fe20008410000 */
[----:B------:R-:W-:Y:S01]  /*96f0*/  FMUL.FTZ R173, R175, UR4 ;  /* 0x00000004afad7c20 */ /* 0x000fe20008410000 */
[----:B------:R-:W-:Y:S01]  /*9700*/  FMUL.FTZ R0, R172, UR4 ;  /* 0x00000004ac007c20 */ /* 0x000fe20008410000 */
[----:B------:R-:W3:Y:S01]  /*9710*/  S2R R175, SR_TID.X ;  /* 0x0000000000af7919 */ /* 0x000ee20000002100 */
[----:B------:R-:W-:Y:S01]  /*9720*/  FMUL.FTZ R172, R174, UR4 ;  /* 0x00000004aeac7c20 */ /* 0x000fe20008410000 */
[----:B------:R-:W-:-:S04]  /*9730*/  DEPBAR.LE SB0, 0x0 ;  /* 0x000080000000791a */ /* 0x000fc80000000000 */
[----:B-1----:R-:W-:Y:S01]  /*9740*/  HMMA.16816.F32.BF16 R28, R20, R16, R28 ;  /* 0x00000010141c723c */ /* 0x002fe2000004181c */
[----:B------:R-:W1:Y:S07]  /*9750*/  MUFU.TANH R0, R0 ;  /* 0x0000000000007308 */ /* 0x000e6e0000002400 */
[----:B------:R-:W-:Y:S01]  /*9760*/  HMMA.16816.F32.BF16 R196, R184, R204, R196 ;  /* 0x000000ccb8c4723c */ /* 0x000fe200000418c4 */
[----:B------:R-:W4:Y:S07]  /*9770*/  MUFU.TANH R176, R176 ;  /* 0x000000b000b07308 */ /* 0x000f2e0000002400 */
[----:B------:R-:W-:Y:S01]  /*9780*/  HMMA.16816.F32.BF16 R192, R20, R18, R192 ;  /* 0x0000001214c0723c */ /* 0x000fe200000418c0 */
[----:B------:R-:W-:Y:S07]  /*9790*/  MUFU.TANH R5, R5 ;  /* 0x0000000500057308 */ /* 0x000fee0000002400 */
[----:B------:R-:W-:Y:S01]  /*97a0*/  HMMA.16816.F32.BF16 R32, R208, R6, R32 ;  /* 0x00000006d020723c */ /* 0x000fe20000041820 */
[----:B------:R-:W-:Y:S01]  /*97b0*/  MUFU.TANH R236, R236 ;  /* 0x000000ec00ec7308 */ /* 0x000fe20000002400 */
[----:B---3--:R-:W-:-:S05]  /*97c0*/  IMAD.SHL.U32 R175, R175, 0x2, RZ ;  /* 0x00000002afaf7824 */ /* 0x008fca00078e00ff */
[----:B------:R-:W-:Y:S01]  /*97d0*/  LOP3.LUT R22, R175, 0x6, RZ, 0xc0, !PT ;  /* 0x00000006af167812 */ /* 0x000fe200078ec0ff */
[----:B--2---:R-:W-:Y:S01]  /*97e0*/  HMMA.16816.F32.BF16 R28, R208, R12, R28 ;  /* 0x0000000cd01c723c */ /* 0x004fe2000004181c */
[----:B------:R-:W-:Y:S02]  /*97f0*/  MUFU.TANH R164, R164 ;  /* 0x000000a400a47308 */ /* 0x000fe40000002400 */
[----:B------:R-:W-:-:S04]  /*9800*/  LEA R22, R169, R22, 0x5 ;  /* 0x00000016a9167211 */ /* 0x000fc800078e28ff */
[----:B------:R-:W-:Y:S01]  /*9810*/  IADD3 R23, PT, PT, R22, -0x77, RZ ;  /* 0xffffff8916177810 */ /* 0x000fe20007ffe0ff */
[----:B------:R-:W-:Y:S01]  /*9820*/  HMMA.16816.F32.BF16 R188, R184, R206, R188 ;  /* 0x000000ceb8bc723c */ /* 0x000fe200000418bc */
[----:B------:R-:W-:Y:S02]  /*9830*/  MUFU.TANH R172, R172 ;  /* 0x000000ac00ac7308 */ /* 0x000fe40000002400 */
[----:B------:R-:W-:Y:S01]  /*9840*/  FMUL.FTZ R21, R32, UR4 ;  /* 0x0000000420157c20 */ /* 0x000fe20008410000 */
[----:B------:R-:W-:Y:S01]  /*9850*/  FMUL.FTZ R35, R35, UR4 ;  /* 0x0000000423237c20 */ /* 0x000fe20008410000 */
[----:B------:R-:W-:-:S03]  /*9860*/  ISETP.GE.AND P4, PT, R23, R3, PT ;  /* 0x000000031700720c */ /* 0x000fc60003f86270 */
[----:B------:R-:W-:Y:S01]  /*9870*/  HMMA.16816.F32.BF16 R192, R208, R14, R192 ;  /* 0x0000000ed0c0723c */ /* 0x000fe200000418c0 */
[----:B------:R-:W-:Y:S02]  /*9880*/  MUFU.TANH R21, R21 ;  /* 0x0000001500157308 */ /* 0x000fe40000002400 */
[----:B------:R-:W-:Y:S01]  /*9890*/  FMUL.FTZ R29, R29, UR4 ;  /* 0x000000041d1d7c20 */ /* 0x000fe20008410000 */
[----:B------:R-:W-:Y:S01]  /*98a0*/  FMUL.FTZ R28, R28, UR4 ;  /* 0x000000041c1c7c20 */ /* 0x000fe20008410000 */
[----:B------:R-:W-:-:S03]  /*98b0*/  FMUL.FTZ R30, R30, UR4 ;  /* 0x000000041e1e7c20 */ /* 0x000fc60008410000 */
[----:B------:R-:W-:Y:S01]  /*98c0*/  HMMA.16816.F32.BF16 R196, R24, R16, R196 ;  /* 0x0000001018c4723c */ /* 0x000fe200000418c4 */
[----:B------:R-:W-:Y:S01]  /*98d0*/  FMUL.FTZ R16, R33, UR4 ;  /* 0x0000000421107c20 */ /* 0x000fe20008410000 */
[----:B------:R-:W2:Y:S01]  /*98e0*/  MUFU.TANH R212, R29 ;  /* 0x0000001d00d47308 */ /* 0x000ea20000002400 */
[----:B------:R-:W-:-:S05]  /*98f0*/  FMUL.FTZ R17, R34, UR4 ;  /* 0x0000000422117c20 */ /* 0x000fca0008410000 */
[----:B------:R-:W-:Y:S02]  /*9900*/  HMMA.16816.F32.BF16 R200, R8, R6, R200 ;  /* 0x0000000608c8723c */ /* 0x000fe400000418c8 */
[----:B------:R-:W3:Y:S01]  /*9910*/  MUFU.TANH R16, R16 ;  /* 0x0000001000107308 */ /* 0x000ee20000002400 */
[----:B------:R-:W-:Y:S01]  /*9920*/  FMUL.FTZ R192, R192, UR4 ;  /* 0x00000004c0c07c20 */ /* 0x000fe20008410000 */
[----:B------:R-:W-:-:S04]  /*9930*/  FMUL.FTZ R193, R193, UR4 ;  /* 0x00000004c1c17c20 */ /* 0x000fc80008410000 */
[----:B------:R-:W-:Y:S01]  /*9940*/  HMMA.16816.F32.BF16 R188, R24, R18, R188 ;  /* 0x0000001218bc723c */ /* 0x000fe200000418bc */
[C---:B------:R-:W-:Y:S01]  /*9950*/  VIADD R27, R22.reuse, 0xffffff80 ;  /* 0xffffff80161b7836 */ /* 0x040fe20000000000 */
[----:B------:R5:W3:Y:S01]  /*9960*/  MUFU.TANH R214, R28 ;  /* 0x0000001c00d67308 */ /* 0x000ae20000002400 */
[C---:B------:R-:W-:Y:S01]  /*9970*/  IADD3 R25, PT, PT, R22.reuse, -0x7f, RZ ;  /* 0xffffff8116197810 */ /* 0x040fe20007ffe0ff */
[C---:B------:R-:W-:Y:S01]  /*9980*/  VIADD R24, R22.reuse, 0xffffff88 ;  /* 0xffffff8816187836 */ /* 0x040fe20000000000 */
[C---:B------:R-:W-:Y:S01]  /*9990*/  IADD3 R18, PT, PT, R22.reuse, -0x6f, RZ ;  /* 0xffffff9116127810 */ /* 0x040fe20007ffe0ff */
[----:B------:R-:W-:Y:S01]  /*99a0*/  VIADD R19, R22, 0xffffff90 ;  /* 0xffffff9016137836 */ /* 0x000fe20000000000 */
[-C--:B------:R-:W-:Y:S01]  /*99b0*/  ISETP.GE.AND P1, PT, R27, R3.reuse, PT ;  /* 0x000000031b00720c */ /* 0x080fe20003f26270 */
[C---:B------:R-:W-:Y:S01]  /*99c0*/  HMMA.16816.F32.BF16 R196, R8.reuse, R12, R196 ;  /* 0x0000000c08c4723c */ /* 0x040fe200000418c4 */
[-C--:B------:R-:W-:Y:S01]  /*99d0*/  ISETP.GE.AND P0, PT, R25, R3.reuse, PT ;  /* 0x000000031900720c */ /* 0x080fe20003f06270 */
[----:B------:R-:W3:Y:S01]  /*99e0*/  MUFU.TANH R210, R192 ;  /* 0x000000c000d27308 */ /* 0x000ee20000002400 */
[-C--:B------:R-:W-:Y:S01]  /*99f0*/  ISETP.GE.AND P2, PT, R18, R3.reuse, PT ;  /* 0x000000031200720c */ /* 0x080fe20003f46270 */
[----:B------:R-:W-:Y:S01]  /*9a00*/  FMUL.FTZ R7, R200, UR4 ;  /* 0x00000004c8077c20 */ /* 0x000fe20008410000 */
[----:B------:R-:W-:Y:S01]  /*9a10*/  FMUL.FTZ R6, R201, UR4 ;  /* 0x00000004c9067c20 */ /* 0x000fe20008410000 */
[----:B------:R-:W-:Y:S01]  /*9a20*/  FMUL.FTZ R174, R202, UR4 ;  /* 0x00000004caae7c20 */ /* 0x000fe20008410000 */
[----:B------:R-:W-:Y:S01]  /*9a30*/  FMUL.FTZ R20, R203, UR4 ;  /* 0x00000004cb147c20 */ /* 0x000fe20008410000 */
[C---:B------:R-:W-:Y:S01]  /*9a40*/  VIADD R13, R22.reuse, 0xffffff98 ;  /* 0xffffff98160d7836 */ /* 0x040fe20000000000 */
[----:B------:R-:W-:Y:S01]  /*9a50*/  IADD3 R12, PT, PT, R22, -0x67, RZ ;  /* 0xffffff99160c7810 */ /* 0x000fe20007ffe0ff */
[----:B------:R-:W3:Y:S01]  /*9a60*/  MUFU.TANH R209, R193 ;  /* 0x000000c100d17308 */ /* 0x000ee20000002400 */
[----:B------:R-:W-:Y:S01]  /*9a70*/  ISETP.GE.AND P5, PT, R24, R3, PT ;  /* 0x000000031800720c */ /* 0x000fe20003fa6270 */
[----:B------:R-:W-:Y:S01]  /*9a80*/  HMMA.16816.F32.BF16 R188, R8, R14, R188 ;  /* 0x0000000e08bc723c */ /* 0x000fe200000418bc */
[----:B-1----:R-:W-:-:S02]  /*9a90*/  FSEL R26, R0, -INF , !P1 ;  /* 0xff800000001a7808 */ /* 0x002fc40004800000 */
[----:B----4-:R-:W-:Y:S02]  /*9aa0*/  FSEL R22, R176, -INF , !P0 ;  /* 0xff800000b0167808 */ /* 0x010fe40004000000 */
[----:B--2---:R-:W-:Y:S01]  /*9ab0*/  FSEL R212, R212, -INF , !P2 ;  /* 0xff800000d4d47808 */ /* 0x004fe20005000000 */
[----:B------:R-:W1:Y:S01]  /*9ac0*/  MUFU.TANH R173, R173 ;  /* 0x000000ad00ad7308 */ /* 0x000e620000002400 */
[----:B------:R-:W-:Y:S02]  /*9ad0*/  ISETP.GE.U32.AND P2, PT, R169, 0x5, PT ;  /* 0x00000005a900780c */ /* 0x000fe40003f46070 */
[-C--:B------:R-:W-:Y:S02]  /*9ae0*/  ISETP.GE.AND P3, PT, R19, R3.reuse, PT ;  /* 0x000000031300720c */ /* 0x080fe40003f66270 */
[-C--:B------:R-:W-:Y:S02]  /*9af0*/  ISETP.GE.AND P1, PT, R13, R3.reuse, PT ;  /* 0x000000030d00720c */ /* 0x080fe40003f26270 */
[----:B------:R-:W-:Y:S01]  /*9b00*/  ISETP.GE.AND P0, PT, R12, R3, PT ;  /* 0x000000030c00720c */ /* 0x000fe20003f06270 */
[----:B------:R-:W2:Y:S01]  /*9b10*/  MUFU.TANH R7, R7 ;  /* 0x0000000700077308 */ /* 0x000ea20000002400 */
[----:B-----5:R-:W-:-:S02]  /*9b20*/  FSEL R28, R21, -INF , !P5 ;  /* 0xff800000151c7808 */ /* 0x020fc40006800000 */
[----:B---3--:R-:W-:Y:S02]  /*9b30*/  FSEL R16, R16, -INF , !P4 ;  /* 0xff80000010107808 */ /* 0x008fe40006000000 */
[----:B------:R-:W-:Y:S02]  /*9b40*/  FMNMX3.FTZ R3, R166, R26, R22, !PT ;  /* 0x0000001aa6037276 */ /* 0x000fe40007810016 */
[----:B------:R-:W-:Y:S01]  /*9b50*/  FSEL R214, R214, -INF , !P3 ;  /* 0xff800000d6d67808 */ /* 0x000fe20005800000 */
[----:B------:R-:W3:Y:S01]  /*9b60*/  MUFU.TANH R6, R6 ;  /* 0x0000000600067308 */ /* 0x000ee20000002400 */
[----:B------:R-:W-:Y:S02]  /*9b70*/  FMNMX3.FTZ R3, R3, R28, R16, !PT ;  /* 0x0000001c03037276 */ /* 0x000fe40007810010 */
[----:B------:R-:W-:Y:S02]  /*9b80*/  FSEL R210, R210, -INF , !P1 ;  /* 0xff800000d2d27808 */ /* 0x000fe40004800000 */
[----:B------:R-:W-:-:S02]  /*9b90*/  FSEL R209, R209, -INF , !P0 ;  /* 0xff800000d1d17808 */ /* 0x000fc40004000000 */
[----:B------:R-:W-:Y:S01]  /*9ba0*/  FMNMX3.FTZ R3, R3, R214, R212, !PT ;  /* 0x000000d603037276 */ /* 0x000fe200078100d4 */
[----:B------:R-:W4:Y:S03]  /*9bb0*/  MUFU.TANH R174, R174 ;  /* 0x000000ae00ae7308 */ /* 0x000f260000002400 */
[----:B------:R-:W-:-:S05]  /*9bc0*/  FMNMX3.FTZ R8, R3, R210, R209, !PT ;  /* 0x000000d203087276 */ /* 0x000fca00078100d1 */
[----:B------:R-:W1:Y:S08]  /*9bd0*/  MUFU.TANH R20, R20 ;  /* 0x0000001400147308 */ /* 0x000e700000002400 */
[----:B------:R-:W1:Y:S08]  /*9be0*/  MUFU.TANH R17, R17 ;  /* 0x0000001100117308 */ /* 0x000e700000002400 */
        /* <DEDUP_REMOVED lines=8> */
[C---:B------:R-:W-:Y:S02]  /*9c70*/  IADD3 R3, P0, PT, R32.reuse, UR6, RZ ;  /* 0x0000000620037c10 */ /* 0x040fe4000ff1e0ff */
[-C--:B------:R-:W-:Y:S02]  /*9c80*/  LEA R176, P1, R32, R232.reuse, 0x1 ;  /* 0x000000e820b07211 */ /* 0x080fe400078208ff */
[----:B------:R-:W-:Y:S02]  /*9c90*/  IADD3.X R14, PT, PT, R10, UR21, RZ, P0, !PT ;  /* 0x000000150a0e7c10 */ /* 0x000fe400087fe4ff */
[C---:B------:R-:W-:Y:S02]  /*9ca0*/  LEA R34, P0, R3.reuse, R232, 0x1 ;  /* 0x000000e803227211 */ /* 0x040fe400078008ff */
[-C--:B------:R-:W-:Y:S02]  /*9cb0*/  LEA.HI.X R177, R32, R231.reuse, R10, 0x1, P1 ;  /* 0x000000e720b17211 */ /* 0x080fe400008f0c0a */
[----:B-1----:R-:W-:-:S03]  /*9cc0*/  LEA.HI.X R35, R3, R231, R14, 0x1, P0 ;  /* 0x000000e703237211 */ /* 0x002fc600000f0c0e */
        /* <DEDUP_REMOVED lines=8> */
.L_x_1065:
[----:B------:R-:W3:Y:S01]  /*9d50*/  SHFL.BFLY PT, R3, R8, 0x2, 0x1f ;  /* 0x0c401f0008037f89 */ /* 0x000ee200000e0000 */
[----:B------:R-:W-:Y:S01]  /*9d60*/  FMUL.FTZ R31, R31, UR4 ;  /* 0x000000041f1f7c20 */ /* 0x000fe20008410000 */
[----:B------:R-:W-:Y:S01]  /*9d70*/  FMUL.FTZ R195, R195, UR4 ;  /* 0x00000004c3c37c20 */ /* 0x000fe20008410000 */
[----:B------:R-:W-:Y:S01]  /*9d80*/  FMUL.FTZ R194, R194, UR4 ;  /* 0x00000004c2c27c20 */ /* 0x000fe20008410000 */
[-C--:B------:R-:W-:Y:S01]  /*9d90*/  ISETP.GE.AND P1, PT, R27, R2.reuse, PT ;  /* 0x000000021b00720c */ /* 0x080fe20003f26270 */
[----:B------:R-:W4:Y:S01]  /*9da0*/  MUFU.TANH R204, R31 ;  /* 0x0000001f00cc7308 */ /* 0x000f220000002400 */
[-C--:B------:R-:W-:Y:S01]  /*9db0*/  ISETP.GE.AND P0, PT, R25, R2.reuse, PT ;  /* 0x000000021900720c */ /* 0x080fe20003f06270 */
[----:B------:R-:W-:Y:S01]  /*9dc0*/  FMUL.FTZ R193, R196, UR4 ;  /* 0x00000004c4c17c20 */ /* 0x000fe20008410000 */
[----:B------:R-:W-:Y:S01]  /*9dd0*/  FMUL.FTZ R11, R197, UR4 ;  /* 0x00000004c50b7c20 */ /* 0x000fe20008410000 */
[-C--:B------:R-:W-:Y:S01]  /*9de0*/  ISETP.GE.AND P5, PT, R24, R2.reuse, PT ;  /* 0x000000021800720c */ /* 0x080fe20003fa6270 */
[----:B------:R-:W-:Y:S01]  /*9df0*/  FMUL.FTZ R9, R188, UR4 ;  /* 0x00000004bc097c20 */ /* 0x000fe20008410000 */
[-C--:B------:R-:W-:Y:S01]  /*9e00*/  ISETP.GE.AND P4, PT, R23, R2.reuse, PT ;  /* 0x000000021700720c */ /* 0x080fe20003f86270 */
[----:B------:R-:W-:Y:S01]  /*9e10*/  FMUL.FTZ R183, R189, UR4 ;  /* 0x00000004bdb77c20 */ /* 0x000fe20008410000 */
[----:B------:R-:W5:Y:S01]  /*9e20*/  MUFU.TANH R200, R195 ;  /* 0x000000c300c87308 */ /* 0x000f620000002400 */
[----:B------:R-:W-:Y:S01]  /*9e30*/  FSEL R172, R172, -INF , !P1 ;  /* 0xff800000acac7808 */ /* 0x000fe20004800000 */
[----:B------:R-:W-:Y:S01]  /*9e40*/  FMUL.FTZ R188, R198, UR4 ;  /* 0x00000004c6bc7c20 */ /* 0x000fe20008410000 */
[----:B-1----:R-:W-:Y:S01]  /*9e50*/  FSEL R14, R173, -INF , !P0 ;  /* 0xff800000ad0e7808 */ /* 0x002fe20004000000 */
[----:B------:R-:W-:Y:S01]  /*9e60*/  FMUL.FTZ R187, R199, UR4 ;  /* 0x00000004c7bb7c20 */ /* 0x000fe20008410000 */
[-C--:B------:R-:W-:Y:S01]  /*9e70*/  ISETP.GE.AND P2, PT, R18, R2.reuse, PT ;  /* 0x000000021200720c */ /* 0x080fe20003f46270 */
[----:B------:R-:W-:Y:S01]  /*9e80*/  FMUL.FTZ R186, R190, UR4 ;  /* 0x00000004beba7c20 */ /* 0x000fe20008410000 */
[-C--:B------:R-:W-:Y:S01]  /*9e90*/  ISETP.GE.AND P3, PT, R19, R2.reuse, PT ;  /* 0x000000021300720c */ /* 0x080fe20003f66270 */
[----:B------:R-:W1:Y:S01]  /*9ea0*/  MUFU.TANH R202, R194 ;  /* 0x000000c200ca7308 */ /* 0x000e620000002400 */
[-C--:B------:R-:W-:Y:S01]  /*9eb0*/  ISETP.GE.AND P1, PT, R13, R2.reuse, PT ;  /* 0x000000020d00720c */ /* 0x080fe20003f26270 */
[----:B------:R-:W-:Y:S01]  /*9ec0*/  FMUL.FTZ R185, R191, UR4 ;  /* 0x00000004bfb97c20 */ /* 0x000fe20008410000 */
[----:B------:R-:W-:Y:S01]  /*9ed0*/  ISETP.GE.AND P0, PT, R12, R2, PT ;  /* 0x000000020c00720c */ /* 0x000fe20003f06270 */
[----:B--2---:R-:W-:Y:S01]  /*9ee0*/  LDSM.16.MT88.4 R32, [R224+0xa000] ;  /* 0x00a00000e020783b */ /* 0x004fe20000004200 */
[----:B---3--:R-:W-:-:S02]  /*9ef0*/  FMNMX.FTZ R2, R8, R3, !PT ;  /* 0x0000000308027209 */ /* 0x008fc40007810000 */
[----:B------:R-:W-:Y:S01]  /*9f00*/  FSEL R10, R17, -INF , !P5 ;  /* 0xff800000110a7808 */ /* 0x000fe20006800000 */
[----:B------:R-:W2:Y:S01]  /*9f10*/  MUFU.TANH R193, R193 ;  /* 0x000000c100c17308 */ /* 0x000ea20000002400 */
[----:B------:R-:W-:Y:S01]  /*9f20*/  FSEL R8, R0, -INF , !P4 ;  /* 0xff80000000087808 */ /* 0x000fe20006000000 */
[----:B------:R-:W-:Y:S01]  /*9f30*/  SHFL.BFLY PT, R15, R2, 0x1, 0x1f ;  /* 0x0c201f00020f7f89 */ /* 0x000fe200000e0000 */
[----:B------:R-:W-:Y:S02]  /*9f40*/  FMNMX3.FTZ R3, R165, R172, R14, !PT ;  /* 0x000000aca5037276 */ /* 0x000fe4000781000e */
[----:B----4-:R-:W-:Y:S02]  /*9f50*/  FSEL R204, R204, -INF , !P2 ;  /* 0xff800000cccc7808 */ /* 0x010fe40005000000 */
[----:B------:R-:W-:Y:S01]  /*9f60*/  FSEL R208, R208, -INF , !P3 ;  /* 0xff800000d0d07808 */ /* 0x000fe20005800000 */
[----:B------:R-:W3:Y:S01]  /*9f70*/  MUFU.TANH R11, R11 ;  /* 0x0000000b000b7308 */ /* 0x000ee20000002400 */
[----:B------:R-:W-:-:S02]  /*9f80*/  ISETP.GE.AND P2, PT, R27, R170, PT ;  /* 0x000000aa1b00720c */ /* 0x000fc40003f46270 */
[-C--:B------:R-:W-:Y:S02]  /*9f90*/  ISETP.GE.AND P3, PT, R27, R171.reuse, PT ;  /* 0x000000ab1b00720c */ /* 0x080fe40003f66270 */
[-C--:B------:R-:W-:Y:S02]  /*9fa0*/  ISETP.GE.AND P5, PT, R25, R171.reuse, PT ;  /* 0x000000ab1900720c */ /* 0x080fe40003fa6270 */
[----:B------:R-:W-:Y:S01]  /*9fb0*/  FMNMX3.FTZ R3, R3, R10, R8, !PT ;  /* 0x0000000a03037276 */ /* 0x000fe20007810008 */
[----:B------:R-:W4:Y:S01]  /*9fc0*/  MUFU.TANH R9, R9 ;  /* 0x0000000900097308 */ /* 0x000f220000002400 */
[----:B-----5:R-:W-:Y:S02]  /*9fd0*/  FSEL R200, R200, -INF , !P0 ;  /* 0xff800000c8c87808 */ /* 0x020fe40004000000 */
[----:B------:R-:W-:Y:S02]  /*9fe0*/  ISETP.GE.AND P4, PT, R25, R170, PT ;  /* 0x000000aa1900720c */ /* 0x000fe40003f86270 */
[----:B------:R-:W-:-:S02]  /*9ff0*/  ISETP.GE.AND P0, PT, R24, R171, PT ;  /* 0x000000ab1800720c */ /* 0x000fc40003f06270 */
[----:B------:R-:W-:Y:S01]  /*a000*/  FSEL R236, R236, -INF , !P2 ;  /* 0xff800000ecec7808 */ /* 0x000fe20005000000 */
[----:B------:R-:W5:Y:S01]  /*a010*/  MUFU.TANH R183, R183 ;  /* 0x000000b700b77308 */ /* 0x000f620000002400 */
[----:B------:R-:W-:Y:S02]  /*a020*/  FSEL R197, R4, -INF , !P3 ;  /* 0xff80000004c57808 */ /* 0x000fe40005800000 */
[----:B------:R-:W-:Y:S02]  /*a030*/  ISETP.GE.AND P2, PT, R23, R171, PT ;  /* 0x000000ab1700720c */ /* 0x000fe40003f46270 */
[----:B------:R-:W-:Y:S02]  /*a040*/  FSEL R195, R5, -INF , !P5 ;  /* 0xff80000005c37808 */ /* 0x000fe40006800000 */
[----:B-1----:R-:W-:Y:S01]  /*a050*/  FSEL R202, R202, -INF , !P1 ;  /* 0xff800000caca7808 */ /* 0x002fe20004800000 */
[----:B------:R-:W1:Y:S01]  /*a060*/  MUFU.TANH R188, R188 ;  /* 0x000000bc00bc7308 */ /* 0x000e620000002400 */
[----:B------:R-:W-:-:S02]  /*a070*/  FMNMX3.FTZ R3, R3, R208, R204, !PT ;  /* 0x000000d003037276 */ /* 0x000fc400078100cc */
[----:B------:R-:W-:Y:S02]  /*a080*/  ISETP.GE.AND P3, PT, R24, R170, PT ;  /* 0x000000aa1800720c */ /* 0x000fe40003f66270 */
[----:B------:R-:W-:Y:S02]  /*a090*/  FSEL R206, R164, -INF , !P4 ;  /* 0xff800000a4ce7808 */ /* 0x000fe40006000000 */
[----:B------:R-:W-:Y:S01]  /*a0a0*/  FSEL R7, R7, -INF , !P0 ;  /* 0xff80000007077808 */ /* 0x000fe20004000000 */
[----:B------:R-:W1:Y:S01]  /*a0b0*/  MUFU.TANH R187, R187 ;  /* 0x000000bb00bb7308 */ /* 0x000e620000002400 */
[-C--:B------:R-:W-:Y:S02]  /*a0c0*/  ISETP.GE.AND P4, PT, R19, R171.reuse, PT ;  /* 0x000000ab1300720c */ /* 0x080fe40003f86270 */
[----:B------:R-:W-:Y:S02]  /*a0d0*/  ISETP.GE.AND P0, PT, R18, R171, PT ;  /* 0x000000ab1200720c */ /* 0x000fe40003f06270 */
[----:B------:R-:W-:-:S02]  /*a0e0*/  FSEL R5, R6, -INF , !P2 ;  /* 0xff80000006057808 */ /* 0x000fc40005000000 */
[----:B------:R-:W-:Y:S01]  /*a0f0*/  FMNMX3.FTZ R4, R168, R197, R195, !PT ;  /* 0x000000c5a8047276 */ /* 0x000fe200078100c3 */
[----:B------:R-:W1:Y:S01]  /*a100*/  MUFU.TANH R186, R186 ;  /* 0x000000ba00ba7308 */ /* 0x000e620000002400 */
[----:B------:R-:W-:Y:S02]  /*a110*/  FMNMX3.FTZ R30, R3, R202, R200, !PT ;  /* 0x000000ca031e7276 */ /* 0x000fe400078100c8 */
[----:B------:R-:W-:Y:S02]  /*a120*/  FSEL R198, R174, -INF , !P3 ;  /* 0xff800000aec67808 */ /* 0x000fe40005800000 */
[----:B------:R-:W-:Y:S01]  /*a130*/  ISETP.GE.AND P5, PT, R23, R170, PT ;  /* 0x000000aa1700720c */ /* 0x000fe20003fa6270 */
[----:B------:R-:W1:Y:S01]  /*a140*/  SHFL.BFLY PT, R3, R30, 0x2, 0x1f ;  /* 0x0c401f001e037f89 */ /* 0x000e6200000e0000 */
[-C--:B------:R-:W-:Y:S01]  /*a150*/  ISETP.GE.AND P3, PT, R13, R171.reuse, PT ;  /* 0x000000ab0d00720c */ /* 0x080fe20003f66270 */
[----:B------:R-:W1:Y:S01]  /*a160*/  MUFU.TANH R185, R185 ;  /* 0x000000b900b97308 */ /* 0x000e620000002400 */
[----:B------:R-:W-:-:S02]  /*a170*/  ISETP.GE.AND P2, PT, R12, R171, PT ;  /* 0x000000ab0c00720c */ /* 0x000fc40003f46270 */
[----:B--2---:R-:W-:Y:S02]  /*a180*/  FSEL R193, R193, -INF , !P4 ;  /* 0xff800000c1c17808 */ /* 0x004fe40006000000 */
[----:B---3--:R-:W-:Y:S02]  /*a190*/  FSEL R191, R11, -INF , !P0 ;  /* 0xff8000000bbf7808 */ /* 0x008fe40004000000 */
[----:B------:R-:W-:Y:S02]  /*a1a0*/  FMNMX3.FTZ R4, R4, R7, R5, !PT ;  /* 0x0000000704047276 */ /* 0x000fe40007810005 */
[----:B------:R-:W-:Y:S02]  /*a1b0*/  FSEL R164, R20, -INF , !P5 ;  /* 0xff80000014a47808 */ /* 0x000fe40006800000 */
[----:B----4-:R-:W-:Y:S02]  /*a1c0*/  FSEL R190, R9, -INF , !P3 ;  /* 0xff80000009be7808 */ /* 0x010fe40005800000 */
[----:B-----5:R-:W-:-:S02]  /*a1d0*/  FSEL R183, R183, -INF , !P2 ;  /* 0xff800000b7b77808 */ /* 0x020fc40005000000 */
[----:B------:R-:W-:Y:S02]  /*a1e0*/  FMNMX3.FTZ R4, R4, R193, R191, !PT ;  /* 0x000000c104047276 */ /* 0x000fe400078100bf */
[-C--:B------:R-:W-:Y:S02]  /*a1f0*/  ISETP.GE.AND P5, PT, R19, R170.reuse, PT ;  /* 0x000000aa1300720c */ /* 0x080fe40003fa6270 */
[----:B------:R-:W-:Y:S02]  /*a200*/  ISETP.GE.AND P4, PT, R18, R170, PT ;  /* 0x000000aa1200720c */ /* 0x000fe40003f86270 */
[----:B------:R-:W-:Y:S02]  /*a210*/  FMNMX3.FTZ R189, R167, R236, R206, !PT ;  /* 0x000000eca7bd7276 */ /* 0x000fe400078100ce */
[----:B------:R-:W-:Y:S02]  /*a220*/  FMNMX3.FTZ R9, R4, R190, R183, !PT ;  /* 0x000000be04097276 */ /* 0x000fe400078100b7 */
[----:B------:R-:W-:-:S02]  /*a230*/  ISETP.GE.AND P3, PT, R13, R170, PT ;  /* 0x000000aa0d00720c */ /* 0x000fc40003f66270 */
[----:B------:R-:W-:Y:S01]  /*a240*/  ISETP.GE.AND P2, PT, R12, R170, PT ;  /* 0x000000aa0c00720c */ /* 0x000fe20003f46270 */
[----:B------:R-:W2:Y:S01]  /*a250*/  SHFL.BFLY PT, R6, R9, 0x2, 0x1f ;  /* 0x0c401f0009067f89 */ /* 0x000ea200000e0000 */
[----:B-1----:R-:W-:Y:S02]  /*a260*/  FSEL R188, R188, -INF , !P5 ;  /* 0xff800000bcbc7808 */ /* 0x002fe40006800000 */
[----:B------:R-:W-:Y:S02]  /*a270*/  FSEL R187, R187, -INF , !P4 ;  /* 0xff800000bbbb7808 */ /* 0x000fe40006000000 */
[----:B------:R-:W-:Y:S02]  /*a280*/  FMNMX3.FTZ R189, R189, R198, R164, !PT ;  /* 0x000000c6bdbd7276 */ /* 0x000fe400078100a4 */
[----:B------:R-:W-:Y:S02]  /*a290*/  FSEL R186, R186, -INF , !P3 ;  /* 0xff800000baba7808 */ /* 0x000fe40005800000 */
[----:B------:R-:W-:-:S02]  /*a2a0*/  FSEL R185, R185, -INF , !P2 ;  /* 0xff800000b9b97808 */ /* 0x000fc40005000000 */
[----:B------:R-:W-:Y:S02]  /*a2b0*/  FMNMX3.FTZ R189, R189, R188, R187, !PT ;  /* 0x000000bcbdbd7276 */ /* 0x000fe400078100bb */
[----:B------:R-:W-:Y:S02]  /*a2c0*/  FMNMX.FTZ R3, R30, R3, !PT ;  /* 0x000000031e037209 */ /* 0x000fe40007810000 */
[----:B------:R-:W-:Y:S02]  /*a2d0*/  FMNMX3.FTZ R189, R189, R186, R185, !PT ;  /* 0x000000babdbd7276 */ /* 0x000fe400078100b9 */
[----:B------:R-:W-:Y:S01]  /*a2e0*/  FMNMX.FTZ R0, R2, R15, !PT ;  /* 0x0000000f02007209 */ /* 0x000fe20007810000 */
[----:B------:R-:W1:Y:S03]  /*a2f0*/  SHFL.BFLY PT, R30, R3, 0x1, 0x1f ;  /* 0x0c201f00031e7f89 */ /* 0x000e6600000e0000 */
[C---:B------:R-:W-:Y:S01]  /*a300*/  FSETP.NEU.FTZ.AND P1, PT, R0.reuse, -INF , PT ;  /* 0xff8000000000780b */ /* 0x040fe20003f3d000 */
[----:B------:R-:W3:Y:S01]  /*a310*/  SHFL.BFLY PT, R4, R189, 0x2, 0x1f ;  /* 0x0c401f00bd047f89 */ /* 0x000ee200000e0000 */
[----:B------:R-:W-:Y:S01]  /*a320*/  FMUL.FTZ R211, R0, UR8 ;  /* 0x0000000800d37c20 */ /* 0x000fe20008410000 */
[----:B--2---:R-:W-:-:S02]  /*a330*/  FMNMX.FTZ R9, R9, R6, !PT ;  /* 0x0000000609097209 */ /* 0x004fc40007810000 */
[----:B------:R-:W-:Y:S02]  /*a340*/  FSEL R11, R0, RZ, P1 ;  /* 0x000000ff000b7208 */ /* 0x000fe40000800000 */
[----:B------:R-:W-:Y:S01]  /*a350*/  FSEL R211, R211, RZ, P1 ;  /* 0x000000ffd3d37208 */ /* 0x000fe20000800000 */
[----:B------:R-:W2:Y:S04]  /*a360*/  SHFL.BFLY PT, R184, R9, 0x1, 0x1f ;  /* 0x0c201f0009b87f89 */ /* 0x000ea800000e0000 */
[--C-:B------:R-:W-:Y:S01]  /*a370*/  FFMA.FTZ R176, R26, UR8, -R211.reuse ;  /* 0x000000081ab07c23 */ /* 0x100fe200080108d3 */
[--C-:B------:R-:W-:Y:S01]  /*a380*/  FFMA.FTZ R2, R22, UR8, -R211.reuse ;  /* 0x0000000816027c23 */ /* 0x100fe200080108d3 */
[--C-:B------:R-:W-:Y:S01]  /*a390*/  FFMA.FTZ R178, R28, UR8, -R211.reuse ;  /* 0x000000081cb27c23 */ /* 0x100fe200080108d3 */
[----:B------:R-:W-:Y:S01]  /*a3a0*/  FFMA.FTZ R171, R16, UR8, -R211 ;  /* 0x0000000810ab7c23 */ /* 0x000fe200080108d3 */
[----:B------:R-:W-:Y:S02]  /*a3b0*/  LDSM.16.MT88.4 R24, [R223] ;  /* 0x00000000df18783b */ /* 0x000fe40000004200 */
[----:B------:R-:W-:Y:S02]  /*a3c0*/  MUFU.EX2 R176, R176 ;  /* 0x000000b000b07308 */ /* 0x000fe40000000800 */
[----:B------:R-:W-:Y:S01]  /*a3d0*/  LDSM.16.MT88.4 R20, [R218] ;  /* 0x00000000da14783b */ /* 0x000fe20000004200 */
[----:B-1----:R-:W-:-:S03]  /*a3e0*/  FMNMX.FTZ R3, R3, R30, !PT ;  /* 0x0000001e03037209 */ /* 0x002fc60007810000 */
[----:B------:R-:W-:Y:S01]  /*a3f0*/  LDSM.16.MT88.4 R28, [R219+0xa000] ;  /* 0x00a00000db1c783b */ /* 0x000fe20000004200 */
[----:B---3--:R-:W-:Y:S01]  /*a400*/  FMNMX.FTZ R189, R189, R4, !PT ;  /* 0x00000004bdbd7209 */ /* 0x008fe20007810000 */
[C---:B------:R-:W-:Y:S01]  /*a410*/  FMUL.FTZ R203, R3.reuse, UR8 ;  /* 0x0000000803cb7c20 */ /* 0x040fe20008410000 */
[----:B------:R-:W-:Y:S01]  /*a420*/  FSETP.NEU.FTZ.AND P0, PT, R3, -INF , PT ;  /* 0xff8000000300780b */ /* 0x000fe20003f1d000 */
[----:B------:R-:W-:Y:S01]  /*a430*/  LDSM.16.MT88.4 R16, [R224+0xb000] ;  /* 0x00b00000e010783b */ /* 0x000fe20000004200 */
[----:B------:R-:W1:Y:S02]  /*a440*/  MUFU.EX2 R2, R2 ;  /* 0x0000000200027308 */ /* 0x000e640000000800 */
[----:B------:R-:W-:Y:S01]  /*a450*/  FSEL R203, R203, RZ, P0 ;  /* 0x000000ffcbcb7208 */ /* 0x000fe20000000000 */
[----:B------:R-:W3:Y:S01]  /*a460*/  SHFL.BFLY PT, R4, R189, 0x1, 0x1f ;  /* 0x0c201f00bd047f89 */ /* 0x000ee200000e0000 */
[----:B--2---:R-:W-:-:S03]  /*a470*/  FMNMX.FTZ R184, R9, R184, !PT ;  /* 0x000000b809b87209 */ /* 0x004fc60007810000 */
[--C-:B------:R-:W-:Y:S01]  /*a480*/  FFMA.FTZ R179, R8, UR8, -R203.reuse ;  /* 0x0000000808b37c23 */ /* 0x100fe200080108cb */
[----:B------:R-:W-:Y:S01]  /*a490*/  FFMA.FTZ R170, R10, UR8, -R203 ;  /* 0x000000080aaa7c23 */ /* 0x000fe200080108cb */
[----:B------:R-:W-:Y:S01]  /*a4a0*/  FSEL R8, R3, RZ, P0 ;  /* 0x000000ff03087208 */ /* 0x000fe20000000000 */
[----:B------:R-:W-:Y:S01]  /*a4b0*/  FMUL.FTZ R192, R184, UR8 ;  /* 0x00000008b8c07c20 */ /* 0x000fe20008410000 */
[----:B------:R-:W-:Y:S01]  /*a4c0*/  FADD.FTZ R10, R166, -R11 ;  /* 0x8000000ba60a7221 */ /* 0x000fe20000010000 */
[----:B------:R-:W-:Y:S01]  /*a4d0*/  FSETP.NEU.FTZ.AND P1, PT, R184, -INF , PT ;  /* 0xff800000b800780b */ /* 0x000fe20003f3d000 */
[--C-:B------:R-:W-:Y:S01]  /*a4e0*/  FFMA.FTZ R177, R14, UR8, -R203.reuse ;  /* 0x000000080eb17c23 */ /* 0x100fe200080108cb */
[----:B------:R-:W-:Y:S01]  /*a4f0*/  FADD.FTZ R8, R165, -R8 ;  /* 0x80000008a5087221 */ /* 0x000fe20000010000 */
[----:B------:R-:W-:Y:S01]  /*a500*/  FMUL.FTZ R10, R10, UR8 ;  /* 0x000000080a0a7c20 */ /* 0x000fe20008410000 */
[----:B------:R-:W-:Y:S01]  /*a510*/  FSEL R192, R192, RZ, P1 ;  /* 0x000000ffc0c07208 */ /* 0x000fe20000800000 */
[----:B------:R-:W2:Y:S01]  /*a520*/  LDSM.16.MT88.4 R12, [R219+0xb000] ;  /* 0x00b00000db0c783b */ /* 0x000ea20000004200 */
[----:B------:R-:W-:Y:S01]  /*a530*/  FMUL.FTZ R181, R8, UR8 ;  /* 0x0000000808b57c20 */ /* 0x000fe20008410000 */
[----:B------:R4:W5:Y:S01]  /*a540*/  MUFU.EX2 R182, R10 ;  /* 0x0000000a00b67308 */ /* 0x0009620000000800 */
[----:B------:R-:W-:Y:S01]  /*a550*/  FSEL R165, R184, RZ, P1 ;  /* 0x000000ffb8a57208 */ /* 0x000fe20000800000 */
[--C-:B------:R-:W-:Y:S01]  /*a560*/  FFMA.FTZ R194, R197, UR8, -R192.reuse ;  /* 0x00000008c5c27c23 */ /* 0x100fe200080108c0 */
[--C-:B------:R-:W-:Y:S01]  /*a570*/  FFMA.FTZ R196, R7, UR8, -R192.reuse ;  /* 0x0000000807c47c23 */ /* 0x100fe200080108c0 */
[--C-:B------:R-:W-:Y:S01]  /*a580*/  FFMA.FTZ R199, R5, UR8, -R192.reuse ;  /* 0x0000000805c77c23 */ /* 0x100fe200080108c0 */
[----:B------:R-:W-:Y:S01]  /*a590*/  FFMA.FTZ R180, R172, UR8, -R203 ;  /* 0x00000008acb47c23 */ /* 0x000fe200080108cb */
[----:B------:R-:W-:Y:S01]  /*a5a0*/  FADD.FTZ R165, R168, -R165 ;  /* 0x800000a5a8a57221 */ /* 0x000fe20000010000 */
[----:B------:R-:W-:Y:S01]  /*a5b0*/  FFMA.FTZ R195, R195, UR8, -R192 ;  /* 0x00000008c3c37c23 */ /* 0x000fe200080108c0 */
[----:B---3--:R-:W-:Y:S01]  /*a5c0*/  FMNMX.FTZ R189, R189, R4, !PT ;  /* 0x00000004bdbd7209 */ /* 0x008fe20007810000 */
[----:B------:R-:W-:Y:S01]  /*a5d0*/  MUFU.EX2 R178, R178 ;  /* 0x000000b200b27308 */ /* 0x000fe20000000800 */
[----:B------:R-:W-:Y:S01]  /*a5e0*/  LDSM.16.MT88.4 R4, [R218+0x1000] ;  /* 0x00100000da04783b */ /* 0x000fe20000004200 */
[----:B------:R-:W-:Y:S01]  /*a5f0*/  FMUL.FTZ R165, R165, UR8 ;  /* 0x00000008a5a57c20 */ /* 0x000fe20008410000 */
[C---:B------:R-:W-:Y:S01]  /*a600*/  FSETP.NEU.FTZ.AND P0, PT, R189.reuse, -INF , PT ;  /* 0xff800000bd00780b */ /* 0x040fe20003f1d000 */
[C---:B------:R-:W-:Y:S01]  /*a610*/  FMUL.FTZ R197, R189.reuse, UR8 ;  /* 0x00000008bdc57c20 */ /* 0x040fe20008410000 */
[----:B-1----:R-:W-:Y:S01]  /*a620*/  F2FP.BF16.F32.PACK_AB R172, R2, R176 ;  /* 0x000000b002ac723e */ /* 0x002fe200000010ff */
[----:B------:R-:W-:Y:S01]  /*a630*/  FFMA.FTZ R208, R208, UR8, -R203 ;  /* 0x00000008d0d07c23 */ /* 0x000fe200080108cb */
[----:B------:R-:W-:Y:S01]  /*a640*/  FSEL R166, R189, RZ, P0 ;  /* 0x000000ffbda67208 */ /* 0x000fe20000000000 */
[----:B----4-:R-:W1:Y:S01]  /*a650*/  LDSM.16.MT88.4 R8, [R223+0x1000] ;  /* 0x00100000df08783b */ /* 0x010e620000004200 */
[----:B------:R-:W-:Y:S01]  /*a660*/  FSEL R197, R197, RZ, P0 ;  /* 0x000000ffc5c57208 */ /* 0x000fe20000000000 */
[----:B------:R-:W3:Y:S01]  /*a670*/  MUFU.EX2 R171, R171 ;  /* 0x000000ab00ab7308 */ /* 0x000ee20000000800 */
[-C--:B-----5:R-:W-:Y:S01]  /*a680*/  FMUL.FTZ R156, R156, R182.reuse ;  /* 0x000000b69c9c7220 */ /* 0x0a0fe20000410000 */
[----:B------:R-:W-:Y:S01]  /*a690*/  FADD.FTZ R166, R167, -R166 ;  /* 0x800000a6a7a67221 */ /* 0x000fe20000010000 */
[-C--:B------:R-:W-:Y:S01]  /*a6a0*/  FMUL.FTZ R157, R157, R182.reuse ;  /* 0x000000b69d9d7220 */ /* 0x080fe20000410000 */
[--C-:B------:R-:W-:Y:S01]  /*a6b0*/  FFMA.FTZ R201, R236, UR8, -R197.reuse ;  /* 0x00000008ecc97c23 */ /* 0x100fe200080108c5 */
[--C-:B------:R-:W-:Y:S01]  /*a6c0*/  FFMA.FTZ R206, R206, UR8, -R197.reuse ;  /* 0x00000008cece7c23 */ /* 0x100fe200080108c5 */
[--C-:B------:R-:W-:Y:S01]  /*a6d0*/  FFMA.FTZ R198, R198, UR8, -R197.reuse ;  /* 0x00000008c6c67c23 */ /* 0x100fe200080108c5 */
[----:B------:R-:W-:Y:S01]  /*a6e0*/  FFMA.FTZ R205, R164, UR8, -R197 ;  /* 0x00000008a4cd7c23 */ /* 0x000fe200080108c5 */
[----:B------:R-:W-:Y:S01]  /*a6f0*/  FMUL.FTZ R207, R166, UR8 ;  /* 0x00000008a6cf7c20 */ /* 0x000fe20008410000 */
        /* <DEDUP_REMOVED lines=8> */
[----:B------:R-:W-:Y:S01]  /*a780*/  MUFU.EX2 R180, R180 ;  /* 0x000000b400b47308 */ /* 0x000fe20000000800 */
[----:B---3--:R-:W-:Y:S01]  /*a790*/  F2FP.BF16.F32.PACK_AB R174, R171, R178 ;  /* 0x000000b2abae723e */ /* 0x008fe200000010ff */
[-C--:B------:R-:W-:Y:S01]  /*a7a0*/  FMUL.FTZ R41, R41, R182.reuse ;  /* 0x000000b629297220 */ /* 0x080fe20000410000 */
[-C--:B------:R-:W-:Y:S01]  /*a7b0*/  FMUL.FTZ R44, R44, R182.reuse ;  /* 0x000000b62c2c7220 */ /* 0x080fe20000410000 */
[-C--:B------:R-:W-:Y:S01]  /*a7c0*/  FMUL.FTZ R45, R45, R182.reuse ;  /* 0x000000b62d2d7220 */ /* 0x080fe20000410000 */
[-C--:B------:R-:W-:Y:S01]  /*a7d0*/  FMUL.FTZ R56, R56, R182.reuse ;  /* 0x000000b638387220 */ /* 0x080fe20000410000 */
[-C--:B------:R-:W-:Y:S01]  /*a7e0*/  FMUL.FTZ R57, R57, R182.reuse ;  /* 0x000000b639397220 */ /* 0x080fe20000410000 */
[-C--:B------:R-:W-:Y:S01]  /*a7f0*/  FMUL.FTZ R60, R60, R182.reuse ;  /* 0x000000b63c3c7220 */ /* 0x080fe20000410000 */
[----:B------:R-:W3:Y:S01]  /*a800*/  MUFU.EX2 R177, R177 ;  /* 0x000000b100b17308 */ /* 0x000ee20000000800 */
        /* <DEDUP_REMOVED lines=15> */
[----:B------:R-:W4:Y:S01]  /*a900*/  MUFU.EX2 R179, R179 ;  /* 0x000000b300b37308 */ /* 0x000f220000000800 */
[----:B---3--:R-:W-:Y:S01]  /*a910*/  F2FP.BF16.F32.PACK_AB R173, R177, R180 ;  /* 0x000000b4b1ad723e */ /* 0x008fe200000010ff */
[-C--:B------:R-:W-:Y:S01]  /*a920*/  FMUL.FTZ R121, R121, R182.reuse ;  /* 0x000000b679797220 */ /* 0x080fe20000410000 */
[-C--:B------:R-:W-:Y:S01]  /*a930*/  FMUL.FTZ R124, R124, R182.reuse ;  /* 0x000000b67c7c7220 */ /* 0x080fe20000410000 */
[-C--:B------:R-:W-:Y:S01]  /*a940*/  FMUL.FTZ R125, R125, R182.reuse ;  /* 0x000000b67d7d7220 */ /* 0x080fe20000410000 */
[----:B------:R-:W-:Y:S01]  /*a950*/  FFMA.FTZ R202, R202, UR8, -R203 ;  /* 0x00000008caca7c23 */ /* 0x000fe200080108cb */
[--C-:B------:R-:W-:Y:S01]  /*a960*/  FFMA.FTZ R193, R193, UR8, -R192.reuse ;  /* 0x00000008c1c17c23 */ /* 0x100fe200080108c0 */
[--C-:B------:R-:W-:Y:S01]  /*a970*/  FFMA.FTZ R188, R188, UR8, -R197.reuse ;  /* 0x00000008bcbc7c23 */ /* 0x100fe200080108c5 */
[----:B------:R-:W3:Y:S01]  /*a980*/  MUFU.EX2 R181, R181 ;  /* 0x000000b500b57308 */ /* 0x000ee20000000800 */
[--C-:B------:R-:W-:Y:S01]  /*a990*/  FFMA.FTZ R187, R187, UR8, -R197.reuse ;  /* 0x00000008bbbb7c23 */ /* 0x100fe200080108c5 */
[--C-:B------:R-:W-:Y:S01]  /*a9a0*/  FFMA.FTZ R190, R190, UR8, -R192.reuse ;  /* 0x00000008bebe7c23 */ /* 0x100fe200080108c0 */
[----:B------:R-:W-:Y:S01]  /*a9b0*/  FFMA.FTZ R183, R183, UR8, -R192 ;  /* 0x00000008b7b77c23 */ /* 0x000fe200080108c0 */
[--C-:B------:R-:W-:Y:S01]  /*a9c0*/  FFMA.FTZ R186, R186, UR8, -R197.reuse ;  /* 0x00000008baba7c23 */ /* 0x100fe200080108c5 */
[----:B------:R-:W-:Y:S01]  /*a9d0*/  FFMA.FTZ R185, R185, UR8, -R197 ;  /* 0x00000008b9b97c23 */ /* 0x000fe200080108c5 */
[----:B------:R-:W-:Y:S01]  /*a9e0*/  FFMA.FTZ R237, R237, R182, R176 ;  /* 0x000000b6eded7223 */ /* 0x000fe200000100b0 */
[----:B------:R-:W-:Y:S01]  /*a9f0*/  ISETP.NE.AND P0, PT, R169, 0x4, PT ;  /* 0x00000004a900780c */ /* 0x000fe20003f05270 */
[----:B------:R-:W-:Y:S01]  /*aa00*/  MUFU.EX2 R194, R194 ;  /* 0x000000c200c27308 */ /* 0x000fe20000000800 */
[----:B----4-:R-:W-:Y:S01]  /*aa10*/  F2FP.BF16.F32.PACK_AB R175, R179, R170 ;  /* 0x000000aab3af723e */ /* 0x010fe200000010ff */
[----:B------:R-:W-:Y:S01]  /*aa20*/  FADD.FTZ R237, R2, R237 ;  /* 0x000000ed02ed7221 */ /* 0x000fe20000010000 */
[----:B------:R-:W-:-:S03]  /*aa30*/  IADD3 R169, PT, PT, R169, -0x5, RZ ;  /* 0xfffffffba9a97810 */ /* 0x000fc60007ffe0ff */
[----:B------:R-:W-:Y:S01]  /*aa40*/  FADD.FTZ R178, R178, R237 ;  /* 0x000000edb2b27221 */ /* 0x000fe20000010000 */
[----:B------:R-:W-:Y:S01]  /*aa50*/  SEL R236, R169, 0xffffffff, P0 ;  /* 0xffffffffa9ec7807 */ /* 0x000fe20000000000 */
[----:B------:R-:W4:Y:S01]  /*aa60*/  MUFU.EX2 R195, R195 ;  /* 0x000000c300c37308 */ /* 0x000f220000000800 */
[-C--:B---3--:R-:W-:Y:S01]  /*aa70*/  FMUL.FTZ R158, R158, R181.reuse ;  /* 0x000000b59e9e7220 */ /* 0x088fe20000410000 */
        /* <DEDUP_REMOVED lines=35> */
[----:B----4-:R-:W-:Y:S01]  /*acb0*/  F2FP.BF16.F32.PACK_AB R164, R195, R194 ;  /* 0x000000c2c3a4723e */ /* 0x010fe200000010ff */
[----:B------:R-:W-:Y:S01]  /*acc0*/  HMMA.16816.F32.BF16 R156, R172, R32, R156 ;  /* 0x00000020ac9c723c */ /* 0x000fe2000004189c */
[----:B---3--:R-:W-:Y:S01]  /*acd0*/  F2FP.BF16.F32.PACK_AB R166, R199, R196 ;  /* 0x000000c4c7a6723e */ /* 0x008fe200000010ff */
[----:B------:R-:W3:Y:S01]  /*ace0*/  MUFU.EX2 R205, R205 ;  /* 0x000000cd00cd7308 */ /* 0x000ee20000000800 */
[----:B------:R-:W-:Y:S01]  /*acf0*/  FFMA.FTZ R180, R235, R181, R180 ;  /* 0x000000b5ebb47223 */ /* 0x000fe200000100b4 */
[----:B------:R-:W-:-:S03]  /*ad00*/  FADD.FTZ R171, R171, R178 ;  /* 0x000000b2abab7221 */ /* 0x000fc60000010000 */
[----:B------:R-:W-:Y:S01]  /*ad10*/  FADD.FTZ R177, R177, R180 ;  /* 0x000000b4b1b17221 */ /* 0x000fe20000010000 */
[----:B------:R-:W-:Y:S02]  /*ad20*/  HMMA.16816.F32.BF16 R152, R172, R34, R152 ;  /* 0x00000022ac98723c */ /* 0x000fe40000041898 */
[----:B------:R4:W5:Y:S01]  /*ad30*/  MUFU.EX2 R206, R165 ;  /* 0x000000a500ce7308 */ /* 0x0009620000000800 */
[----:B------:R-:W-:-:S04]  /*ad40*/  FADD.FTZ R170, R170, R177 ;  /* 0x000000b1aaaa7221 */ /* 0x000fc80000010000 */
[----:B------:R-:W-:Y:S01]  /*ad50*/  FADD.FTZ R179, R179, R170 ;  /* 0x000000aab3b37221 */ /* 0x000fe20000010000 */
[----:B------:R-:W-:Y:S02]  /*ad60*/  HMMA.16816.F32.BF16 R140, R172, R28, R140 ;  /* 0x0000001cac8c723c */ /* 0x000fe4000004188c */
[----:B------:R-:W2:Y:S01]  /*ad70*/  MUFU.EX2 R207, R207 ;  /* 0x000000cf00cf7308 */ /* 0x000ea20000000800 */
[----:B---3--:R-:W-:-:S05]  /*ad80*/  F2FP.BF16.F32.PACK_AB R167, R205, R198 ;  /* 0x000000c6cda7723e */ /* 0x008fca00000010ff */
[C---:B------:R-:W-:Y:S02]  /*ad90*/  HMMA.16816.F32.BF16 R136, R172.reuse, R30, R136 ;  /* 0x0000001eac88723c */ /* 0x040fe40000041888 */
[----:B------:R-:W-:Y:S01]  /*ada0*/  MUFU.EX2 R208, R208 ;  /* 0x000000d000d07308 */ /* 0x000fe20000000800 */
[----:B----4-:R-:W-:Y:S01]  /*adb0*/  F2FP.BF16.F32.PACK_AB R165, R168, R201 ;  /* 0x000000c9a8a5723e */ /* 0x010fe200000010ff */
[-C--:B-----5:R-:W-:Y:S01]  /*adc0*/  FMUL.FTZ R160, R160, R206.reuse ;  /* 0x000000cea0a07220 */ /* 0x0a0fe20000410000 */
[-C--:B------:R-:W-:Y:S01]  /*add0*/  FMUL.FTZ R161, R161, R206.reuse ;  /* 0x000000cea1a17220 */ /* 0x080fe20000410000 */
[-C--:B------:R-:W-:Y:S01]  /*ade0*/  FMUL.FTZ R148, R148, R206.reuse ;  /* 0x000000ce94947220 */ /* 0x080fe20000410000 */
[-C--:B------:R-:W-:Y:S01]  /*adf0*/  FMUL.FTZ R149, R149, R206.reuse ;  /* 0x000000ce95957220 */ /* 0x080fe20000410000 */
[-C--:B------:R-:W-:Y:S01]  /*ae00*/  FMUL.FTZ R144, R144, R206.reuse ;  /* 0x000000ce90907220 */ /* 0x080fe20000410000 */
[-C--:B------:R-:W-:Y:S01]  /*ae10*/  FMUL.FTZ R145, R145, R206.reuse ;  /* 0x000000ce91917220 */ /* 0x080fe20000410000 */
[-C--:B------:R-:W-:Y:S01]  /*ae20*/  FMUL.FTZ R132, R132, R206.reuse ;  /* 0x000000ce84847220 */ /* 0x080fe20000410000 */
        /* <DEDUP_REMOVED lines=82> */
[C---:B-1----:R-:W-:Y:S08]  /*b350*/  HMMA.16816.F32.BF16 R104, R172.reuse, R8, R104 ;  /* 0x00000008ac68723c */ /* 0x042ff00000041868 */
[C---:B------:R-:W-:Y:S08]  /*b360*/  HMMA.16816.F32.BF16 R108, R172.reuse, R10, R108 ;  /* 0x0000000aac6c723c */ /* 0x040ff0000004186c */
[C---:B------:R-:W-:Y:S08]  /*b370*/  HMMA.16816.F32.BF16 R120, R172.reuse, R4, R120 ;  /* 0x00000004ac78723c */ /* 0x040ff00000041878 */
[----:B------:R-:W-:Y:S01]  /*b380*/  HMMA.16816.F32.BF16 R124, R172, R6, R124 ;  /* 0x00000006ac7c723c */ /* 0x000fe2000004187c */
[----:B------:R-:W-:Y:S01]  /*b390*/  FFMA.FTZ R175, R209, UR8, -R211 ;  /* 0x00000008d1af7c23 */ /* 0x000fe200080108d3 */
[----:B------:R-:W-:Y:S01]  /*b3a0*/  FFMA.FTZ R209, R204, UR8, -R203 ;  /* 0x00000008ccd17c23 */ /* 0x000fe200080108cb */
[--C-:B------:R-:W-:Y:S01]  /*b3b0*/  FFMA.FTZ R172, R214, UR8, -R211.reuse ;  /* 0x00000008d6ac7c23 */ /* 0x100fe200080108d3 */
[--C-:B------:R-:W-:Y:S01]  /*b3c0*/  FFMA.FTZ R173, R212, UR8, -R211.reuse ;  /* 0x00000008d4ad7c23 */ /* 0x100fe200080108d3 */
[----:B------:R-:W-:Y:S01]  /*b3d0*/  FFMA.FTZ R174, R210, UR8, -R211 ;  /* 0x00000008d2ae7c23 */ /* 0x000fe200080108d3 */
[----:B------:R-:W-:Y:S01]  /*b3e0*/  FFMA.FTZ R203, R200, UR8, -R203 ;  /* 0x00000008c8cb7c23 */ /* 0x000fe200080108cb */
[----:B------:R-:W-:Y:S01]  /*b3f0*/  MUFU.EX2 R175, R175 ;  /* 0x000000af00af7308 */ /* 0x000fe20000000800 */
[----:B------:R-:W-:Y:S01]  /*b400*/  HMMA.16816.F32.BF16 R160, R164, R32, R160 ;  /* 0x00000020a4a0723c */ /* 0x000fe200000418a0 */
[----:B------:R-:W-:-:S06]  /*b410*/  FFMA.FTZ R200, R191, UR8, -R192 ;  /* 0x00000008bfc87c23 */ /* 0x000fcc00080108c0 */
[----:B------:R-:W-:Y:S01]  /*b420*/  MUFU.EX2 R172, R172 ;  /* 0x000000ac00ac7308 */ /* 0x000fe20000000800 */
[C---:B------:R-:W-:Y:S01]  /*b430*/  HMMA.16816.F32.BF16 R148, R164.reuse, R34, R148 ;  /* 0x00000022a494723c */ /* 0x040fe20000041894 */
[----:B------:R-:W1:Y:S06]  /*b440*/  LDSM.16.MT88.4 R32, [R224+0xa800] ;  /* 0x00a80000e020783b */ /* 0x000e6c0000004200 */
[----:B------:R-:W2:Y:S01]  /*b450*/  MUFU.EX2 R173, R173 ;  /* 0x000000ad00ad7308 */ /* 0x000ea20000000800 */
[C---:B------:R-:W-:Y:S07]  /*b460*/  HMMA.16816.F32.BF16 R144, R164.reuse, R28, R144 ;  /* 0x0000001ca490723c */ /* 0x040fee0000041890 */
[----:B------:R-:W-:Y:S01]  /*b470*/  MUFU.EX2 R174, R174 ;  /* 0x000000ae00ae7308 */ /* 0x000fe20000000800 */
[C---:B------:R-:W-:Y:S01]  /*b480*/  HMMA.16816.F32.BF16 R132, R164.reuse, R30, R132 ;  /* 0x0000001ea484723c */ /* 0x040fe20000041884 */
[----:B------:R-:W3:Y:S06]  /*b490*/  LDSM.16.MT88.4 R28, [R219+0xa800] ;  /* 0x00a80000db1c783b */ /* 0x000eec0000004200 */
[----:B------:R-:W4:Y:S01]  /*b4a0*/  MUFU.EX2 R209, R209 ;  /* 0x000000d100d17308 */ /* 0x000f220000000800 */
[C---:B------:R-:W-:Y:S07]  /*b4b0*/  HMMA.16816.F32.BF16 R36, R164.reuse, R24, R36 ;  /* 0x00000018a424723c */ /* 0x040fee0000041824 */
[----:B------:R-:W5:Y:S01]  /*b4c0*/  MUFU.EX2 R203, R203 ;  /* 0x000000cb00cb7308 */ /* 0x000f620000000800 */
[C---:B------:R-:W-:Y:S01]  /*b4d0*/  HMMA.16816.F32.BF16 R48, R164.reuse, R26, R48 ;  /* 0x0000001aa430723c */ /* 0x040fe20000041830 */
[----:B------:R-:W3:Y:S06]  /*b4e0*/  LDSM.16.MT88.4 R24, [R217] ;  /* 0x00000000d918783b */ /* 0x000eec0000004200 */
[----:B------:R-:W3:Y:S01]  /*b4f0*/  MUFU.EX2 R200, R200 ;  /* 0x000000c800c87308 */ /* 0x000ee20000000800 */
[C---:B------:R-:W-:Y:S08]  /*b500*/  HMMA.16816.F32.BF16 R52, R164.reuse, R20, R52 ;  /* 0x00000014a434723c */ /* 0x040ff00000041834 */
[C---:B------:R-:W-:Y:S01]  /*b510*/  HMMA.16816.F32.BF16 R64, R164.reuse, R22, R64 ;  /* 0x00000016a440723c */ /* 0x040fe20000041840 */
[----:B------:R-:W3:Y:S07]  /*b520*/  LDSM.16.MT88.4 R20, [R218+0x800] ;  /* 0x00080000da14783b */ /* 0x000eee0000004200 */
        /* <DEDUP_REMOVED lines=8> */
[----:B------:R-:W3:Y:S07]  /*b5b0*/  LDSM.16.MT88.4 R8, [R216] ;  /* 0x00000000d808783b */ /* 0x000eee0000004200 */
[C---:B------:R-:W-:Y:S08]  /*b5c0*/  HMMA.16816.F32.BF16 R116, R164.reuse, R4, R116 ;  /* 0x00000004a474723c */ /* 0x040ff00000041874 */
[----:B------:R-:W-:Y:S01]  /*b5d0*/  HMMA.16816.F32.BF16 R128, R164, R6, R128 ;  /* 0x00000006a480723c */ /* 0x000fe20000041880 */
[----:B------:R-:W3:Y:S01]  /*b5e0*/  LDSM.16.MT88.4 R4, [R218+0x1800] ;  /* 0x00180000da04783b */ /* 0x000ee20000004200 */
[----:B--2---:R-:W-:Y:S01]  /*b5f0*/  F2FP.BF16.F32.PACK_AB R164, R173, R172 ;  /* 0x000000acada4723e */ /* 0x004fe200000010ff */
[----:B------:R-:W-:Y:S01]  /*b600*/  FADD.FTZ R172, R172, R171 ;  /* 0x000000abacac7221 */ /* 0x000fe20000010000 */
[----:B----4-:R-:W-:Y:S01]  /*b610*/  F2FP.BF16.F32.PACK_AB R165, R209, R208 ;  /* 0x000000d0d1a5723e */ /* 0x010fe200000010ff */
[----:B------:R-:W-:Y:S01]  /*b620*/  FADD.FTZ R208, R208, R179 ;  /* 0x000000b3d0d07221 */ /* 0x000fe20000010000 */
[----:B------:R-:W-:Y:S01]  /*b630*/  F2FP.BF16.F32.PACK_AB R166, R175, R174 ;  /* 0x000000aeafa6723e */ /* 0x000fe200000010ff */
[----:B------:R-:W-:Y:S01]  /*b640*/  FADD.FTZ R173, R173, R172 ;  /* 0x000000acadad7221 */ /* 0x000fe20000010000 */
[----:B-----5:R-:W-:Y:S01]  /*b650*/  F2FP.BF16.F32.PACK_AB R167, R203, R202 ;  /* 0x000000cacba7723e */ /* 0x020fe200000010ff */
[----:B------:R-:W-:-:S02]  /*b660*/  FADD.FTZ R209, R209, R208 ;  /* 0x000000d0d1d17221 */ /* 0x000fc40000010000 */
[----:B------:R-:W-:Y:S02]  /*b670*/  FADD.FTZ R174, R174, R173 ;  /* 0x000000adaeae7221 */ /* 0x000fe40000010000 */
[----:B------:R-:W-:Y:S02]  /*b680*/  FADD.FTZ R202, R202, R209 ;  /* 0x000000d1caca7221 */ /* 0x000fe40000010000 */
[----:B-1----:R-:W-:Y:S01]  /*b690*/  HMMA.16816.F32.BF16 R156, R164, R32, R156 ;  /* 0x00000020a49c723c */ /* 0x002fe2000004189c */
[----:B------:R-:W-:Y:S01]  /*b6a0*/  FADD.FTZ R237, R175, R174 ;  /* 0x000000aeafed7221 */ /* 0x000fe20000010000 */
[----:B------:R-:W-:-:S06]  /*b6b0*/  FADD.FTZ R235, R203, R202 ;  /* 0x000000cacbeb7221 */ /* 0x000fcc0000010000 */
        /* <DEDUP_REMOVED lines=46> */
.L_x_1062:
[----:B------:R-:W-:-:S13]  /*b9a0*/  ISETP.GE.AND P0, PT, R236, RZ, PT ;  /* 0x000000ffec00720c */ /* 0x000fda0003f06270 */
[----:B------:R-:W-:Y:S05]  /*b9b0*/  @!P0 BRA `(.L_x_1066) ;  /* 0x0000002400948947 */ /* 0x000fea0003800000 */
[----:B------:R-:W1:Y:S01]  /*b9c0*/  S2UR UR8, SR_CgaCtaId ;  /* 0x00000000000879c3 */ /* 0x000e620000008800 */
[----:B------:R-:W-:Y:S01]  /*b9d0*/  MOV R0, R165 ;  /* 0x000000a500007202 */ /* 0x000fe20000000f00 */
[----:B------:R-:W-:Y:S01]  /*b9e0*/  IMAD.MOV.U32 R2, RZ, RZ, R167 ;  /* 0x000000ffff027224 */ /* 0x000fe200078e00a7 */
[----:B------:R-:W-:Y:S01]  /*b9f0*/  MOV R3, R166 ;  /* 0x000000a600037202 */ /* 0x000fe20000000f00 */
[----:B------:R-:W-:Y:S01]  /*ba00*/  VIADD R238, R228, 0x40 ;  /* 0x00000040e4ee7836 */ /* 0x000fe20000000000 */
[----:B------:R-:W-:Y:S01]  /*ba10*/  MOV R173, R168 ;  /* 0x000000a800ad7202 */ /* 0x000fe20000000f00 */
[----:B------:R-:W-:Y:S01]  /*ba20*/  UMOV UR9, 0x400 ;  /* 0x0000040000097882 */ /* 0x000fe20000000000 */
[----:B------:R-:W2:Y:S01]  /*ba30*/  LDCU UR12, c[0x0][0x50c] ;  /* 0x0000a180ff0c77ac */ /* 0x000ea20008000800 */
[----:B------:R-:W3:Y:S01]  /*ba40*/  LDCU UR4, c[0x0][0x45c] ;  /* 0x00008b80ff0477ac */ /* 0x000ee20008000800 */
[----:B-1----:R-:W-:Y:S01]  /*ba50*/  ULEA UR8, UR8, UR9, 0x18 ;  /* 0x0000000908087291 */ /* 0x002fe2000f8ec0ff */
[----:B--2---:R-:W-:Y:S11]  /*ba60*/  BRA `(.L_x_1067) ;  /* 0x0000000000647947 */ /* 0x004ff60003800000 */
.L_x_1069:
[----:B------:R-:W2:Y:S01]  /*ba70*/  S2R R9, SR_TID.X ;  /* 0x0000000000097919 */ /* 0x000ea20000002100 */
[----:B------:R-:W-:Y:S04]  /*ba80*/  VIADD R14, R236, 0xffffffff ;  /* 0xffffffffec0e7836 */ /* 0x000fe80000000000 */
[C---:B------:R-:W-:Y:S02]  /*ba90*/  IMAD R7, R14.reuse, UR10, RZ ;  /* 0x0000000a0e077c24 */ /* 0x040fe4000f8e02ff */
[----:B------:R-:W-:Y:S04]  /*baa0*/  IMAD.WIDE.U32 R14, R14, UR11, RZ ;  /* 0x0000000b0e0e7c25 */ /* 0x000fe8000f8e00ff */
[----:B------:R-:W-:Y:S01]  /*bab0*/  IMAD.IADD R6, R15, 0x1, R7 ;  /* 0x000000010f067824 */ /* 0x000fe200078e0207 */
[CC--:B------:R-:W-:Y:S02]  /*bac0*/  LEA R12, P1, R14.reuse, R232.reuse, 0x1 ;  /* 0x000000e80e0c7211 */ /* 0x0c0fe400078208ff */
[C---:B------:R-:W-:Y:S02]  /*bad0*/  IADD3 R7, P0, PT, R14.reuse, UR6, RZ ;  /* 0x000000060e077c10 */ /* 0x040fe4000ff1e0ff */
[-C--:B------:R-:W-:Y:S02]  /*bae0*/  LEA.HI.X R13, R14, R231.reuse, R6, 0x1, P1 ;  /* 0x000000e70e0d7211 */ /* 0x080fe400008f0c06 */
[----:B------:R-:W-:Y:S02]  /*baf0*/  IADD3.X R8, PT, PT, R6, UR21, RZ, P0, !PT ;  /* 0x0000001506087c10 */ /* 0x000fe400087fe4ff */
[C---:B------:R-:W-:Y:S04]  /*bb00*/  LEA R10, P0, R7.reuse, R232, 0x1 ;  /* 0x000000e8070a7211 */ /* 0x040fe800078008ff */
[----:B------:R-:W-:Y:S01]  /*bb10*/  LEA.HI.X R11, R7, R231, R8, 0x1, P0 ;  /* 0x000000e7070b7211 */ /* 0x000fe200000f0c08 */
[----:B--2---:R-:W-:Y:S05]  /*bb20*/  IMAD.SHL.U32 R5, R9, 0x8, RZ ;  /* 0x0000000809057824 */ /* 0x004fea00078e00ff */
[----:B------:R-:W-:Y:S04]  /*bb30*/  LOP3.LUT R4, R5, 0x1f8, RZ, 0xc0, !PT ;  /* 0x000001f805047812 */ /* 0x000fe800078ec0ff */
[----:B------:R-:W-:Y:S04]  /*bb40*/  LOP3.LUT R4, R4, 0x38, R9, 0x78, !PT ;  /* 0x0000003804047812 */ /* 0x000fe800078e7809 */
[----:B------:R-:W-:Y:S04]  /*bb50*/  LOP3.LUT R4, R4, 0x1e00, R5, 0xf8, !PT ;  /* 0x00001e0004047812 */ /* 0x000fe800078ef805 */
[----:B------:R-:W-:Y:S05]  /*bb60*/  LEA R233, R4, UR8, 0x1 ;  /* 0x0000000804e97c11 */ /* 0x000fea000f8e08ff */
[----:B------:R-:W-:Y:S01]  /*bb70*/  @!PT LDS RZ, [RZ] ;  /* 0x00000000fffff984 */ /* 0x000fe20000000800 */
[----:B------:R-:W-:Y:S01]  /*bb80*/  @!PT LDS RZ, [RZ] ;  /* 0x00000000fffff984 */ /* 0x000fe20000000800 */
[----:B------:R-:W-:Y:S01]  /*bb90*/  @!PT LDS RZ, [RZ] ;  /* 0x00000000fffff984 */ /* 0x000fe20000000800 */
[----:B------:R2:W-:Y:S04]  /*bba0*/  LDGSTS.E.BYPASS.LTC128B.128 [R233+0x8000], desc[UR22][R12.64] ;  /* 0x080000000ce97fae */ /* 0x0005e8000b981a16 */
[----:B------:R2:W-:Y:S04]  /*bbb0*/  LDGSTS.E.BYPASS.LTC128B.128 [R233+0x9000], desc[UR22][R12.64+0x80] ;  /* 0x090000800ce97fae */ /* 0x0005e8000b981a16 */
[----:B------:R2:W-:Y:S04]  /*bbc0*/  LDGSTS.E.BYPASS.LTC128B.128 [R233+0x8800], desc[UR22][R10.64] ;  /* 0x088000000ae97fae */ /* 0x0005e8000b981a16 */
[----:B------:R2:W-:Y:S04]  /*bbd0*/  LDGSTS.E.BYPASS.LTC128B.128 [R233+0x9800], desc[UR22][R10.64+0x80] ;  /* 0x098000800ae97fae */ /* 0x0005e8000b981a16 */
[----:B------:R-:W0:Y:S01]  /*bbe0*/  LDGDEPBAR ;  /* 0x00000000000079af */ /* 0x000e220000000000 */
[----:B------:R-:W-:Y:S05]  /*bbf0*/  BRA `(.L_x_1068) ;  /* 0x0000000c00047947 */ /* 0x000fea0003800000 */
.L_x_1067:
[----:B------:R-:W-:Y:S04]  /*bc00*/  DEPBAR.LE SB0, 0x0 ;  /* 0x000080000000791a */ /* 0x000fe80000000000 */
[----:B------:R-:W-:Y:S01]  /*bc10*/  BAR.SYNC.DEFER_BLOCKING 0x0 ;  /* 0x0000000000007b1d */ /* 0x000fe20000010000 */
[C---:B------:R-:W-:Y:S01]  /*bc20*/  IMAD R169, R236.reuse, UR7, RZ ;  /* 0x00000007eca97c24 */ /* 0x040fe2000f8e02ff */
[----:B------:R-:W-:Y:S01]  /*bc30*/  MOV R174, R238 ;  /* 0x000000ee00ae7202 */ /* 0x000fe20000000f00 */
[----:B------:R-:W-:Y:S01]  /*bc40*/  IMAD.WIDE.U32 R240, R236, UR24, RZ ;  /* 0x00000018ecf07c25 */ /* 0x000fe2000f8e00ff */
[----:B------:R-:W-:Y:S02]  /*bc50*/  @P6 IADD3 R174, PT, PT, R228, -0x40, RZ ;  /* 0xffffffc0e4ae6810 */ /* 0x000fe40007ffe0ff */
[CC--:B------:R-:W-:Y:S02]  /*bc60*/  LEA R244, P1, R240.reuse, R230.reuse, 0x1 ;  /* 0x000000e6f0f47211 */ /* 0x0c0fe400078208ff */
[----:B------:R-:W-:Y:S02]  /*bc70*/  IADD3 R168, PT, PT, R241, R169, RZ ;  /* 0x000000a9f1a87210 */ /* 0x000fe40007ffe0ff */
[C---:B------:R-:W-:Y:S02]  /*bc80*/  IADD3 R169, P0, PT, R240.reuse, UR26, RZ ;  /* 0x0000001af0a97c10 */ /* 0x040fe4000ff1e0ff */
[-C--:B------:R-:W-:Y:S02]  /*bc90*/  LEA.HI.X R245, R240, R229.reuse, R168, 0x1, P1 ;  /* 0x000000e5f0f57211 */ /* 0x080fe400008f0ca8 */
[----:B------:R-:W-:Y:S02]  /*bca0*/  IADD3.X R170, PT, PT, R168, UR25, RZ, P0, !PT ;  /* 0x00000019a8aa7c10 */ /* 0x000fe400087fe4ff */
[C---:B------:R-:W-:Y:S04]  /*bcb0*/  LEA R242, P0, R169.reuse, R230, 0x1 ;  /* 0x000000e6a9f27211 */ /* 0x040fe800078008ff */
[----:B------:R-:W-:Y:S01]  /*bcc0*/  LEA.HI.X R243, R169, R229, R170, 0x1, P0 ;  /* 0x000000e5a9f37211 */ /* 0x000fe200000f0caa */
[----:B------:R-:W-:Y:S01]  /*bcd0*/  @!PT LDS RZ, [RZ] ;  /* 0x00000000fffff984 */ /* 0x000fe20000000800 */
[----:B------:R-:W-:Y:S01]  /*bce0*/  @!PT LDS RZ, [RZ] ;  /* 0x00000000fffff984 */ /* 0x000fe20000000800 */
[----:B------:R-:W-:Y:S01]  /*bcf0*/  @!PT LDS RZ, [RZ] ;  /* 0x00000000fffff984 */ /* 0x000fe20000000800 */
[----:B------:R-:W-:Y:S01]  /*bd00*/  LDGSTS.E.BYPASS.LTC128B.128 [R233+0xa000], desc[UR22][R244.64] ;  /* 0x0a000000f4e97fae */ /* 0x000fe2000b981a16 */
[----:B------:R-:W-:Y:S07]  /*bd10*/  ISETP.NE.AND P0, PT, R236, RZ, PT ;  /* 0x000000ffec00720c */ /* 0x000fee0003f05270 */
[----:B------:R-:W-:Y:S08]  /*bd20*/  LDGSTS.E.BYPASS.LTC128B.128 [R233+0xb000], desc[UR22][R244.64+0x80] ;  /* 0x0b000080f4e97fae */ /* 0x000ff0000b981a16 */
[----:B------:R-:W-:Y:S08]  /*bd30*/  LDGSTS.E.BYPASS.LTC128B.128 [R233+0xa800], desc[UR22][R242.64] ;  /* 0x0a800000f2e97fae */ /* 0x000ff0000b981a16 */
[----:B------:R1:W-:Y:S08]  /*bd40*/  LDGSTS.E.BYPASS.LTC128B.128 [R233+0xb800], desc[UR22][R242.64+0x80] ;  /* 0x0b800080f2e97fae */ /* 0x0003f0000b981a16 */
[----:B------:R-:W-:Y:S08]  /*bd50*/  LDSM.16.M88.4 R164, [R228] ;  /* 0x00000000e4a4783b */ /* 0x000ff00000000200 */
[----:B------:R-:W2:Y:S08]  /*bd60*/  LDSM.16.M88.4 R176, [R227+UR5+0x8000] ;  /* 0x00800005e3b0783b */ /* 0x000eb00008000200 */
[----:B------:R-:W4:Y:S08]  /*bd70*/  LDSM.16.M88.4 R180, [R228+0x2000] ;  /* 0x00200000e4b4783b */ /* 0x000f300000000200 */
[----:B------:R-:W5:Y:S08]  /*bd80*/  LDSM.16.M88.4 R184, [R227+UR5+0x8800] ;  /* 0x00880005e3b8783b */ /* 0x000f700008000200 */
[----:B------:R-:W0:Y:S08]  /*bd90*/  LDGDEPBAR ;  /* 0x00000000000079af */ /* 0x000e300000000000 */
[----:B------:R-:W-:Y:S08]  /*bda0*/  LDSM.16.M88.4 R188, [R226] ;  /* 0x00000000e2bc783b */ /* 0x000ff00000000200 */
[----:B------:R-:W3:Y:S01]  /*bdb0*/  LDSM.16.M88.4 R192, [R222+0x8000] ;  /* 0x00800000dec0783b */ /* 0x000ee20000000200 */
[-C--:B--2---:R-:W-:Y:S07]  /*bdc0*/  HMMA.16816.F32.BF16 R4, R164, R176.reuse, RZ ;  /* 0x000000b0a404723c */ /* 0x084fee00000418ff */
[----:B------:R-:W2:Y:S01]  /*bdd0*/  LDSM.16.M88.4 R196, [R226+0x2000] ;  /* 0x00200000e2c4783b */ /* 0x000ea20000000200 */
[C---:B----4-:R-:W-:Y:S07]  /*bde0*/  HMMA.16816.F32.BF16 R8, R180.reuse, R176, RZ ;  /* 0x000000b0b408723c */ /* 0x050fee00000418ff */
[----:B------:R-:W4:Y:S01]  /*bdf0*/  LDSM.16.M88.4 R200, [R222+0x8800] ;  /* 0x00880000dec8783b */ /* 0x000f220000000200 */
[-C--:B------:R-:W-:Y:S07]  /*be00*/  HMMA.16816.F32.BF16 R12, R180, R178.reuse, RZ ;  /* 0x000000b2b40c723c */ /* 0x080fee00000418ff */
[----:B------:R-:W-:Y:S01]  /*be10*/  LDSM.16.M88.4 R204, [R221+0x8000] ;  /* 0x00800000ddcc783b */ /* 0x000fe20000000200 */
[C---:B------:R-:W-:Y:S07]  /*be20*/  HMMA.16816.F32.BF16 R16, R164.reuse, R178, RZ ;  /* 0x000000b2a410723c */ /* 0x040fee00000418ff */
[----:B------:R-:W1:Y:S01]  /*be30*/  LDSM.16.M88.4 R176, [R174] ;  /* 0x00000000aeb0783b */ /* 0x000e620000000200 */
[-C--:B-----5:R-:W-:Y:S07]  /*be40*/  HMMA.16816.F32.BF16 R20, R164, R184.reuse, RZ ;  /* 0x000000b8a414723c */ /* 0x0a0fee00000418ff */
[----:B------:R-:W5:Y:S01]  /*be50*/  LDSM.16.M88.4 R208, [R174+0x2000] ;  /* 0x00200000aed0783b */ /* 0x000f620000000200 */
[C---:B------:R-:W-:Y:S07]  /*be60*/  HMMA.16816.F32.BF16 R24, R180.reuse, R184, RZ ;  /* 0x000000b8b418723c */ /* 0x040fee00000418ff */
[----:B------:R-:W5:Y:S01]  /*be70*/  LDSM.16.M88.4 R212, [R221+0x8800] ;  /* 0x00880000ddd4783b */ /* 0x000f620000000200 */
[-C--:B------:R-:W-:Y:S07]  /*be80*/  HMMA.16816.F32.BF16 R28, R180, R186.reuse, RZ ;  /* 0x000000bab41c723c */ /* 0x080fee00000418ff */
[----:B------:R-:W-:Y:S01]  /*be90*/  LDSM.16.M88.4 R180, [R220+0x8000] ;  /* 0x00800000dcb4783b */ /* 0x000fe20000000200 */
[----:B------:R-:W-:Y:S07]  /*bea0*/  HMMA.16816.F32.BF16 R32, R164, R186, RZ ;  /* 0x000000baa420723c */ /* 0x000fee00000418ff */
[----:B------:R-:W5:Y:S01]  /*beb0*/  LDSM.16.M88.4 R164, [R225] ;  /* 0x00000000e1a4783b */ /* 0x000f620000000200 */
[-C--:B---3--:R-:W-:Y:S07]  /*bec0*/  HMMA.16816.F32.BF16 R4, R188, R192.reuse, R4 ;  /* 0x000000c0bc04723c */ /* 0x088fee0000041804 */
[----:B------:R-:W3:Y:S01]  /*bed0*/  LDSM.16.M88.4 R184, [R225+0x2000] ;  /* 0x00200000e1b8783b */ /* 0x000ee20000000200 */
[C---:B--2---:R-:W-:Y:S07]  /*bee0*/  HMMA.16816.F32.BF16 R8, R196.reuse, R192, R8 ;  /* 0x000000c0c408723c */ /* 0x044fee0000041808 */
[----:B------:R-:W-:Y:S01]  /*bef0*/  LDSM.16.M88.4 R168, [R222+0x9800] ;  /* 0x00980000dea8783b */ /* 0x000fe20000000200 */
[-C--:B------:R-:W-:Y:S08]  /*bf00*/  HMMA.16816.F32.BF16 R12, R196, R194.reuse, R12 ;  /* 0x000000c2c40c723c */ /* 0x080ff0000004180c */
[C---:B------:R-:W-:Y:S01]  /*bf10*/  HMMA.16816.F32.BF16 R16, R188.reuse, R194, R16 ;  /* 0x000000c2bc10723c */ /* 0x040fe20000041810 */
[----:B------:R-:W-:Y:S07]  /*bf20*/  LDSM.16.M88.4 R192, [R228+0x4000] ;  /* 0x00400000e4c0783b */ /* 0x000fee0000000200 */
[-C--:B----4-:R-:W-:Y:S08]  /*bf30*/  HMMA.16816.F32.BF16 R20, R188, R200.reuse, R20 ;  /* 0x000000c8bc14723c */ /* 0x090ff00000041814 */
[C---:B------:R-:W-:Y:S08]  /*bf40*/  HMMA.16816.F32.BF16 R24, R196.reuse, R200, R24 ;  /* 0x000000c8c418723c */ /* 0x040ff00000041818 */
[-C--:B------:R-:W-:Y:S01]  /*bf50*/  HMMA.16816.F32.BF16 R28, R196, R202.reuse, R28 ;  /* 0x000000cac41c723c */ /* 0x080fe2000004181c */
[----:B------:R-:W-:Y:S07]  /*bf60*/  LDSM.16.M88.4 R196, [R227+UR5+0x9000] ;  /* 0x00900005e3c4783b */ /* 0x000fee0008000200 */
[----:B------:R-:W-:Y:S01]  /*bf70*/  HMMA.16816.F32.BF16 R32, R188, R202, R32 ;  /* 0x000000cabc20723c */ /* 0x000fe20000041820 */
[----:B------:R-:W2:Y:S07]  /*bf80*/  LDSM.16.M88.4 R188, [R220+0x8800] ;  /* 0x00880000dcbc783b */ /* 0x000eae0000000200 */
[-C--:B-1----:R-:W-:Y:S01]  /*bf90*/  HMMA.16816.F32.BF16 R4, R176, R204.reuse, R4 ;  /* 0x000000ccb004723c */ /* 0x082fe20000041804 */
[----:B------:R-:W1:Y:S07]  /*bfa0*/  LDSM.16.M88.4 R200, [R228+0x6000] ;  /* 0x00600000e4c8783b */ /* 0x000e6e0000000200 */
[C---:B-----5:R-:W-:Y:S08]  /*bfb0*/  HMMA.16816.F32.BF16 R8, R208.reuse, R204, R8 ;  /* 0x000000ccd008723c */ /* 0x060ff00000041808 */
[-C--:B------:R-:W-:Y:S08]  /*bfc0*/  HMMA.16816.F32.BF16 R12, R208, R206.reuse, R12 ;  /* 0x000000ced00c723c */ /* 0x080ff0000004180c */
[C---:B------:R-:W-:Y:S01]  /*bfd0*/  HMMA.16816.F32.BF16 R16, R176.reuse, R206, R16 ;  /* 0x000000ceb010723c */ /* 0x040fe20000041810 */
[----:B------:R-:W-:Y:S07]  /*bfe0*/  LDSM.16.M88.4 R204, [R222+0x9000] ;  /* 0x00900000decc783b */ /* 0x000fee0000000200 */
[-C--:B------:R-:W-:Y:S08]  /*bff0*/  HMMA.16816.F32.BF16 R20, R176, R212.reuse, R20 ;  /* 0x000000d4b014723c */ /* 0x080ff00000041814 */
[C---:B------:R-:W-:Y:S08]  /*c000*/  HMMA.16816.F32.BF16 R24, R208.reuse, R212, R24 ;  /* 0x000000d4d018723c */ /* 0x040ff00000041818 */
[-C--:B------:R-:W-:Y:S08]  /*c010*/  HMMA.16816.F32.BF16 R28, R208, R214.reuse, R28 ;  /* 0x000000d6d01c723c */ /* 0x080ff0000004181c */
[----:B------:R-:W-:Y:S01]  /*c020*/  HMMA.16816.F32.BF16 R32, R176, R214, R32 ;  /* 0x000000d6b020723c */ /* 0x000fe20000041820 */
[----:B------:R-:W4:Y:S07]  /*c030*/  LDSM.16.M88.4 R176, [R227+UR5+0x9800] ;  /* 0x00980005e3b0783b */ /* 0x000f2e0008000200 */
[-C--:B------:R-:W-:Y:S08]  /*c040*/  HMMA.16816.F32.BF16 R4, R164, R180.reuse, R4 ;  /* 0x000000b4a404723c */ /* 0x080ff00000041804 */
[C---:B---3--:R-:W-:Y:S08]  /*c050*/  HMMA.16816.F32.BF16 R8, R184.reuse, R180, R8 ;  /* 0x000000b4b808723c */ /* 0x048ff00000041808 */
[-C--:B------:R-:W-:Y:S08]  /*c060*/  HMMA.16816.F32.BF16 R12, R184, R182.reuse, R12 ;  /* 0x000000b6b80c723c */ /* 0x080ff0000004180c */
[C---:B------:R-:W-:Y:S01]  /*c070*/  HMMA.16816.F32.BF16 R16, R164.reuse, R182, R16 ;  /* 0x000000b6a410723c */ /* 0x040fe20000041810 */
[----:B------:R-:W3:Y:S07]  /*c080*/  LDSM.16.M88.4 R180, [R226+0x4000] ;  /* 0x00400000e2b4783b */ /* 0x000eee0000000200 */
[-C--:B--2---:R-:W-:Y:S08]  /*c090*/  HMMA.16816.F32.BF16 R20, R164, R188.reuse, R20 ;  /* 0x000000bca414723c */ /* 0x084ff00000041814 */
[C---:B------:R-:W-:Y:S08]  /*c0a0*/  HMMA.16816.F32.BF16 R24, R184.reuse, R188, R24 ;  /* 0x000000bcb818723c */ /* 0x040ff00000041818 */
[-C--:B------:R-:W-:Y:S01]  /*c0b0*/  HMMA.16816.F32.BF16 R28, R184, R190.reuse, R28 ;  /* 0x000000beb81c723c */ /* 0x080fe2000004181c */
[----:B------:R-:W-:Y:S07]  /*c0c0*/  LDSM.16.M88.4 R184, [R174+0x4000] ;  /* 0x00400000aeb8783b */ /* 0x000fee0000000200 */
[----:B------:R-:W-:Y:S01]  /*c0d0*/  HMMA.16816.F32.BF16 R32, R164, R190, R32 ;  /* 0x000000bea420723c */ /* 0x000fe20000041820 */
[----:B------:R-:W2:Y:S07]  /*c0e0*/  LDSM.16.M88.4 R164, [R226+0x6000] ;  /* 0x00600000e2a4783b */ /* 0x000eae0000000200 */
[-C--:B------:R-:W-:Y:S01]  /*c0f0*/  HMMA.16816.F32.BF16 R4, R192, R196.reuse, R4 ;  /* 0x000000c4c004723c */ /* 0x080fe20000041804 */
[----:B------:R-:W5:Y:S07]  /*c100*/  LDSM.16.M88.4 R188, [R221+0x9000] ;  /* 0x00900000ddbc783b */ /* 0x000f6e0000000200 */
[C---:B-1----:R-:W-:Y:S08]  /*c110*/  HMMA.16816.F32.BF16 R8, R200.reuse, R196, R8 ;  /* 0x000000c4c808723c */ /* 0x042ff00000041808 */
        /* <DEDUP_REMOVED lines=8> */
[----:B------:R-:W1:Y:S07]  /*c1a0*/  LDSM.16.M88.4 R176, [R174+0x6000] ;  /* 0x00600000aeb0783b */ /* 0x000e6e0000000200 */
[-C--:B---3--:R-:W-:Y:S01]  /*c1b0*/  HMMA.16816.F32.BF16 R4, R180, R204.reuse, R4 ;  /* 0x000000ccb404723c */ /* 0x088fe20000041804 */
[----:B------:R-:W3:Y:S07]  /*c1c0*/  LDSM.16.M88.4 R192, [R221+0x9800] ;  /* 0x00980000ddc0783b */ /* 0x000eee0000000200 */
[C---:B--2---:R-:W-:Y:S08]  /*c1d0*/  HMMA.16816.F32.BF16 R8, R164.reuse, R204, R8 ;  /* 0x000000cca408723c */ /* 0x044ff00000041808 */
[-C--:B------:R-:W-:Y:S08]  /*c1e0*/  HMMA.16816.F32.BF16 R12, R164, R206.reuse, R12 ;  /* 0x000000cea40c723c */ /* 0x080ff0000004180c */
[C---:B------:R-:W-:Y:S08]  /*c1f0*/  HMMA.16816.F32.BF16 R16, R180.reuse, R206, R16 ;  /* 0x000000ceb410723c */ /* 0x040ff00000041810 */
[-C--:B------:R-:W-:Y:S08]  /*c200*/  HMMA.16816.F32.BF16 R20, R180, R168.reuse, R20 ;  /* 0x000000a8b414723c */ /* 0x080ff00000041814 */
[C---:B------:R-:W-:Y:S08]  /*c210*/  HMMA.16816.F32.BF16 R24, R164.reuse, R168, R24 ;  /* 0x000000a8a418723c */ /* 0x040ff00000041818 */
[-C--:B------:R-:W-:Y:S01]  /*c220*/  HMMA.16816.F32.BF16 R28, R164, R170.reuse, R28 ;  /* 0x000000aaa41c723c */ /* 0x080fe2000004181c */
[----:B------:R-:W2:Y:S07]  /*c230*/  LDSM.16.M88.4 R164, [R225+0x6000] ;  /* 0x00600000e1a4783b */ /* 0x000eae0000000200 */
[----:B------:R-:W-:Y:S08]  /*c240*/  HMMA.16816.F32.BF16 R32, R180, R170, R32 ;  /* 0x000000aab420723c */ /* 0x000ff00000041820 */
[-C--:B-----5:R-:W-:Y:S08]  /*c250*/  HMMA.16816.F32.BF16 R4, R184, R188.reuse, R4 ;  /* 0x000000bcb804723c */ /* 0x0a0ff00000041804 */
[C---:B-1----:R-:W-:Y:S08]  /*c260*/  HMMA.16816.F32.BF16 R8, R176.reuse, R188, R8 ;  /* 0x000000bcb008723c */ /* 0x042ff00000041808 */
[-C--:B------:R-:W-:Y:S08]  /*c270*/  HMMA.16816.F32.BF16 R12, R176, R190.reuse, R12 ;  /* 0x000000beb00c723c */ /* 0x080ff0000004180c */
[C---:B------:R-:W-:Y:S08]  /*c280*/  HMMA.16816.F32.BF16 R16, R184.reuse, R190, R16 ;  /* 0x000000beb810723c */ /* 0x040ff00000041810 */
[-C--:B---3--:R-:W-:Y:S08]  /*c290*/  HMMA.16816.F32.BF16 R20, R184, R192.reuse, R20 ;  /* 0x000000c0b814723c */ /* 0x088ff00000041814 */
[C---:B------:R-:W-:Y:S08]  /*c2a0*/  HMMA.16816.F32.BF16 R24, R176.reuse, R192, R24 ;  /* 0x000000c0b018723c */ /* 0x040ff00000041818 */
[-C--:B------:R-:W-:Y:S01]  /*c2b0*/  HMMA.16816.F32.BF16 R28, R176, R194.reuse, R28 ;  /* 0x000000c2b01c723c */ /* 0x080fe2000004181c */
[----:B------:R-:W1:Y:S01]  /*c2c0*/  LDSM.16.M88.4 R176, [R220+0x9800] ;  /* 0x00980000dcb0783b */ /* 0x000e620000000200 */
[----:B------:R-:W-:Y:S06]  /*c2d0*/  DEPBAR.LE SB0, 0x0 ;  /* 0x000080000000791a */ /* 0x000fec0000000000 */
[----:B------:R-:W-:Y:S01]  /*c2e0*/  HMMA.16816.F32.BF16 R32, R184, R194, R32 ;  /* 0x000000c2b820723c */ /* 0x000fe20000041820 */
[----:B------:R-:W-:Y:S07]  /*c2f0*/  BAR.SYNC.DEFER_BLOCKING 0x0 ;  /* 0x0000000000007b1d */ /* 0x000fee0000010000 */
[-C--:B------:R-:W-:Y:S08]  /*c300*/  HMMA.16816.F32.BF16 R4, R196, R200.reuse, R4 ;  /* 0x000000c8c404723c */ /* 0x080ff00000041804 */
[C---:B--2---:R-:W-:Y:S08]  /*c310*/  HMMA.16816.F32.BF16 R8, R164.reuse, R200, R8 ;  /* 0x000000c8a408723c */ /* 0x044ff00000041808 */
[-C--:B------:R-:W-:Y:S03]  /*c320*/  HMMA.16816.F32.BF16 R12, R164, R202.reuse, R12 ;  /* 0x000000caa40c723c */ /* 0x080fe6000004180c */
[----:B------:R-:W-:Y:S01]  /*c330*/  FMUL.FTZ R240, R4, UR12 ;  /* 0x0000000c04f07c20 */ /* 0x000fe20008410000 */
[----:B------:R-:W-:Y:S01]  /*c340*/  FMUL.FTZ R242, R5, UR12 ;  /* 0x0000000c05f27c20 */ /* 0x000fe20008410000 */
[----:B------:R-:W-:Y:S01]  /*c350*/  FMUL.FTZ R243, R6, UR12 ;  /* 0x0000000c06f37c20 */ /* 0x000fe20008410000 */
[----:B------:R-:W-:Y:S02]  /*c360*/  FMUL.FTZ R241, R7, UR12 ;  /* 0x0000000c07f17c20 */ /* 0x000fe40008410000 */
[C---:B------:R-:W-:Y:S01]  /*c370*/  HMMA.16816.F32.BF16 R16, R196.reuse, R202, R16 ;  /* 0x000000cac410723c */ /* 0x040fe20000041810 */
[----:B------:R-:W-:Y:S03]  /*c380*/  MUFU.TANH R240, R240 ;  /* 0x000000f000f07308 */ /* 0x000fe60000002400 */
[----:B------:R-:W-:Y:S01]  /*c390*/  FMUL.FTZ R169, R8, UR12 ;  /* 0x0000000c08a97c20 */ /* 0x000fe20008410000 */
[----:B------:R-:W-:Y:S01]  /*c3a0*/  FMUL.FTZ R172, R9, UR12 ;  /* 0x0000000c09ac7c20 */ /* 0x000fe20008410000 */
[----:B------:R-:W-:Y:S01]  /*c3b0*/  FMUL.FTZ R171, R10, UR12 ;  /* 0x0000000c0aab7c20 */ /* 0x000fe20008410000 */
[----:B------:R-:W-:Y:S01]  /*c3c0*/  FMUL.FTZ R170, R11, UR12 ;  /* 0x0000000c0baa7c20 */ /* 0x000fe20008410000 */
[-C--:B-1----:R-:W-:Y:S03]  /*c3d0*/  HMMA.16816.F32.BF16 R20, R196, R176.reuse, R20 ;  /* 0x000000b0c414723c */ /* 0x082fe60000041814 */
[----:B------:R1:W-:Y:S01]  /*c3e0*/  MUFU.TANH R215, R169 ;  /* 0x000000a900d77308 */ /* 0x0003e20000002400 */
[----:B------:R-:W-:Y:S01]  /*c3f0*/  FMUL.FTZ R244, R13, UR12 ;  /* 0x0000000c0df47c20 */ /* 0x000fe20008410000 */
[----:B------:R-:W-:Y:S01]  /*c400*/  FMUL.FTZ R168, R12, UR12 ;  /* 0x0000000c0ca87c20 */ /* 0x000fe20008410000 */
[----:B------:R-:W-:Y:S02]  /*c410*/  FMUL.FTZ R175, R14, UR12 ;  /* 0x0000000c0eaf7c20 */ /* 0x000fe40008410000 */
[C---:B------:R-:W-:Y:S05]  /*c420*/  HMMA.16816.F32.BF16 R24, R164.reuse, R176, R24 ;  /* 0x000000b0a418723c */ /* 0x040fea0000041818 */
[----:B------:R2:W-:Y:S01]  /*c430*/  MUFU.TANH R214, R172 ;  /* 0x000000ac00d67308 */ /* 0x0005e20000002400 */
[----:B------:R-:W-:Y:S02]  /*c440*/  FMUL.FTZ R246, R16, UR12 ;  /* 0x0000000c10f67c20 */ /* 0x000fe40008410000 */
[-C--:B------:R-:W-:Y:S07]  /*c450*/  HMMA.16816.F32.BF16 R28, R164, R178.reuse, R28 ;  /* 0x000000b2a41c723c */ /* 0x080fee000004181c */
[----:B------:R3:W-:Y:S01]  /*c460*/  MUFU.TANH R210, R171 ;  /* 0x000000ab00d27308 */ /* 0x0007e20000002400 */
[----:B-1----:R-:W-:Y:S01]  /*c470*/  FMUL.FTZ R169, R15, UR12 ;  /* 0x0000000c0fa97c20 */ /* 0x002fe20008410000 */
[----:B------:R-:W-:Y:S01]  /*c480*/  FMUL.FTZ R252, R22, UR12 ;  /* 0x0000000c16fc7c20 */ /* 0x000fe20008410000 */
[----:B------:R-:W-:Y:S01]  /*c490*/  FMUL.FTZ R251, R23, UR12 ;  /* 0x0000000c17fb7c20 */ /* 0x000fe20008410000 */
[----:B------:R-:W-:Y:S06]  /*c4a0*/  HMMA.16816.F32.BF16 R32, R196, R178, R32 ;  /* 0x000000b2c420723c */ /* 0x000fec0000041820 */
[----:B------:R1:W-:Y:S01]  /*c4b0*/  MUFU.TANH R205, R244 ;  /* 0x000000f400cd7308 */ /* 0x0003e20000002400 */
[----:B--2---:R-:W-:Y:S01]  /*c4c0*/  FMUL.FTZ R172, R17, UR12 ;  /* 0x0000000c11ac7c20 */ /* 0x004fe20008410000 */
[----:B------:R-:W-:Y:S01]  /*c4d0*/  FMUL.FTZ R250, R24, UR12 ;  /* 0x0000000c18fa7c20 */ /* 0x000fe20008410000 */
[----:B------:R-:W-:Y:S07]  /*c4e0*/  FMUL.FTZ R249, R25, UR12 ;  /* 0x0000000c19f97c20 */ /* 0x000fee0008410000 */
[----:B------:R2:W-:Y:S01]  /*c4f0*/  MUFU.TANH R207, R168 ;  /* 0x000000a800cf7308 */ /* 0x0005e20000002400 */
[----:B---3--:R-:W-:Y:S01]  /*c500*/  FMUL.FTZ R171, R18, UR12 ;  /* 0x0000000c12ab7c20 */ /* 0x008fe20008410000 */
[----:B------:R-:W-:Y:S01]  /*c510*/  FMUL.FTZ R248, R28, UR12 ;  /* 0x0000000c1cf87c20 */ /* 0x000fe20008410000 */
[----:B------:R-:W-:Y:S01]  /*c520*/  FMUL.FTZ R30, R30, UR12 ;  /* 0x0000000c1e1e7c20 */ /* 0x000fe20008410000 */
[----:B------:R-:W-:Y:S06]  /*c530*/  FMUL.FTZ R31, R31, UR12 ;  /* 0x0000000c1f1f7c20 */ /* 0x000fec0008410000 */
[----:B------:R3:W-:Y:S01]  /*c540*/  MUFU.TANH R213, R170 ;  /* 0x000000aa00d57308 */ /* 0x0007e20000002400 */
[----:B-1----:R-:W-:Y:S01]  /*c550*/  FMUL.FTZ R244, R33, UR12 ;  /* 0x0000000c21f47c20 */ /* 0x002fe20008410000 */
[----:B------:R-:W-:Y:S01]  /*c560*/  FMUL.FTZ R245, R32, UR12 ;  /* 0x0000000c20f57c20 */ /* 0x000fe20008410000 */
[----:B------:R-:W-:Y:S07]  /*c570*/  FMUL.FTZ R247, R35, UR12 ;  /* 0x0000000c23f77c20 */ /* 0x000fee0008410000 */
[----:B------:R1:W-:Y:S01]  /*c580*/  MUFU.TANH R186, R175 ;  /* 0x000000af00ba7308 */ /* 0x0003e20000002400 */
[----:B--2---:R-:W-:Y:S09]  /*c590*/  FMUL.FTZ R168, R20, UR12 ;  /* 0x0000000c14a87c20 */ /* 0x004ff20008410000 */
[----:B------:R2:W-:Y:S01]  /*c5a0*/  MUFU.TANH R203, R169 ;  /* 0x000000a900cb7308 */ /* 0x0005e20000002400 */
[----:B---3--:R-:W-:Y:S09]  /*c5b0*/  FMUL.FTZ R170, R19, UR12 ;  /* 0x0000000c13aa7c20 */ /* 0x008ff20008410000 */
[----:B------:R3:W-:Y:S01]  /*c5c0*/  MUFU.TANH R211, R172 ;  /* 0x000000ac00d37308 */ /* 0x0007e20000002400 */
[----:B-1----:R-:W-:Y:S09]  /*c5d0*/  FMUL.FTZ R175, R29, UR12 ;  /* 0x0000000c1daf7c20 */ /* 0x002ff20008410000 */
[----:B------:R1:W-:Y:S01]  /*c5e0*/  MUFU.TANH R209, R171 ;  /* 0x000000ab00d17308 */ /* 0x0003e20000002400 */
[----:B--2---:R-:W-:Y:S09]  /*c5f0*/  FMUL.FTZ R169, R21, UR12 ;  /* 0x0000000c15a97c20 */ /* 0x004ff20008410000 */
[----:B------:R2:W-:Y:S01]  /*c600*/  MUFU.TANH R206, R244 ;  /* 0x000000f400ce7308 */ /* 0x0005e20000002400 */
[----:B---3--:R-:W-:Y:S09]  /*c610*/  FMUL.FTZ R172, R26, UR12 ;  /* 0x0000000c1aac7c20 */ /* 0x008ff20008410000 */
[----:B------:R-:W3:Y:S01]  /*c620*/  MUFU.TANH R242, R242 ;  /* 0x000000f200f27308 */ /* 0x000ee20000002400 */
[----:B-1----:R-:W-:Y:S09]  /*c630*/  FMUL.FTZ R171, R27, UR12 ;  /* 0x0000000c1bab7c20 */ /* 0x002ff20008410000 */
[----:B------:R3:W-:Y:S01]  /*c640*/  MUFU.TANH R195, R168 ;  /* 0x000000a800c37308 */ /* 0x0007e20000002400 */
[----:B--2---:R-:W-:Y:S09]  /*c650*/  FMUL.FTZ R244, R34, UR12 ;  /* 0x0000000c22f47c20 */ /* 0x004ff20008410000 */
[----:B------:R-:W-:Y:S10]  /*c660*/  MUFU.TANH R243, R243 ;  /* 0x000000f300f37308 */ /* 0x000ff40000002400 */
[----:B------:R-:W-:Y:S01]  /*c670*/  MUFU.TANH R241, R241 ;  /* 0x000000f100f17308 */ /* 0x000fe20000002400 */
[----:B---3--:R-:W-:Y:S09]  /*c680*/  FMNMX3.FTZ R168, R173, R240, R242, !PT ;  /* 0x000000f0ada87276 */ /* 0x008ff200078100f2 */
[----:B------:R-:W1:Y:S10]  /*c690*/  MUFU.TANH R246, R246 ;  /* 0x000000f600f67308 */ /* 0x000e740000002400 */
[----:B------:R2:W-:Y:S10]  /*c6a0*/  MUFU.TANH R201, R245 ;  /* 0x000000f500c97308 */ /* 0x0005f40000002400 */
[----:B------:R-:W3:Y:S01]  /*c6b0*/  MUFU.TANH R174, R170 ;  /* 0x000000aa00ae7308 */ /* 0x000ee20000002400 */
[----:B-1----:R-:W-:Y:S09]  /*c6c0*/  FMNMX3.FTZ R168, R168, R246, R211, !PT ;  /* 0x000000f6a8a87276 */ /* 0x002ff200078100d3 */
[----:B------:R-:W1:Y:S01]  /*c6d0*/  MUFU.TANH R194, R169 ;  /* 0x000000a900c27308 */ /* 0x000e620000002400 */
[----:B--2---:R-:W-:Y:S09]  /*c6e0*/  FMNMX3.FTZ R245, R2, R243, R241, !PT ;  /* 0x000000f302f57276 */ /* 0x004ff200078100f1 */
[----:B------:R-:W-:Y:S01]  /*c6f0*/  MUFU.TANH R252, R252 ;  /* 0x000000fc00fc7308 */ /* 0x000fe20000002400 */
[----:B---3--:R-:W-:Y:S09]  /*c700*/  FMNMX3.FTZ R245, R245, R209, R174, !PT ;  /* 0x000000d1f5f57276 */ /* 0x008ff200078100ae */
[----:B------:R-:W2:Y:S01]  /*c710*/  MUFU.TANH R251, R251 ;  /* 0x000000fb00fb7308 */ /* 0x000ea20000002400 */
[----:B-1----:R-:W-:Y:S04]  /*c720*/  FMNMX3.FTZ R168, R168, R195, R194, !PT ;  /* 0x000000c3a8a87276 */ /* 0x002fe800078100c2 */
[----:B------:R-:W-:Y:S05]  /*c730*/  FMNMX3.FTZ R168, R168, R201, R206, !PT ;  /* 0x000000c9a8a87276 */ /* 0x000fea00078100ce */
[----:B------:R-:W1:Y:S10]  /*c740*/  MUFU.TANH R250, R250 ;  /* 0x000000fa00fa7308 */ /* 0x000e740000002400 */
[----:B------:R-:W3:Y:S01]  /*c750*/  MUFU.TANH R249, R249 ;  /* 0x000000f900f97308 */ /* 0x000ee20000002400 */
[----:B--2---:R-:W-:Y:S09]  /*c760*/  FMNMX3.FTZ R245, R245, R252, R251, !PT ;  /* 0x000000fcf5f57276 */ /* 0x004ff200078100fb */
[----:B------:R-:W2:Y:S10]  /*c770*/  MUFU.TANH R172, R172 ;  /* 0x000000ac00ac7308 */ /* 0x000eb40000002400 */
[----:B------:R-:W4:Y:S10]  /*c780*/  MUFU.TANH R171, R171 ;  /* 0x000000ab00ab7308 */ /* 0x000f340000002400 */
[----:B------:R-:W1:Y:S10]  /*c790*/  MUFU.TANH R248, R248 ;  /* 0x000000f800f87308 */ /* 0x000e740000002400 */
[----:B------:R-:W1:Y:S10]  /*c7a0*/  MUFU.TANH R175, R175 ;  /* 0x000000af00af7308 */ /* 0x000e740000002400 */
[----:B------:R-:W1:Y:S10]  /*c7b0*/  MUFU.TANH R170, R30 ;  /* 0x0000001e00aa7308 */ /* 0x000e740000002400 */
[----:B------:R-:W1:Y:S10]  /*c7c0*/  MUFU.TANH R169, R31 ;  /* 0x0000001f00a97308 */ /* 0x000e740000002400 */
[----:B------:R5:W1:Y:S10]  /*c7d0*/  MUFU.TANH R202, R244 ;  /* 0x000000f400ca7308 */ /* 0x000a740000002400 */
[----:B------:R1:W1:Y:S01]  /*c7e0*/  MUFU.TANH R193, R247 ;  /* 0x000000f700c17308 */ /* 0x0002620000002400 */
[----:B-----5:R-:W-:Y:S01]  /*c7f0*/  FMNMX3.FTZ R244, R3, R215, R214, !PT ;  /* 0x000000d703f47276 */ /* 0x020fe200078100d6 */
[----:B--234-:R-:W-:Y:S06]  /*c800*/  @P0 BRA `(.L_x_1069) ;  /* 0xfffffff000980947 */ /* 0x01cfec000383ffff */
.L_x_1068:
[----:B------:R-:W-:Y:S01]  /*c810*/  FMNMX3.FTZ R5, R244, R207, R205, !PT ;  /* 0x000000cff4057276 */ /* 0x000fe200078100cd */
[----:B------:R-:W-:Y:S01]  /*c820*/  SHFL.BFLY PT, R9, R168, 0x2, 0x1f ;  /* 0x0c401f00a8097f89 */ /* 0x000fe200000e0000 */
[----:B-12---:R-:W-:Y:S02]  /*c830*/  FMNMX3.FTZ R12, R245, R202, R193, !PT ;  /* 0x000000caf50c7276 */ /* 0x006fe400078100c1 */
[----:B------:R-:W-:Y:S05]  /*c840*/  FMNMX3.FTZ R4, R0, R210, R213, !PT ;  /* 0x000000d200047276 */ /* 0x000fea00078100d5 */
[----:B------:R-:W-:Y:S01]  /*c850*/  LDSM.16.MT88.4 R20, [R224+0xa000] ;  /* 0x00a00000e014783b */ /* 0x000fe20000004200 */
[----:B------:R-:W-:Y:S02]  /*c860*/  FMNMX3.FTZ R5, R5, R250, R249, !PT ;  /* 0x000000fa05057276 */ /* 0x000fe400078100f9 */
[----:B------:R-:W-:Y:S02]  /*c870*/  FMNMX3.FTZ R4, R4, R186, R203, !PT ;  /* 0x000000ba04047276 */ /* 0x000fe400078100cb */
[----:B------:R-:W-:Y:S02]  /*c880*/  FMNMX3.FTZ R6, R5, R248, R175, !PT ;  /* 0x000000f805067276 */ /* 0x000fe400078100af */
[----:B------:R-:W-:Y:S01]  /*c890*/  FMNMX3.FTZ R4, R4, R172, R171, !PT ;  /* 0x000000ac04047276 */ /* 0x000fe200078100ab */
[----:B------:R-:W1:Y:S03]  /*c8a0*/  SHFL.BFLY PT, R7, R12, 0x2, 0x1f ;  /* 0x0c401f000c077f89 */ /* 0x000e6600000e0000 */
[----:B------:R-:W-:Y:S05]  /*c8b0*/  FMNMX3.FTZ R8, R4, R170, R169, !PT ;  /* 0x000000aa04087276 */ /* 0x000fea00078100a9 */
[----:B------:R-:W2:Y:S08]  /*c8c0*/  SHFL.BFLY PT, R11, R6, 0x2, 0x1f ;  /* 0x0c401f00060b7f89 */ /* 0x000eb000000e0000 */
[----:B------:R-:W3:Y:S08]  /*c8d0*/  SHFL.BFLY PT, R5, R8, 0x2, 0x1f ;  /* 0x0c401f0008057f89 */ /* 0x000ef000000e0000 */
[----:B------:R-:W-:Y:S08]  /*c8e0*/  LDSM.16.MT88.4 R176, [R219+0xa000] ;  /* 0x00a00000dbb0783b */ /* 0x000ff00000004200 */
[----:B------:R-:W-:Y:S08]  /*c8f0*/  LDSM.16.MT88.4 R188, [R218+0x800] ;  /* 0x00080000dabc783b */ /* 0x000ff00000004200 */
[----:B------:R-:W-:Y:S01]  /*c900*/  LDSM.16.MT88.4 R196, [R219+0xb800] ;  /* 0x00b80000dbc4783b */ /* 0x000fe20000004200 */
[----:B-1----:R-:W-:Y:S02]  /*c910*/  FMNMX.FTZ R10, R12, R7, !PT ;  /* 0x000000070c0a7209 */ /* 0x002fe40007810000 */
[----:B--2---:R-:W-:Y:S02]  /*c920*/  FMNMX.FTZ R7, R6, R11, !PT ;  /* 0x0000000b06077209 */ /* 0x004fe40007810000 */
[----:B---3--:R-:W-:Y:S02]  /*c930*/  FMNMX.FTZ R4, R8, R5, !PT ;  /* 0x0000000508047209 */ /* 0x008fe40007810000 */
[----:B------:R-:W-:Y:S01]  /*c940*/  FMNMX.FTZ R9, R168, R9, !PT ;  /* 0x00000009a8097209 */ /* 0x000fe20007810000 */
[----:B------:R-:W1:Y:S08]  /*c950*/  SHFL.BFLY PT, R167, R10, 0x1, 0x1f ;  /* 0x0c201f000aa77f89 */ /* 0x000e7000000e0000 */
[----:B------:R-:W2:Y:S08]  /*c960*/  SHFL.BFLY PT, R166, R7, 0x1, 0x1f ;  /* 0x0c201f0007a67f89 */ /* 0x000eb000000e0000 */
[----:B------:R-:W3:Y:S08]  /*c970*/  SHFL.BFLY PT, R165, R4, 0x1, 0x1f ;  /* 0x0c201f0004a57f89 */ /* 0x000ef000000e0000 */
[----:B------:R-:W4:Y:S01]  /*c980*/  SHFL.BFLY PT, R168, R9, 0x1, 0x1f ;  /* 0x0c201f0009a87f89 */ /* 0x000f2200000e0000 */
[----:B-1----:R-:W-:Y:S02]  /*c990*/  FMNMX.FTZ R167, R10, R167, !PT ;  /* 0x000000a70aa77209 */ /* 0x002fe40007810000 */
[----:B--2---:R-:W-:Y:S03]  /*c9a0*/  FMNMX.FTZ R166, R7, R166, !PT ;  /* 0x000000a607a67209 */ /* 0x004fe60007810000 */
[C---:B------:R-:W-:Y:S01]  /*c9b0*/  FADD.FTZ R2, -R167.reuse, R2 ;  /* 0x00000002a7027221 */ /* 0x040fe20000010100 */
[----:B------:R-:W-:Y:S01]  /*c9c0*/  FMUL.FTZ R180, R167, UR4 ;  /* 0x00000004a7b47c20 */ /* 0x000fe20008410000 */
[----:B---3--:R-:W-:Y:S02]  /*c9d0*/  FMNMX.FTZ R165, R4, R165, !PT ;  /* 0x000000a504a57209 */ /* 0x008fe40007810000 */
[----:B------:R-:W-:Y:S01]  /*c9e0*/  FMUL.FTZ R5, R2, UR4 ;  /* 0x0000000402057c20 */ /* 0x000fe20008410000 */
[----:B------:R-:W-:Y:S01]  /*c9f0*/  FADD.FTZ R2, -R166, R3 ;  /* 0x00000003a6027221 */ /* 0x000fe20000010100 */
[----:B----4-:R-:W-:Y:S01]  /*ca00*/  FMNMX.FTZ R168, R9, R168, !PT ;  /* 0x000000a809a87209 */ /* 0x010fe20007810000 */
[C---:B------:R-:W-:Y:S02]  /*ca10*/  FADD.FTZ R0, -R165.reuse, R0 ;  /* 0x00000000a5007221 */ /* 0x040fe40000010100 */
[----:B------:R-:W-:Y:S01]  /*ca20*/  FMUL.FTZ R4, R2, UR4 ;  /* 0x0000000402047c20 */ /* 0x000fe20008410000 */
[----:B------:R-:W1:Y:S01]  /*ca30*/  MUFU.EX2 R3, R5 ;  /* 0x0000000500037308 */ /* 0x000e620000000800 */
[C---:B------:R-:W-:Y:S01]  /*ca40*/  FSETP.NEU.FTZ.AND P0, PT, R168.reuse, -INF , PT ;  /* 0xff800000a800780b */ /* 0x040fe20003f1d000 */
[C---:B------:R-:W-:Y:S01]  /*ca50*/  FMUL.FTZ R181, R168.reuse, UR4 ;  /* 0x00000004a8b57c20 */ /* 0x040fe20008410000 */
[----:B------:R-:W-:Y:S01]  /*ca60*/  FADD.FTZ R6, -R168, R173 ;  /* 0x000000ada8067221 */ /* 0x000fe20000010100 */
[----:B------:R-:W-:Y:S03]  /*ca70*/  FMUL.FTZ R173, R165, UR4 ;  /* 0x00000004a5ad7c20 */ /* 0x000fe60008410000 */
[----:B------:R-:W-:Y:S03]  /*ca80*/  FSEL R181, R181, RZ, P0 ;  /* 0x000000ffb5b57208 */ /* 0x000fe60000000000 */
[----:B------:R2:W3:Y:S01]  /*ca90*/  MUFU.EX2 R2, R4 ;  /* 0x0000000400027308 */ /* 0x0004e20000000800 */
[----:B------:R-:W-:Y:S01]  /*caa0*/  FSETP.NEU.FTZ.AND P0, PT, R167, -INF , PT ;  /* 0xff800000a700780b */ /* 0x000fe20003f1d000 */
[----:B------:R-:W-:Y:S01]  /*cab0*/  FMUL.FTZ R164, R6, UR4 ;  /* 0x0000000406a47c20 */ /* 0x000fe20008410000 */
[----:B------:R-:W-:Y:S01]  /*cac0*/  FMUL.FTZ R6, R0, UR4 ;  /* 0x0000000400067c20 */ /* 0x000fe20008410000 */
[--C-:B------:R-:W-:Y:S01]  /*cad0*/  FFMA.FTZ R247, R240, UR4, -R181.reuse ;  /* 0x00000004f0f77c23 */ /* 0x100fe200080108b5 */
[----:B------:R-:W-:Y:S01]  /*cae0*/  FSEL R180, R180, RZ, P0 ;  /* 0x000000ffb4b47208 */ /* 0x000fe20000000000 */
[--C-:B------:R-:W-:Y:S01]  /*caf0*/  FFMA.FTZ R245, R242, UR4, -R181.reuse ;  /* 0x00000004f2f57c23 */ /* 0x100fe200080108b5 */
[----:B------:R-:W-:Y:S01]  /*cb00*/  FSETP.NEU.FTZ.AND P0, PT, R166, -INF , PT ;  /* 0xff800000a600780b */ /* 0x000fe20003f1d000 */
[--C-:B------:R-:W-:Y:S02]  /*cb10*/  FFMA.FTZ R246, R246, UR4, -R181.reuse ;  /* 0x00000004f6f67c23 */ /* 0x100fe400080108b5 */
[----:B------:R-:W4:Y:S01]  /*cb20*/  MUFU.EX2 R164, R164 ;  /* 0x000000a400a47308 */ /* 0x000f220000000800 */
[--C-:B------:R-:W-:Y:S01]  /*cb30*/  FFMA.FTZ R240, R174, UR4, -R180.reuse ;  /* 0x00000004aef07c23 */ /* 0x100fe200080108b4 */
[--C-:B------:R-:W-:Y:S01]  /*cb40*/  FFMA.FTZ R244, R243, UR4, -R180.reuse ;  /* 0x00000004f3f47c23 */ /* 0x100fe200080108b4 */
[--C-:B------:R-:W-:Y:S01]  /*cb50*/  FFMA.FTZ R242, R241, UR4, -R180.reuse ;  /* 0x00000004f1f27c23 */ /* 0x100fe200080108b4 */
[----:B------:R-:W-:Y:S01]  /*cb60*/  FFMA.FTZ R243, R211, UR4, -R181 ;  /* 0x00000004d3f37c23 */ /* 0x000fe200080108b5 */
[----:B------:R-:W-:Y:S01]  /*cb70*/  FFMA.FTZ R241, R209, UR4, -R180 ;  /* 0x00000004d1f17c23 */ /* 0x000fe200080108b4 */
[C---:B-1----:R-:W-:Y:S01]  /*cb80*/  FMUL.FTZ R7, R3.reuse, R163 ;  /* 0x000000a303077220 */ /* 0x042fe20000410000 */
[----:B------:R-:W-:Y:S01]  /*cb90*/  FMUL.FTZ R18, R3, R150 ;  /* 0x0000009603127220 */ /* 0x000fe20000410000 */
[----:B--2---:R-:W-:Y:S02]  /*cba0*/  FMUL.FTZ R4, R166, UR4 ;  /* 0x00000004a6047c20 */ /* 0x004fe40008410000 */
[----:B------:R1:W2:Y:S01]  /*cbb0*/  MUFU.EX2 R0, R6 ;  /* 0x0000000600007308 */ /* 0x0002a20000000800 */
[C---:B---3--:R-:W-:Y:S01]  /*cbc0*/  FMUL.FTZ R8, R2.reuse, R156 ;  /* 0x0000009c02087220 */ /* 0x048fe20000410000 */
[C---:B------:R-:W-:Y:S01]  /*cbd0*/  FMUL.FTZ R9, R2.reuse, R157 ;  /* 0x0000009d02097220 */ /* 0x040fe20000410000 */
[----:B------:R-:W-:Y:S01]  /*cbe0*/  FMUL.FTZ R12, R2, R152 ;  /* 0x00000098020c7220 */ /* 0x000fe20000410000 */
[----:B------:R-:W-:Y:S01]  /*cbf0*/  FSEL R174, R4, RZ, P0 ;  /* 0x000000ff04ae7208 */ /* 0x000fe20000000000 */
[----:B------:R-:W-:Y:S01]  /*cc00*/  FMUL.FTZ R13, R2, R153 ;  /* 0x00000099020d7220 */ /* 0x000fe20000410000 */
[----:B------:R-:W-:Y:S01]  /*cc10*/  FSETP.NEU.FTZ.AND P0, PT, R165, -INF , PT ;  /* 0xff800000a500780b */ /* 0x000fe20003f1d000 */
[----:B------:R-:W-:Y:S03]  /*cc20*/  FMUL.FTZ R19, R3, R151 ;  /* 0x0000009703137220 */ /* 0x000fe60000410000 */
[----:B------:R-:W-:Y:S01]  /*cc30*/  MUFU.EX2 R247, R247 ;  /* 0x000000f700f77308 */ /* 0x000fe20000000800 */
[--C-:B------:R-:W-:Y:S01]  /*cc40*/  FFMA.FTZ R212, R205, UR4, -R174.reuse ;  /* 0x00000004cdd47c23 */ /* 0x100fe200080108ae */
[----:B------:R-:W-:Y:S01]  /*cc50*/  FSEL R173, R173, RZ, P0 ;  /* 0x000000ffadad7208 */ /* 0x000fe20000000000 */
[--C-:B------:R-:W-:Y:S01]  /*cc60*/  FFMA.FTZ R215, R215, UR4, -R174.reuse ;  /* 0x00000004d7d77c23 */ /* 0x100fe200080108ae */
[--C-:B------:R-:W-:Y:S01]  /*cc70*/  FFMA.FTZ R214, R214, UR4, -R174.reuse ;  /* 0x00000004d6d67c23 */ /* 0x100fe200080108ae */
[C---:B----4-:R-:W-:Y:S01]  /*cc80*/  FMUL.FTZ R4, R164.reuse, R160 ;  /* 0x000000a0a4047220 */ /* 0x050fe20000410000 */
[----:B------:R-:W-:Y:S01]  /*cc90*/  FMUL.FTZ R5, R164, R161 ;  /* 0x000000a1a4057220 */ /* 0x000fe20000410000 */
[--C-:B------:R-:W-:Y:S03]  /*cca0*/  FFMA.FTZ R211, R210, UR4, -R173.reuse ;  /* 0x00000004d2d37c23 */ /* 0x100fe600080108ad */
[----:B------:R-:W3:Y:S01]  /*ccb0*/  MUFU.EX2 R245, R245 ;  /* 0x000000f500f57308 */ /* 0x000ee20000000800 */
[--C-:B------:R-:W-:Y:S01]  /*ccc0*/  FFMA.FTZ R210, R213, UR4, -R173.reuse ;  /* 0x00000004d5d27c23 */ /* 0x100fe200080108ad */
[----:B------:R-:W-:Y:S01]  /*ccd0*/  FFMA.FTZ R213, R207, UR4, -R174 ;  /* 0x00000004cfd57c23 */ /* 0x000fe200080108ae */
[--C-:B------:R-:W-:Y:S01]  /*cce0*/  FFMA.FTZ R209, R186, UR4, -R173.reuse ;  /* 0x00000004bad17c23 */ /* 0x100fe200080108ad */
[----:B------:R-:W-:Y:S01]  /*ccf0*/  FFMA.FTZ R208, R203, UR4, -R173 ;  /* 0x00000004cbd07c23 */ /* 0x000fe200080108ad */
[----:B-1----:R-:W-:Y:S01]  /*cd00*/  FMUL.FTZ R6, R3, R162 ;  /* 0x000000a203067220 */ /* 0x002fe20000410000 */
[C---:B--2---:R-:W-:Y:S01]  /*cd10*/  FMUL.FTZ R10, R0.reuse, R158 ;  /* 0x0000009e000a7220 */ /* 0x044fe20000410000 */
[C---:B------:R-:W-:Y:S03]  /*cd20*/  FMUL.FTZ R11, R0.reuse, R159 ;  /* 0x0000009f000b7220 */ /* 0x040fe60000410000 */
[----:B------:R-:W-:Y:S01]  /*cd30*/  MUFU.EX2 R244, R244 ;  /* 0x000000f400f47308 */ /* 0x000fe20000000800 */
[C---:B------:R-:W-:Y:S01]  /*cd40*/  FMUL.FTZ R14, R0.reuse, R154 ;  /* 0x0000009a000e7220 */ /* 0x040fe20000410000 */
[----:B------:R-:W-:Y:S01]  /*cd50*/  FMUL.FTZ R15, R0, R155 ;  /* 0x0000009b000f7220 */ /* 0x000fe20000410000 */
[C---:B------:R-:W-:Y:S01]  /*cd60*/  FMUL.FTZ R16, R164.reuse, R148 ;  /* 0x00000094a4107220 */ /* 0x040fe20000410000 */
[----:B------:R-:W-:Y:S01]  /*cd70*/  FMUL.FTZ R17, R164, R149 ;  /* 0x00000095a4117220 */ /* 0x000fe20000410000 */
[----:B------:R-:W-:Y:S01]  /*cd80*/  LDSM.16.MT88.4 R184, [R217] ;  /* 0x00000000d9b8783b */ /* 0x000fe20000004200 */
[C---:B------:R-:W-:Y:S01]  /*cd90*/  FMUL.FTZ R28, R2.reuse, R136 ;  /* 0x00000088021c7220 */ /* 0x040fe20000410000 */
[----:B------:R-:W-:Y:S03]  /*cda0*/  FMUL.FTZ R29, R2, R137 ;  /* 0x00000089021d7220 */ /* 0x000fe60000410000 */
[----:B------:R-:W1:Y:S01]  /*cdb0*/  MUFU.EX2 R242, R242 ;  /* 0x000000f200f27308 */ /* 0x000e620000000800 */
[----:B---3--:R-:W-:Y:S01]  /*cdc0*/  F2FP.BF16.F32.PACK_AB R160, R245, R247 ;  /* 0x000000f7f5a0723e */ /* 0x008fe200000010ff */
[C---:B------:R-:W-:Y:S01]  /*cdd0*/  FMUL.FTZ R30, R0.reuse, R138 ;  /* 0x0000008a001e7220 */ /* 0x040fe20000410000 */
[----:B------:R-:W-:Y:S01]  /*cde0*/  FMUL.FTZ R31, R0, R139 ;  /* 0x0000008b001f7220 */ /* 0x000fe20000410000 */
[C---:B------:R-:W-:Y:S01]  /*cdf0*/  FMUL.FTZ R32, R164.reuse, R132 ;  /* 0x00000084a4207220 */ /* 0x040fe20000410000 */
[----:B------:R-:W-:Y:S01]  /*ce00*/  LDSM.16.MT88.4 R136, [R224+0xb000] ;  /* 0x00b00000e088783b */ /* 0x000fe20000004200 */
[----:B------:R-:W-:Y:S01]  /*ce10*/  FMUL.FTZ R33, R164, R133 ;  /* 0x00000085a4217220 */ /* 0x000fe20000410000 */
[C---:B------:R-:W-:Y:S03]  /*ce20*/  FMUL.FTZ R34, R3.reuse, R134 ;  /* 0x0000008603227220 */ /* 0x040fe60000410000 */
[----:B------:R-:W-:Y:S01]  /*ce30*/  MUFU.EX2 R246, R246 ;  /* 0x000000f600f67308 */ /* 0x000fe20000000800 */
[----:B------:R-:W-:Y:S01]  /*ce40*/  FMUL.FTZ R35, R3, R135 ;  /* 0x0000008703237220 */ /* 0x000fe20000410000 */
[--C-:B------:R-:W-:Y:S01]  /*ce50*/  FFMA.FTZ R195, R195, UR4, -R181.reuse ;  /* 0x00000004c3c37c23 */ /* 0x100fe200080108b5 */
[--C-:B------:R-:W-:Y:S01]  /*ce60*/  FFMA.FTZ R194, R194, UR4, -R181.reuse ;  /* 0x00000004c2c27c23 */ /* 0x100fe200080108b5 */
[--C-:B------:R-:W-:Y:S01]  /*ce70*/  FFMA.FTZ R201, R201, UR4, -R181.reuse ;  /* 0x00000004c9c97c23 */ /* 0x100fe200080108b5 */
[----:B------:R-:W-:Y:S01]  /*ce80*/  LDSM.16.MT88.4 R132, [R218] ;  /* 0x00000000da84783b */ /* 0x000fe20000004200 */
[----:B------:R-:W-:Y:S01]  /*ce90*/  FFMA.FTZ R202, R202, UR4, -R180 ;  /* 0x00000004caca7c23 */ /* 0x000fe200080108b4 */
[----:B------:R-:W-:Y:S03]  /*cea0*/  FFMA.FTZ R181, R206, UR4, -R181 ;  /* 0x00000004ceb57c23 */ /* 0x000fe600080108b5 */
[----:B------:R-:W2:Y:S01]  /*ceb0*/  MUFU.EX2 R243, R243 ;  /* 0x000000f300f37308 */ /* 0x000ea20000000800 */
[----:B-1----:R-:W-:Y:S01]  /*cec0*/  F2FP.BF16.F32.PACK_AB R161, R242, R244 ;  /* 0x000000f4f2a1723e */ /* 0x002fe200000010ff */
[C---:B------:R-:W-:Y:S01]  /*ced0*/  FMUL.FTZ R24, R2.reuse, R140 ;  /* 0x0000008c02187220 */ /* 0x040fe20000410000 */
[----:B------:R-:W-:Y:S01]  /*cee0*/  FMUL.FTZ R25, R2, R141 ;  /* 0x0000008d02197220 */ /* 0x000fe20000410000 */
[----:B------:R-:W-:Y:S01]  /*cef0*/  FMUL.FTZ R26, R0, R142 ;  /* 0x0000008e001a7220 */ /* 0x000fe20000410000 */
[----:B------:R-:W-:Y:S01]  /*cf00*/  LDSM.16.MT88.4 R148, [R224+0xa800] ;  /* 0x00a80000e094783b */ /* 0x000fe20000004200 */
[C---:B------:R-:W-:Y:S01]  /*cf10*/  FMUL.FTZ R52, R164.reuse, R52 ;  /* 0x00000034a4347220 */ /* 0x040fe20000410000 */
[----:B------:R-:W-:Y:S03]  /*cf20*/  FMUL.FTZ R53, R164, R53 ;  /* 0x00000035a4357220 */ /* 0x000fe60000410000 */
[----:B------:R-:W-:Y:S01]  /*cf30*/  MUFU.EX2 R241, R241 ;  /* 0x000000f100f17308 */ /* 0x000fe20000000800 */
[C---:B------:R-:W-:Y:S01]  /*cf40*/  FMUL.FTZ R54, R3.reuse, R54 ;  /* 0x0000003603367220 */ /* 0x040fe20000410000 */
[----:B------:R-:W-:Y:S01]  /*cf50*/  FMUL.FTZ R55, R3, R55 ;  /* 0x0000003703377220 */ /* 0x000fe20000410000 */
[C---:B------:R-:W-:Y:S01]  /*cf60*/  FMUL.FTZ R56, R2.reuse, R56 ;  /* 0x0000003802387220 */ /* 0x040fe20000410000 */
[----:B------:R-:W-:Y:S01]  /*cf70*/  FMUL.FTZ R57, R2, R57 ;  /* 0x0000003902397220 */ /* 0x000fe20000410000 */
[----:B------:R-:W-:Y:S01]  /*cf80*/  LDSM.16.MT88.4 R204, [R218+0x1800] ;  /* 0x00180000dacc783b */ /* 0x000fe20000004200 */
[C---:B------:R-:W-:Y:S01]  /*cf90*/  FMUL.FTZ R58, R0.reuse, R58 ;  /* 0x0000003a003a7220 */ /* 0x040fe20000410000 */
[----:B------:R-:W-:Y:S03]  /*cfa0*/  FMUL.FTZ R59, R0, R59 ;  /* 0x0000003b003b7220 */ /* 0x000fe60000410000 */
[----:B------:R-:W1:Y:S01]  /*cfb0*/  MUFU.EX2 R240, R240 ;  /* 0x000000f000f07308 */ /* 0x000e620000000800 */
[----:B--2---:R-:W-:Y:S01]  /*cfc0*/  F2FP.BF16.F32.PACK_AB R162, R243, R246 ;  /* 0x000000f6f3a2723e */ /* 0x004fe200000010ff */
[C---:B------:R-:W-:Y:S01]  /*cfd0*/  FMUL.FTZ R60, R2.reuse, R60 ;  /* 0x0000003c023c7220 */ /* 0x040fe20000410000 */
[----:B------:R-:W-:Y:S01]  /*cfe0*/  FMUL.FTZ R61, R2, R61 ;  /* 0x0000003d023d7220 */ /* 0x000fe20000410000 */
[C---:B------:R-:W-:Y:S01]  /*cff0*/  FMUL.FTZ R62, R0.reuse, R62 ;  /* 0x0000003e003e7220 */ /* 0x040fe20000410000 */
[----:B------:R-:W-:Y:S01]  /*d000*/  FMUL.FTZ R63, R0, R63 ;  /* 0x0000003f003f7220 */ /* 0x000fe20000410000 */
[C---:B------:R-:W-:Y:S01]  /*d010*/  FMUL.FTZ R64, R164.reuse, R64 ;  /* 0x00000040a4407220 */ /* 0x040fe20000410000 */
[C---:B------:R-:W-:Y:S03]  /*d020*/  FMUL.FTZ R65, R164.reuse, R65 ;  /* 0x00000041a4417220 */ /* 0x040fe60000410000 */
[----:B------:R-:W-:Y:S01]  /*d030*/  MUFU.EX2 R215, R215 ;  /* 0x000000d700d77308 */ /* 0x000fe20000000800 */
[C---:B------:R-:W-:Y:S01]  /*d040*/  FMUL.FTZ R66, R3.reuse, R66 ;  /* 0x0000004203427220 */ /* 0x040fe20000410000 */
[C---:B------:R-:W-:Y:S01]  /*d050*/  FMUL.FTZ R67, R3.reuse, R67 ;  /* 0x0000004303437220 */ /* 0x040fe20000410000 */
[C---:B------:R-:W-:Y:S01]  /*d060*/  FMUL.FTZ R68, R164.reuse, R68 ;  /* 0x00000044a4447220 */ /* 0x040fe20000410000 */
[----:B------:R-:W-:Y:S01]  /*d070*/  FMUL.FTZ R69, R164, R69 ;  /* 0x00000045a4457220 */ /* 0x000fe20000410000 */
[C---:B------:R-:W-:Y:S01]  /*d080*/  FMUL.FTZ R70, R3.reuse, R70 ;  /* 0x0000004603467220 */ /* 0x040fe20000410000 */
[C---:B------:R-:W-:Y:S01]  /*d090*/  FMUL.FTZ R71, R3.reuse, R71 ;  /* 0x0000004703477220 */ /* 0x040fe20000410000 */
[----:B------:R-:W-:Y:S03]  /*d0a0*/  FMUL.FTZ R72, R2, R72 ;  /* 0x0000004802487220 */ /* 0x000fe60000410000 */
[----:B------:R-:W2:Y:S01]  /*d0b0*/  MUFU.EX2 R214, R214 ;  /* 0x000000d600d67308 */ /* 0x000ea20000000800 */
[----:B-1----:R-:W-:Y:S01]  /*d0c0*/  F2FP.BF16.F32.PACK_AB R163, R240, R241 ;  /* 0x000000f1f0a3723e */ /* 0x002fe200000010ff */
[----:B------:R-:W-:Y:S01]  /*d0d0*/  FMUL.FTZ R73, R2, R73 ;  /* 0x0000004902497220 */ /* 0x000fe20000410000 */
[C---:B------:R-:W-:Y:S01]  /*d0e0*/  FMUL.FTZ R74, R0.reuse, R74 ;  /* 0x0000004a004a7220 */ /* 0x040fe20000410000 */
[----:B------:R-:W-:Y:S01]  /*d0f0*/  FMUL.FTZ R75, R0, R75 ;  /* 0x0000004b004b7220 */ /* 0x000fe20000410000 */
[C---:B------:R-:W-:Y:S01]  /*d100*/  FMUL.FTZ R76, R2.reuse, R76 ;  /* 0x0000004c024c7220 */ /* 0x040fe20000410000 */
[----:B------:R-:W-:Y:S01]  /*d110*/  FMUL.FTZ R77, R2, R77 ;  /* 0x0000004d024d7220 */ /* 0x000fe20000410000 */
[C---:B------:R-:W-:Y:S01]  /*d120*/  FMUL.FTZ R78, R0.reuse, R78 ;  /* 0x0000004e004e7220 */ /* 0x040fe20000410000 */
[-C--:B------:R-:W-:Y:S02]  /*d130*/  HMMA.16816.F32.BF16 R4, R160, R20.reuse, R4 ;  /* 0x00000014a004723c */ /* 0x080fe40000041804 */
[----:B------:R-:W-:Y:S03]  /*d140*/  MUFU.EX2 R211, R211 ;  /* 0x000000d300d37308 */ /* 0x000fe60000000800 */
[----:B------:R-:W-:Y:S01]  /*d150*/  FMUL.FTZ R79, R0, R79 ;  /* 0x0000004f004f7220 */ /* 0x000fe20000410000 */
[C---:B------:R-:W-:Y:S01]  /*d160*/  FMUL.FTZ R80, R164.reuse, R80 ;  /* 0x00000050a4507220 */ /* 0x040fe20000410000 */
[----:B------:R-:W-:Y:S01]  /*d170*/  FMUL.FTZ R81, R164, R81 ;  /* 0x00000051a4517220 */ /* 0x000fe20000410000 */
[C---:B------:R-:W-:Y:S04]  /*d180*/  FMUL.FTZ R82, R3.reuse, R82 ;  /* 0x0000005203527220 */ /* 0x040fe80000410000 */
[----:B------:R-:W1:Y:S01]  /*d190*/  MUFU.EX2 R210, R210 ;  /* 0x000000d200d27308 */ /* 0x000e620000000800 */
[----:B--2---:R-:W-:Y:S01]  /*d1a0*/  F2FP.BF16.F32.PACK_AB R156, R214, R215 ;  /* 0x000000d7d69c723e */ /* 0x004fe200000010ff */
[C---:B------:R-:W-:Y:S01]  /*d1b0*/  FMUL.FTZ R83, R3.reuse, R83 ;  /* 0x0000005303537220 */ /* 0x040fe20000410000 */
[C---:B------:R-:W-:Y:S01]  /*d1c0*/  FMUL.FTZ R84, R164.reuse, R84 ;  /* 0x00000054a4547220 */ /* 0x040fe20000410000 */
[----:B------:R-:W-:Y:S01]  /*d1d0*/  FMUL.FTZ R85, R164, R85 ;  /* 0x00000055a4557220 */ /* 0x000fe20000410000 */
[C---:B------:R-:W-:Y:S01]  /*d1e0*/  FMUL.FTZ R86, R3.reuse, R86 ;  /* 0x0000005603567220 */ /* 0x040fe20000410000 */
[C---:B------:R-:W-:Y:S01]  /*d1f0*/  FMUL.FTZ R87, R3.reuse, R87 ;  /* 0x0000005703577220 */ /* 0x040fe20000410000 */
        /* <DEDUP_REMOVED lines=10> */
[----:B-1----:R-:W-:Y:S01]  /*d2a0*/  F2FP.BF16.F32.PACK_AB R157, R210, R211 ;  /* 0x000000d3d29d723e */ /* 0x002fe200000010ff */
[C---:B------:R-:W-:Y:S01]  /*d2b0*/  FMUL.FTZ R96, R164.reuse, R96 ;  /* 0x00000060a4607220 */ /* 0x040fe20000410000 */
[C---:B------:R-:W-:Y:S01]  /*d2c0*/  FMUL.FTZ R97, R164.reuse, R97 ;  /* 0x00000061a4617220 */ /* 0x040fe20000410000 */
[C---:B------:R-:W-:Y:S01]  /*d2d0*/  FMUL.FTZ R98, R3.reuse, R98 ;  /* 0x0000006203627220 */ /* 0x040fe20000410000 */
[C---:B------:R-:W-:Y:S01]  /*d2e0*/  FMUL.FTZ R99, R3.reuse, R99 ;  /* 0x0000006303637220 */ /* 0x040fe20000410000 */
[C---:B------:R-:W-:Y:S01]  /*d2f0*/  FMUL.FTZ R48, R164.reuse, R48 ;  /* 0x00000030a4307220 */ /* 0x040fe20000410000 */
[----:B------:R-:W-:Y:S03]  /*d300*/  FMUL.FTZ R49, R164, R49 ;  /* 0x00000031a4317220 */ /* 0x000fe60000410000 */
[----:B------:R-:W-:Y:S01]  /*d310*/  MUFU.EX2 R209, R209 ;  /* 0x000000d100d17308 */ /* 0x000fe20000000800 */
[C---:B------:R-:W-:Y:S01]  /*d320*/  FMUL.FTZ R50, R3.reuse, R50 ;  /* 0x0000003203327220 */ /* 0x040fe20000410000 */
[C---:B------:R-:W-:Y:S01]  /*d330*/  FMUL.FTZ R51, R3.reuse, R51 ;  /* 0x0000003303337220 */ /* 0x040fe20000410000 */
        /* <DEDUP_REMOVED lines=14> */
[C---:B------:R-:W-:Y:S01]  /*d420*/  FMUL.FTZ R39, R3.reuse, R39 ;  /* 0x0000002703277220 */ /* 0x040fe20000410000 */
[----:B------:R-:W-:Y:S01]  /*d430*/  FMUL.FTZ R27, R0, R143 ;  /* 0x0000008f001b7220 */ /* 0x000fe20000410000 */
[----:B------:R-:W-:Y:S01]  /*d440*/  FMUL.FTZ R100, R164, R100 ;  /* 0x00000064a4647220 */ /* 0x000fe20000410000 */
[----:B------:R-:W-:Y:S01]  /*d450*/  ISETP.NE.AND P0, PT, R236, RZ, PT ;  /* 0x000000ffec00720c */ /* 0x000fe20003f05270 */
[----:B------:R-:W-:Y:S01]  /*d460*/  FMUL.FTZ R101, R164, R101 ;  /* 0x00000065a4657220 */ /* 0x000fe20000410000 */
[C---:B------:R-:W-:Y:S01]  /*d470*/  FMUL.FTZ R102, R3.reuse, R102 ;  /* 0x0000006603667220 */ /* 0x040fe20000410000 */
[C---:B------:R-:W-:Y:S03]  /*d480*/  FMUL.FTZ R103, R3.reuse, R103 ;  /* 0x0000006703677220 */ /* 0x040fe60000410000 */
[----:B------:R-:W-:Y:S01]  /*d490*/  MUFU.EX2 R152, R195 ;  /* 0x000000c300987308 */ /* 0x000fe20000000800 */
[----:B-1----:R-:W-:Y:S01]  /*d4a0*/  F2FP.BF16.F32.PACK_AB R159, R208, R209 ;  /* 0x000000d1d09f723e */ /* 0x002fe200000010ff */
[----:B------:R-:W-:Y:S01]  /*d4b0*/  FMUL.FTZ R104, R2, R104 ;  /* 0x0000006802687220 */ /* 0x000fe20000410000 */
[----:B------:R-:W-:Y:S01]  /*d4c0*/  IADD3 R236, PT, PT, R236, -0x1, RZ ;  /* 0xffffffffecec7810 */ /* 0x000fe20007ffe0ff */
[----:B------:R-:W-:Y:S01]  /*d4d0*/  FMUL.FTZ R105, R2, R105 ;  /* 0x0000006902697220 */ /* 0x000fe20000410000 */
[C---:B------:R-:W-:Y:S01]  /*d4e0*/  FMUL.FTZ R106, R0.reuse, R106 ;  /* 0x0000006a006a7220 */ /* 0x040fe20000410000 */
[----:B------:R-:W-:Y:S01]  /*d4f0*/  FMUL.FTZ R107, R0, R107 ;  /* 0x0000006b006b7220 */ /* 0x000fe20000410000 */
[----:B------:R-:W-:Y:S01]  /*d500*/  FMUL.FTZ R108, R2, R108 ;  /* 0x0000006c026c7220 */ /* 0x000fe20000410000 */
[C---:B------:R-:W-:Y:S02]  /*d510*/  HMMA.16816.F32.BF16 R8, R156.reuse, R20, R8 ;  /* 0x000000149c08723c */ /* 0x040fe40000041808 */
[----:B------:R-:W1:Y:S02]  /*d520*/  MUFU.EX2 R154, R194 ;  /* 0x000000c2009a7308 */ /* 0x000e640000000800 */
[C---:B------:R-:W-:Y:S01]  /*d530*/  FMUL.FTZ R20, R164.reuse, R144 ;  /* 0x00000090a4147220 */ /* 0x040fe20000410000 */
[----:B------:R-:W-:Y:S01]  /*d540*/  FMUL.FTZ R21, R164, R145 ;  /* 0x00000091a4157220 */ /* 0x000fe20000410000 */
[----:B------:R-:W-:Y:S01]  /*d550*/  FMUL.FTZ R109, R2, R109 ;  /* 0x0000006d026d7220 */ /* 0x000fe20000410000 */
[C---:B------:R-:W-:Y:S01]  /*d560*/  FMUL.FTZ R110, R0.reuse, R110 ;  /* 0x0000006e006e7220 */ /* 0x040fe20000410000 */
[-C--:B------:R-:W-:Y:S04]  /*d570*/  HMMA.16816.F32.BF16 R12, R156, R22.reuse, R12 ;  /* 0x000000169c0c723c */ /* 0x080fe8000004180c */
[----:B------:R-:W2:Y:S01]  /*d580*/  MUFU.EX2 R155, R201 ;  /* 0x000000c9009b7308 */ /* 0x000ea20000000800 */
[----:B------:R-:W-:Y:S01]  /*d590*/  FMUL.FTZ R111, R0, R111 ;  /* 0x0000006f006f7220 */ /* 0x000fe20000410000 */
[C---:B------:R-:W-:Y:S01]  /*d5a0*/  FMUL.FTZ R112, R164.reuse, R112 ;  /* 0x00000070a4707220 */ /* 0x040fe20000410000 */
[C---:B------:R-:W-:Y:S01]  /*d5b0*/  FMUL.FTZ R113, R164.reuse, R113 ;  /* 0x00000071a4717220 */ /* 0x040fe20000410000 */
[C---:B------:R-:W-:Y:S01]  /*d5c0*/  FMUL.FTZ R114, R3.reuse, R114 ;  /* 0x0000007203727220 */ /* 0x040fe20000410000 */
[C---:B------:R-:W-:Y:S01]  /*d5d0*/  FMUL.FTZ R115, R3.reuse, R115 ;  /* 0x0000007303737220 */ /* 0x040fe20000410000 */
[C---:B------:R-:W-:Y:S04]  /*d5e0*/  HMMA.16816.F32.BF16 R16, R160.reuse, R22, R16 ;  /* 0x00000016a010723c */ /* 0x040fe80000041810 */
[----:B------:R3:W-:Y:S01]  /*d5f0*/  MUFU.EX2 R140, R202 ;  /* 0x000000ca008c7308 */ /* 0x0007e20000000800 */
[C---:B------:R-:W-:Y:S01]  /*d600*/  FMUL.FTZ R22, R3.reuse, R146 ;  /* 0x0000009203167220 */ /* 0x040fe20000410000 */
[C---:B------:R-:W-:Y:S01]  /*d610*/  FMUL.FTZ R23, R3.reuse, R147 ;  /* 0x0000009303177220 */ /* 0x040fe20000410000 */
[C---:B------:R-:W-:Y:S01]  /*d620*/  FMUL.FTZ R116, R164.reuse, R116 ;  /* 0x00000074a4747220 */ /* 0x040fe20000410000 */
[----:B------:R-:W4:Y:S01]  /*d630*/  LDSM.16.MT88.4 R144, [R223] ;  /* 0x00000000df90783b */ /* 0x000f220000004200 */
        /* <DEDUP_REMOVED lines=8> */
[----:B---3--:R-:W-:Y:S01]  /*d6c0*/  LDSM.16.MT88.4 R200, [R216] ;  /* 0x00000000d8c8783b */ /* 0x008fe20000004200 */
[--C-:B------:R-:W-:Y:S01]  /*d6d0*/  FFMA.FTZ R250, R250, UR4, -R174.reuse ;  /* 0x00000004fafa7c23 */ /* 0x100fe200080108ae */
[C---:B------:R-:W-:Y:S04]  /*d6e0*/  HMMA.16816.F32.BF16 R24, R156.reuse, R176, R24 ;  /* 0x000000b09c18723c */ /* 0x040fe80000041818 */
[--C-:B------:R-:W-:Y:S01]  /*d6f0*/  FFMA.FTZ R249, R249, UR4, -R174.reuse ;  /* 0x00000004f9f97c23 */ /* 0x100fe200080108ae */
[----:B------:R-:W-:Y:S01]  /*d700*/  MUFU.EX2 R250, R250 ;  /* 0x000000fa00fa7308 */ /* 0x000fe20000000800 */
[--C-:B------:R-:W-:Y:S01]  /*d710*/  FFMA.FTZ R172, R172, UR4, -R173.reuse ;  /* 0x00000004acac7c23 */ /* 0x100fe200080108ad */
[--C-:B------:R-:W-:Y:S01]  /*d720*/  FFMA.FTZ R171, R171, UR4, -R173.reuse ;  /* 0x00000004abab7c23 */ /* 0x100fe200080108ad */
[-C--:B------:R-:W-:Y:S03]  /*d730*/  HMMA.16816.F32.BF16 R28, R156, R178.reuse, R28 ;  /* 0x000000b29c1c723c */ /* 0x080fe6000004181c */
[--C-:B------:R-:W-:Y:S01]  /*d740*/  FFMA.FTZ R248, R248, UR4, -R174.reuse ;  /* 0x00000004f8f87c23 */ /* 0x100fe200080108ae */
[--C-:B------:R-:W-:Y:S01]  /*d750*/  FFMA.FTZ R170, R170, UR4, -R173.reuse ;  /* 0x00000004aaaa7c23 */ /* 0x100fe200080108ad */
[----:B------:R-:W-:Y:S01]  /*d760*/  FFMA.FTZ R174, R175, UR4, -R174 ;  /* 0x00000004afae7c23 */ /* 0x000fe200080108ae */
[----:B------:R-:W-:Y:S01]  /*d770*/  FFMA.FTZ R173, R169, UR4, -R173 ;  /* 0x00000004a9ad7c23 */ /* 0x000fe200080108ad */
[----:B------:R1:W-:Y:S01]  /*d780*/  MUFU.EX2 R153, R172 ;  /* 0x000000ac00997308 */ /* 0x0003e20000000800 */
[C---:B------:R-:W-:Y:S04]  /*d790*/  HMMA.16816.F32.BF16 R32, R160.reuse, R178, R32 ;  /* 0x000000b2a020723c */ /* 0x040fe80000041820 */
[C---:B------:R-:W-:Y:S01]  /*d7a0*/  FMUL.FTZ R124, R2.reuse, R124 ;  /* 0x0000007c027c7220 */ /* 0x040fe20000410000 */
[----:B------:R-:W-:Y:S01]  /*d7b0*/  FMUL.FTZ R125, R2, R125 ;  /* 0x0000007d027d7220 */ /* 0x000fe20000410000 */
[C---:B------:R-:W-:Y:S03]  /*d7c0*/  FMUL.FTZ R126, R0.reuse, R126 ;  /* 0x0000007e007e7220 */ /* 0x040fe60000410000 */
[----:B------:R2:W-:Y:S01]  /*d7d0*/  MUFU.EX2 R143, R174 ;  /* 0x000000ae008f7308 */ /* 0x0005e20000000800 */
[----:B------:R-:W-:Y:S01]  /*d7e0*/  FMUL.FTZ R127, R0, R127 ;  /* 0x0000007f007f7220 */ /* 0x000fe20000410000 */
[C---:B------:R-:W-:Y:S01]  /*d7f0*/  FMUL.FTZ R128, R164.reuse, R128 ;  /* 0x00000080a4807220 */ /* 0x040fe20000410000 */
[----:B------:R-:W-:Y:S01]  /*d800*/  FMUL.FTZ R129, R164, R129 ;  /* 0x00000081a4817220 */ /* 0x000fe20000410000 */
[-C--:B----4-:R-:W-:Y:S03]  /*d810*/  HMMA.16816.F32.BF16 R36, R160, R144.reuse, R36 ;  /* 0x00000090a024723c */ /* 0x090fe60000041824 */
[C---:B------:R-:W-:Y:S03]  /*d820*/  FMUL.FTZ R130, R3.reuse, R130 ;  /* 0x0000008203827220 */ /* 0x040fe60000410000 */
[----:B------:R-:W-:Y:S01]  /*d830*/  MUFU.EX2 R169, R173 ;  /* 0x000000ad00a97308 */ /* 0x000fe20000000800 */
[----:B------:R-:W-:Y:S01]  /*d840*/  FMUL.FTZ R131, R3, R131 ;  /* 0x0000008303837220 */ /* 0x000fe20000410000 */
[----:B-1----:R-:W-:Y:S01]  /*d850*/  F2FP.BF16.F32.PACK_AB R172, R154, R152 ;  /* 0x000000989aac723e */ /* 0x002fe200000010ff */
[----:B------:R-:W-:Y:S01]  /*d860*/  FFMA.FTZ R247, R164, R239, R247 ;  /* 0x000000efa4f77223 */ /* 0x000fe200000100f7 */
[C---:B------:R-:W-:Y:S06]  /*d870*/  HMMA.16816.F32.BF16 R40, R156.reuse, R144, R40 ;  /* 0x000000909c28723c */ /* 0x040fec0000041828 */
[----:B------:R-:W1:Y:S01]  /*d880*/  MUFU.EX2 R249, R249 ;  /* 0x000000f900f97308 */ /* 0x000e620000000800 */
[----:B--2---:R-:W-:Y:S01]  /*d890*/  F2FP.BF16.F32.PACK_AB R174, R141, R155 ;  /* 0x0000009b8dae723e */ /* 0x004fe200000010ff */
[----:B------:R-:W-:Y:S01]  /*d8a0*/  FFMA.FTZ R244, R3, R234, R244 ;  /* 0x000000ea03f47223 */ /* 0x000fe200000100f4 */
[----:B------:R-:W-:Y:S01]  /*d8b0*/  FFMA.FTZ R215, R2, R237, R215 ;  /* 0x000000ed02d77223 */ /* 0x000fe200000100d7 */
[-C--:B------:R-:W-:Y:S03]  /*d8c0*/  HMMA.16816.F32.BF16 R44, R156, R146.reuse, R44 ;  /* 0x000000929c2c723c */ /* 0x080fe6000004182c */
[----:B------:R-:W-:Y:S03]  /*d8d0*/  FFMA.FTZ R211, R0, R235, R211 ;  /* 0x000000eb00d37223 */ /* 0x000fe600000100d3 */
[----:B------:R-:W2:Y:S01]  /*d8e0*/  MUFU.EX2 R171, R171 ;  /* 0x000000ab00ab7308 */ /* 0x000ea20000000800 */
[----:B------:R-:W-:Y:S01]  /*d8f0*/  FADD.FTZ R247, R245, R247 ;  /* 0x000000f7f5f77221 */ /* 0x000fe20000010000 */
[----:B------:R-:W-:Y:S01]  /*d900*/  FADD.FTZ R244, R242, R244 ;  /* 0x000000f4f2f47221 */ /* 0x000fe20000010000 */
[----:B------:R-:W-:Y:S01]  /*d910*/  FADD.FTZ R214, R214, R215 ;  /* 0x000000d7d6d67221 */ /* 0x000fe20000010000 */
[C---:B------:R-:W-:Y:S06]  /*d920*/  HMMA.16816.F32.BF16 R48, R160.reuse, R146, R48 ;  /* 0x00000092a030723c */ /* 0x040fec0000041830 */
[----:B------:R-:W3:Y:S01]  /*d930*/  MUFU.EX2 R248, R248 ;  /* 0x000000f800f87308 */ /* 0x000ee20000000800 */
[----:B-1----:R-:W-:Y:S01]  /*d940*/  F2FP.BF16.F32.PACK_AB R176, R249, R250 ;  /* 0x000000faf9b0723e */ /* 0x002fe200000010ff */
[----:B------:R-:W-:Y:S01]  /*d950*/  FADD.FTZ R210, R210, R211 ;  /* 0x000000d3d2d27221 */ /* 0x000fe20000010000 */
[----:B------:R-:W-:Y:S01]  /*d960*/  FADD.FTZ R246, R246, R247 ;  /* 0x000000f7f6f67221 */ /* 0x000fe20000010000 */
[-C--:B------:R-:W-:Y:S03]  /*d970*/  HMMA.16816.F32.BF16 R52, R160, R132.reuse, R52 ;  /* 0x00000084a034723c */ /* 0x080fe60000041834 */
[----:B------:R-:W-:Y:S03]  /*d980*/  FADD.FTZ R241, R241, R244 ;  /* 0x000000f4f1f17221 */ /* 0x000fe60000010000 */
[----:B------:R-:W1:Y:S01]  /*d990*/  MUFU.EX2 R170, R170 ;  /* 0x000000aa00aa7308 */ /* 0x000e620000000800 */
[----:B--2---:R-:W-:Y:S01]  /*d9a0*/  F2FP.BF16.F32.PACK_AB R177, R171, R153 ;  /* 0x00000099abb1723e */ /* 0x004fe200000010ff */
[----:B------:R-:W-:Y:S01]  /*d9b0*/  FADD.FTZ R213, R213, R214 ;  /* 0x000000d6d5d57221 */ /* 0x000fe20000010000 */
[----:B------:R-:W-:Y:S01]  /*d9c0*/  FADD.FTZ R209, R209, R210 ;  /* 0x000000d2d1d17221 */ /* 0x000fe20000010000 */
[C---:B------:R-:W-:Y:S04]  /*d9d0*/  HMMA.16816.F32.BF16 R56, R156.reuse, R132, R56 ;  /* 0x000000849c38723c */ /* 0x040fe80000041838 */
[----:B------:R-:W-:Y:S01]  /*d9e0*/  FADD.FTZ R246, R243, R246 ;  /* 0x000000f6f3f67221 */ /* 0x000fe20000010000 */
[----:B---3--:R-:W-:Y:S01]  /*d9f0*/  F2FP.BF16.F32.PACK_AB R178, R143, R248 ;  /* 0x000000f88fb2723e */ /* 0x008fe200000010ff */
[----:B------:R-:W-:Y:S01]  /*da00*/  FADD.FTZ R240, R240, R241 ;  /* 0x000000f1f0f07221 */ /* 0x000fe20000010000 */
[----:B------:R-:W-:Y:S01]  /*da10*/  FADD.FTZ R213, R212, R213 ;  /* 0x000000d5d4d57221 */ /* 0x000fe20000010000 */
[-C--:B------:R-:W-:Y:S03]  /*da20*/  HMMA.16816.F32.BF16 R60, R156, R134.reuse, R60 ;  /* 0x000000869c3c723c */ /* 0x080fe6000004183c */
[----:B------:R-:W-:Y:S01]  /*da30*/  FADD.FTZ R209, R208, R209 ;  /* 0x000000d1d0d17221 */ /* 0x000fe20000010000 */
[----:B------:R-:W-:Y:S01]  /*da40*/  FADD.FTZ R250, R250, R213 ;  /* 0x000000d5fafa7221 */ /* 0x000fe20000010000 */
[----:B-1----:R-:W-:Y:S02]  /*da50*/  F2FP.BF16.F32.PACK_AB R179, R169, R170 ;  /* 0x000000aaa9b3723e */ /* 0x002fe400000010ff */
[----:B------:R-:W-:Y:S01]  /*da60*/  MOV R3, R166 ;  /* 0x000000a600037202 */ /* 0x000fe20000000f00 */
[C---:B------:R-:W-:Y:S01]  /*da70*/  HMMA.16816.F32.BF16 R64, R160.reuse, R134, R64 ;  /* 0x00000086a040723c */ /* 0x040fe20000041840 */
[----:B------:R-:W1:Y:S03]  /*da80*/  LDSM.16.MT88.4 R132, [R219+0xb000] ;  /* 0x00b00000db84783b */ /* 0x000e660000004200 */
[----:B------:R-:W-:Y:S01]  /*da90*/  FADD.FTZ R249, R249, R250 ;  /* 0x000000faf9f97221 */ /* 0x000fe20000010000 */
[----:B------:R-:W-:Y:S03]  /*daa0*/  MOV R2, R167 ;  /* 0x000000a700027202 */ /* 0x000fe60000000f00 */
[-C--:B------:R-:W-:Y:S03]  /*dab0*/  HMMA.16816.F32.BF16 R68, R160, R136.reuse, R68 ;  /* 0x00000088a044723c */ /* 0x080fe60000041844 */
[----:B------:R-:W-:Y:S05]  /*dac0*/  FADD.FTZ R249, R248, R249 ;  /* 0x000000f9f8f97221 */ /* 0x000fea0000010000 */
[C---:B------:R-:W-:Y:S08]  /*dad0*/  HMMA.16816.F32.BF16 R72, R156.reuse, R136, R72 ;  /* 0x000000889c48723c */ /* 0x040ff00000041848 */
[-C--:B------:R-:W-:Y:S08]  /*dae0*/  HMMA.16816.F32.BF16 R76, R156, R138.reuse, R76 ;  /* 0x0000008a9c4c723c */ /* 0x080ff0000004184c */
[C---:B------:R-:W-:Y:S01]  /*daf0*/  HMMA.16816.F32.BF16 R80, R160.reuse, R138, R80 ;  /* 0x0000008aa050723c */ /* 0x040fe20000041850 */
[----:B------:R-:W2:Y:S07]  /*db00*/  LDSM.16.MT88.4 R136, [R223+0x1000] ;  /* 0x00100000df88783b */ /* 0x000eae0000004200 */
[-C--:B-1----:R-:W-:Y:S08]  /*db10*/  HMMA.16816.F32.BF16 R84, R160, R132.reuse, R84 ;  /* 0x00000084a054723c */ /* 0x082ff00000041854 */
[C---:B------:R-:W-:Y:S04]  /*db20*/  HMMA.16816.F32.BF16 R88, R156.reuse, R132, R88 ;  /* 0x000000849c58723c */ /* 0x040fe80000041858 */
[--C-:B------:R-:W-:Y:S01]  /*db30*/  FFMA.FTZ R132, R252, UR4, -R180.reuse ;  /* 0x00000004fc847c23 */ /* 0x100fe200080108b4 */
[--C-:B------:R-:W-:Y:S01]  /*db40*/  FFMA.FTZ R252, R251, UR4, -R180.reuse ;  /* 0x00000004fbfc7c23 */ /* 0x100fe200080108b4 */
[----:B------:R-:W-:Y:S02]  /*db50*/  FFMA.FTZ R180, R193, UR4, -R180 ;  /* 0x00000004c1b47c23 */ /* 0x000fe400080108b4 */
[-C--:B------:R-:W-:Y:S01]  /*db60*/  HMMA.16816.F32.BF16 R92, R156, R134.reuse, R92 ;  /* 0x000000869c5c723c */ /* 0x080fe2000004185c */
[----:B------:R1:W-:Y:S01]  /*db70*/  MUFU.EX2 R251, R132 ;  /* 0x0000008400fb7308 */ /* 0x0003e20000000800 */
[----:B------:R-:W-:Y:S06]  /*db80*/  LDSM.16.MT88.4 R192, [R224+0xb800] ;  /* 0x00b80000e0c0783b */ /* 0x000fec0000004200 */
[C---:B------:R-:W-:Y:S03]  /*db90*/  HMMA.16816.F32.BF16 R96, R160.reuse, R134, R96 ;  /* 0x00000086a060723c */ /* 0x040fe60000041860 */
[----:B------:R3:W4:Y:S05]  /*dba0*/  MUFU.EX2 R142, R180 ;  /* 0x000000b4008e7308 */ /* 0x00072a0000000800 */
[-C--:B--2---:R-:W-:Y:S05]  /*dbb0*/  HMMA.16816.F32.BF16 R100, R160, R136.reuse, R100 ;  /* 0x00000088a064723c */ /* 0x084fea0000041864 */
[----:B------:R-:W2:Y:S01]  /*dbc0*/  MUFU.EX2 R252, R252 ;  /* 0x000000fc00fc7308 */ /* 0x000ea20000000800 */
[----:B-1----:R-:W1:Y:S02]  /*dbd0*/  LDSM.16.MT88.4 R132, [R218+0x1000] ;  /* 0x00100000da84783b */ /* 0x002e640000004200 */
[C---:B------:R-:W-:Y:S06]  /*dbe0*/  HMMA.16816.F32.BF16 R104, R156.reuse, R136, R104 ;  /* 0x000000889c68723c */ /* 0x040fec0000041868 */
[----:B---3--:R-:W3:Y:S01]  /*dbf0*/  LDSM.16.MT88.4 R180, [R219+0xa800] ;  /* 0x00a80000dbb4783b */ /* 0x008ee20000004200 */
[----:B----4-:R-:W-:Y:S01]  /*dc00*/  F2FP.BF16.F32.PACK_AB R175, R142, R140 ;  /* 0x0000008c8eaf723e */ /* 0x010fe200000010ff */
[-C--:B------:R-:W-:Y:S03]  /*dc10*/  HMMA.16816.F32.BF16 R108, R156, R138.reuse, R108 ;  /* 0x0000008a9c6c723c */ /* 0x080fe6000004186c */
[C---:B--2---:R-:W-:Y:S01]  /*dc20*/  F2FP.BF16.F32.PACK_AB R173, R252.reuse, R251 ;  /* 0x000000fbfcad723e */ /* 0x044fe200000010ff */
[----:B------:R-:W-:Y:S04]  /*dc30*/  FADD.FTZ R251, R251, R240 ;  /* 0x000000f0fbfb7221 */ /* 0x000fe80000010000 */
[C---:B------:R-:W-:Y:S04]  /*dc40*/  HMMA.16816.F32.BF16 R112, R160.reuse, R138, R112 ;  /* 0x0000008aa070723c */ /* 0x040fe80000041870 */
[----:B------:R-:W-:Y:S04]  /*dc50*/  FADD.FTZ R251, R252, R251 ;  /* 0x000000fbfcfb7221 */ /* 0x000fe80000010000 */
[-C--:B-1----:R-:W-:Y:S08]  /*dc60*/  HMMA.16816.F32.BF16 R116, R160, R132.reuse, R116 ;  /* 0x00000084a074723c */ /* 0x082ff00000041874 */
[C---:B------:R-:W-:Y:S08]  /*dc70*/  HMMA.16816.F32.BF16 R120, R156.reuse, R132, R120 ;  /* 0x000000849c78723c */ /* 0x040ff00000041878 */
[-C--:B------:R-:W-:Y:S08]  /*dc80*/  HMMA.16816.F32.BF16 R124, R156, R134.reuse, R124 ;  /* 0x000000869c7c723c */ /* 0x080ff0000004187c */
[----:B------:R-:W-:Y:S08]  /*dc90*/  HMMA.16816.F32.BF16 R128, R160, R134, R128 ;  /* 0x00000086a080723c */ /* 0x000ff00000041880 */
[-C--:B------:R-:W-:Y:S05]  /*dca0*/  HMMA.16816.F32.BF16 R160, R172, R148.reuse, R4 ;  /* 0x00000094aca0723c */ /* 0x080fea0000041804 */
[----:B------:R-:W-:Y:S02]  /*dcb0*/  MOV R7, R143 ;  /* 0x0000008f00077202 */ /* 0x000fe40000000f00 */
[----:B------:R-:W-:Y:S01]  /*dcc0*/  MOV R6, R142 ;  /* 0x0000008e00067202 */ /* 0x000fe20000000f00 */
[C---:B------:R-:W-:Y:S04]  /*dcd0*/  HMMA.16816.F32.BF16 R156, R176.reuse, R148, R8 ;  /* 0x00000094b09c723c */ /* 0x040fe80000041808 */
[----:B------:R-:W-:Y:S01]  /*dce0*/  MOV R11, R155 ;  /* 0x0000009b000b7202 */ /* 0x000fe20000000f00 */
[----:B------:R-:W-:Y:S01]  /*dcf0*/  FADD.FTZ R237, R7, R249 ;  /* 0x000000f907ed7221 */ /* 0x000fe20000010000 */
[----:B------:R-:W-:Y:S02]  /*dd00*/  MOV R10, R154 ;  /* 0x0000009a000a7202 */ /* 0x000fe40000000f00 */
[----:B------:R-:W-:Y:S02]  /*dd10*/  MOV R9, R153 ;  /* 0x0000009900097202 */ /* 0x000fe40000000f00 */
[----:B------:R-:W-:Y:S02]  /*dd20*/  MOV R8, R152 ;  /* 0x0000009800087202 */ /* 0x000fe40000000f00 */
[-C--:B------:R-:W-:Y:S03]  /*dd30*/  HMMA.16816.F32.BF16 R152, R176, R150.reuse, R12 ;  /* 0x00000096b098723c */ /* 0x080fe6000004180c */
[----:B------:R-:W-:Y:S01]  /*dd40*/  MOV R5, R141 ;  /* 0x0000008d00057202 */ /* 0x000fe20000000f00 */
[----:B------:R-:W-:Y:S01]  /*dd50*/  FADD.FTZ R246, R8, R246 ;  /* 0x000000f608f67221 */ /* 0x000fe20000010000 */
[----:B------:R-:W-:Y:S01]  /*dd60*/  MOV R4, R140 ;  /* 0x0000008c00047202 */ /* 0x000fe20000000f00 */
[----:B------:R-:W-:Y:S02]  /*dd70*/  FADD.FTZ R0, R9, R209 ;  /* 0x000000d109007221 */ /* 0x000fe40000010000 */
[C---:B------:R-:W-:Y:S04]  /*dd80*/  HMMA.16816.F32.BF16 R148, R172.reuse, R150, R16 ;  /* 0x00000096ac94723c */ /* 0x040fe80000041810 */
[----:B------:R-:W-:Y:S01]  /*dd90*/  FADD.FTZ R246, R10, R246 ;  /* 0x000000f60af67221 */ /* 0x000fe20000010000 */
[----:B------:R-:W-:Y:S01]  /*dda0*/  FADD.FTZ R171, R171, R0 ;  /* 0x00000000abab7221 */ /* 0x000fe20000010000 */
[----:B------:R-:W-:Y:S01]  /*ddb0*/  FADD.FTZ R251, R4, R251 ;  /* 0x000000fb04fb7221 */ /* 0x000fe20000010000 */
[----:B------:R-:W-:Y:S01]  /*ddc0*/  MOV R0, R165 ;  /* 0x000000a500007202 */ /* 0x000fe20000000f00 */
[-C--:B---3--:R-:W-:Y:S03]  /*ddd0*/  HMMA.16816.F32.BF16 R144, R172, R180.reuse, R20 ;  /* 0x000000b4ac90723c */ /* 0x088fe60000041814 */
[----:B------:R-:W-:Y:S01]  /*dde0*/  FADD.FTZ R246, R11, R246 ;  /* 0x000000f60bf67221 */ /* 0x000fe20000010000 */
[----:B------:R-:W-:Y:S01]  /*ddf0*/  FADD.FTZ R170, R170, R171 ;  /* 0x000000abaaaa7221 */ /* 0x000fe20000010000 */
[----:B------:R-:W-:Y:S02]  /*de00*/  FADD.FTZ R234, R6, R251 ;  /* 0x000000fb06ea7221 */ /* 0x000fe40000010000 */
[----:B------:R-:W-:Y:S01]  /*de10*/  FADD.FTZ R239, R5, R246 ;  /* 0x000000f605ef7221 */ /* 0x000fe20000010000 */
        /* <DEDUP_REMOVED lines=27> */
[----:B------:R-:W-:Y:S04]  /*dfd0*/  HMMA.16816.F32.BF16 R128, R172, R206, R128 ;  /* 0x000000ceac80723c */ /* 0x000fe80000041880 */
[----:B------:R-:W-:Y:S04]  /*dfe0*/  MOV R173, R168 ;  /* 0x000000a800ad7202 */ /* 0x000fe80000000f00 */
[----:B------:R-:W-:Y:S01]  /*dff0*/  @!UPT UIADD3 URZ, UPT, UPT, URZ, URZ, URZ ;  /* 0x000000fffffff290 */ /* 0x000fe2000fffe0ff */
[----:B------:R-:W-:Y:S11]  /*e000*/  @P0 BRA `(.L_x_1067) ;  /* 0xffffffd800fc0947 */ /* 0x000ff6000383ffff */
.L_x_1066:
[----:B------:R-:W1:Y:S01]  /*e010*/  SHFL.BFLY PT, R4, R239, 0x2, 0x1f ;  /* 0x0c401f00ef047f89 */ /* 0x000e6200000e0000 */
[----:B------:R-:W2:Y:S01]  /*e020*/  S2UR UR11, SR_CgaCtaId ;  /* 0x00000000000b79c3 */ /* 0x000ea20000008800 */
[----:B------:R-:W-:Y:S01]  /*e030*/  UMOV UR4, 0x400 ;  /* 0x0000040000047882 */ /* 0x000fe20000000000 */
[----:B------:R-:W-:Y:S01]  /*e040*/  MOV R14, 0x7f800000 ;  /* 0x7f800000000e7802 */ /* 0x000fe20000000f00 */
[----:B------:R-:W3:Y:S01]  /*e050*/  SHFL.BFLY PT, R3, R234, 0x2, 0x1f ;  /* 0x0c401f00ea037f89 */ /* 0x000ee200000e0000 */
[----:B------:R-:W4:Y:S03]  /*e060*/  LDCU.U8 UR10, c[0x0][0x548] ;  /* 0x0000a900ff0a77ac */ /* 0x000f260008000000 */
[----:B------:R-:W5:Y:S01]  /*e070*/  SHFL.BFLY PT, R2, R237, 0x2, 0x1f ;  /* 0x0c401f00ed027f89 */ /* 0x000f6200000e0000 */
[----:B------:R-:W3:Y:S01]  /*e080*/  S2UR UR6, SR_CTAID.X ;  /* 0x00000000000679c3 */ /* 0x000ee20000002500 */
[----:B------:R-:W3:Y:S02]  /*e090*/  LDCU UR7, c[0x0][0x434] ;  /* 0x00008680ff0777ac */ /* 0x000ee40008000800 */
[----:B------:R-:W4:Y:S01]  /*e0a0*/  SHFL.BFLY PT, R12, R235, 0x2, 0x1f ;  /* 0x0c401f00eb0c7f89 */ /* 0x000f2200000e0000 */
[----:B------:R-:W4:Y:S04]  /*e0b0*/  S2R R0, SR_TID.X ;  /* 0x0000000000007919 */ /* 0x000f280000002100 */
[----:B------:R-:W4:Y:S01]  /*e0c0*/  S2UR UR9, SR_CTAID.Y ;  /* 0x00000000000979c3 */ /* 0x000f220000002600 */
[----:B-1----:R-:W-:Y:S01]  /*e0d0*/  FADD.FTZ R4, R4, R239 ;  /* 0x000000ef04047221 */ /* 0x002fe20000010000 */
[----:B--2---:R-:W-:-:S06]  /*e0e0*/  ULEA UR11, UR11, UR4, 0x18 ;  /* 0x000000040b0b7291 */ /* 0x004fcc000f8ec0ff */
[----:B------:R-:W1:Y:S01]  /*e0f0*/  S2UR UR8, SR_CTAID.Z ;  /* 0x00000000000879c3 */ /* 0x000e620000002700 */
[----:B------:R-:W2:Y:S01]  /*e100*/  LDCU.U8 UR4, c[0x0][0x549] ;  /* 0x0000a920ff0477ac */ /* 0x000ea20008000000 */
[----:B---3--:R-:W-:Y:S01]  /*e110*/  FADD.FTZ R3, R3, R234 ;  /* 0x000000ea03037221 */ /* 0x008fe20000010000 */
[----:B------:R-:W3:Y:S01]  /*e120*/  SHFL.BFLY PT, R7, R4, 0x1, 0x1f ;  /* 0x0c201f0004077f89 */ /* 0x000ee200000e0000 */
[----:B-----5:R-:W-:-:S03]  /*e130*/  FADD.FTZ R2, R2, R237 ;  /* 0x000000ed02027221 */ /* 0x020fc60000010000 */
[----:B------:R-:W5:Y:S01]  /*e140*/  SHFL.BFLY PT, R6, R3, 0x1, 0x1f ;  /* 0x0c201f0003067f89 */ /* 0x000f6200000e0000 */
[----:B----4-:R-:W-:-:S03]  /*e150*/  FADD.FTZ R12, R12, R235 ;  /* 0x000000eb0c0c7221 */ /* 0x010fc60000010000 */
[----:B------:R-:W4:Y:S04]  /*e160*/  SHFL.BFLY PT, R13, R2, 0x1, 0x1f ;  /* 0x0c201f00020d7f89 */ /* 0x000f2800000e0000 */
[----:B------:R-:W1:Y:S01]  /*e170*/  SHFL.BFLY PT, R11, R12, 0x1, 0x1f ;  /* 0x0c201f000c0b7f89 */ /* 0x000e6200000e0000 */
[----:B--2---:R-:W-:Y:S01]  /*e180*/  UISETP.NE.AND UP1, UPT, UR4, URZ, UPT ;  /* 0x000000ff0400728c */ /* 0x004fe2000bf25270 */
[C---:B------:R-:W-:Y:S02]  /*e190*/  SHF.L.U32 R5, R0.reuse, 0x1, RZ ;  /* 0x0000000100057819 */ /* 0x040fe400000006ff */
[----:B------:R-:W-:Y:S01]  /*e1a0*/  SHF.L.U32 R8, R0, 0x4, RZ ;  /* 0x0000000400087819 */ /* 0x000fe200000006ff */
[----:B---3--:R-:W-:Y:S01]  /*e1b0*/  FADD.FTZ R7, R4, R7 ;  /* 0x0000000704077221 */ /* 0x008fe20000010000 */
[----:B------:R-:W-:-:S02]  /*e1c0*/  LOP3.LUT R4, R5, 0x6, RZ, 0xc0, !PT ;  /* 0x0000000605047812 */ /* 0x000fc400078ec0ff */
[----:B------:R-:W-:Y:S01]  /*e1d0*/  LOP3.LUT R8, R8, 0x1c0, RZ, 0xc0, !PT ;  /* 0x000001c008087812 */ /* 0x000fe200078ec0ff */
[----:B-----5:R-:W-:Y:S01]  /*e1e0*/  FADD.FTZ R6, R3, R6 ;  /* 0x0000000603067221 */ /* 0x020fe20000010000 */
[----:B------:R-:W-:Y:S01]  /*e1f0*/  SHF.L.U32 R3, R0, 0x5, RZ ;  /* 0x0000000500037819 */ /* 0x000fe200000006ff */
[----:B------:R-:W2:Y:S01]  /*e200*/  MUFU.RCP R10, R7 ;  /* 0x00000007000a7308 */ /* 0x000ea20000001000 */
[----:B------:R-:W-:Y:S01]  /*e210*/  FSETP.NE.FTZ.AND P6, PT, R7, RZ, PT ;  /* 0x000000ff0700720b */ /* 0x000fe20003fd5000 */
[----:B----4-:R-:W-:Y:S01]  /*e220*/  FADD.FTZ R13, R2, R13 ;  /* 0x0000000d020d7221 */ /* 0x010fe20000010000 */
[----:B------:R-:W-:Y:S01]  /*e230*/  LOP3.LUT R3, R4, 0x7c00, R3, 0xf8, !PT ;  /* 0x00007c0004037812 */ /* 0x000fe200078ef803 */
[----:B------:R-:W3:Y:S01]  /*e240*/  @UP1 LDCU.64 UR4, c[0x0][0x430] ;  /* 0x00008600ff0417ac */ /* 0x000ee20008000a00 */
[----:B------:R-:W-:Y:S01]  /*e250*/  FSETP.NE.FTZ.AND P5, PT, R6, RZ, PT ;  /* 0x000000ff0600720b */ /* 0x000fe20003fb5000 */
[----:B-1----:R-:W-:Y:S01]  /*e260*/  FADD.FTZ R11, R12, R11 ;  /* 0x0000000b0c0b7221 */ /* 0x002fe20000010000 */
[----:B------:R-:W-:Y:S01]  /*e270*/  FSETP.NE.FTZ.AND P1, PT, R13, RZ, PT ;  /* 0x000000ff0d00720b */ /* 0x000fe20003f35000 */
[----:B------:R-:W1:Y:S01]  /*e280*/  MUFU.RCP R2, R13 ;  /* 0x0000000d00027308 */ /* 0x000e620000001000 */
[----:B------:R-:W-:Y:S01]  /*e290*/  LOP3.LUT R8, R8, 0x38, R5, 0xf8, !PT ;  /* 0x0000003808087812 */ /* 0x000fe200078ef805 */
[----:B------:R-:W4:Y:S01]  /*e2a0*/  @UP1 LDCU UR12, c[0x0][0x430] ;  /* 0x00008600ff0c17ac */ /* 0x000f220008000800 */
[----:B------:R-:W-:-:S02]  /*e2b0*/  FSETP.NE.FTZ.AND P0, PT, R11, RZ, PT ;  /* 0x000000ff0b00720b */ /* 0x000fc40003f15000 */
[----:B------:R-:W-:Y:S02]  /*e2c0*/  LOP3.LUT R3, R3, R8, RZ, 0xfc, !PT ;  /* 0x0000000803037212 */ /* 0x000fe400078efcff */
[----:B------:R-:W-:Y:S01]  /*e2d0*/  R2P PR, R0, 0x1c ;  /* 0x0000001c00007804 */ /* 0x000fe20000000000 */
[----:B------:R-:W5:Y:S01]  /*e2e0*/  MUFU.RCP R4, R11 ;  /* 0x0000000b00047308 */ /* 0x000f620000001000 */
[----:B--2---:R-:W-:Y:S01]  /*e2f0*/  FSEL R10, R10, 1, P6 ;  /* 0x3f8000000a0a7808 */ /* 0x004fe20003000000 */
[----:B------:R-:W2:Y:S01]  /*e300*/  @P5 LDC R12, c[0x0][0x458] ;  /* 0x00011600ff0c5b82 */ /* 0x000ea20000000800 */
[----:B------:R-:W-:-:S03]  /*e310*/  LEA R3, R3, UR11, 0x1 ;  /* 0x0000000b03037c11 */ /* 0x000fc6000f8e08ff */
[C---:B------:R-:W-:Y:S01]  /*e320*/  FMUL.FTZ R160, R10.reuse, R160 ;  /* 0x000000a00aa07220 */ /* 0x040fe20000410000 */
[----:B------:R-:W-:Y:S01]  /*e330*/  FMUL.FTZ R161, R10, R161 ;  /* 0x000000a10aa17220 */ /* 0x000fe20000410000 */
[----:B------:R-:W3:Y:S01]  /*e340*/  MUFU.RCP R9, R6 ;  /* 0x0000000600097308 */ /* 0x000ee20000001000 */
[----:B-1----:R-:W-:Y:S01]  /*e350*/  FSEL R2, R2, 1, P1 ;  /* 0x3f80000002027808 */ /* 0x002fe20000800000 */
[C---:B------:R-:W-:Y:S01]  /*e360*/  FMUL.FTZ R148, R10.reuse, R148 ;  /* 0x000000940a947220 */ /* 0x040fe20000410000 */
[C---:B------:R-:W-:Y:S01]  /*e370*/  FMUL.FTZ R149, R10.reuse, R149 ;  /* 0x000000950a957220 */ /* 0x040fe20000410000 */
[C---:B------:R-:W-:Y:S01]  /*e380*/  FMUL.FTZ R144, R10.reuse, R144 ;  /* 0x000000900a907220 */ /* 0x040fe20000410000 */
[----:B------:R-:W-:Y:S01]  /*e390*/  FMUL.FTZ R145, R10, R145 ;  /* 0x000000910a917220 */ /* 0x000fe20000410000 */
[C---:B------:R-:W-:Y:S01]  /*e3a0*/  FMUL.FTZ R156, R2.reuse, R156 ;  /* 0x0000009c029c7220 */ /* 0x040fe20000410000 */
[C---:B------:R-:W-:Y:S01]  /*e3b0*/  FMUL.FTZ R157, R2.reuse, R157 ;  /* 0x0000009d029d7220 */ /* 0x040fe20000410000 */
[----:B------:R-:W-:Y:S01]  /*e3c0*/  FMUL.FTZ R152, R2, R152 ;  /* 0x0000009802987220 */ /* 0x000fe20000410000 */
[----:B-----5:R-:W-:Y:S01]  /*e3d0*/  FSEL R4, R4, 1, P0 ;  /* 0x3f80000004047808 */ /* 0x020fe20000000000 */
[C---:B------:R-:W-:Y:S01]  /*e3e0*/  FMUL.FTZ R153, R2.reuse, R153 ;  /* 0x0000009902997220 */ /* 0x040fe20000410000 */
[C---:B------:R-:W-:Y:S01]  /*e3f0*/  FMUL.FTZ R140, R2.reuse, R140 ;  /* 0x0000008c028c7220 */ /* 0x040fe20000410000 */
[C---:B------:R-:W-:Y:S01]  /*e400*/  FMUL.FTZ R141, R2.reuse, R141 ;  /* 0x0000008d028d7220 */ /* 0x040fe20000410000 */
[C---:B------:R-:W-:Y:S01]  /*e410*/  FMUL.FTZ R136, R2.reuse, R136 ;  /* 0x0000008802887220 */ /* 0x040fe20000410000 */
[C---:B------:R-:W-:Y:S01]  /*e420*/  FMUL.FTZ R137, R2.reuse, R137 ;  /* 0x0000008902897220 */ /* 0x040fe20000410000 */
[C---:B------:R-:W-:Y:S01]  /*e430*/  FMUL.FTZ R40, R2.reuse, R40 ;  /* 0x0000002802287220 */ /* 0x040fe20000410000 */
        /* <DEDUP_REMOVED lines=56> */
[----:B------:R-:W-:Y:S01]  /*e7c0*/  MOV R2, 0x10 ;  /* 0x0000001000027802 */ /* 0x000fe20000000f00 */
[C---:B------:R-:W-:Y:S01]  /*e7d0*/  FMUL.FTZ R162, R9.reuse, R162 ;  /* 0x000000a209a27220 */ /* 0x040fe20000410000 */
[----:B------:R-:W-:Y:S01]  /*e7e0*/  MOV R4, 0x20 ;  /* 0x0000002000047802 */ /* 0x000fe20000000f00 */
[C---:B------:R-:W-:Y:S01]  /*e7f0*/  FMUL.FTZ R163, R9.reuse, R163 ;  /* 0x000000a309a37220 */ /* 0x040fe20000410000 */
[C---:B------:R-:W-:Y:S01]  /*e800*/  FMUL.FTZ R150, R9.reuse, R150 ;  /* 0x0000009609967220 */ /* 0x040fe20000410000 */
[C---:B------:R-:W-:Y:S01]  /*e810*/  FMUL.FTZ R151, R9.reuse, R151 ;  /* 0x0000009709977220 */ /* 0x040fe20000410000 */
[----:B------:R-:W-:Y:S01]  /*e820*/  SEL R2, R2, 0xfffffff0, !P2 ;  /* 0xfffffff002027807 */ /* 0x000fe20005000000 */
[C---:B------:R-:W-:Y:S01]  /*e830*/  FMUL.FTZ R146, R9.reuse, R146 ;  /* 0x0000009209927220 */ /* 0x040fe20000410000 */
[----:B------:R-:W-:Y:S01]  /*e840*/  SEL R4, R4, 0xffffffe0, !P3 ;  /* 0xffffffe004047807 */ /* 0x000fe20005800000 */
        /* <DEDUP_REMOVED lines=13> */
[C---:B------:R-:W-:Y:S01]  /*e920*/  IADD3 R5, PT, PT, R3.reuse, R2, RZ ;  /* 0x0000000203057210 */ /* 0x040fe20007ffe0ff */
[C---:B------:R-:W-:Y:S01]  /*e930*/  FMUL.FTZ R48, R10.reuse, R48 ;  /* 0x000000300a307220 */ /* 0x040fe20000410000 */
[----:B------:R-:W-:Y:S01]  /*e940*/  IADD3 R15, PT, PT, R3, R4, RZ ;  /* 0x00000004030f7210 */ /* 0x000fe20007ffe0ff */
[C---:B------:R-:W-:Y:S01]  /*e950*/  FMUL.FTZ R49, R10.reuse, R49 ;  /* 0x000000310a317220 */ /* 0x040fe20000410000 */
[----:B------:R-:W-:Y:S01]  /*e960*/  F2FP.BF16.F32.PACK_AB R156, R157, R156 ;  /* 0x0000009c9d9c723e */ /* 0x000fe200000010ff */
[----:B------:R-:W-:Y:S01]  /*e970*/  FMUL.FTZ R50, R9, R50 ;  /* 0x0000003209327220 */ /* 0x000fe20000410000 */
[----:B------:R-:W-:Y:S01]  /*e980*/  F2FP.BF16.F32.PACK_AB R158, R159, R158 ;  /* 0x0000009e9f9e723e */ /* 0x000fe200000010ff */
[----:B------:R-:W-:Y:S01]  /*e990*/  FMUL.FTZ R51, R9, R51 ;  /* 0x0000003309337220 */ /* 0x000fe20000410000 */
[----:B------:R-:W-:Y:S01]  /*e9a0*/  F2FP.BF16.F32.PACK_AB R152, R153, R152 ;  /* 0x000000989998723e */ /* 0x000fe200000010ff */
[----:B------:R-:W-:Y:S01]  /*e9b0*/  STS [R3], R160 ;  /* 0x000000a003007388 */ /* 0x000fe20000000800 */
[----:B------:R-:W-:Y:S01]  /*e9c0*/  F2FP.BF16.F32.PACK_AB R154, R155, R154 ;  /* 0x0000009a9b9a723e */ /* 0x000fe200000010ff */
[C---:B------:R-:W-:Y:S01]  /*e9d0*/  FMUL.FTZ R52, R10.reuse, R52 ;  /* 0x000000340a347220 */ /* 0x040fe20000410000 */
[----:B------:R-:W-:Y:S01]  /*e9e0*/  F2FP.BF16.F32.PACK_AB R144, R145, R144 ;  /* 0x000000909190723e */ /* 0x000fe200000010ff */
[----:B------:R-:W-:Y:S01]  /*e9f0*/  STS [R3+0x400], R162 ;  /* 0x000400a203007388 */ /* 0x000fe20000000800 */
[----:B------:R-:W-:Y:S01]  /*ea00*/  F2FP.BF16.F32.PACK_AB R146, R147, R146 ;  /* 0x000000929392723e */ /* 0x000fe200000010ff */
[----:B------:R-:W-:Y:S01]  /*ea10*/  FMUL.FTZ R53, R10, R53 ;  /* 0x000000350a357220 */ /* 0x000fe20000410000 */
[----:B------:R-:W-:Y:S01]  /*ea20*/  IADD3 R19, PT, PT, R3, 0x40, RZ ;  /* 0x0000004003137810 */ /* 0x000fe20007ffe0ff */
[----:B------:R-:W-:Y:S01]  /*ea30*/  STS [R5], R148 ;  /* 0x0000009405007388 */ /* 0x000fe20000000800 */
[----:B------:R-:W-:Y:S01]  /*ea40*/  F2FP.BF16.F32.PACK_AB R132, R133, R132 ;  /* 0x000000848584723e */ /* 0x000fe200000010ff */
[----:B------:R-:W-:Y:S01]  /*ea50*/  FMUL.FTZ R54, R9, R54 ;  /* 0x0000003609367220 */ /* 0x000fe20000410000 */
[----:B------:R-:W-:Y:S01]  /*ea60*/  F2FP.BF16.F32.PACK_AB R134, R135, R134 ;  /* 0x000000868786723e */ /* 0x000fe200000010ff */
[----:B------:R-:W-:Y:S01]  /*ea70*/  STS [R5+0x400], R150 ;  /* 0x0004009605007388 */ /* 0x000fe20000000800 */
[----:B------:R-:W-:Y:S01]  /*ea80*/  IADD3 R17, PT, PT, R2, R15, RZ ;  /* 0x0000000f02117210 */ /* 0x000fe20007ffe0ff */
[----:B------:R-:W-:Y:S01]  /*ea90*/  FMUL.FTZ R55, R9, R55 ;  /* 0x0000003709377220 */ /* 0x000fe20000410000 */
[----:B------:R-:W-:Y:S01]  /*eaa0*/  @P4 IADD3 R19, PT, PT, R3, -0x40, RZ ;  /* 0xffffffc003134810 */ /* 0x000fe20007ffe0ff */
[----:B------:R-:W-:Y:S01]  /*eab0*/  STS [R3+0x2000], R156 ;  /* 0x0020009c03007388 */ /* 0x000fe20000000800 */
[----:B------:R-:W-:Y:S01]  /*eac0*/  F2FP.BF16.F32.PACK_AB R140, R141, R140 ;  /* 0x0000008c8d8c723e */ /* 0x000fe200000010ff */
[C---:B------:R-:W-:Y:S01]  /*ead0*/  FMUL.FTZ R64, R10.reuse, R64 ;  /* 0x000000400a407220 */ /* 0x040fe20000410000 */
[----:B------:R-:W-:Y:S01]  /*eae0*/  F2FP.BF16.F32.PACK_AB R142, R143, R142 ;  /* 0x0000008e8f8e723e */ /* 0x000fe200000010ff */
[----:B------:R-:W-:Y:S01]  /*eaf0*/  STS [R3+0x2400], R158 ;  /* 0x0024009e03007388 */ /* 0x000fe20000000800 */
[----:B------:R-:W-:Y:S01]  /*eb00*/  F2FP.BF16.F32.PACK_AB R136, R137, R136 ;  /* 0x000000888988723e */ /* 0x000fe200000010ff */
[C---:B------:R-:W-:Y:S01]  /*eb10*/  FMUL.FTZ R65, R10.reuse, R65 ;  /* 0x000000410a417220 */ /* 0x040fe20000410000 */
[----:B------:R-:W-:Y:S01]  /*eb20*/  F2FP.BF16.F32.PACK_AB R138, R139, R138 ;  /* 0x0000008a8b8a723e */ /* 0x000fe200000010ff */
[C---:B------:R-:W-:Y:S01]  /*eb30*/  FMUL.FTZ R66, R9.reuse, R66 ;  /* 0x0000004209427220 */ /* 0x040fe20000410000 */
[----:B------:R-:W-:Y:S01]  /*eb40*/  FMUL.FTZ R67, R9, R67 ;  /* 0x0000004309437220 */ /* 0x000fe20000410000 */
[----:B------:R-:W-:Y:S01]  /*eb50*/  F2FP.BF16.F32.PACK_AB R36, R37, R36 ;  /* 0x000000242524723e */ /* 0x000fe200000010ff */
[----:B------:R-:W-:Y:S01]  /*eb60*/  STS [R5+0x2000], R152 ;  /* 0x0020009805007388 */ /* 0x000fe20000000800 */
[----:B------:R-:W-:Y:S01]  /*eb70*/  F2FP.BF16.F32.PACK_AB R38, R39, R38 ;  /* 0x000000262726723e */ /* 0x000fe200000010ff */
[C---:B------:R-:W-:Y:S01]  /*eb80*/  FMUL.FTZ R68, R10.reuse, R68 ;  /* 0x000000440a447220 */ /* 0x040fe20000410000 */
[----:B------:R-:W-:Y:S01]  /*eb90*/  F2FP.BF16.F32.PACK_AB R48, R49, R48 ;  /* 0x000000303130723e */ /* 0x000fe200000010ff */
        /* <DEDUP_REMOVED lines=11> */
[----:B------:R-:W-:Y:S01]  /*ec50*/  F2FP.BF16.F32.PACK_AB R44, R45, R44 ;  /* 0x0000002c2d2c723e */ /* 0x000fe200000010ff */
[----:B------:R-:W-:Y:S01]  /*ec60*/  STS [R17], R132 ;  /* 0x0000008411007388 */ /* 0x000fe20000000800 */
[----:B------:R-:W-:Y:S01]  /*ec70*/  F2FP.BF16.F32.PACK_AB R46, R47, R46 ;  /* 0x0000002e2f2e723e */ /* 0x000fe200000010ff */
[C---:B------:R-:W-:Y:S01]  /*ec80*/  FMUL.FTZ R80, R10.reuse, R80 ;  /* 0x000000500a507220 */ /* 0x040fe20000410000 */
[C---:B------:R-:W-:Y:S01]  /*ec90*/  FMUL.FTZ R81, R10.reuse, R81 ;  /* 0x000000510a517220 */ /* 0x040fe20000410000 */
[----:B------:R-:W-:Y:S01]  /*eca0*/  STS [R17+0x400], R134 ;  /* 0x0004008611007388 */ /* 0x000fe20000000800 */
        /* <DEDUP_REMOVED lines=12> */
[----:B------:R-:W-:Y:S01]  /*ed70*/  F2FP.BF16.F32.PACK_AB R56, R57, R56 ;  /* 0x000000383938723e */ /* 0x000fe200000010ff */
[----:B------:R-:W-:Y:S01]  /*ed80*/  FMUL.FTZ R86, R9, R86 ;  /* 0x0000005609567220 */ /* 0x000fe20000410000 */
[----:B------:R-:W-:Y:S01]  /*ed90*/  F2FP.BF16.F32.PACK_AB R58, R59, R58 ;  /* 0x0000003a3b3a723e */ /* 0x000fe200000010ff */
[----:B------:R-:W-:Y:S01]  /*eda0*/  STS [R17+0x2400], R138 ;  /* 0x0024008a11007388 */ /* 0x000fe20000000800 */
[----:B------:R-:W-:Y:S01]  /*edb0*/  FMUL.FTZ R87, R9, R87 ;  /* 0x0000005709577220 */ /* 0x000fe20000410000 */
[----:B------:R-:W-:Y:S01]  /*edc0*/  F2FP.BF16.F32.PACK_AB R60, R61, R60 ;  /* 0x0000003c3d3c723e */ /* 0x000fe200000010ff */
[C---:B------:R-:W-:Y:S01]  /*edd0*/  FMUL.FTZ R96, R10.reuse, R96 ;  /* 0x000000600a607220 */ /* 0x040fe20000410000 */
[----:B------:R-:W-:Y:S01]  /*ede0*/  STS [R19], R36 ;  /* 0x0000002413007388 */ /* 0x000fe20000000800 */
[----:B------:R-:W-:Y:S01]  /*edf0*/  F2FP.BF16.F32.PACK_AB R62, R63, R62 ;  /* 0x0000003e3f3e723e */ /* 0x000fe200000010ff */
[C---:B------:R-:W-:Y:S01]  /*ee00*/  FMUL.FTZ R97, R10.reuse, R97 ;  /* 0x000000610a617220 */ /* 0x040fe20000410000 */
[C---:B------:R-:W-:Y:S01]  /*ee10*/  FMUL.FTZ R98, R9.reuse, R98 ;  /* 0x0000006209627220 */ /* 0x040fe20000410000 */
[----:B------:R-:W-:Y:S01]  /*ee20*/  STS [R19+0x400], R38 ;  /* 0x0004002613007388 */ /* 0x000fe20000000800 */
[----:B------:R-:W-:Y:S01]  /*ee30*/  FMUL.FTZ R99, R9, R99 ;  /* 0x0000006309637220 */ /* 0x000fe20000410000 */
[----:B------:R-:W-:Y:S01]  /*ee40*/  F2FP.BF16.F32.PACK_AB R68, R69, R68 ;  /* 0x000000444544723e */ /* 0x000fe200000010ff */
[C---:B------:R-:W-:Y:S01]  /*ee50*/  FMUL.FTZ R100, R10.reuse, R100 ;  /* 0x000000640a647220 */ /* 0x040fe20000410000 */
[----:B------:R-:W-:Y:S01]  /*ee60*/  STS [R21], R48 ;  /* 0x0000003015007388 */ /* 0x000fe20000000800 */
[----:B------:R-:W-:Y:S01]  /*ee70*/  F2FP.BF16.F32.PACK_AB R70, R71, R70 ;  /* 0x000000464746723e */ /* 0x000fe200000010ff */
[C---:B------:R-:W-:Y:S01]  /*ee80*/  FMUL.FTZ R101, R10.reuse, R101 ;  /* 0x000000650a657220 */ /* 0x040fe20000410000 */
[----:B------:R-:W-:Y:S01]  /*ee90*/  F2FP.BF16.F32.PACK_AB R80, R81, R80 ;  /* 0x000000505150723e */ /* 0x000fe200000010ff */
[----:B------:R-:W-:Y:S01]  /*eea0*/  STS [R21+0x400], R50 ;  /* 0x0004003215007388 */ /* 0x000fe20000000800 */
[----:B------:R-:W-:Y:S01]  /*eeb0*/  F2FP.BF16.F32.PACK_AB R82, R83, R82 ;  /* 0x000000525352723e */ /* 0x000fe200000010ff */
[----:B------:R-:W-:Y:S01]  /*eec0*/  FMUL.FTZ R102, R9, R102 ;  /* 0x0000006609667220 */ /* 0x000fe20000410000 */
[----:B------:R-:W-:Y:S01]  /*eed0*/  F2FP.BF16.F32.PACK_AB R72, R73, R72 ;  /* 0x000000484948723e */ /* 0x000fe200000010ff */
        /* <DEDUP_REMOVED lines=16> */
[----:B------:R-:W-:Y:S01]  /*efe0*/  STS [R23], R52 ;  /* 0x0000003417007388 */ /* 0x000fe20000000800 */
[----:B------:R-:W-:Y:S01]  /*eff0*/  F2FP.BF16.F32.PACK_AB R98, R99, R98 ;  /* 0x000000626362723e */ /* 0x000fe200000010ff */
[C---:B------:R-:W-:Y:S01]  /*f000*/  FMUL.FTZ R117, R10.reuse, R117 ;  /* 0x000000750a757220 */ /* 0x040fe20000410000 */
[----:B------:R-:W-:Y:S01]  /*f010*/  F2FP.BF16.F32.PACK_AB R88, R89, R88 ;  /* 0x000000585958723e */ /* 0x000fe200000010ff */
[----:B------:R-:W-:Y:S01]  /*f020*/  STS [R23+0x400], R54 ;  /* 0x0004003617007388 */ /* 0x000fe20000000800 */
[----:B------:R-:W-:Y:S01]  /*f030*/  F2FP.BF16.F32.PACK_AB R90, R91, R90 ;  /* 0x0000005a5b5a723e */ /* 0x000fe200000010ff */
[C---:B------:R-:W-:Y:S01]  /*f040*/  FMUL.FTZ R118, R9.reuse, R118 ;  /* 0x0000007609767220 */ /* 0x040fe20000410000 */
[C---:B------:R-:W-:Y:S01]  /*f050*/  FMUL.FTZ R119, R9.reuse, R119 ;  /* 0x0000007709777220 */ /* 0x040fe20000410000 */
[----:B------:R-:W-:Y:S01]  /*f060*/  STS [R25], R64 ;  /* 0x0000004019007388 */ /* 0x000fe20000000800 */
[----:B------:R-:W-:Y:S01]  /*f070*/  FMUL.FTZ R130, R9, R130 ;  /* 0x0000008209827220 */ /* 0x000fe20000410000 */
[----:B------:R-:W-:Y:S01]  /*f080*/  F2FP.BF16.F32.PACK_AB R92, R93, R92 ;  /* 0x0000005c5d5c723e */ /* 0x000fe200000010ff */
[C---:B------:R-:W-:Y:S01]  /*f090*/  FMUL.FTZ R128, R10.reuse, R128 ;  /* 0x000000800a807220 */ /* 0x040fe20000410000 */
[----:B------:R-:W-:Y:S01]  /*f0a0*/  STS [R25+0x400], R66 ;  /* 0x0004004219007388 */ /* 0x000fe20000000800 */
[----:B------:R-:W-:Y:S01]  /*f0b0*/  F2FP.BF16.F32.PACK_AB R94, R95, R94 ;  /* 0x0000005e5f5e723e */ /* 0x000fe200000010ff */
[----:B------:R-:W-:Y:S01]  /*f0c0*/  FMUL.FTZ R129, R10, R129 ;  /* 0x000000810a817220 */ /* 0x000fe20000410000 */
[----:B------:R-:W-:Y:S01]  /*f0d0*/  FMUL.FTZ R9, R9, R131 ;  /* 0x0000008309097220 */ /* 0x000fe20000410000 */
[----:B------:R-:W-:Y:S01]  /*f0e0*/  STS [R23+0x2000], R56 ;  /* 0x0020003817007388 */ /* 0x000fe20000000800 */
[----:B------:R-:W-:Y:S01]  /*f0f0*/  F2FP.BF16.F32.PACK_AB R100, R101, R100 ;  /* 0x000000646564723e */ /* 0x000fe200000010ff */
[----:B------:R-:W-:Y:S01]  /*f100*/  @P6 MUFU.LG2 R2, R7 ;  /* 0x0000000700026308 */ /* 0x000fe20000000c00 */
[----:B------:R-:W-:Y:S01]  /*f110*/  F2FP.BF16.F32.PACK_AB R102, R103, R102 ;  /* 0x000000666766723e */ /* 0x000fe200000010ff */
[----:B------:R-:W-:Y:S01]  /*f120*/  STS [R23+0x2400], R58 ;  /* 0x0024003a17007388 */ /* 0x000fe20000000800 */
[----:B------:R-:W-:Y:S01]  /*f130*/  F2FP.BF16.F32.PACK_AB R112, R113, R112 ;  /* 0x000000707170723e */ /* 0x000fe200000010ff */
[----:B------:R-:W1:Y:S01]  /*f140*/  @P0 LDC R8, c[0x0][0x458] ;  /* 0x00011600ff080b82 */ /* 0x000e620000000800 */
[----:B------:R-:W-:Y:S01]  /*f150*/  F2FP.BF16.F32.PACK_AB R114, R115, R114 ;  /* 0x000000727372723e */ /* 0x000fe200000010ff */
[----:B------:R-:W-:Y:S01]  /*f160*/  STS [R25+0x2000], R60 ;  /* 0x0020003c19007388 */ /* 0x000fe20000000800 */
[----:B------:R-:W-:Y:S01]  /*f170*/  F2FP.BF16.F32.PACK_AB R104, R105, R104 ;  /* 0x000000686968723e */ /* 0x000fe200000010ff */
[----:B------:R-:W3:Y:S01]  /*f180*/  @P5 MUFU.LG2 R6, R6 ;  /* 0x0000000600065308 */ /* 0x000ee20000000c00 */
[----:B------:R-:W-:Y:S01]  /*f190*/  F2FP.BF16.F32.PACK_AB R106, R107, R106 ;  /* 0x0000006a6b6a723e */ /* 0x000fe200000010ff */
[----:B------:R-:W-:Y:S01]  /*f1a0*/  STS [R25+0x2400], R62 ;  /* 0x0024003e19007388 */ /* 0x000fe20000000800 */
[----:B------:R-:W-:Y:S01]  /*f1b0*/  F2FP.BF16.F32.PACK_AB R108, R109, R108 ;  /* 0x0000006c6d6c723e */ /* 0x000fe200000010ff */
[----:B------:R-:W-:Y:S01]  /*f1c0*/  @UP1 UIMAD UR5, UR5, UR4, URZ ;  /* 0x00000004050512a4 */ /* 0x000fe2000f8e02ff */
[----:B------:R-:W-:Y:S01]  /*f1d0*/  F2FP.BF16.F32.PACK_AB R110, R111, R110 ;  /* 0x0000006e6f6e723e */ /* 0x000fe200000010ff */
[----:B------:R-:W-:Y:S01]  /*f1e0*/  STS [R3+0x4000], R68 ;  /* 0x0040004403007388 */ /* 0x000fe20000000800 */
[----:B------:R-:W-:Y:S01]  /*f1f0*/  F2FP.BF16.F32.PACK_AB R116, R117, R116 ;  /* 0x000000747574723e */ /* 0x000fe200000010ff */
[----:B------:R1:W1:Y:S01]  /*f200*/  @P1 MUFU.LG2 R7, R13 ;  /* 0x0000000d00071308 */ /* 0x0002620000000c00 */
[----:B------:R-:W-:Y:S01]  /*f210*/  F2FP.BF16.F32.PACK_AB R118, R119, R118 ;  /* 0x000000767776723e */ /* 0x000fe200000010ff */
[----:B------:R-:W-:Y:S01]  /*f220*/  STS [R3+0x4400], R70 ;  /* 0x0044004603007388 */ /* 0x000fe20000000800 */
[----:B------:R-:W-:Y:S01]  /*f230*/  F2FP.BF16.F32.PACK_AB R128, R129, R128 ;  /* 0x000000808180723e */ /* 0x000fe200000010ff */
[----:B------:R-:W-:Y:S01]  /*f240*/  @UP1 UMOV UR4, 0x1 ;  /* 0x0000000100041882 */ /* 0x000fe20000000000 */
[----:B------:R-:W-:Y:S01]  /*f250*/  F2FP.BF16.F32.PACK_AB R9, R9, R130 ;  /* 0x000000820909723e */ /* 0x000fe200000010ff */
[----:B------:R-:W-:Y:S01]  /*f260*/  STS [R5+0x4000], R80 ;  /* 0x0040005005007388 */ /* 0x000fe20000000800 */
[----:B------:R-:W-:-:S02]  /*f270*/  F2FP.BF16.F32.PACK_AB R120, R121, R120 ;  /* 0x000000787978723e */ /* 0x000fc400000010ff */
[----:B------:R-:W-:Y:S01]  /*f280*/  F2FP.BF16.F32.PACK_AB R122, R123, R122 ;  /* 0x0000007a7b7a723e */ /* 0x000fe200000010ff */
[----:B------:R-:W-:Y:S01]  /*f290*/  STS [R5+0x4400], R82 ;  /* 0x0044005205007388 */ /* 0x000fe20000000800 */
[----:B------:R-:W-:Y:S01]  /*f2a0*/  F2FP.BF16.F32.PACK_AB R124, R125, R124 ;  /* 0x0000007c7d7c723e */ /* 0x000fe200000010ff */
[----:B---3--:R-:W-:Y:S01]  /*f2b0*/  @P5 FMUL.FTZ R6, R6, 0.69314718246459960938 ;  /* 0x3f31721806065820 */ /* 0x008fe20000410000 */
[----:B------:R-:W-:Y:S01]  /*f2c0*/  F2FP.BF16.F32.PACK_AB R126, R127, R126 ;  /* 0x0000007e7f7e723e */ /* 0x000fe200000010ff */
[----:B------:R-:W-:Y:S01]  /*f2d0*/  STS [R3+0x6000], R72 ;  /* 0x0060004803007388 */ /* 0x000fe20000000800 */
[----:B------:R-:W-:-:S03]  /*f2e0*/  SHF.L.U32 R10, R0, 0x3, RZ ;  /* 0x00000003000a7819 */ /* 0x000fc600000006ff */
[----:B------:R3:W-:Y:S01]  /*f2f0*/  STS [R3+0x6400], R74 ;  /* 0x0064004a03007388 */ /* 0x0007e20000000800 */
[----:B------:R-:W-:-:S03]  /*f300*/  LOP3.LUT R18, R10, 0x38, RZ, 0xc0, !PT ;  /* 0x000000380a127812 */ /* 0x000fc600078ec0ff */
        /* <DEDUP_REMOVED lines=9> */
[----:B-----5:R-:W1:Y:S03]  /*f3a0*/  LDC.64 R4, c[0x0][0x400] ;  /* 0x00010000ff047b82 */ /* 0x020e660000000a00 */
[----:B------:R-:W-:Y:S04]  /*f3b0*/  STS [R17+0x6000], R92 ;  /* 0x0060005c11007388 */ /* 0x000fe80000000800 */
[----:B------:R5:W-:Y:S04]  /*f3c0*/  STS [R17+0x6400], R94 ;  /* 0x0064005e11007388 */ /* 0x000be80000000800 */
[----:B------:R-:W-:Y:S04]  /*f3d0*/  STS [R19+0x4000], R100 ;  /* 0x0040006413007388 */ /* 0x000fe80000000800 */
[----:B------:R-:W-:Y:S04]  /*f3e0*/  STS [R19+0x4400], R102 ;  /* 0x0044006613007388 */ /* 0x000fe80000000800 */
[----:B------:R-:W-:Y:S04]  /*f3f0*/  STS [R21+0x4000], R112 ;  /* 0x0040007015007388 */ /* 0x000fe80000000800 */
[----:B------:R-:W-:Y:S01]  /*f400*/  STS [R21+0x4400], R114 ;  /* 0x0044007215007388 */ /* 0x000fe20000000800 */
[----:B----4-:R-:W-:-:S03]  /*f410*/  LOP3.LUT R15, R10, 0x1f8, RZ, 0xc0, !PT ;  /* 0x000001f80a0f7812 */ /* 0x010fc600078ec0ff */
[----:B------:R-:W-:Y:S01]  /*f420*/  STS [R19+0x6000], R104 ;  /* 0x0060006813007388 */ /* 0x000fe20000000800 */
[----:B------:R-:W-:Y:S02]  /*f430*/  LOP3.LUT R71, R15, 0x38, R0, 0x78, !PT ;  /* 0x000000380f477812 */ /* 0x000fe400078e7800 */
[----:B------:R-:W-:Y:S01]  /*f440*/  MOV R15, 0x7f800000 ;  /* 0x7f800000000f7802 */ /* 0x000fe20000000f00 */
[----:B------:R-:W-:Y:S01]  /*f450*/  STS [R19+0x6400], R106 ;  /* 0x0064006a13007388 */ /* 0x000fe20000000800 */
[----:B-----5:R-:W-:Y:S01]  /*f460*/  @P6 FMUL.FTZ R17, R2, 0.69314718246459960938 ;  /* 0x3f31721802116820 */ /* 0x020fe20000410000 */
[----:B------:R-:W-:Y:S02]  /*f470*/  LOP3.LUT R71, R71, 0x1e00, R10, 0xf8, !PT ;  /* 0x00001e0047477812 */ /* 0x000fe400078ef80a */
[----:B------:R-:W-:Y:S01]  /*f480*/  STS [R21+0x6000], R108 ;  /* 0x0060006c15007388 */ /* 0x000fe20000000800 */
[----:B---3--:R-:W-:-:S03]  /*f490*/  @P6 FFMA.FTZ R14, R168, R3, R17 ;  /* 0x00000003a80e6223 */ /* 0x008fc60000010011 */
[----:B------:R-:W-:Y:S04]  /*f4a0*/  STS [R21+0x6400], R110 ;  /* 0x0064006e15007388 */ /* 0x000fe80000000800 */
[----:B------:R-:W-:Y:S04]  /*f4b0*/  STS [R23+0x4000], R116 ;  /* 0x0040007417007388 */ /* 0x000fe80000000800 */
[----:B------:R-:W-:Y:S04]  /*f4c0*/  STS [R23+0x4400], R118 ;  /* 0x0044007617007388 */ /* 0x000fe80000000800 */
[----:B------:R-:W-:Y:S04]  /*f4d0*/  STS [R25+0x4000], R128 ;  /* 0x0040008019007388 */ /* 0x000fe80000000800 */
[----:B------:R3:W-:Y:S04]  /*f4e0*/  STS [R25+0x4400], R9 ;  /* 0x0044000919007388 */ /* 0x0007e80000000800 */
[----:B------:R4:W-:Y:S04]  /*f4f0*/  STS [R23+0x6000], R120 ;  /* 0x0060007817007388 */ /* 0x0009e80000000800 */
[----:B------:R4:W-:Y:S04]  /*f500*/  STS [R23+0x6400], R122 ;  /* 0x0064007a17007388 */ /* 0x0009e80000000800 */
[----:B------:R4:W-:Y:S04]  /*f510*/  STS [R25+0x6000], R124 ;  /* 0x0060007c19007388 */ /* 0x0009e80000000800 */
[----:B------:R4:W-:Y:S01]  /*f520*/  STS [R25+0x6400], R126 ;  /* 0x0064007e19007388 */ /* 0x0009e20000000800 */
[----:B---3--:R-:W3:Y:S01]  /*f530*/  @P1 LDC R9, c[0x0][0x458] ;  /* 0x00011600ff091b82 */ /* 0x008ee20000000800 */
[----:B-12---:R-:W-:Y:S05]  /*f540*/  BRA.U UP1, `(.L_x_1070) ;  /* 0x0000000101287547 */ /* 0x006fea000b800000 */
[----:B------:R-:W-:Y:S01]  /*f550*/  UISETP.NE.AND UP0, UPT, UR10, URZ, UPT ;  /* 0x000000ff0a00728c */ /* 0x000fe2000bf05270 */
[----:B------:R-:W1:Y:S10]  /*f560*/  LDCU UR13, c[0x0][0x3e0] ;  /* 0x00007c00ff0d77ac */ /* 0x000e740008000800 */
[----:B------:R-:W1:Y:S01]  /*f570*/  @UP0 LDCU UR4, c[0x0][0x454] ;  /* 0x00008a80ff0407ac */ /* 0x000e620008000800 */
[----:B------:R-:W2:Y:S01]  /*f580*/  @!UP0 LDCU UR12, c[0x0][0x434] ;  /* 0x00008680ff0c87ac */ /* 0x000ea20008000800 */
[----:B------:R-:W5:Y:S02]  /*f590*/  @UP0 LDCU UR5, c[0x0][0x454] ;  /* 0x00008a80ff0507ac */ /* 0x000f640008000800 */
[----:B-----5:R-:W3:Y:S01]  /*f5a0*/  @!UP0 LDCU UR5, c[0x0][0x434] ;  /* 0x00008680ff0587ac */ /* 0x020ee20008000800 */
[----:B-1----:R-:W-:-:S02]  /*f5b0*/  @UP0 UIMAD UR4, UR4, UR13, URZ ;  /* 0x0000000d040402a4 */ /* 0x002fc4000f8e02ff */
[----:B--2---:R-:W-:-:S03]  /*f5c0*/  @!UP0 UIMAD UR4, UR12, UR13, URZ ;  /* 0x0000000d0c0482a4 */ /* 0x004fc6000f8e02ff */
[----:B------:R-:W-:Y:S01]  /*f5d0*/  @UP0 UMOV UR12, 0x1 ;  /* 0x00000001000c0882 */ /* 0x000fe20000000000 */
[----:B------:R-:W-:-:S08]  /*f5e0*/  @!UP0 UMOV UR12, 0x1 ;  /* 0x00000001000c8882 */ /* 0x000fd00000000000 */
.L_x_1070:
[----:B------:R-:W-:Y:S01]  /*f5f0*/  UISETP.NE.AND UP1, UPT, UR10, URZ, !UP1 ;  /* 0x000000ff0a00728c */ /* 0x000fe2000cf25270 */
[----:B------:R-:W-:Y:S01]  /*f600*/  @P5 FFMA.FTZ R15, R167, R12, R6 ;  /* 0x0000000ca70f5223 */ /* 0x000fe20000010006 */
[----:B------:R-:W1:Y:S01]  /*f610*/  @P0 MUFU.LG2 R11, R11 ;  /* 0x0000000b000b0308 */ /* 0x000e620000000c00 */
[----:B------:R-:W2:Y:S01]  /*f620*/  LDC.64 R12, c[0x0][0x410] ;  /* 0x00010400ff0c7b82 */ /* 0x000ea20000000a00 */
[----:B---3--:R-:W-:Y:S01]  /*f630*/  UIMAD UR16, UR8, UR5, URZ ;  /* 0x00000005081072a4 */ /* 0x008fe2000f8e02ff */
[----:B------:R-:W-:Y:S01]  /*f640*/  LOP3.LUT P2, RZ, R0, 0x3, RZ, 0xc0, !PT ;  /* 0x0000000300ff7812 */ /* 0x000fe2000784c0ff */
[----:B------:R-:W-:Y:S01]  /*f650*/  USHF.L.U32 UR10, UR6, 0x7, URZ ;  /* 0x00000007060a7899 */ /* 0x000fe200080006ff */
[----:B------:R-:W-:Y:S01]  /*f660*/  MOV R19, RZ ;  /* 0x000000ff00137202 */ /* 0x000fe20000000f00 */
[----:B------:R-:W-:Y:S01]  /*f670*/  UIMAD UR5, UR9, UR7, URZ ;  /* 0x00000007090572a4 */ /* 0x000fe2000f8e02ff */
[----:B------:R-:W-:Y:S01]  /*f680*/  @P1 FMUL.FTZ R7, R7, 0.69314718246459960938 ;  /* 0x3f31721807071820 */ /* 0x000fe20000410000 */
[----:B------:R-:W-:Y:S01]  /*f690*/  UIMAD UR15, UR10, UR12, URZ ;  /* 0x0000000c0a0f72a4 */ /* 0x000fe2000f8e02ff */
[----:B------:R-:W3:Y:S01]  /*f6a0*/  LDC.64 R2, c[0x0][0x408] ;  /* 0x00010200ff027b82 */ /* 0x000ee20000000a00 */
[----:B------:R-:W-:Y:S01]  /*f6b0*/  @!UP1 UIMAD UR16, UR9, UR4, UR16 ;  /* 0x00000004091092a4 */ /* 0x000fe2000f8e0210 */
[----:B------:R-:W-:Y:S01]  /*f6c0*/  IMAD.WIDE.U32 R18, R4, UR9, R18 ;  /* 0x0000000904127c25 */ /* 0x000fe2000f8e0012 */
[----:B------:R-:W-:Y:S01]  /*f6d0*/  USHF.R.S32.HI UR4, URZ, 0x1f, UR5 ;  /* 0x0000001fff047899 */ /* 0x000fe20008011405 */
[----:B------:R-:W-:Y:S01]  /*f6e0*/  LEA R71, R71, UR11, 0x1 ;  /* 0x0000000b47477c11 */ /* 0x000fe2000f8e08ff */
[----:B------:R-:W-:Y:S01]  /*f6f0*/  USEL UR5, UR5, URZ, UP1 ;  /* 0x000000ff05057287 */ /* 0x000fe20008800000 */
[----:B------:R-:W-:Y:S01]  /*f700*/  BSSY.RECONVERGENT B0, `(.L_x_1071) ;  /* 0x0000036000007945 */ /* 0x000fe20003800200 */
[----:B------:R-:W-:Y:S01]  /*f710*/  USHF.R.S32.HI UR13, URZ, 0x1f, UR15 ;  /* 0x0000001fff0d7899 */ /* 0x000fe2000801140f */
[----:B-1----:R-:W-:Y:S01]  /*f720*/  @P0 FMUL.FTZ R4, R11, 0.69314718246459960938 ;  /* 0x3f3172180b040820 */ /* 0x002fe20000410000 */
[----:B------:R-:W-:Y:S01]  /*f730*/  USEL UR4, UR4, URZ, UP1 ;  /* 0x000000ff04047287 */ /* 0x000fe20008800000 */
[----:B------:R-:W-:Y:S01]  /*f740*/  MOV R17, 0x7f800000 ;  /* 0x7f80000000117802 */ /* 0x000fe20000000f00 */
[----:B------:R-:W-:Y:S01]  /*f750*/  USHF.R.S32.HI UR14, URZ, 0x1f, UR16 ;  /* 0x0000001fff0e7899 */ /* 0x000fe20008011410 */
[----:B------:R-:W-:Y:S01]  /*f760*/  MOV R16, 0x7f800000 ;  /* 0x7f80000000107802 */ /* 0x000fe20000000f00 */
[----:B------:R-:W-:Y:S01]  /*f770*/  UIADD3 UR15, UP1, UP0, UR15, UR5, UR16 ;  /* 0x000000050f0f7290 */ /* 0x000fe2000f83e010 */
[----:B------:R-:W-:Y:S01]  /*f780*/  @P1 FFMA.FTZ R17, R166, R9, R7 ;  /* 0x00000009a6111223 */ /* 0x000fe20000010007 */
        /* <DEDUP_REMOVED lines=12> */
[C---:B----4-:R-:W-:Y:S01]  /*f850*/  LOP3.LUT R23, R20.reuse, 0x40, RZ, 0xfc, !PT ;  /* 0x0000004014177812 */ /* 0x050fe200078efcff */
        /* <DEDUP_REMOVED lines=8> */
[----:B------:R-:W4:Y:S01]  /*f8e0*/  @!P5 LDC.64 R8, c[0x0][0x420] ;  /* 0x00010800ff08db82 */ /* 0x000f220000000a00 */
[----:B------:R-:W-:Y:S01]  /*f8f0*/  @!P4 IMAD R23, R23, UR12, RZ ;  /* 0x0000000c1717cc24 */ /* 0x000fe2000f8e02ff */
[----:B------:R-:W-:Y:S01]  /*f900*/  @!P6 LEA.HI.X.SX32 R20, R20, UR13, 0x1, P0 ;  /* 0x0000000d1414ec11 */ /* 0x000fe200080f0eff */
[----:B------:R-:W-:-:S05]  /*f910*/  @!P3 IMAD R22, R22, UR12, RZ ;  /* 0x0000000c1616bc24 */ /* 0x000fca000f8e02ff */
[----:B------:R-:W5:Y:S08]  /*f920*/  @!P4 LDC.64 R6, c[0x0][0x420] ;  /* 0x00010800ff06cb82 */ /* 0x000f700000000a00 */
[----:B------:R-:W2:Y:S01]  /*f930*/  @!P3 LDC.64 R4, c[0x0][0x420] ;  /* 0x00010800ff04bb82 */ /* 0x000ea20000000a00 */
[----:B-1----:R-:W-:Y:S02]  /*f940*/  @!P6 LEA R28, P1, R21, R10, 0x2 ;  /* 0x0000000a151ce211 */ /* 0x002fe400078210ff */
[----:B------:R-:W-:-:S02]  /*f950*/  @!P5 IADD3 R10, P0, PT, R24, UR15, RZ ;  /* 0x0000000f180adc10 */ /* 0x000fc4000ff1e0ff */
[----:B------:R-:W-:Y:S02]  /*f960*/  @!P6 LEA.HI.X R29, R21, R11, R20, 0x2, P1 ;  /* 0x0000000b151de211 */ /* 0x000fe400008f1414 */
[----:B------:R-:W-:Y:S02]  /*f970*/  @!P5 LEA.HI.X.SX32 R24, R24, UR13, 0x1, P0 ;  /* 0x0000000d1818dc11 */ /* 0x000fe400080f0eff */
[----:B----4-:R-:W-:Y:S01]  /*f980*/  @!P5 LEA R20, P2, R10, R8, 0x2 ;  /* 0x000000080a14d211 */ /* 0x010fe200078410ff */
[----:B------:R1:W-:Y:S01]  /*f990*/  @!P6 STG.E desc[UR22][R28.64], R14 ;  /* 0x0000000e1c00e986 */ /* 0x0003e2000c101916 */
[C---:B------:R-:W-:Y:S02]  /*f9a0*/  @!P4 IADD3 R8, P1, PT, R23.reuse, UR15, RZ ;  /* 0x0000000f1708cc10 */ /* 0x040fe4000ff3e0ff */
[----:B------:R-:W-:Y:S02]  /*f9b0*/  @!P3 IADD3 R11, P0, PT, R22, UR15, RZ ;  /* 0x0000000f160bbc10 */ /* 0x000fe4000ff1e0ff */
[----:B------:R-:W-:-:S02]  /*f9c0*/  @!P4 LEA.HI.X.SX32 R23, R23, UR13, 0x1, P1 ;  /* 0x0000000d1717cc11 */ /* 0x000fc400088f0eff */
[----:B------:R-:W-:Y:S02]  /*f9d0*/  @!P3 LEA.HI.X.SX32 R22, R22, UR13, 0x1, P0 ;  /* 0x0000000d1616bc11 */ /* 0x000fe400080f0eff */
[----:B-----5:R-:W-:Y:S02]  /*f9e0*/  @!P4 LEA R6, P1, R8, R6, 0x2 ;  /* 0x000000060806c211 */ /* 0x020fe400078210ff */
[----:B------:R-:W-:Y:S02]  /*f9f0*/  @!P5 LEA.HI.X R21, R10, R9, R24, 0x2, P2 ;  /* 0x000000090a15d211 */ /* 0x000fe400010f1418 */
[----:B------:R-:W-:Y:S02]  /*fa00*/  @!P4 LEA.HI.X R7, R8, R7, R23, 0x2, P1 ;  /* 0x000000070807c211 */ /* 0x000fe400008f1417 */
[C---:B--2---:R-:W-:Y:S01]  /*fa10*/  @!P3 LEA R4, P0, R11.reuse, R4, 0x2 ;  /* 0x000000040b04b211 */ /* 0x044fe200078010ff */
[----:B------:R1:W-:Y:S03]  /*fa20*/  @!P5 STG.E desc[UR22][R20.64], R15 ;  /* 0x0000000f1400d986 */ /* 0x0003e6000c101916 */
[----:B------:R-:W-:Y:S01]  /*fa30*/  @!P3 LEA.HI.X R5, R11, R5, R22, 0x2, P0 ;  /* 0x000000050b05b211 */ /* 0x000fe200000f1416 */
[----:B------:R1:W-:Y:S04]  /*fa40*/  @!P4 STG.E desc[UR22][R6.64], R17 ;  /* 0x000000110600c986 */ /* 0x0003e8000c101916 */
[----:B------:R1:W-:Y:S04]  /*fa50*/  @!P3 STG.E desc[UR22][R4.64], R16 ;  /* 0x000000100400b986 */ /* 0x0003e8000c101916 */
.L_x_1072:
[----:B------:R-:W-:Y:S05]  /*fa60*/  BSYNC.RECONVERGENT B0 ;  /* 0x0000000000007941 */ /* 0x000fea0003800200 */
.L_x_1071:
[----:B------:R-:W-:Y:S01]  /*fa70*/  IMAD.MOV.U32 R26, RZ, RZ, R18 ;  /* 0x000000ffff1a7224 */ /* 0x000fe200078e0012 */
[----:B------:R-:W5:Y:S01]  /*fa80*/  LDCU.64 UR4, c[0x0][0x3f0] ;  /* 0x00007e00ff0477ac */ /* 0x000f620008000a00 */
[----:B------:R-:W-:Y:S01]  /*fa90*/  SHF.R.U32.HI R0, RZ, 0x3, R0 ;  /* 0x00000003ff007819 */ /* 0x000fe20000011600 */
[----:B-1----:R-:W1:Y:S01]  /*faa0*/  LDS.128 R4, [R71+0x4000] ;  /* 0x0040000047047984 */ /* 0x002e620000000c00 */
[----:B--2---:R-:W-:Y:S01]  /*fab0*/  IMAD.WIDE.U32 R26, R12, UR8, R26 ;  /* 0x000000080c1a7c25 */ /* 0x004fe2000f8e001a */
[----:B------:R-:W-:Y:S01]  /*fac0*/  UIMAD.WIDE.U32 UR16, UR6, 0x80, URZ ;  /* 0x00000080061078a5 */ /* 0x000fe2000f8e00ff */
[C---:B---3--:R-:W-:Y:S01]  /*fad0*/  SHF.L.U64.HI R70, R2.reuse, 0x5, R3 ;  /* 0x0000000502467819 */ /* 0x048fe20000010203 */
[----:B------:R-:W2:Y:S01]  /*fae0*/  LDS.128 R8, [R71] ;  /* 0x0000000047087984 */ /* 0x000ea20000000c00 */
[----:B------:R-:W-:Y:S01]  /*faf0*/  IMAD R27, R13, UR8, R27 ;  /* 0x000000080d1b7c24 */ /* 0x000fe2000f8e021b */
[C---:B------:R-:W-:Y:S01]  /*fb00*/  SHF.L.U64.HI R68, R2.reuse, 0x6, R3 ;  /* 0x0000000602447819 */ /* 0x040fe20000010203 */
[----:B------:R-:W-:Y:S01]  /*fb10*/  IMAD.SHL.U32 R69, R2, 0x20, RZ ;  /* 0x0000002002457824 */ /* 0x000fe200078e00ff */
[----:B------:R-:W-:Y:S01]  /*fb20*/  LOP3.LUT R0, R0, UR16, RZ, 0xfc, !PT ;  /* 0x0000001000007c12 */ /* 0x000fe2000f8efcff */
[----:B------:R-:W-:Y:S01]  /*fb30*/  IMAD R12, R2, UR17, RZ ;  /* 0x00000011020c7c24 */ /* 0x000fe2000f8e02ff */
[----:B------:R-:W3:Y:S03]  /*fb40*/  LDS.128 R64, [R71+0x800] ;  /* 0x0008000047407984 */ /* 0x000ee60000000c00 */
[C---:B------:R-:W-:Y:S01]  /*fb50*/  IMAD.WIDE.U32 R14, R0.reuse, R2, R26 ;  /* 0x00000002000e7225 */ /* 0x040fe200078e001a */
[----:B------:R-:W3:Y:S03]  /*fb60*/  LDS.128 R36, [R71+0x4800] ;  /* 0x0048000047247984 */ /* 0x000ee60000000c00 */
[----:B------:R-:W-:Y:S01]  /*fb70*/  IMAD R0, R0, R3, R12 ;  /* 0x0000000300007224 */ /* 0x000fe200078e020c */
[----:B------:R-:W3:Y:S01]  /*fb80*/  LDS.128 R60, [R71+0x1000] ;  /* 0x00100000473c7984 */ /* 0x000ee20000000c00 */
[----:B-----5:R-:W-:-:S02]  /*fb90*/  LEA R72, P0, R14, UR4, 0x1 ;  /* 0x000000040e487c11 */ /* 0x020fc4000f8008ff */
[----:B------:R-:W-:Y:S01]  /*fba0*/  IMAD.IADD R0, R15, 0x1, R0 ;  /* 0x000000010f007824 */ /* 0x000fe200078e0200 */
[----:B------:R-:W5:Y:S01]  /*fbb0*/  LDS.128 R32, [R71+0x5000] ;  /* 0x0050000047207984 */ /* 0x000f620000000c00 */
[----:B------:R-:W-:-:S03]  /*fbc0*/  IADD3 R76, P1, PT, R72, R69, RZ ;  /* 0x00000045484c7210 */ /* 0x000fc60007f3e0ff */
[----:B------:R-:W5:Y:S01]  /*fbd0*/  LDS.128 R56, [R71+0x1800] ;  /* 0x0018000047387984 */ /* 0x000f620000000c00 */
[----:B------:R-:W-:Y:S01]  /*fbe0*/  LEA.HI.X R73, R14, UR5, R0, 0x1, P0 ;  /* 0x000000050e497c11 */ /* 0x000fe200080f0c00 */
[C---:B------:R-:W-:Y:S01]  /*fbf0*/  IMAD.SHL.U32 R0, R2.reuse, 0x40, RZ ;  /* 0x0000004002007824 */ /* 0x040fe200078e00ff */
[C---:B------:R-:W-:Y:S01]  /*fc00*/  LEA R74, P0, R2.reuse, R72, 0x7 ;  /* 0x00000048024a7211 */ /* 0x040fe200078038ff */
[----:B------:R-:W5:Y:S02]  /*fc10*/  LDS.128 R28, [R71+0x5800] ;  /* 0x00580000471c7984 */ /* 0x000f640000000c00 */
[C---:B------:R-:W-:Y:S01]  /*fc20*/  IMAD.X R77, R73.reuse, 0x1, R70, P1 ;  /* 0x00000001494d7824 */ /* 0x040fe200008e0646 */
[----:B------:R-:W-:Y:S01]  /*fc30*/  LEA.HI.X R75, R2, R73, R3, 0x7, P0 ;  /* 0x00000049024b7211 */ /* 0x000fe200000f3c03 */
[----:B------:R-:W5:Y:S01]  /*fc40*/  LDS.128 R52, [R71+0x2000] ;  /* 0x0020000047347984 */ /* 0x000f620000000c00 */
[----:B------:R-:W-:Y:S02]  /*fc50*/  IADD3 R2, P0, PT, R72, R0, RZ ;  /* 0x0000000048027210 */ /* 0x000fe40007f1e0ff */
[----:B------:R-:W-:Y:S01]  /*fc60*/  IADD3 R82, P1, PT, R74, R69, RZ ;  /* 0x000000454a527210 */ /* 0x000fe20007f3e0ff */
[----:B----4-:R-:W4:Y:S01]  /*fc70*/  LDS.128 R24, [R71+0x6000] ;  /* 0x0060000047187984 */ /* 0x010f220000000c00 */
[----:B------:R-:W-:-:S02]  /*fc80*/  IADD3.X R3, PT, PT, R73, R68, RZ, P0, !PT ;  /* 0x0000004449037210 */ /* 0x000fc400007fe4ff */
[----:B------:R-:W-:Y:S01]  /*fc90*/  IADD3 R78, P0, PT, R2, R69, RZ ;  /* 0x00000045024e7210 */ /* 0x000fe20007f1e0ff */
[----:B------:R-:W4:Y:S01]  /*fca0*/  LDS.128 R48, [R71+0x2800] ;  /* 0x0028000047307984 */ /* 0x000f220000000c00 */
[----:B------:R-:W-:-:S03]  /*fcb0*/  IADD3.X R83, PT, PT, R75, R70, RZ, P1, !PT ;  /* 0x000000464b537210 */ /* 0x000fc60000ffe4ff */
[----:B------:R-:W4:Y:S01]  /*fcc0*/  LDS.128 R20, [R71+0x6800] ;  /* 0x0068000047147984 */ /* 0x000f220000000c00 */
[----:B------:R-:W-:Y:S01]  /*fcd0*/  IMAD.X R79, R3, 0x1, R70, P0 ;  /* 0x00000001034f7824 */ /* 0x000fe200000e0646 */
[----:B------:R-:W-:Y:S02]  /*fce0*/  IADD3 R80, P0, PT, R74, R0, RZ ;  /* 0x000000004a507210 */ /* 0x000fe40007f1e0ff */
[----:B------:R-:W4:Y:S03]  /*fcf0*/  LDS.128 R44, [R71+0x3000] ;  /* 0x00300000472c7984 */ /* 0x000f260000000c00 */
[----:B------:R-:W-:Y:S01]  /*fd00*/  IMAD.X R81, R75, 0x1, R68, P0 ;  /* 0x000000014b517824 */ /* 0x000fe200000e0644 */
[----:B------:R-:W4:Y:S04]  /*fd10*/  LDS.128 R16, [R71+0x7000] ;  /* 0x0070000047107984 */ /* 0x000f280000000c00 */
[----:B------:R-:W4:Y:S04]  /*fd20*/  LDS.128 R40, [R71+0x3800] ;  /* 0x0038000047287984 */ /* 0x000f280000000c00 */
[----:B------:R-:W4:Y:S04]  /*fd30*/  LDS.128 R12, [R71+0x7800] ;  /* 0x00780000470c7984 */ /* 0x000f280000000c00 */
[----:B-1----:R1:W-:Y:S04]  /*fd40*/  STG.E.128 desc[UR22][R72.64+0x80], R4 ;  /* 0x0000800448007986 */ /* 0x0023e8000c101d16 */
[----:B--2---:R-:W-:Y:S04]  /*fd50*/  STG.E.128 desc[UR22][R72.64], R8 ;  /* 0x0000000848007986 */ /* 0x004fe8000c101d16 */
[----:B---3--:R-:W-:Y:S04]  /*fd60*/  STG.E.128 desc[UR22][R76.64], R64 ;  /* 0x000000404c007986 */ /* 0x008fe8000c101d16 */
[----:B------:R-:W-:Y:S04]  /*fd70*/  STG.E.128 desc[UR22][R76.64+0x80], R36 ;  /* 0x000080244c007986 */ /* 0x000fe8000c101d16 */
[----:B------:R-:W-:Y:S04]  /*fd80*/  STG.E.128 desc[UR22][R2.64], R60 ;  /* 0x0000003c02007986 */ /* 0x000fe8000c101d16 */
[----:B-----5:R-:W-:Y:S04]  /*fd90*/  STG.E.128 desc[UR22][R2.64+0x80], R32 ;  /* 0x0000802002007986 */ /* 0x020fe8000c101d16 */
[----:B------:R-:W-:Y:S04]  /*fda0*/  STG.E.128 desc[UR22][R78.64], R56 ;  /* 0x000000384e007986 */ /* 0x000fe8000c101d16 */
[----:B------:R-:W-:Y:S04]  /*fdb0*/  STG.E.128 desc[UR22][R78.64+0x80], R28 ;  /* 0x0000801c4e007986 */ /* 0x000fe8000c101d16 */
[----:B------:R-:W-:Y:S01]  /*fdc0*/  STG.E.128 desc[UR22][R74.64], R52 ;  /* 0x000000344a007986 */ /* 0x000fe2000c101d16 */
[----:B-1----:R-:W-:-:S03]  /*fdd0*/  IADD3 R4, P0, PT, R80, R69, RZ ;  /* 0x0000004550047210 */ /* 0x002fc60007f1e0ff */
[----:B----4-:R-:W-:Y:S02]  /*fde0*/  STG.E.128 desc[UR22][R74.64+0x80], R24 ;  /* 0x000080184a007986 */ /* 0x010fe4000c101d16 */
[----:B------:R-:W-:Y:S02]  /*fdf0*/  IMAD.X R5, R81, 0x1, R70, P0 ;  /* 0x0000000151057824 */ /* 0x000fe400000e0646 */
[----:B------:R-:W-:Y:S04]  /*fe00*/  STG.E.128 desc[UR22][R82.64], R48 ;  /* 0x0000003052007986 */ /* 0x000fe8000c101d16 */
[----:B------:R-:W-:Y:S04]  /*fe10*/  STG.E.128 desc[UR22][R82.64+0x80], R20 ;  /* 0x0000801452007986 */ /* 0x000fe8000c101d16 */
[----:B------:R-:W-:Y:S04]  /*fe20*/  STG.E.128 desc[UR22][R80.64], R44 ;  /* 0x0000002c50007986 */ /* 0x000fe8000c101d16 */
[----:B------:R-:W-:Y:S04]  /*fe30*/  STG.E.128 desc[UR22][R80.64+0x80], R16 ;  /* 0x0000801050007986 */ /* 0x000fe8000c101d16 */
[----:B------:R-:W-:Y:S04]  /*fe40*/  STG.E.128 desc[UR22][R4.64], R40 ;  /* 0x0000002804007986 */ /* 0x000fe8000c101d16 */
[----:B------:R-:W-:Y:S01]  /*fe50*/  STG.E.128 desc[UR22][R4.64+0x80], R12 ;  /* 0x0000800c04007986 */ /* 0x000fe2000c101d16 */
[----:B------:R-:W-:Y:S05]  /*fe60*/  EXIT ;  /* 0x000000000000794d */ /* 0x000fea0003800000 */
.L_x_1073:
        /* <DEDUP_REMOVED lines=9> */
.L_x_1672:


//--------------------- .text._ZN5flash16flash_fwd_kernelI23Flash_fwd_kernel_traitsILi128ELi128ELi32ELi4ELb0ELb0EN7cutlass10bfloat16_tE19Flash_kernel_traitsILi128ELi128ELi32ELi4ES3_EELb1ELb1ELb0ELb0ELb0ELb1ELb0ELb0EEEvNS_16Flash_fwd_paramsE --------------------------
	.section	.text._ZN5flash16flash_fwd_kernelI23Flash_fwd_kernel_traitsILi128ELi128ELi32ELi4ELb0ELb0EN7cutlass10bfloat16_tE19Flash_kernel_traitsILi128ELi128ELi32ELi4ES3_EELb1ELb1ELb0ELb0ELb0ELb1ELb0ELb0EEEvNS_16Flash_fwd_paramsE,"ax",@progbits
	.align	128
        .global         _ZN5flash16flash_fwd_kernelI23Flash_fwd_kernel_traitsILi128ELi128ELi32ELi4ELb0ELb0EN7cutlass10bfloat16_tE19Flash_kernel_traitsILi128ELi128ELi32ELi4ES3_EELb1ELb1ELb0ELb0ELb0ELb1ELb0ELb0EEEvNS_16Flash_fwd_paramsE
        .type           _ZN5flash16flash_fwd_kernelI23Flash_fwd_kernel_traitsILi128ELi128ELi32ELi4ELb0ELb0EN7cutlass10bfloat16_tE19Flash_kernel_traitsILi128ELi128ELi32ELi4ES3_EELb1ELb1ELb0ELb0ELb0ELb1ELb0ELb0EEEvNS_16Flash_fwd_paramsE,@function
        .size           _ZN5flash16flash_fwd_kernelI23Flash_fwd_kernel_traitsILi128ELi128ELi32ELi4ELb0ELb0EN7cutlass10bfloat16_tE19Flash_kernel_traitsILi128ELi128ELi32ELi4ES3_EELb1ELb1ELb0ELb0ELb0ELb1ELb0ELb0EEEvNS_16Flash_fwd_paramsE,(.L_x_1673 - _ZN5flash16flash_fwd_kernelI23Flash_fwd_kernel_traitsILi128ELi128ELi32ELi4ELb0ELb0EN7cutlass10bfloat16_tE19Flash_kernel_traitsILi128ELi128ELi32ELi4ES3_EELb1ELb1ELb0ELb0ELb0ELb1ELb0ELb0EEEvNS_16Flash_fwd_paramsE)
        .other          _ZN5flash16flash_fwd_kernelI23Flash_fwd_kernel_traitsILi128ELi128ELi32ELi4ELb0ELb0EN7cutlass10bfloat16_tE19Flash_kernel_traitsILi128ELi128ELi32ELi4ES3_EELb1ELb1ELb0ELb0ELb0ELb1ELb0ELb0EEEvNS_16Flash_fwd_paramsE,@"STO_CUDA_ENTRY STV_DEFAULT"
_ZN5flash16flash_fwd_kernelI23Flash_fwd_kernel_traitsILi128ELi128ELi32ELi4ELb0ELb0EN7cutlass10bfloat16_tE19Flash_kernel_traitsILi128ELi128ELi32ELi4ES3_EELb1ELb1ELb0ELb0ELb0ELb1ELb0ELb0EEEvNS_16Flash_fwd_paramsE:
.text._ZN5flash16flash_fwd_kernelI23Flash_fwd_kernel_traitsILi128ELi128ELi32ELi4ELb0ELb0EN7cutlass10bfloat16_tE19Flash_kernel_traitsILi128ELi128ELi32ELi4ES3_EELb1ELb1ELb0ELb0ELb0ELb1ELb0ELb0EEEvNS_16Flash_fwd_paramsE:
[----:B------:R-:W-:Y:S01]  /*0000*/  LDC R1, c[0x0][0x37c] ;  /* 0x0000df00ff017b82 */ /* 0x000fe20000000800 */
[----:B------:R-:W1:Y:S07]  /*0010*/  LDCU.U8 UR4, c[0x0][0x524] ;  /* 0x0000a480ff0477ac */ /* 0x000e6e0008000000 */
[----:B------:R-:W2:Y:S01]  /*0020*/  LDC R83, c[0x0][0x518] ;  /* 0x00014600ff537b82 */ /* 0x000ea20000000800 */
[----:B------:R-:W3:Y:S01]  /*0030*/  LDCU.64 UR18, c[0x0][0x510] ;  /* 0x0000a200ff1277ac */ /* 0x000ee20008000a00 */
[----:B------:R-:W4:Y:S06]  /*0040*/  LDCU.64 UR16, c[0x0][0x358] ;  /* 0x00006b00ff1077ac */ /* 0x000f2c0008000a00 */
[----:B------:R-:W2:Y:S01]  /*0050*/  LDC R82, c[0x0][0x51c] ;  /* 0x00014700ff527b82 */ /* 0x000ea20000000800 */
[----:B------:R-:W2:Y:S01]  /*0060*/  S2R R90, SR_CTAID.Y ;  /* 0x00000000005a7919 */ /* 0x000ea20000002600 */
[----:B------:R-:W2:Y:S01]  /*0070*/  LDCU.64 UR6, c[0x0][0x470] ;  /* 0x00008e00ff0677ac */ /* 0x000ea20008000a00 */
[----:B------:R-:W2:Y:S01]  /*0080*/  S2R R89, SR_CTAID.Z ;  /* 0x0000000000597919 */ /* 0x000ea20000002700 */
[----:B------:R-:W2:Y:S01]  /*0090*/  S2R R169, SR_TID.X ;  /* 0x0000000000a97919 */ /* 0x000ea20000002100 */
[----:B-1----:R-:W-:-:S03]  /*00a0*/  ISETP.NE.AND P2, PT, RZ, UR4, PT ;  /* 0x00000004ff007c0c */ /* 0x002fc6000bf45270 */
[----:B------:R-:W1:Y:S01]  /*00b0*/  S2UR UR14, SR_CTAID.X ;  /* 0x00000000000e79c3 */ /* 0x000e620000002500 */
[----:B------:R-:W1:Y:S01]  /*00c0*/  LDCU.64 UR4, c[0x0][0x478] ;  /* 0x00008f00ff0477ac */ /* 0x000e620008000a00 */
[----:B---3--:R-:W-:Y:S02]  /*00d0*/  IMAD.U32 R10, RZ, RZ, UR18 ;  /* 0x00000012ff0a7e24 */ /* 0x008fe4000f8e00ff */
[----:B------:R-:W-:-:S04]  /*00e0*/  IMAD.U32 R11, RZ, RZ, UR19 ;  /* 0x00000013ff0b7e24 */ /* 0x000fc8000f8e00ff */
[----:B------:R-:W3:Y:S02]  /*00f0*/  LDC.64 R4, c[0x0][0x460] ;  /* 0x00011800ff047b82 */ /* 0x000ee40000000a00 */
[----:B----4-:R-:W4:Y:S01]  /*0100*/  @P2 LDG.E.64 R10, desc[UR16][R10.64] ;  /* 0x000000100a0a2981 */ /* 0x010f22000c1e1b00 */
[----:B--2---:R-:W-:Y:S02]  /*0110*/  @P2 IMAD.MOV.U32 R2, RZ, RZ, R83 ;  /* 0x000000ffff022224 */ /* 0x004fe400078e0053 */
[----:B------:R-:W-:-:S05]  /*0120*/  @P2 IMAD.MOV.U32 R3, RZ, RZ, R82 ;  /* 0x000000ffff032224 */ /* 0x000fca00078e0052 */
[----:B------:R2:W4:Y:S01]  /*0130*/  @P2 LDG.E.64 R8, desc[UR16][R2.64] ;  /* 0x0000001002082981 */ /* 0x000522000c1e1b00 */
[----:B------:R-:W-:Y:S01]  /*0140*/  IMAD.MOV.U32 R227, RZ, RZ, -0x1 ;  /* 0xffffffffffe37424 */ /* 0x000fe200078e00ff */
[----:B-1----:R-:W-:-:S04]  /*0150*/  LOP3.LUT R0, R89, UR14, R90, 0xfe, !PT ;  /* 0x0000000e59007c12 */ /* 0x002fc8000f8efe5a */
[----:B------:R-:W-:Y:S02]  /*0160*/  LOP3.LUT P3, RZ, R0, R169, RZ, 0xfc, !PT ;  /* 0x000000a900ff7212 */ /* 0x000fe4000786fcff */
[----:B------:R-:W1:Y:S01]  /*0170*/  @P2 LDC R0, c[0x0][0x520] ;  /* 0x00014800ff002b82 */ /* 0x000e620000000800 */
[----:B---3--:R-:W-:-:S10]  /*0180*/  IMAD.WIDE.U32 R4, R90, 0x4, R4 ;  /* 0x000000045a047825 */ /* 0x008fd400078e0004 */
[----:B------:R-:W3:Y:S08]  /*0190*/  @!P3 LDC.64 R6, c[0x0][0x528] ;  /* 0x00014a00ff06bb82 */ /* 0x000ef00000000a00 */
[----:B--2---:R-:W2:Y:S02]  /*01a0*/  LDC.64 R2, c[0x0][0x460] ;  /* 0x00011800ff027b82 */ /* 0x004ea40000000a00 */
[----:B--2---:R-:W-:-:S02]  /*01b0*/  ISETP.NE.U32.AND P1, PT, R2, RZ, PT ;  /* 0x000000ff0200720c */ /* 0x004fc40003f25070 */
[----:B------:R-:W-:Y:S02]  /*01c0*/  ISETP.NE.U32.AND P4, PT, R2, RZ, PT ;  /* 0x000000ff0200720c */ /* 0x000fe40003f85070 */
[C---:B------:R-:W-:Y:S02]  /*01d0*/  ISETP.NE.AND.EX P1, PT, R3.reuse, RZ, PT, P1 ;  /* 0x000000ff0300720c */ /* 0x040fe40003f25310 */
[----:B------:R-:W-:Y:S02]  /*01e0*/  ISETP.NE.AND.EX P4, PT, R3, RZ, PT, P4 ;  /* 0x000000ff0300720c */ /* 0x000fe40003f85340 */
[----:B----4-:R-:W-:Y:S02]  /*01f0*/  @P2 R2UR UR18, R10 ;  /* 0x000000000a1222ca */ /* 0x010fe400000e0000 */
[----:B------:R-:W-:Y:S02]  /*0200*/  @P2 R2UR UR19, R11 ;  /* 0x000000000b1322ca */ /* 0x000fe400000e0000 */
[----:B-1----:R-:W-:-:S09]  /*0210*/  @P2 IADD3 R83, P0, PT, R8, R0, RZ ;  /* 0x0000000008532210 */ /* 0x002fd20007f1e0ff */
[----:B------:R-:W-:Y:S02]  /*0220*/  IMAD.U32 R2, RZ, RZ, UR18 ;  /* 0x00000012ff027e24 */ /* 0x000fe4000f8e00ff */
[----:B------:R-:W-:Y:S02]  /*0230*/  IMAD.U32 R3, RZ, RZ, UR19 ;  /* 0x00000013ff037e24 */ /* 0x000fe4000f8e00ff */
[----:B------:R-:W-:-:S03]  /*0240*/  @P2 IMAD.X R82, RZ, RZ, R9, P0 ;  /* 0x000000ffff522224 */ /* 0x000fc600000e0609 */
[----:B---3--:R1:W-:Y:S01]  /*0250*/  @!P3 STG.E.64 desc[UR16][R6.64], R2 ;  /* 0x000000020600b986 */ /* 0x0083e2000c101b10 */
[----:B------:R-:W-:-:S04]  /*0260*/  ISETP.NE.U32.AND P2, PT, RZ, UR4, PT ;  /* 0x00000004ff007c0c */ /* 0x000fc8000bf45070 */
[----:B------:R-:W-:Y:S01]  /*0270*/  ISETP.NE.AND.EX P2, PT, RZ, UR5, PT, P2 ;  /* 0x00000005ff007c0c */ /* 0x000fe2000bf45320 */
[----:B------:R-:W-:Y:S02]  /*0280*/  IMAD.SHL.U32 R10, R90, 0x4, RZ ;  /* 0x000000045a0a7824 */ /* 0x000fe400078e00ff */
[----:B-1----:R-:W-:Y:S02]  /*0290*/  @!P3 IMAD.MOV.U32 R2, RZ, RZ, R83 ;  /* 0x000000ffff02b224 */ /* 0x002fe400078e0053 */
[----:B------:R-:W-:-:S05]  /*02a0*/  @!P3 IMAD.MOV.U32 R3, RZ, RZ, R82 ;  /* 0x000000ffff03b224 */ /* 0x000fca00078e0052 */
[----:B------:R1:W-:Y:S04]  /*02b0*/  @!P3 STG.E.64 desc[UR16][R6.64+0x8], R2 ;  /* 0x000008020600b986 */ /* 0x0003e8000c101b10 */
[----:B------:R-:W2:Y:S01]  /*02c0*/  @P1 LDG.E R227, desc[UR16][R4.64] ;  /* 0x0000001004e31981 */ /* 0x000ea2000c1e1900 */
[----:B------:R-:W-:Y:S02]  /*02d0*/  SHF.R.U32.HI R0, RZ, 0x1e, R90 ;  /* 0x0000001eff007819 */ /* 0x000fe4000001165a */
[----:B------:R-:W-:Y:S01]  /*02e0*/  @P2 IADD3 R84, P0, PT, R10, UR4, RZ ;  /* 0x000000040a542c10 */ /* 0x000fe2000ff1e0ff */
[----:B-1----:R1:W2:Y:S03]  /*02f0*/  @P4 LDG.E R2, desc[UR16][R4.64+0x4] ;  /* 0x0000041004024981 */ /* 0x0022a6000c1e1900 */
[----:B------:R-:W-:Y:S01]  /*0300*/  @P2 IADD3.X R85, PT, PT, R0, UR5, RZ, P0, !PT ;  /* 0x0000000500552c10 */ /* 0x000fe200087fe4ff */
[----:B------:R-:W-:Y:S01]  /*0310*/  IMAD.MOV.U32 R6, RZ, RZ, RZ ;  /* 0x000000ffff067224 */ /* 0x000fe200078e00ff */
[----:B------:R-:W-:-:S03]  /*0320*/  ISETP.NE.U32.AND P3, PT, RZ, UR6, PT ;  /* 0x00000006ff007c0c */ /* 0x000fc6000bf65070 */
[----:B------:R-:W5:Y:S01]  /*0330*/  @P2 LDG.E R84, desc[UR16][R84.64] ;  /* 0x0000001054542981 */ /* 0x000f62000c1e1900 */
[----:B------:R-:W-:Y:S01]  /*0340*/  ISETP.NE.AND.EX P3, PT, RZ, UR7, PT, P3 ;  /* 0x00000007ff007c0c */ /* 0x000fe2000bf65330 */
[----:B------:R-:W3:-:S12]  /*0350*/  LDCU.U8 UR4, c[0x0][0x532] ;  /* 0x0000a640ff0477ac */ /* 0x000ed80008000000 */
[----:B-1----:R-:W-:-:S04]  /*0360*/  @P3 IADD3 R4, P1, PT, R10, UR6, RZ ;  /* 0x000000060a043c10 */ /* 0x002fc8000ff3e0ff */
[----:B------:R-:W-:-:S05]  /*0370*/  @P3 IADD3.X R5, PT, PT, R0, UR7, RZ, P1, !PT ;  /* 0x0000000700053c10 */ /* 0x000fca0008ffe4ff */
[----:B------:R1:W5:Y:S01]  /*0380*/  @P3 LDG.E R6, desc[UR16][R4.64] ;  /* 0x0000001004063981 */ /* 0x000362000c1e1900 */
[----:B---3--:R-:W-:Y:S01]  /*0390*/  ISETP.NE.AND P1, PT, RZ, UR4, PT ;  /* 0x00000004ff007c0c */ /* 0x008fe2000bf25270 */
[----:B-1----:R-:W1:Y:S01]  /*03a0*/  LDC.64 R4, c[0x0][0x468] ;  /* 0x00011a00ff047b82 */ /* 0x002e620000000a00 */
[----:B------:R-:W-:Y:S01]  /*03b0*/  IMAD.MOV.U32 R8, RZ, RZ, -0x1 ;  /* 0xffffffffff087424 */ /* 0x000fe200078e00ff */
[----:B-1----:R-:W-:Y:S02]  /*03c0*/  ISETP.EQ.U32.AND P3, PT, R4, RZ, PT ;  /* 0x000000ff0400720c */ /* 0x002fe40003f62070 */
[----:B------:R-:W-:Y:S02]  /*03d0*/  IADD3 R10, P0, PT, R10, R4, RZ ;  /* 0x000000040a0a7210 */ /* 0x000fe40007f1e0ff */
[----:B------:R-:W-:-:S03]  /*03e0*/  ISETP.EQ.OR.EX P3, PT, R5, RZ, !P1, P3 ;  /* 0x000000ff0500720c */ /* 0x000fc60004f62730 */
[----:B------:R-:W-:Y:S02]  /*03f0*/  IMAD.X R11, R0, 0x1, R5, P0 ;  /* 0x00000001000b7824 */ /* 0x000fe400000e0605 */
[----:B------:R-:W1:Y:S08]  /*0400*/  @!P4 LDC R0, c[0x0][0x434] ;  /* 0x00010d00ff00cb82 */ /* 0x000e700000000800 */
[----:B------:R3:W5:Y:S01]  /*0410*/  @!P3 LDG.E R8, desc[UR16][R10.64] ;  /* 0x000000100a08b981 */ /* 0x000762000c1e1900 */
[----:B------:R-:W-:-:S04]  /*0420*/  ISETP.NE.U32.AND P3, PT, R4, RZ, PT ;  /* 0x000000ff0400720c */ /* 0x000fc80003f65070 */
[----:B------:R-:W-:Y:S01]  /*0430*/  ISETP.NE.AND.EX P3, PT, R5, RZ, PT, P3 ;  /* 0x000000ff0500720c */ /* 0x000fe20003f65330 */
[----:B------:R-:W-:Y:S01]  /*0440*/  USHF.L.U32 UR12, UR14, 0x7, URZ ;  /* 0x000000070e0c7899 */ /* 0x000fe200080006ff */
[----:B-1----:R-:W-:Y:S02]  /*0450*/  @!P4 R2UR UR20, R0 ;  /* 0x000000000014c2ca */ /* 0x002fe400000e0000 */
[----:B------:R-:W1:Y:S09]  /*0460*/  @!P2 LDC R0, c[0x0][0x43c] ;  /* 0x00010f00ff00ab82 */ /* 0x000e720000000800 */
[----:B------:R-:W4:Y:S01]  /*0470*/  @!P3 LDC R4, c[0x0][0x438] ;  /* 0x00010e00ff04bb82 */ /* 0x000f220000000800 */
[----:B------:R-:W-:-:S02]  /*0480*/  IMAD.U32 R92, RZ, RZ, UR12 ;  /* 0x0000000cff5c7e24 */ /* 0x000fc4000f8e00ff */
[----:B--2---:R-:W-:-:S05]  /*0490*/  @P4 IMAD.IADD R2, R2, 0x1, -R227 ;  /* 0x0000000102024824 */ /* 0x004fca00078e0ae3 */
[----:B------:R-:W-:Y:S02]  /*04a0*/  @P4 R2UR UR20, R2 ;  /* 0x00000000021442ca */ /* 0x000fe400000e0000 */
[----:B------:R-:W2:Y:S11]  /*04b0*/  @!P2 LDC.64 R2, c[0x0][0x488] ;  /* 0x00012200ff02ab82 */ /* 0x000eb60000000a00 */
[----:B------:R-:W-:Y:S01]  /*04c0*/  ISETP.LT.AND P0, PT, R92, UR20, PT ;  /* 0x000000145c007c0c */ /* 0x000fe2000bf01270 */
[----:B-1-34-:R-:W-:-:S12]  /*04d0*/  @!P3 BRA `(.L_x_1074) ;  /* 0x00000000000cb947 */ /* 0x01afd80003800000 */
[----:B------:R-:W3:Y:S02]  /*04e0*/  @P1 LDG.E R4, desc[UR16][R10.64+0x4] ;  /* 0x000004100a041981 */ /* 0x000ee4000c1e1900 */
[----:B---3-5:R-:W-:-:S06]  /*04f0*/  @P1 IADD3 R4, PT, PT, R4, -R8, RZ ;  /* 0x8000000804041210 */ /* 0x028fcc0007ffe0ff */
[----:B------:R1:W5:Y:S02]  /*0500*/  @!P1 LDG.E R4, desc[UR16][R10.64] ;  /* 0x000000100a049981 */ /* 0x000364000c1e1900 */
.L_x_1074:
[----:B------:R-:W-:Y:S05]  /*0510*/  @!P0 EXIT ;  /* 0x000000000000894d */ /* 0x000fea0003800000 */
[----:B------:R-:W3:Y:S01]  /*0520*/  LDC R91, c[0x0][0x508] ;  /* 0x00014200ff5b7b82 */ /* 0x000ee20000000800 */
[----:B--2---:R-:W-:Y:S01]  /*0530*/  @!P2 ISETP.NE.U32.AND P0, PT, R2, RZ, PT ;  /* 0x000000ff0200a20c */ /* 0x004fe20003f05070 */
[----:B------:R-:W-:Y:S02]  /*0540*/  IMAD.U32 R2, RZ, RZ, UR14 ;  /* 0x0000000eff027e24 */ /* 0x000fe4000f8e00ff */
[----:B-----5:R-:W-:Y:S01]  /*0550*/  @P2 IMAD.IADD R84, R84, 0x1, -R6 ;  /* 0x0000000154542824 */ /* 0x020fe200078e0a06 */
[----:B------:R-:W-:Y:S01]  /*0560*/  @!P2 ISETP.NE.AND.EX P0, PT, R3, RZ, PT, P0 ;  /* 0x000000ff0300a20c */ /* 0x000fe20003f05300 */
[----:B------:R-:W-:-:S03]  /*0570*/  VIADD R2, R2, 0x1 ;  /* 0x0000000102027836 */ /* 0x000fc60000000000 */
[----:B------:R-:W-:Y:S02]  /*0580*/  @!P2 SEL R0, R0, RZ, P0 ;  /* 0x000000ff0000a207 */ /* 0x000fe40000000000 */
[----:B------:R-:W-:Y:S02]  /*0590*/  LEA R2, R2, -UR20, 0x7 ;  /* 0x8000001402027c11 */ /* 0x000fe4000f8e38ff */
[----:B------:R-:W-:-:S05]  /*05a0*/  @!P2 IADD3 R84, PT, PT, R0, R4, -R6 ;  /* 0x000000040054a210 */ /* 0x000fca0007ffe806 */
[----:B------:R-:W-:-:S05]  /*05b0*/  VIADD R4, R84, 0x1f ;  /* 0x0000001f54047836 */ /* 0x000fca0000000000 */
[----:B------:R-:W-:Y:S02]  /*05c0*/  SHF.R.S32.HI R3, RZ, 0x1f, R4 ;  /* 0x0000001fff037819 */ /* 0x000fe40000011404 */
[----:B---3--:R-:W-:Y:S02]  /*05d0*/  IADD3 R2, PT, PT, R4, R91, R2 ;  /* 0x0000005b04027210 */ /* 0x008fe40007ffe002 */
[----:B------:R-:W-:Y:S02]  /*05e0*/  LEA.HI R3, R3, R4, RZ, 0x5 ;  /* 0x0000000403037211 */ /* 0x000fe400078f28ff */
[----:B------:R-:W-:Y:S02]  /*05f0*/  SHF.R.S32.HI R0, RZ, 0x1f, R2 ;  /* 0x0000001fff007819 */ /* 0x000fe40000011402 */
[----:B------:R-:W-:Y:S02]  /*0600*/  SHF.R.S32.HI R3, RZ, 0x5, R3 ;  /* 0x00000005ff037819 */ /* 0x000fe40000011403 */
[----:B------:R-:W-:-:S04]  /*0610*/  LEA.HI R0, R0, R2, RZ, 0x5 ;  /* 0x0000000200007211 */ /* 0x000fc800078f28ff */
[----:B------:R-:W-:-:S04]  /*0620*/  SHF.R.S32.HI R0, RZ, 0x5, R0 ;  /* 0x00000005ff007819 */ /* 0x000fc80000011400 */
[----:B------:R-:W-:-:S04]  /*0630*/  VIMNMX R0, PT, PT, R3, R0, PT ;  /* 0x0000000003007248 */ /* 0x000fc80003fe0100 */
[----:B------:R-:W-:-:S13]  /*0640*/  R2UR UR13, R0 ;  /* 0x00000000000d72ca */ /* 0x000fda00000e0000 */
[----:B------:R-:W-:-:S09]  /*0650*/  UISETP.GT.AND UP0, UPT, UR13, URZ, UPT ;  /* 0x000000ff0d00728c */ /* 0x000fd2000bf04270 */
[----:B------:R-:W-:Y:S05]  /*0660*/  BRA.U UP0, `(.L_x_1075) ;  /* 0x0000001100bc7547 */ /* 0x000fea000b800000 */
[----:B------:R-:W2:Y:S01]  /*0670*/  LDC.U8 R0, c[0x0][0x549] ;  /* 0x00015240ff007b82 */ /* 0x000ea20000000000 */
[----:B------:R-:W-:-:S07]  /*0680*/  ISETP.NE.AND P0, PT, R227, -0x1, PT ;  /* 0xffffffffe300780c */ /* 0x000fce0003f05270 */
[----:B------:R-:W3:Y:S08]  /*0690*/  LDC.U8 R9, c[0x0][0x548] ;  /* 0x00015200ff097b82 */ /* 0x000ef00000000000 */
[----:B------:R-:W4:Y:S01]  /*06a0*/  LDC R8, c[0x0][0x434] ;  /* 0x00010d00ff087b82 */ /* 0x000f220000000800 */
[----:B--2---:R-:W-:-:S07]  /*06b0*/  ISETP.NE.AND P1, PT, R0, RZ, PT ;  /* 0x000000ff0000720c */ /* 0x004fce0003f25270 */
[----:B------:R-:W2:Y:S01]  /*06c0*/  @!P0 LDC.64 R2, c[0x0][0x400] ;  /* 0x00010000ff028b82 */ /* 0x000ea20000000a00 */
[----:B---3--:R-:W-:-:S07]  /*06d0*/  ISETP.NE.AND P2, PT, R9, RZ, !P1 ;  /* 0x000000ff0900720c */ /* 0x008fce0004f45270 */
[----:B------:R-:W3:Y:S08]  /*06e0*/  @P0 LDC.64 R4, c[0x0][0x408] ;  /* 0x00010200ff040b82 */ /* 0x000ef00000000a00 */
[----:B------:R-:W5:Y:S08]  /*06f0*/  @P1 LDC.64 R6, c[0x0][0x430] ;  /* 0x00010c00ff061b82 */ /* 0x000f700000000a00 */
[----:B------:R-:W1:Y:S01]  /*0700*/  @P1 LDC R0, c[0x0][0x430] ;  /* 0x00010c00ff001b82 */ /* 0x000e620000000800 */
[----:B-----5:R-:W-:-:S02]  /*0710*/  @P1 IMAD R6, R6, R7, RZ ;  /* 0x0000000706061224 */ /* 0x020fc400078e02ff */
[----:B------:R-:W-:Y:S01]  /*0720*/  @P1 IMAD.MOV.U32 R7, RZ, RZ, 0x1 ;  /* 0x00000001ff071424 */ /* 0x000fe200078e00ff */
[----:B--234-:R-:W-:Y:S06]  /*0730*/  @P1 BRA `(.L_x_1076) ;  /* 0x0000000000281947 */ /* 0x01cfec0003800000 */
[----:B------:R-:W-:Y:S01]  /*0740*/  ISETP.NE.AND P1, PT, R9, RZ, PT ;  /* 0x000000ff0900720c */ /* 0x000fe20003f25270 */
[----:B-1----:R-:W1:-:S12]  /*0750*/  LDC R10, c[0x0][0x3e0] ;  /* 0x0000f800ff0a7b82 */ /* 0x002e580000000800 */
[----:B------:R-:W2:Y:S01]  /*0760*/  @P1 LDC R6, c[0x0][0x454] ;  /* 0x00011500ff061b82 */ /* 0x000ea20000000800 */
[----:B------:R-:W-:Y:S02]  /*0770*/  @P1 MOV R0, 0x1 ;  /* 0x0000000100001802 */ /* 0x000fe40000000f00 */
[----:B------:R-:W-:-:S05]  /*0780*/  @!P1 MOV R0, 0x1 ;  /* 0x0000000100009802 */ /* 0x000fca0000000f00 */
[----:B------:R-:W1:Y:S08]  /*0790*/  @P1 LDC R7, c[0x0][0x454] ;  /* 0x00011500ff071b82 */ /* 0x000e700000000800 */
[----:B------:R-:W3:Y:S08]  /*07a0*/  @!P1 LDC R9, c[0x0][0x434] ;  /* 0x00010d00ff099b82 */ /* 0x000ef00000000800 */
[----:B------:R-:W4:Y:S01]  /*07b0*/  @!P1 LDC R6, c[0x0][0x434] ;  /* 0x00010d00ff069b82 */ /* 0x000f220000000800 */
[----:B-1----:R-:W-:-:S02]  /*07c0*/  @P1 IMAD R7, R7, R10, RZ ;  /* 0x0000000a07071224 */ /* 0x002fc400078e02ff */
[----:B--23--:R-:W-:-:S07]  /*07d0*/  @!P1 IMAD R7, R9, R10, RZ ;  /* 0x0000000a09079224 */ /* 0x00cfce00078e02ff */
.L_x_1076:
[C---:B------:R-:W-:Y:S01]  /*07e0*/  @!P0 IMAD.WIDE.U32 R14, R90.reuse, R2, RZ ;  /* 0x000000025a0e8225 */ /* 0x040fe200078e00ff */
[----:B------:R-:W-:Y:S01]  /*07f0*/  ISETP.NE.AND P1, PT, R227, -0x1, PT ;  /* 0xffffffffe300780c */ /* 0x000fe20003f25270 */
[----:B------:R-:W2:Y:S01]  /*0800*/  LDCU.64 UR4, c[0x0][0x410] ;  /* 0x00008200ff0477ac */ /* 0x000ea20008000a00 */
[----:B------:R-:W-:Y:S01]  /*0810*/  MOV R20, UR14 ;  /* 0x0000000e00147c02 */ /* 0x000fe20008000f00 */
[----:B------:R-:W-:Y:S01]  /*0820*/  IMAD R2, R90, R8, RZ ;  /* 0x000000085a027224 */ /* 0x000fe200078e02ff */
[----:B------:R-:W-:Y:S01]  /*0830*/  BSSY.RECONVERGENT B0, `(.L_x_1077) ;  /* 0x0000036000007945 */ /* 0x000fe20003800200 */
[----:B----4-:R-:W-:Y:S02]  /*0840*/  IMAD R8, R89, R6, RZ ;  /* 0x0000000659087224 */ /* 0x010fe400078e02ff */
[----:B-1----:R-:W-:Y:S01]  /*0850*/  @P0 IMAD.WIDE.U32 R10, R227, R4, RZ ;  /* 0x00000004e30a0225 */ /* 0x002fe200078e00ff */
[----:B------:R-:W-:-:S03]  /*0860*/  SEL R2, R2, R227, !P1 ;  /* 0x000000e302027207 */ /* 0x000fc60004800000 */
[----:B------:R-:W-:Y:S01]  /*0870*/  @!P2 IMAD R8, R90, R7, R8 ;  /* 0x000000075a08a224 */ /* 0x000fe200078e0208 */
[----:B------:R-:W-:Y:S01]  /*0880*/  SHF.R.S32.HI R4, RZ, 0x1f, R2 ;  /* 0x0000001fff047819 */ /* 0x000fe20000011402 */
[----:B------:R-:W-:Y:S01]  /*0890*/  IMAD R7, R0, UR12, RZ ;  /* 0x0000000c00077c24 */ /* 0x000fe2000f8e02ff */
[----:B------:R-:W-:Y:S01]  /*08a0*/  SEL R2, R2, RZ, P2 ;  /* 0x000000ff02027207 */ /* 0x000fe20001000000 */
[----:B------:R-:W-:Y:S01]  /*08b0*/  @!P0 IMAD R6, R90, R3, R15 ;  /* 0x000000035a068224 */ /* 0x000fe200078e020f */
[----:B------:R-:W-:Y:S01]  /*08c0*/  SEL R4, R4, RZ, P2 ;  /* 0x000000ff04047207 */ /* 0x000fe20001000000 */
[----:B------:R-:W-:Y:S01]  /*08d0*/  IMAD.SHL.U32 R15, R169, 0x8, RZ ;  /* 0x00000008a90f7824 */ /* 0x000fe200078e00ff */
[----:B------:R-:W-:Y:S01]  /*08e0*/  IADD3 R2, P2, P1, R7, R2, R8 ;  /* 0x0000000207027210 */ /* 0x000fe2000795e008 */
[----:B------:R-:W-:Y:S01]  /*08f0*/  @P0 IMAD.MOV.U32 R14, RZ, RZ, R10 ;  /* 0x000000ffff0e0224 */ /* 0x000fe200078e000a */
[----:B------:R-:W-:Y:S01]  /*0900*/  SHF.R.S32.HI R7, RZ, 0x1f, R7 ;  /* 0x0000001fff077819 */ /* 0x000fe20000011407 */
[----:B------:R-:W-:Y:S01]  /*0910*/  @P0 IMAD R6, R227, R5, R11 ;  /* 0x00000005e3060224 */ /* 0x000fe200078e020b */
[----:B------:R-:W-:Y:S01]  /*0920*/  SHF.R.S32.HI R8, RZ, 0x1f, R8 ;  /* 0x0000001fff087819 */ /* 0x000fe20000011408 */
[----:B------:R-:W-:Y:S01]  /*0930*/  IMAD.WIDE.U32 R20, R20, 0x80, RZ ;  /* 0x0000008014147825 */ /* 0x000fe200078e00ff */
[----:B------:R-:W-:-:S02]  /*0940*/  LOP3.LUT R15, R15, 0x38, RZ, 0xc0, !PT ;  /* 0x000000380f0f7812 */ /* 0x000fc400078ec0ff */
[----:B------:R-:W-:Y:S01]  /*0950*/  IADD3.X R5, PT, PT, R7, R4, R8, P2, P1 ;  /* 0x0000000407057210 */ /* 0x000fe200017e2408 */
[----:B------:R-:W-:Y:S01]  /*0960*/  IMAD.U32 R4, RZ, RZ, UR20 ;  /* 0x00000014ff047e24 */ /* 0x000fe2000f8e00ff */
[----:B------:R-:W-:Y:S02]  /*0970*/  IADD3 R14, P0, PT, R15, R14, RZ ;  /* 0x0000000e0f0e7210 */ /* 0x000fe40007f1e0ff */
[----:B------:R-:W-:Y:S01]  /*0980*/  SHF.R.U32.HI R3, RZ, 0x3, R169 ;  /* 0x00000003ff037819 */ /* 0x000fe200000116a9 */
[----:B------:R-:W-:Y:S02]  /*0990*/  VIADD R4, R4, -UR12 ;  /* 0x8000000c04047c36 */ /* 0x000fe40008000000 */
[----:B------:R-:W-:Y:S01]  /*09a0*/  IMAD.X R15, RZ, RZ, R6, P0 ;  /* 0x000000ffff0f7224 */ /* 0x000fe200000e0606 */
[C---:B------:R-:W-:Y:S01]  /*09b0*/  IADD3 R9, PT, PT, R3.reuse, 0x30, RZ ;  /* 0x0000003003097810 */ /* 0x040fe20007ffe0ff */
[C---:B------:R-:W-:Y:S01]  /*09c0*/  VIADD R11, R3.reuse, 0x10 ;  /* 0x00000010030b7836 */ /* 0x040fe20000000000 */
[----:B------:R-:W-:Y:S01]  /*09d0*/  ISETP.GE.AND P0, PT, R3, R4, PT ;  /* 0x000000040300720c */ /* 0x000fe20003f06270 */
[----:B--2---:R-:W-:Y:S01]  /*09e0*/  IMAD.WIDE.U32 R14, R89, UR4, R14 ;  /* 0x00000004590e7c25 */ /* 0x004fe2000f8e000e */
[----:B------:R-:W-:-:S02]  /*09f0*/  IADD3 R7, PT, PT, R3, 0x50, RZ ;  /* 0x0000005003077810 */ /* 0x000fc40007ffe0ff */
[-C--:B------:R-:W-:Y:S01]  /*0a00*/  ISETP.GE.AND P1, PT, R11, R4.reuse, PT ;  /* 0x000000040b00720c */ /* 0x080fe20003f26270 */
[----:B------:R-:W-:Y:S01]  /*0a10*/  VIADD R10, R3, 0x20 ;  /* 0x00000020030a7836 */ /* 0x000fe20000000000 */
[-C--:B------:R-:W-:Y:S01]  /*0a20*/  ISETP.GE.AND P5, PT, R9, R4.reuse, PT ;  /* 0x000000040900720c */ /* 0x080fe20003fa6270 */
[C---:B------:R-:W-:Y:S01]  /*0a30*/  VIADD R8, R3.reuse, 0x40 ;  /* 0x0000004003087836 */ /* 0x040fe20000000000 */
[----:B------:R-:W-:Y:S01]  /*0a40*/  P2R R12, PR, RZ, 0x2 ;  /* 0x00000002ff0c7803 */ /* 0x000fe20000000000 */
[----:B------:R-:W-:Y:S01]  /*0a50*/  VIADD R6, R3, 0x60 ;  /* 0x0000006003067836 */ /* 0x000fe20000000000 */
[-C--:B------:R-:W-:Y:S01]  /*0a60*/  ISETP.GE.AND P6, PT, R10, R4.reuse, PT ;  /* 0x000000040a00720c */ /* 0x080fe20003fc6270 */
[----:B------:R-:W-:Y:S01]  /*0a70*/  IMAD R25, R89, UR5, R15 ;  /* 0x0000000559197c24 */ /* 0x000fe2000f8e020f */
[-C--:B------:R-:W-:Y:S01]  /*0a80*/  ISETP.GE.AND P4, PT, R8, R4.reuse, PT ;  /* 0x000000040800720c */ /* 0x080fe20003f86270 */
[----:B------:R-:W-:Y:S01]  /*0a90*/  VIADD R18, R3, 0x70 ;  /* 0x0000007003127836 */ /* 0x000fe20000000000 */
[----:B------:R-:W-:-:S02]  /*0aa0*/  ISETP.GE.AND P3, PT, R7, R4, PT ;  /* 0x000000040700720c */ /* 0x000fc40003f66270 */
[----:B------:R-:W-:Y:S02]  /*0ab0*/  ISETP.GE.AND P2, PT, R6, R4, PT ;  /* 0x000000040600720c */ /* 0x000fe40003f46270 */
[----:B------:R-:W-:Y:S01]  /*0ac0*/  LOP3.LUT R16, R20, R3, RZ, 0xfc, !PT ;  /* 0x0000000314107212 */ /* 0x000fe200078efcff */
[----:B------:R-:W-:Y:S10]  /*0ad0*/  @P0 BRA `(.L_x_1078) ;  /* 0x00000000002c0947 */ /* 0x000ff40003800000 */
[----:B------:R-:W1:Y:S01]  /*0ae0*/  LDCU.64 UR4, c[0x0][0x408] ;  /* 0x00008100ff0477ac */ /* 0x000e620008000a00 */
[----:B------:R-:W-:Y:S01]  /*0af0*/  MOV R24, R14 ;  /* 0x0000000e00187202 */ /* 0x000fe20000000f00 */
[----:B------:R-:W2:Y:S01]  /*0b00*/  LDCU.64 UR6, c[0x0][0x3f0] ;  /* 0x00007e00ff0677ac */ /* 0x000ea20008000a00 */
[----:B-1----:R-:W-:-:S03]  /*0b10*/  IMAD R13, R21, UR4, RZ ;  /* 0x00000004150d7c24 */ /* 0x002fc6000f8e02ff */
[----:B------:R-:W-:-:S04]  /*0b20*/  IMAD.WIDE.U32 R22, R16, UR4, R24 ;  /* 0x0000000410167c25 */ /* 0x000fc8000f8e0018 */
[----:B------:R-:W-:Y:S01]  /*0b30*/  IMAD R13, R16, UR5, R13 ;  /* 0x00000005100d7c24 */ /* 0x000fe2000f8e020d */
[----:B--2---:R-:W-:-:S04]  /*0b40*/  LEA R26, P0, R22, UR6, 0x1 ;  /* 0x00000006161a7c11 */ /* 0x004fc8000f8008ff */
[----:B------:R-:W-:-:S04]  /*0b50*/  IADD3 R13, PT, PT, R23, R13, RZ ;  /* 0x0000000d170d7210 */ /* 0x000fc80007ffe0ff */
[----:B------:R-:W-:-:S05]  /*0b60*/  LEA.HI.X R27, R22, UR7, R13, 0x1, P0 ;  /* 0x00000007161b7c11 */ /* 0x000fca00080f0c0d */
[----:B------:R1:W-:Y:S04]  /*0b70*/  STG.E.128 desc[UR16][R26.64], RZ ;  /* 0x000000ff1a007986 */ /* 0x0003e8000c101d10 */
[----:B------:R1:W-:Y:S02]  /*0b80*/  STG.E.128 desc[UR16][R26.64+0x80], RZ ;  /* 0x000080ff1a007986 */ /* 0x0003e4000c101d10 */
.L_x_1078:
[----:B------:R-:W-:Y:S05]  /*0b90*/  BSYNC.RECONVERGENT B0 ;  /* 0x0000000000007941 */ /* 0x000fea0003800200 */
.L_x_1077:
[----:B------:R-:W-:Y:S04]  /*0ba0*/  BSSY.RECONVERGENT B0, `(.L_x_1079) ;  /* 0x0000010000007945 */ /* 0x000fe80003800200 */
[----:B------:R-:W-:Y:S05]  /*0bb0*/  @P1 BRA `(.L_x_1080) ;  /* 0x0000000000381947 */ /* 0x000fea0003800000 */
        /* <DEDUP_REMOVED lines=14> */
.L_x_1080:
[----:B------:R-:W-:Y:S05]  /*0ca0*/  BSYNC.RECONVERGENT B0 ;  /* 0x0000000000007941 */ /* 0x000fea0003800200 */
.L_x_1079:
        /* <DEDUP_REMOVED lines=16> */
.L_x_1082:
[----:B------:R-:W-:Y:S05]  /*0db0*/  BSYNC.RECONVERGENT B0 ;  /* 0x0000000000007941 */ /* 0x000fea0003800200 */
.L_x_1081:
[----:B------:R-:W-:Y:S04]  /*0dc0*/  BSSY.RECONVERGENT B0, `(.L_x_1083) ;  /* 0x0000010000007945 */ /* 0x000fe80003800200 */
[----:B------:R-:W-:Y:S05]  /*0dd0*/  @P5 BRA `(.L_x_1084) ;  /* 0x0000000000385947 */ /* 0x000fea0003800000 */
[----:B------:R-:W4:Y:S01]  /*0de0*/  LDCU.64 UR6, c[0x0][0x408] ;  /* 0x00008100ff0677ac */ /* 0x000f220008000a00 */
[----:B------:R-:W-:Y:S01]  /*0df0*/  IADD3 R17, P0, PT, R16, 0x30, RZ ;  /* 0x0000003010117810 */ /* 0x000fe20007f1e0ff */
[----:B------:R-:W-:Y:S01]  /*0e00*/  IMAD.MOV.U32 R22, RZ, RZ, R14 ;  /* 0x000000ffff167224 */ /* 0x000fe200078e000e */
[----:B------:R-:W-:Y:S01]  /*0e10*/  MOV R23, R25 ;  /* 0x0000001900177202 */ /* 0x000fe20000000f00 */
[----:B------:R-:W1:Y:S02]  /*0e20*/  LDCU.64 UR4, c[0x0][0x3f0] ;  /* 0x00007e00ff0477ac */ /* 0x000e640008000a00 */
[----:B------:R-:W-:-:S04]  /*0e30*/  IMAD.X R13, RZ, RZ, R21, P0 ;  /* 0x000000ffff0d7224 */ /* 0x000fc800000e0615 */
[----:B----4-:R-:W-:Y:S02]  /*0e40*/  IMAD R13, R13, UR6, RZ ;  /* 0x000000060d0d7c24 */ /* 0x010fe4000f8e02ff */
[----:B------:R-:W-:-:S04]  /*0e50*/  IMAD.WIDE.U32 R22, R17, UR6, R22 ;  /* 0x0000000611167c25 */ /* 0x000fc8000f8e0016 */
[----:B------:R-:W-:Y:S01]  /*0e60*/  IMAD R13, R17, UR7, R13 ;  /* 0x00000007110d7c24 */ /* 0x000fe2000f8e020d */
[----:B-123--:R-:W-:-:S04]  /*0e70*/  LEA R26, P0, R22, UR4, 0x1 ;  /* 0x00000004161a7c11 */ /* 0x00efc8000f8008ff */
[----:B------:R-:W-:-:S04]  /*0e80*/  IADD3 R13, PT, PT, R23, R13, RZ ;  /* 0x0000000d170d7210 */ /* 0x000fc80007ffe0ff */
[----:B------:R-:W-:-:S05]  /*0e90*/  LEA.HI.X R27, R22, UR5, R13, 0x1, P0 ;  /* 0x00000005161b7c11 */ /* 0x000fca00080f0c0d */
[----:B------:R4:W-:Y:S04]  /*0ea0*/  STG.E.128 desc[UR16][R26.64], RZ ;  /* 0x000000ff1a007986 */ /* 0x0009e8000c101d10 */
[----:B------:R4:W-:Y:S02]  /*0eb0*/  STG.E.128 desc[UR16][R26.64+0x80], RZ ;  /* 0x000080ff1a007986 */ /* 0x0009e4000c101d10 */
.L_x_1084:
[----:B------:R-:W-:Y:S05]  /*0ec0*/  BSYNC.RECONVERGENT B0 ;  /* 0x0000000000007941 */ /* 0x000fea0003800200 */
.L_x_1083:
[----:B------:R-:W-:Y:S04]  /*0ed0*/  BSSY.RECONVERGENT B0, `(.L_x_1085) ;  /* 0x0000010000007945 */ /* 0x000fe80003800200 */
        /* <DEDUP_REMOVED lines=10> */
[----:B-1234-:R-:W-:-:S04]  /*0f80*/  LEA R26, P0, R22, UR4, 0x1 ;  /* 0x00000004161a7c11 */ /* 0x01efc8000f8008ff */
[----:B------:R-:W-:-:S04]  /*0f90*/  IADD3 R13, PT, PT, R23, R13, RZ ;  /* 0x0000000d170d7210 */ /* 0x000fc80007ffe0ff */
[----:B------:R-:W-:-:S05]  /*0fa0*/  LEA.HI.X R27, R22, UR5, R13, 0x1, P0 ;  /* 0x00000005161b7c11 */ /* 0x000fca00080f0c0d */
[----:B------:R1:W-:Y:S04]  /*0fb0*/  STG.E.128 desc[UR16][R26.64], RZ ;  /* 0x000000ff1a007986 */ /* 0x0003e8000c101d10 */
[----:B------:R1:W-:Y:S02]  /*0fc0*/  STG.E.128 desc[UR16][R26.64+0x80], RZ ;  /* 0x000080ff1a007986 */ /* 0x0003e4000c101d10 */
.L_x_1086:
[----:B------:R-:W-:Y:S05]  /*0fd0*/  BSYNC.RECONVERGENT B0 ;  /* 0x0000000000007941 */ /* 0x000fea0003800200 */
.L_x_1085:
        /* <DEDUP_REMOVED lines=16> */
.L_x_1088:
[----:B------:R-:W-:Y:S05]  /*10e0*/  BSYNC.RECONVERGENT B0 ;  /* 0x0000000000007941 */ /* 0x000fea0003800200 */
.L_x_1087:
        /* <DEDUP_REMOVED lines=16> */
.L_x_1090:
[----:B------:R-:W-:Y:S05]  /*11f0*/  BSYNC.RECONVERGENT B0 ;  /* 0x0000000000007941 */ /* 0x000fea0003800200 */
.L_x_1089:
[----:B------:R-:W-:Y:S01]  /*1200*/  ISETP.GE.AND P1, PT, R18, R4, PT ;  /* 0x000000041200720c */ /* 0x000fe20003f26270 */
[----:B------:R-:W-:-:S12]  /*1210*/  BSSY.RECONVERGENT B0, `(.L_x_1091) ;  /* 0x000000f000007945 */ /* 0x000fd80003800200 */
[----:B------:R-:W-:Y:S05]  /*1220*/  @P1 BRA `(.L_x_1092) ;  /* 0x0000000000341947 */ /* 0x000fea0003800000 */
[----:B------:R-:W5:Y:S01]  /*1230*/  LDCU.64 UR6, c[0x0][0x408] ;  /* 0x00008100ff0677ac */ /* 0x000f620008000a00 */
[----:B------:R-:W-:Y:S02]  /*1240*/  IADD3 R16, P0, PT, R16, 0x70, RZ ;  /* 0x0000007010107810 */ /* 0x000fe40007f1e0ff */
[----:B------:R-:W-:Y:S01]  /*1250*/  MOV R15, R25 ;  /* 0x00000019000f7202 */ /* 0x000fe20000000f00 */
[----:B------:R-:W2:Y:S01]  /*1260*/  LDCU.64 UR4, c[0x0][0x3f0] ;  /* 0x00007e00ff0477ac */ /* 0x000ea20008000a00 */
[----:B------:R-:W-:-:S05]  /*1270*/  IADD3.X R13, PT, PT, RZ, R21, RZ, P0, !PT ;  /* 0x00000015ff0d7210 */ /* 0x000fca00007fe4ff */
[----:B-----5:R-:W-:Y:S02]  /*1280*/  IMAD R13, R13, UR6, RZ ;  /* 0x000000060d0d7c24 */ /* 0x020fe4000f8e02ff */
[----:B------:R-:W-:-:S04]  /*1290*/  IMAD.WIDE.U32 R14, R16, UR6, R14 ;  /* 0x00000006100e7c25 */ /* 0x000fc8000f8e000e */
[----:B------:R-:W-:Y:S01]  /*12a0*/  IMAD R13, R16, UR7, R13 ;  /* 0x00000007100d7c24 */ /* 0x000fe2000f8e020d */
[----:B--2---:R-:W-:-:S04]  /*12b0*/  LEA R16, P0, R14, UR4, 0x1 ;  /* 0x000000040e107c11 */ /* 0x004fc8000f8008ff */
[----:B------:R-:W-:-:S04]  /*12c0*/  IADD3 R13, PT, PT, R15, R13, RZ ;  /* 0x0000000d0f0d7210 */ /* 0x000fc80007ffe0ff */
[----:B------:R-:W-:-:S05]  /*12d0*/  LEA.HI.X R17, R14, UR5, R13, 0x1, P0 ;  /* 0x000000050e117c11 */ /* 0x000fca00080f0c0d */
[----:B------:R2:W-:Y:S04]  /*12e0*/  STG.E.128 desc[UR16][R16.64], RZ ;  /* 0x000000ff10007986 */ /* 0x0005e8000c101d10 */
[----:B------:R2:W-:Y:S02]  /*12f0*/  STG.E.128 desc[UR16][R16.64+0x80], RZ ;  /* 0x000080ff10007986 */ /* 0x0005e4000c101d10 */
.L_x_1092:
[----:B------:R-:W-:Y:S05]  /*1300*/  BSYNC.RECONVERGENT B0 ;  /* 0x0000000000007941 */ /* 0x000fea0003800200 */
.L_x_1091:
[----:B------:R-:W-:Y:S01]  /*1310*/  LOP3.LUT P0, R169, R169, 0x7, RZ, 0xc0, !PT ;  /* 0x00000007a9a97812 */ /* 0x000fe2000780c0ff */
[----:B------:R-:W-:Y:S01]  /*1320*/  BSSY.RECONVERGENT B0, `(.L_x_1093) ;  /* 0x0000016000007945 */ /* 0x000fe20003800200 */
[----:B------:R-:W-:Y:S02]  /*1330*/  P2R R13, PR, RZ, 0x2 ;  /* 0x00000002ff0d7803 */ /* 0x000fe40000000000 */
[----:B------:R-:W-:Y:S02]  /*1340*/  ISETP.GE.OR P0, PT, R3, R4, P0 ;  /* 0x000000040300720c */ /* 0x000fe40000706670 */
[----:B------:R-:W-:Y:S02]  /*1350*/  ISETP.NE.AND P1, PT, R12, RZ, PT ;  /* 0x000000ff0c00720c */ /* 0x000fe40003f25270 */
[C---:B------:R-:W-:Y:S02]  /*1360*/  ISETP.NE.OR P6, PT, R169.reuse, RZ, P6 ;  /* 0x000000ffa900720c */ /* 0x040fe400037c5670 */
[----:B------:R-:W-:-:S02]  /*1370*/  ISETP.NE.OR P1, PT, R169, RZ, P1 ;  /* 0x000000ffa900720c */ /* 0x000fc40000f25670 */
[----:B------:R-:W-:Y:S02]  /*1380*/  ISETP.NE.OR P5, PT, R169, RZ, P5 ;  /* 0x000000ffa900720c */ /* 0x000fe40002fa5670 */
[----:B------:R-:W-:Y:S02]  /*1390*/  P2R R4, PR, RZ, 0x2 ;  /* 0x00000002ff047803 */ /* 0x000fe40000000000 */
[----:B------:R-:W-:Y:S02]  /*13a0*/  ISETP.NE.AND P1, PT, R13, RZ, PT ;  /* 0x000000ff0d00720c */ /* 0x000fe40003f25270 */
[C---:B------:R-:W-:Y:S02]  /*13b0*/  ISETP.NE.OR P4, PT, R169.reuse, RZ, P4 ;  /* 0x000000ffa900720c */ /* 0x040fe40002785670 */
[C---:B------:R-:W-:Y:S02]  /*13c0*/  ISETP.NE.OR P3, PT, R169.reuse, RZ, P3 ;  /* 0x000000ffa900720c */ /* 0x040fe40001f65670 */
[----:B------:R-:W-:-:S02]  /*13d0*/  ISETP.NE.OR P2, PT, R169, RZ, P2 ;  /* 0x000000ffa900720c */ /* 0x000fc40001745670 */
[----:B------:R-:W-:Y:S01]  /*13e0*/  ISETP.NE.OR P1, PT, R169, RZ, P1 ;  /* 0x000000ffa900720c */ /* 0x000fe20000f25670 */
[----:B------:R-:W-:-:S12]  /*13f0*/  @P0 BRA `(.L_x_1094) ;  /* 0x0000000000200947 */ /* 0x000fd80003800000 */
[----:B------:R-:W5:Y:S01]  /*1400*/  LDCU.64 UR4, c[0x0][0x420] ;  /* 0x00008400ff0477ac */ /* 0x000f620008000a00 */
[----:B------:R-:W-:-:S05]  /*1410*/  IMAD R3, R3, R0, RZ ;  /* 0x0000000003037224 */ /* 0x000fca00078e02ff */
[----:B------:R-:W-:-:S04]  /*1420*/  IADD3 R12, P0, PT, R3, R2, RZ ;  /* 0x00000002030c7210 */ /* 0x000fc80007f1e0ff */
[----:B------:R-:W-:Y:S02]  /*1430*/  LEA.HI.X.SX32 R3, R3, R5, 0x1, P0 ;  /* 0x0000000503037211 */ /* 0x000fe400000f0eff */
[----:B-----5:R-:W-:-:S04]  /*1440*/  LEA R14, P0, R12, UR4, 0x2 ;  /* 0x000000040c0e7c11 */ /* 0x020fc8000f8010ff */
[----:B------:R-:W-:Y:S01]  /*1450*/  LEA.HI.X R15, R12, UR5, R3, 0x2, P0 ;  /* 0x000000050c0f7c11 */ /* 0x000fe200080f1403 */
[----:B------:R-:W-:-:S05]  /*1460*/  IMAD.MOV.U32 R3, RZ, RZ, 0x7f800000 ;  /* 0x7f800000ff037424 */ /* 0x000fca00078e00ff */
[----:B------:R1:W-:Y:S03]  /*1470*/  STG.E desc[UR16][R14.64], R3 ;  /* 0x000000030e007986 */ /* 0x0003e6000c101910 */
.L_x_1094:
[----:B------:R-:W-:Y:S05]  /*1480*/  BSYNC.RECONVERGENT B0 ;  /* 0x0000000000007941 */ /* 0x000fea0003800200 */
.L_x_1093:
[----:B------:R-:W-:Y:S01]  /*1490*/  ISETP.NE.AND P0, PT, R4, RZ, PT ;  /* 0x000000ff0400720c */ /* 0x000fe20003f05270 */
[----:B------:R-:W-:-:S12]  /*14a0*/  BSSY.RECONVERGENT B0, `(.L_x_1095) ;  /* 0x000000a000007945 */ /* 0x000fd80003800200 */
[----:B------:R-:W-:Y:S05]  /*14b0*/  @P0 BRA `(.L_x_1096) ;  /* 0x0000000000200947 */ /* 0x000fea0003800000 */
[----:B------:R-:W5:Y:S01]  /*14c0*/  LDCU.64 UR4, c[0x0][0x420] ;  /* 0x00008400ff0477ac */ /* 0x000f620008000a00 */
[----:B-1----:R-:W-:-:S05]  /*14d0*/  IMAD R3, R11, R0, RZ ;  /* 0x000000000b037224 */ /* 0x002fca00078e02ff */
[----:B------:R-:W-:-:S04]  /*14e0*/  IADD3 R4, P0, PT, R3, R2, RZ ;  /* 0x0000000203047210 */ /* 0x000fc80007f1e0ff */
[----:B------:R-:W-:Y:S02]  /*14f0*/  LEA.HI.X.SX32 R3, R3, R5, 0x1, P0 ;  /* 0x0000000503037211 */ /* 0x000fe400000f0eff */
[----:B-----5:R-:W-:-:S04]  /*1500*/  LEA R12, P0, R4, UR4, 0x2 ;  /* 0x00000004040c7c11 */ /* 0x020fc8000f8010ff */
[----:B------:R-:W-:Y:S01]  /*1510*/  LEA.HI.X R13, R4, UR5, R3, 0x2, P0 ;  /* 0x00000005040d7c11 */ /* 0x000fe200080f1403 */
[----:B------:R-:W-:-:S05]  /*1520*/  IMAD.MOV.U32 R3, RZ, RZ, 0x7f800000 ;  /* 0x7f800000ff037424 */ /* 0x000fca00078e00ff */
[----:B------:R1:W-:Y:S03]  /*1530*/  STG.E desc[UR16][R12.64], R3 ;  /* 0x000000030c007986 */ /* 0x0003e6000c101910 */
.L_x_1096:
[----:B------:R-:W-:Y:S05]  /*1540*/  BSYNC.RECONVERGENT B0 ;  /* 0x0000000000007941 */ /* 0x000fea0003800200 */
.L_x_1095:
[----:B------:R-:W-:Y:S04]  /*1550*/  BSSY.RECONVERGENT B0, `(.L_x_1097) ;  /* 0x000000a000007945 */ /* 0x000fe80003800200 */
        /* <DEDUP_REMOVED lines=9> */
.L_x_1098:
[----:B------:R-:W-:Y:S05]  /*15f0*/  BSYNC.RECONVERGENT B0 ;  /* 0x0000000000007941 */ /* 0x000fea0003800200 */
.L_x_1097:
        /* <DEDUP_REMOVED lines=10> */
.L_x_1100:
[----:B------:R-:W-:Y:S05]  /*16a0*/  BSYNC.RECONVERGENT B0 ;  /* 0x0000000000007941 */ /* 0x000fea0003800200 */
.L_x_1099:
        /* <DEDUP_REMOVED lines=10> */
.L_x_1102:
[----:B------:R-:W-:Y:S05]  /*1750*/  BSYNC.RECONVERGENT B0 ;  /* 0x0000000000007941 */ /* 0x000fea0003800200 */
.L_x_1101:
        /* <DEDUP_REMOVED lines=10> */
.L_x_1104:
[----:B------:R-:W-:Y:S05]  /*1800*/  BSYNC.RECONVERGENT B0 ;  /* 0x0000000000007941 */ /* 0x000fea0003800200 */
.L_x_1103:
        /* <DEDUP_REMOVED lines=10> */
.L_x_1106:
[----:B------:R-:W-:Y:S05]  /*18b0*/  BSYNC.RECONVERGENT B0 ;  /* 0x0000000000007941 */ /* 0x000fea0003800200 */
.L_x_1105:
[----:B------:R-:W-:Y:S05]  /*18c0*/  @P1 EXIT ;  /* 0x000000000000194d */ /* 0x000fea0003800000 */
[----:B------:R-:W5:Y:S01]  /*18d0*/  LDCU.64 UR4, c[0x0][0x420] ;  /* 0x00008400ff0477ac */ /* 0x000f620008000a00 */
[----:B------:R-:W-:-:S05]  /*18e0*/  IMAD R0, R18, R0, RZ ;  /* 0x0000000012007224 */ /* 0x000fca00078e02ff */
[----:B------:R-:W-:-:S04]  /*18f0*/  IADD3 R2, P0, PT, R0, R2, RZ ;  /* 0x0000000200027210 */ /* 0x000fc80007f1e0ff */
[----:B------:R-:W-:Y:S02]  /*1900*/  LEA.HI.X.SX32 R0, R0, R5, 0x1, P0 ;  /* 0x0000000500007211 */ /* 0x000fe400000f0eff */
[----:B-----5:R-:W-:-:S04]  /*1910*/  LEA R4, P0, R2, UR4, 0x2 ;  /* 0x0000000402047c11 */ /* 0x020fc8000f8010ff */
[----:B------:R-:W-:Y:S01]  /*1920*/  LEA.HI.X R5, R2, UR5, R0, 0x2, P0 ;  /* 0x0000000502057c11 */ /* 0x000fe200080f1400 */
[----:B------:R-:W-:-:S05]  /*1930*/  IMAD.MOV.U32 R0, RZ, RZ, 0x7f800000 ;  /* 0x7f800000ff007424 */ /* 0x000fca00078e00ff */
[----:B------:R-:W-:Y:S01]  /*1940*/  STG.E desc[UR16][R4.64], R0 ;  /* 0x0000000004007986 */ /* 0x000fe2000c101910 */
[----:B------:R-:W-:Y:S05]  /*1950*/  EXIT ;  /* 0x000000000000794d */ /* 0x000fea0003800000 */
.L_x_1075:
[----:B------:R-:W-:Y:S02]  /*1960*/  ISETP.NE.AND P0, PT, R227, -0x1, PT ;  /* 0xffffffffe300780c */ /* 0x000fe40003f05270 */
[----:B------:R-:W-:-:S11]  /*1970*/  ISETP.NE.AND P2, PT, R8, -0x1, PT ;  /* 0xffffffff0800780c */ /* 0x000fd60003f45270 */
[----:B-1----:R-:W1:Y:S08]  /*1980*/  @!P0 LDC.64 R10, c[0x0][0x398] ;  /* 0x0000e600ff0a8b82 */ /* 0x002e700000000a00 */
[----:B------:R-:W2:Y:S01]  /*1990*/  @P0 LDC.64 R2, c[0x0][0x3b0] ;  /* 0x0000ec00ff020b82 */ /* 0x000ea20000000a00 */
[----:B-1----:R-:W-:-:S04]  /*19a0*/  @!P0 IMAD.WIDE.U32 R20, R90, R10, RZ ;  /* 0x0000000a5a148225 */ /* 0x002fc800078e00ff */
[----:B------:R-:W-:Y:S02]  /*19b0*/  @!P0 IMAD R11, R90, R11, R21 ;  /* 0x0000000b5a0b8224 */ /* 0x000fe400078e0215 */
[----:B--2---:R-:W-:-:S04]  /*19c0*/  @P0 IMAD.WIDE.U32 R4, R227, R2, RZ ;  /* 0x00000002e3040225 */ /* 0x004fc800078e00ff */
        /* <DEDUP_REMOVED lines=15> */
.L_x_1107:
[----:B------:R-:W1:Y:S01]  /*1ac0*/  LDC.64 R2, c[0x0][0x3b8] ;  /* 0x0000ee00ff027b82 */ /* 0x000e620000000a00 */
[----:B------:R-:W-:-:S05]  /*1ad0*/  IADD3 R12, PT, PT, R6, R8, RZ ;  /* 0x00000008060c7210 */ /* 0x000fca0007ffe0ff */
[C---:B-1----:R-:W-:Y:S02]  /*1ae0*/  IMAD R7, R12.reuse, R3, RZ ;  /* 0x000000030c077224 */ /* 0x042fe400078e02ff */
[----:B------:R-:W-:-:S05]  /*1af0*/  IMAD.WIDE.U32 R12, R12, R2, RZ ;  /* 0x000000020c0c7225 */ /* 0x000fca00078e00ff */
[----:B------:R-:W-:Y:S02]  /*1b00*/  IADD3 R7, PT, PT, R13, R7, RZ ;  /* 0x000000070d077210 */ /* 0x000fe40007ffe0ff */
.L_x_1108:
        /* <DEDUP_REMOVED lines=35> */
[----:B------:R-:W-:Y:S02]  /*1d40*/  IADD3 R9, PT, PT, R15, R8, RZ ;  /* 0x000000080f097210 */ /* 0x000fe40007ffe0ff */
[----:B------:R-:W-:-:S05]  /*1d50*/  MOV R8, R14 ;  /* 0x0000000e00087202 */ /* 0x000fca0000000f00 */
[----:B--2---:R-:W-:-:S04]  /*1d60*/  IMAD.WIDE.U32 R8, R90, UR6, R8 ;  /* 0x000000065a087c25 */ /* 0x004fc8000f8e0008 */
[----:B------:R-:W-:Y:S01]  /*1d70*/  IMAD R24, R90, UR7, R9 ;  /* 0x000000075a187c24 */ /* 0x000fe2000f8e0209 */
[----:B------:R-:W-:Y:S01]  /*1d80*/  MOV R27, R8 ;  /* 0x00000008001b7202 */ /* 0x000fe20000000f00 */
[----:B------:R-:W-:Y:S06]  /*1d90*/  BRA `(.L_x_1110) ;  /* 0x0000000000187947 */ /* 0x000fec0003800000 */
.L_x_1109:
[----:B------:R-:W1:Y:S01]  /*1da0*/  LDC.64 R4, c[0x0][0x3c0] ;  /* 0x0000f000ff047b82 */ /* 0x000e620000000a00 */
[----:B------:R-:W-:-:S05]  /*1db0*/  IADD3 R8, PT, PT, R6, R8, RZ ;  /* 0x0000000806087210 */ /* 0x000fca0007ffe0ff */
[C---:B-1----:R-:W-:Y:S02]  /*1dc0*/  IMAD R24, R8.reuse, R5, RZ ;  /* 0x0000000508187224 */ /* 0x042fe400078e02ff */
[----:B------:R-:W-:-:S05]  /*1dd0*/  IMAD.WIDE.U32 R8, R8, R4, RZ ;  /* 0x0000000408087225 */ /* 0x000fca00078e00ff */
[----:B------:R-:W-:Y:S02]  /*1de0*/  IADD3 R24, PT, PT, R9, R24, RZ ;  /* 0x0000001809187210 */ /* 0x000fe40007ffe0ff */
[----:B------:R-:W-:-:S07]  /*1df0*/  MOV R27, R8 ;  /* 0x00000008001b7202 */ /* 0x000fce0000000f00 */
.L_x_1110:
[----:B------:R-:W-:Y:S01]  /*1e00*/  SHF.R.U32.HI R19, RZ, 0x3, R169 ;  /* 0x00000003ff137819 */ /* 0x000fe200000116a9 */
[----:B------:R-:W-:Y:S01]  /*1e10*/  IMAD.SHL.U32 R181, R169, 0x8, RZ ;  /* 0x00000008a9b57824 */ /* 0x000fe200078e00ff */
[----:B------:R-:W-:Y:S01]  /*1e20*/  UIADD3 UR12, UPT, UPT, -UR12, UR20, URZ ;  /* 0x000000140c0c7290 */ /* 0x000fe2000fffe1ff */
[----:B------:R-:W-:Y:S01]  /*1e30*/  SHF.R.S32.HI R18, RZ, 0x1f, R0 ;  /* 0x0000001fff127819 */ /* 0x000fe20000011400 */
[----:B------:R-:W1:Y:S01]  /*1e40*/  LDCU.128 UR4, c[0x0][0x3d0] ;  /* 0x00007a00ff0477ac */ /* 0x000e620008000c00 */
[----:B------:R-:W-:Y:S01]  /*1e50*/  VIADD R25, R19, 0x10 ;  /* 0x0000001013197836 */ /* 0x000fe20000000000 */
[----:B------:R-:W-:Y:S01]  /*1e60*/  LOP3.LUT R26, R181, 0x38, RZ, 0xc0, !PT ;  /* 0x00000038b51a7812 */ /* 0x000fe200078ec0ff */
[C---:B------:R-:W-:Y:S01]  /*1e70*/  VIADD R6, R19.reuse, 0x20 ;  /* 0x0000002013067836 */ /* 0x040fe20000000000 */
[----:B------:R-:W-:Y:S01]  /*1e80*/  ISETP.GE.AND P2, PT, R19, UR12, PT ;  /* 0x0000000c13007c0c */ /* 0x000fe2000bf46270 */
[----:B------:R-:W2:Y:S01]  /*1e90*/  LDCU.64 UR10, c[0x0][0x388] ;  /* 0x00007100ff0a77ac */ /* 0x000ea20008000a00 */
[----:B------:R-:W-:Y:S01]  /*1ea0*/  IADD3 R12, P0, PT, R26, R12, RZ ;  /* 0x0000000c1a0c7210 */ /* 0x000fe20007f1e0ff */
[----:B------:R-:W-:Y:S01]  /*1eb0*/  IMAD.U32 R22, RZ, RZ, UR14 ;  /* 0x0000000eff167e24 */ /* 0x000fe2000f8e00ff */
[----:B------:R-:W-:Y:S01]  /*1ec0*/  ISETP.GE.AND P6, PT, R25, UR12, PT ;  /* 0x0000000c19007c0c */ /* 0x000fe2000bfc6270 */
[----:B------:R-:W3:Y:S01]  /*1ed0*/  LDCU.64 UR8, c[0x0][0x3c8] ;  /* 0x00007900ff0877ac */ /* 0x000ee20008000a00 */
[----:B------:R-:W-:Y:S01]  /*1ee0*/  ISETP.GE.AND P5, PT, R6, UR12, PT ;  /* 0x0000000c06007c0c */ /* 0x000fe2000bfa6270 */
[----:B------:R-:W-:Y:S01]  /*1ef0*/  IMAD.X R13, RZ, RZ, R7, P0 ;  /* 0x000000ffff0d7224 */ /* 0x000fe200000e0607 */
[----:B------:R-:W-:Y:S01]  /*1f00*/  IADD3 R20, P0, PT, R26, R20, RZ ;  /* 0x000000141a147210 */ /* 0x000fe20007f1e0ff */
[C---:B------:R-:W-:Y:S01]  /*1f10*/  VIADD R6, R19.reuse, 0x30 ;  /* 0x0000003013067836 */ /* 0x040fe20000000000 */
[----:B------:R-:W4:Y:S01]  /*1f20*/  S2UR UR15, SR_CgaCtaId ;  /* 0x00000000000f79c3 */ /* 0x000f220000008800 */
[----:B------:R-:W-:Y:S01]  /*1f30*/  IMAD.WIDE.U32 R12, R19, R2, R12 ;  /* 0x00000002130c7225 */ /* 0x000fe200078e000c */
[----:B------:R-:W-:-:S02]  /*1f40*/  LOP3.LUT R232, R181, 0x1f8, RZ, 0xc0, !PT ;  /* 0x000001f8b5e87812 */ /* 0x000fc400078ec0ff */
[----:B------:R-:W-:Y:S01]  /*1f50*/  ISETP.GE.AND P3, PT, R6, UR12, PT ;  /* 0x0000000c06007c0c */ /* 0x000fe2000bf66270 */
[----:B------:R-:W-:Y:S01]  /*1f60*/  IMAD R7, R19, R3, R13 ;  /* 0x0000000313077224 */ /* 0x000fe200078e020d */
[----:B------:R-:W-:Y:S01]  /*1f70*/  LOP3.LUT R232, R232, 0x38, R169, 0x78, !PT ;  /* 0x00000038e8e87812 */ /* 0x000fe200078e78a9 */
[----:B------:R-:W-:Y:S01]  /*1f80*/  IMAD.MOV.U32 R6, RZ, RZ, R12 ;  /* 0x000000ffff067224 */ /* 0x000fe200078e000c */
[----:B------:R-:W5:Y:S01]  /*1f90*/  @!P6 LDC.64 R16, c[0x0][0x3b0] ;  /* 0x0000ec00ff10eb82 */ /* 0x000f620000000a00 */
[----:B-1----:R-:W-:Y:S01]  /*1fa0*/  IMAD R225, R18, UR4, RZ ;  /* 0x0000000412e17c24 */ /* 0x002fe2000f8e02ff */
[----:B------:R-:W-:Y:S01]  /*1fb0*/  LOP3.LUT R232, R232, 0x1e00, R181, 0xf8, !PT ;  /* 0x00001e00e8e87812 */ /* 0x000fe200078ef8b5 */
[----:B------:R-:W-:Y:S01]  /*1fc0*/  IMAD.WIDE.U32 R6, R0, UR4, R6 ;  /* 0x0000000400067c25 */ /* 0x000fe2000f8e0006 */
[----:B------:R-:W-:Y:S01]  /*1fd0*/  UMOV UR4, 0x400 ;  /* 0x0000040000047882 */ /* 0x000fe20000000000 */
[----:B------:R-:W-:Y:S02]  /*1fe0*/  SHF.L.U64.HI R85, R2, 0x5, R3 ;  /* 0x0000000502557819 */ /* 0x000fe40000010203 */
[----:B------:R-:W-:Y:S01]  /*1ff0*/  IMAD R225, R0, UR5, R225 ;  /* 0x0000000500e17c24 */ /* 0x000fe2000f8e02e1 */
[----:B------:R-:W1:Y:S01]  /*2000*/  @!P2 LDC.64 R8, c[0x0][0x3b0] ;  /* 0x0000ec00ff08ab82 */ /* 0x000e620000000a00 */
[----:B------:R-:W-:Y:S01]  /*2010*/  IMAD.WIDE.U32 R22, R22, 0x80, RZ ;  /* 0x0000008016167825 */ /* 0x000fe200078e00ff */
[----:B--2---:R-:W-:-:S02]  /*2020*/  LEA R226, P1, R6, UR10, 0x1 ;  /* 0x0000000a06e27c11 */ /* 0x004fc4000f8208ff */
[----:B------:R-:W-:Y:S01]  /*2030*/  SHF.L.U64.HI R87, R2, 0x4, R3 ;  /* 0x0000000402577819 */ /* 0x000fe20000010203 */
[----:B------:R-:W-:Y:S01]  /*2040*/  IMAD.IADD R225, R7, 0x1, R225 ;  /* 0x0000000107e17824 */ /* 0x000fe200078e02e1 */
[----:B------:R-:W-:Y:S01]  /*2050*/  LOP3.LUT R22, R22, R19, RZ, 0xfc, !PT ;  /* 0x0000001316167212 */ /* 0x000fe200078efcff */
[----:B------:R-:W-:Y:S01]  /*2060*/  IMAD.X R21, RZ, RZ, R11, P0 ;  /* 0x000000ffff157224 */ /* 0x000fe200000e060b */
[----:B------:R-:W2:Y:S01]  /*2070*/  @!P2 LDC.64 R14, c[0x0][0x380] ;  /* 0x0000e000ff0eab82 */ /* 0x000ea20000000a00 */
[----:B------:R-:W-:Y:S01]  /*2080*/  VIADD R10, R19, 0x40 ;  /* 0x00000040130a7836 */ /* 0x000fe20000000000 */
[----:B------:R-:W-:Y:S01]  /*2090*/  LEA.HI.X R225, R6, UR11, R225, 0x1, P1 ;  /* 0x0000000b06e17c11 */ /* 0x000fe200088f0ce1 */
[C---:B---3--:R-:W-:Y:S01]  /*20a0*/  IMAD.WIDE.U32 R20, R89.reuse, UR8, R20 ;  /* 0x0000000859147c25 */ /* 0x048fe2000f8e0014 */
[----:B------:R-:W-:Y:S01]  /*20b0*/  @!P6 IADD3 R28, P0, PT, R22, 0x10, RZ ;  /* 0x00000010161ce810 */ /* 0x000fe20007f1e0ff */
[----:B----4-:R-:W-:Y:S01]  /*20c0*/  ULEA UR5, UR15, UR4, 0x18 ;  /* 0x000000040f057291 */ /* 0x010fe2000f8ec0ff */
[----:B------:R-:W-:Y:S01]  /*20d0*/  ISETP.GE.AND P4, PT, R10, UR12, PT ;  /* 0x0000000c0a007c0c */ /* 0x000fe2000bf86270 */
[----:B------:R-:W-:Y:S01]  /*20e0*/  IMAD R21, R89, UR9, R21 ;  /* 0x0000000959157c24 */ /* 0x000fe2000f8e0215 */
[----:B------:R-:W3:Y:S01]  /*20f0*/  @!P5 LDC.64 R6, c[0x0][0x3b0] ;  /* 0x0000ec00ff06db82 */ /* 0x000ee20000000a00 */
[----:B------:R-:W-:Y:S01]  /*2100*/  @!P6 IMAD.X R30, RZ, RZ, R23, P0 ;  /* 0x000000ffff1ee224 */ /* 0x000fe200000e0617 */
[----:B------:R-:W-:Y:S01]  /*2110*/  SHF.R.U32.HI R93, RZ, 0x1, R169 ;  /* 0x00000001ff5d7819 */ /* 0x000fe200000116a9 */
[----:B------:R-:W-:Y:S01]  /*2120*/  @!P6 IMAD.MOV.U32 R36, RZ, RZ, R20 ;  /* 0x000000ffff24e224 */ /* 0x000fe200078e0014 */
[----:B------:R-:W-:Y:S01]  /*2130*/  LEA R232, R232, UR5, 0x1 ;  /* 0x00000005e8e87c11 */ /* 0x000fe2000f8e08ff */
[----:B-----5:R-:W-:-:S02]  /*2140*/  @!P6 IMAD R30, R30, R16, RZ ;  /* 0x000000101e1ee224 */ /* 0x020fc400078e02ff */
[--C-:B------:R-:W-:Y:S01]  /*2150*/  @!P6 IMAD.MOV.U32 R37, RZ, RZ, R21.reuse ;  /* 0x000000ffff25e224 */ /* 0x100fe200078e0015 */
[----:B------:R-:W4:Y:S01]  /*2160*/  @!P6 LDC.64 R12, c[0x0][0x380] ;  /* 0x0000e000ff0ceb82 */ /* 0x000f220000000a00 */
[-C--:B-1----:R-:W-:Y:S02]  /*2170*/  @!P2 IMAD R29, R23, R8.reuse, RZ ;  /* 0x00000008171da224 */ /* 0x082fe400078e02ff */
[----:B------:R-:W-:-:S04]  /*2180*/  @!P2 IMAD.WIDE.U32 R32, R22, R8, R20 ;  /* 0x000000081620a225 */ /* 0x000fc800078e0014 */
[----:B------:R-:W-:Y:S01]  /*2190*/  @!P6 IMAD R30, R28, R17, R30 ;  /* 0x000000111c1ee224 */ /* 0x000fe200078e021e */
[C---:B------:R-:W-:Y:S01]  /*21a0*/  @!P5 IADD3 R17, P0, PT, R22.reuse, 0x20, RZ ;  /* 0x000000201611d810 */ /* 0x040fe20007f1e0ff */
[----:B------:R-:W-:Y:S01]  /*21b0*/  @!P2 IMAD R29, R22, R9, R29 ;  /* 0x00000009161da224 */ /* 0x000fe200078e021d */
[----:B------:R-:W1:Y:S01]  /*21c0*/  @!P3 LDC.64 R10, c[0x0][0x3b0] ;  /* 0x0000ec00ff0abb82 */ /* 0x000e620000000a00 */
[----:B--2---:R-:W-:Y:S01]  /*21d0*/  @!P2 LEA R34, P1, R32, R14, 0x1 ;  /* 0x0000000e2022a211 */ /* 0x004fe200078208ff */
[----:B------:R-:W-:-:S04]  /*21e0*/  @!P6 IMAD.WIDE.U32 R36, R28, R16, R36 ;  /* 0x000000101c24e225 */ /* 0x000fc800078e0024 */
[----:B------:R-:W-:Y:S02]  /*21f0*/  @!P5 IMAD.X R14, RZ, RZ, R23, P0 ;  /* 0x000000ffff0ed224 */ /* 0x000fe400000e0617 */
[----:B------:R-:W2:Y:S01]  /*2200*/  @!P5 LDC.64 R8, c[0x0][0x380] ;  /* 0x0000e000ff08db82 */ /* 0x000ea20000000a00 */
[----:B------:R-:W-:Y:S02]  /*2210*/  @!P2 IMAD.IADD R29, R33, 0x1, R29 ;  /* 0x00000001211da824 */ /* 0x000fe400078e021d */
[----:B------:R-:W-:Y:S02]  /*2220*/  @!P6 IMAD.IADD R30, R37, 0x1, R30 ;  /* 0x00000001251ee824 */ /* 0x000fe400078e021e */
[----:B---3--:R-:W-:Y:S01]  /*2230*/  @!P5 IMAD R14, R14, R6, RZ ;  /* 0x000000060e0ed224 */ /* 0x008fe200078e02ff */
[----:B----4-:R-:W-:Y:S01]  /*2240*/  @!P6 LEA R28, P0, R36, R12, 0x1 ;  /* 0x0000000c241ce211 */ /* 0x010fe200078008ff */
[----:B------:R-:W-:Y:S01]  /*2250*/  @!P5 IMAD.MOV.U32 R33, RZ, RZ, R21 ;  /* 0x000000ffff21d224 */ /* 0x000fe200078e0015 */
[----:B------:R-:W-:Y:S01]  /*2260*/  @!P2 LEA.HI.X R35, R32, R15, R29, 0x1, P1 ;  /* 0x0000000f2023a211 */ /* 0x000fe200008f0c1d */
[----:B------:R-:W-:Y:S01]  /*2270*/  @!P5 IMAD.MOV.U32 R32, RZ, RZ, R20 ;  /* 0x000000ffff20d224 */ /* 0x000fe200078e0014 */
[----:B------:R-:W-:Y:S01]  /*2280*/  @!P6 LEA.HI.X R29, R36, R13, R30, 0x1, P0 ;  /* 0x0000000d241de211 */ /* 0x000fe200000f0c1e */
[----:B------:R-:W-:Y:S01]  /*2290*/  @!P5 IMAD R13, R17, R7, R14 ;  /* 0x00000007110dd224 */ /* 0x000fe200078e020e */
[----:B------:R-:W-:Y:S01]  /*22a0*/  @!P3 IADD3 R12, P0, PT, R22, 0x30, RZ ;  /* 0x00000030160cb810 */ /* 0x000fe20007f1e0ff */
[----:B------:R-:W3:Y:S01]  /*22b0*/  @!P3 LDC.64 R14, c[0x0][0x380] ;  /* 0x0000e000ff0ebb82 */ /* 0x000ee20000000a00 */
[----:B------:R-:W-:Y:S01]  /*22c0*/  VIADD R31, R19, 0x50 ;  /* 0x00000050131f7836 */ /* 0x000fe20000000000 */
[----:B------:R-:W-:Y:S01]  /*22d0*/  @!PT LDS RZ, [RZ] ;  /* 0x00000000fffff984 */ /* 0x000fe20000000800 */
[----:B------:R-:W-:Y:S01]  /*22e0*/  @!PT LDS RZ, [RZ] ;  /* 0x00000000fffff984 */ /* 0x000fe20000000800 */
[----:B------:R-:W-:Y:S01]  /*22f0*/  @!PT LDS RZ, [RZ] ;  /* 0x00000000fffff984 */ /* 0x000fe20000000800 */
[----:B------:R-:W-:Y:S01]  /*2300*/  @!P2 LDGSTS.E.BYPASS.LTC128B.128 [R232], desc[UR16][R34.64] ;  /* 0x0000000022e8afae */ /* 0x000fe2000b981a10 */
[----:B------:R-:W-:-:S03]  /*2310*/  @!P5 IMAD.WIDE.U32 R32, R17, R6, R32 ;  /* 0x000000061120d225 */ /* 0x000fc600078e0020 */
[----:B------:R-:W-:Y:S01]  /*2320*/  ISETP.GE.AND P1, PT, R31, UR12, PT ;  /* 0x0000000c1f007c0c */ /* 0x000fe2000bf26270 */
[----:B------:R-:W-:Y:S01]  /*2330*/  @!P2 LDGSTS.E.BYPASS.LTC128B.128 [R232+0x4000], desc[UR16][R34.64+0x80] ;  /* 0x0400008022e8afae */ /* 0x000fe2000b981a10 */
[----:B------:R-:W4:Y:S01]  /*2340*/  @!P4 LDC.64 R6, c[0x0][0x3b0] ;  /* 0x0000ec00ff06cb82 */ /* 0x000f220000000a00 */
[----:B------:R-:W-:Y:S01]  /*2350*/  @!P3 IMAD.X R17, RZ, RZ, R23, P0 ;  /* 0x000000ffff11b224 */ /* 0x000fe200000e0617 */
[----:B------:R-:W-:Y:S01]  /*2360*/  IADD3 R16, P0, PT, R26, R27, RZ ;  /* 0x0000001b1a107210 */ /* 0x000fe20007f1e0ff */
[----:B------:R-:W-:Y:S01]  /*2370*/  @!P5 IMAD.IADD R13, R33, 0x1, R13 ;  /* 0x00000001210dd824 */ /* 0x000fe200078e020d */
[C---:B--2---:R-:W-:Y:S01]  /*2380*/  @!P5 LEA R30, P2, R32.reuse, R8, 0x1 ;  /* 0x00000008201ed211 */ /* 0x044fe200078408ff */
[-C--:B-1----:R-:W-:Y:S01]  /*2390*/  @!P3 IMAD R17, R17, R10.reuse, RZ ;  /* 0x0000000a1111b224 */ /* 0x082fe200078e02ff */
[----:B------:R-:W-:Y:S01]  /*23a0*/  @!P6 LDGSTS.E.BYPASS.LTC128B.128 [R232+0x800], desc[UR16][R28.64] ;  /* 0x008000001ce8efae */ /* 0x000fe2000b981a10 */
[----:B------:R-:W-:Y:S01]  /*23b0*/  @!P3 IMAD.MOV.U32 R33, RZ, RZ, R21 ;  /* 0x000000ffff21b224 */ /* 0x000fe200078e0015 */
[----:B------:R-:W-:Y:S01]  /*23c0*/  @!P5 LEA.HI.X R31, R32, R9, R13, 0x1, P2 ;  /* 0x00000009201fd211 */ /* 0x000fe200010f0c0d */
[----:B------:R-:W-:Y:S01]  /*23d0*/  @!P3 IMAD.MOV.U32 R32, RZ, RZ, R20 ;  /* 0x000000ffff20b224 */ /* 0x000fe200078e0014 */
[----:B------:R3:W-:Y:S01]  /*23e0*/  @!P6 LDGSTS.E.BYPASS.LTC128B.128 [R232+0x4800], desc[UR16][R28.64+0x80] ;  /* 0x048000801ce8efae */ /* 0x0007e2000b981a10 */
[C---:B------:R-:W-:Y:S01]  /*23f0*/  VIADD R26, R19.reuse, 0x60 ;  /* 0x00000060131a7836 */ /* 0x040fe20000000000 */
[----:B------:R-:W1:Y:S01]  /*2400*/  @!P1 LDC.64 R8, c[0x0][0x3b0] ;  /* 0x0000ec00ff089b82 */ /* 0x000e620000000a00 */
[----:B------:R-:W-:Y:S01]  /*2410*/  @!P3 IMAD R13, R12, R11, R17 ;  /* 0x0000000b0c0db224 */ /* 0x000fe200078e0211 */
[----:B------:R-:W-:Y:S01]  /*2420*/  @!P4 IADD3 R17, P2, PT, R22, 0x40, RZ ;  /* 0x000000401611c810 */ /* 0x000fe20007f5e0ff */
[----:B------:R-:W-:Y:S01]  /*2430*/  @!P3 IMAD.WIDE.U32 R32, R12, R10, R32 ;  /* 0x0000000a0c20b225 */ /* 0x000fe200078e0020 */
[----:B------:R-:W-:Y:S01]  /*2440*/  ISETP.GE.AND P6, PT, R26, UR12, PT ;  /* 0x0000000c1a007c0c */ /* 0x000fe2000bfc6270 */
[----:B------:R-:W-:Y:S02]  /*2450*/  @!P5 LDGSTS.E.BYPASS.LTC128B.128 [R232+0x1000], desc[UR16][R30.64] ;  /* 0x010000001ee8dfae */ /* 0x000fe4000b981a10 */
[----:B------:R-:W-:Y:S01]  /*2460*/  @!P4 IMAD.X R12, RZ, RZ, R23, P2 ;  /* 0x000000ffff0cc224 */ /* 0x000fe200010e0617 */
[----:B------:R-:W2:Y:S01]  /*2470*/  @!P4 LDC.64 R10, c[0x0][0x380] ;  /* 0x0000e000ff0acb82 */ /* 0x000ea20000000a00 */
[----:B------:R-:W-:Y:S01]  /*2480*/  VIADD R27, R19, 0x70 ;  /* 0x00000070131b7836 */ /* 0x000fe20000000000 */
[----:B------:R5:W-:Y:S01]  /*2490*/  @!P5 LDGSTS.E.BYPASS.LTC128B.128 [R232+0x5000], desc[UR16][R30.64+0x80] ;  /* 0x050000801ee8dfae */ /* 0x000be2000b981a10 */
[----:B------:R-:W-:-:S02]  /*24a0*/  @!P3 IMAD.IADD R26, R33, 0x1, R13 ;  /* 0x00000001211ab824 */ /* 0x000fc400078e020d */
[----:B------:R-:W-:Y:S01]  /*24b0*/  IMAD.U32 R81, RZ, RZ, UR13 ;  /* 0x0000000dff517e24 */ /* 0x000fe2000f8e00ff */
[----:B------:R-:W-:Y:S01]  /*24c0*/  ISETP.GE.AND P5, PT, R27, UR12, PT ;  /* 0x0000000c1b007c0c */ /* 0x000fe2000bfa6270 */
[----:B------:R-:W-:Y:S02]  /*24d0*/  @!P4 IMAD.MOV.U32 R27, RZ, RZ, R21 ;  /* 0x000000ffff1bc224 */ /* 0x000fe400078e0015 */
[----:B------:R-:W-:Y:S02]  /*24e0*/  VIADD R81, R81, 0xffffffff ;  /* 0xffffffff51517836 */ /* 0x000fe40000000000 */
[C---:B------:R-:W-:Y:S02]  /*24f0*/  IMAD.SHL.U32 R86, R2.reuse, 0x20, RZ ;  /* 0x0000002002567824 */ /* 0x040fe400078e00ff */
[----:B------:R-:W-:Y:S02]  /*2500*/  IMAD.SHL.U32 R88, R2, 0x10, RZ ;  /* 0x0000001002587824 */ /* 0x000fe400078e00ff */
[----:B------:R-:W-:Y:S01]  /*2510*/  IMAD R18, R18, UR6, RZ ;  /* 0x0000000612127c24 */ /* 0x000fe2000f8e02ff */
[----:B---3--:R-:W-:Y:S01]  /*2520*/  @!P3 LEA R28, P2, R32, R14, 0x1 ;  /* 0x0000000e201cb211 */ /* 0x008fe200078408ff */
[----:B----4-:R-:W-:-:S02]  /*2530*/  @!P4 IMAD R14, R12, R6, RZ ;  /* 0x000000060c0ec224 */ /* 0x010fc400078e02ff */
[----:B------:R-:W3:Y:S01]  /*2540*/  @!P1 LDC.64 R12, c[0x0][0x380] ;  /* 0x0000e000ff0c9b82 */ /* 0x000ee20000000a00 */
[----:B------:R-:W-:Y:S01]  /*2550*/  @!P3 LEA.HI.X R29, R32, R15, R26, 0x1, P2 ;  /* 0x0000000f201db211 */ /* 0x000fe200010f0c1a */
[----:B------:R-:W-:Y:S02]  /*2560*/  @!P4 IMAD.MOV.U32 R26, RZ, RZ, R20 ;  /* 0x000000ffff1ac224 */ /* 0x000fe400078e0014 */
[C---:B------:R-:W-:Y:S01]  /*2570*/  @!P4 IMAD R15, R17.reuse, R7, R14 ;  /* 0x00000007110fc224 */ /* 0x040fe200078e020e */
[----:B------:R-:W-:Y:S01]  /*2580*/  @!P1 IADD3 R14, P2, PT, R22, 0x50, RZ ;  /* 0x00000050160e9810 */ /* 0x000fe20007f5e0ff */
[----:B------:R-:W-:Y:S01]  /*2590*/  @!P4 IMAD.WIDE.U32 R26, R17, R6, R26 ;  /* 0x00000006111ac225 */ /* 0x000fe200078e001a */
[----:B------:R-:W-:Y:S01]  /*25a0*/  @!P3 LDGSTS.E.BYPASS.LTC128B.128 [R232+0x1800], desc[UR16][R28.64] ;  /* 0x018000001ce8bfae */ /* 0x000fe2000b981a10 */
[----:B------:R-:W4:Y:S02]  /*25b0*/  @!P6 LDC.64 R6, c[0x0][0x3b0] ;  /* 0x0000ec00ff06eb82 */ /* 0x000f240000000a00 */
[----:B------:R-:W-:Y:S01]  /*25c0*/  @!P1 IMAD.X R17, RZ, RZ, R23, P2 ;  /* 0x000000ffff119224 */ /* 0x000fe200010e0617 */
[----:B------:R2:W-:Y:S01]  /*25d0*/  @!P3 LDGSTS.E.BYPASS.LTC128B.128 [R232+0x5800], desc[UR16][R28.64+0x80] ;  /* 0x058000801ce8bfae */ /* 0x0005e2000b981a10 */
[----:B------:R-:W-:-:S02]  /*25e0*/  @!P4 IMAD.IADD R15, R27, 0x1, R15 ;  /* 0x000000011b0fc824 */ /* 0x000fc400078e020f */
[-C--:B-1----:R-:W-:Y:S02]  /*25f0*/  @!P1 IMAD R17, R17, R8.reuse, RZ ;  /* 0x0000000811119224 */ /* 0x082fe400078e02ff */
[----:B-----5:R-:W-:Y:S02]  /*2600*/  @!P1 IMAD.MOV.U32 R30, RZ, RZ, R20 ;  /* 0x000000ffff1e9224 */ /* 0x020fe400078e0014 */
[----:B------:R-:W-:Y:S02]  /*2610*/  @!P1 IMAD.MOV.U32 R31, RZ, RZ, R21 ;  /* 0x000000ffff1f9224 */ /* 0x000fe400078e0015 */
[C---:B------:R-:W-:Y:S02]  /*2620*/  @!P1 IMAD R9, R14.reuse, R9, R17 ;  /* 0x000000090e099224 */ /* 0x040fe400078e0211 */
[----:B------:R-:W-:-:S04]  /*2630*/  @!P1 IMAD.WIDE.U32 R30, R14, R8, R30 ;  /* 0x000000080e1e9225 */ /* 0x000fc800078e001e */
[----:B------:R-:W-:Y:S01]  /*2640*/  IMAD R18, R0, UR7, R18 ;  /* 0x0000000700127c24 */ /* 0x000fe2000f8e0212 */
[----:B------:R-:W-:Y:S01]  /*2650*/  @!P1 IADD3 R17, PT, PT, R31, R9, RZ ;  /* 0x000000091f119210 */ /* 0x000fe20007ffe0ff */
[C---:B------:R-:W-:Y:S01]  /*2660*/  IMAD.SHL.U32 R100, R169.reuse, 0x20, RZ ;  /* 0x00000020a9647824 */ /* 0x040fe200078e00ff */
[----:B------:R-:W1:Y:S01]  /*2670*/  @!P5 LDC.64 R8, c[0x0][0x3b0] ;  /* 0x0000ec00ff08db82 */ /* 0x000e620000000a00 */
[----:B------:R-:W-:Y:S02]  /*2680*/  IMAD.MOV.U32 R95, RZ, RZ, 0x10 ;  /* 0x00000010ff5f7424 */ /* 0x000fe400078e00ff */
[----:B------:R-:W-:Y:S01]  /*2690*/  IMAD.MOV.U32 R97, RZ, RZ, 0x20 ;  /* 0x00000020ff617424 */ /* 0x000fe200078e00ff */
[----:B------:R-:W-:Y:S01]  /*26a0*/  LOP3.LUT R100, R100, 0x7c00, RZ, 0xc0, !PT ;  /* 0x00007c0064647812 */ /* 0x000fe200078ec0ff */
[----:B------:R-:W-:Y:S01]  /*26b0*/  IMAD.SHL.U32 R164, R169, 0x2, RZ ;  /* 0x00000002a9a47824 */ /* 0x000fe200078e00ff */
[----:B--2---:R-:W-:-:S04]  /*26c0*/  @!P4 LEA R28, P2, R26, R10, 0x1 ;  /* 0x0000000a1a1cc211 */ /* 0x004fc800078408ff */
[----:B------:R-:W-:Y:S02]  /*26d0*/  LOP3.LUT R164, R164, 0x6, RZ, 0xc0, !PT ;  /* 0x00000006a4a47812 */ /* 0x000fe400078ec0ff */
[----:B------:R-:W-:Y:S01]  /*26e0*/  @!P4 LEA.HI.X R29, R26, R11, R15, 0x1, P2 ;  /* 0x0000000b1a1dc211 */ /* 0x000fe200010f0c0f */
[----:B------:R-:W-:Y:S01]  /*26f0*/  IMAD R15, R81, -0x20, R84 ;  /* 0xffffffe0510f7824 */ /* 0x000fe200078e0254 */
[----:B------:R-:W-:Y:S01]  /*2700*/  @!P6 IADD3 R14, P2, PT, R22, 0x60, RZ ;  /* 0x00000060160ee810 */ /* 0x000fe20007f5e0ff */
[----:B------:R-:W2:Y:S01]  /*2710*/  @!P6 LDC.64 R10, c[0x0][0x380] ;  /* 0x0000e000ff0aeb82 */ /* 0x000ea20000000a00 */
[C---:B---3--:R-:W-:Y:S01]  /*2720*/  @!P1 LEA R26, P3, R30.reuse, R12, 0x1 ;  /* 0x0000000c1e1a9211 */ /* 0x048fe200078608ff */
[----:B------:R-:W-:Y:S02]  /*2730*/  @!P4 LDGSTS.E.BYPASS.LTC128B.128 [R232+0x2000], desc[UR16][R28.64] ;  /* 0x020000001ce8cfae */ /* 0x000fe4000b981a10 */
[----:B------:R-:W-:Y:S01]  /*2740*/  @!P6 IMAD.X R12, RZ, RZ, R23, P2 ;  /* 0x000000ffff0ce224 */ /* 0x000fe200010e0617 */
[----:B------:R-:W-:Y:S01]  /*2750*/  @!P1 LEA.HI.X R27, R30, R13, R17, 0x1, P3 ;  /* 0x0000000d1e1b9211 */ /* 0x000fe200018f0c11 */
[----:B------:R-:W-:Y:S01]  /*2760*/  @!P4 LDGSTS.E.BYPASS.LTC128B.128 [R232+0x6000], desc[UR16][R28.64+0x80] ;  /* 0x060000801ce8cfae */ /* 0x000fe2000b981a10 */
[CC--:B------:R-:W-:Y:S01]  /*2770*/  ISETP.GE.AND P3, PT, R25.reuse, R15.reuse, PT ;  /* 0x0000000f1900720c */ /* 0x0c0fe20003f66270 */
[-C--:B----4-:R-:W-:Y:S01]  /*2780*/  @!P6 IMAD R12, R12, R6.reuse, RZ ;  /* 0x000000060c0ce224 */ /* 0x090fe200078e02ff */
[-C--:B------:R-:W-:Y:S01]  /*2790*/  ISETP.GE.AND P2, PT, R25, R15.reuse, PT ;  /* 0x0000000f1900720c */ /* 0x080fe20003f46270 */
[----:B------:R-:W-:Y:S01]  /*27a0*/  IMAD.X R17, RZ, RZ, R24, P0 ;  /* 0x000000ffff117224 */ /* 0x000fe200000e0618 */
[----:B------:R-:W-:Y:S01]  /*27b0*/  ISETP.GE.AND P4, PT, R19, R15, PT ;  /* 0x0000000f1300720c */ /* 0x000fe20003f86270 */
[----:B------:R-:W-:Y:S01]  /*27c0*/  @!P6 IMAD R12, R14, R7, R12 ;  /* 0x000000070e0ce224 */ /* 0x000fe200078e020c */
[----:B------:R-:W-:Y:S01]  /*27d0*/  @!P5 IADD3 R22, P0, PT, R22, 0x70, RZ ;  /* 0x000000701616d810 */ /* 0x000fe20007f1e0ff */
[----:B------:R-:W-:Y:S01]  /*27e0*/  @!P6 IMAD.WIDE.U32 R14, R14, R6, R20 ;  /* 0x000000060e0ee225 */ /* 0x000fe200078e0014 */
[----:B------:R-:W-:Y:S01]  /*27f0*/  @!P1 LDGSTS.E.BYPASS.LTC128B.128 [R232+0x2800], desc[UR16][R26.64] ;  /* 0x028000001ae89fae */ /* 0x000fe2000b981a10 */
[----:B------:R-:W3:Y:S02]  /*2800*/  @!P5 LDC.64 R6, c[0x0][0x380] ;  /* 0x0000e000ff06db82 */ /* 0x000ee40000000a00 */
[----:B------:R-:W-:Y:S01]  /*2810*/  @!P6 IMAD.IADD R12, R15, 0x1, R12 ;  /* 0x000000010f0ce824 */ /* 0x000fe200078e020c */
[----:B------:R-:W-:Y:S01]  /*2820*/  @!P1 LDGSTS.E.BYPASS.LTC128B.128 [R232+0x6800], desc[UR16][R26.64+0x80] ;  /* 0x068000801ae89fae */ /* 0x000fe2000b981a10 */
[----:B------:R-:W-:-:S02]  /*2830*/  @!P5 IMAD.X R23, RZ, RZ, R23, P0 ;  /* 0x000000ffff17d224 */ /* 0x000fc400000e0617 */
[----:B-1----:R-:W-:Y:S01]  /*2840*/  @!P5 IMAD.WIDE.U32 R20, R22, R8, R20 ;  /* 0x000000081614d225 */ /* 0x002fe200078e0014 */
[----:B--2---:R-:W-:-:S03]  /*2850*/  @!P6 LEA R10, P1, R14, R10, 0x1 ;  /* 0x0000000a0e0ae211 */ /* 0x004fc600078208ff */
[----:B------:R-:W-:Y:S01]  /*2860*/  @!P5 IMAD R23, R23, R8, RZ ;  /* 0x000000081717d224 */ /* 0x000fe200078e02ff */
[----:B------:R-:W-:Y:S01]  /*2870*/  @!P6 LEA.HI.X R11, R14, R11, R12, 0x1, P1 ;  /* 0x0000000b0e0be211 */ /* 0x000fe200008f0c0c */
[-C--:B------:R-:W-:Y:S02]  /*2880*/  IMAD R12, R85, R81.reuse, RZ ;  /* 0x00000051550c7224 */ /* 0x080fe400078e02ff */
[----:B------:R-:W-:Y:S02]  /*2890*/  IMAD.WIDE.U32 R14, R86, R81, RZ ;  /* 0x00000051560e7225 */ /* 0x000fe400078e00ff */
[----:B------:R-:W-:Y:S02]  /*28a0*/  @!P6 LDGSTS.E.BYPASS.LTC128B.128 [R232+0x3000], desc[UR16][R10.64] ;  /* 0x030000000ae8efae */ /* 0x000fe4000b981a10 */
[----:B------:R-:W-:Y:S01]  /*28b0*/  @!P5 IMAD R9, R22, R9, R23 ;  /* 0x000000091609d224 */ /* 0x000fe200078e0217 */
[----:B------:R-:W-:Y:S01]  /*28c0*/  @!P4 LEA R22, P1, R14, R226, 0x1 ;  /* 0x000000e20e16c211 */ /* 0x000fe200078208ff */
[----:B------:R-:W-:Y:S01]  /*28d0*/  IMAD.IADD R12, R15, 0x1, R12 ;  /* 0x000000010f0c7824 */ /* 0x000fe200078e020c */
[----:B------:R-:W-:Y:S01]  /*28e0*/  @!P3 IADD3 R8, P0, PT, R88, R14, RZ ;  /* 0x0000000e5808b210 */ /* 0x000fe20007f1e0ff */
[----:B------:R-:W-:Y:S01]  /*28f0*/  @!P5 IMAD.IADD R9, R21, 0x1, R9 ;  /* 0x000000011509d824 */ /* 0x000fe200078e0209 */
[----:B------:R1:W-:Y:S01]  /*2900*/  @!P6 LDGSTS.E.BYPASS.LTC128B.128 [R232+0x7000], desc[UR16][R10.64+0x80] ;  /* 0x070000800ae8efae */ /* 0x0003e2000b981a10 */
[----:B------:R-:W-:Y:S01]  /*2910*/  IMAD.WIDE.U32 R16, R19, R4, R16 ;  /* 0x0000000413107225 */ /* 0x000fe200078e0010 */
[----:B------:R-:W-:-:S02]  /*2920*/  @!P4 LEA.HI.X R23, R14, R225, R12, 0x1, P1 ;  /* 0x000000e10e17c211 */ /* 0x000fc400008f0c0c */
[----:B---3--:R-:W-:Y:S01]  /*2930*/  @!P5 LEA R6, P1, R20, R6, 0x1 ;  /* 0x000000061406d211 */ /* 0x008fe200078208ff */
[----:B------:R-:W-:Y:S01]  /*2940*/  @!P3 IMAD.X R12, R87, 0x1, R12, P0 ;  /* 0x00000001570cb824 */ /* 0x000fe200000e060c */
[----:B------:R-:W-:Y:S01]  /*2950*/  @!P3 LEA R14, P0, R8, R226, 0x1 ;  /* 0x000000e2080eb211 */ /* 0x000fe200078008ff */
[----:B------:R-:W-:Y:S01]  /*2960*/  IMAD R17, R19, R5, R17 ;  /* 0x0000000513117224 */ /* 0x000fe200078e0211 */
[----:B------:R-:W-:Y:S02]  /*2970*/  @!P5 LEA.HI.X R7, R20, R7, R9, 0x1, P1 ;  /* 0x000000071407d211 */ /* 0x000fe400008f0c09 */
[----:B------:R-:W-:Y:S01]  /*2980*/  @!P3 LEA.HI.X R15, R8, R225, R12, 0x1, P0 ;  /* 0x000000e1080fb211 */ /* 0x000fe200000f0c0c */
[----:B------:R-:W-:Y:S01]  /*2990*/  IMAD.WIDE.U32 R16, R0, UR6, R16 ;  /* 0x0000000600107c25 */ /* 0x000fe2000f8e0010 */
[----:B------:R-:W2:Y:S01]  /*29a0*/  LDCU.64 UR6, c[0x0][0x390] ;  /* 0x00007200ff0677ac */ /* 0x000ea20008000a00 */
[----:B------:R-:W-:Y:S01]  /*29b0*/  @!P5 LDGSTS.E.BYPASS.LTC128B.128 [R232+0x3800], desc[UR16][R6.64] ;  /* 0x0380000006e8dfae */ /* 0x000fe2000b981a10 */
[C---:B------:R-:W-:Y:S01]  /*29c0*/  SHF.L.U64.HI R0, R4.reuse, 0x5, R5 ;  /* 0x0000000504007819 */ /* 0x040fe20000010205 */
[----:B------:R-:W-:Y:S01]  /*29d0*/  IMAD.IADD R18, R17, 0x1, R18 ;  /* 0x0000000111127824 */ /* 0x000fe200078e0212 */
[----:B------:R-:W-:Y:S01]  /*29e0*/  LOP3.LUT P6, RZ, R169, 0x4, RZ, 0xc0, !PT ;  /* 0x00000004a9ff7812 */ /* 0x000fe200078cc0ff */
[----:B------:R3:W-:Y:S03]  /*29f0*/  @!P5 LDGSTS.E.BYPASS.LTC128B.128 [R232+0x7800], desc[UR16][R6.64+0x80] ;  /* 0x0780008006e8dfae */ /* 0x0007e6000b981a10 */
[----:B------:R-:W-:Y:S01]  /*2a00*/  SEL R97, R97, 0xffffffe0, !P6 ;  /* 0xffffffe061617807 */ /* 0x000fe20007000000 */
[----:B------:R-:W-:Y:S04]  /*2a10*/  @!P4 LDGSTS.E.BYPASS.LTC128B.128 [R232+0x8000], desc[UR16][R22.64] ;  /* 0x0800000016e8cfae */ /* 0x000fe8000b981a10 */
[----:B------:R4:W-:Y:S01]  /*2a20*/  @!P4 LDGSTS.E.BYPASS.LTC128B.128 [R232+0x9000], desc[UR16][R22.64+0x80] ;  /* 0x0900008016e8cfae */ /* 0x0009e2000b981a10 */
[----:B-1----:R-:W-:-:S03]  /*2a30*/  IMAD.SHL.U32 R10, R4, 0x20, RZ ;  /* 0x00000020040a7824 */ /* 0x002fc600078e00ff */
[----:B------:R-:W-:Y:S01]  /*2a40*/  @!P3 LDGSTS.E.BYPASS.LTC128B.128 [R232+0x8800], desc[UR16][R14.64] ;  /* 0x088000000ee8bfae */ /* 0x000fe2000b981a10 */
[----:B--2---:R-:W-:Y:S01]  /*2a50*/  LEA R224, P1, R16, UR6, 0x1 ;  /* 0x0000000610e07c11 */ /* 0x004fe2000f8208ff */
[-C--:B------:R-:W-:Y:S02]  /*2a60*/  IMAD.WIDE.U32 R10, R10, R81.reuse, RZ ;  /* 0x000000510a0a7225 */ /* 0x080fe400078e00ff */
[----:B------:R-:W-:Y:S01]  /*2a70*/  @!P3 LDGSTS.E.BYPASS.LTC128B.128 [R232+0x9800], desc[UR16][R14.64+0x80] ;  /* 0x098000800ee8bfae */ /* 0x000fe2000b981a10 */
[----:B------:R-:W-:Y:S02]  /*2a80*/  LEA.HI.X R223, R16, UR7, R18, 0x1, P1 ;  /* 0x0000000710df7c11 */ /* 0x000fe400088f0c12 */
[----:B------:R-:W-:Y:S01]  /*2a90*/  @!P4 LEA R8, P1, R10, R224, 0x1 ;  /* 0x000000e00a08c211 */ /* 0x000fe200078208ff */
[----:B------:R-:W0:Y:S01]  /*2aa0*/  LDGDEPBAR ;  /* 0x00000000000079af */ /* 0x000e220000000000 */
[----:B---3--:R-:W-:Y:S01]  /*2ab0*/  IMAD R7, R0, R81, RZ ;  /* 0x0000005100077224 */ /* 0x008fe200078e02ff */
[----:B------:R-:W-:Y:S01]  /*2ac0*/  @!P2 LEA R6, P0, R4, R10, 0x4 ;  /* 0x0000000a0406a211 */ /* 0x000fe200078020ff */
[----:B------:R-:W-:-:S02]  /*2ad0*/  IMAD.SHL.U32 R0, R169, 0x40, RZ ;  /* 0x00000040a9007824 */ /* 0x000fc400078e00ff */
[----:B------:R-:W-:-:S03]  /*2ae0*/  IMAD.IADD R7, R11, 0x1, R7 ;  /* 0x000000010b077824 */ /* 0x000fc600078e0207 */
[----:B------:R-:W-:Y:S02]  /*2af0*/  LOP3.LUT R170, R0, 0x1c0, RZ, 0xc0, !PT ;  /* 0x000001c000aa7812 */ /* 0x000fe400078ec0ff */
[----:B------:R-:W-:Y:S02]  /*2b00*/  @!P2 LEA.HI.X R4, R4, R7, R5, 0x4, P0 ;  /* 0x000000070404a211 */ /* 0x000fe400000f2405 */
[----:B------:R-:W-:Y:S02]  /*2b10*/  LOP3.LUT R170, R170, 0x38, R181, 0xf8, !PT ;  /* 0x00000038aaaa7812 */ /* 0x000fe400078ef8b5 */
[----:B------:R-:W-:Y:S02]  /*2b20*/  @!P4 LEA.HI.X R9, R10, R223, R7, 0x1, P1 ;  /* 0x000000df0a09c211 */ /* 0x000fe400008f0c07 */
[----:B------:R-:W-:Y:S01]  /*2b30*/  LOP3.LUT R7, R0, 0x200, RZ, 0xc0, !PT ;  /* 0x0000020000077812 */ /* 0x000fe200078ec0ff */
[----:B------:R-:W-:-:S04]  /*2b40*/  DEPBAR.LE SB0, 0x0 ;  /* 0x000080000000791a */ /* 0x000fc80000000000 */
[----:B------:R-:W-:Y:S01]  /*2b50*/  BAR.SYNC.DEFER_BLOCKING 0x0 ;  /* 0x0000000000007b1d */ /* 0x000fe20000010000 */
[----:B------:R-:W-:Y:S02]  /*2b60*/  LOP3.LUT R80, R170, 0x8, R93, 0x78, !PT ;  /* 0x00000008aa507812 */ /* 0x000fe400078e785d */
[----:B------:R-:W-:Y:S02]  /*2b70*/  @!P2 LEA R10, P0, R6, R224, 0x1 ;  /* 0x000000e0060aa211 */ /* 0x000fe400078008ff */
[----:B------:R-:W-:Y:S02]  /*2b80*/  LOP3.LUT R101, R0, 0x400, RZ, 0xc0, !PT ;  /* 0x0000040000657812 */ /* 0x000fe400078ec0ff */
[----:B------:R-:W-:Y:S02]  /*2b90*/  LOP3.LUT R5, R170, 0x8, R169, 0x78, !PT ;  /* 0x00000008aa057812 */ /* 0x000fe400078e78a9 */
[----:B------:R-:W-:Y:S02]  /*2ba0*/  IADD3 R100, PT, PT, R80, R7, R100 ;  /* 0x0000000750647210 */ /* 0x000fe40007ffe064 */
[----:B------:R-:W-:Y:S01]  /*2bb0*/  @!P2 LEA.HI.X R11, R6, R223, R4, 0x1, P0 ;  /* 0x000000df060ba211 */ /* 0x000fe200000f0c04 */
[----:B------:R-:W-:Y:S01]  /*2bc0*/  IMAD R101, R5, 0x2, R101 ;  /* 0x0000000205657824 */ /* 0x000fe200078e0265 */
[----:B------:R-:W-:-:S02]  /*2bd0*/  LEA R100, R100, UR5, 0x1 ;  /* 0x0000000564647c11 */ /* 0x000fc4000f8e08ff */
[----:B------:R-:W-:Y:S01]  /*2be0*/  LOP3.LUT P0, RZ, R169, 0x2, RZ, 0xc0, !PT ;  /* 0x00000002a9ff7812 */ /* 0x000fe2000780c0ff */
[----:B------:R-:W-:Y:S01]  /*2bf0*/  VIADD R200, R101, UR5 ;  /* 0x0000000565c87c36 */ /* 0x000fe20008000000 */
[----:B------:R-:W-:Y:S01]  /*2c00*/  LOP3.LUT R93, R93, 0x1f0, RZ, 0xc0, !PT ;  /* 0x000001f05d5d7812 */ /* 0x000fe200078ec0ff */
[----:B------:R-:W-:Y:S01]  /*2c10*/  IMAD R96, R97, 0x2, R100 ;  /* 0x0000000261607824 */ /* 0x000fe200078e0264 */
[----:B------:R-:W-:Y:S01]  /*2c20*/  SEL R95, R95, 0xfffffff0, !P0 ;  /* 0xfffffff05f5f7807 */ /* 0x000fe20004000000 */
[----:B------:R-:W-:Y:S01]  /*2c30*/  IMAD R97, R97, 0x2, R200 ;  /* 0x0000000261617824 */ /* 0x000fe200078e02c8 */
[----:B------:R-:W-:Y:S02]  /*2c40*/  IADD3 R92, PT, PT, R93, 0x1, R92 ;  /* 0x000000015d5c7810 */ /* 0x000fe40007ffe05c */
[C---:B------:R-:W-:Y:S01]  /*2c50*/  LEA R99, R95.reuse, R200, 0x1 ;  /* 0x000000c85f637211 */ /* 0x040fe200078e08ff */
[----:B------:R-:W-:Y:S01]  /*2c60*/  @!PT LDS RZ, [RZ] ;  /* 0x00000000fffff984 */ /* 0x000fe20000000800 */
[----:B------:R-:W-:Y:S01]  /*2c70*/  @!PT LDS RZ, [RZ] ;  /* 0x00000000fffff984 */ /* 0x000fe20000000800 */
[----:B------:R-:W-:Y:S01]  /*2c80*/  @!PT LDS RZ, [RZ] ;  /* 0x00000000fffff984 */ /* 0x000fe20000000800 */
[----:B------:R-:W-:Y:S01]  /*2c90*/  @!P4 LDGSTS.E.BYPASS.LTC128B.128 [R232+0xa000], desc[UR16][R8.64] ;  /* 0x0a00000008e8cfae */ /* 0x000fe2000b981a10 */
[----:B------:R-:W-:-:S02]  /*2ca0*/  IMAD R98, R95, 0x2, R100 ;  /* 0x000000025f627824 */ /* 0x000fc400078e0264 */
[C---:B------:R-:W-:Y:S01]  /*2cb0*/  IMAD R94, R95.reuse, 0x2, R96 ;  /* 0x000000025f5e7824 */ /* 0x040fe200078e0260 */
[----:B------:R-:W-:Y:S01]  /*2cc0*/  @!P4 LDGSTS.E.BYPASS.LTC128B.128 [R232+0xb000], desc[UR16][R8.64+0x80] ;  /* 0x0b00008008e8cfae */ /* 0x000fe2000b981a10 */
[----:B------:R-:W-:-:S03]  /*2cd0*/  IMAD R95, R95, 0x2, R97 ;  /* 0x000000025f5f7824 */ /* 0x000fc600078e0261 */
        /* <DEDUP_REMOVED lines=8> */
[----:B------:R1:W-:Y:S04]  /*2d60*/  @!P2 LDGSTS.E.BYPASS.LTC128B.128 [R232+0xb800], desc[UR16][R10.64+0x80] ;  /* 0x0b8000800ae8afae */ /* 0x0003e8000b981a10 */
[----:B------:R-:W-:Y:S04]  /*2d70*/  LDSM.16.M88.4 R60, [R100] ;  /* 0x00000000643c783b */ /* 0x000fe80000000200 */
[----:B------:R-:W2:Y:S04]  /*2d80*/  LDSM.16.M88.4 R28, [R101+UR5+0x8000] ;  /* 0x00800005651c783b */ /* 0x000ea80008000200 */
[----:B----4-:R-:W3:Y:S04]  /*2d90*/  LDSM.16.M88.4 R20, [R100+0x2000] ;  /* 0x002000006414783b */ /* 0x010ee80000000200 */
[----:B------:R-:W-:Y:S04]  /*2da0*/  LDSM.16.M88.4 R44, [R99+0x8000] ;  /* 0x00800000632c783b */ /* 0x000fe80000000200 */
[----:B------:R-:W-:Y:S04]  /*2db0*/  LDSM.16.M88.4 R4, [R98+0x2000] ;  /* 0x002000006204783b */ /* 0x000fe80000000200 */
[----:B------:R-:W-:Y:S04]  /*2dc0*/  LDSM.16.M88.4 R16, [R99+0x8800] ;  /* 0x008800006310783b */ /* 0x000fe80000000200 */
[----:B-1----:R-:W1:Y:S04]  /*2dd0*/  LDSM.16.M88.4 R8, [R101+UR5+0x8800] ;  /* 0x008800056508783b */ /* 0x002e680008000200 */
[----:B------:R-:W4:Y:S04]  /*2de0*/  LDSM.16.M88.4 R12, [R98] ;  /* 0x00000000620c783b */ /* 0x000f280000000200 */
[----:B------:R-:W-:Y:S04]  /*2df0*/  LDSM.16.M88.4 R76, [R97+0x8000] ;  /* 0x00800000614c783b */ /* 0x000fe80000000200 */
[----:B------:R-:W-:Y:S04]  /*2e00*/  LDSM.16.M88.4 R72, [R97+0x8800] ;  /* 0x008800006148783b */ /* 0x000fe80000000200 */
[----:B------:R-:W-:Y:S01]  /*2e10*/  LDSM.16.M88.4 R68, [R96] ;  /* 0x000000006044783b */ /* 0x000fe20000000200 */
[-C--:B--2---:R-:W-:Y:S03]  /*2e20*/  HMMA.16816.F32.BF16 R40, R60, R28.reuse, RZ ;  /* 0x0000001c3c28723c */ /* 0x084fe600000418ff */
[----:B------:R-:W-:Y:S04]  /*2e30*/  LDSM.16.M88.4 R56, [R95+0x8000] ;  /* 0x008000005f38783b */ /* 0x000fe80000000200 */
[----:B------:R-:W-:Y:S01]  /*2e40*/  LDSM.16.M88.4 R52, [R95+0x8800] ;  /* 0x008800005f34783b */ /* 0x000fe20000000200 */
[C---:B---3--:R-:W-:Y:S03]  /*2e50*/  HMMA.16816.F32.BF16 R36, R20.reuse, R28, RZ ;  /* 0x0000001c1424723c */ /* 0x048fe600000418ff */
        /* <DEDUP_REMOVED lines=13> */
[----:B------:R-:W2:Y:S07]  /*2f30*/  LDSM.16.M88.4 R4, [R94+0x2000] ;  /* 0x002000005e04783b */ /* 0x000eae0000000200 */
[C---:B----4-:R-:W-:Y:S08]  /*2f40*/  HMMA.16816.F32.BF16 R40, R12.reuse, R44, R40 ;  /* 0x0000002c0c28723c */ /* 0x050ff00000041828 */
[C---:B------:R-:W-:Y:S01]  /*2f50*/  HMMA.16816.F32.BF16 R28, R12.reuse, R46, R28 ;  /* 0x0000002e0c1c723c */ /* 0x040fe2000004181c */
[----:B------:R-:W-:Y:S07]  /*2f60*/  LDSM.16.M88.4 R44, [R100+0x6000] ;  /* 0x00600000642c783b */ /* 0x000fee0000000200 */
[C---:B------:R-:W-:Y:S08]  /*2f70*/  HMMA.16816.F32.BF16 R64, R12.reuse, R16, R64 ;  /* 0x000000100c40723c */ /* 0x040ff00000041840 */
[----:B------:R-:W-:Y:S01]  /*2f80*/  HMMA.16816.F32.BF16 R60, R12, R18, R60 ;  /* 0x000000120c3c723c */ /* 0x000fe2000004183c */
[----:B------:R-:W3:Y:S04]  /*2f90*/  LDSM.16.M88.4 R16, [R101+UR5+0x9000] ;  /* 0x009000056510783b */ /* 0x000ee80008000200 */
        /* <DEDUP_REMOVED lines=47> */
[C---:B---3--:R-:W-:Y:S08]  /*3290*/  HMMA.16816.F32.BF16 R20, R52.reuse, R46, R20 ;  /* 0x0000002e3414723c */ /* 0x048ff00000041814 */
[C---:B------:R-:W-:Y:S08]  /*32a0*/  HMMA.16816.F32.BF16 R36, R52.reuse, R48, R36 ;  /* 0x000000303424723c */ /* 0x040ff00000041824 */
[----:B------:R-:W-:Y:S08]  /*32b0*/  HMMA.16816.F32.BF16 R32, R52, R50, R32 ;  /* 0x000000323420723c */ /* 0x000ff00000041820 */
[C---:B------:R-:W-:Y:S08]  /*32c0*/  HMMA.16816.F32.BF16 R40, R56.reuse, R48, R40 ;  /* 0x000000303828723c */ /* 0x040ff00000041828 */
[----:B------:R-:W-:Y:S08]  /*32d0*/  HMMA.16816.F32.BF16 R28, R56, R50, R28 ;  /* 0x00000032381c723c */ /* 0x000ff0000004181c */
[-C--:B------:R-:W-:Y:S08]  /*32e0*/  HMMA.16816.F32.BF16 R24, R52, R44.reuse, R24 ;  /* 0x0000002c3418723c */ /* 0x080ff00000041818 */
[C---:B------:R-:W-:Y:S08]  /*32f0*/  HMMA.16816.F32.BF16 R64, R56.reuse, R44, R64 ;  /* 0x0000002c3840723c */ /* 0x040ff00000041840 */
[----:B------:R-:W-:Y:S08]  /*3300*/  HMMA.16816.F32.BF16 R60, R56, R46, R60 ;  /* 0x0000002e383c723c */ /* 0x000ff0000004183c */
[C---:B-1----:R-:W-:Y:S08]  /*3310*/  HMMA.16816.F32.BF16 R44, R12.reuse, R6, R20 ;  /* 0x000000060c2c723c */ /* 0x042ff00000041814 */
[C---:B------:R-:W-:Y:S08]  /*3320*/  HMMA.16816.F32.BF16 R36, R12.reuse, R16, R36 ;  /* 0x000000100c24723c */ /* 0x040ff00000041824 */
[----:B------:R-:W-:Y:S08]  /*3330*/  HMMA.16816.F32.BF16 R32, R12, R18, R32 ;  /* 0x000000120c20723c */ /* 0x000ff00000041820 */
[C---:B------:R-:W-:Y:S01]  /*3340*/  HMMA.16816.F32.BF16 R20, R8.reuse, R16, R40 ;  /* 0x000000100814723c */ /* 0x040fe20000041828 */
[----:B------:R-:W1:Y:S07]  /*3350*/  LDC R43, c[0x0][0x3e0] ;  /* 0x0000f800ff2b7b82 */ /* 0x000e6e0000000800 */
[----:B------:R-:W-:Y:S01]  /*3360*/  HMMA.16816.F32.BF16 R16, R8, R18, R28 ;  /* 0x000000120810723c */ /* 0x000fe2000004181c */
[----:B------:R-:W-:Y:S01]  /*3370*/  SHF.R.U32.HI R28, RZ, 0x2, R169 ;  /* 0x00000002ff1c7819 */ /* 0x000fe200000116a9 */
[----:B------:R-:W-:-:S03]  /*3380*/  IMAD R31, R81, 0x20, R164 ;  /* 0x00000020511f7824 */ /* 0x000fc600078e02a4 */
[----:B------:R-:W-:Y:S01]  /*3390*/  LOP3.LUT R28, R28, 0x7, RZ, 0xc0, !PT ;  /* 0x000000071c1c7812 */ /* 0x000fe200078ec0ff */
[C---:B------:R-:W-:Y:S02]  /*33a0*/  VIADD R54, R31.reuse, 0x8 ;  /* 0x000000081f367836 */ /* 0x040fe40000000000 */
[-C--:B------:R-:W-:Y:S01]  /*33b0*/  HMMA.16816.F32.BF16 R24, R12, R4.reuse, R24 ;  /* 0x000000040c18723c */ /* 0x080fe20000041818 */
[----:B------:R-:W-:Y:S01]  /*33c0*/  IADD3 R28, PT, PT, R92, -UR20, R28 ;  /* 0x800000145c1c7c10 */ /* 0x000fe2000fffe01c */
[C---:B------:R-:W-:Y:S02]  /*33d0*/  VIADD R53, R31.reuse, 0x9 ;  /* 0x000000091f357836 */ /* 0x040fe40000000000 */
[C---:B------:R-:W-:Y:S01]  /*33e0*/  VIADD R52, R31.reuse, 0x10 ;  /* 0x000000101f347836 */ /* 0x040fe20000000000 */
[--C-:B------:R-:W-:Y:S01]  /*33f0*/  IADD3 R91, PT, PT, R28, R91, R84.reuse ;  /* 0x0000005b1c5b7210 */ /* 0x100fe20007ffe054 */
[----:B------:R-:W-:Y:S02]  /*3400*/  VIADD R30, R31, 0x11 ;  /* 0x000000111f1e7836 */ /* 0x000fe40000000000 */
[C---:B------:R-:W-:Y:S01]  /*3410*/  HMMA.16816.F32.BF16 R12, R8.reuse, R4, R64 ;  /* 0x00000004080c723c */ /* 0x040fe20000041840 */
[C-C-:B------:R-:W-:Y:S01]  /*3420*/  VIADDMNMX R212, R91.reuse, 0x40, R84.reuse, PT ;  /* 0x000000405bd47846 */ /* 0x140fe20003800154 */
[----:B------:R-:W-:Y:S01]  /*3430*/  IMAD.U32 R4, RZ, RZ, UR13 ;  /* 0x0000000dff047e24 */ /* 0x000fe2000f8e00ff */
[----:B------:R-:W-:Y:S01]  /*3440*/  VIADDMNMX R171, R91, 0x48, R84, PT ;  /* 0x000000485bab7846 */ /* 0x000fe20003800154 */
[C---:B------:R-:W-:Y:S01]  /*3450*/  VIADD R29, R31.reuse, 0x18 ;  /* 0x000000181f1d7836 */ /* 0x040fe20000000000 */
[----:B------:R-:W-:Y:S01]  /*3460*/  BAR.SYNC.DEFER_BLOCKING 0x0 ;  /* 0x0000000000007b1d */ /* 0x000fe20000010000 */
[CC--:B------:R-:W-:Y:S01]  /*3470*/  ISETP.GE.AND P3, PT, R31.reuse, R212.reuse, PT ;  /* 0x000000d41f00720c */ /* 0x0c0fe20003f66270 */
[C---:B------:R-:W-:Y:S01]  /*3480*/  VIADD R28, R31.reuse, 0x19 ;  /* 0x000000191f1c7836 */ /* 0x040fe20000000000 */
[----:B------:R-:W-:Y:S01]  /*3490*/  HMMA.16816.F32.BF16 R8, R8, R6, R60 ;  /* 0x000000060808723c */ /* 0x000fe2000004183c */
[----:B------:R-:W-:Y:S01]  /*34a0*/  VIADD R60, R31, 0x1 ;  /* 0x000000011f3c7836 */ /* 0x000fe20000000000 */
[----:B------:R-:W-:-:S02]  /*34b0*/  ISETP.GE.AND P1, PT, R54, R212, PT ;  /* 0x000000d43600720c */ /* 0x000fc40003f26270 */
[----:B------:R-:W-:Y:S02]  /*34c0*/  FSEL R42, R36, -INF , !P3 ;  /* 0xff800000242a7808 */ /* 0x000fe40005800000 */
[-C--:B------:R-:W-:Y:S02]  /*34d0*/  ISETP.GE.AND P4, PT, R60, R212.reuse, PT ;  /* 0x000000d43c00720c */ /* 0x080fe40003f86270 */
[-C--:B------:R-:W-:Y:S02]  /*34e0*/  ISETP.GE.AND P3, PT, R53, R212.reuse, PT ;  /* 0x000000d43500720c */ /* 0x080fe40003f66270 */
[----:B------:R-:W-:Y:S02]  /*34f0*/  FSEL R41, R37, -INF , !P4 ;  /* 0xff80000025297808 */ /* 0x000fe40006000000 */
[----:B------:R-:W-:Y:S02]  /*3500*/  ISETP.GE.AND P4, PT, R52, R212, PT ;  /* 0x000000d43400720c */ /* 0x000fe40003f86270 */
[----:B------:R-:W-:-:S02]  /*3510*/  FSEL R36, R32, -INF , !P1 ;  /* 0xff80000020247808 */ /* 0x000fc40004800000 */
[----:B------:R-:W-:Y:S02]  /*3520*/  ISETP.NE.AND P5, PT, R4, 0x1, PT ;  /* 0x000000010400780c */ /* 0x000fe40003fa5270 */
[----:B------:R-:W-:Y:S02]  /*3530*/  FSEL R7, R33, -INF , !P3 ;  /* 0xff80000021077808 */ /* 0x000fe40005800000 */
[-C--:B------:R-:W-:Y:S02]  /*3540*/  ISETP.GE.AND P3, PT, R30, R212.reuse, PT ;  /* 0x000000d41e00720c */ /* 0x080fe40003f66270 */
[----:B------:R-:W-:Y:S02]  /*3550*/  FSEL R37, R24, -INF , !P4 ;  /* 0xff80000018257808 */ /* 0x000fe40006000000 */
[----:B------:R-:W-:Y:S02]  /*3560*/  ISETP.GE.AND P4, PT, R29, R212, PT ;  /* 0x000000d41d00720c */ /* 0x000fe40003f86270 */
[----:B------:R-:W-:-:S02]  /*3570*/  FMNMX3.FTZ R5, R42, R41, R36, !PT ;  /* 0x000000292a057276 */ /* 0x000fc40007810024 */
[----:B------:R-:W-:Y:S02]  /*3580*/  FSEL R25, R25, -INF , !P3 ;  /* 0xff80000019197808 */ /* 0x000fe40005800000 */
[----:B------:R-:W-:Y:S02]  /*3590*/  ISETP.GE.AND P3, PT, R28, R212, PT ;  /* 0x000000d41c00720c */ /* 0x000fe40003f66270 */
[----:B------:R-:W-:Y:S02]  /*35a0*/  FSEL R44, R44, -INF , !P4 ;  /* 0xff8000002c2c7808 */ /* 0x000fe40006000000 */
[----:B------:R-:W-:Y:S02]  /*35b0*/  FMNMX3.FTZ R5, R5, R7, R37, !PT ;  /* 0x0000000705057276 */ /* 0x000fe40007810025 */
[-C--:B------:R-:W-:Y:S02]  /*35c0*/  ISETP.GE.AND P2, PT, R31, R171.reuse, PT ;  /* 0x000000ab1f00720c */ /* 0x080fe40003f46270 */
[----:B------:R-:W-:-:S02]  /*35d0*/  ISETP.GE.AND P1, PT, R60, R171, PT ;  /* 0x000000ab3c00720c */ /* 0x000fc40003f26270 */
[----:B------:R-:W-:Y:S02]  /*35e0*/  FSEL R45, R45, -INF , !P3 ;  /* 0xff8000002d2d7808 */ /* 0x000fe40005800000 */
[----:B------:R-:W-:Y:S02]  /*35f0*/  FMNMX3.FTZ R5, R5, R25, R44, !PT ;  /* 0x0000001905057276 */ /* 0x000fe4000781002c */
[----:B------:R-:W-:Y:S02]  /*3600*/  FSEL R6, R38, -INF , !P2 ;  /* 0xff80000026067808 */ /* 0x000fe40005000000 */
[----:B------:R-:W-:Y:S02]  /*3610*/  FSEL R4, R39, -INF , !P1 ;  /* 0xff80000027047808 */ /* 0x000fe40004800000 */
[----:B------:R-:W-:Y:S01]  /*3620*/  FMNMX.FTZ R24, R45, R5, !PT ;  /* 0x000000052d187209 */ /* 0x000fe20007810000 */
[----:B-1----:R-:W-:Y:S06]  /*3630*/  @!P5 BRA `(.L_x_1111) ;  /* 0x00000000004cd947 */ /* 0x002fec0003800000 */
[----:B------:R-:W-:-:S04]  /*3640*/  IMAD.U32 R32, RZ, RZ, UR13 ;  /* 0x0000000dff207e24 */ /* 0x000fc8000f8e00ff */
[----:B------:R-:W-:-:S04]  /*3650*/  VIADD R32, R32, 0xfffffffe ;  /* 0xfffffffe20207836 */ /* 0x000fc80000000000 */
[-C--:B------:R-:W-:Y:S02]  /*3660*/  IMAD R85, R85, R32.reuse, RZ ;  /* 0x0000002055557224 */ /* 0x080fe400078e02ff */
[----:B------:R-:W-:-:S05]  /*3670*/  IMAD.WIDE.U32 R32, R86, R32, RZ ;  /* 0x0000002056207225 */ /* 0x000fca00078e00ff */
[----:B------:R-:W-:Y:S02]  /*3680*/  IADD3 R85, PT, PT, R33, R85, RZ ;  /* 0x0000005521557210 */ /* 0x000fe40007ffe0ff */
[----:B------:R-:W-:Y:S02]  /*3690*/  IADD3 R88, P1, PT, R88, R32, RZ ;  /* 0x0000002058587210 */ /* 0x000fe40007f3e0ff */
[----:B------:R-:W-:-:S03]  /*36a0*/  LEA R38, P2, R32, R226, 0x1 ;  /* 0x000000e220267211 */ /* 0x000fc600078408ff */
[--C-:B------:R-:W-:Y:S01]  /*36b0*/  IMAD.X R87, R87, 0x1, R85.reuse, P1 ;  /* 0x0000000157577824 */ /* 0x100fe200008e0655 */
[----:B------:R-:W-:Y:S02]  /*36c0*/  LEA R48, P1, R88, R226, 0x1 ;  /* 0x000000e258307211 */ /* 0x000fe400078208ff */
        /* <DEDUP_REMOVED lines=10> */
.L_x_1111:
[-C--:B------:R-:W-:Y:S01]  /*3770*/  ISETP.GE.AND P4, PT, R54, R171.reuse, PT ;  /* 0x000000ab3600720c */ /* 0x080fe20003f86270 */
[----:B------:R-:W2:Y:S01]  /*3780*/  SHFL.BFLY PT, R32, R24, 0x2, 0x1f ;  /* 0x0c401f0018207f89 */ /* 0x000ea200000e0000 */
[-C--:B------:R-:W-:Y:S01]  /*3790*/  ISETP.GE.AND P2, PT, R52, R171.reuse, PT ;  /* 0x000000ab3400720c */ /* 0x080fe20003f46270 */
[----:B------:R-:W3:Y:S01]  /*37a0*/  LDCU UR6, c[0x0][0x45c] ;  /* 0x00008b80ff0677ac */ /* 0x000ee20008000800 */
[----:B------:R-:W-:Y:S01]  /*37b0*/  ISETP.GE.AND P3, PT, R53, R171, PT ;  /* 0x000000ab3500720c */ /* 0x000fe20003f66270 */
[----:B------:R-:W-:Y:S01]  /*37c0*/  IMAD R43, R90, R43, R89 ;  /* 0x0000002b5a2b7224 */ /* 0x000fe200078e0259 */
[----:B------:R-:W-:Y:S01]  /*37d0*/  FSEL R40, R34, -INF , !P4 ;  /* 0xff80000022287808 */ /* 0x000fe20006000000 */
[----:B------:R-:W-:Y:S01]  /*37e0*/  IMAD.U32 R220, RZ, RZ, UR14 ;  /* 0x0000000effdc7e24 */ /* 0x000fe2000f8e00ff */
[-C--:B------:R-:W-:Y:S01]  /*37f0*/  ISETP.GE.AND P1, PT, R30, R171.reuse, PT ;  /* 0x000000ab1e00720c */ /* 0x080fe20003f26270 */
[----:B------:R-:W-:Y:S01]  /*3800*/  IMAD.SHL.U32 R43, R43, 0x20, RZ ;  /* 0x000000202b2b7824 */ /* 0x000fe200078e00ff */
[----:B------:R-:W-:Y:S01]  /*3810*/  FSEL R26, R26, -INF , !P2 ;  /* 0xff8000001a1a7808 */ /* 0x000fe20005000000 */
[----:B------:R-:W-:Y:S01]  /*3820*/  UIADD3 UR25, UPT, UPT, UR19, -0x4498517b, URZ ;  /* 0xbb67ae8513197890 */ /* 0x000fe2000fffe0ff */
[----:B------:R-:W-:Y:S01]  /*3830*/  FSEL R5, R35, -INF , !P3 ;  /* 0xff80000023057808 */ /* 0x000fe20005800000 */
[----:B------:R-:W-:Y:S01]  /*3840*/  UIADD3 UR26, UPT, UPT, UR18, -0x61c88647, URZ ;  /* 0x9e3779b9121a7890 */ /* 0x000fe2000fffe0ff */
[-C--:B------:R-:W-:Y:S01]  /*3850*/  ISETP.GE.AND P2, PT, R29, R171.reuse, PT ;  /* 0x000000ab1d00720c */ /* 0x080fe20003f46270 */
[----:B------:R-:W-:Y:S01]  /*3860*/  UIADD3 UR7, UPT, UPT, UR18, 0x3c6ef372, URZ ;  /* 0x3c6ef37212077890 */ /* 0x000fe2000fffe0ff */
[----:B------:R-:W-:Y:S01]  /*3870*/  FMNMX3.FTZ R33, R6, R4, R40, !PT ;  /* 0x0000000406217276 */ /* 0x000fe20007810028 */
[----:B------:R-:W-:Y:S01]  /*3880*/  UIADD3 UR24, UPT, UPT, UR19, 0x76cf5d0a, URZ ;  /* 0x76cf5d0a13187890 */ /* 0x000fe2000fffe0ff */
[----:B------:R-:W-:Y:S01]  /*3890*/  FSEL R27, R27, -INF , !P1 ;  /* 0xff8000001b1b7808 */ /* 0x000fe20004800000 */
[----:B------:R-:W-:Y:S01]  /*38a0*/  UIADD3 UR22, UPT, UPT, UR19, 0x32370b8f, URZ ;  /* 0x32370b8f13167890 */ /* 0x000fe2000fffe0ff */
[----:B------:R-:W-:Y:S01]  /*38b0*/  ISETP.GE.AND P1, PT, R28, R171, PT ;  /* 0x000000ab1c00720c */ /* 0x000fe20003f26270 */
[----:B------:R-:W-:Y:S01]  /*38c0*/  UIADD3 UR23, UPT, UPT, UR18, -0x255992d5, URZ ;  /* 0xdaa66d2b12177890 */ /* 0x000fe2000fffe0ff */
[----:B------:R-:W-:Y:S01]  /*38d0*/  FSEL R46, R46, -INF , !P2 ;  /* 0xff8000002e2e7808 */ /* 0x000fe20005000000 */
[----:B------:R-:W-:Y:S01]  /*38e0*/  UIADD3 UR21, UPT, UPT, UR18, 0x78dde6e4, URZ ;  /* 0x78dde6e412157890 */ /* 0x000fe2000fffe0ff */
[----:B------:R-:W-:Y:S01]  /*38f0*/  FMNMX3.FTZ R33, R33, R5, R26, !PT ;  /* 0x0000000521217276 */ /* 0x000fe2000781001a */
[----:B------:R-:W4:Y:S01]  /*3900*/  LDC R201, c[0x0][0x4f8] ;  /* 0x00013e00ffc97b82 */ /* 0x000f220000000800 */
[----:B------:R-:W-:Y:S01]  /*3910*/  FSEL R47, R47, -INF , !P1 ;  /* 0xff8000002f2f7808 */ /* 0x000fe20004800000 */
[----:B------:R-:W-:Y:S01]  /*3920*/  UIADD3 UR20, UPT, UPT, UR19, -0x126145ec, URZ ;  /* 0xed9eba1413147890 */ /* 0x000fe2000fffe0ff */
[----:B------:R-:W-:Y:S01]  /*3930*/  FMNMX3.FTZ R33, R33, R27, R46, !PT ;  /* 0x0000001b21217276 */ /* 0x000fe2000781002e */
[----:B------:R-:W-:Y:S01]  /*3940*/  UIADD3 UR10, UPT, UPT, UR19, -0x56f99767, URZ ;  /* 0xa9066899130a7890 */ /* 0x000fe2000fffe0ff */
[----:B--2---:R-:W-:Y:S01]  /*3950*/  FMNMX.FTZ R24, R24, R32, !PT ;  /* 0x0000002018187209 */ /* 0x004fe20007810000 */
[----:B------:R-:W-:Y:S01]  /*3960*/  UIADD3 UR9, UPT, UPT, UR18, -0x4ab325aa, URZ ;  /* 0xb54cda5612097890 */ /* 0x000fe2000fffe0ff */
[----:B-1----:R-:W-:Y:S01]  /*3970*/  FMNMX.FTZ R38, R47, R33, !PT ;  /* 0x000000212f267209 */ /* 0x002fe20007810000 */
[----:B------:R-:W-:Y:S01]  /*3980*/  UIADD3 UR11, UPT, UPT, UR18, 0x1715609d, URZ ;  /* 0x1715609d120b7890 */ /* 0x000fe2000fffe0ff */
[----:B------:R-:W-:Y:S01]  /*3990*/  LOP3.LUT R178, R169, 0x1f, RZ, 0xc0, !PT ;  /* 0x0000001fa9b27812 */ /* 0x000fe200078ec0ff */
[----:B------:R-:W1:Y:S01]  /*39a0*/  SHFL.BFLY PT, R166, R24, 0x1, 0x1f ;  /* 0x0c201f0018a67f89 */ /* 0x000e6200000e0000 */
[----:B------:R-:W-:Y:S01]  /*39b0*/  SHF.R.S32.HI R85, RZ, 0x1f, R43 ;  /* 0x0000001fff557819 */ /* 0x000fe2000001142b */
[----:B------:R-:W-:Y:S01]  /*39c0*/  IMAD.MOV.U32 R180, RZ, RZ, 0x20 ;  /* 0x00000020ffb47424 */ /* 0x000fe200078e00ff */
[----:B------:R-:W-:Y:S01]  /*39d0*/  IADD3 R178, P2, P1, R43, R83, R178 ;  /* 0x000000532bb27210 */ /* 0x000fe2000795e0b2 */
[----:B------:R-:W2:Y:S01]  /*39e0*/  SHFL.BFLY PT, R32, R38, 0x2, 0x1f ;  /* 0x0c401f0026207f89 */ /* 0x000ea200000e0000 */
[----:B------:R-:W-:Y:S01]  /*39f0*/  SHF.R.U32.HI R34, RZ, 0x5, R169 ;  /* 0x00000005ff227819 */ /* 0x000fe200000116a9 */
[----:B------:R-:W-:Y:S01]  /*3a00*/  UIADD3 UR8, UPT, UPT, UR19, 0x646e171e, URZ ;  /* 0x646e171e13087890 */ /* 0x000fe2000fffe0ff */
[----:B------:R-:W-:Y:S01]  /*3a10*/  IADD3.X R85, PT, PT, R85, R82, RZ, P2, P1 ;  /* 0x0000005255557210 */ /* 0x000fe200017e24ff */
[----:B------:R-:W-:Y:S01]  /*3a20*/  IMAD.WIDE.U32 R178, R178, -0x2daee0ad, RZ ;  /* 0xd2511f53b2b27825 */ /* 0x000fe200078e00ff */
[----:B------:R-:W-:-:S02]  /*3a30*/  VIMNMX R214, PT, PT, R91, R84, PT ;  /* 0x000000545bd67248 */ /* 0x000fc40003fe0100 */
[----:B------:R-:W-:Y:S01]  /*3a40*/  VIADDMNMX R213, R91, 0x8, R84, PT ;  /* 0x000000085bd57846 */ /* 0x000fe20003800154 */
[----:B------:R-:W-:Y:S01]  /*3a50*/  IMAD R220, R220, 0x8, R34 ;  /* 0x00000008dcdc7824 */ /* 0x000fe200078e0222 */
[-C--:B------:R-:W-:Y:S02]  /*3a60*/  ISETP.GE.AND P4, PT, R31, R214.reuse, PT ;  /* 0x000000d61f00720c */ /* 0x080fe40003f86270 */
[-C--:B------:R-:W-:Y:S01]  /*3a70*/  ISETP.GE.AND P3, PT, R60, R214.reuse, PT ;  /* 0x000000d63c00720c */ /* 0x080fe20003f66270 */
[----:B------:R-:W-:Y:S01]  /*3a80*/  VIADD R176, R220, 0x4 ;  /* 0x00000004dcb07836 */ /* 0x000fe20000000000 */
[-C--:B------:R-:W-:Y:S01]  /*3a90*/  ISETP.GE.AND P2, PT, R54, R214.reuse, PT ;  /* 0x000000d63600720c */ /* 0x080fe20003f46270 */
[----:B------:R-:W-:Y:S01]  /*3aa0*/  IMAD.WIDE.U32 R220, R220, -0x326172a9, RZ ;  /* 0xcd9e8d57dcdc7825 */ /* 0x000fe200078e00ff */
[----:B------:R-:W-:Y:S02]  /*3ab0*/  FSEL R71, R20, -INF , !P4 ;  /* 0xff80000014477808 */ /* 0x000fe40006000000 */
[----:B------:R-:W-:Y:S01]  /*3ac0*/  ISETP.GE.AND P4, PT, R52, R214, PT ;  /* 0x000000d63400720c */ /* 0x000fe20003f86270 */
[----:B------:R-:W-:Y:S01]  /*3ad0*/  IMAD.WIDE.U32 R176, R176, -0x326172a9, RZ ;  /* 0xcd9e8d57b0b07825 */ /* 0x000fe200078e00ff */
[----:B------:R-:W-:-:S02]  /*3ae0*/  FSEL R70, R21, -INF , !P3 ;  /* 0xff80000015467808 */ /* 0x000fc40005800000 */
[----:B-1----:R-:W-:Y:S02]  /*3af0*/  FMNMX.FTZ R166, R24, R166, !PT ;  /* 0x000000a618a67209 */ /* 0x002fe40007810000 */
[----:B------:R-:W-:Y:S02]  /*3b00*/  FSEL R69, R16, -INF , !P2 ;  /* 0xff80000010457808 */ /* 0x000fe40005000000 */
[----:B--2---:R-:W-:Y:S01]  /*3b10*/  FMNMX.FTZ R38, R38, R32, !PT ;  /* 0x0000002026267209 */ /* 0x004fe20007810000 */
[C---:B---3--:R-:W-:Y:S01]  /*3b20*/  FMUL.FTZ R24, R166.reuse, UR6 ;  /* 0x00000006a6187c20 */ /* 0x048fe20008410000 */
[----:B------:R-:W-:Y:S02]  /*3b30*/  FSETP.NEU.FTZ.AND P1, PT, R166, -INF , PT ;  /* 0xff800000a600780b */ /* 0x000fe40003f3d000 */
[----:B------:R-:W-:Y:S01]  /*3b40*/  ISETP.GE.AND P3, PT, R30, R214, PT ;  /* 0x000000d61e00720c */ /* 0x000fe20003f66270 */
[----:B------:R-:W1:Y:S01]  /*3b50*/  SHFL.BFLY PT, R165, R38, 0x1, 0x1f ;  /* 0x0c201f0026a57f89 */ /* 0x000e6200000e0000 */
[----:B------:R-:W-:-:S02]  /*3b60*/  FSEL R24, R24, RZ, P1 ;  /* 0x000000ff18187208 */ /* 0x000fc40000800000 */
[----:B------:R-:W-:Y:S02]  /*3b70*/  ISETP.GE.AND P2, PT, R29, R214, PT ;  /* 0x000000d61d00720c */ /* 0x000fe40003f46270 */
[----:B------:R-:W-:Y:S01]  /*3b80*/  FSEL R205, R12, -INF , !P4 ;  /* 0xff8000000ccd7808 */ /* 0x000fe20006000000 */
[--C-:B------:R-:W-:Y:S01]  /*3b90*/  FFMA.FTZ R189, R42, UR6, -R24.reuse ;  /* 0x000000062abd7c23 */ /* 0x100fe20008010818 */
[----:B------:R-:W-:Y:S01]  /*3ba0*/  FMNMX3.FTZ R168, R71, R70, R69, !PT ;  /* 0x0000004647a87276 */ /* 0x000fe20007810045 */
[--C-:B------:R-:W-:Y:S01]  /*3bb0*/  FFMA.FTZ R187, R36, UR6, -R24.reuse ;  /* 0x0000000624bb7c23 */ /* 0x100fe20008010818 */
[----:B------:R-:W-:Y:S01]  /*3bc0*/  LOP3.LUT R236, R85, UR18, R177, 0x96, !PT ;  /* 0x0000001255ec7c12 */ /* 0x000fe2000f8e96b1 */
[--C-:B------:R-:W-:Y:S01]  /*3bd0*/  FFMA.FTZ R188, R41, UR6, -R24.reuse ;  /* 0x0000000629bc7c23 */ /* 0x100fe20008010818 */
[----:B------:R-:W-:Y:S01]  /*3be0*/  FSEL R206, R13, -INF , !P3 ;  /* 0xff8000000dce7808 */ /* 0x000fe20005800000 */
[--C-:B------:R-:W-:Y:S01]  /*3bf0*/  FFMA.FTZ R183, R7, UR6, -R24.reuse ;  /* 0x0000000607b77c23 */ /* 0x100fe20008010818 */
[----:B------:R-:W-:Y:S01]  /*3c00*/  FSEL R207, R8, -INF , !P2 ;  /* 0xff80000008cf7808 */ /* 0x000fe20005000000 */
[----:B------:R-:W-:Y:S01]  /*3c10*/  IMAD.WIDE.U32 R236, R236, -0x2daee0ad, RZ ;  /* 0xd2511f53ecec7825 */ /* 0x000fe200078e00ff */
[----:B------:R-:W-:Y:S01]  /*3c20*/  LOP3.LUT R86, R81, UR19, R179, 0x96, !PT ;  /* 0x0000001351567c12 */ /* 0x000fe2000f8e96b3 */
[----:B------:R-:W-:Y:S01]  /*3c30*/  MUFU.EX2 R189, R189 ;  /* 0x000000bd00bd7308 */ /* 0x000fe20000000800 */
[-C--:B------:R-:W-:Y:S01]  /*3c40*/  ISETP.GE.AND P4, PT, R31, R213.reuse, PT ;  /* 0x000000d51f00720c */ /* 0x080fe20003f86270 */
[----:B------:R-:W-:Y:S01]  /*3c50*/  FFMA.FTZ R192, R44, UR6, -R24 ;  /* 0x000000062cc07c23 */ /* 0x000fe20008010818 */
[----:B------:R-:W-:Y:S01]  /*3c60*/  LOP3.LUT R234, R178, UR25, R237, 0x96, !PT ;  /* 0x00000019b2ea7c12 */ /* 0x000fe2000f8e96ed */
[----:B------:R-:W-:Y:S01]  /*3c70*/  IMAD.WIDE.U32 R86, R86, -0x326172a9, RZ ;  /* 0xcd9e8d5756567825 */ /* 0x000fe200078e00ff */
[----:B------:R-:W-:-:S03]  /*3c80*/  ISETP.GE.AND P3, PT, R60, R213, PT ;  /* 0x000000d53c00720c */ /* 0x000fc60003f66270 */
[--C-:B------:R-:W-:Y:S01]  /*3c90*/  FFMA.FTZ R229, R45, UR6, -R24.reuse ;  /* 0x000000062de57c23 */ /* 0x100fe20008010818 */
[----:B------:R-:W-:Y:S01]  /*3ca0*/  ISETP.GE.AND P2, PT, R54, R213, PT ;  /* 0x000000d53600720c */ /* 0x000fe20003f46270 */
[----:B------:R-:W-:Y:S01]  /*3cb0*/  IMAD.WIDE.U32 R234, R234, -0x326172a9, RZ ;  /* 0xcd9e8d57eaea7825 */ /* 0x000fe200078e00ff */
[----:B-1----:R-:W-:Y:S01]  /*3cc0*/  FMNMX.FTZ R165, R38, R165, !PT ;  /* 0x000000a526a57209 */ /* 0x002fe20007810000 */
[----:B------:R-:W-:Y:S01]  /*3cd0*/  MUFU.EX2 R188, R188 ;  /* 0x000000bc00bc7308 */ /* 0x000fe20000000800 */
[----:B------:R-:W-:Y:S01]  /*3ce0*/  FSEL R68, R22, -INF , !P4 ;  /* 0xff80000016447808 */ /* 0x000fe20006000000 */
[--C-:B------:R-:W-:Y:S01]  /*3cf0*/  FFMA.FTZ R191, R37, UR6, -R24.reuse ;  /* 0x0000000625bf7c23 */ /* 0x100fe20008010818 */
[C---:B------:R-:W-:Y:S01]  /*3d00*/  FSETP.NEU.FTZ.AND P1, PT, R165.reuse, -INF , PT ;  /* 0xff800000a500780b */ /* 0x040fe20003f3d000 */
[----:B------:R-:W-:Y:S01]  /*3d10*/  FMUL.FTZ R228, R165, UR6 ;  /* 0x00000006a5e47c20 */ /* 0x000fe20008410000 */
[----:B------:R-:W-:Y:S01]  /*3d20*/  ISETP.GE.AND P4, PT, R52, R213, PT ;  /* 0x000000d53400720c */ /* 0x000fe20003f86270 */
[----:B------:R-:W-:Y:S01]  /*3d30*/  FFMA.FTZ R190, R25, UR6, -R24 ;  /* 0x0000000619be7c23 */ /* 0x000fe20008010818 */
[----:B------:R-:W-:Y:S01]  /*3d40*/  LOP3.LUT R32, R176, UR26, R87, 0x96, !PT ;  /* 0x0000001ab0207c12 */ /* 0x000fe2000f8e9657 */
[----:B------:R-:W-:Y:S01]  /*3d50*/  MUFU.EX2 R187, R187 ;  /* 0x000000bb00bb7308 */ /* 0x000fe20000000800 */
[----:B------:R-:W-:-:S02]  /*3d60*/  FSEL R228, R228, RZ, P1 ;  /* 0x000000ffe4e47208 */ /* 0x000fc40000800000 */
[----:B------:R-:W-:Y:S01]  /*3d70*/  ISETP.GE.AND P1, PT, R53, R214, PT ;  /* 0x000000d63500720c */ /* 0x000fe20003f26270 */
[----:B------:R-:W-:Y:S01]  /*3d80*/  IMAD.WIDE.U32 R34, R32, -0x2daee0ad, RZ ;  /* 0xd2511f5320227825 */ /* 0x000fe200078e00ff */
[----:B------:R-:W-:-:S03]  /*3d90*/  FSEL R52, R23, -INF , !P3 ;  /* 0xff80000017347808 */ /* 0x000fc60005800000 */
[--C-:B------:R-:W-:Y:S01]  /*3da0*/  FFMA.FTZ R186, R6, UR6, -R228.reuse ;  /* 0x0000000606ba7c23 */ /* 0x100fe200080108e4 */
[----:B------:R-:W-:Y:S01]  /*3db0*/  FSEL R55, R17, -INF , !P1 ;  /* 0xff80000011377808 */ /* 0x000fe20004800000 */
[--C-:B------:R-:W-:Y:S01]  /*3dc0*/  FFMA.FTZ R184, R40, UR6, -R228.reuse ;  /* 0x0000000628b87c23 */ /* 0x100fe200080108e4 */
[----:B------:R-:W-:Y:S01]  /*3dd0*/  ISETP.GE.AND P1, PT, R28, R214, PT ;  /* 0x000000d61c00720c */ /* 0x000fe20003f26270 */
[--C-:B------:R-:W-:Y:S01]  /*3de0*/  FFMA.FTZ R182, R5, UR6, -R228.reuse ;  /* 0x0000000605b67c23 */ /* 0x100fe200080108e4 */
[----:B------:R-:W-:Y:S01]  /*3df0*/  FMNMX3.FTZ R168, R168, R55, R205, !PT ;  /* 0x00000037a8a87276 */ /* 0x000fe200078100cd */
[--C-:B------:R-:W-:Y:S01]  /*3e00*/  FFMA.FTZ R185, R4, UR6, -R228.reuse ;  /* 0x0000000604b97c23 */ /* 0x100fe200080108e4 */
[----:B------:R-:W-:Y:S01]  /*3e10*/  FSEL R208, R9, -INF , !P1 ;  /* 0xff80000009d07808 */ /* 0x000fe20004800000 */
[----:B------:R-:W1:Y:S01]  /*3e20*/  MUFU.EX2 R183, R183 ;  /* 0x000000b700b77308 */ /* 0x000e620000000800 */
[----:B------:R-:W-:Y:S01]  /*3e30*/  FMNMX3.FTZ R168, R168, R206, R207, !PT ;  /* 0x000000cea8a87276 */ /* 0x000fe200078100cf */
[--C-:B------:R-:W-:Y:S01]  /*3e40*/  FFMA.FTZ R195, R26, UR6, -R228.reuse ;  /* 0x000000061ac37c23 */ /* 0x100fe200080108e4 */
[-C--:B------:R-:W-:Y:S01]  /*3e50*/  ISETP.GE.AND P1, PT, R53, R213.reuse, PT ;  /* 0x000000d53500720c */ /* 0x080fe20003f26270 */
[--C-:B------:R-:W-:Y:S01]  /*3e60*/  FFMA.FTZ R194, R27, UR6, -R228.reuse ;  /* 0x000000061bc27c23 */ /* 0x100fe200080108e4 */
[----:B------:R-:W-:Y:S01]  /*3e70*/  FMNMX.FTZ R168, R208, R168, !PT ;  /* 0x000000a8d0a87209 */ /* 0x000fe20007810000 */
[--C-:B------:R-:W-:Y:S01]  /*3e80*/  FFMA.FTZ R193, R46, UR6, -R228.reuse ;  /* 0x000000062ec17c23 */ /* 0x100fe200080108e4 */
[----:B------:R-:W-:Y:S01]  /*3e90*/  FSEL R54, R18, -INF , !P2 ;  /* 0xff80000012367808 */ /* 0x000fe20005000000 */
[----:B------:R-:W-:Y:S01]  /*3ea0*/  MUFU.EX2 R186, R186 ;  /* 0x000000ba00ba7308 */ /* 0x000fe20000000800 */
[----:B------:R-:W-:Y:S01]  /*3eb0*/  LOP3.LUT R48, R86, UR7, R235, 0x96, !PT ;  /* 0x0000000756307c12 */ /* 0x000fe2000f8e96eb */
[----:B------:R-:W2:Y:S01]  /*3ec0*/  SHFL.BFLY PT, R8, R168, 0x2, 0x1f ;  /* 0x0c401f00a8087f89 */ /* 0x000ea200000e0000 */
[-C--:B------:R-:W-:Y:S01]  /*3ed0*/  ISETP.GE.AND P3, PT, R30, R213.reuse, PT ;  /* 0x000000d51e00720c */ /* 0x080fe20003f66270 */
[----:B------:R-:W-:Y:S01]  /*3ee0*/  FFMA.FTZ R228, R47, UR6, -R228 ;  /* 0x000000062fe47c23 */ /* 0x000fe200080108e4 */
[----:B------:R-:W-:Y:S01]  /*3ef0*/  ISETP.GE.AND P2, PT, R29, R213, PT ;  /* 0x000000d51d00720c */ /* 0x000fe20003f46270 */
[----:B------:R-:W-:Y:S01]  /*3f00*/  IMAD.WIDE.U32 R48, R48, -0x2daee0ad, RZ ;  /* 0xd2511f5330307825 */ /* 0x000fe200078e00ff */
[----:B------:R-:W-:Y:S01]  /*3f10*/  FSEL R53, R19, -INF , !P1 ;  /* 0xff80000013357808 */ /* 0x000fe20004800000 */
[----:B------:R-:W-:Y:S01]  /*3f20*/  MUFU.EX2 R184, R184 ;  /* 0x000000b800b87308 */ /* 0x000fe20000000800 */
[----:B------:R-:W-:-:S02]  /*3f30*/  FSEL R210, R14, -INF , !P4 ;  /* 0xff8000000ed27808 */ /* 0x000fc40006000000 */
[----:B------:R-:W-:Y:S02]  /*3f40*/  FMNMX3.FTZ R101, R68, R52, R54, !PT ;  /* 0x0000003444657276 */ /* 0x000fe40007810036 */
[----:B------:R-:W-:Y:S02]  /*3f50*/  ISETP.GE.AND P1, PT, R28, R213, PT ;  /* 0x000000d51c00720c */ /* 0x000fe40003f26270 */
[----:B------:R-:W-:Y:S01]  /*3f60*/  FSEL R211, R15, -INF , !P3 ;  /* 0xff8000000fd37808 */ /* 0x000fe20005800000 */
[----:B------:R-:W3:Y:S01]  /*3f70*/  MUFU.EX2 R182, R182 ;  /* 0x000000b600b67308 */ /* 0x000ee20000000800 */
[----:B------:R-:W-:Y:S02]  /*3f80*/  FSEL R216, R10, -INF , !P2 ;  /* 0xff8000000ad87808 */ /* 0x000fe40005000000 */
[----:B------:R-:W-:Y:S02]  /*3f90*/  FMNMX3.FTZ R101, R101, R53, R210, !PT ;  /* 0x0000003565657276 */ /* 0x000fe400078100d2 */
[----:B------:R-:W-:-:S02]  /*3fa0*/  LOP3.LUT R32, R236, UR24, R35, 0x96, !PT ;  /* 0x00000018ec207c12 */ /* 0x000fc4000f8e9623 */
[----:B------:R-:W-:Y:S01]  /*3fb0*/  LOP3.LUT R34, R34, UR22, R49, 0x96, !PT ;  /* 0x0000001622227c12 */ /* 0x000fe2000f8e9631 */
[----:B------:R-:W5:Y:S01]  /*3fc0*/  MUFU.EX2 R185, R185 ;  /* 0x000000b900b97308 */ /* 0x000f620000000800 */
[----:B------:R-:W-:Y:S01]  /*3fd0*/  FSEL R217, R11, -INF , !P1 ;  /* 0xff8000000bd97808 */ /* 0x000fe20004800000 */
[----:B------:R-:W-:Y:S01]  /*3fe0*/  IMAD.WIDE.U32 R32, R32, -0x326172a9, RZ ;  /* 0xcd9e8d5720207825 */ /* 0x000fe200078e00ff */
[----:B------:R-:W-:Y:S02]  /*3ff0*/  FMNMX3.FTZ R101, R101, R211, R216, !PT ;  /* 0x000000d365657276 */ /* 0x000fe400078100d8 */
[----:B--2---:R-:W-:Y:S01]  /*4000*/  FMNMX.FTZ R168, R168, R8, !PT ;  /* 0x00000008a8a87209 */ /* 0x004fe20007810000 */
[----:B------:R-:W-:Y:S01]  /*4010*/  IMAD.WIDE.U32 R34, R34, -0x326172a9, RZ ;  /* 0xcd9e8d5722227825 */ /* 0x000fe200078e00ff */
[----:B------:R-:W-:Y:S01]  /*4020*/  FMNMX.FTZ R101, R217, R101, !PT ;  /* 0x00000065d9657209 */ /* 0x000fe20007810000 */
[----:B------:R-:W-:Y:S01]  /*4030*/  MUFU.EX2 R192, R192 ;  /* 0x000000c000c07308 */ /* 0x000fe20000000800 */
[----:B------:R-:W-:Y:S01]  /*4040*/  LOP3.LUT R33, R234, UR23, R33, 0x96, !PT ;  /* 0x00000017ea217c12 */ /* 0x000fe2000f8e9621 */
[----:B------:R-:W2:Y:S01]  /*4050*/  SHFL.BFLY PT, R84, R168, 0x1, 0x1f ;  /* 0x0c201f00a8547f89 */ /* 0x000ea200000e0000 */
[----:B------:R-:W-:-:S02]  /*4060*/  LOP3.LUT R32, R32, UR21, R35, 0x96, !PT ;  /* 0x0000001520207c12 */ /* 0x000fc4000f8e9623 */
[----:B------:R-:W-:Y:S01]  /*4070*/  LOP3.LUT R215, R80, 0x200, R0, 0xf8, !PT ;  /* 0x0000020050d77812 */ /* 0x000fe200078ef800 */
[----:B------:R-:W1:Y:S01]  /*4080*/  SHFL.BFLY PT, R167, R101, 0x2, 0x1f ;  /* 0x0c401f0065a77f89 */ /* 0x000e6200000e0000 */
[----:B------:R-:W-:Y:S01]  /*4090*/  IMAD.WIDE.U32 R42, R33, -0x2daee0ad, RZ ;  /* 0xd2511f53212a7825 */ /* 0x000fe200078e00ff */
[----:B------:R-:W-:Y:S01]  /*40a0*/  LOP3.LUT R240, R85, UR18, R221, 0x96, !PT ;  /* 0x0000001255f07c12 */ /* 0x000fe2000f8e96dd */
[----:B------:R-:W-:Y:S01]  /*40b0*/  MUFU.EX2 R229, R229 ;  /* 0x000000e500e57308 */ /* 0x000fe20000000800 */
[----:B------:R-:W-:Y:S01]  /*40c0*/  LEA R36, R215, UR5, 0x1 ;  /* 0x00000005d7247c11 */ /* 0x000fe2000f8e08ff */
[----:B------:R-:W-:Y:S01]  /*40d0*/  IMAD.WIDE.U32 R32, R32, -0x2daee0ad, RZ ;  /* 0xd2511f5320207825 */ /* 0x000fe200078e00ff */
[----:B------:R-:W-:Y:S02]  /*40e0*/  LOP3.LUT R38, R48, UR20, R43, 0x96, !PT ;  /* 0x0000001430267c12 */ /* 0x000fe4000f8e962b */
[----:B----4-:R-:W-:Y:S01]  /*40f0*/  LOP3.LUT R201, R201, 0xff, RZ, 0xc0, !PT ;  /* 0x000000ffc9c97812 */ /* 0x010fe200078ec0ff */
[----:B------:R-:W-:Y:S01]  /*4100*/  IMAD.WIDE.U32 R240, R240, -0x2daee0ad, RZ ;  /* 0xd2511f53f0f07825 */ /* 0x000fe200078e00ff */
[----:B------:R-:W-:Y:S01]  /*4110*/  LOP3.LUT R33, R42, UR10, R33, 0x96, !PT ;  /* 0x0000000a2a217c12 */ /* 0x000fe2000f8e9621 */
[----:B------:R-:W-:Y:S01]  /*4120*/  MUFU.EX2 R195, R195 ;  /* 0x000000c300c37308 */ /* 0x000fe20000000800 */
[----:B------:R-:W-:Y:S01]  /*4130*/  SEL R100, R180, 0xffffffe0, !P0 ;  /* 0xffffffe0b4647807 */ /* 0x000fe20004000000 */
[----:B------:R-:W-:Y:S01]  /*4140*/  IMAD.WIDE.U32 R38, R38, -0x326172a9, RZ ;  /* 0xcd9e8d5726267825 */ /* 0x000fe200078e00ff */
[----:B------:R-:W-:Y:S01]  /*4150*/  LOP3.LUT R238, R178, UR25, R241, 0x96, !PT ;  /* 0x00000019b2ee7c12 */ /* 0x000fe2000f8e96f1 */
[----:B------:R-:W4:Y:S01]  /*4160*/  LDSM.16.MT88.4 R148, [R36+0xa000] ;  /* 0x00a000002494783b */ /* 0x000f220000004200 */
[----:B------:R-:W-:Y:S01]  /*4170*/  UMOV UR25, 0xffffffff ;  /* 0xffffffff00197882 */ /* 0x000fe20000000000 */
[----:B------:R-:W-:Y:S01]  /*4180*/  IMAD.WIDE.U32 R42, R33, -0x326172a9, RZ ;  /* 0xcd9e8d57212a7825 */ /* 0x000fe200078e00ff */
[----:B------:R-:W-:Y:S01]  /*4190*/  LOP3.LUT R10, R34, UR11, R39, 0x96, !PT ;  /* 0x0000000b220a7c12 */ /* 0x000fe2000f8e9627 */
[----:B------:R-:W4:Y:S01]  /*41a0*/  MUFU.EX2 R194, R194 ;  /* 0x000000c200c27308 */ /* 0x000f220000000800 */
[----:B--2---:R-:W-:Y:S01]  /*41b0*/  FMNMX.FTZ R168, R168, R84, !PT ;  /* 0x00000054a8a87209 */ /* 0x004fe20007810000 */
[----:B------:R-:W-:Y:S01]  /*41c0*/  VIADD R7, R36, 0xa000 ;  /* 0x0000a00024077836 */ /* 0x000fe20000000000 */
[----:B------:R-:W-:Y:S01]  /*41d0*/  LOP3.LUT R129, R38, UR9, R43, 0x96, !PT ;  /* 0x0000000926817c12 */ /* 0x000fe2000f8e962b */
[----:B------:R-:W-:Y:S01]  /*41e0*/  VIADD R102, R36, 0xa040 ;  /* 0x0000a04024667836 */ /* 0x000fe20000000000 */
[C---:B------:R-:W-:Y:S01]  /*41f0*/  PRMT R131, R42.reuse, 0x7772, RZ ;  /* 0x000077722a837816 */ /* 0x040fe200000000ff */
[----:B------:R-:W-:Y:S01]  /*4200*/  @P6 VIADD R102, R7, 0xffffffc0 ;  /* 0xffffffc007666836 */ /* 0x000fe20000000000 */
[----:B------:R-:W-:Y:S01]  /*4210*/  PRMT R7, R42, 0x7773, RZ ;  /* 0x000077732a077816 */ /* 0x000fe200000000ff */
[----:B------:R-:W-:Y:S01]  /*4220*/  IMAD.MOV.U32 R6, RZ, RZ, R42 ;  /* 0x000000ffff067224 */ /* 0x000fe200078e002a */
[C---:B------:R-:W-:Y:S01]  /*4230*/  LOP3.LUT R5, R129.reuse, 0xffff, RZ, 0xc0, !PT ;  /* 0x0000ffff81057812 */ /* 0x040fe200078ec0ff */
[----:B------:R-:W-:Y:S01]  /*4240*/  IMAD.WIDE.U32 R238, R238, -0x326172a9, RZ ;  /* 0xcd9e8d57eeee7825 */ /* 0x000fe200078e00ff */
[----:B------:R-:W-:-:S03]  /*4250*/  PRMT R4, R129, 0x7632, R4 ;  /* 0x0000763281047816 */ /* 0x000fc60000000004 */
[----:B------:R-:W-:Y:S01]  /*4260*/  FMUL.FTZ R218, R168, UR6 ;  /* 0x00000006a8da7c20 */ /* 0x000fe20008410000 */
[----:B-1----:R-:W-:Y:S01]  /*4270*/  FMNMX.FTZ R167, R101, R167, !PT ;  /* 0x000000a765a77209 */ /* 0x002fe20007810000 */
[----:B------:R-:W-:Y:S01]  /*4280*/  IMAD.WIDE.U32 R10, R10, -0x2daee0ad, RZ ;  /* 0xd2511f530a0a7825 */ /* 0x000fe200078e00ff */
[----:B------:R-:W-:Y:S01]  /*4290*/  LOP3.LUT R128, R129, 0xff, RZ, 0xc0, !PT ;  /* 0x000000ff81807812 */ /* 0x000fe200078ec0ff */
[----:B------:R-:W-:Y:S01]  /*42a0*/  MUFU.EX2 R193, R193 ;  /* 0x000000c100c17308 */ /* 0x000fe20000000800 */
[----:B------:R-:W-:Y:S01]  /*42b0*/  PRMT R130, R42, 0x7771, RZ ;  /* 0x000077712a827816 */ /* 0x000fe200000000ff */
[----:B------:R-:W-:Y:S01]  /*42c0*/  IMAD R201, R201, 0x10000, R201 ;  /* 0x00010000c9c97824 */ /* 0x000fe200078e02c9 */
[----:B------:R-:W-:Y:S01]  /*42d0*/  LOP3.LUT R6, R6, 0xff, RZ, 0xc0, !PT ;  /* 0x000000ff06067812 */ /* 0x000fe200078ec0ff */
[----:B------:R-:W-:Y:S01]  /*42e0*/  IMAD.MOV.U32 R8, RZ, RZ, R10 ;  /* 0x000000ffff087224 */ /* 0x000fe200078e000a */
[----:B------:R-:W-:Y:S01]  /*42f0*/  PRMT R131, R131, 0x5410, R7 ;  /* 0x0000541083837816 */ /* 0x000fe20000000007 */
[----:B------:R-:W-:Y:S01]  /*4300*/  IMAD.IADD R103, R36, 0x1, R100 ;  /* 0x0000000124677824 */ /* 0x000fe200078e0264 */
[----:B------:R-:W-:Y:S01]  /*4310*/  SHF.R.U32.HI R129, RZ, 0x18, R129 ;  /* 0x00000018ff817819 */ /* 0x000fe20000011681 */
[----:B------:R-:W-:Y:S01]  /*4320*/  IMAD.IADD R100, R100, 0x1, R102 ;  /* 0x0000000164647824 */ /* 0x000fe200078e0266 */
[----:B------:R-:W-:Y:S01]  /*4330*/  SHF.R.U32.HI R5, RZ, 0x8, R5 ;  /* 0x00000008ff057819 */ /* 0x000fe20000011605 */
[----:B------:R-:W1:Y:S01]  /*4340*/  MUFU.EX2 R228, R228 ;  /* 0x000000e400e47308 */ /* 0x000e620000000800 */
[----:B------:R-:W-:Y:S01]  /*4350*/  LOP3.LUT R4, R4, 0xff, RZ, 0xc0, !PT ;  /* 0x000000ff04047812 */ /* 0x000fe200078ec0ff */
[----:B------:R-:W2:Y:S01]  /*4360*/  LDSM.16.MT88.4 R48, [R103+0xa000] ;  /* 0x00a000006730783b */ /* 0x000ea20000004200 */
[----:B------:R-:W-:-:S02]  /*4370*/  LOP3.LUT R84, R220, UR26, R87, 0x96, !PT ;  /* 0x0000001adc547c12 */ /* 0x000fc4000f8e9657 */
[----:B------:R-:W-:Y:S01]  /*4380*/  LOP3.LUT R85, R86, UR7, R239, 0x96, !PT ;  /* 0x0000000756557c12 */ /* 0x000fe2000f8e96ef */
[----:B------:R-:W1:Y:S01]  /*4390*/  SHFL.BFLY PT, R87, R167, 0x1, 0x1f ;  /* 0x0c201f00a7577f89 */ /* 0x000e6200000e0000 */
[----:B------:R-:W-:Y:S01]  /*43a0*/  PRMT R130, R6, 0x5410, R130 ;  /* 0x0000541006827816 */ /* 0x000fe20000000082 */
[----:B------:R-:W-:Y:S01]  /*43b0*/  IMAD.WIDE.U32 R136, R84, -0x2daee0ad, RZ ;  /* 0xd2511f5354887825 */ /* 0x000fe200078e00ff */
[----:B------:R-:W-:Y:S01]  /*43c0*/  LOP3.LUT R131, R131, 0xff00ff, RZ, 0xc0, !PT ;  /* 0x00ff00ff83837812 */ /* 0x000fe200078ec0ff */
[----:B------:R-:W-:Y:S01]  /*43d0*/  MUFU.EX2 R191, R191 ;  /* 0x000000bf00bf7308 */ /* 0x000fe20000000800 */
[----:B------:R-:W-:Y:S01]  /*43e0*/  PRMT R128, R128, 0x5410, R5 ;  /* 0x0000541080807816 */ /* 0x000fe20000000005 */
[----:B------:R-:W-:Y:S01]  /*43f0*/  IMAD.WIDE.U32 R84, R85, -0x2daee0ad, RZ ;  /* 0xd2511f5355547825 */ /* 0x000fe200078e00ff */
[----:B------:R-:W-:Y:S01]  /*4400*/  PRMT R129, R4, 0x5410, R129 ;  /* 0x0000541004817816 */ /* 0x000fe20000000081 */
[----:B------:R-:W1:Y:S01]  /*4410*/  LDSM.16.MT88.4 R64, [R102] ;  /* 0x000000006640783b */ /* 0x000e620000004200 */
[----:B------:R-:W-:-:S02]  /*4420*/  HSET2.LE.AND R130, R130, R201, PT ;  /* 0x000000c982827233 */ /* 0x000fc40003803000 */
[--C-:B------:R-:W-:Y:S01]  /*4430*/  HSET2.LE.AND R131, R131, R201.reuse, PT ;  /* 0x000000c983837233 */ /* 0x100fe20003803000 */
[----:B------:R-:W1:Y:S01]  /*4440*/  MUFU.EX2 R190, R190 ;  /* 0x000000be00be7308 */ /* 0x000e620000000800 */
[--C-:B------:R-:W-:Y:S01]  /*4450*/  HSET2.LE.AND R128, R128, R201.reuse, PT ;  /* 0x000000c980807233 */ /* 0x100fe20003803000 */
[----:B------:R-:W1:Y:S01]  /*4460*/  LDSM.16.MT88.4 R80, [R100] ;  /* 0x000000006450783b */ /* 0x000e620000004200 */
[--C-:B------:R-:W-:Y:S02]  /*4470*/  HSET2.LE.AND R129, R129, R201.reuse, PT ;  /* 0x000000c981817233 */ /* 0x100fe40003803000 */
[----:B------:R-:W-:Y:S01]  /*4480*/  F2FP.BF16.F32.PACK_AB R7, R183, R187 ;  /* 0x000000bbb707723e */ /* 0x000fe200000010ff */
[----:B------:R-:W1:Y:S01]  /*4490*/  LDSM.16.MT88.4 R96, [R36+0xb000] ;  /* 0x00b000002460783b */ /* 0x000e620000004200 */
[----:B---3--:R-:W-:Y:S02]  /*44a0*/  F2FP.BF16.F32.PACK_AB R6, R182, R184 ;  /* 0x000000b8b606723e */ /* 0x008fe400000010ff */
[----:B------:R-:W-:Y:S01]  /*44b0*/  F2FP.BF16.F32.PACK_AB R5, R188, R189 ;  /* 0x000000bdbc05723e */ /* 0x000fe200000010ff */
[----:B------:R-:W3:Y:S01]  /*44c0*/  LDSM.16.MT88.4 R112, [R103+0xb000] ;  /* 0x00b000006770783b */ /* 0x000ee20000004200 */
[----:B-----5:R-:W-:Y:S01]  /*44d0*/  F2FP.BF16.F32.PACK_AB R4, R185, R186 ;  /* 0x000000bab904723e */ /* 0x020fe200000010ff */
[----:B------:R-:W-:Y:S01]  /*44e0*/  FADD.FTZ R188, R189, R188 ;  /* 0x000000bcbdbc7221 */ /* 0x000fe20000010000 */
[----:B------:R-:W-:Y:S01]  /*44f0*/  PRMT R38, R10, 0x7771, RZ ;  /* 0x000077710a267816 */ /* 0x000fe200000000ff */
[----:B------:R-:W5:Y:S01]  /*4500*/  LDSM.16.MT88.4 R120, [R102+0x1000] ;  /* 0x001000006678783b */ /* 0x000f620000004200 */
[----:B------:R-:W-:Y:S01]  /*4510*/  LOP3.LUT R8, R8, 0xff, RZ, 0xc0, !PT ;  /* 0x000000ff08087812 */ /* 0x000fe200078ec0ff */
[----:B------:R-:W-:Y:S01]  /*4520*/  FADD.FTZ R185, R186, R185 ;  /* 0x000000b9bab97221 */ /* 0x000fe20000010000 */
[----:B------:R-:W-:Y:S01]  /*4530*/  FSETP.NEU.FTZ.AND P1, PT, R168, -INF , PT ;  /* 0xff800000a800780b */ /* 0x000fe20003f3d000 */
[----:B------:R-:W-:Y:S01]  /*4540*/  LDSM.16.MT88.4 R172, [R36+0xa800] ;  /* 0x00a8000024ac783b */ /* 0x000fe20000004200 */
[----:B------:R-:W-:Y:S01]  /*4550*/  LOP3.LUT R230, R240, UR24, R137, 0x96, !PT ;  /* 0x00000018f0e67c12 */ /* 0x000fe2000f8e9689 */
[----:B------:R-:W-:Y:S01]  /*4560*/  FADD.FTZ R188, R187, R188 ;  /* 0x000000bcbbbc7221 */ /* 0x000fe20000010000 */
[----:B------:R-:W-:Y:S01]  /*4570*/  LOP3.LUT R136, R136, UR22, R85, 0x96, !PT ;  /* 0x0000001688887c12 */ /* 0x000fe2000f8e9655 */
[----:B------:R3:W-:Y:S01]  /*4580*/  LDSM.16.MT88.4 R20, [R36+0xb800] ;  /* 0x00b800002414783b */ /* 0x0007e20000004200 */
[----:B------:R-:W-:Y:S01]  /*4590*/  LOP3.LUT R32, R32, UR8, R11, 0x96, !PT ;  /* 0x0000000820207c12 */ /* 0x000fe2000f8e960b */
[----:B------:R-:W-:Y:S01]  /*45a0*/  IMAD.WIDE.U32 R230, R230, -0x326172a9, RZ ;  /* 0xcd9e8d57e6e67825 */ /* 0x000fe200078e00ff */
[----:B------:R-:W-:Y:S01]  /*45b0*/  LOP3.LUT R130, R7, R130, RZ, 0xc0, !PT ;  /* 0x0000008207827212 */ /* 0x000fe200078ec0ff */
[----:B------:R-:W-:Y:S01]  /*45c0*/  LDSM.16.MT88.4 R28, [R102+0x800] ;  /* 0x00080000661c783b */ /* 0x000fe20000004200 */
[----:B------:R-:W-:Y:S01]  /*45d0*/  LOP3.LUT R131, R6, R131, RZ, 0xc0, !PT ;  /* 0x0000008306837212 */ /* 0x000fe200078ec0ff */
[----:B------:R-:W-:Y:S01]  /*45e0*/  IMAD.WIDE.U32 R136, R136, -0x326172a9, RZ ;  /* 0xcd9e8d5788887825 */ /* 0x000fe200078e00ff */
[----:B------:R-:W-:Y:S01]  /*45f0*/  LOP3.LUT R128, R5, R128, RZ, 0xc0, !PT ;  /* 0x0000008005807212 */ /* 0x000fe200078ec0ff */
[----:B------:R-:W-:Y:S01]  /*4600*/  LDSM.16.MT88.4 R24, [R100+0x800] ;  /* 0x000800006418783b */ /* 0x000fe20000004200 */
[----:B------:R-:W-:Y:S01]  /*4610*/  LOP3.LUT R129, R4, R129, RZ, 0xc0, !PT ;  /* 0x0000008104817212 */ /* 0x000fe200078ec0ff */
[----:B------:R-:W-:Y:S01]  /*4620*/  FADD.FTZ R185, R184, R185 ;  /* 0x000000b9b8b97221 */ /* 0x000fe20000010000 */
[C---:B------:R-:W-:Y:S01]  /*4630*/  PRMT R9, R10.reuse, 0x7773, RZ ;  /* 0x000077730a097816 */ /* 0x040fe200000000ff */
[----:B------:R-:W5:Y:S01]  /*4640*/  LDSM.16.MT88.4 R4, [R100+0x1000] ;  /* 0x001000006404783b */ /* 0x000f620000004200 */
[----:B------:R-:W-:Y:S01]  /*4650*/  PRMT R39, R10, 0x7772, RZ ;  /* 0x000077720a277816 */ /* 0x000fe200000000ff */
[----:B------:R-:W-:Y:S01]  /*4660*/  FADD.FTZ R188, R183, R188 ;  /* 0x000000bcb7bc7221 */ /* 0x000fe20000010000 */
[----:B------:R-:W-:Y:S01]  /*4670*/  PRMT R38, R8, 0x5410, R38 ;  /* 0x0000541008267816 */ /* 0x000fe20000000026 */
[----:B------:R-:W-:Y:S01]  /*4680*/  LDSM.16.MT88.4 R16, [R103+0xb800] ;  /* 0x00b800006710783b */ /* 0x000fe20000004200 */
[----:B------:R-:W-:Y:S01]  /*4690*/  FSEL R218, R218, RZ, P1 ;  /* 0x000000ffdada7208 */ /* 0x000fe20000800000 */
[C---:B----4-:R-:W-:Y:S01]  /*46a0*/  HMMA.16816.F32.BF16 R156, R128.reuse, R148, RZ ;  /* 0x00000094809c723c */ /* 0x050fe200000418ff */
[C---:B------:R-:W-:Y:S01]  /*46b0*/  LOP3.LUT R10, R32.reuse, 0xffff, RZ, 0xc0, !PT ;  /* 0x0000ffff200a7812 */ /* 0x040fe200078ec0ff */
[----:B------:R-:W-:Y:S01]  /*46c0*/  LDSM.16.MT88.4 R12, [R102+0x1800] ;  /* 0x00180000660c783b */ /* 0x000fe20000004200 */
[----:B------:R-:W-:Y:S01]  /*46d0*/  PRMT R8, R32, 0x7632, R8 ;  /* 0x0000763220087816 */ /* 0x000fe20000000008 */
[--C-:B------:R-:W-:Y:S01]  /*46e0*/  FFMA.FTZ R199, R70, UR6, -R218.reuse ;  /* 0x0000000646c77c23 */ /* 0x100fe200080108da */
[----:B------:R-:W-:Y:S01]  /*46f0*/  PRMT R39, R39, 0x5410, R9 ;  /* 0x0000541027277816 */ /* 0x000fe20000000009 */
[--C-:B------:R-:W-:Y:S01]  /*4700*/  FFMA.FTZ R196, R71, UR6, -R218.reuse ;  /* 0x0000000647c47c23 */ /* 0x100fe200080108da */
[----:B------:R-:W-:Y:S01]  /*4710*/  LOP3.LUT R9, R32, 0xff, RZ, 0xc0, !PT ;  /* 0x000000ff20097812 */ /* 0x000fe200078ec0ff */
[----:B------:R-:W-:Y:S01]  /*4720*/  FFMA.FTZ R198, R69, UR6, -R218 ;  /* 0x0000000645c67c23 */ /* 0x000fe200080108da */
[----:B------:R-:W-:Y:S01]  /*4730*/  SHF.R.U32.HI R10, RZ, 0x8, R10 ;  /* 0x00000008ff0a7819 */ /* 0x000fe2000001160a */
[----:B------:R-:W-:Y:S01]  /*4740*/  FFMA.FTZ R197, R55, UR6, -R218 ;  /* 0x0000000637c57c23 */ /* 0x000fe200080108da */
[----:B------:R-:W-:Y:S01]  /*4750*/  SHF.R.U32.HI R37, RZ, 0x18, R32 ;  /* 0x00000018ff257819 */ /* 0x000fe20000011620 */
[----:B------:R-:W-:Y:S01]  /*4760*/  MUFU.EX2 R196, R196 ;  /* 0x000000c400c47308 */ /* 0x000fe20000000800 */
[----:B------:R-:W-:Y:S01]  /*4770*/  LOP3.LUT R8, R8, 0xff, RZ, 0xc0, !PT ;  /* 0x000000ff08087812 */ /* 0x000fe200078ec0ff */
[----:B------:R-:W4:Y:S01]  /*4780*/  LDSM.16.MT88.4 R32, [R103+0xa800] ;  /* 0x00a800006720783b */ /* 0x000f220000004200 */
[----:B------:R-:W-:Y:S01]  /*4790*/  LOP3.LUT R70, R238, UR23, R231, 0x96, !PT ;  /* 0x00000017ee467c12 */ /* 0x000fe2000f8e96e7 */
[C---:B--2---:R-:W-:Y:S01]  /*47a0*/  HMMA.16816.F32.BF16 R40, R128.reuse, R48, RZ ;  /* 0x000000308028723c */ /* 0x044fe200000418ff */
[----:B------:R-:W-:Y:S01]  /*47b0*/  LOP3.LUT R230, R230, UR21, R137, 0x96, !PT ;  /* 0x00000015e6e67c12 */ /* 0x000fe2000f8e9689 */
[----:B------:R-:W-:Y:S01]  /*47c0*/  FFMA.FTZ R205, R205, UR6, -R218 ;  /* 0x00000006cdcd7c23 */ /* 0x000fe200080108da */
[----:B------:R-:W-:Y:S01]  /*47d0*/  PRMT R10, R9, 0x5410, R10 ;  /* 0x00005410090a7816 */ /* 0x000fe2000000000a */
[----:B------:R-:W-:Y:S01]  /*47e0*/  IMAD.WIDE.U32 R70, R70, -0x2daee0ad, RZ ;  /* 0xd2511f5346467825 */ /* 0x000fe200078e00ff */
[----:B------:R-:W-:Y:S01]  /*47f0*/  LOP3.LUT R39, R39, 0xff00ff, RZ, 0xc0, !PT ;  /* 0x00ff00ff27277812 */ /* 0x000fe200078ec0ff */
[----:B------:R-:W-:Y:S01]  /*4800*/  MUFU.EX2 R198, R198 ;  /* 0x000000c600c67308 */ /* 0x000fe20000000800 */
[----:B------:R-:W-:Y:S01]  /*4810*/  PRMT R37, R8, 0x5410, R37 ;  /* 0x0000541008257816 */ /* 0x000fe20000000025 */
[----:B------:R-:W-:Y:S01]  /*4820*/  IMAD.WIDE.U32 R230, R230, -0x2daee0ad, RZ ;  /* 0xd2511f53e6e67825 */ /* 0x000fe200078e00ff */
[----:B-1----:R-:W-:Y:S01]  /*4830*/  FMNMX.FTZ R167, R167, R87, !PT ;  /* 0x00000057a7a77209 */ /* 0x002fe20007810000 */
[C---:B------:R-:W-:Y:S01]  /*4840*/  HMMA.16816.F32.BF16 R56, R128.reuse, R64, RZ ;  /* 0x000000408038723c */ /* 0x040fe200000418ff */
[--C-:B------:R-:W-:Y:S01]  /*4850*/  HSET2.LE.AND R38, R38, R201.reuse, PT ;  /* 0x000000c926267233 */ /* 0x100fe20003803000 */
[--C-:B------:R-:W-:Y:S01]  /*4860*/  FFMA.FTZ R206, R206, UR6, -R218.reuse ;  /* 0x00000006cece7c23 */ /* 0x100fe200080108da */
[--C-:B------:R-:W-:Y:S01]  /*4870*/  HSET2.LE.AND R39, R39, R201.reuse, PT ;  /* 0x000000c927277233 */ /* 0x100fe20003803000 */
[----:B------:R-:W-:Y:S01]  /*4880*/  FMUL.FTZ R219, R167, UR6 ;  /* 0x00000006a7db7c20 */ /* 0x000fe20008410000 */
[--C-:B------:R-:W-:Y:S01]  /*4890*/  HSET2.LE.AND R10, R10, R201.reuse, PT ;  /* 0x000000c90a0a7233 */ /* 0x100fe20003803000 */
[----:B------:R-:W1:Y:S01]  /*48a0*/  MUFU.EX2 R197, R197 ;  /* 0x000000c500c57308 */ /* 0x000e620000000800 */
[----:B------:R-:W-:Y:S01]  /*48b0*/  HSET2.LE.AND R37, R37, R201, PT ;  /* 0x000000c925257233 */ /* 0x000fe20003803000 */
[C---:B------:R-:W-:Y:S01]  /*48c0*/  HMMA.16816.F32.BF16 R72, R128.reuse, R80, RZ ;  /* 0x000000508048723c */ /* 0x040fe200000418ff */
[----:B------:R-:W-:Y:S01]  /*48d0*/  F2FP.BF16.F32.PACK_AB R11, R194, R195 ;  /* 0x000000c3c20b723e */ /* 0x000fe200000010ff */
[----:B------:R-:W-:Y:S01]  /*48e0*/  FFMA.FTZ R207, R207, UR6, -R218 ;  /* 0x00000006cfcf7c23 */ /* 0x000fe200080108da */
[----:B------:R-:W-:Y:S01]  /*48f0*/  F2FP.BF16.F32.PACK_AB R9, R229, R192 ;  /* 0x000000c0e509723e */ /* 0x000fe200000010ff */
[----:B------:R-:W-:Y:S01]  /*4900*/  FADD.FTZ R185, R182, R185 ;  /* 0x000000b9b6b97221 */ /* 0x000fe20000010000 */
[----:B------:R-:W-:Y:S01]  /*4910*/  F2FP.BF16.F32.PACK_AB R8, R228, R193 ;  /* 0x000000c1e408723e */ /* 0x000fe200000010ff */
[----:B------:R-:W-:Y:S01]  /*4920*/  MUFU.EX2 R199, R199 ;  /* 0x000000c700c77308 */ /* 0x000fe20000000800 */
[----:B---3--:R-:W-:Y:S01]  /*4930*/  F2FP.BF16.F32.PACK_AB R36, R190, R191 ;  /* 0x000000bfbe24723e */ /* 0x008fe200000010ff */
[C---:B------:R-:W-:Y:S01]  /*4940*/  HMMA.16816.F32.BF16 R88, R128.reuse, R96, RZ ;  /* 0x000000608058723c */ /* 0x040fe200000418ff */
[----:B------:R-:W-:Y:S01]  /*4950*/  FSETP.NEU.FTZ.AND P1, PT, R167, -INF , PT ;  /* 0xff800000a700780b */ /* 0x000fe20003f3d000 */
[----:B------:R-:W-:Y:S01]  /*4960*/  FADD.FTZ R188, R191, R188 ;  /* 0x000000bcbfbc7221 */ /* 0x000fe20000010000 */
[----:B------:R-:W-:Y:S01]  /*4970*/  LOP3.LUT R85, R70, UR10, R231, 0x96, !PT ;  /* 0x0000000a46557c12 */ /* 0x000fe2000f8e96e7 */
[----:B------:R-:W-:Y:S01]  /*4980*/  FFMA.FTZ R231, R208, UR6, -R218 ;  /* 0x00000006d0e77c23 */ /* 0x000fe200080108da */
[----:B------:R-:W-:Y:S01]  /*4990*/  LOP3.LUT R36, R36, R10, RZ, 0xc0, !PT ;  /* 0x0000000a24247212 */ /* 0x000fe200078ec0ff */
[----:B------:R-:W-:Y:S01]  /*49a0*/  MUFU.EX2 R208, R207 ;  /* 0x000000cf00d07308 */ /* 0x000fe20000000800 */
[----:B------:R-:W-:Y:S01]  /*49b0*/  LOP3.LUT R37, R11, R37, RZ, 0xc0, !PT ;  /* 0x000000250b257212 */ /* 0x000fe200078ec0ff */
[C---:B------:R-:W-:Y:S01]  /*49c0*/  HMMA.16816.F32.BF16 R104, R128.reuse, R112, RZ ;  /* 0x000000708068723c */ /* 0x040fe200000418ff */
[----:B------:R-:W-:Y:S01]  /*49d0*/  LOP3.LUT R38, R9, R38, RZ, 0xc0, !PT ;  /* 0x0000002609267212 */ /* 0x000fe200078ec0ff */
[----:B------:R-:W-:Y:S01]  /*49e0*/  FADD.FTZ R185, R195, R185 ;  /* 0x000000b9c3b97221 */ /* 0x000fe20000010000 */
[----:B------:R-:W-:Y:S01]  /*49f0*/  LOP3.LUT R39, R8, R39, RZ, 0xc0, !PT ;  /* 0x0000002708277212 */ /* 0x000fe200078ec0ff */
[----:B------:R-:W-:Y:S01]  /*4a00*/  FADD.FTZ R188, R190, R188 ;  /* 0x000000bcbebc7221 */ /* 0x000fe20000010000 */
[----:B------:R-:W-:Y:S01]  /*4a10*/  FSEL R219, R219, RZ, P1 ;  /* 0x000000ffdbdb7208 */ /* 0x000fe20000800000 */
[----:B------:R-:W2:Y:S01]  /*4a20*/  LDSM.16.MT88.4 R8, [R100+0x1800] ;  /* 0x001800006408783b */ /* 0x000ea20000004200 */
[----:B------:R-:W-:Y:S01]  /*4a30*/  LOP3.LUT R138, R84, UR20, R71, 0x96, !PT ;  /* 0x00000014548a7c12 */ /* 0x000fe2000f8e9647 */
[----:B------:R-:W-:Y:S01]  /*4a40*/  IMAD.WIDE.U32 R84, R85, -0x326172a9, RZ ;  /* 0xcd9e8d5755547825 */ /* 0x000fe200078e00ff */
[----:B-----5:R-:W-:Y:S03]  /*4a50*/  HMMA.16816.F32.BF16 R116, R128, R120, RZ ;  /* 0x000000788074723c */ /* 0x020fe600000418ff */
[--C-:B------:R-:W-:Y:S01]  /*4a60*/  FFMA.FTZ R202, R68, UR6, -R219.reuse ;  /* 0x0000000644ca7c23 */ /* 0x100fe200080108db */
[----:B------:R-:W-:Y:S01]  /*4a70*/  FFMA.FTZ R204, R54, UR6, -R219 ;  /* 0x0000000636cc7c23 */ /* 0x000fe200080108db */
[----:B------:R-:W-:-:S02]  /*4a80*/  IMAD.MOV.U32 R68, RZ, RZ, R84 ;  /* 0x000000ffff447224 */ /* 0x000fc400078e0054 */
[----:B------:R-:W-:Y:S01]  /*4a90*/  FFMA.FTZ R203, R53, UR6, -R219 ;  /* 0x0000000635cb7c23 */ /* 0x000fe200080108db */
[----:B------:R-:W-:-:S04]  /*4aa0*/  IMAD.WIDE.U32 R138, R138, -0x326172a9, RZ ;  /* 0xcd9e8d578a8a7825 */ /* 0x000fc800078e00ff */
[--C-:B------:R-:W-:Y:S01]  /*4ab0*/  FFMA.FTZ R209, R52, UR6, -R219.reuse ;  /* 0x0000000634d17c23 */ /* 0x100fe200080108db */
[C---:B------:R-:W-:Y:S01]  /*4ac0*/  PRMT R54, R84.reuse, 0x7771, RZ ;  /* 0x0000777154367816 */ /* 0x040fe200000000ff */
[----:B------:R-:W-:Y:S01]  /*4ad0*/  MUFU.EX2 R202, R202 ;  /* 0x000000ca00ca7308 */ /* 0x000fe20000000800 */
[C---:B------:R-:W-:Y:S01]  /*4ae0*/  PRMT R70, R84.reuse, 0x7773, RZ ;  /* 0x0000777354467816 */ /* 0x040fe200000000ff */
[C---:B------:R-:W-:Y:S01]  /*4af0*/  HMMA.16816.F32.BF16 R124, R128.reuse, R4, RZ ;  /* 0x00000004807c723c */ /* 0x040fe200000418ff */
[----:B------:R-:W-:Y:S01]  /*4b00*/  PRMT R55, R84, 0x7772, RZ ;  /* 0x0000777254377816 */ /* 0x000fe200000000ff */
[--C-:B------:R-:W-:Y:S01]  /*4b10*/  FFMA.FTZ R210, R210, UR6, -R219.reuse ;  /* 0x00000006d2d27c23 */ /* 0x100fe200080108db */
[----:B------:R-:W-:Y:S01]  /*4b20*/  LOP3.LUT R69, R68, 0xff, RZ, 0xc0, !PT ;  /* 0x000000ff44457812 */ /* 0x000fe200078ec0ff */
[----:B------:R-:W-:Y:S01]  /*4b30*/  FFMA.FTZ R211, R211, UR6, -R219 ;  /* 0x00000006d3d37c23 */ /* 0x000fe200080108db */
[----:B------:R-:W-:Y:S01]  /*4b40*/  LOP3.LUT R68, R138, UR9, R85, 0x96, !PT ;  /* 0x000000098a447c12 */ /* 0x000fe2000f8e9655 */
[----:B------:R-:W-:Y:S01]  /*4b50*/  MUFU.EX2 R204, R204 ;  /* 0x000000cc00cc7308 */ /* 0x000fe20000000800 */
[----:B------:R-:W-:Y:S01]  /*4b60*/  PRMT R55, R55, 0x5410, R70 ;  /* 0x0000541037377816 */ /* 0x000fe20000000046 */
[C---:B------:R-:W-:Y:S01]  /*4b70*/  HMMA.16816.F32.BF16 R152, R128.reuse, R150, RZ ;  /* 0x000000968098723c */ /* 0x040fe200000418ff */
[----:B------:R-:W-:Y:S01]  /*4b80*/  PRMT R53, R69, 0x5410, R54 ;  /* 0x0000541045357816 */ /* 0x000fe20000000036 */
[--C-:B------:R-:W-:Y:S01]  /*4b90*/  FFMA.FTZ R216, R216, UR6, -R219.reuse ;  /* 0x00000006d8d87c23 */ /* 0x100fe200080108db */
[C---:B------:R-:W-:Y:S01]  /*4ba0*/  LOP3.LUT R54, R68.reuse, 0xffff, RZ, 0xc0, !PT ;  /* 0x0000ffff44367812 */ /* 0x040fe200078ec0ff */
[----:B------:R-:W-:Y:S01]  /*4bb0*/  FFMA.FTZ R217, R217, UR6, -R219 ;  /* 0x00000006d9d97c23 */ /* 0x000fe200080108db */
[C---:B------:R-:W-:Y:S01]  /*4bc0*/  PRMT R70, R68.reuse, 0x7632, R70 ;  /* 0x0000763244467816 */ /* 0x040fe20000000046 */
[----:B------:R-:W3:Y:S01]  /*4bd0*/  MUFU.EX2 R203, R203 ;  /* 0x000000cb00cb7308 */ /* 0x000ee20000000800 */
[----:B------:R-:W-:Y:S01]  /*4be0*/  LOP3.LUT R52, R55, 0xff00ff, RZ, 0xc0, !PT ;  /* 0x00ff00ff37347812 */ /* 0x000fe200078ec0ff */
[C---:B------:R-:W-:Y:S01]  /*4bf0*/  HMMA.16816.F32.BF16 R44, R128.reuse, R50, RZ ;  /* 0x00000032802c723c */ /* 0x040fe200000418ff */
[----:B------:R-:W-:Y:S01]  /*4c00*/  LOP3.LUT R69, R68, 0xff, RZ, 0xc0, !PT ;  /* 0x000000ff44457812 */ /* 0x000fe200078ec0ff */
[----:B------:R-:W-:Y:S01]  /*4c10*/  FADD.FTZ R185, R194, R185 ;  /* 0x000000b9c2b97221 */ /* 0x000fe20000010000 */
[----:B------:R-:W-:Y:S01]  /*4c20*/  SHF.R.U32.HI R55, RZ, 0x8, R54 ;  /* 0x00000008ff377819 */ /* 0x000fe20000011636 */
[----:B------:R-:W-:Y:S01]  /*4c30*/  FADD.FTZ R188, R192, R188 ;  /* 0x000000bcc0bc7221 */ /* 0x000fe20000010000 */
[----:B------:R-:W-:Y:S01]  /*4c40*/  SHF.R.U32.HI R68, RZ, 0x18, R68 ;  /* 0x00000018ff447819 */ /* 0x000fe20000011644 */
[----:B------:R-:W5:Y:S01]  /*4c50*/  MUFU.EX2 R209, R209 ;  /* 0x000000d100d17308 */ /* 0x000f620000000800 */
[----:B------:R-:W-:Y:S01]  /*4c60*/  LOP3.LUT R54, R70, 0xff, RZ, 0xc0, !PT ;  /* 0x000000ff46367812 */ /* 0x000fe200078ec0ff */
[C---:B------:R-:W-:Y:S01]  /*4c70*/  HMMA.16816.F32.BF16 R60, R128.reuse, R66, RZ ;  /* 0x00000042803c723c */ /* 0x040fe200000418ff */
[--C-:B------:R-:W-:Y:S01]  /*4c80*/  HSET2.LE.AND R53, R53, R201.reuse, PT ;  /* 0x000000c935357233 */ /* 0x100fe20003803000 */
[----:B------:R-:W-:Y:S01]  /*4c90*/  FADD.FTZ R185, R193, R185 ;  /* 0x000000b9c1b97221 */ /* 0x000fe20000010000 */
[----:B------:R-:W-:Y:S01]  /*4ca0*/  PRMT R55, R69, 0x5410, R55 ;  /* 0x0000541045377816 */ /* 0x000fe20000000037 */
[----:B------:R-:W-:Y:S01]  /*4cb0*/  FADD.FTZ R229, R229, R188 ;  /* 0x000000bce5e57221 */ /* 0x000fe20000010000 */
[----:B------:R-:W-:Y:S01]  /*4cc0*/  PRMT R54, R54, 0x5410, R68 ;  /* 0x0000541036367816 */ /* 0x000fe20000000044 */
[----:B------:R-:W4:Y:S01]  /*4cd0*/  MUFU.EX2 R205, R205 ;  /* 0x000000cd00cd7308 */ /* 0x000f220000000800 */
[----:B-1----:R-:W-:Y:S01]  /*4ce0*/  F2FP.BF16.F32.PACK_AB R134, R197, R198 ;  /* 0x000000c6c586723e */ /* 0x002fe200000010ff */
[----:B------:R-:W-:Y:S01]  /*4cf0*/  HMMA.16816.F32.BF16 R76, R128, R82, RZ ;  /* 0x00000052804c723c */ /* 0x000fe200000418ff */
[----:B------:R-:W-:Y:S01]  /*4d00*/  HSET2.LE.AND R135, R52, R201, PT ;  /* 0x000000c934877233 */ /* 0x000fe20003803000 */
[----:B------:R-:W-:Y:S01]  /*4d10*/  FADD.FTZ R228, R228, R185 ;  /* 0x000000b9e4e47221 */ /* 0x000fe20000010000 */
[----:B------:R-:W-:-:S02]  /*4d20*/  LOP3.LUT R134, R134, R53, RZ, 0xc0, !PT ;  /* 0x0000003586867212 */ /* 0x000fc400078ec0ff */
[--C-:B------:R-:W-:Y:S01]  /*4d30*/  HSET2.LE.AND R55, R55, R201.reuse, PT ;  /* 0x000000c937377233 */ /* 0x100fe20003803000 */
[----:B------:R-:W1:Y:S01]  /*4d40*/  MUFU.EX2 R206, R206 ;  /* 0x000000ce00ce7308 */ /* 0x000e620000000800 */
[----:B------:R-:W-:Y:S01]  /*4d50*/  HSET2.LE.AND R133, R54, R201, PT ;  /* 0x000000c936857233 */ /* 0x000fe20003803000 */
[C---:B------:R-:W-:Y:S01]  /*4d60*/  HMMA.16816.F32.BF16 R92, R128.reuse, R98, RZ ;  /* 0x00000062805c723c */ /* 0x040fe200000418ff */
[----:B---3--:R-:W-:Y:S02]  /*4d70*/  F2FP.BF16.F32.PACK_AB R53, R203, R204 ;  /* 0x000000cccb35723e */ /* 0x008fe400000010ff */
[----:B------:R-:W-:Y:S01]  /*4d80*/  F2FP.BF16.F32.PACK_AB R132, R199, R196 ;  /* 0x000000c4c784723e */ /* 0x000fe200000010ff */
[----:B------:R-:W-:Y:S01]  /*4d90*/  FADD.FTZ R196, R196, R199 ;  /* 0x000000c7c4c47221 */ /* 0x000fe20000010000 */
[----:B-----5:R-:W-:Y:S01]  /*4da0*/  F2FP.BF16.F32.PACK_AB R52, R209, R202 ;  /* 0x000000cad134723e */ /* 0x020fe200000010ff */
[----:B------:R-:W-:Y:S01]  /*4db0*/  MUFU.EX2 R231, R231 ;  /* 0x000000e700e77308 */ /* 0x000fe20000000800 */
[----:B------:R-:W-:Y:S01]  /*4dc0*/  LOP3.LUT R135, R53, R135, RZ, 0xc0, !PT ;  /* 0x0000008735877212 */ /* 0x000fe200078ec0ff */
[C---:B------:R-:W-:Y:S01]  /*4dd0*/  HMMA.16816.F32.BF16 R108, R128.reuse, R114, RZ ;  /* 0x00000072806c723c */ /* 0x040fe200000418ff */
[----:B------:R-:W-:Y:S01]  /*4de0*/  LOP3.LUT R132, R132, R55, RZ, 0xc0, !PT ;  /* 0x0000003784847212 */ /* 0x000fe200078ec0ff */
[----:B------:R-:W-:Y:S01]  /*4df0*/  FADD.FTZ R202, R202, R209 ;  /* 0x000000d1caca7221 */ /* 0x000fe20000010000 */
[----:B------:R-:W-:Y:S01]  /*4e00*/  LOP3.LUT R133, R52, R133, RZ, 0xc0, !PT ;  /* 0x0000008534857212 */ /* 0x000fe200078ec0ff */
[----:B------:R-:W-:Y:S01]  /*4e10*/  FADD.FTZ R196, R198, R196 ;  /* 0x000000c4c6c47221 */ /* 0x000fe20000010000 */
[----:B------:R-:W-:Y:S01]  /*4e20*/  LOP3.LUT R222, R136, UR11, R139, 0x96, !PT ;  /* 0x0000000b88de7c12 */ /* 0x000fe2000f8e968b */
[----:B------:R-:W3:Y:S01]  /*4e30*/  MUFU.EX2 R210, R210 ;  /* 0x000000d200d27308 */ /* 0x000ee20000000800 */
[----:B------:R-:W-:Y:S01]  /*4e40*/  FADD.FTZ R202, R204, R202 ;  /* 0x000000caccca7221 */ /* 0x000fe20000010000 */
[----:B------:R-:W-:Y:S01]  /*4e50*/  HMMA.16816.F32.BF16 R140, R128, R122, RZ ;  /* 0x0000007a808c723c */ /* 0x000fe200000418ff */
[----:B------:R-:W-:Y:S01]  /*4e60*/  FADD.FTZ R196, R197, R196 ;  /* 0x000000c4c5c47221 */ /* 0x000fe20000010000 */
[----:B------:R-:W-:-:S04]  /*4e70*/  IMAD.WIDE.U32 R218, R222, -0x2daee0ad, RZ ;  /* 0xd2511f53deda7825 */ /* 0x000fc800078e00ff */
[----:B------:R-:W-:Y:S01]  /*4e80*/  FADD.FTZ R202, R203, R202 ;  /* 0x000000cacbca7221 */ /* 0x000fe20000010000 */
[----:B----4-:R-:W-:Y:S01]  /*4e90*/  FADD.FTZ R196, R205, R196 ;  /* 0x000000c4cdc47221 */ /* 0x010fe20000010000 */
[----:B------:R-:W-:Y:S01]  /*4ea0*/  PRMT R207, R218, 0x7773, RZ ;  /* 0x00007773dacf7816 */ /* 0x000fe200000000ff */
[----:B------:R-:W-:Y:S02]  /*4eb0*/  HMMA.16816.F32.BF16 R128, R128, R6, RZ ;  /* 0x000000068080723c */ /* 0x000fe400000418ff */
[----:B-1----:R-:W-:-:S04]  /*4ec0*/  FADD.FTZ R196, R206, R196 ;  /* 0x000000c4cec47221 */ /* 0x002fc80000010000 */
[----:B------:R-:W-:Y:S01]  /*4ed0*/  FADD.FTZ R196, R208, R196 ;  /* 0x000000c4d0c47221 */ /* 0x000fe20000010000 */
[----:B---3--:R-:W-:Y:S01]  /*4ee0*/  FADD.FTZ R202, R210, R202 ;  /* 0x000000cad2ca7221 */ /* 0x008fe20000010000 */
        /* <DEDUP_REMOVED lines=31> */
[----:B------:R-:W-:-:S02]  /*50e0*/  PRMT R5, R218, 0x7771, RZ ;  /* 0x00007771da057816 */ /* 0x000fc400000000ff */
[----:B------:R-:W-:Y:S02]  /*50f0*/  LOP3.LUT R4, R230, UR8, R219, 0x96, !PT ;  /* 0x00000008e6047c12 */ /* 0x000fe4000f8e96db */
[----:B------:R1:W-:Y:S03]  /*5100*/  MUFU.EX2 R230, R217 ;  /* 0x000000d900e67308 */ /* 0x0003e60000000800 */
[----:B------:R-:W-:Y:S01]  /*5110*/  HMMA.16816.F32.BF16 R132, R132, R6, RZ ;  /* 0x000000068484723c */ /* 0x000fe200000418ff */
[----:B------:R-:W-:Y:S01]  /*5120*/  IMAD.MOV.U32 R6, RZ, RZ, R218 ;  /* 0x000000ffff067224 */ /* 0x000fe200078e00da */
[----:B------:R-:W-:-:S04]  /*5130*/  PRMT R7, R218, 0x7772, RZ ;  /* 0x00007772da077816 */ /* 0x000fc800000000ff */
[----:B------:R-:W-:Y:S02]  /*5140*/  LOP3.LUT R6, R6, 0xff, RZ, 0xc0, !PT ;  /* 0x000000ff06067812 */ /* 0x000fe400078ec0ff */
[----:B------:R-:W-:Y:S02]  /*5150*/  PRMT R7, R7, 0x5410, R207 ;  /* 0x0000541007077816 */ /* 0x000fe400000000cf */
[----:B------:R-:W-:Y:S01]  /*5160*/  PRMT R5, R6, 0x5410, R5 ;  /* 0x0000541006057816 */ /* 0x000fe20000000005 */
[----:B------:R2:W3:Y:S01]  /*5170*/  MUFU.EX2 R207, R216 ;  /* 0x000000d800cf7308 */ /* 0x0004e20000000800 */
[----:B------:R-:W-:Y:S02]  /*5180*/  LOP3.LUT R6, R4, 0xffff, RZ, 0xc0, !PT ;  /* 0x0000ffff04067812 */ /* 0x000fe400078ec0ff */
[----:B-1----:R-:W-:Y:S02]  /*5190*/  SHF.R.U32.HI R217, RZ, 0x18, R4 ;  /* 0x00000018ffd97819 */ /* 0x002fe40000011604 */
[----:B------:R-:W-:-:S02]  /*51a0*/  SHF.R.U32.HI R6, RZ, 0x8, R6 ;  /* 0x00000008ff067819 */ /* 0x000fc40000011606 */
[----:B------:R-:W-:-:S05]  /*51b0*/  LOP3.LUT R7, R7, 0xff00ff, RZ, 0xc0, !PT ;  /* 0x00ff00ff07077812 */ /* 0x000fca00078ec0ff */
[----:B------:R-:W-:Y:S02]  /*51c0*/  HSET2.LE.AND R7, R7, R201, PT ;  /* 0x000000c907077233 */ /* 0x000fe40003803000 */
[----:B--2---:R-:W-:-:S04]  /*51d0*/  LOP3.LUT R216, R4, 0xff, RZ, 0xc0, !PT ;  /* 0x000000ff04d87812 */ /* 0x004fc800078ec0ff */
[----:B------:R-:W-:Y:S02]  /*51e0*/  PRMT R6, R216, 0x5410, R6 ;  /* 0x00005410d8067816 */ /* 0x000fe40000000006 */
[----:B------:R-:W-:-:S04]  /*51f0*/  PRMT R216, R4, 0x7632, R216 ;  /* 0x0000763204d87816 */ /* 0x000fc800000000d8 */
[----:B------:R-:W-:Y:S02]  /*5200*/  LOP3.LUT R4, R216, 0xff, RZ, 0xc0, !PT ;  /* 0x000000ffd8047812 */ /* 0x000fe400078ec0ff */
[--C-:B------:R-:W-:Y:S02]  /*5210*/  HSET2.LE.AND R216, R5, R201.reuse, PT ;  /* 0x000000c905d87233 */ /* 0x100fe40003803000 */
[----:B------:R-:W-:Y:S02]  /*5220*/  PRMT R217, R4, 0x5410, R217 ;  /* 0x0000541004d97816 */ /* 0x000fe400000000d9 */
[--C-:B------:R-:W-:Y:S02]  /*5230*/  HSET2.LE.AND R4, R6, R201.reuse, PT ;  /* 0x000000c906047233 */ /* 0x100fe40003803000 */
[C---:B------:R-:W-:Y:S01]  /*5240*/  F2FP.BF16.F32.PACK_AB R6, R231.reuse, R208 ;  /* 0x000000d0e706723e */ /* 0x040fe200000010ff */
[----:B------:R-:W-:Y:S01]  /*5250*/  FADD.FTZ R231, R231, R196 ;  /* 0x000000c4e7e77221 */ /* 0x000fe20000010000 */
[----:B------:R-:W-:-:S02]  /*5260*/  HSET2.LE.AND R5, R217, R201, PT ;  /* 0x000000c9d9057233 */ /* 0x000fc40003803000 */
[----:B------:R3:W1:Y:S01]  /*5270*/  MUFU.EX2 R201, R211 ;  /* 0x000000d300c97308 */ /* 0x0006620000000800 */
[----:B------:R-:W-:Y:S02]  /*5280*/  LOP3.LUT R6, R6, R216, RZ, 0xc0, !PT ;  /* 0x000000d806067212 */ /* 0x000fe400078ec0ff */
[----:B---3--:R-:W-:Y:S01]  /*5290*/  F2FP.BF16.F32.PACK_AB R211, R230, R207 ;  /* 0x000000cfe6d3723e */ /* 0x008fe200000010ff */
[----:B-1----:R-:W-:-:S03]  /*52a0*/  FADD.FTZ R202, R201, R202 ;  /* 0x000000cac9ca7221 */ /* 0x002fc60000010000 */
[----:B------:R-:W-:Y:S01]  /*52b0*/  LOP3.LUT R7, R211, R7, RZ, 0xc0, !PT ;  /* 0x00000007d3077212 */ /* 0x000fe200078ec0ff */
[----:B------:R-:W-:Y:S01]  /*52c0*/  FADD.FTZ R202, R207, R202 ;  /* 0x000000cacfca7221 */ /* 0x000fe20000010000 */
[----:B------:R-:W-:-:S03]  /*52d0*/  F2FP.BF16.F32.PACK_AB R211, R206, R205 ;  /* 0x000000cdced3723e */ /* 0x000fc600000010ff */
[----:B------:R-:W-:Y:S01]  /*52e0*/  FADD.FTZ R230, R230, R202 ;  /* 0x000000cae6e67221 */ /* 0x000fe20000010000 */
[----:B------:R-:W-:Y:S02]  /*52f0*/  LOP3.LUT R4, R211, R4, RZ, 0xc0, !PT ;  /* 0x00000004d3047212 */ /* 0x000fe400078ec0ff */
[----:B------:R-:W-:-:S04]  /*5300*/  F2FP.BF16.F32.PACK_AB R211, R201, R210 ;  /* 0x000000d2c9d3723e */ /* 0x000fc800000010ff */
[----:B------:R-:W-:-:S07]  /*5310*/  LOP3.LUT R5, R211, R5, RZ, 0xc0, !PT ;  /* 0x00000005d3057212 */ /* 0x000fce00078ec0ff */
        /* <DEDUP_REMOVED lines=18> */
[----:B------:R-:W1:Y:S01]  /*5440*/  LDC.64 R4, c[0x0][0x3c0] ;  /* 0x0000f000ff047b82 */ /* 0x000e620000000a00 */
[----:B------:R-:W-:Y:S01]  /*5450*/  IMAD.U32 R10, RZ, RZ, UR13 ;  /* 0x0000000dff0a7e24 */ /* 0x000fe2000f8e00ff */
[----:B------:R-:W-:-:S04]  /*5460*/  DEPBAR.LE SB0, 0x0 ;  /* 0x000080000000791a */ /* 0x000fc80000000000 */
[----:B------:R-:W-:Y:S01]  /*5470*/  VIADD R10, R10, 0xfffffffe ;  /* 0xfffffffe0a0a7836 */ /* 0x000fe20000000000 */
[----:B------:R-:W-:Y:S01]  /*5480*/  LOP3.LUT R6, R181, 0x1f8, RZ, 0xc0, !PT ;  /* 0x000001f8b5067812 */ /* 0x000fe200078ec0ff */
[----:B------:R-:W-:Y:S01]  /*5490*/  IMAD.SHL.U32 R8, R169, 0x20, RZ ;  /* 0x00000020a9087824 */ /* 0x000fe200078e00ff */
[----:B------:R-:W-:Y:S01]  /*54a0*/  LOP3.LUT R9, R0, 0x200, RZ, 0xc0, !PT ;  /* 0x0000020000097812 */ /* 0x000fe200078ec0ff */
[----:B------:R-:W-:Y:S01]  /*54b0*/  IMAD.MOV.U32 R202, RZ, RZ, 0x40 ;  /* 0x00000040ffca7424 */ /* 0x000fe200078e00ff */
[--C-:B------:R-:W-:Y:S02]  /*54c0*/  SHF.R.U32.HI R7, RZ, 0x1, R169.reuse ;  /* 0x00000001ff077819 */ /* 0x100fe400000116a9 */
[----:B------:R-:W-:Y:S02]  /*54d0*/  LOP3.LUT R6, R6, 0x38, R169, 0x78, !PT ;  /* 0x0000003806067812 */ /* 0x000fe400078e78a9 */
[----:B------:R-:W-:Y:S02]  /*54e0*/  LOP3.LUT R8, R9, 0x7c00, R8, 0xf8, !PT ;  /* 0x00007c0009087812 */ /* 0x000fe400078ef808 */
[----:B------:R-:W-:-:S02]  /*54f0*/  LOP3.LUT R7, R170, 0x8, R7, 0x78, !PT ;  /* 0x00000008aa077812 */ /* 0x000fc400078e7807 */
[----:B------:R-:W-:Y:S02]  /*5500*/  LOP3.LUT R6, R6, 0x1e00, R181, 0xf8, !PT ;  /* 0x00001e0006067812 */ /* 0x000fe400078ef8b5 */
[----:B------:R-:W-:Y:S02]  /*5510*/  LOP3.LUT R7, R8, R7, RZ, 0xfc, !PT ;  /* 0x0000000708077212 */ /* 0x000fe400078efcff */
[----:B------:R-:W-:Y:S01]  /*5520*/  LEA R232, R6, UR5, 0x1 ;  /* 0x0000000506e87c11 */ /* 0x000fe2000f8e08ff */
[----:B-1----:R-:W-:Y:S01]  /*5530*/  IMAD.WIDE.U32 R14, R10, R4, RZ ;  /* 0x000000040a0e7225 */ /* 0x002fe200078e00ff */
[----:B------:R-:W-:Y:S02]  /*5540*/  LEA R203, R7, UR5, 0x1 ;  /* 0x0000000507cb7c11 */ /* 0x000fe4000f8e08ff */
[----:B------:R-:W-:Y:S01]  /*5550*/  SEL R233, R180, 0xffffffe0, !P0 ;  /* 0xffffffe0b4e97807 */ /* 0x000fe20004000000 */
[----:B------:R-:W-:Y:S01]  /*5560*/  IMAD R10, R10, R5, R15 ;  /* 0x000000050a0a7224 */ /* 0x000fe200078e020f */
[----:B------:R-:W-:Y:S01]  /*5570*/  BAR.SYNC.DEFER_BLOCKING 0x0 ;  /* 0x0000000000007b1d */ /* 0x000fe20000010000 */
[C---:B------:R-:W-:Y:S01]  /*5580*/  IMAD.SHL.U32 R12, R14.reuse, 0x20, RZ ;  /* 0x000000200e0c7824 */ /* 0x040fe200078e00ff */
[----:B------:R-:W-:Y:S01]  /*5590*/  LEA R16, P2, R14, R224, 0x6 ;  /* 0x000000e00e107211 */ /* 0x000fe200078430ff */
[----:B------:R-:W-:Y:S01]  /*55a0*/  IMAD.IADD R216, R200, 0x1, R233 ;  /* 0x00000001c8d87824 */ /* 0x000fe200078e02e9 */
[----:B------:R-:W-:Y:S01]  /*55b0*/  SHF.L.U64.HI R11, R14, 0x5, R10 ;  /* 0x000000050e0b7819 */ /* 0x000fe2000001020a */
[----:B------:R-:W-:Y:S01]  /*55c0*/  IMAD.IADD R208, R233, 0x1, R203 ;  /* 0x00000001e9d07824 */ /* 0x000fe200078e02cb */
[----:B------:R-:W-:-:S02]  /*55d0*/  LEA R12, P1, R4, R12, 0x4 ;  /* 0x0000000c040c7211 */ /* 0x000fc400078220ff */
[----:B------:R-:W-:Y:S02]  /*55e0*/  LEA.HI.X R17, R14, R223, R10, 0x6, P2 ;  /* 0x000000df0e117211 */ /* 0x000fe400010f340a */
[----:B------:R-:W-:Y:S02]  /*55f0*/  LEA.HI.X R11, R4, R11, R5, 0x4, P1 ;  /* 0x0000000b040b7211 */ /* 0x000fe400008f2405 */
[----:B------:R-:W-:Y:S02]  /*5600*/  LEA R4, P1, R12, R224, 0x1 ;  /* 0x000000e00c047211 */ /* 0x000fe400078208ff */
[----:B------:R-:W-:Y:S02]  /*5610*/  SEL R202, R202, 0xffffffc0, !P6 ;  /* 0xffffffc0caca7807 */ /* 0x000fe40007000000 */
[----:B------:R-:W-:-:S03]  /*5620*/  LEA.HI.X R5, R12, R223, R11, 0x1, P1 ;  /* 0x000000df0c057211 */ /* 0x000fc600008f0c0b */
[----:B------:R-:W-:Y:S02]  /*5630*/  IMAD.IADD R201, R202, 0x1, R203 ;  /* 0x00000001cac97824 */ /* 0x000fe400078e02cb */
[----:B------:R-:W-:Y:S02]  /*5640*/  IMAD.IADD R202, R200, 0x1, R202 ;  /* 0x00000001c8ca7824 */ /* 0x000fe400078e02ca */
[C---:B------:R-:W-:Y:S01]  /*5650*/  IMAD.IADD R222, R233.reuse, 0x1, R201 ;  /* 0x00000001e9de7824 */ /* 0x040fe200078e02c9 */
[----:B------:R-:W-:Y:S01]  /*5660*/  @!PT LDS RZ, [RZ] ;  /* 0x00000000fffff984 */ /* 0x000fe20000000800 */
[----:B------:R-:W-:Y:S01]  /*5670*/  @!PT LDS RZ, [RZ] ;  /* 0x00000000fffff984 */ /* 0x000fe20000000800 */
[----:B------:R-:W-:Y:S01]  /*5680*/  @!PT LDS RZ, [RZ] ;  /* 0x00000000fffff984 */ /* 0x000fe20000000800 */
[----:B------:R-:W-:Y:S01]  /*5690*/  LDGSTS.E.BYPASS.LTC128B.128 [R232+0xa000], desc[UR16][R16.64] ;  /* 0x0a00000010e87fae */ /* 0x000fe2000b981a10 */
[----:B------:R-:W-:-:S03]  /*56a0*/  IMAD.IADD R233, R233, 0x1, R202 ;  /* 0x00000001e9e97824 */ /* 0x000fc600078e02ca */
[----:B------:R1:W-:Y:S04]  /*56b0*/  LDGSTS.E.BYPASS.LTC128B.128 [R232+0xb000], desc[UR16][R16.64+0x80] ;  /* 0x0b00008010e87fae */ /* 0x0003e8000b981a10 */
[----:B------:R-:W-:Y:S04]  /*56c0*/  LDGSTS.E.BYPASS.LTC128B.128 [R232+0xa800], desc[UR16][R4.64] ;  /* 0x0a80000004e87fae */ /* 0x000fe8000b981a10 */
[----:B------:R2:W-:Y:S04]  /*56d0*/  LDGSTS.E.BYPASS.LTC128B.128 [R232+0xb800], desc[UR16][R4.64+0x80] ;  /* 0x0b80008004e87fae */ /* 0x0005e8000b981a10 */
[----:B------:R-:W-:Y:S04]  /*56e0*/  LDSM.16.M88.4 R204, [R203] ;  /* 0x00000000cbcc783b */ /* 0x000fe80000000200 */
[----:B------:R-:W3:Y:S04]  /*56f0*/  LDSM.16.M88.4 R32, [R200+0x8000] ;  /* 0x00800000c820783b */ /* 0x000ee80000000200 */
[----:B------:R-:W4:Y:S04]  /*5700*/  LDSM.16.M88.4 R20, [R203+0x2000] ;  /* 0x00200000cb14783b */ /* 0x000f280000000200 */
[----:B------:R-:W-:Y:S04]  /*5710*/  LDSM.16.M88.4 R196, [R208+0x2000] ;  /* 0x00200000d0c4783b */ /* 0x000fe80000000200 */
[----:B-1----:R-:W-:Y:S04]  /*5720*/  LDSM.16.M88.4 R16, [R216+0x8000] ;  /* 0x00800000d810783b */ /* 0x002fe80000000200 */
[----:B------:R-:W-:Y:S04]  /*5730*/  LDSM.16.M88.4 R12, [R216+0x8800] ;  /* 0x00880000d80c783b */ /* 0x000fe80000000200 */
[----:B--2---:R-:W1:Y:S04]  /*5740*/  LDSM.16.M88.4 R4, [R200+0x8800] ;  /* 0x00880000c804783b */ /* 0x004e680000000200 */
[----:B------:R-:W2:Y:S04]  /*5750*/  LDSM.16.M88.4 R8, [R208] ;  /* 0x00000000d008783b */ /* 0x000ea80000000200 */
[----:B------:R-:W-:Y:S04]  /*5760*/  LDSM.16.M88.4 R192, [R202+0x8000] ;  /* 0x00800000cac0783b */ /* 0x000fe80000000200 */
[----:B------:R-:W-:Y:S04]  /*5770*/  LDSM.16.M88.4 R188, [R202+0x8800] ;  /* 0x00880000cabc783b */ /* 0x000fe80000000200 */
[----:B------:R-:W0:Y:S01]  /*5780*/  LDGDEPBAR ;  /* 0x00000000000079af */ /* 0x000e220000000000 */
[-C--:B---3--:R-:W-:Y:S08]  /*5790*/  HMMA.16816.F32.BF16 R184, R204, R32.reuse, RZ ;  /* 0x00000020ccb8723c */ /* 0x088ff000000418ff */
        /* <DEDUP_REMOVED lines=12> */
[----:B------:R-:W-:Y:S07]  /*5860*/  LDSM.16.M88.4 R196, [R233+0x8000] ;  /* 0x00800000e9c4783b */ /* 0x000fee0000000200 */
[C---:B--2---:R-:W-:Y:S08]  /*5870*/  HMMA.16816.F32.BF16 R184, R8.reuse, R16, R184 ;  /* 0x0000001008b8723c */ /* 0x044ff000000418b8 */
[C---:B------:R-:W-:Y:S08]  /*5880*/  HMMA.16816.F32.BF16 R28, R8.reuse, R12, R28 ;  /* 0x0000000c081c723c */ /* 0x040ff0000004181c */
[C---:B------:R-:W-:Y:S01]  /*5890*/  HMMA.16816.F32.BF16 R32, R8.reuse, R18, R32 ;  /* 0x000000120820723c */ /* 0x040fe20000041820 */
[----:B------:R-:W2:Y:S07]  /*58a0*/  LDSM.16.M88.4 R16, [R201] ;  /* 0x00000000c910783b */ /* 0x000eae0000000200 */
        /* <DEDUP_REMOVED lines=13> */
[----:B------:R-:W2:Y:S04]  /*5980*/  LDSM.16.M88.4 R188, [R200+0x9000] ;  /* 0x00900000c8bc783b */ /* 0x000ea80000000200 */
[----:B------:R-:W5:Y:S03]  /*5990*/  LDSM.16.M88.4 R16, [R200+0x9800] ;  /* 0x00980000c810783b */ /* 0x000f660000000200 */
        /* <DEDUP_REMOVED lines=11> */
[----:B------:R-:W1:Y:S03]  /*5a50*/  LDSM.16.M88.4 R8, [R208+0x6000] ;  /* 0x00600000d008783b */ /* 0x000e660000000200 */
[C---:B--2---:R-:W-:Y:S01]  /*5a60*/  HMMA.16816.F32.BF16 R180, R192.reuse, R188, R180 ;  /* 0x000000bcc0b4723c */ /* 0x044fe200000418b4 */
[----:B------:R-:W2:Y:S04]  /*5a70*/  LDSM.16.M88.4 R216, [R216+0x9800] ;  /* 0x00980000d8d8783b */ /* 0x000ea80000000200 */
[----:B------:R-:W4:Y:S03]  /*5a80*/  LDSM.16.M88.4 R208, [R208+0x4000] ;  /* 0x00400000d0d0783b */ /* 0x000f260000000200 */
[C---:B------:R-:W-:Y:S08]  /*5a90*/  HMMA.16816.F32.BF16 R172, R192.reuse, R190, R172 ;  /* 0x000000bec0ac723c */ /* 0x040ff000000418ac */
[C---:B-----5:R-:W-:Y:S08]  /*5aa0*/  HMMA.16816.F32.BF16 R24, R192.reuse, R16, R24 ;  /* 0x00000010c018723c */ /* 0x060ff00000041818 */
[----:B------:R-:W-:Y:S01]  /*5ab0*/  HMMA.16816.F32.BF16 R20, R192, R18, R20 ;  /* 0x00000012c014723c */ /* 0x000fe20000041814 */
[----:B------:R-:W-:Y:S07]  /*5ac0*/  LDSM.16.M88.4 R192, [R202+0x9000] ;  /* 0x00900000cac0783b */ /* 0x000fee0000000200 */
[C---:B---3--:R-:W-:Y:S08]  /*5ad0*/  HMMA.16816.F32.BF16 R184, R12.reuse, R188, R184 ;  /* 0x000000bc0cb8723c */ /* 0x048ff000000418b8 */
[C---:B------:R-:W-:Y:S01]  /*5ae0*/  HMMA.16816.F32.BF16 R32, R12.reuse, R190, R32 ;  /* 0x000000be0c20723c */ /* 0x040fe20000041820 */
[----:B------:R-:W-:Y:S04]  /*5af0*/  LDSM.16.M88.4 R188, [R202+0x9800] ;  /* 0x00980000cabc783b */ /* 0x000fe80000000200 */
[----:B------:R-:W3:Y:S03]  /*5b00*/  LDSM.16.M88.4 R200, [R201+0x4000] ;  /* 0x00400000c9c8783b */ /* 0x000ee60000000200 */
[C---:B------:R-:W-:Y:S08]  /*5b10*/  HMMA.16816.F32.BF16 R28, R12.reuse, R16, R28 ;  /* 0x000000100c1c723c */ /* 0x040ff0000004181c */
[----:B------:R-:W-:Y:S01]  /*5b20*/  HMMA.16816.F32.BF16 R204, R12, R18, R204 ;  /* 0x000000120ccc723c */ /* 0x000fe200000418cc */
[----:B------:R-:W-:Y:S04]  /*5b30*/  LDSM.16.M88.4 R16, [R222+0x4000] ;  /* 0x00400000de10783b */ /* 0x000fe80000000200 */
[----:B------:R-:W-:Y:S03]  /*5b40*/  LDSM.16.M88.4 R12, [R222+0x6000] ;  /* 0x00600000de0c783b */ /* 0x000fe60000000200 */
[C---:B-1----:R-:W-:Y:S08]  /*5b50*/  HMMA.16816.F32.BF16 R180, R8.reuse, R4, R180 ;  /* 0x0000000408b4723c */ /* 0x042ff000000418b4 */
[C---:B------:R-:W-:Y:S08]  /*5b60*/  HMMA.16816.F32.BF16 R172, R8.reuse, R6, R172 ;  /* 0x0000000608ac723c */ /* 0x040ff000000418ac */
[C---:B--2---:R-:W-:Y:S08]  /*5b70*/  HMMA.16816.F32.BF16 R24, R8.reuse, R216, R24 ;  /* 0x000000d80818723c */ /* 0x044ff00000041818 */
[----:B------:R-:W-:Y:S01]  /*5b80*/  HMMA.16816.F32.BF16 R20, R8, R218, R20 ;  /* 0x000000da0814723c */ /* 0x000fe20000041814 */
[----:B------:R-:W1:Y:S07]  /*5b90*/  LDSM.16.M88.4 R8, [R233+0x9000] ;  /* 0x00900000e908783b */ /* 0x000e6e0000000200 */
[C---:B----4-:R-:W-:Y:S08]  /*5ba0*/  HMMA.16816.F32.BF16 R184, R208.reuse, R4, R184 ;  /* 0x00000004d0b8723c */ /* 0x050ff000000418b8 */
[----:B------:R-:W-:Y:S01]  /*5bb0*/  HMMA.16816.F32.BF16 R32, R208, R6, R32 ;  /* 0x00000006d020723c */ /* 0x000fe20000041820 */
[----:B------:R-:W2:Y:S01]  /*5bc0*/  LDSM.16.M88.4 R4, [R233+0x9800] ;  /* 0x00980000e904783b */ /* 0x000ea20000000200 */
[----:B------:R-:W-:-:S06]  /*5bd0*/  DEPBAR.LE SB0, 0x0 ;  /* 0x000080000000791a */ /* 0x000fcc0000000000 */
[C---:B------:R-:W-:Y:S08]  /*5be0*/  HMMA.16816.F32.BF16 R28, R208.reuse, R216, R28 ;  /* 0x000000d8d01c723c */ /* 0x040ff0000004181c */
[----:B------:R-:W-:Y:S08]  /*5bf0*/  HMMA.16816.F32.BF16 R204, R208, R218, R204 ;  /* 0x000000dad0cc723c */ /* 0x000ff000000418cc */
[-C--:B---3--:R-:W-:Y:S08]  /*5c00*/  HMMA.16816.F32.BF16 R184, R200, R192.reuse, R184 ;  /* 0x000000c0c8b8723c */ /* 0x088ff000000418b8 */
[C---:B------:R-:W-:Y:S08]  /*5c10*/  HMMA.16816.F32.BF16 R180, R196.reuse, R192, R180 ;  /* 0x000000c0c4b4723c */ /* 0x040ff000000418b4 */
[C---:B------:R-:W-:Y:S08]  /*5c20*/  HMMA.16816.F32.BF16 R172, R196.reuse, R194, R172 ;  /* 0x000000c2c4ac723c */ /* 0x040ff000000418ac */
[C---:B------:R-:W-:Y:S08]  /*5c30*/  HMMA.16816.F32.BF16 R24, R196.reuse, R188, R24 ;  /* 0x000000bcc418723c */ /* 0x040ff00000041818 */
[----:B------:R-:W-:Y:S08]  /*5c40*/  HMMA.16816.F32.BF16 R20, R196, R190, R20 ;  /* 0x000000bec414723c */ /* 0x000ff00000041814 */
[C---:B------:R-:W-:Y:S08]  /*5c50*/  HMMA.16816.F32.BF16 R32, R200.reuse, R194, R32 ;  /* 0x000000c2c820723c */ /* 0x040ff00000041820 */
[C---:B------:R-:W-:Y:S08]  /*5c60*/  HMMA.16816.F32.BF16 R28, R200.reuse, R188, R28 ;  /* 0x000000bcc81c723c */ /* 0x040ff0000004181c */
[----:B------:R-:W-:Y:S08]  /*5c70*/  HMMA.16816.F32.BF16 R204, R200, R190, R204 ;  /* 0x000000bec8cc723c */ /* 0x000ff000000418cc */
[-C--:B-1----:R-:W-:Y:S08]  /*5c80*/  HMMA.16816.F32.BF16 R184, R16, R8.reuse, R184 ;  /* 0x0000000810b8723c */ /* 0x082ff000000418b8 */
[C---:B------:R-:W-:Y:S08]  /*5c90*/  HMMA.16816.F32.BF16 R180, R12.reuse, R8, R180 ;  /* 0x000000080cb4723c */ /* 0x040ff000000418b4 */
[C---:B------:R-:W-:Y:S08]  /*5ca0*/  HMMA.16816.F32.BF16 R172, R12.reuse, R10, R172 ;  /* 0x0000000a0cac723c */ /* 0x040ff000000418ac */
[C---:B--2---:R-:W-:Y:S08]  /*5cb0*/  HMMA.16816.F32.BF16 R24, R12.reuse, R4, R24 ;  /* 0x000000040c18723c */ /* 0x044ff00000041818 */
[----:B------:R-:W-:Y:S01]  /*5cc0*/  HMMA.16816.F32.BF16 R20, R12, R6, R20 ;  /* 0x000000060c14723c */ /* 0x000fe20000041814 */
[----:B------:R-:W-:-:S04]  /*5cd0*/  IMAD.U32 R14, RZ, RZ, UR13 ;  /* 0x0000000dff0e7e24 */ /* 0x000fc8000f8e00ff */
[----:B------:R-:W-:-:S03]  /*5ce0*/  IMAD R14, R14, 0x20, R164 ;  /* 0x000000200e0e7824 */ /* 0x000fc600078e02a4 */
[----:B------:R-:W-:Y:S01]  /*5cf0*/  HMMA.16816.F32.BF16 R32, R16, R10, R32 ;  /* 0x0000000a1020723c */ /* 0x000fe20000041820 */
[----:B------:R-:W-:-:S07]  /*5d00*/  VIADD R8, R14, 0xffffffd0 ;  /* 0xffffffd00e087836 */ /* 0x000fce0000000000 */
[C---:B------:R-:W-:Y:S01]  /*5d10*/  HMMA.16816.F32.BF16 R28, R16.reuse, R4, R28 ;  /* 0x00000004101c723c */ /* 0x040fe2000004181c */
[----:B------:R-:W-:Y:S02]  /*5d20*/  IMAD.U32 R4, RZ, RZ, UR13 ;  /* 0x0000000dff047e24 */ /* 0x000fe4000f8e00ff */
[----:B------:R-:W-:Y:S01]  /*5d30*/  VIADD R5, R14, 0xffffffc8 ;  /* 0xffffffc80e057836 */ /* 0x000fe20000000000 */
[----:B------:R-:W-:Y:S02]  /*5d40*/  BAR.SYNC.DEFER_BLOCKING 0x0 ;  /* 0x0000000000007b1d */ /* 0x000fe40000010000 */
[----:B------:R-:W-:Y:S01]  /*5d50*/  ISETP.GE.U32.AND P5, PT, R4, 0x3, PT ;  /* 0x000000030400780c */ /* 0x000fe20003fa6070 */
[C---:B------:R-:W-:Y:S01]  /*5d60*/  VIADD R4, R14.reuse, 0xffffffc9 ;  /* 0xffffffc90e047836 */ /* 0x040fe20000000000 */
[----:B------:R-:W-:Y:S01]  /*5d70*/  HMMA.16816.F32.BF16 R204, R16, R6, R204 ;  /* 0x0000000610cc723c */ /* 0x000fe200000418cc */
[C---:B------:R-:W-:Y:S01]  /*5d80*/  VIADD R18, R14.reuse, 0xffffffc0 ;  /* 0xffffffc00e127836 */ /* 0x040fe20000000000 */
[-C--:B------:R-:W-:Y:S01]  /*5d90*/  ISETP.GE.AND P2, PT, R5, R214.reuse, PT ;  /* 0x000000d60500720c */ /* 0x080fe20003f46270 */
[----:B------:R-:W-:Y:S01]  /*5da0*/  VIADD R6, R14, 0xffffffc1 ;  /* 0xffffffc10e067836 */ /* 0x000fe20000000000 */
[-C--:B------:R-:W-:Y:S01]  /*5db0*/  ISETP.GE.AND P1, PT, R4, R214.reuse, PT ;  /* 0x000000d60400720c */ /* 0x080fe20003f26270 */
[----:B------:R-:W-:Y:S01]  /*5dc0*/  VIADD R7, R14, 0xffffffd1 ;  /* 0xffffffd10e077836 */ /* 0x000fe20000000000 */
[-C--:B------:R-:W-:Y:S01]  /*5dd0*/  ISETP.GE.AND P4, PT, R18, R214.reuse, PT ;  /* 0x000000d61200720c */ /* 0x080fe20003f86270 */
[----:B------:R-:W-:Y:S01]  /*5de0*/  VIADD R17, R14, 0xffffffd8 ;  /* 0xffffffd80e117836 */ /* 0x000fe20000000000 */
[----:B------:R-:W-:Y:S01]  /*5df0*/  ISETP.GE.AND P3, PT, R6, R214, PT ;  /* 0x000000d60600720c */ /* 0x000fe20003f66270 */
[----:B------:R-:W-:Y:S01]  /*5e00*/  VIADD R14, R14, 0xffffffd9 ;  /* 0xffffffd90e0e7836 */ /* 0x000fe20000000000 */
[----:B------:R-:W-:-:S02]  /*5e10*/  FSEL R16, R184, -INF , !P4 ;  /* 0xff800000b8107808 */ /* 0x000fc40006000000 */
[----:B------:R-:W-:Y:S02]  /*5e20*/  FSEL R15, R185, -INF , !P3 ;  /* 0xff800000b90f7808 */ /* 0x000fe40005800000 */
[-C--:B------:R-:W-:Y:S02]  /*5e30*/  ISETP.GE.AND P4, PT, R8, R214.reuse, PT ;  /* 0x000000d60800720c */ /* 0x080fe40003f86270 */
[----:B------:R-:W-:Y:S02]  /*5e40*/  ISETP.GE.AND P3, PT, R7, R214, PT ;  /* 0x000000d60700720c */ /* 0x000fe40003f66270 */
[----:B------:R-:W-:Y:S02]  /*5e50*/  FSEL R12, R32, -INF , !P2 ;  /* 0xff800000200c7808 */ /* 0x000fe40005000000 */
[----:B------:R-:W-:Y:S02]  /*5e60*/  FSEL R11, R33, -INF , !P1 ;  /* 0xff800000210b7808 */ /* 0x000fe40004800000 */
[----:B------:R-:W-:-:S02]  /*5e70*/  FMNMX3.FTZ R9, R168, R16, R15, !PT ;  /* 0x00000010a8097276 */ /* 0x000fc4000781000f */
[-C--:B------:R-:W-:Y:S02]  /*5e80*/  ISETP.GE.AND P2, PT, R17, R214.reuse, PT ;  /* 0x000000d61100720c */ /* 0x080fe40003f46270 */
[----:B------:R-:W-:Y:S02]  /*5e90*/  ISETP.GE.AND P1, PT, R14, R214, PT ;  /* 0x000000d60e00720c */ /* 0x000fe40003f26270 */
[----:B------:R-:W-:Y:S02]  /*5ea0*/  FSEL R184, R28, -INF , !P4 ;  /* 0xff8000001cb87808 */ /* 0x000fe40006000000 */
[----:B------:R-:W-:Y:S02]  /*5eb0*/  FSEL R185, R29, -INF , !P3 ;  /* 0xff8000001db97808 */ /* 0x000fe40005800000 */
[----:B------:R-:W-:Y:S02]  /*5ec0*/  FMNMX3.FTZ R9, R9, R12, R11, !PT ;  /* 0x0000000c09097276 */ /* 0x000fe4000781000b */
[----:B------:R-:W-:-:S02]  /*5ed0*/  FSEL R204, R204, -INF , !P2 ;  /* 0xff800000cccc7808 */ /* 0x000fc40005000000 */
[----:B------:R-:W-:Y:S02]  /*5ee0*/  FSEL R205, R205, -INF , !P1 ;  /* 0xff800000cdcd7808 */ /* 0x000fe40004800000 */
[----:B------:R-:W-:Y:S02]  /*5ef0*/  FMNMX3.FTZ R9, R9, R184, R185, !PT ;  /* 0x000000b809097276 */ /* 0x000fe400078100b9 */
[-C--:B------:R-:W-:Y:S02]  /*5f00*/  ISETP.GE.AND P4, PT, R18, R213.reuse, PT ;  /* 0x000000d51200720c */ /* 0x080fe40003f86270 */
[----:B------:R-:W-:Y:S02]  /*5f10*/  ISETP.GE.AND P3, PT, R6, R213, PT ;  /* 0x000000d50600720c */ /* 0x000fe40003f66270 */
[----:B------:R-:W-:Y:S01]  /*5f20*/  FMNMX3.FTZ R19, R9, R204, R205, !PT ;  /* 0x000000cc09137276 */ /* 0x000fe200078100cd */
[----:B------:R-:W-:Y:S10]  /*5f30*/  @!P5 BRA `(.L_x_1113) ;  /* 0x000000000050d947 */ /* 0x000ff40003800000 */
[----:B------:R-:W-:-:S04]  /*5f40*/  IMAD.U32 R9, RZ, RZ, UR13 ;  /* 0x0000000dff097e24 */ /* 0x000fc8000f8e00ff */
[----:B------:R-:W-:-:S04]  /*5f50*/  VIADD R9, R9, 0xfffffffd ;  /* 0xfffffffd09097836 */ /* 0x000fc80000000000 */
[----:B------:R-:W-:-:S04]  /*5f60*/  IMAD.WIDE.U32 R28, R9, R2, RZ ;  /* 0x00000002091c7225 */ /* 0x000fc800078e00ff */
[----:B------:R-:W-:Y:S01]  /*5f70*/  IMAD R9, R9, R3, R29 ;  /* 0x0000000309097224 */ /* 0x000fe200078e021d */
[C---:B------:R-:W-:Y:S01]  /*5f80*/  LEA R32, P2, R28.reuse, R226, 0x6 ;  /* 0x000000e21c207211 */ /* 0x040fe200078430ff */
[----:B------:R-:W-:-:S03]  /*5f90*/  IMAD.SHL.U32 R13, R28, 0x20, RZ ;  /* 0x000000201c0d7824 */ /* 0x000fc600078e00ff */
[--C-:B------:R-:W-:Y:S02]  /*5fa0*/  SHF.L.U64.HI R10, R28, 0x5, R9.reuse ;  /* 0x000000051c0a7819 */ /* 0x100fe40000010209 */
[----:B------:R-:W-:Y:S02]  /*5fb0*/  LEA R13, P1, R2, R13, 0x4 ;  /* 0x0000000d020d7211 */ /* 0x000fe400078220ff */
[-C--:B------:R-:W-:Y:S02]  /*5fc0*/  LEA.HI.X R33, R28, R225.reuse, R9, 0x6, P2 ;  /* 0x000000e11c217211 */ /* 0x080fe400010f3409 */
        /* <DEDUP_REMOVED lines=11> */
.L_x_1113:
[----:B------:R-:W2:Y:S01]  /*6080*/  SHFL.BFLY PT, R216, R19, 0x2, 0x1f ;  /* 0x0c401f0013d87f89 */ /* 0x000ea200000e0000 */
[----:B------:R-:W-:Y:S01]  /*6090*/  FSEL R13, R186, -INF , !P4 ;  /* 0xff800000ba0d7808 */ /* 0x000fe20006000000 */
[----:B------:R-:W3:Y:S01]  /*60a0*/  LDCU UR6, c[0x0][0x45c] ;  /* 0x00008b80ff0677ac */ /* 0x000ee20008000800 */
[----:B------:R-:W-:Y:S02]  /*60b0*/  FSEL R10, R187, -INF , !P3 ;  /* 0xff800000bb0a7808 */ /* 0x000fe40005800000 */
[-C--:B------:R-:W-:Y:S01]  /*60c0*/  ISETP.GE.AND P4, PT, R5, R213.reuse, PT ;  /* 0x000000d50500720c */ /* 0x080fe20003f86270 */
[----:B------:R-:W-:Y:S01]  /*60d0*/  ULEA UR5, UR15, UR4, 0x18 ;  /* 0x000000040f057291 */ /* 0x000fe2000f8ec0ff */
[-C--:B------:R-:W-:Y:S02]  /*60e0*/  ISETP.GE.AND P3, PT, R4, R213.reuse, PT ;  /* 0x000000d50400720c */ /* 0x080fe40003f66270 */
[-C--:B------:R-:W-:Y:S02]  /*60f0*/  ISETP.GE.AND P2, PT, R8, R213.reuse, PT ;  /* 0x000000d50800720c */ /* 0x080fe40003f46270 */
[----:B------:R-:W-:-:S02]  /*6100*/  ISETP.GE.AND P1, PT, R7, R213, PT ;  /* 0x000000d50700720c */ /* 0x000fc40003f26270 */
[----:B------:R-:W-:Y:S02]  /*6110*/  FSEL R9, R34, -INF , !P4 ;  /* 0xff80000022097808 */ /* 0x000fe40006000000 */
[----:B------:R-:W-:Y:S02]  /*6120*/  FSEL R35, R35, -INF , !P3 ;  /* 0xff80000023237808 */ /* 0x000fe40005800000 */
[----:B------:R-:W-:Y:S02]  /*6130*/  FMNMX3.FTZ R28, R167, R13, R10, !PT ;  /* 0x0000000da71c7276 */ /* 0x000fe4000781000a */
[----:B------:R-:W-:Y:S02]  /*6140*/  FSEL R186, R30, -INF , !P2 ;  /* 0xff8000001eba7808 */ /* 0x000fe40005000000 */
[----:B------:R-:W-:Y:S02]  /*6150*/  FSEL R187, R31, -INF , !P1 ;  /* 0xff8000001fbb7808 */ /* 0x000fe40004800000 */
[----:B------:R-:W-:-:S02]  /*6160*/  ISETP.GE.AND P3, PT, R17, R213, PT ;  /* 0x000000d51100720c */ /* 0x000fc40003f66270 */
[----:B------:R-:W-:Y:S02]  /*6170*/  ISETP.GE.AND P2, PT, R14, R213, PT ;  /* 0x000000d50e00720c */ /* 0x000fe40003f46270 */
[----:B------:R-:W-:Y:S02]  /*6180*/  FMNMX3.FTZ R28, R28, R9, R35, !PT ;  /* 0x000000091c1c7276 */ /* 0x000fe40007810023 */
[----:B------:R-:W-:Y:S02]  /*6190*/  FSEL R206, R206, -INF , !P3 ;  /* 0xff800000cece7808 */ /* 0x000fe40005800000 */
[----:B------:R-:W-:Y:S02]  /*61a0*/  FSEL R207, R207, -INF , !P2 ;  /* 0xff800000cfcf7808 */ /* 0x000fe40005000000 */
[----:B------:R-:W-:Y:S02]  /*61b0*/  FMNMX3.FTZ R219, R28, R186, R187, !PT ;  /* 0x000000ba1cdb7276 */ /* 0x000fe400078100bb */
[----:B--2---:R-:W-:-:S02]  /*61c0*/  FMNMX.FTZ R216, R19, R216, !PT ;  /* 0x000000d813d87209 */ /* 0x004fc40007810000 */
[----:B------:R-:W-:Y:S02]  /*61d0*/  FMNMX3.FTZ R219, R219, R206, R207, !PT ;  /* 0x000000cedbdb7276 */ /* 0x000fe400078100cf */
[CC--:B------:R-:W-:Y:S02]  /*61e0*/  ISETP.GE.AND P1, PT, R18.reuse, R212.reuse, PT ;  /* 0x000000d41200720c */ /* 0x0c0fe40003f26270 */
[-C--:B------:R-:W-:Y:S01]  /*61f0*/  ISETP.GE.AND P4, PT, R18, R171.reuse, PT ;  /* 0x000000ab1200720c */ /* 0x080fe20003f86270 */
[----:B------:R-:W2:Y:S01]  /*6200*/  SHFL.BFLY PT, R19, R219, 0x2, 0x1f ;  /* 0x0c401f00db137f89 */ /* 0x000ea200000e0000 */
[C---:B------:R-:W-:Y:S02]  /*6210*/  ISETP.GE.AND P3, PT, R6.reuse, R212, PT ;  /* 0x000000d40600720c */ /* 0x040fe40003f66270 */
[----:B------:R-:W-:Y:S01]  /*6220*/  ISETP.GE.AND P2, PT, R6, R171, PT ;  /* 0x000000ab0600720c */ /* 0x000fe20003f46270 */
[----:B------:R-:W4:Y:S01]  /*6230*/  SHFL.BFLY PT, R18, R216, 0x1, 0x1f ;  /* 0x0c201f00d8127f89 */ /* 0x000f2200000e0000 */
[----:B------:R-:W-:-:S02]  /*6240*/  FSEL R180, R180, -INF , !P1 ;  /* 0xff800000b4b47808 */ /* 0x000fc40004800000 */
[----:B------:R-:W-:Y:S02]  /*6250*/  FSEL R181, R181, -INF , !P3 ;  /* 0xff800000b5b57808 */ /* 0x000fe40005800000 */
[CC--:B------:R-:W-:Y:S02]  /*6260*/  ISETP.GE.AND P1, PT, R5.reuse, R212.reuse, PT ;  /* 0x000000d40500720c */ /* 0x0c0fe40003f26270 */
[----:B------:R-:W-:Y:S02]  /*6270*/  FSEL R6, R182, -INF , !P4 ;  /* 0xff800000b6067808 */ /* 0x000fe40006000000 */
[----:B------:R-:W-:Y:S02]  /*6280*/  ISETP.GE.AND P3, PT, R4, R212, PT ;  /* 0x000000d40400720c */ /* 0x000fe40003f66270 */
[----:B------:R-:W-:Y:S02]  /*6290*/  MOV R28, UR13 ;  /* 0x0000000d001c7c02 */ /* 0x000fe40008000f00 */
[----:B------:R-:W-:-:S02]  /*62a0*/  ISETP.GE.AND P4, PT, R5, R171, PT ;  /* 0x000000ab0500720c */ /* 0x000fc40003f86270 */
[----:B------:R-:W-:Y:S02]  /*62b0*/  FSEL R5, R183, -INF , !P2 ;  /* 0xff800000b7057808 */ /* 0x000fe40005000000 */
[----:B------:R-:W-:Y:S02]  /*62c0*/  ISETP.GE.AND P2, PT, R4, R171, PT ;  /* 0x000000ab0400720c */ /* 0x000fe40003f46270 */
[----:B------:R-:W-:Y:S02]  /*62d0*/  FSEL R4, R172, -INF , !P1 ;  /* 0xff800000ac047808 */ /* 0x000fe40004800000 */
[----:B------:R-:W-:Y:S02]  /*62e0*/  FSEL R173, R173, -INF , !P3 ;  /* 0xff800000adad7808 */ /* 0x000fe40005800000 */
[----:B------:R-:W-:Y:S02]  /*62f0*/  IADD3 R28, PT, PT, R28, -0x2, RZ ;  /* 0xfffffffe1c1c7810 */ /* 0x000fe40007ffe0ff */
[----:B------:R-:W-:-:S02]  /*6300*/  ISETP.GE.AND P1, PT, R8, R212, PT ;  /* 0x000000d40800720c */ /* 0x000fc40003f26270 */
[-C--:B------:R-:W-:Y:S02]  /*6310*/  ISETP.GE.AND P3, PT, R7, R212.reuse, PT ;  /* 0x000000d40700720c */ /* 0x080fe40003f66270 */
[----:B--2---:R-:W-:Y:S02]  /*6320*/  FMNMX.FTZ R219, R219, R19, !PT ;  /* 0x00000013dbdb7209 */ /* 0x004fe40007810000 */
[----:B------:R-:W-:Y:S02]  /*6330*/  LOP3.LUT R28, R28, UR19, R179, 0x96, !PT ;  /* 0x000000131c1c7c12 */ /* 0x000fe4000f8e96b3 */
[----:B------:R-:W-:Y:S02]  /*6340*/  FSEL R242, R24, -INF , !P1 ;  /* 0xff80000018f27808 */ /* 0x000fe40004800000 */
[----:B------:R-:W-:Y:S01]  /*6350*/  FSEL R233, R25, -INF , !P3 ;  /* 0xff80000019e97808 */ /* 0x000fe20005800000 */
[----:B------:R-:W-:Y:S01]  /*6360*/  IMAD.WIDE.U32 R28, R28, -0x326172a9, RZ ;  /* 0xcd9e8d571c1c7825 */ /* 0x000fe200078e00ff */
[----:B------:R-:W-:-:S02]  /*6370*/  ISETP.GE.AND P1, PT, R17, R212, PT ;  /* 0x000000d41100720c */ /* 0x000fc40003f26270 */
[----:B------:R-:W-:Y:S02]  /*6380*/  ISETP.GE.AND P3, PT, R14, R212, PT ;  /* 0x000000d40e00720c */ /* 0x000fe40003f66270 */
[----:B----4-:R-:W-:Y:S02]  /*6390*/  FMNMX.FTZ R216, R216, R18, !PT ;  /* 0x00000012d8d87209 */ /* 0x010fe40007810000 */
[----:B------:R-:W2:Y:S01]  /*63a0*/  SHFL.BFLY PT, R18, R219, 0x1, 0x1f ;  /* 0x0c201f00db127f89 */ /* 0x000ea200000e0000 */
[----:B------:R-:W-:Y:S02]  /*63b0*/  FSEL R34, R20, -INF , !P1 ;  /* 0xff80000014227808 */ /* 0x000fe40004800000 */
[----:B-1----:R-:W-:Y:S01]  /*63c0*/  FSEL R32, R21, -INF , !P3 ;  /* 0xff80000015207808 */ /* 0x002fe20005800000 */
[----:B---3--:R-:W-:Y:S01]  /*63d0*/  FMUL.FTZ R195, R216, UR6 ;  /* 0x00000006d8c37c20 */ /* 0x008fe20008410000 */
[-C--:B------:R-:W-:Y:S02]  /*63e0*/  ISETP.GE.AND P1, PT, R8, R171.reuse, PT ;  /* 0x000000ab0800720c */ /* 0x080fe40003f26270 */
[----:B------:R-:W-:-:S02]  /*63f0*/  ISETP.GE.AND P3, PT, R7, R171, PT ;  /* 0x000000ab0700720c */ /* 0x000fc40003f66270 */
[----:B------:R-:W-:Y:S02]  /*6400*/  FSEL R8, R174, -INF , !P4 ;  /* 0xff800000ae087808 */ /* 0x000fe40006000000 */
[----:B------:R-:W-:Y:S02]  /*6410*/  FSEL R7, R175, -INF , !P2 ;  /* 0xff800000af077808 */ /* 0x000fe40005000000 */
[----:B------:R-:W-:Y:S02]  /*6420*/  FMNMX3.FTZ R217, R165, R6, R5, !PT ;  /* 0x00000006a5d97276 */ /* 0x000fe40007810005 */
[----:B------:R-:W-:Y:S02]  /*6430*/  LOP3.LUT R220, R220, UR26, R29, 0x96, !PT ;  /* 0x0000001adcdc7c12 */ /* 0x000fe4000f8e961d */
[----:B------:R-:W-:Y:S02]  /*6440*/  FSEL R221, R26, -INF , !P1 ;  /* 0xff8000001add7808 */ /* 0x000fe40004800000 */
[-C--:B------:R-:W-:Y:S01]  /*6450*/  ISETP.GE.AND P2, PT, R17, R171.reuse, PT ;  /* 0x000000ab1100720c */ /* 0x080fe20003f46270 */
[----:B------:R-:W-:Y:S01]  /*6460*/  IMAD.WIDE.U32 R210, R220, -0x2daee0ad, RZ ;  /* 0xd2511f53dcd27825 */ /* 0x000fe200078e00ff */
[----:B------:R-:W-:-:S02]  /*6470*/  ISETP.GE.AND P1, PT, R14, R171, PT ;  /* 0x000000ab0e00720c */ /* 0x000fc40003f26270 */
[----:B------:R-:W-:Y:S02]  /*6480*/  FSEL R222, R27, -INF , !P3 ;  /* 0xff8000001bde7808 */ /* 0x000fe40005800000 */
[----:B------:R-:W-:Y:S02]  /*6490*/  FMNMX3.FTZ R217, R217, R8, R7, !PT ;  /* 0x00000008d9d97276 */ /* 0x000fe40007810007 */
[----:B------:R-:W-:Y:S02]  /*64a0*/  FSETP.NEU.FTZ.AND P4, PT, R216, -INF , PT ;  /* 0xff800000d800780b */ /* 0x000fe40003f9d000 */
[----:B------:R-:W-:Y:S02]  /*64b0*/  FSEL R33, R22, -INF , !P2 ;  /* 0xff80000016217808 */ /* 0x000fe40005000000 */
[----:B------:R-:W-:Y:S02]  /*64c0*/  FSEL R220, R23, -INF , !P1 ;  /* 0xff80000017dc7808 */ /* 0x000fe40004800000 */
[----:B------:R-:W-:-:S02]  /*64d0*/  FMNMX3.FTZ R217, R217, R221, R222, !PT ;  /* 0x000000ddd9d97276 */ /* 0x000fc400078100de */
[----:B------:R-:W-:Y:S02]  /*64e0*/  FSEL R195, R195, RZ, P4 ;  /* 0x000000ffc3c37208 */ /* 0x000fe40002000000 */
[----:B------:R-:W-:Y:S02]  /*64f0*/  FMNMX3.FTZ R217, R217, R33, R220, !PT ;  /* 0x00000021d9d97276 */ /* 0x000fe400078100dc */
[----:B------:R-:W-:Y:S01]  /*6500*/  FMNMX3.FTZ R24, R166, R180, R181, !PT ;  /* 0x000000b4a6187276 */ /* 0x000fe200078100b5 */
[----:B------:R-:W-:Y:S01]  /*6510*/  FFMA.FTZ R192, R11, UR6, -R195 ;  /* 0x000000060bc07c23 */ /* 0x000fe200080108c3 */
[----:B--2---:R-:W-:Y:S01]  /*6520*/  FMNMX.FTZ R219, R219, R18, !PT ;  /* 0x00000012dbdb7209 */ /* 0x004fe20007810000 */
[----:B------:R-:W1:Y:S01]  /*6530*/  SHFL.BFLY PT, R11, R217, 0x2, 0x1f ;  /* 0x0c401f00d90b7f89 */ /* 0x000e6200000e0000 */
[----:B------:R-:W-:Y:S01]  /*6540*/  FMNMX3.FTZ R24, R24, R4, R173, !PT ;  /* 0x0000000418187276 */ /* 0x000fe200078100ad */
[----:B------:R-:W-:Y:S01]  /*6550*/  FFMA.FTZ R172, R16, UR6, -R195 ;  /* 0x0000000610ac7c23 */ /* 0x000fe200080108c3 */
[----:B------:R-:W-:Y:S01]  /*6560*/  LOP3.LUT R14, R240, UR24, R211, 0x96, !PT ;  /* 0x00000018f00e7c12 */ /* 0x000fe2000f8e96d3 */
[----:B------:R-:W-:Y:S01]  /*6570*/  FMUL.FTZ R197, R219, UR6 ;  /* 0x00000006dbc57c20 */ /* 0x000fe20008410000 */
[----:B------:R-:W-:Y:S01]  /*6580*/  FMNMX3.FTZ R24, R24, R242, R233, !PT ;  /* 0x000000f218187276 */ /* 0x000fe200078100e9 */
[----:B------:R-:W-:Y:S01]  /*6590*/  FFMA.FTZ R194, R15, UR6, -R195 ;  /* 0x000000060fc27c23 */ /* 0x000fe200080108c3 */
[----:B------:R-:W-:Y:S01]  /*65a0*/  FSETP.NEU.FTZ.AND P3, PT, R219, -INF , PT ;  /* 0xff800000db00780b */ /* 0x000fe20003f7d000 */
[----:B------:R-:W-:Y:S01]  /*65b0*/  IMAD.WIDE.U32 R208, R14, -0x326172a9, RZ ;  /* 0xcd9e8d570ed07825 */ /* 0x000fe200078e00ff */
[----:B------:R-:W-:-:S03]  /*65c0*/  FMNMX3.FTZ R218, R24, R34, R32, !PT ;  /* 0x0000002218da7276 */ /* 0x000fc60007810020 */
[----:B------:R-:W-:Y:S01]  /*65d0*/  FFMA.FTZ R193, R12, UR6, -R195 ;  /* 0x000000060cc17c23 */ /* 0x000fe200080108c3 */
[----:B------:R-:W-:Y:S01]  /*65e0*/  LOP3.LUT R16, R176, UR26, R29, 0x96, !PT ;  /* 0x0000001ab0107c12 */ /* 0x000fe2000f8e961d */
[----:B------:R-:W-:Y:S01]  /*65f0*/  MUFU.EX2 R192, R192 ;  /* 0x000000c000c07308 */ /* 0x000fe20000000800 */
[----:B------:R-:W-:Y:S01]  /*6600*/  LOP3.LUT R246, R28, UR7, R235, 0x96, !PT ;  /* 0x000000071cf67c12 */ /* 0x000fe2000f8e96eb */
[----:B------:R-:W2:Y:S01]  /*6610*/  SHFL.BFLY PT, R19, R218, 0x2, 0x1f ;  /* 0x0c401f00da137f89 */ /* 0x000ea200000e0000 */
[----:B------:R-:W-:Y:S01]  /*6620*/  FSEL R197, R197, RZ, P3 ;  /* 0x000000ffc5c57208 */ /* 0x000fe20001800000 */
[----:B------:R-:W-:Y:S01]  /*6630*/  IMAD.WIDE.U32 R16, R16, -0x2daee0ad, RZ ;  /* 0xd2511f5310107825 */ /* 0x000fe200078e00ff */
[----:B------:R-:W-:-:S03]  /*6640*/  LOP3.LUT R202, R28, UR7, R239, 0x96, !PT ;  /* 0x000000071cca7c12 */ /* 0x000fc6000f8e96ef */
[----:B------:R-:W-:Y:S01]  /*6650*/  FFMA.FTZ R184, R184, UR6, -R195 ;  /* 0x00000006b8b87c23 */ /* 0x000fe200080108c3 */
[----:B------:R-:W-:Y:S01]  /*6660*/  FSEL R200, R219, RZ, P3 ;  /* 0x000000ffdbc87208 */ /* 0x000fe20001800000 */
[----:B------:R-:W-:-:S04]  /*6670*/  IMAD.WIDE.U32 R246, R246, -0x2daee0ad, RZ ;  /* 0xd2511f53f6f67825 */ /* 0x000fc800078e00ff */
[----:B------:R-:W-:Y:S01]  /*6680*/  FFMA.FTZ R191, R13, UR6, -R197 ;  /* 0x000000060dbf7c23 */ /* 0x000fe200080108c5 */
[----:B------:R-:W-:Y:S01]  /*6690*/  LOP3.LUT R13, R238, UR23, R209, 0x96, !PT ;  /* 0x00000017ee0d7c12 */ /* 0x000fe2000f8e96d1 */
[----:B------:R-:W-:Y:S01]  /*66a0*/  FFMA.FTZ R188, R35, UR6, -R197 ;  /* 0x0000000623bc7c23 */ /* 0x000fe200080108c5 */
[----:B------:R-:W-:Y:S01]  /*66b0*/  LOP3.LUT R15, R236, UR24, R17, 0x96, !PT ;  /* 0x00000018ec0f7c12 */ /* 0x000fe2000f8e9611 */
[----:B------:R-:W-:Y:S01]  /*66c0*/  IMAD.WIDE.U32 R202, R202, -0x2daee0ad, RZ ;  /* 0xd2511f53caca7825 */ /* 0x000fe200078e00ff */
[----:B------:R-:W-:-:S03]  /*66d0*/  LOP3.LUT R248, R16, UR22, R247, 0x96, !PT ;  /* 0x0000001610f87c12 */ /* 0x000fc6000f8e96f7 */
[----:B------:R-:W-:Y:S01]  /*66e0*/  FFMA.FTZ R189, R9, UR6, -R197 ;  /* 0x0000000609bd7c23 */ /* 0x000fe200080108c5 */
[----:B-1----:R-:W-:Y:S01]  /*66f0*/  FMNMX.FTZ R217, R217, R11, !PT ;  /* 0x0000000bd9d97209 */ /* 0x002fe20007810000 */
[----:B------:R-:W-:Y:S01]  /*6700*/  IMAD.WIDE.U32 R16, R13, -0x2daee0ad, RZ ;  /* 0xd2511f530d107825 */ /* 0x000fe200078e00ff */
[----:B------:R-:W-:-:S03]  /*6710*/  LOP3.LUT R210, R210, UR22, R203, 0x96, !PT ;  /* 0x00000016d2d27c12 */ /* 0x000fc6000f8e96cb */
[----:B------:R-:W-:Y:S01]  /*6720*/  FFMA.FTZ R190, R10, UR6, -R197 ;  /* 0x000000060abe7c23 */ /* 0x000fe200080108c5 */
[----:B------:R-:W-:Y:S01]  /*6730*/  MUFU.EX2 R188, R188 ;  /* 0x000000bc00bc7308 */ /* 0x000fe20000000800 */
[----:B------:R-:W-:Y:S01]  /*6740*/  IMAD.WIDE.U32 R244, R15, -0x326172a9, RZ ;  /* 0xcd9e8d570ff47825 */ /* 0x000fe200078e00ff */
[----:B------:R-:W-:-:S03]  /*6750*/  LOP3.LUT R202, R202, UR20, R17, 0x96, !PT ;  /* 0x00000014caca7c12 */ /* 0x000fc6000f8e9611 */
[----:B------:R-:W-:Y:S01]  /*6760*/  FADD.FTZ R200, R167, -R200 ;  /* 0x800000c8a7c87221 */ /* 0x000fe20000010000 */
[----:B------:R-:W1:Y:S01]  /*6770*/  SHFL.BFLY PT, R17, R217, 0x1, 0x1f ;  /* 0x0c201f00d9117f89 */ /* 0x000e6200000e0000 */
[----:B------:R-:W-:Y:S01]  /*6780*/  IMAD.WIDE.U32 R248, R248, -0x326172a9, RZ ;  /* 0xcd9e8d57f8f87825 */ /* 0x000fe200078e00ff */
[----:B--2---:R-:W-:-:S03]  /*6790*/  FMNMX.FTZ R218, R218, R19, !PT ;  /* 0x00000013dada7209 */ /* 0x004fc60007810000 */
[----:B------:R-:W-:Y:S01]  /*67a0*/  FMUL.FTZ R200, R200, UR6 ;  /* 0x00000006c8c87c20 */ /* 0x000fe20008410000 */
[----:B------:R-:W-:Y:S01]  /*67b0*/  LOP3.LUT R14, R234, UR23, R245, 0x96, !PT ;  /* 0x00000017ea0e7c12 */ /* 0x000fe2000f8e96f5 */
[----:B------:R-:W-:Y:S01]  /*67c0*/  IMAD.WIDE.U32 R210, R210, -0x326172a9, RZ ;  /* 0xcd9e8d57d2d27825 */ /* 0x000fe200078e00ff */
[----:B------:R-:W-:Y:S01]  /*67d0*/  LOP3.LUT R244, R244, UR21, R249, 0x96, !PT ;  /* 0x00000015f4f47c12 */ /* 0x000fe2000f8e96f9 */
[----:B------:R-:W2:Y:S01]  /*67e0*/  SHFL.BFLY PT, R12, R218, 0x1, 0x1f ;  /* 0x0c201f00da0c7f89 */ /* 0x000ea200000e0000 */
[----:B------:R-:W3:Y:S01]  /*67f0*/  MUFU.EX2 R189, R189 ;  /* 0x000000bd00bd7308 */ /* 0x000ee20000000800 */
[----:B------:R-:W-:Y:S01]  /*6800*/  IMAD.WIDE.U32 R14, R14, -0x2daee0ad, RZ ;  /* 0xd2511f530e0e7825 */ /* 0x000fe200078e00ff */
[----:B------:R-:W-:-:S03]  /*6810*/  LOP3.LUT R208, R208, UR21, R211, 0x96, !PT ;  /* 0x00000015d0d07c12 */ /* 0x000fc6000f8e96d3 */
[--C-:B------:R-:W-:Y:S01]  /*6820*/  FFMA.FTZ R207, R207, UR6, -R197.reuse ;  /* 0x00000006cfcf7c23 */ /* 0x100fe200080108c5 */
[----:B------:R-:W-:Y:S01]  /*6830*/  FFMA.FTZ R186, R186, UR6, -R197 ;  /* 0x00000006baba7c23 */ /* 0x000fe200080108c5 */
[----:B------:R-:W-:Y:S01]  /*6840*/  IMAD.WIDE.U32 R244, R244, -0x2daee0ad, RZ ;  /* 0xd2511f53f4f47825 */ /* 0x000fe200078e00ff */
[----:B------:R-:W-:-:S03]  /*6850*/  LOP3.LUT R246, R246, UR20, R15, 0x96, !PT ;  /* 0x00000014f6f67c12 */ /* 0x000fc6000f8e960f */
[----:B------:R-:W-:Y:S01]  /*6860*/  FFMA.FTZ R187, R187, UR6, -R197 ;  /* 0x00000006bbbb7c23 */ /* 0x000fe200080108c5 */
[----:B------:R-:W-:Y:S01]  /*6870*/  MUFU.EX2 R193, R193 ;  /* 0x000000c100c17308 */ /* 0x000fe20000000800 */
[----:B------:R-:W-:Y:S01]  /*6880*/  IMAD.WIDE.U32 R208, R208, -0x2daee0ad, RZ ;  /* 0xd2511f53d0d07825 */ /* 0x000fe200078e00ff */
[----:B------:R-:W-:Y:S02]  /*6890*/  LOP3.LUT R9, R14, UR10, R245, 0x96, !PT ;  /* 0x0000000a0e097c12 */ /* 0x000fe4000f8e96f5 */
[----:B------:R-:W-:Y:S01]  /*68a0*/  MOV R245, 0x20 ;  /* 0x0000002000f57802 */ /* 0x000fe20000000f00 */
[----:B------:R-:W-:Y:S01]  /*68b0*/  IMAD.WIDE.U32 R202, R202, -0x326172a9, RZ ;  /* 0xcd9e8d57caca7825 */ /* 0x000fe200078e00ff */
[----:B------:R-:W-:Y:S02]  /*68c0*/  LOP3.LUT R10, R16, UR10, R209, 0x96, !PT ;  /* 0x0000000a100a7c12 */ /* 0x000fe4000f8e96d1 */
[----:B-1----:R-:W-:Y:S01]  /*68d0*/  FMNMX.FTZ R217, R217, R17, !PT ;  /* 0x00000011d9d97209 */ /* 0x002fe20007810000 */
[----:B------:R-:W-:Y:S01]  /*68e0*/  IMAD.WIDE.U32 R20, R9, -0x326172a9, RZ ;  /* 0xcd9e8d5709147825 */ /* 0x000fe200078e00ff */
[----:B------:R-:W-:Y:S01]  /*68f0*/  MUFU.EX2 R172, R172 ;  /* 0x000000ac00ac7308 */ /* 0x000fe20000000800 */
[----:B------:R-:W-:-:S02]  /*6900*/  SEL R245, R245, 0xffffffe0, !P0 ;  /* 0xffffffe0f5f57807 */ /* 0x000fc40004000000 */
[C---:B------:R-:W-:Y:S01]  /*6910*/  FMUL.FTZ R35, R217.reuse, UR6 ;  /* 0x00000006d9237c20 */ /* 0x040fe20008410000 */
[----:B------:R-:W-:Y:S01]  /*6920*/  FSETP.NEU.FTZ.AND P1, PT, R217, -INF , PT ;  /* 0xff800000d900780b */ /* 0x000fe20003f3d000 */
[----:B------:R-:W-:Y:S01]  /*6930*/  IMAD.WIDE.U32 R10, R10, -0x326172a9, RZ ;  /* 0xcd9e8d570a0a7825 */ /* 0x000fe200078e00ff */
[----:B--2---:R-:W-:Y:S02]  /*6940*/  FMNMX.FTZ R218, R218, R12, !PT ;  /* 0x0000000cdada7209 */ /* 0x004fe40007810000 */
[----:B------:R-:W-:Y:S01]  /*6950*/  FSEL R35, R35, RZ, P1 ;  /* 0x000000ff23237208 */ /* 0x000fe20000800000 */
[----:B------:R-:W-:Y:S01]  /*6960*/  IMAD.WIDE.U32 R246, R246, -0x326172a9, RZ ;  /* 0xcd9e8d57f6f67825 */ /* 0x000fe200078e00ff */
[----:B------:R-:W-:-:S03]  /*6970*/  FSETP.NEU.FTZ.AND P2, PT, R218, -INF , PT ;  /* 0xff800000da00780b */ /* 0x000fc60003f5d000 */
[----:B------:R-:W-:Y:S01]  /*6980*/  FMUL.FTZ R211, R218, UR6 ;  /* 0x00000006dad37c20 */ /* 0x000fe20008410000 */
[----:B------:R-:W-:Y:S01]  /*6990*/  PRMT R16, R20, 0x7773, RZ ;  /* 0x0000777314107816 */ /* 0x000fe200000000ff */
[--C-:B------:R-:W-:Y:S01]  /*69a0*/  FFMA.FTZ R175, R6, UR6, -R35.reuse ;  /* 0x0000000606af7c23 */ /* 0x100fe20008010823 */
[----:B------:R-:W-:Y:S01]  /*69b0*/  PRMT R15, R20, 0x7772, RZ ;  /* 0x00007772140f7816 */ /* 0x000fe200000000ff */
[----:B------:R-:W1:Y:S01]  /*69c0*/  LDC R6, c[0x0][0x4f8] ;  /* 0x00013e00ff067b82 */ /* 0x000e620000000800 */
[----:B------:R-:W-:Y:S01]  /*69d0*/  FSEL R211, R211, RZ, P2 ;  /* 0x000000ffd3d37208 */ /* 0x000fe20001000000 */
[----:B------:R-:W-:Y:S01]  /*69e0*/  FFMA.FTZ R174, R5, UR6, -R35 ;  /* 0x0000000605ae7c23 */ /* 0x000fe20008010823 */
[----:B------:R-:W-:Y:S01]  /*69f0*/  MOV R14, R20 ;  /* 0x00000014000e7202 */ /* 0x000fe20000000f00 */
[----:B------:R-:W-:Y:S01]  /*6a00*/  MUFU.EX2 R194, R194 ;  /* 0x000000c200c27308 */ /* 0x000fe20000000800 */
[----:B------:R-:W-:Y:S01]  /*6a10*/  LOP3.LUT R18, R202, UR9, R11, 0x96, !PT ;  /* 0x00000009ca127c12 */ /* 0x000fe2000f8e960b */
[--C-:B------:R-:W-:Y:S01]  /*6a20*/  FFMA.FTZ R182, R181, UR6, -R211.reuse ;  /* 0x00000006b5b67c23 */ /* 0x100fe200080108d3 */
[--C-:B------:R-:W-:Y:S01]  /*6a30*/  FFMA.FTZ R181, R4, UR6, -R211.reuse ;  /* 0x0000000604b57c23 */ /* 0x100fe200080108d3 */
[----:B------:R-:W-:Y:S01]  /*6a40*/  MOV R11, R10 ;  /* 0x0000000a000b7202 */ /* 0x000fe20000000f00 */
[--C-:B------:R-:W-:Y:S01]  /*6a50*/  FFMA.FTZ R183, R180, UR6, -R211.reuse ;  /* 0x00000006b4b77c23 */ /* 0x100fe200080108d3 */
[C---:B------:R-:W-:Y:S01]  /*6a60*/  PRMT R12, R10.reuse, 0x7771, RZ ;  /* 0x000077710a0c7816 */ /* 0x040fe200000000ff */
[----:B------:R-:W-:Y:S01]  /*6a70*/  FFMA.FTZ R180, R173, UR6, -R211 ;  /* 0x00000006adb47c23 */ /* 0x000fe200080108d3 */
[----:B------:R-:W-:Y:S01]  /*6a80*/  PRMT R13, R10, 0x7773, RZ ;  /* 0x000077730a0d7816 */ /* 0x000fe200000000ff */
[--C-:B------:R-:W-:Y:S01]  /*6a90*/  FFMA.FTZ R173, R8, UR6, -R35.reuse ;  /* 0x0000000608ad7c23 */ /* 0x100fe20008010823 */
[----:B------:R-:W-:Y:S01]  /*6aa0*/  PRMT R19, R10, 0x7772, RZ ;  /* 0x000077720a137816 */ /* 0x000fe200000000ff */
[----:B------:R-:W-:Y:S01]  /*6ab0*/  MUFU.EX2 R191, R191 ;  /* 0x000000bf00bf7308 */ /* 0x000fe20000000800 */
[----:B------:R-:W-:Y:S01]  /*6ac0*/  PRMT R4, R15, 0x5410, R16 ;  /* 0x000054100f047816 */ /* 0x000fe20000000010 */
[--C-:B------:R-:W-:Y:S01]  /*6ad0*/  FFMA.FTZ R221, R221, UR6, -R35.reuse ;  /* 0x00000006dddd7c23 */ /* 0x100fe20008010823 */
[----:B------:R-:W-:Y:S01]  /*6ae0*/  PRMT R10, R20, 0x7771, RZ ;  /* 0x00007771140a7816 */ /* 0x000fe200000000ff */
[----:B------:R-:W-:Y:S01]  /*6af0*/  FFMA.FTZ R222, R222, UR6, -R35 ;  /* 0x00000006dede7c23 */ /* 0x000fe20008010823 */
[----:B------:R-:W-:Y:S01]  /*6b00*/  LOP3.LUT R15, R14, 0xff, RZ, 0xc0, !PT ;  /* 0x000000ff0e0f7812 */ /* 0x000fe200078ec0ff */
[--C-:B------:R-:W-:Y:S01]  /*6b10*/  FFMA.FTZ R242, R242, UR6, -R211.reuse ;  /* 0x00000006f2f27c23 */ /* 0x100fe200080108d3 */
[----:B------:R-:W-:Y:S01]  /*6b20*/  LOP3.LUT R16, R11, 0xff, RZ, 0xc0, !PT ;  /* 0x000000ff0b107812 */ /* 0x000fe200078ec0ff */
[----:B------:R-:W2:Y:S01]  /*6b30*/  MUFU.EX2 R190, R190 ;  /* 0x000000be00be7308 */ /* 0x000ea20000000800 */
[----:B------:R-:W-:Y:S01]  /*6b40*/  PRMT R10, R15, 0x5410, R10 ;  /* 0x000054100f0a7816 */ /* 0x000fe2000000000a */
[----:B------:R-:W-:Y:S01]  /*6b50*/  FFMA.FTZ R233, R233, UR6, -R211 ;  /* 0x00000006e9e97c23 */ /* 0x000fe200080108d3 */
[----:B------:R-:W-:Y:S01]  /*6b60*/  PRMT R15, R18, 0x7632, R15 ;  /* 0x00007632120f7816 */ /* 0x000fe2000000000f */
[--C-:B------:R-:W-:Y:S01]  /*6b70*/  FFMA.FTZ R34, R34, UR6, -R211.reuse ;  /* 0x0000000622227c23 */ /* 0x100fe200080108d3 */
[----:B-1----:R-:W-:Y:S01]  /*6b80*/  LOP3.LUT R201, R6, 0xff, RZ, 0xc0, !PT ;  /* 0x000000ff06c97812 */ /* 0x002fe200078ec0ff */
[----:B------:R-:W-:Y:S01]  /*6b90*/  FFMA.FTZ R32, R32, UR6, -R211 ;  /* 0x0000000620207c23 */ /* 0x000fe200080108d3 */
[----:B------:R-:W-:Y:S01]  /*6ba0*/  LOP3.LUT R5, R15, 0xff, RZ, 0xc0, !PT ;  /* 0x000000ff0f057812 */ /* 0x000fe200078ec0ff */
[----:B------:R-:W-:Y:S01]  /*6bb0*/  MUFU.EX2 R183, R183 ;  /* 0x000000b700b77308 */ /* 0x000fe20000000800 */
[----:B------:R-:W-:Y:S01]  /*6bc0*/  LOP3.LUT R11, R18, 0xffff, RZ, 0xc0, !PT ;  /* 0x0000ffff120b7812 */ /* 0x000fe200078ec0ff */
[----:B------:R-:W-:Y:S01]  /*6bd0*/  IMAD R201, R201, 0x10000, R201 ;  /* 0x00010000c9c97824 */ /* 0x000fe200078e02c9 */
[----:B------:R-:W-:Y:S01]  /*6be0*/  FSEL R15, R216, RZ, P4 ;  /* 0x000000ffd80f7208 */ /* 0x000fe20002000000 */
[----:B------:R-:W-:Y:S01]  /*6bf0*/  FFMA.FTZ R211, R33, UR6, -R35 ;  /* 0x0000000621d37c23 */ /* 0x000fe20008010823 */
[----:B------:R-:W-:-:S02]  /*6c00*/  PRMT R13, R19, 0x5410, R13 ;  /* 0x00005410130d7816 */ /* 0x000fc4000000000d */
[----:B------:R-:W-:Y:S01]  /*6c10*/  FSEL R6, R218, RZ, P2 ;  /* 0x000000ffda067208 */ /* 0x000fe20001000000 */
[----:B------:R-:W-:Y:S01]  /*6c20*/  FADD.FTZ R15, R168, -R15 ;  /* 0x8000000fa80f7221 */ /* 0x000fe20000010000 */
[----:B------:R-:W-:Y:S01]  /*6c30*/  LOP3.LUT R14, R18, 0xff, RZ, 0xc0, !PT ;  /* 0x000000ff120e7812 */ /* 0x000fe200078ec0ff */
[----:B------:R-:W-:Y:S01]  /*6c40*/  FFMA.FTZ R168, R7, UR6, -R35 ;  /* 0x0000000607a87c23 */ /* 0x000fe20008010823 */
[----:B------:R-:W-:Y:S01]  /*6c50*/  SHF.R.U32.HI R11, RZ, 0x8, R11 ;  /* 0x00000008ff0b7819 */ /* 0x000fe2000001160b */
[----:B------:R-:W-:Y:S01]  /*6c60*/  MUFU.EX2 R182, R182 ;  /* 0x000000b600b67308 */ /* 0x000fe20000000800 */
[----:B------:R-:W-:Y:S01]  /*6c70*/  PRMT R12, R16, 0x5410, R12 ;  /* 0x00005410100c7816 */ /* 0x000fe2000000000c */
[----:B------:R-:W-:Y:S01]  /*6c80*/  FMUL.FTZ R15, R15, UR6 ;  /* 0x000000060f0f7c20 */ /* 0x000fe20008410000 */
[----:B------:R-:W-:Y:S02]  /*6c90*/  LOP3.LUT R9, R246, UR9, R21, 0x96, !PT ;  /* 0x00000009f6097c12 */ /* 0x000fe4000f8e9615 */
[----:B------:R-:W-:Y:S01]  /*6ca0*/  LOP3.LUT R7, R13, 0xff00ff, RZ, 0xc0, !PT ;  /* 0x00ff00ff0d077812 */ /* 0x000fe200078ec0ff */
[----:B------:R-:W-:Y:S01]  /*6cb0*/  FADD.FTZ R13, R166, -R6 ;  /* 0x80000006a60d7221 */ /* 0x000fe20000010000 */
[----:B------:R-:W-:Y:S01]  /*6cc0*/  PRMT R11, R14, 0x5410, R11 ;  /* 0x000054100e0b7816 */ /* 0x000fe2000000000b */
[----:B------:R-:W-:Y:S01]  /*6cd0*/  MUFU.EX2 R181, R181 ;  /* 0x000000b500b57308 */ /* 0x000fe20000000800 */
[----:B------:R-:W-:Y:S01]  /*6ce0*/  PRMT R14, R9, 0x7632, R14 ;  /* 0x00007632090e7816 */ /* 0x000fe2000000000e */
[----:B------:R-:W-:Y:S01]  /*6cf0*/  FMUL.FTZ R199, R13, UR6 ;  /* 0x000000060dc77c20 */ /* 0x000fe20008410000 */
[----:B------:R-:W-:-:S02]  /*6d00*/  HSET2.LE.AND R6, R12, R201, PT ;  /* 0x000000c90c067233 */ /* 0x000fc40003803000 */
[----:B------:R-:W-:Y:S02]  /*6d10*/  LOP3.LUT R16, R9, 0xffff, RZ, 0xc0, !PT ;  /* 0x0000ffff09107812 */ /* 0x000fe400078ec0ff */
[----:B------:R-:W-:Y:S01]  /*6d20*/  FSEL R12, R217, RZ, P1 ;  /* 0x000000ffd90c7208 */ /* 0x000fe20000800000 */
[----:B------:R-:W-:Y:S01]  /*6d30*/  MUFU.EX2 R180, R180 ;  /* 0x000000b400b47308 */ /* 0x000fe20000000800 */
[----:B------:R-:W-:Y:S02]  /*6d40*/  LOP3.LUT R17, R9, 0xff, RZ, 0xc0, !PT ;  /* 0x000000ff09117812 */ /* 0x000fe400078ec0ff */
[----:B------:R-:W-:Y:S01]  /*6d50*/  SHF.R.U32.HI R9, RZ, 0x18, R9 ;  /* 0x00000018ff097819 */ /* 0x000fe20000011609 */
[----:B------:R-:W-:Y:S01]  /*6d60*/  FADD.FTZ R12, R165, -R12 ;  /* 0x8000000ca50c7221 */ /* 0x000fe20000010000 */
[----:B------:R-:W-:Y:S02]  /*6d70*/  LOP3.LUT R14, R14, 0xff, RZ, 0xc0, !PT ;  /* 0x000000ff0e0e7812 */ /* 0x000fe400078ec0ff */
[----:B------:R-:W-:Y:S01]  /*6d80*/  SHF.R.U32.HI R18, RZ, 0x18, R18 ;  /* 0x00000018ff127819 */ /* 0x000fe20000011612 */
[----:B------:R-:W-:Y:S01]  /*6d90*/  MUFU.EX2 R175, R175 ;  /* 0x000000af00af7308 */ /* 0x000fe20000000800 */
[----:B------:R-:W-:Y:S01]  /*6da0*/  SHF.R.U32.HI R16, RZ, 0x8, R16 ;  /* 0x00000008ff107819 */ /* 0x000fe20000011610 */
[----:B------:R-:W-:Y:S01]  /*6db0*/  FMUL.FTZ R12, R12, UR6 ;  /* 0x000000060c0c7c20 */ /* 0x000fe20008410000 */
[----:B------:R-:W-:-:S02]  /*6dc0*/  PRMT R9, R14, 0x5410, R9 ;  /* 0x000054100e097816 */ /* 0x000fc40000000009 */
[----:B------:R-:W-:Y:S02]  /*6dd0*/  LEA R202, R215, UR5, 0x1 ;  /* 0x00000005d7ca7c11 */ /* 0x000fe4000f8e08ff */
[--C-:B------:R-:W-:Y:S01]  /*6de0*/  HSET2.LE.AND R7, R7, R201.reuse, PT ;  /* 0x000000c907077233 */ /* 0x100fe20003803000 */
[----:B------:R-:W-:Y:S01]  /*6df0*/  MUFU.EX2 R174, R174 ;  /* 0x000000ae00ae7308 */ /* 0x000fe20000000800 */
[----:B------:R-:W-:Y:S01]  /*6e00*/  PRMT R5, R5, 0x5410, R18 ;  /* 0x0000541005057816 */ /* 0x000fe20000000012 */
[----:B------:R-:W-:Y:S01]  /*6e10*/  VIADD R243, R202, 0xa040 ;  /* 0x0000a040caf37836 */ /* 0x000fe20000000000 */
[----:B------:R-:W-:Y:S01]  /*6e20*/  PRMT R8, R17, 0x5410, R16 ;  /* 0x0000541011087816 */ /* 0x000fe20000000010 */
[----:B------:R-:W-:Y:S01]  /*6e30*/  LDSM.16.MT88.4 R24, [R202+0xb000] ;  /* 0x00b00000ca18783b */ /* 0x000fe20000004200 */
[----:B---3--:R-:W-:Y:S02]  /*6e40*/  F2FP.BF16.F32.PACK_AB R14, R188, R189 ;  /* 0x000000bdbc0e723e */ /* 0x008fe400000010ff */
[----:B------:R-:W-:Y:S01]  /*6e50*/  HSET2.LE.AND R5, R5, R201, PT ;  /* 0x000000c905057233 */ /* 0x000fe20003803000 */
[----:B------:R-:W-:Y:S01]  /*6e60*/  MUFU.EX2 R173, R173 ;  /* 0x000000ad00ad7308 */ /* 0x000fe20000000800 */
[----:B------:R-:W1:Y:S01]  /*6e70*/  LDSM.16.MT88.4 R16, [R202+0xa000] ;  /* 0x00a00000ca10783b */ /* 0x000e620000004200 */
[----:B------:R-:W-:-:S02]  /*6e80*/  LOP3.LUT R7, R14, R7, RZ, 0xc0, !PT ;  /* 0x000000070e077212 */ /* 0x000fc400078ec0ff */
[--C-:B------:R-:W-:Y:S02]  /*6e90*/  HSET2.LE.AND R14, R11, R201.reuse, PT ;  /* 0x000000c90b0e7233 */ /* 0x100fe40003803000 */
[--C-:B------:R-:W-:Y:S02]  /*6ea0*/  HSET2.LE.AND R8, R8, R201.reuse, PT ;  /* 0x000000c908087233 */ /* 0x100fe40003803000 */
[----:B------:R-:W3:Y:S01]  /*6eb0*/  MUFU.EX2 R168, R168 ;  /* 0x000000a800a87308 */ /* 0x000ee20000000800 */
[----:B--2---:R-:W-:Y:S02]  /*6ec0*/  F2FP.BF16.F32.PACK_AB R13, R190, R191 ;  /* 0x000000bfbe0d723e */ /* 0x004fe400000010ff */
[----:B------:R-:W-:Y:S02]  /*6ed0*/  LOP3.LUT R11, R4, 0xff00ff, RZ, 0xc0, !PT ;  /* 0x00ff00ff040b7812 */ /* 0x000fe400078ec0ff */
[----:B------:R-:W-:Y:S02]  /*6ee0*/  LOP3.LUT R5, R13, R5, RZ, 0xc0, !PT ;  /* 0x000000050d057212 */ /* 0x000fe400078ec0ff */
[--C-:B------:R-:W-:Y:S01]  /*6ef0*/  HSET2.LE.AND R10, R10, R201.reuse, PT ;  /* 0x000000c90a0a7233 */ /* 0x100fe20003803000 */
[----:B------:R2:W4:Y:S01]  /*6f00*/  MUFU.EX2 R196, R15 ;  /* 0x0000000f00c47308 */ /* 0x0005220000000800 */
[----:B------:R-:W-:-:S02]  /*6f10*/  HSET2.LE.AND R11, R11, R201, PT ;  /* 0x000000c90b0b7233 */ /* 0x000fc40003803000 */
[----:B------:R-:W-:Y:S02]  /*6f20*/  HSET2.LE.AND R9, R9, R201, PT ;  /* 0x000000c909097233 */ /* 0x000fe40003803000 */
[----:B------:R-:W-:Y:S02]  /*6f30*/  IADD3 R209, PT, PT, R202, R245, RZ ;  /* 0x000000f5cad17210 */ /* 0x000fe40007ffe0ff */
[----:B------:R-:W-:Y:S01]  /*6f40*/  LOP3.LUT R246, R248, UR11, R247, 0x96, !PT ;  /* 0x0000000bf8f67c12 */ /* 0x000fe2000f8e96f7 */
[----:B------:R5:W1:Y:S01]  /*6f50*/  MUFU.EX2 R198, R12 ;  /* 0x0000000c00c67308 */ /* 0x000a620000000800 */
[----:B---3--:R-:W-:-:S04]  /*6f60*/  F2FP.BF16.F32.PACK_AB R13, R168, R173 ;  /* 0x000000ada80d723e */ /* 0x008fc800000010ff */
[----:B------:R-:W-:-:S03]  /*6f70*/  LOP3.LUT R11, R13, R11, RZ, 0xc0, !PT ;  /* 0x0000000b0d0b7212 */ /* 0x000fc600078ec0ff */
[----:B------:R-:W3:Y:S01]  /*6f80*/  MUFU.EX2 R200, R200 ;  /* 0x000000c800c87308 */ /* 0x000ee20000000800 */
[----:B--2---:R-:W-:Y:S01]  /*6f90*/  F2FP.BF16.F32.PACK_AB R15, R192, R193 ;  /* 0x000000c1c00f723e */ /* 0x004fe200000010ff */
[-C--:B----4-:R-:W-:Y:S01]  /*6fa0*/  FMUL.FTZ R160, R160, R196.reuse ;  /* 0x000000c4a0a07220 */ /* 0x090fe20000410000 */
[-C--:B------:R-:W-:Y:S01]  /*6fb0*/  FMUL.FTZ R161, R161, R196.reuse ;  /* 0x000000c4a1a17220 */ /* 0x080fe20000410000 */
[----:B------:R-:W-:Y:S01]  /*6fc0*/  FMUL.FTZ R148, R148, R196 ;  /* 0x000000c494947220 */ /* 0x000fe20000410000 */
[----:B------:R-:W-:Y:S01]  /*6fd0*/  LOP3.LUT R6, R15, R6, RZ, 0xc0, !PT ;  /* 0x000000060f067212 */ /* 0x000fe200078ec0ff */
[----:B------:R-:W-:Y:S01]  /*6fe0*/  FMUL.FTZ R149, R149, R196 ;  /* 0x000000c495957220 */ /* 0x000fe20000410000 */
[----:B------:R-:W-:Y:S01]  /*6ff0*/  F2FP.BF16.F32.PACK_AB R15, R194, R172 ;  /* 0x000000acc20f723e */ /* 0x000fe200000010ff */
[----:B------:R-:W2:Y:S01]  /*7000*/  MUFU.EX2 R199, R199 ;  /* 0x000000c700c77308 */ /* 0x000ea20000000800 */
[----:B-----5:R-:W-:Y:S01]  /*7010*/  F2FP.BF16.F32.PACK_AB R12, R182, R183 ;  /* 0x000000b7b60c723e */ /* 0x020fe200000010ff */
[----:B-1----:R-:W-:Y:S01]  /*7020*/  FMUL.FTZ R158, R158, R198 ;  /* 0x000000c69e9e7220 */ /* 0x002fe20000410000 */
[----:B------:R-:W-:Y:S01]  /*7030*/  LOP3.LUT R4, R15, R14, RZ, 0xc0, !PT ;  /* 0x0000000e0f047212 */ /* 0x000fe200078ec0ff */
[----:B------:R-:W-:Y:S01]  /*7040*/  FMUL.FTZ R159, R159, R198 ;  /* 0x000000c69f9f7220 */ /* 0x000fe20000410000 */
[----:B------:R-:W-:Y:S01]  /*7050*/  LOP3.LUT R8, R12, R8, RZ, 0xc0, !PT ;  /* 0x000000080c087212 */ /* 0x000fe200078ec0ff */
[-C--:B------:R-:W-:Y:S01]  /*7060*/  FMUL.FTZ R154, R154, R198.reuse ;  /* 0x000000c69a9a7220 */ /* 0x080fe20000410000 */
[----:B------:R-:W-:Y:S01]  /*7070*/  F2FP.BF16.F32.PACK_AB R14, R180, R181 ;  /* 0x000000b5b40e723e */ /* 0x000fe200000010ff */
[----:B------:R-:W-:Y:S01]  /*7080*/  FMUL.FTZ R155, R155, R198 ;  /* 0x000000c69b9b7220 */ /* 0x000fe20000410000 */
[----:B------:R-:W-:Y:S01]  /*7090*/  F2FP.BF16.F32.PACK_AB R12, R174, R175 ;  /* 0x000000afae0c723e */ /* 0x000fe200000010ff */
[----:B---3--:R-:W-:Y:S01]  /*70a0*/  FMUL.FTZ R162, R162, R200 ;  /* 0x000000c8a2a27220 */ /* 0x008fe20000410000 */
[----:B------:R-:W-:Y:S01]  /*70b0*/  LOP3.LUT R10, R14, R10, RZ, 0xc0, !PT ;  /* 0x0000000a0e0a7212 */ /* 0x000fe200078ec0ff */
[-C--:B------:R-:W-:Y:S01]  /*70c0*/  FMUL.FTZ R163, R163, R200.reuse ;  /* 0x000000c8a3a37220 */ /* 0x080fe20000410000 */
[----:B------:R-:W-:Y:S01]  /*70d0*/  LOP3.LUT R9, R12, R9, RZ, 0xc0, !PT ;  /* 0x000000090c097212 */ /* 0x000fe200078ec0ff */
[-C--:B------:R-:W-:Y:S01]  /*70e0*/  FMUL.FTZ R150, R150, R200.reuse ;  /* 0x000000c896967220 */ /* 0x080fe20000410000 */
[----:B------:R-:W1:Y:S01]  /*70f0*/  LDSM.16.MT88.4 R12, [R209+0xa000] ;  /* 0x00a00000d10c783b */ /* 0x000e620000004200 */
[----:B------:R-:W-:Y:S01]  /*7100*/  FMUL.FTZ R151, R151, R200 ;  /* 0x000000c897977220 */ /* 0x000fe20000410000 */
[-C--:B--2---:R-:W-:Y:S01]  /*7110*/  FMUL.FTZ R156, R156, R199.reuse ;  /* 0x000000c79c9c7220 */ /* 0x084fe20000410000 */
[-C--:B------:R-:W-:Y:S01]  /*7120*/  FMUL.FTZ R157, R157, R199.reuse ;  /* 0x000000c79d9d7220 */ /* 0x080fe20000410000 */
[-C--:B------:R-:W-:Y:S01]  /*7130*/  HMMA.16816.F32.BF16 R160, R4, R16.reuse, R160 ;  /* 0x0000001004a0723c */ /* 0x080fe200000418a0 */
[-C--:B------:R-:W-:Y:S01]  /*7140*/  FMUL.FTZ R152, R152, R199.reuse ;  /* 0x000000c798987220 */ /* 0x080fe20000410000 */
[-C--:B------:R-:W-:Y:S01]  /*7150*/  FMUL.FTZ R153, R153, R199.reuse ;  /* 0x000000c799997220 */ /* 0x080fe20000410000 */
[-C--:B------:R-:W-:Y:S01]  /*7160*/  FMUL.FTZ R36, R36, R196.reuse ;  /* 0x000000c424247220 */ /* 0x080fe20000410000 */
[----:B------:R-:W-:Y:S01]  /*7170*/  FMUL.FTZ R37, R37, R196 ;  /* 0x000000c425257220 */ /* 0x000fe20000410000 */
[-C--:B------:R-:W-:Y:S01]  /*7180*/  FMUL.FTZ R38, R38, R200.reuse ;  /* 0x000000c826267220 */ /* 0x080fe20000410000 */
[----:B------:R-:W-:Y:S01]  /*7190*/  FMUL.FTZ R39, R39, R200 ;  /* 0x000000c827277220 */ /* 0x000fe20000410000 */
[-C--:B------:R-:W-:Y:S01]  /*71a0*/  FMUL.FTZ R40, R40, R199.reuse ;  /* 0x000000c728287220 */ /* 0x080fe20000410000 */
[C---:B------:R-:W-:Y:S01]  /*71b0*/  HMMA.16816.F32.BF16 R156, R8.reuse, R16, R156 ;  /* 0x00000010089c723c */ /* 0x040fe2000004189c */
[----:B------:R-:W-:Y:S01]  /*71c0*/  IADD3 R16, PT, PT, R202, 0xa000, RZ ;  /* 0x0000a000ca107810 */ /* 0x000fe20007ffe0ff */
[-C--:B------:R-:W-:Y:S01]  /*71d0*/  FMUL.FTZ R41, R41, R199.reuse ;  /* 0x000000c729297220 */ /* 0x080fe20000410000 */
[-C--:B------:R-:W-:Y:S01]  /*71e0*/  FMUL.FTZ R42, R42, R198.reuse ;  /* 0x000000c62a2a7220 */ /* 0x080fe20000410000 */
[-C--:B------:R-:W-:Y:S01]  /*71f0*/  FMUL.FTZ R43, R43, R198.reuse ;  /* 0x000000c62b2b7220 */ /* 0x080fe20000410000 */
        /* <DEDUP_REMOVED lines=10> */
[-C--:B------:R-:W-:Y:S01]  /*72a0*/  HMMA.16816.F32.BF16 R152, R8, R18.reuse, R152 ;  /* 0x000000120898723c */ /* 0x080fe20000041898 */
[----:B------:R-:W2:Y:S01]  /*72b0*/  LDSM.16.MT88.4 R28, [R243] ;  /* 0x00000000f31c783b */ /* 0x000ea20000004200 */
[-C--:B------:R-:W-:Y:S01]  /*72c0*/  FMUL.FTZ R56, R56, R199.reuse ;  /* 0x000000c738387220 */ /* 0x080fe20000410000 */
[-C--:B------:R-:W-:Y:S01]  /*72d0*/  FMUL.FTZ R57, R57, R199.reuse ;  /* 0x000000c739397220 */ /* 0x080fe20000410000 */
[-C--:B------:R-:W-:Y:S01]  /*72e0*/  FMUL.FTZ R58, R58, R198.reuse ;  /* 0x000000c63a3a7220 */ /* 0x080fe20000410000 */
[----:B------:R-:W3:Y:S01]  /*72f0*/  LDSM.16.MT88.4 R20, [R245] ;  /* 0x00000000f514783b */ /* 0x000ee20000004200 */
[-C--:B------:R-:W-:Y:S01]  /*7300*/  FMUL.FTZ R59, R59, R198.reuse ;  /* 0x000000c63b3b7220 */ /* 0x080fe20000410000 */
[-C--:B------:R-:W-:Y:S01]  /*7310*/  FMUL.FTZ R60, R60, R199.reuse ;  /* 0x000000c73c3c7220 */ /* 0x080fe20000410000 */
[C---:B------:R-:W-:Y:S01]  /*7320*/  HMMA.16816.F32.BF16 R148, R4.reuse, R18, R148 ;  /* 0x000000120494723c */ /* 0x040fe20000041894 */
[----:B------:R-:W4:Y:S01]  /*7330*/  LDSM.16.MT88.4 R16, [R209+0xb000] ;  /* 0x00b00000d110783b */ /* 0x000f220000004200 */
[-C--:B------:R-:W-:Y:S01]  /*7340*/  FMUL.FTZ R61, R61, R199.reuse ;  /* 0x000000c73d3d7220 */ /* 0x080fe20000410000 */
[-C--:B------:R-:W-:Y:S01]  /*7350*/  FMUL.FTZ R62, R62, R198.reuse ;  /* 0x000000c63e3e7220 */ /* 0x080fe20000410000 */
        /* <DEDUP_REMOVED lines=47> */
[C---:B--2---:R-:W-:Y:S01]  /*7650*/  HMMA.16816.F32.BF16 R56, R8.reuse, R28, R56 ;  /* 0x0000001c0838723c */ /* 0x044fe20000041838 */
[-C--:B------:R-:W-:Y:S01]  /*7660*/  FMUL.FTZ R144, R144, R196.reuse ;  /* 0x000000c490907220 */ /* 0x080fe20000410000 */
[----:B------:R-:W-:Y:S01]  /*7670*/  FMUL.FTZ R145, R145, R196 ;  /* 0x000000c491917220 */ /* 0x000fe20000410000 */
[-C--:B------:R-:W-:Y:S01]  /*7680*/  FMUL.FTZ R146, R146, R200.reuse ;  /* 0x000000c892927220 */ /* 0x080fe20000410000 */
[----:B------:R-:W-:Y:S01]  /*7690*/  FMUL.FTZ R147, R147, R200 ;  /* 0x000000c893937220 */ /* 0x000fe20000410000 */
[----:B------:R-:W-:Y:S01]  /*76a0*/  MUFU.EX2 R221, R221 ;  /* 0x000000dd00dd7308 */ /* 0x000fe20000000800 */
[-C--:B------:R-:W-:Y:S01]  /*76b0*/  FMUL.FTZ R136, R136, R196.reuse ;  /* 0x000000c488887220 */ /* 0x080fe20000410000 */
[----:B------:R-:W-:Y:S01]  /*76c0*/  FMUL.FTZ R137, R137, R196 ;  /* 0x000000c489897220 */ /* 0x000fe20000410000 */
[C---:B------:R-:W-:Y:S01]  /*76d0*/  HMMA.16816.F32.BF16 R60, R8.reuse, R30, R60 ;  /* 0x0000001e083c723c */ /* 0x040fe2000004183c */
[-C--:B------:R-:W-:Y:S01]  /*76e0*/  FMUL.FTZ R138, R138, R200.reuse ;  /* 0x000000c88a8a7220 */ /* 0x080fe20000410000 */
[----:B------:R-:W-:Y:S01]  /*76f0*/  FMUL.FTZ R139, R139, R200 ;  /* 0x000000c88b8b7220 */ /* 0x000fe20000410000 */
[-C--:B------:R-:W-:Y:S01]  /*7700*/  FMUL.FTZ R52, R52, R196.reuse ;  /* 0x000000c434347220 */ /* 0x080fe20000410000 */
[----:B------:R-:W-:Y:S01]  /*7710*/  FMUL.FTZ R53, R53, R196 ;  /* 0x000000c435357220 */ /* 0x000fe20000410000 */
[----:B------:R-:W-:Y:S01]  /*7720*/  MUFU.EX2 R222, R222 ;  /* 0x000000de00de7308 */ /* 0x000fe20000000800 */
[-C--:B------:R-:W-:Y:S01]  /*7730*/  FMUL.FTZ R54, R54, R200.reuse ;  /* 0x000000c836367220 */ /* 0x080fe20000410000 */
[----:B------:R-:W-:Y:S01]  /*7740*/  FMUL.FTZ R55, R55, R200 ;  /* 0x000000c837377220 */ /* 0x000fe20000410000 */
[C---:B---3--:R-:W-:Y:S01]  /*7750*/  HMMA.16816.F32.BF16 R72, R8.reuse, R20, R72 ;  /* 0x000000140848723c */ /* 0x048fe20000041848 */
[-C--:B------:R-:W-:Y:S01]  /*7760*/  FMUL.FTZ R64, R64, R196.reuse ;  /* 0x000000c440407220 */ /* 0x080fe20000410000 */
[----:B------:R-:W-:Y:S01]  /*7770*/  FMUL.FTZ R65, R65, R196 ;  /* 0x000000c441417220 */ /* 0x000fe20000410000 */
[-C--:B------:R-:W-:Y:S01]  /*7780*/  FMUL.FTZ R66, R66, R200.reuse ;  /* 0x000000c842427220 */ /* 0x080fe20000410000 */
[----:B------:R-:W-:Y:S01]  /*7790*/  FMUL.FTZ R67, R67, R200 ;  /* 0x000000c843437220 */ /* 0x000fe20000410000 */
[----:B------:R-:W2:Y:S01]  /*77a0*/  MUFU.EX2 R242, R242 ;  /* 0x000000f200f27308 */ /* 0x000ea20000000800 */
        /* <DEDUP_REMOVED lines=15> */
[-C--:B------:R-:W-:Y:S01]  /*78a0*/  FMUL.FTZ R96, R96, R196.reuse ;  /* 0x000000c460607220 */ /* 0x080fe20000410000 */
[----:B------:R-:W-:Y:S01]  /*78b0*/  FMUL.FTZ R97, R97, R196 ;  /* 0x000000c461617220 */ /* 0x000fe20000410000 */
        /* <DEDUP_REMOVED lines=9> */
[C---:B----4-:R-:W-:Y:S01]  /*7950*/  HMMA.16816.F32.BF16 R104, R8.reuse, R16, R104 ;  /* 0x000000100868723c */ /* 0x050fe20000041868 */
        /* <DEDUP_REMOVED lines=11> */
[----:B------:R-:W-:Y:S01]  /*7a10*/  MUFU.EX2 R211, R211 ;  /* 0x000000d300d37308 */ /* 0x000fe20000000800 */
[----:B------:R-:W-:Y:S01]  /*7a20*/  FFMA.FTZ R172, R231, R196, R172 ;  /* 0x000000c4e7ac7223 */ /* 0x000fe200000100ac */
[----:B------:R-:W-:Y:S01]  /*7a30*/  FFMA.FTZ R191, R230, R200, R191 ;  /* 0x000000c8e6bf7223 */ /* 0x000fe200000100bf */
[----:B------:R-:W-:Y:S01]  /*7a40*/  FFMA.FTZ R183, R229, R199, R183 ;  /* 0x000000c7e5b77223 */ /* 0x000fe200000100b7 */
[C---:B-1----:R-:W-:Y:S01]  /*7a50*/  HMMA.16816.F32.BF16 R116, R8.reuse, R12, R116 ;  /* 0x0000000c0874723c */ /* 0x042fe20000041874 */
[----:B------:R-:W-:Y:S01]  /*7a60*/  FFMA.FTZ R175, R228, R198, R175 ;  /* 0x000000c6e4af7223 */ /* 0x000fe200000100af */
[----:B------:R-:W-:Y:S01]  /*7a70*/  FADD.FTZ R172, R194, R172 ;  /* 0x000000acc2ac7221 */ /* 0x000fe20000010000 */
[----:B------:R-:W-:Y:S01]  /*7a80*/  FADD.FTZ R191, R190, R191 ;  /* 0x000000bfbebf7221 */ /* 0x000fe20000010000 */
[----:B------:R-:W1:Y:S01]  /*7a90*/  MUFU.EX2 R184, R184 ;  /* 0x000000b800b87308 */ /* 0x000e620000000800 */
[----:B------:R-:W-:Y:S01]  /*7aa0*/  FADD.FTZ R183, R182, R183 ;  /* 0x000000b7b6b77221 */ /* 0x000fe20000010000 */
[----:B------:R-:W-:Y:S01]  /*7ab0*/  FADD.FTZ R175, R174, R175 ;  /* 0x000000afaeaf7221 */ /* 0x000fe20000010000 */
[----:B------:R-:W-:Y:S01]  /*7ac0*/  FADD.FTZ R172, R193, R172 ;  /* 0x000000acc1ac7221 */ /* 0x000fe20000010000 */
[C---:B------:R-:W-:Y:S01]  /*7ad0*/  HMMA.16816.F32.BF16 R140, R8.reuse, R14, R140 ;  /* 0x0000000e088c723c */ /* 0x040fe2000004188c */
[----:B------:R-:W-:Y:S01]  /*7ae0*/  FADD.FTZ R191, R189, R191 ;  /* 0x000000bfbdbf7221 */ /* 0x000fe20000010000 */
[----:B------:R-:W-:Y:S01]  /*7af0*/  FADD.FTZ R183, R181, R183 ;  /* 0x000000b7b5b77221 */ /* 0x000fe20000010000 */
[----:B------:R-:W-:Y:S01]  /*7b00*/  FADD.FTZ R175, R173, R175 ;  /* 0x000000afadaf7221 */ /* 0x000fe20000010000 */
[----:B------:R-:W3:Y:S01]  /*7b10*/  MUFU.EX2 R186, R186 ;  /* 0x000000ba00ba7308 */ /* 0x000ee20000000800 */
[----:B------:R-:W-:Y:S01]  /*7b20*/  FADD.FTZ R172, R192, R172 ;  /* 0x000000acc0ac7221 */ /* 0x000fe20000010000 */
[----:B------:R-:W-:Y:S01]  /*7b30*/  FADD.FTZ R191, R188, R191 ;  /* 0x000000bfbcbf7221 */ /* 0x000fe20000010000 */
[----:B------:R-:W-:Y:S01]  /*7b40*/  FADD.FTZ R183, R180, R183 ;  /* 0x000000b7b4b77221 */ /* 0x000fe20000010000 */
[C---:B------:R-:W-:Y:S01]  /*7b50*/  HMMA.16816.F32.BF16 R124, R8.reuse, R164, R124 ;  /* 0x000000a4087c723c */ /* 0x040fe2000004187c */
[----:B------:R-:W-:Y:S01]  /*7b60*/  FADD.FTZ R175, R168, R175 ;  /* 0x000000afa8af7221 */ /* 0x000fe20000010000 */
[----:B------:R-:W-:Y:S01]  /*7b70*/  MOV R168, R216 ;  /* 0x000000d800a87202 */ /* 0x000fe20000000f00 */
[----:B--2---:R-:W-:Y:S01]  /*7b80*/  FADD.FTZ R183, R242, R183 ;  /* 0x000000b7f2b77221 */ /* 0x004fe20000010000 */
[----:B------:R-:W2:Y:S01]  /*7b90*/  MUFU.EX2 R187, R187 ;  /* 0x000000bb00bb7308 */ /* 0x000ea20000000800 */
[----:B-1----:R-:W-:Y:S01]  /*7ba0*/  FADD.FTZ R172, R184, R172 ;  /* 0x000000acb8ac7221 */ /* 0x002fe20000010000 */
[----:B------:R-:W-:Y:S01]  /*7bb0*/  FADD.FTZ R175, R221, R175 ;  /* 0x000000afddaf7221 */ /* 0x000fe20000010000 */
[----:B------:R-:W-:Y:S01]  /*7bc0*/  FADD.FTZ R183, R233, R183 ;  /* 0x000000b7e9b77221 */ /* 0x000fe20000010000 */
[----:B------:R-:W-:Y:S01]  /*7bd0*/  HMMA.16816.F32.BF16 R128, R8, R166, R128 ;  /* 0x000000a60880723c */ /* 0x000fe20000041880 */
[----:B------:R-:W-:-:S04]  /*7be0*/  IMAD.WIDE.U32 R10, R246, -0x2daee0ad, RZ ;  /* 0xd2511f53f60a7825 */ /* 0x000fc800078e00ff */
[----:B------:R-:W-:Y:S01]  /*7bf0*/  FFMA.FTZ R246, R220, UR6, -R35 ;  /* 0x00000006dcf67c23 */ /* 0x000fe20008010823 */
[----:B------:R-:W-:Y:S01]  /*7c00*/  FADD.FTZ R175, R222, R175 ;  /* 0x000000afdeaf7221 */ /* 0x000fe20000010000 */
[----:B------:R-:W-:Y:S01]  /*7c10*/  MUFU.EX2 R220, R32 ;  /* 0x0000002000dc7308 */ /* 0x000fe20000000800 */
[----:B---3--:R-:W-:Y:S01]  /*7c20*/  FADD.FTZ R191, R186, R191 ;  /* 0x000000bfbabf7221 */ /* 0x008fe20000010000 */
[----:B------:R-:W-:Y:S01]  /*7c30*/  MOV R8, R10 ;  /* 0x0000000a00087202 */ /* 0x000fe20000000f00 */
[----:B------:R-:W-:Y:S01]  /*7c40*/  FADD.FTZ R175, R211, R175 ;  /* 0x000000afd3af7221 */ /* 0x000fe20000010000 */
[C---:B------:R-:W-:Y:S01]  /*7c50*/  PRMT R247, R10.reuse, 0x7771, RZ ;  /* 0x000077710af77816 */ /* 0x040fe200000000ff */
[C---:B------:R-:W-:Y:S01]  /*7c60*/  HMMA.16816.F32.BF16 R144, R4.reuse, R12, R144 ;  /* 0x0000000c0490723c */ /* 0x040fe20000041890 */
[C---:B------:R-:W-:Y:S02]  /*7c70*/  PRMT R9, R10.reuse, 0x7773, RZ ;  /* 0x000077730a097816 */ /* 0x040fe400000000ff */
[----:B------:R-:W-:Y:S01]  /*7c80*/  PRMT R248, R10, 0x7772, RZ ;  /* 0x000077720af87816 */ /* 0x000fe200000000ff */
[----:B------:R-:W1:Y:S01]  /*7c90*/  MUFU.EX2 R246, R246 ;  /* 0x000000f600f67308 */ /* 0x000e620000000800 */
[----:B------:R-:W-:Y:S01]  /*7ca0*/  LOP3.LUT R10, R244, UR8, R11, 0x96, !PT ;  /* 0x00000008f40a7c12 */ /* 0x000fe2000f8e960b */
[----:B--2---:R-:W-:Y:S01]  /*7cb0*/  FADD.FTZ R191, R187, R191 ;  /* 0x000000bfbbbf7221 */ /* 0x004fe20000010000 */
[----:B------:R-:W-:Y:S01]  /*7cc0*/  LOP3.LUT R8, R8, 0xff, RZ, 0xc0, !PT ;  /* 0x000000ff08087812 */ /* 0x000fe200078ec0ff */
[----:B------:R-:W-:Y:S01]  /*7cd0*/  HMMA.16816.F32.BF16 R136, R4, R164, R136 ;  /* 0x000000a40488723c */ /* 0x000fe20000041888 */
[----:B------:R-:W-:-:S02]  /*7ce0*/  PRMT R12, R10, 0x7632, R12 ;  /* 0x000076320a0c7816 */ /* 0x000fc4000000000c */
[----:B------:R-:W-:Y:S01]  /*7cf0*/  LOP3.LUT R11, R10, 0xffff, RZ, 0xc0, !PT ;  /* 0x0000ffff0a0b7812 */ /* 0x000fe200078ec0ff */
[----:B------:R2:W3:Y:S01]  /*7d00*/  MUFU.EX2 R244, R34 ;  /* 0x0000002200f47308 */ /* 0x0004e20000000800 */
[----:B------:R-:W-:Y:S02]  /*7d10*/  PRMT R248, R248, 0x5410, R9 ;  /* 0x00005410f8f87816 */ /* 0x000fe40000000009 */
[----:B------:R-:W-:Y:S01]  /*7d20*/  PRMT R247, R8, 0x5410, R247 ;  /* 0x0000541008f77816 */ /* 0x000fe200000000f7 */
[C---:B------:R-:W-:Y:S01]  /*7d30*/  HMMA.16816.F32.BF16 R52, R4.reuse, R28, R52 ;  /* 0x0000001c0434723c */ /* 0x040fe20000041834 */
[----:B------:R-:W-:Y:S02]  /*7d40*/  LOP3.LUT R9, R10, 0xff, RZ, 0xc0, !PT ;  /* 0x000000ff0a097812 */ /* 0x000fe400078ec0ff */
[----:B------:R-:W-:Y:S02]  /*7d50*/  SHF.R.U32.HI R8, RZ, 0x18, R10 ;  /* 0x00000018ff087819 */ /* 0x000fe4000001160a */
[----:B------:R-:W-:Y:S01]  /*7d60*/  LOP3.LUT R10, R12, 0xff, RZ, 0xc0, !PT ;  /* 0x000000ff0c0a7812 */ /* 0x000fe200078ec0ff */
[----:B-1----:R-:W-:Y:S01]  /*7d70*/  FADD.FTZ R228, R246, R175 ;  /* 0x000000aff6e47221 */ /* 0x002fe20000010000 */
[----:B------:R-:W-:Y:S01]  /*7d80*/  SHF.R.U32.HI R11, RZ, 0x8, R11 ;  /* 0x00000008ff0b7819 */ /* 0x000fe2000001160b */
[----:B------:R-:W-:Y:S01]  /*7d90*/  HMMA.16816.F32.BF16 R64, R4, R30, R64 ;  /* 0x0000001e0440723c */ /* 0x000fe20000041840 */
[----:B------:R-:W-:Y:S01]  /*7da0*/  PRMT R8, R10, 0x5410, R8 ;  /* 0x000054100a087816 */ /* 0x000fe20000000008 */
[----:B------:R-:W-:Y:S01]  /*7db0*/  LDSM.16.MT88.4 R28, [R202+0xb800] ;  /* 0x00b80000ca1c783b */ /* 0x000fe20000004200 */
[----:B------:R-:W-:-:S02]  /*7dc0*/  PRMT R9, R9, 0x5410, R11 ;  /* 0x0000541009097816 */ /* 0x000fc4000000000b */
[----:B------:R-:W-:Y:S01]  /*7dd0*/  F2FP.BF16.F32.PACK_AB R164, R233, R242 ;  /* 0x000000f2e9a4723e */ /* 0x000fe200000010ff */
[----:B--2---:R1:W2:Y:S01]  /*7de0*/  LDSM.16.MT88.4 R32, [R202+0xa800] ;  /* 0x00a80000ca20783b */ /* 0x0042a20000004200 */
[--C-:B------:R-:W-:Y:S01]  /*7df0*/  HSET2.LE.AND R165, R8, R201.reuse, PT ;  /* 0x000000c908a57233 */ /* 0x100fe20003803000 */
[C---:B------:R-:W-:Y:S01]  /*7e00*/  HMMA.16816.F32.BF16 R68, R4.reuse, R20, R68 ;  /* 0x000000140444723c */ /* 0x040fe20000041844 */
[----:B------:R-:W-:Y:S01]  /*7e10*/  HSET2.LE.AND R9, R9, R201, PT ;  /* 0x000000c909097233 */ /* 0x000fe20003803000 */
[----:B---3--:R-:W-:Y:S01]  /*7e20*/  FADD.FTZ R183, R244, R183 ;  /* 0x000000b7f4b77221 */ /* 0x008fe20000010000 */
[----:B------:R-:W-:Y:S02]  /*7e30*/  F2FP.BF16.F32.PACK_AB R8, R222, R221 ;  /* 0x000000ddde08723e */ /* 0x000fe400000010ff */
[----:B------:R-:W-:Y:S01]  /*7e40*/  LOP3.LUT R248, R248, 0xff00ff, RZ, 0xc0, !PT ;  /* 0x00ff00fff8f87812 */ /* 0x000fe200078ec0ff */
[----:B------:R-:W-:Y:S01]  /*7e50*/  FADD.FTZ R229, R220, R183 ;  /* 0x000000b7dce57221 */ /* 0x000fe20000010000 */
[----:B------:R-:W-:Y:S01]  /*7e60*/  LOP3.LUT R164, R164, R9, RZ, 0xc0, !PT ;  /* 0x00000009a4a47212 */ /* 0x000fe200078ec0ff */
[C---:B------:R-:W-:Y:S01]  /*7e70*/  HMMA.16816.F32.BF16 R80, R4.reuse, R22, R80 ;  /* 0x000000160450723c */ /* 0x040fe20000041850 */
[----:B------:R-:W-:Y:S01]  /*7e80*/  LOP3.LUT R165, R8, R165, RZ, 0xc0, !PT ;  /* 0x000000a508a57212 */ /* 0x000fe200078ec0ff */
[----:B------:R-:W-:Y:S04]  /*7e90*/  LDSM.16.MT88.4 R20, [R209+0xb800] ;  /* 0x00b80000d114783b */ /* 0x000fe80000004200 */
[----:B------:R-:W-:Y:S02]  /*7ea0*/  LDSM.16.MT88.4 R8, [R245+0x800] ;  /* 0x00080000f508783b */ /* 0x000fe40000004200 */
[----:B------:R-:W-:Y:S01]  /*7eb0*/  HMMA.16816.F32.BF16 R84, R4, R24, R84 ;  /* 0x000000180454723c */ /* 0x000fe20000041854 */
[----:B-1----:R-:W-:-:S07]  /*7ec0*/  F2FP.BF16.F32.PACK_AB R202, R246, R211 ;  /* 0x000000d3f6ca723e */ /* 0x002fce00000010ff */
[C---:B------:R-:W-:Y:S01]  /*7ed0*/  HMMA.16816.F32.BF16 R96, R4.reuse, R26, R96 ;  /* 0x0000001a0460723c */ /* 0x040fe20000041860 */
[----:B------:R-:W1:Y:S07]  /*7ee0*/  LDSM.16.MT88.4 R24, [R209+0xa800] ;  /* 0x00a80000d118783b */ /* 0x000e6e0000004200 */
[C---:B------:R-:W-:Y:S08]  /*7ef0*/  HMMA.16816.F32.BF16 R100, R4.reuse, R16, R100 ;  /* 0x000000100464723c */ /* 0x040ff00000041864 */
[C---:B------:R-:W-:Y:S01]  /*7f00*/  HMMA.16816.F32.BF16 R112, R4.reuse, R18, R112 ;  /* 0x000000120470723c */ /* 0x040fe20000041870 */
[----:B------:R-:W3:Y:S07]  /*7f10*/  LDSM.16.MT88.4 R16, [R243+0x800] ;  /* 0x00080000f310783b */ /* 0x000eee0000004200 */
[C---:B------:R-:W-:Y:S01]  /*7f20*/  HMMA.16816.F32.BF16 R120, R4.reuse, R14, R120 ;  /* 0x0000000e0478723c */ /* 0x040fe20000041878 */
[----:B------:R-:W4:Y:S07]  /*7f30*/  LDSM.16.MT88.4 R12, [R243+0x1800] ;  /* 0x00180000f30c783b */ /* 0x000f2e0000004200 */
[----:B------:R-:W-:Y:S01]  /*7f40*/  HMMA.16816.F32.BF16 R4, R4, R166, R132 ;  /* 0x000000a60404723c */ /* 0x000fe20000041884 */
[----:B------:R-:W5:Y:S01]  /*7f50*/  LDSM.16.MT88.4 R132, [R245+0x1800] ;  /* 0x00180000f584783b */ /* 0x000f620000004200 */
[----:B------:R-:W-:-:S02]  /*7f60*/  HSET2.LE.AND R166, R247, R201, PT ;  /* 0x000000c9f7a67233 */ /* 0x000fc40003803000 */
[----:B------:R-:W-:-:S04]  /*7f70*/  F2FP.BF16.F32.PACK_AB R167, R220, R244 ;  /* 0x000000f4dca7723e */ /* 0x000fc800000010ff */
[----:B------:R-:W-:Y:S02]  /*7f80*/  LOP3.LUT R166, R167, R166, RZ, 0xc0, !PT ;  /* 0x000000a6a7a67212 */ /* 0x000fe400078ec0ff */
[----:B------:R-:W-:-:S05]  /*7f90*/  HSET2.LE.AND R167, R248, R201, PT ;  /* 0x000000c9f8a77233 */ /* 0x000fca0003803000 */
[----:B------:R-:W-:Y:S02]  /*7fa0*/  LOP3.LUT R167, R202, R167, RZ, 0xc0, !PT ;  /* 0x000000a7caa77212 */ /* 0x000fe400078ec0ff */
[----:B------:R-:W-:-:S05]  /*7fb0*/  LOP3.LUT R202, R210, UR11, R203, 0x96, !PT ;  /* 0x0000000bd2ca7c12 */ /* 0x000fca000f8e96cb */
[----:B------:R-:W-:Y:S01]  /*7fc0*/  IMAD.WIDE.U32 R248, R202, -0x2daee0ad, RZ ;  /* 0xd2511f53caf87825 */ /* 0x000fe200078e00ff */
[----:B--2---:R-:W-:Y:S02]  /*7fd0*/  HMMA.16816.F32.BF16 R156, R164, R32, R156 ;  /* 0x00000020a49c723c */ /* 0x004fe4000004189c */
[----:B------:R-:W-:-:S06]  /*7fe0*/  PRMT R202, R248, 0x7773, RZ ;  /* 0x00007773f8ca7816 */ /* 0x000fcc00000000ff */
[C---:B------:R-:W-:Y:S08]  /*7ff0*/  HMMA.16816.F32.BF16 R152, R164.reuse, R34, R152 ;  /* 0x00000022a498723c */ /* 0x040ff00000041898 */
[C---:B-1----:R-:W-:Y:S08]  /*8000*/  HMMA.16816.F32.BF16 R40, R164.reuse, R24, R40 ;  /* 0x00000018a428723c */ /* 0x042ff00000041828 */
        /* <DEDUP_REMOVED lines=10> */
[C---:B------:R-:W-:Y:S08]  /*80b0*/  HMMA.16816.F32.BF16 R140, R164.reuse, R14, R140 ;  /* 0x0000000ea48c723c */ /* 0x040ff0000004188c */
[C---:B-----5:R-:W-:Y:S08]  /*80c0*/  HMMA.16816.F32.BF16 R124, R164.reuse, R132, R124 ;  /* 0x00000084a47c723c */ /* 0x060ff0000004187c */
[----:B------:R-:W-:Y:S01]  /*80d0*/  HMMA.16816.F32.BF16 R128, R164, R134, R128 ;  /* 0x00000086a480723c */ /* 0x000fe20000041880 */
[--C-:B------:R-:W-:Y:S01]  /*80e0*/  FFMA.FTZ R165, R185, UR6, -R195.reuse ;  /* 0x00000006b9a57c23 */ /* 0x100fe200080108c3 */
[----:B------:R-:W-:Y:S01]  /*80f0*/  FFMA.FTZ R164, R204, UR6, -R195 ;  /* 0x00000006cca47c23 */ /* 0x000fe200080108c3 */
[----:B------:R-:W-:Y:S01]  /*8100*/  LOP3.LUT R166, R208, UR8, R249, 0x96, !PT ;  /* 0x00000008d0a67c12 */ /* 0x000fe2000f8e96f9 */
[----:B------:R-:W-:Y:S01]  /*8110*/  IMAD.MOV.U32 R167, RZ, RZ, R248 ;  /* 0x000000ffffa77224 */ /* 0x000fe200078e00f8 */
[----:B------:R1:W2:Y:S01]  /*8120*/  MUFU.EX2 R204, R165 ;  /* 0x000000a500cc7308 */ /* 0x0002a20000000800 */
[----:B------:R-:W-:Y:S01]  /*8130*/  FFMA.FTZ R185, R205, UR6, -R195 ;  /* 0x00000006cdb97c23 */ /* 0x000fe200080108c3 */
[----:B------:R-:W-:-:S02]  /*8140*/  LOP3.LUT R203, R166, 0xffff, RZ, 0xc0, !PT ;  /* 0x0000ffffa6cb7812 */ /* 0x000fc400078ec0ff */
[----:B------:R-:W-:Y:S02]  /*8150*/  LOP3.LUT R167, R167, 0xff, RZ, 0xc0, !PT ;  /* 0x000000ffa7a77812 */ /* 0x000fe400078ec0ff */
[----:B------:R-:W-:Y:S02]  /*8160*/  SHF.R.U32.HI R203, RZ, 0x8, R203 ;  /* 0x00000008ffcb7819 */ /* 0x000fe400000116cb */
[----:B------:R3:W4:Y:S01]  /*8170*/  MUFU.EX2 R195, R164 ;  /* 0x000000a400c37308 */ /* 0x0007220000000800 */
[----:B------:R-:W-:-:S04]  /*8180*/  LOP3.LUT R205, R166, 0xff, RZ, 0xc0, !PT ;  /* 0x000000ffa6cd7812 */ /* 0x000fc800078ec0ff */
[----:B------:R-:W-:-:S03]  /*8190*/  PRMT R205, R205, 0x5410, R203 ;  /* 0x00005410cdcd7816 */ /* 0x000fc600000000cb */
[----:B------:R-:W5:Y:S01]  /*81a0*/  MUFU.EX2 R185, R185 ;  /* 0x000000b900b97308 */ /* 0x000f620000000800 */
[----:B-1----:R-:W-:Y:S01]  /*81b0*/  PRMT R165, R248, 0x7772, RZ ;  /* 0x00007772f8a57816 */ /* 0x002fe200000000ff */
[----:B--2---:R-:W-:-:S03]  /*81c0*/  FADD.FTZ R172, R204, R172 ;  /* 0x000000acccac7221 */ /* 0x004fc60000010000 */
[----:B------:R-:W-:Y:S01]  /*81d0*/  PRMT R165, R165, 0x5410, R202 ;  /* 0x00005410a5a57816 */ /* 0x000fe200000000ca */
[----:B------:R-:W-:Y:S02]  /*81e0*/  FFMA.FTZ R202, R206, UR6, -R197 ;  /* 0x00000006ceca7c23 */ /* 0x000fe400080108c5 */
[----:B------:R-:W-:Y:S01]  /*81f0*/  MUFU.EX2 R203, R207 ;  /* 0x000000cf00cb7308 */ /* 0x000fe20000000800 */
[----:B---3--:R-:W-:Y:S01]  /*8200*/  PRMT R164, R248, 0x7771, RZ ;  /* 0x00007771f8a47816 */ /* 0x008fe200000000ff */
[----:B----4-:R-:W-:-:S03]  /*8210*/  FADD.FTZ R172, R195, R172 ;  /* 0x000000acc3ac7221 */ /* 0x010fc60000010000 */
[----:B------:R-:W-:Y:S02]  /*8220*/  PRMT R164, R167, 0x5410, R164 ;  /* 0x00005410a7a47816 */ /* 0x000fe400000000a4 */
[----:B------:R-:W-:Y:S01]  /*8230*/  PRMT R167, R166, 0x7632, R167 ;  /* 0x00007632a6a77816 */ /* 0x000fe200000000a7 */
[----:B------:R-:W1:Y:S01]  /*8240*/  MUFU.EX2 R202, R202 ;  /* 0x000000ca00ca7308 */ /* 0x000e620000000800 */
[----:B------:R-:W-:Y:S01]  /*8250*/  SHF.R.U32.HI R166, RZ, 0x18, R166 ;  /* 0x00000018ffa67819 */ /* 0x000fe200000116a6 */
[----:B-----5:R-:W-:Y:S01]  /*8260*/  FADD.FTZ R231, R185, R172 ;  /* 0x000000acb9e77221 */ /* 0x020fe20000010000 */
[----:B------:R-:W-:-:S04]  /*8270*/  LOP3.LUT R167, R167, 0xff, RZ, 0xc0, !PT ;  /* 0x000000ffa7a77812 */ /* 0x000fc800078ec0ff */
[----:B------:R-:W-:Y:S02]  /*8280*/  PRMT R166, R167, 0x5410, R166 ;  /* 0x00005410a7a67816 */ /* 0x000fe400000000a6 */
[----:B------:R-:W-:Y:S02]  /*8290*/  LOP3.LUT R167, R165, 0xff00ff, RZ, 0xc0, !PT ;  /* 0x00ff00ffa5a77812 */ /* 0x000fe400078ec0ff */
[--C-:B------:R-:W-:Y:S02]  /*82a0*/  HSET2.LE.AND R165, R164, R201.reuse, PT ;  /* 0x000000c9a4a57233 */ /* 0x100fe40003803000 */
[--C-:B------:R-:W-:Y:S02]  /*82b0*/  HSET2.LE.AND R164, R205, R201.reuse, PT ;  /* 0x000000c9cda47233 */ /* 0x100fe40003803000 */
[--C-:B------:R-:W-:Y:S02]  /*82c0*/  HSET2.LE.AND R167, R167, R201.reuse, PT ;  /* 0x000000c9a7a77233 */ /* 0x100fe40003803000 */
[----:B------:R-:W-:Y:S01]  /*82d0*/  HSET2.LE.AND R201, R166, R201, PT ;  /* 0x000000c9a6c97233 */ /* 0x000fe20003803000 */
[----:B-1----:R-:W-:Y:S01]  /*82e0*/  FADD.FTZ R191, R202, R191 ;  /* 0x000000bfcabf7221 */ /* 0x002fe20000010000 */
[----:B------:R-:W-:-:S03]  /*82f0*/  F2FP.BF16.F32.PACK_AB R166, R185, R195 ;  /* 0x000000c3b9a6723e */ /* 0x000fc600000010ff */
[C---:B------:R-:W-:Y:S01]  /*8300*/  FADD.FTZ R230, R203.reuse, R191 ;  /* 0x000000bfcbe67221 */ /* 0x040fe20000010000 */
[----:B------:R-:W-:Y:S02]  /*8310*/  LOP3.LUT R166, R166, R165, RZ, 0xc0, !PT ;  /* 0x000000a5a6a67212 */ /* 0x000fe400078ec0ff */
[----:B------:R-:W-:-:S04]  /*8320*/  F2FP.BF16.F32.PACK_AB R165, R203, R202 ;  /* 0x000000cacba5723e */ /* 0x000fc800000010ff */
[----:B------:R-:W-:Y:S02]  /*8330*/  LOP3.LUT R167, R165, R167, RZ, 0xc0, !PT ;  /* 0x000000a7a5a77212 */ /* 0x000fe400078ec0ff */
[----:B------:R-:W-:-:S04]  /*8340*/  F2FP.BF16.F32.PACK_AB R165, R204, R184 ;  /* 0x000000b8cca5723e */ /* 0x000fc800000010ff */
        /* <DEDUP_REMOVED lines=23> */
[----:B------:R-:W1:Y:S01]  /*84c0*/  LDC.64 R4, c[0x0][0x3c0] ;  /* 0x0000f000ff047b82 */ /* 0x000e620000000a00 */
[----:B------:R-:W-:Y:S01]  /*84d0*/  IMAD.U32 R6, RZ, RZ, UR13 ;  /* 0x0000000dff067e24 */ /* 0x000fe2000f8e00ff */
[----:B------:R-:W-:-:S04]  /*84e0*/  DEPBAR.LE SB0, 0x0 ;  /* 0x000080000000791a */ /* 0x000fc80000000000 */
[----:B------:R-:W-:Y:S01]  /*84f0*/  VIADD R6, R6, 0xfffffffd ;  /* 0xfffffffd06067836 */ /* 0x000fe20000000000 */
[C---:B------:R-:W-:Y:S01]  /*8500*/  LOP3.LUT R170, R0.reuse, 0x1c0, RZ, 0xc0, !PT ;  /* 0x000001c000aa7812 */ /* 0x040fe200078ec0ff */
[C---:B------:R-:W-:Y:S01]  /*8510*/  IMAD.SHL.U32 R220, R169.reuse, 0x8, RZ ;  /* 0x00000008a9dc7824 */ /* 0x040fe200078e00ff */
[----:B------:R-:W-:Y:S01]  /*8520*/  LOP3.LUT R10, R0, 0x200, RZ, 0xc0, !PT ;  /* 0x00000200000a7812 */ /* 0x000fe200078ec0ff */
[----:B------:R-:W-:Y:S01]  /*8530*/  IMAD.SHL.U32 R9, R169, 0x20, RZ ;  /* 0x00000020a9097824 */ /* 0x000fe200078e00ff */
[----:B------:R-:W-:Y:S01]  /*8540*/  SHF.R.U32.HI R8, RZ, 0x1, R169 ;  /* 0x00000001ff087819 */ /* 0x000fe200000116a9 */
[----:B------:R-:W-:Y:S01]  /*8550*/  IMAD.MOV.U32 R222, RZ, RZ, 0x20 ;  /* 0x00000020ffde7424 */ /* 0x000fe200078e00ff */
[----:B------:R-:W-:Y:S01]  /*8560*/  LOP3.LUT R170, R170, 0x38, R220, 0xf8, !PT ;  /* 0x00000038aaaa7812 */ /* 0x000fe200078ef8dc */
[----:B------:R-:W-:Y:S01]  /*8570*/  IMAD.MOV.U32 R16, RZ, RZ, 0x40 ;  /* 0x00000040ff107424 */ /* 0x000fe200078e00ff */
[----:B------:R-:W-:Y:S02]  /*8580*/  LOP3.LUT R9, R10, 0x7c00, R9, 0xf8, !PT ;  /* 0x00007c000a097812 */ /* 0x000fe400078ef809 */
[----:B------:R-:W-:-:S02]  /*8590*/  LOP3.LUT R8, R170, 0x8, R8, 0x78, !PT ;  /* 0x00000008aa087812 */ /* 0x000fc400078e7808 */
[----:B------:R-:W-:Y:S02]  /*85a0*/  LOP3.LUT R206, R0, 0x400, RZ, 0xc0, !PT ;  /* 0x0000040000ce7812 */ /* 0x000fe400078ec0ff */
[----:B------:R-:W-:Y:S02]  /*85b0*/  LOP3.LUT R9, R9, R8, RZ, 0xfc, !PT ;  /* 0x0000000809097212 */ /* 0x000fe400078efcff */
[----:B------:R-:W-:Y:S01]  /*85c0*/  SEL R222, R222, 0xffffffe0, !P0 ;  /* 0xffffffe0dede7807 */ /* 0x000fe20004000000 */
[----:B-1----:R-:W-:Y:S01]  /*85d0*/  IMAD.WIDE.U32 R12, R6, R4, RZ ;  /* 0x00000004060c7225 */ /* 0x002fe200078e00ff */
[----:B------:R-:W-:Y:S02]  /*85e0*/  LEA R205, R9, UR5, 0x1 ;  /* 0x0000000509cd7c11 */ /* 0x000fe4000f8e08ff */
[----:B------:R-:W-:Y:S01]  /*85f0*/  SEL R16, R16, 0xffffffc0, !P6 ;  /* 0xffffffc010107807 */ /* 0x000fe20007000000 */
[----:B------:R-:W-:Y:S01]  /*8600*/  IMAD R6, R6, R5, R13 ;  /* 0x0000000506067224 */ /* 0x000fe200078e020d */
[----:B------:R-:W-:Y:S01]  /*8610*/  BAR.SYNC.DEFER_BLOCKING 0x0 ;  /* 0x0000000000007b1d */ /* 0x000fe20000010000 */
[C---:B------:R-:W-:Y:S01]  /*8620*/  IMAD.SHL.U32 R7, R12.reuse, 0x20, RZ ;  /* 0x000000200c077824 */ /* 0x040fe200078e00ff */
[----:B------:R-:W-:Y:S01]  /*8630*/  LEA R14, P2, R12, R224, 0x6 ;  /* 0x000000e00c0e7211 */ /* 0x000fe200078430ff */
[--C-:B------:R-:W-:Y:S01]  /*8640*/  IMAD.IADD R204, R222, 0x1, R205.reuse ;  /* 0x00000001decc7824 */ /* 0x100fe200078e02cd */
[----:B------:R-:W-:Y:S01]  /*8650*/  SHF.L.U64.HI R11, R12, 0x5, R6 ;  /* 0x000000050c0b7819 */ /* 0x000fe20000010206 */
[----:B------:R-:W-:Y:S01]  /*8660*/  IMAD.IADD R221, R16, 0x1, R205 ;  /* 0x0000000110dd7824 */ /* 0x000fe200078e02cd */
[----:B------:R-:W-:-:S02]  /*8670*/  LEA R7, P1, R4, R7, 0x4 ;  /* 0x0000000704077211 */ /* 0x000fc400078220ff */
[----:B------:R-:W-:Y:S01]  /*8680*/  LEA.HI.X R15, R12, R223, R6, 0x6, P2 ;  /* 0x000000df0c0f7211 */ /* 0x000fe200010f3406 */
[----:B------:R-:W-:Y:S01]  /*8690*/  IMAD.IADD R168, R222, 0x1, R221 ;  /* 0x00000001dea87824 */ /* 0x000fe200078e02dd */
[----:B------:R-:W-:Y:S02]  /*86a0*/  LEA.HI.X R11, R4, R11, R5, 0x4, P1 ;  /* 0x0000000b040b7211 */ /* 0x000fe400008f2405 */
[C---:B------:R-:W-:Y:S02]  /*86b0*/  LEA R10, P1, R7.reuse, R224, 0x1 ;  /* 0x000000e0070a7211 */ /* 0x040fe400078208ff */
[----:B------:R-:W-:Y:S02]  /*86c0*/  LOP3.LUT R4, R170, 0x8, R169, 0x78, !PT ;  /* 0x00000008aa047812 */ /* 0x000fe400078e78a9 */
[----:B------:R-:W-:-:S03]  /*86d0*/  LEA.HI.X R11, R7, R223, R11, 0x1, P1 ;  /* 0x000000df070b7211 */ /* 0x000fc600008f0c0b */
[----:B------:R-:W-:-:S04]  /*86e0*/  IMAD R206, R4, 0x2, R206 ;  /* 0x0000000204ce7824 */ /* 0x000fc800078e02ce */
[----:B------:R-:W-:Y:S01]  /*86f0*/  VIADD R233, R206, UR5 ;  /* 0x00000005cee97c36 */ /* 0x000fe20008000000 */
[----:B------:R-:W-:Y:S01]  /*8700*/  @!PT LDS RZ, [RZ] ;  /* 0x00000000fffff984 */ /* 0x000fe20000000800 */
[----:B------:R-:W-:Y:S01]  /*8710*/  @!PT LDS RZ, [RZ] ;  /* 0x00000000fffff984 */ /* 0x000fe20000000800 */
[----:B------:R-:W-:Y:S01]  /*8720*/  @!PT LDS RZ, [RZ] ;  /* 0x00000000fffff984 */ /* 0x000fe20000000800 */
[----:B------:R-:W-:Y:S03]  /*8730*/  LDGSTS.E.BYPASS.LTC128B.128 [R232+0xa000], desc[UR16][R14.64] ;  /* 0x0a0000000ee87fae */ /* 0x000fe6000b981a10 */
[C---:B------:R-:W-:Y:S01]  /*8740*/  IMAD.IADD R208, R233.reuse, 0x1, R222 ;  /* 0x00000001e9d07824 */ /* 0x040fe200078e02de */
[----:B------:R1:W-:Y:S01]  /*8750*/  LDGSTS.E.BYPASS.LTC128B.128 [R232+0xb000], desc[UR16][R14.64+0x80] ;  /* 0x0b0000800ee87fae */ /* 0x0003e2000b981a10 */
[----:B------:R-:W-:-:S03]  /*8760*/  IMAD.IADD R233, R233, 0x1, R16 ;  /* 0x00000001e9e97824 */ /* 0x000fc600078e0210 */
[----:B------:R-:W-:Y:S01]  /*8770*/  LDGSTS.E.BYPASS.LTC128B.128 [R232+0xa800], desc[UR16][R10.64] ;  /* 0x0a8000000ae87fae */ /* 0x000fe2000b981a10 */
[----:B------:R-:W-:-:S03]  /*8780*/  IMAD.IADD R222, R222, 0x1, R233 ;  /* 0x00000001dede7824 */ /* 0x000fc600078e02e9 */
[----:B------:R2:W-:Y:S04]  /*8790*/  LDGSTS.E.BYPASS.LTC128B.128 [R232+0xb800], desc[UR16][R10.64+0x80] ;  /* 0x0b8000800ae87fae */ /* 0x0005e8000b981a10 */
[----:B------:R-:W-:Y:S04]  /*87a0*/  LDSM.16.M88.4 R200, [R205] ;  /* 0x00000000cdc8783b */ /* 0x000fe80000000200 */
[----:B------:R-:W3:Y:S04]  /*87b0*/  LDSM.16.M88.4 R32, [R206+UR5+0x8000] ;  /* 0x00800005ce20783b */ /* 0x000ee80008000200 */
[----:B------:R-:W4:Y:S04]  /*87c0*/  LDSM.16.M88.4 R20, [R205+0x2000] ;  /* 0x00200000cd14783b */ /* 0x000f280000000200 */
[----:B------:R-:W-:Y:S04]  /*87d0*/  LDSM.16.M88.4 R4, [R208+0x8000] ;  /* 0x00800000d004783b */ /* 0x000fe80000000200 */
[----:B-1----:R-:W1:Y:S04]  /*87e0*/  LDSM.16.M88.4 R12, [R206+UR5+0x8800] ;  /* 0x00880005ce0c783b */ /* 0x002e680008000200 */
[----:B------:R-:W-:Y:S04]  /*87f0*/  LDSM.16.M88.4 R196, [R208+0x8800] ;  /* 0x00880000d0c4783b */ /* 0x000fe80000000200 */
[----:B--2---:R-:W2:Y:S04]  /*8800*/  LDSM.16.M88.4 R8, [R204+0x2000] ;  /* 0x00200000cc08783b */ /* 0x004ea80000000200 */
[----:B------:R-:W5:Y:S04]  /*8810*/  LDSM.16.M88.4 R192, [R204] ;  /* 0x00000000ccc0783b */ /* 0x000f680000000200 */
[----:B------:R-:W-:Y:S04]  /*8820*/  LDSM.16.M88.4 R188, [R221+0x2000] ;  /* 0x00200000ddbc783b */ /* 0x000fe80000000200 */
[----:B------:R-:W5:Y:S04]  /*8830*/  LDSM.16.M88.4 R184, [R233+0x8000] ;  /* 0x00800000e9b8783b */ /* 0x000f680000000200 */
[----:B------:R-:W-:Y:S01]  /*8840*/  LDSM.16.M88.4 R16, [R233+0x8800] ;  /* 0x00880000e910783b */ /* 0x000fe20000000200 */
[-C--:B---3--:R-:W-:Y:S03]  /*8850*/  HMMA.16816.F32.BF16 R180, R200, R32.reuse, RZ ;  /* 0x00000020c8b4723c */ /* 0x088fe600000418ff */
[----:B------:R-:W0:Y:S05]  /*8860*/  LDGDEPBAR ;  /* 0x00000000000079af */ /* 0x000e2a0000000000 */
[C---:B----4-:R-:W-:Y:S08]  /*8870*/  HMMA.16816.F32.BF16 R172, R20.reuse, R32, RZ ;  /* 0x0000002014ac723c */ /* 0x050ff000000418ff */
[C---:B------:R-:W-:Y:S08]  /*8880*/  HMMA.16816.F32.BF16 R164, R20.reuse, R34, RZ ;  /* 0x0000002214a4723c */ /* 0x040ff000000418ff */
[-C--:B-1----:R-:W-:Y:S08]  /*8890*/  HMMA.16816.F32.BF16 R24, R20, R12.reuse, RZ ;  /* 0x0000000c1418723c */ /* 0x082ff000000418ff */
[C---:B------:R-:W-:Y:S08]  /*88a0*/  HMMA.16816.F32.BF16 R28, R200.reuse, R12, RZ ;  /* 0x0000000cc81c723c */ /* 0x040ff000000418ff */
[----:B------:R-:W-:Y:S08]  /*88b0*/  HMMA.16816.F32.BF16 R32, R200, R34, RZ ;  /* 0x00000022c820723c */ /* 0x000ff000000418ff */
[-C--:B------:R-:W-:Y:S08]  /*88c0*/  HMMA.16816.F32.BF16 R20, R20, R14.reuse, RZ ;  /* 0x0000000e1414723c */ /* 0x080ff000000418ff */
[----:B------:R-:W-:Y:S01]  /*88d0*/  HMMA.16816.F32.BF16 R200, R200, R14, RZ ;  /* 0x0000000ec8c8723c */ /* 0x000fe200000418ff */
[----:B------:R-:W1:Y:S07]  /*88e0*/  LDSM.16.M88.4 R12, [R221] ;  /* 0x00000000dd0c783b */ /* 0x000e6e0000000200 */
[C---:B--2---:R-:W-:Y:S08]  /*88f0*/  HMMA.16816.F32.BF16 R172, R8.reuse, R4, R172 ;  /* 0x0000000408ac723c */ /* 0x044ff000000418ac */
[C---:B------:R-:W-:Y:S08]  /*8900*/  HMMA.16816.F32.BF16 R24, R8.reuse, R196, R24 ;  /* 0x000000c40818723c */ /* 0x040ff00000041818 */
[C---:B------:R-:W-:Y:S08]  /*8910*/  HMMA.16816.F32.BF16 R164, R8.reuse, R6, R164 ;  /* 0x0000000608a4723c */ /* 0x040ff000000418a4 */
[----:B------:R-:W-:Y:S01]  /*8920*/  HMMA.16816.F32.BF16 R20, R8, R198, R20 ;  /* 0x000000c60814723c */ /* 0x000fe20000041814 */
[----:B------:R-:W-:Y:S07]  /*8930*/  LDSM.16.M88.4 R8, [R168+0x2000] ;  /* 0x00200000a808783b */ /* 0x000fee0000000200 */
[C---:B-----5:R-:W-:Y:S08]  /*8940*/  HMMA.16816.F32.BF16 R180, R192.reuse, R4, R180 ;  /* 0x00000004c0b4723c */ /* 0x060ff000000418b4 */
[C---:B------:R-:W-:Y:S08]  /*8950*/  HMMA.16816.F32.BF16 R28, R192.reuse, R196, R28 ;  /* 0x000000c4c01c723c */ /* 0x040ff0000004181c */
[C---:B------:R-:W-:Y:S01]  /*8960*/  HMMA.16816.F32.BF16 R32, R192.reuse, R6, R32 ;  /* 0x00000006c020723c */ /* 0x040fe20000041820 */
[----:B------:R-:W2:Y:S07]  /*8970*/  LDSM.16.M88.4 R4, [R222+0x8000] ;  /* 0x00800000de04783b */ /* 0x000eae0000000200 */
[----:B------:R-:W-:Y:S01]  /*8980*/  HMMA.16816.F32.BF16 R200, R192, R198, R200 ;  /* 0x000000c6c0c8723c */ /* 0x000fe200000418c8 */
[----:B------:R-:W3:Y:S04]  /*8990*/  LDSM.16.M88.4 R192, [R168] ;  /* 0x00000000a8c0783b */ /* 0x000ee80000000200 */
[----:B------:R-:W4:Y:S03]  /*89a0*/  LDSM.16.M88.4 R196, [R222+0x8800] ;  /* 0x00880000dec4783b */ /* 0x000f260000000200 */
[C---:B------:R-:W-:Y:S08]  /*89b0*/  HMMA.16816.F32.BF16 R172, R188.reuse, R184, R172 ;  /* 0x000000b8bcac723c */ /* 0x040ff000000418ac */
[----:B------:R-:W-:Y:S08]  /*89c0*/  HMMA.16816.F32.BF16 R164, R188, R186, R164 ;  /* 0x000000babca4723c */ /* 0x000ff000000418a4 */
[C---:B-1----:R-:W-:Y:S08]  /*89d0*/  HMMA.16816.F32.BF16 R180, R12.reuse, R184, R180 ;  /* 0x000000b80cb4723c */ /* 0x042ff000000418b4 */
[----:B------:R-:W-:Y:S01]  /*89e0*/  HMMA.16816.F32.BF16 R32, R12, R186, R32 ;  /* 0x000000ba0c20723c */ /* 0x000fe20000041820 */
[----:B------:R-:W-:Y:S07]  /*89f0*/  LDSM.16.M88.4 R184, [R206+UR5+0x9000] ;  /* 0x00900005ceb8783b */ /* 0x000fee0008000200 */
[C---:B------:R-:W-:Y:S08]  /*8a00*/  HMMA.16816.F32.BF16 R24, R188.reuse, R16, R24 ;  /* 0x00000010bc18723c */ /* 0x040ff00000041818 */
[----:B------:R-:W-:Y:S01]  /*8a10*/  HMMA.16816.F32.BF16 R20, R188, R18, R20 ;  /* 0x00000012bc14723c */ /* 0x000fe20000041814 */
[----:B------:R-:W1:Y:S07]  /*8a20*/  LDSM.16.M88.4 R188, [R205+0x6000] ;  /* 0x00600000cdbc783b */ /* 0x000e6e0000000200 */
[C---:B------:R-:W-:Y:S08]  /*8a30*/  HMMA.16816.F32.BF16 R28, R12.reuse, R16, R28 ;  /* 0x000000100c1c723c */ /* 0x040ff0000004181c */
[----:B------:R-:W-:Y:S01]  /*8a40*/  HMMA.16816.F32.BF16 R200, R12, R18, R200 ;  /* 0x000000120cc8723c */ /* 0x000fe200000418c8 */
[----:B------:R-:W5:Y:S04]  /*8a50*/  LDSM.16.M88.4 R16, [R206+UR5+0x9800] ;  /* 0x00980005ce10783b */ /* 0x000f680008000200 */
[----:B------:R-:W5:Y:S03]  /*8a60*/  LDSM.16.M88.4 R12, [R205+0x4000] ;  /* 0x00400000cd0c783b */ /* 0x000f660000000200 */
[C---:B--2---:R-:W-:Y:S08]  /*8a70*/  HMMA.16816.F32.BF16 R172, R8.reuse, R4, R172 ;  /* 0x0000000408ac723c */ /* 0x044ff000000418ac */
[----:B------:R-:W-:Y:S08]  /*8a80*/  HMMA.16816.F32.BF16 R164, R8, R6, R164 ;  /* 0x0000000608a4723c */ /* 0x000ff000000418a4 */
[C---:B---3--:R-:W-:Y:S08]  /*8a90*/  HMMA.16816.F32.BF16 R180, R192.reuse, R4, R180 ;  /* 0x00000004c0b4723c */ /* 0x048ff000000418b4 */
[----:B------:R-:W-:Y:S01]  /*8aa0*/  HMMA.16816.F32.BF16 R32, R192, R6, R32 ;  /* 0x00000006c020723c */ /* 0x000fe20000041820 */
[----:B------:R-:W-:Y:S04]  /*8ab0*/  LDSM.16.M88.4 R4, [R208+0x9000] ;  /* 0x00900000d004783b */ /* 0x000fe80000000200 */
[----:B------:R-:W-:Y:S03]  /*8ac0*/  LDSM.16.M88.4 R208, [R208+0x9800] ;  /* 0x00980000d0d0783b */ /* 0x000fe60000000200 */
[C---:B----4-:R-:W-:Y:S08]  /*8ad0*/  HMMA.16816.F32.BF16 R24, R8.reuse, R196, R24 ;  /* 0x000000c40818723c */ /* 0x050ff00000041818 */
[----:B------:R-:W-:Y:S01]  /*8ae0*/  HMMA.16816.F32.BF16 R20, R8, R198, R20 ;  /* 0x000000c60814723c */ /* 0x000fe20000041814 */
[----:B------:R-:W2:Y:S04]  /*8af0*/  LDSM.16.M88.4 R8, [R204+0x6000] ;  /* 0x00600000cc08783b */ /* 0x000ea80000000200 */
[----:B------:R-:W3:Y:S03]  /*8b00*/  LDSM.16.M88.4 R204, [R204+0x4000] ;  /* 0x00400000cccc783b */ /* 0x000ee60000000200 */
[C---:B------:R-:W-:Y:S08]  /*8b10*/  HMMA.16816.F32.BF16 R28, R192.reuse, R196, R28 ;  /* 0x000000c4c01c723c */ /* 0x040ff0000004181c */
[----:B------:R-:W-:Y:S01]  /*8b20*/  HMMA.16816.F32.BF16 R200, R192, R198, R200 ;  /* 0x000000c6c0c8723c */ /* 0x000fe200000418c8 */
[----:B------:R-:W-:Y:S04]  /*8b30*/  LDSM.16.M88.4 R192, [R221+0x6000] ;  /* 0x00600000ddc0783b */ /* 0x000fe80000000200 */
[----:B------:R-:W-:Y:S03]  /*8b40*/  LDSM.16.M88.4 R196, [R221+0x4000] ;  /* 0x00400000ddc4783b */ /* 0x000fe60000000200 */
[C---:B-1----:R-:W-:Y:S08]  /*8b50*/  HMMA.16816.F32.BF16 R172, R188.reuse, R184, R172 ;  /* 0x000000b8bcac723c */ /* 0x042ff000000418ac */
[C---:B------:R-:W-:Y:S08]  /*8b60*/  HMMA.16816.F32.BF16 R164, R188.reuse, R186, R164 ;  /* 0x000000babca4723c */ /* 0x040ff000000418a4 */
[C---:B-----5:R-:W-:Y:S08]  /*8b70*/  HMMA.16816.F32.BF16 R24, R188.reuse, R16, R24 ;  /* 0x00000010bc18723c */ /* 0x060ff00000041818 */
[----:B------:R-:W-:Y:S01]  /*8b80*/  HMMA.16816.F32.BF16 R20, R188, R18, R20 ;  /* 0x00000012bc14723c */ /* 0x000fe20000041814 */
[----:B------:R-:W1:Y:S07]  /*8b90*/  LDSM.16.M88.4 R188, [R233+0x9000] ;  /* 0x00900000e9bc783b */ /* 0x000e6e0000000200 */
[C---:B------:R-:W-:Y:S08]  /*8ba0*/  HMMA.16816.F32.BF16 R180, R12.reuse, R184, R180 ;  /* 0x000000b80cb4723c */ /* 0x040ff000000418b4 */
[C---:B------:R-:W-:Y:S01]  /*8bb0*/  HMMA.16816.F32.BF16 R32, R12.reuse, R186, R32 ;  /* 0x000000ba0c20723c */ /* 0x040fe20000041820 */
[----:B------:R-:W4:Y:S07]  /*8bc0*/  LDSM.16.M88.4 R184, [R233+0x9800] ;  /* 0x00980000e9b8783b */ /* 0x000f2e0000000200 */
        /* <DEDUP_REMOVED lines=9> */
[C---:B---3--:R-:W-:Y:S08]  /*8c60*/  HMMA.16816.F32.BF16 R180, R204.reuse, R4, R180 ;  /* 0x00000004ccb4723c */ /* 0x048ff000000418b4 */
[----:B------:R-:W-:Y:S01]  /*8c70*/  HMMA.16816.F32.BF16 R32, R204, R6, R32 ;  /* 0x00000006cc20723c */ /* 0x000fe20000041820 */
[----:B------:R-:W3:Y:S01]  /*8c80*/  LDSM.16.M88.4 R4, [R222+0x9800] ;  /* 0x00980000de04783b */ /* 0x000ee20000000200 */
[----:B------:R-:W-:-:S06]  /*8c90*/  DEPBAR.LE SB0, 0x0 ;  /* 0x000080000000791a */ /* 0x000fcc0000000000 */
[C---:B------:R-:W-:Y:S08]  /*8ca0*/  HMMA.16816.F32.BF16 R28, R204.reuse, R208, R28 ;  /* 0x000000d0cc1c723c */ /* 0x040ff0000004181c */
[----:B------:R-:W-:Y:S08]  /*8cb0*/  HMMA.16816.F32.BF16 R200, R204, R210, R200 ;  /* 0x000000d2ccc8723c */ /* 0x000ff000000418c8 */
[-C--:B-1----:R-:W-:Y:S08]  /*8cc0*/  HMMA.16816.F32.BF16 R172, R192, R188.reuse, R172 ;  /* 0x000000bcc0ac723c */ /* 0x082ff000000418ac */
[----:B------:R-:W-:Y:S08]  /*8cd0*/  HMMA.16816.F32.BF16 R180, R196, R188, R180 ;  /* 0x000000bcc4b4723c */ /* 0x000ff000000418b4 */
[C---:B------:R-:W-:Y:S08]  /*8ce0*/  HMMA.16816.F32.BF16 R164, R192.reuse, R190, R164 ;  /* 0x000000bec0a4723c */ /* 0x040ff000000418a4 */
[C---:B----4-:R-:W-:Y:S08]  /*8cf0*/  HMMA.16816.F32.BF16 R24, R192.reuse, R184, R24 ;  /* 0x000000b8c018723c */ /* 0x050ff00000041818 */
[----:B------:R-:W-:Y:S08]  /*8d00*/  HMMA.16816.F32.BF16 R20, R192, R186, R20 ;  /* 0x000000bac014723c */ /* 0x000ff00000041814 */
[C---:B------:R-:W-:Y:S08]  /*8d10*/  HMMA.16816.F32.BF16 R28, R196.reuse, R184, R28 ;  /* 0x000000b8c41c723c */ /* 0x040ff0000004181c */
[C---:B------:R-:W-:Y:S08]  /*8d20*/  HMMA.16816.F32.BF16 R32, R196.reuse, R190, R32 ;  /* 0x000000bec420723c */ /* 0x040ff00000041820 */
[----:B------:R-:W-:Y:S08]  /*8d30*/  HMMA.16816.F32.BF16 R200, R196, R186, R200 ;  /* 0x000000bac4c8723c */ /* 0x000ff000000418c8 */
[-C--:B--2---:R-:W-:Y:S08]  /*8d40*/  HMMA.16816.F32.BF16 R172, R12, R8.reuse, R172 ;  /* 0x000000080cac723c */ /* 0x084ff000000418ac */
        /* <DEDUP_REMOVED lines=8> */
[C---:B------:R-:W-:Y:S01]  /*8dd0*/  HMMA.16816.F32.BF16 R28, R16.reuse, R4, R28 ;  /* 0x00000004101c723c */ /* 0x040fe2000004181c */
[----:B------:R-:W-:Y:S01]  /*8de0*/  IMAD.U32 R4, RZ, RZ, UR13 ;  /* 0x0000000dff047e24 */ /* 0x000fe2000f8e00ff */
[----:B------:R-:W-:Y:S01]  /*8df0*/  SHF.R.U32.HI R5, RZ, 0x5, R169 ;  /* 0x00000005ff057819 */ /* 0x000fe200000116a9 */
[C---:B------:R-:W-:Y:S02]  /*8e00*/  VIADD R8, R15.reuse, 0xffffffa1 ;  /* 0xffffffa10f087836 */ /* 0x040fe40000000000 */
[C---:B------:R-:W-:Y:S01]  /*8e10*/  VIADD R12, R15.reuse, 0xffffffb8 ;  /* 0xffffffb80f0c7836 */ /* 0x040fe20000000000 */
[----:B------:R-:W-:Y:S01]  /*8e20*/  BAR.SYNC.DEFER_BLOCKING 0x0 ;  /* 0x0000000000007b1d */ /* 0x000fe20000010000 */
[----:B------:R-:W-:Y:S01]  /*8e30*/  ISETP.NE.AND P5, PT, R4, 0x3, PT ;  /* 0x000000030400780c */ /* 0x000fe20003fa5270 */
[----:B------:R-:W-:Y:S01]  /*8e40*/  HMMA.16816.F32.BF16 R32, R16, R10, R32 ;  /* 0x0000000a1020723c */ /* 0x000fe20000041820 */
[----:B------:R-:W-:Y:S01]  /*8e50*/  VIADD R4, R15, 0xffffffa0 ;  /* 0xffffffa00f047836 */ /* 0x000fe20000000000 */
[C---:B------:R-:W-:Y:S01]  /*8e60*/  ISETP.GE.AND P1, PT, R8.reuse, R213, PT ;  /* 0x000000d50800720c */ /* 0x040fe20003f26270 */
[----:B------:R-:W-:Y:S01]  /*8e70*/  IMAD.U32 R11, RZ, RZ, UR14 ;  /* 0x0000000eff0b7e24 */ /* 0x000fe2000f8e00ff */
[----:B------:R-:W-:-:S02]  /*8e80*/  ISETP.GE.AND P3, PT, R8, R214, PT ;  /* 0x000000d60800720c */ /* 0x000fc40003f66270 */
[-C--:B------:R-:W-:Y:S01]  /*8e90*/  ISETP.GE.AND P4, PT, R4, R214.reuse, PT ;  /* 0x000000d60400720c */ /* 0x080fe20003f86270 */
[----:B------:R-:W-:Y:S01]  /*8ea0*/  IMAD R11, R11, 0x8, R5 ;  /* 0x000000080b0b7824 */ /* 0x000fe200078e0205 */
[----:B------:R-:W-:Y:S01]  /*8eb0*/  HMMA.16816.F32.BF16 R200, R16, R6, R200 ;  /* 0x0000000610c8723c */ /* 0x000fe200000418c8 */
[----:B------:R-:W-:Y:S01]  /*8ec0*/  VIADD R7, R15, 0xffffffa8 ;  /* 0xffffffa80f077836 */ /* 0x000fe20000000000 */
[----:B------:R-:W-:Y:S01]  /*8ed0*/  FSEL R5, R183, -INF , !P1 ;  /* 0xff800000b7057808 */ /* 0x000fe20004800000 */
[C---:B------:R-:W-:Y:S01]  /*8ee0*/  VIADD R6, R15.reuse, 0xffffffa9 ;  /* 0xffffffa90f067836 */ /* 0x040fe20000000000 */
[----:B------:R-:W-:Y:S01]  /*8ef0*/  FSEL R14, R180, -INF , !P4 ;  /* 0xff800000b40e7808 */ /* 0x000fe20006000000 */
[----:B------:R-:W-:Y:S01]  /*8f00*/  VIADD R17, R15, 0xffffffb0 ;  /* 0xffffffb00f117836 */ /* 0x000fe20000000000 */
[-C--:B------:R-:W-:Y:S01]  /*8f10*/  ISETP.GE.AND P1, PT, R7, R214.reuse, PT ;  /* 0x000000d60700720c */ /* 0x080fe20003f26270 */
[----:B------:R-:W-:Y:S01]  /*8f20*/  VIADD R16, R15, 0xffffffb1 ;  /* 0xffffffb10f107836 */ /* 0x000fe20000000000 */
[----:B------:R-:W-:Y:S01]  /*8f30*/  FSEL R13, R181, -INF , !P3 ;  /* 0xff800000b50d7808 */ /* 0x000fe20005800000 */
[----:B------:R-:W-:Y:S01]  /*8f40*/  VIADD R15, R15, 0xffffffb9 ;  /* 0xffffffb90f0f7836 */ /* 0x000fe20000000000 */
[----:B------:R-:W-:-:S02]  /*8f50*/  ISETP.GE.AND P4, PT, R6, R214, PT ;  /* 0x000000d60600720c */ /* 0x000fc40003f86270 */
[-C--:B------:R-:W-:Y:S02]  /*8f60*/  ISETP.GE.AND P3, PT, R17, R214.reuse, PT ;  /* 0x000000d61100720c */ /* 0x080fe40003f66270 */
[----:B------:R-:W-:Y:S02]  /*8f70*/  FSEL R32, R32, -INF , !P1 ;  /* 0xff80000020207808 */ /* 0x000fe40004800000 */
[----:B------:R-:W-:Y:S02]  /*8f80*/  ISETP.GE.AND P1, PT, R16, R214, PT ;  /* 0x000000d61000720c */ /* 0x000fe40003f26270 */
[----:B------:R-:W-:Y:S02]  /*8f90*/  FSEL R33, R33, -INF , !P4 ;  /* 0xff80000021217808 */ /* 0x000fe40006000000 */
[----:B------:R-:W-:Y:S02]  /*8fa0*/  FMNMX3.FTZ R9, R216, R14, R13, !PT ;  /* 0x0000000ed8097276 */ /* 0x000fe4000781000d */
[----:B------:R-:W-:-:S02]  /*8fb0*/  ISETP.GE.AND P2, PT, R4, R213, PT ;  /* 0x000000d50400720c */ /* 0x000fc40003f46270 */
[----:B------:R-:W-:Y:S02]  /*8fc0*/  FSEL R180, R28, -INF , !P3 ;  /* 0xff8000001cb47808 */ /* 0x000fe40005800000 */
[-C--:B------:R-:W-:Y:S02]  /*8fd0*/  ISETP.GE.AND P4, PT, R12, R214.reuse, PT ;  /* 0x000000d60c00720c */ /* 0x080fe40003f86270 */
[----:B------:R-:W-:Y:S02]  /*8fe0*/  ISETP.GE.AND P3, PT, R15, R214, PT ;  /* 0x000000d60f00720c */ /* 0x000fe40003f66270 */
[----:B------:R-:W-:Y:S02]  /*8ff0*/  FSEL R181, R29, -INF , !P1 ;  /* 0xff8000001db57808 */ /* 0x000fe40004800000 */
[----:B------:R-:W-:Y:S02]  /*9000*/  FMNMX3.FTZ R9, R9, R32, R33, !PT ;  /* 0x0000002009097276 */ /* 0x000fe40007810021 */
[----:B------:R-:W-:-:S02]  /*9010*/  FSEL R10, R182, -INF , !P2 ;  /* 0xff800000b60a7808 */ /* 0x000fc40005000000 */
[-C--:B------:R-:W-:Y:S02]  /*9020*/  ISETP.GE.AND P2, PT, R7, R213.reuse, PT ;  /* 0x000000d50700720c */ /* 0x080fe40003f46270 */
[----:B------:R-:W-:Y:S02]  /*9030*/  FSEL R200, R200, -INF , !P4 ;  /* 0xff800000c8c87808 */ /* 0x000fe40006000000 */
[----:B------:R-:W-:Y:S02]  /*9040*/  FSEL R201, R201, -INF , !P3 ;  /* 0xff800000c9c97808 */ /* 0x000fe40005800000 */
[----:B------:R-:W-:Y:S02]  /*9050*/  FMNMX3.FTZ R9, R9, R180, R181, !PT ;  /* 0x000000b409097276 */ /* 0x000fe400078100b5 */
[----:B------:R-:W-:Y:S02]  /*9060*/  ISETP.GE.AND P1, PT, R6, R213, PT ;  /* 0x000000d50600720c */ /* 0x000fe40003f26270 */
[----:B------:R-:W-:-:S02]  /*9070*/  FSEL R34, R34, -INF , !P2 ;  /* 0xff80000022227808 */ /* 0x000fc40005000000 */
[----:B------:R-:W-:Y:S01]  /*9080*/  FMNMX3.FTZ R19, R9, R200, R201, !PT ;  /* 0x000000c809137276 */ /* 0x000fe200078100c9 */
[----:B------:R-:W-:Y:S08]  /*9090*/  @!P5 BRA `(.L_x_1114) ;  /* 0x000000000050d947 */ /* 0x000ff00003800000 */
        /* <DEDUP_REMOVED lines=20> */
.L_x_1114:
[----:B------:R-:W2:Y:S01]  /*91e0*/  SHFL.BFLY PT, R18, R19, 0x2, 0x1f ;  /* 0x0c401f0013127f89 */ /* 0x000ea200000e0000 */
[----:B------:R-:W-:Y:S01]  /*91f0*/  FSEL R35, R35, -INF , !P1 ;  /* 0xff80000023237808 */ /* 0x000fe20004800000 */
[----:B------:R-:W3:Y:S01]  /*9200*/  LDCU UR4, c[0x0][0x45c] ;  /* 0x00008b80ff0477ac */ /* 0x000ee20008000800 */
[-C--:B------:R-:W-:Y:S02]  /*9210*/  ISETP.GE.AND P1, PT, R16, R213.reuse, PT ;  /* 0x000000d51000720c */ /* 0x080fe40003f26270 */
[C---:B------:R-:W-:Y:S01]  /*9220*/  ISETP.GE.AND P3, PT, R4.reuse, R212, PT ;  /* 0x000000d40400720c */ /* 0x040fe20003f66270 */
[----:B------:R-:W-:Y:S01]  /*9230*/  UIADD3 UR5, UPT, UPT, UR18, -0x61c88647, URZ ;  /* 0x9e3779b912057890 */ /* 0x000fe2000fffe0ff */
[----:B------:R-:W-:Y:S01]  /*9240*/  ISETP.GE.AND P4, PT, R17, R213, PT ;  /* 0x000000d51100720c */ /* 0x000fe20003f86270 */
[----:B------:R-:W-:Y:S01]  /*9250*/  UIADD3 UR6, UPT, UPT, UR18, 0x3c6ef372, URZ ;  /* 0x3c6ef37212067890 */ /* 0x000fe2000fffe0ff */
[----:B------:R-:W-:Y:S02]  /*9260*/  FMNMX3.FTZ R9, R219, R10, R5, !PT ;  /* 0x0000000adb097276 */ /* 0x000fe40007810005 */
[----:B------:R-:W-:-:S02]  /*9270*/  ISETP.GE.AND P2, PT, R4, R171, PT ;  /* 0x000000ab0400720c */ /* 0x000fc40003f46270 */
[----:B------:R-:W-:Y:S02]  /*9280*/  FSEL R183, R31, -INF , !P1 ;  /* 0xff8000001fb77808 */ /* 0x000fe40004800000 */
        /* <DEDUP_REMOVED lines=8> */
[----:B--2---:R-:W-:Y:S02]  /*9310*/  FMNMX.FTZ R18, R19, R18, !PT ;  /* 0x0000001213127209 */ /* 0x004fe40007810000 */
[----:B------:R-:W-:Y:S02]  /*9320*/  FMNMX3.FTZ R28, R9, R202, R203, !PT ;  /* 0x000000ca091c7276 */ /* 0x000fe400078100cb */
[C---:B------:R-:W-:Y:S01]  /*9330*/  ISETP.GE.AND P4, PT, R8.reuse, R212, PT ;  /* 0x000000d40800720c */ /* 0x040fe20003f86270 */
[----:B------:R-:W-:Y:S01]  /*9340*/  SHFL.BFLY PT, R168, R18, 0x1, 0x1f ;  /* 0x0c201f0012a87f89 */ /* 0x000fe200000e0000 */
[----:B------:R-:W-:-:S02]  /*9350*/  ISETP.GE.AND P1, PT, R8, R171, PT ;  /* 0x000000ab0800720c */ /* 0x000fc40003f26270 */
[----:B------:R-:W-:Y:S01]  /*9360*/  FSEL R174, R174, -INF , !P2 ;  /* 0xff800000aeae7808 */ /* 0x000fe20005000000 */
[----:B------:R-:W2:Y:S01]  /*9370*/  SHFL.BFLY PT, R19, R28, 0x2, 0x1f ;  /* 0x0c401f001c137f89 */ /* 0x000ea200000e0000 */
[CC--:B------:R-:W-:Y:S02]  /*9380*/  ISETP.GE.AND P2, PT, R7.reuse, R212.reuse, PT ;  /* 0x000000d40700720c */ /* 0x0c0fe40003f46270 */
[----:B------:R-:W-:Y:S02]  /*9390*/  ISETP.GE.AND P3, PT, R7, R171, PT ;  /* 0x000000ab0700720c */ /* 0x000fe40003f66270 */
[----:B------:R-:W-:Y:S02]  /*93a0*/  FSEL R9, R173, -INF , !P4 ;  /* 0xff800000ad097808 */ /* 0x000fe40006000000 */
[----:B------:R-:W-:Y:S02]  /*93b0*/  FSEL R175, R175, -INF , !P1 ;  /* 0xff800000afaf7808 */ /* 0x000fe40004800000 */
[----:B------:R-:W-:-:S02]  /*93c0*/  ISETP.GE.AND P1, PT, R6, R212, PT ;  /* 0x000000d40600720c */ /* 0x000fc40003f26270 */
[----:B------:R-:W-:Y:S02]  /*93d0*/  ISETP.GE.AND P4, PT, R6, R171, PT ;  /* 0x000000ab0600720c */ /* 0x000fe40003f86270 */
[----:B------:R-:W-:Y:S02]  /*93e0*/  FSEL R7, R164, -INF , !P2 ;  /* 0xff800000a4077808 */ /* 0x000fe40005000000 */
        /* <DEDUP_REMOVED lines=8> */
[----:B------:R-:W-:Y:S02]  /*9470*/  ISETP.GE.AND P3, PT, R16, R171, PT ;  /* 0x000000ab1000720c */ /* 0x000fe40003f66270 */
[----:B------:R-:W-:-:S02]  /*9480*/  FMNMX3.FTZ R17, R218, R4, R9, !PT ;  /* 0x00000004da117276 */ /* 0x000fc40007810009 */
[----:B------:R-:W-:Y:S02]  /*9490*/  MOV R16, UR13 ;  /* 0x0000000d00107c02 */ /* 0x000fe40008000f00 */
[----:B------:R-:W-:Y:S02]  /*94a0*/  FSEL R248, R20, -INF , !P2 ;  /* 0xff80000014f87808 */ /* 0x000fe40005000000 */
[----:B------:R-:W-:Y:S02]  /*94b0*/  ISETP.GE.AND P2, PT, R15, R212, PT ;  /* 0x000000d40f00720c */ /* 0x000fe40003f46270 */
[----:B------:R-:W-:Y:S02]  /*94c0*/  FMNMX3.FTZ R17, R17, R7, R8, !PT ;  /* 0x0000000711117276 */ /* 0x000fe40007810008 */
[----:B------:R-:W-:Y:S02]  /*94d0*/  IADD3 R16, PT, PT, R16, -0x3, RZ ;  /* 0xfffffffd10107810 */ /* 0x000fe40007ffe0ff */
[----:B------:R-:W-:-:S02]  /*94e0*/  FSEL R172, R21, -INF , !P2 ;  /* 0xff80000015ac7808 */ /* 0x000fc40005000000 */
[----:B------:R-:W-:Y:S02]  /*94f0*/  FMNMX3.FTZ R17, R17, R249, R247, !PT ;  /* 0x000000f911117276 */ /* 0x000fe400078100f7 */
[----:B------:R-:W-:Y:S02]  /*9500*/  LOP3.LUT R20, R16, UR19, R179, 0x96, !PT ;  /* 0x0000001310147c12 */ /* 0x000fe4000f8e96b3 */
[----:B--2---:R-:W-:Y:S02]  /*9510*/  FMNMX.FTZ R16, R28, R19, !PT ;  /* 0x000000131c107209 */ /* 0x004fe40007810000 */
[----:B------:R-:W-:Y:S01]  /*9520*/  FMNMX3.FTZ R166, R17, R248, R172, !PT ;  /* 0x000000f811a67276 */ /* 0x000fe200078100ac */
[----:B------:R-:W-:Y:S01]  /*9530*/  IMAD R17, R11, -0x326172a9, RZ ;  /* 0xcd9e8d570b117824 */ /* 0x000fe200078e02ff */
[----:B------:R-:W-:Y:S01]  /*9540*/  ISETP.GE.AND P2, PT, R12, R171, PT ;  /* 0x000000ab0c00720c */ /* 0x000fe20003f46270 */
[----:B------:R-:W-:Y:S01]  /*9550*/  IMAD.WIDE.U32 R20, R20, -0x326172a9, RZ ;  /* 0xcd9e8d5714147825 */ /* 0x000fe200078e00ff */
[----:B------:R-:W-:Y:S01]  /*9560*/  FSEL R12, R167, -INF , !P4 ;  /* 0xff800000a70c7808 */ /* 0x000fe20006000000 */
[----:B------:R-:W-:Y:S01]  /*9570*/  SHFL.BFLY PT, R11, R166, 0x2, 0x1f ;  /* 0x0c401f00a60b7f89 */ /* 0x000fe200000e0000 */
[----:B------:R-:W-:-:S02]  /*9580*/  FMNMX3.FTZ R165, R217, R174, R175, !PT ;  /* 0x000000aed9a57276 */ /* 0x000fc400078100af */
[----:B------:R-:W-:Y:S01]  /*9590*/  FSEL R233, R26, -INF , !P1 ;  /* 0xff8000001ae97808 */ /* 0x000fe20004800000 */
[----:B------:R-:W2:Y:S01]  /*95a0*/  SHFL.BFLY PT, R167, R16, 0x1, 0x1f ;  /* 0x0c201f0010a77f89 */ /* 0x000ea200000e0000 */
[----:B------:R-:W-:Y:S02]  /*95b0*/  FMNMX.FTZ R168, R18, R168, !PT ;  /* 0x000000a812a87209 */ /* 0x000fe40007810000 */
[----:B------:R-:W-:Y:S02]  /*95c0*/  ISETP.GE.AND P1, PT, R15, R171, PT ;  /* 0x000000ab0f00720c */ /* 0x000fe40003f26270 */
[----:B------:R-:W-:Y:S01]  /*95d0*/  FSEL R246, R27, -INF , !P3 ;  /* 0xff8000001bf67808 */ /* 0x000fe20005800000 */
[----:B---3--:R-:W-:Y:S01]  /*95e0*/  FMUL.FTZ R198, R168, UR4 ;  /* 0x00000004a8c67c20 */ /* 0x008fe20008410000 */
[----:B------:R-:W-:Y:S02]  /*95f0*/  FMNMX3.FTZ R165, R165, R6, R12, !PT ;  /* 0x00000006a5a57276 */ /* 0x000fe4000781000c */
[----:B------:R-:W-:-:S02]  /*9600*/  FSEL R173, R22, -INF , !P2 ;  /* 0xff80000016ad7808 */ /* 0x000fc40005000000 */
[----:B------:R-:W-:Y:S02]  /*9610*/  FSEL R222, R23, -INF , !P1 ;  /* 0xff80000017de7808 */ /* 0x000fe40004800000 */
[----:B------:R-:W-:Y:S02]  /*9620*/  FMNMX3.FTZ R165, R165, R233, R246, !PT ;  /* 0x000000e9a5a57276 */ /* 0x000fe400078100f6 */
[--C-:B------:R-:W-:Y:S02]  /*9630*/  LOP3.LUT R17, R17, UR5, R21.reuse, 0x96, !PT ;  /* 0x0000000511117c12 */ /* 0x100fe4000f8e9615 */
[----:B------:R-:W-:Y:S02]  /*9640*/  FSETP.NEU.FTZ.AND P4, PT, R168, -INF , PT ;  /* 0xff800000a800780b */ /* 0x000fe40003f9d000 */
[----:B------:R-:W-:Y:S01]  /*9650*/  LOP3.LUT R15, R176, UR5, R21, 0x96, !PT ;  /* 0x00000005b00f7c12 */ /* 0x000fe2000f8e9615 */
[----:B------:R-:W-:Y:S01]  /*9660*/  IMAD.WIDE.U32 R244, R17, -0x2daee0ad, RZ ;  /* 0xd2511f5311f47825 */ /* 0x000fe200078e00ff */
[----:B------:R-:W-:Y:S01]  /*9670*/  FMNMX3.FTZ R165, R165, R173, R222, !PT ;  /* 0x000000ada5a57276 */ /* 0x000fe200078100de */
[----:B------:R-:W-:Y:S01]  /*9680*/  UMOV UR5, 0x400 ;  /* 0x0000040000057882 */ /* 0x000fe20000000000 */
[----:B------:R-:W-:Y:S01]  /*9690*/  FSEL R198, R198, RZ, P4 ;  /* 0x000000ffc6c67208 */ /* 0x000fe20002000000 */
[----:B------:R-:W-:Y:S01]  /*96a0*/  IMAD.WIDE.U32 R18, R15, -0x2daee0ad, RZ ;  /* 0xd2511f530f127825 */ /* 0x000fe200078e00ff */
[C---:B------:R-:W-:Y:S01]  /*96b0*/  LOP3.LUT R17, R20.reuse, UR6, R235, 0x96, !PT ;  /* 0x0000000614117c12 */ /* 0x040fe2000f8e96eb */
[----:B------:R-:W3:Y:S01]  /*96c0*/  SHFL.BFLY PT, R15, R165, 0x2, 0x1f ;  /* 0x0c401f00a50f7f89 */ /* 0x000ee200000e0000 */
[----:B------:R-:W-:Y:S01]  /*96d0*/  LOP3.LUT R210, R20, UR6, R239, 0x96, !PT ;  /* 0x0000000614d27c12 */ /* 0x000fe2000f8e96ef */
[----:B------:R-:W-:Y:S01]  /*96e0*/  FFMA.FTZ R164, R14, UR4, -R198 ;  /* 0x000000040ea47c23 */ /* 0x000fe200080108c6 */
[----:B--2---:R-:W-:Y:S01]  /*96f0*/  FMNMX.FTZ R167, R16, R167, !PT ;  /* 0x000000a710a77209 */ /* 0x004fe20007810000 */
[----:B------:R-:W-:Y:S01]  /*9700*/  IMAD.WIDE.U32 R16, R17, -0x2daee0ad, RZ ;  /* 0xd2511f5311107825 */ /* 0x000fe200078e00ff */
[----:B------:R-:W-:-:S03]  /*9710*/  LOP3.LUT R14, R240, UR24, R245, 0x96, !PT ;  /* 0x00000018f00e7c12 */ /* 0x000fc6000f8e96f5 */
[----:B------:R-:W-:Y:S01]  /*9720*/  FFMA.FTZ R196, R13, UR4, -R198 ;  /* 0x000000040dc47c23 */ /* 0x000fe200080108c6 */
[----:B------:R-:W-:Y:S01]  /*9730*/  FMNMX.FTZ R166, R166, R11, !PT ;  /* 0x0000000ba6a67209 */ /* 0x000fe20007810000 */
[----:B------:R-:W-:-:S04]  /*9740*/  IMAD.WIDE.U32 R210, R210, -0x2daee0ad, RZ ;  /* 0xd2511f53d2d27825 */ /* 0x000fc800078e00ff */
[C---:B------:R-:W-:Y:S01]  /*9750*/  FMUL.FTZ R205, R167.reuse, UR4 ;  /* 0x00000004a7cd7c20 */ /* 0x040fe20008410000 */
[----:B------:R-:W-:Y:S01]  /*9760*/  LOP3.LUT R11, R236, UR24, R19, 0x96, !PT ;  /* 0x00000018ec0b7c12 */ /* 0x000fe2000f8e9613 */
[----:B------:R-:W2:Y:S01]  /*9770*/  S2UR UR6, SR_CgaCtaId ;  /* 0x00000000000679c3 */ /* 0x000ea20000008800 */
[----:B------:R-:W-:Y:S01]  /*9780*/  IMAD.WIDE.U32 R242, R14, -0x326172a9, RZ ;  /* 0xcd9e8d570ef27825 */ /* 0x000fe200078e00ff */
[----:B------:R-:W-:Y:S01]  /*9790*/  FSETP.NEU.FTZ.AND P3, PT, R167, -INF , PT ;  /* 0xff800000a700780b */ /* 0x000fe20003f7d000 */
[----:B------:R-:W4:Y:S01]  /*97a0*/  SHFL.BFLY PT, R14, R166, 0x1, 0x1f ;  /* 0x0c201f00a60e7f89 */ /* 0x000f2200000e0000 */
[----:B------:R-:W-:Y:S01]  /*97b0*/  LOP3.LUT R13, R18, UR22, R17, 0x96, !PT ;  /* 0x00000016120d7c12 */ /* 0x000fe2000f8e9611 */
[----:B------:R-:W-:Y:S01]  /*97c0*/  IMAD.WIDE.U32 R250, R11, -0x326172a9, RZ ;  /* 0xcd9e8d570bfa7825 */ /* 0x000fe200078e00ff */
[----:B------:R-:W-:-:S03]  /*97d0*/  LOP3.LUT R244, R244, UR22, R211, 0x96, !PT ;  /* 0x00000016f4f47c12 */ /* 0x000fc6000f8e96d3 */
[----:B------:R-:W-:Y:S01]  /*97e0*/  FFMA.FTZ R195, R32, UR4, -R198 ;  /* 0x0000000420c37c23 */ /* 0x000fe200080108c6 */
        /* <DEDUP_REMOVED lines=13> */
[----:B---3--:R-:W-:Y:S01]  /*98c0*/  FMNMX.FTZ R165, R165, R15, !PT ;  /* 0x0000000fa5a57209 */ /* 0x008fe20007810000 */
[----:B------:R-:W-:Y:S01]  /*98d0*/  IMAD.WIDE.U32 R10, R10, -0x2daee0ad, RZ ;  /* 0xd2511f530a0a7825 */ /* 0x000fe200078e00ff */
[----:B------:R-:W-:Y:S01]  /*98e0*/  LOP3.LUT R210, R210, UR20, R19, 0x96, !PT ;  /* 0x00000014d2d27c12 */ /* 0x000fe2000f8e9613 */
[----:B--2---:R-:W-:Y:S02]  /*98f0*/  ULEA UR5, UR6, UR5, 0x18 ;  /* 0x0000000506057291 */ /* 0x004fe4000f8ec0ff */
[----:B------:R-:W-:Y:S01]  /*9900*/  FFMA.FTZ R190, R35, UR4, -R205 ;  /* 0x0000000423be7c23 */ /* 0x000fe200080108cd */
[----:B------:R-:W-:Y:S01]  /*9910*/  IMAD.WIDE.U32 R250, R250, -0x2daee0ad, RZ ;  /* 0xd2511f53fafa7825 */ /* 0x000fe200078e00ff */
[----:B----4-:R-:W-:Y:S01]  /*9920*/  FMNMX.FTZ R166, R166, R14, !PT ;  /* 0x0000000ea6a67209 */ /* 0x010fe20007810000 */
[----:B------:R-:W-:Y:S01]  /*9930*/  MUFU.EX2 R191, R191 ;  /* 0x000000bf00bf7308 */ /* 0x000fe20000000800 */
[----:B------:R-:W-:Y:S01]  /*9940*/  LOP3.LUT R11, R16, UR20, R11, 0x96, !PT ;  /* 0x00000014100b7c12 */ /* 0x000fe2000f8e960b */
[----:B------:R-:W-:Y:S01]  /*9950*/  IMAD.WIDE.U32 R242, R242, -0x2daee0ad, RZ ;  /* 0xd2511f53f2f27825 */ /* 0x000fe200078e00ff */
[----:B------:R-:W-:-:S03]  /*9960*/  LOP3.LUT R5, R10, UR10, R251, 0x96, !PT ;  /* 0x0000000a0a057c12 */ /* 0x000fc6000f8e96fb */
[----:B------:R-:W-:Y:S01]  /*9970*/  FMUL.FTZ R221, R166, UR4 ;  /* 0x00000004a6dd7c20 */ /* 0x000fe20008410000 */
[----:B------:R-:W2:Y:S01]  /*9980*/  SHFL.BFLY PT, R10, R165, 0x1, 0x1f ;  /* 0x0c201f00a50a7f89 */ /* 0x000ea200000e0000 */
[----:B------:R-:W-:Y:S01]  /*9990*/  IMAD.WIDE.U32 R210, R210, -0x326172a9, RZ ;  /* 0xcd9e8d57d2d27825 */ /* 0x000fe200078e00ff */
[----:B------:R-:W-:Y:S01]  /*99a0*/  LOP3.LUT R13, R18, UR10, R243, 0x96, !PT ;  /* 0x0000000a120d7c12 */ /* 0x000fe2000f8e96f3 */
[----:B------:R-:W3:Y:S01]  /*99b0*/  MUFU.EX2 R190, R190 ;  /* 0x000000be00be7308 */ /* 0x000ee20000000800 */
[----:B------:R-:W-:Y:S01]  /*99c0*/  FSETP.NEU.FTZ.AND P2, PT, R166, -INF , PT ;  /* 0xff800000a600780b */ /* 0x000fe20003f5d000 */
[----:B------:R-:W-:-:S04]  /*99d0*/  IMAD.WIDE.U32 R20, R5, -0x326172a9, RZ ;  /* 0xcd9e8d5705147825 */ /* 0x000fc800078e00ff */
[----:B------:R-:W-:Y:S01]  /*99e0*/  FADD.FTZ R208, R219, -R208 ;  /* 0x800000d0dbd07221 */ /* 0x000fe20000010000 */
[----:B------:R-:W-:Y:S01]  /*99f0*/  MOV R219, R207 ;  /* 0x000000cf00db7202 */ /* 0x000fe20000000f00 */
[----:B------:R-:W-:Y:S01]  /*9a00*/  FFMA.FTZ R200, R200, UR4, -R198 ;  /* 0x00000004c8c87c23 */ /* 0x000fe200080108c6 */
[----:B------:R-:W-:Y:S01]  /*9a10*/  IMAD.WIDE.U32 R16, R13, -0x326172a9, RZ ;  /* 0xcd9e8d570d107825 */ /* 0x000fe200078e00ff */
[----:B------:R-:W-:Y:S01]  /*9a20*/  FSEL R221, R221, RZ, P2 ;  /* 0x000000ffdddd7208 */ /* 0x000fe20001000000 */
[----:B------:R-:W-:Y:S02]  /*9a30*/  MUFU.EX2 R195, R195 ;  /* 0x000000c300c37308 */ /* 0x000fe40000000800 */
[----:B------:R-:W-:Y:S01]  /*9a40*/  FMUL.FTZ R208, R208, UR4 ;  /* 0x00000004d0d07c20 */ /* 0x000fe20008410000 */
[----:B------:R-:W-:Y:S01]  /*9a50*/  IMAD.WIDE.U32 R24, R11, -0x326172a9, RZ ;  /* 0xcd9e8d570b187825 */ /* 0x000fe200078e00ff */
[----:B------:R-:W-:-:S03]  /*9a60*/  LOP3.LUT R5, R210, UR9, R17, 0x96, !PT ;  /* 0x00000009d2057c12 */ /* 0x000fc6000f8e9611 */
[--C-:B-1----:R-:W-:Y:S01]  /*9a70*/  FFMA.FTZ R187, R7, UR4, -R221.reuse ;  /* 0x0000000407bb7c23 */ /* 0x102fe200080108dd */
[----:B------:R-:W-:Y:S01]  /*9a80*/  MOV R17, R16 ;  /* 0x0000001000117202 */ /* 0x000fe20000000f00 */
[--C-:B------:R-:W-:Y:S01]  /*9a90*/  FFMA.FTZ R189, R4, UR4, -R221.reuse ;  /* 0x0000000404bd7c23 */ /* 0x100fe200080108dd */
[----:B------:R-:W-:Y:S01]  /*9aa0*/  PRMT R14, R16, 0x7771, RZ ;  /* 0x00007771100e7816 */ /* 0x000fe200000000ff */
[--C-:B------:R-:W-:Y:S01]  /*9ab0*/  FFMA.FTZ R188, R9, UR4, -R221.reuse ;  /* 0x0000000409bc7c23 */ /* 0x100fe200080108dd */
[----:B------:R-:W-:Y:S01]  /*9ac0*/  LOP3.LUT R17, R17, 0xff, RZ, 0xc0, !PT ;  /* 0x000000ff11117812 */ /* 0x000fe200078ec0ff */
[--C-:B------:R-:W-:Y:S01]  /*9ad0*/  FFMA.FTZ R186, R8, UR4, -R221.reuse ;  /* 0x0000000408ba7c23 */ /* 0x100fe200080108dd */
[----:B------:R-:W-:Y:S01]  /*9ae0*/  PRMT R18, R16, 0x7773, RZ ;  /* 0x0000777310127816 */ /* 0x000fe200000000ff */
[----:B------:R-:W-:Y:S01]  /*9af0*/  MUFU.EX2 R194, R194 ;  /* 0x000000c200c27308 */ /* 0x000fe20000000800 */
[----:B------:R-:W-:Y:S01]  /*9b00*/  PRMT R7, R17, 0x5410, R14 ;  /* 0x0000541011077816 */ /* 0x000fe2000000000e */
[--C-:B------:R-:W-:Y:S01]  /*9b10*/  FFMA.FTZ R219, R247, UR4, -R221.reuse ;  /* 0x00000004f7db7c23 */ /* 0x100fe200080108dd */
[----:B------:R-:W1:Y:S01]  /*9b20*/  LDC R14, c[0x0][0x4f8] ;  /* 0x00013e00ff0e7b82 */ /* 0x000e620000000800 */
[----:B--2---:R-:W-:Y:S01]  /*9b30*/  FMNMX.FTZ R165, R165, R10, !PT ;  /* 0x0000000aa5a57209 */ /* 0x004fe20007810000 */
[----:B------:R-:W-:Y:S01]  /*9b40*/  FFMA.FTZ R243, R248, UR4, -R221 ;  /* 0x00000004f8f37c23 */ /* 0x000fe200080108dd */
[----:B------:R-:W-:-:S02]  /*9b50*/  PRMT R13, R16, 0x7772, RZ ;  /* 0x00007772100d7816 */ /* 0x000fc400000000ff */
[----:B------:R-:W-:Y:S01]  /*9b60*/  MOV R16, R20 ;  /* 0x0000001400107202 */ /* 0x000fe20000000f00 */
[C---:B------:R-:W-:Y:S01]  /*9b70*/  FMUL.FTZ R210, R165.reuse, UR4 ;  /* 0x00000004a5d27c20 */ /* 0x040fe20008410000 */
[C---:B------:R-:W-:Y:S01]  /*9b80*/  PRMT R11, R20.reuse, 0x7773, RZ ;  /* 0x00007773140b7816 */ /* 0x040fe200000000ff */
[----:B------:R-:W-:Y:S01]  /*9b90*/  MUFU.EX2 R189, R189 ;  /* 0x000000bd00bd7308 */ /* 0x000fe20000000800 */
[C---:B------:R-:W-:Y:S02]  /*9ba0*/  PRMT R9, R20.reuse, 0x7772, RZ ;  /* 0x0000777214097816 */ /* 0x040fe400000000ff */
[----:B------:R-:W-:Y:S02]  /*9bb0*/  PRMT R4, R20, 0x7771, RZ ;  /* 0x0000777114047816 */ /* 0x000fe400000000ff */
[----:B------:R-:W-:Y:S02]  /*9bc0*/  LOP3.LUT R16, R16, 0xff, RZ, 0xc0, !PT ;  /* 0x000000ff10107812 */ /* 0x000fe400078ec0ff */
[----:B------:R-:W-:Y:S01]  /*9bd0*/  FSETP.NEU.FTZ.AND P1, PT, R165, -INF , PT ;  /* 0xff800000a500780b */ /* 0x000fe20003f3d000 */
[----:B------:R-:W-:Y:S01]  /*9be0*/  MUFU.EX2 R188, R188 ;  /* 0x000000bc00bc7308 */ /* 0x000fe20000000800 */
[----:B------:R-:W-:-:S02]  /*9bf0*/  LOP3.LUT R15, R24, UR9, R21, 0x96, !PT ;  /* 0x00000009180f7c12 */ /* 0x000fc4000f8e9615 */
[----:B------:R-:W-:Y:S02]  /*9c00*/  LOP3.LUT R10, R5, 0xffff, RZ, 0xc0, !PT ;  /* 0x0000ffff050a7812 */ /* 0x000fe400078ec0ff */
[----:B------:R-:W-:Y:S02]  /*9c10*/  PRMT R13, R13, 0x5410, R18 ;  /* 0x000054100d0d7816 */ /* 0x000fe40000000012 */
[----:B------:R-:W-:Y:S01]  /*9c20*/  PRMT R11, R9, 0x5410, R11 ;  /* 0x00005410090b7816 */ /* 0x000fe2000000000b */
[----:B------:R-:W-:Y:S01]  /*9c30*/  MUFU.EX2 R187, R187 ;  /* 0x000000bb00bb7308 */ /* 0x000fe20000000800 */
[----:B------:R-:W-:Y:S02]  /*9c40*/  PRMT R4, R16, 0x5410, R4 ;  /* 0x0000541010047816 */ /* 0x000fe40000000004 */
[----:B------:R-:W-:Y:S02]  /*9c50*/  FSEL R210, R210, RZ, P1 ;  /* 0x000000ffd2d27208 */ /* 0x000fe40000800000 */
[----:B------:R-:W-:-:S02]  /*9c60*/  LOP3.LUT R9, R5, 0xff, RZ, 0xc0, !PT ;  /* 0x000000ff05097812 */ /* 0x000fc400078ec0ff */
[----:B------:R-:W-:Y:S01]  /*9c70*/  SHF.R.U32.HI R10, RZ, 0x8, R10 ;  /* 0x00000008ff0a7819 */ /* 0x000fe2000001160a */
[----:B------:R-:W-:Y:S01]  /*9c80*/  FFMA.FTZ R185, R174, UR4, -R210 ;  /* 0x00000004aeb97c23 */ /* 0x000fe200080108d2 */
[----:B------:R-:W-:Y:S01]  /*9c90*/  PRMT R18, R5, 0x7632, R18 ;  /* 0x0000763205127816 */ /* 0x000fe20000000012 */
[--C-:B------:R-:W-:Y:S01]  /*9ca0*/  FFMA.FTZ R199, R12, UR4, -R210.reuse ;  /* 0x000000040cc77c23 */ /* 0x100fe200080108d2 */
[----:B------:R-:W-:Y:S01]  /*9cb0*/  LOP3.LUT R17, R15, 0xffff, RZ, 0xc0, !PT ;  /* 0x0000ffff0f117812 */ /* 0x000fe200078ec0ff */
[----:B------:R-:W-:Y:S01]  /*9cc0*/  FFMA.FTZ R184, R175, UR4, -R210 ;  /* 0x00000004afb87c23 */ /* 0x000fe200080108d2 */
[----:B------:R-:W-:Y:S01]  /*9cd0*/  PRMT R16, R15, 0x7632, R16 ;  /* 0x000076320f107816 */ /* 0x000fe20000000010 */
[----:B------:R-:W-:Y:S01]  /*9ce0*/  FFMA.FTZ R197, R6, UR4, -R210 ;  /* 0x0000000406c57c23 */ /* 0x000fe200080108d2 */
[----:B------:R-:W-:Y:S01]  /*9cf0*/  PRMT R10, R9, 0x5410, R10 ;  /* 0x00005410090a7816 */ /* 0x000fe2000000000a */
[----:B------:R-:W2:Y:S01]  /*9d00*/  MUFU.EX2 R186, R186 ;  /* 0x000000ba00ba7308 */ /* 0x000ea20000000800 */
[----:B------:R-:W-:Y:S01]  /*9d10*/  LOP3.LUT R18, R18, 0xff, RZ, 0xc0, !PT ;  /* 0x000000ff12127812 */ /* 0x000fe200078ec0ff */
[--C-:B------:R-:W-:Y:S01]  /*9d20*/  FFMA.FTZ R233, R233, UR4, -R210.reuse ;  /* 0x00000004e9e97c23 */ /* 0x100fe200080108d2 */
[----:B------:R-:W-:Y:S01]  /*9d30*/  SHF.R.U32.HI R17, RZ, 0x8, R17 ;  /* 0x00000008ff117819 */ /* 0x000fe20000011611 */
[--C-:B------:R-:W-:Y:S01]  /*9d40*/  FFMA.FTZ R245, R246, UR4, -R210.reuse ;  /* 0x00000004f6f57c23 */ /* 0x100fe200080108d2 */
[----:B------:R-:W-:Y:S01]  /*9d50*/  LOP3.LUT R16, R16, 0xff, RZ, 0xc0, !PT ;  /* 0x000000ff10107812 */ /* 0x000fe200078ec0ff */
[----:B------:R-:W-:Y:S01]  /*9d60*/  FFMA.FTZ R222, R222, UR4, -R210 ;  /* 0x00000004dede7c23 */ /* 0x000fe200080108d2 */
[----:B------:R-:W-:Y:S01]  /*9d70*/  SHF.R.U32.HI R5, RZ, 0x18, R5 ;  /* 0x00000018ff057819 */ /* 0x000fe20000011605 */
[----:B------:R-:W-:Y:S01]  /*9d80*/  MUFU.EX2 R164, R164 ;  /* 0x000000a400a47308 */ /* 0x000fe20000000800 */
[----:B------:R-:W-:-:S02]  /*9d90*/  LOP3.LUT R8, R15, 0xff, RZ, 0xc0, !PT ;  /* 0x000000ff0f087812 */ /* 0x000fc400078ec0ff */
[----:B------:R-:W-:Y:S02]  /*9da0*/  SHF.R.U32.HI R9, RZ, 0x18, R15 ;  /* 0x00000018ff097819 */ /* 0x000fe4000001160f */
[----:B------:R-:W-:Y:S02]  /*9db0*/  LEA R174, R215, UR5, 0x1 ;  /* 0x00000005d7ae7c11 */ /* 0x000fe4000f8e08ff */
[----:B------:R-:W-:Y:S01]  /*9dc0*/  PRMT R5, R18, 0x5410, R5 ;  /* 0x0000541012057816 */ /* 0x000fe20000000005 */
[----:B------:R-:W-:Y:S01]  /*9dd0*/  MUFU.EX2 R196, R196 ;  /* 0x000000c400c47308 */ /* 0x000fe20000000800 */
[----:B------:R-:W-:Y:S02]  /*9de0*/  PRMT R8, R8, 0x5410, R17 ;  /* 0x0000541008087816 */ /* 0x000fe40000000011 */
[----:B------:R-:W-:Y:S02]  /*9df0*/  PRMT R9, R16, 0x5410, R9 ;  /* 0x0000541010097816 */ /* 0x000fe40000000009 */
[----:B-1----:R-:W-:Y:S01]  /*9e00*/  LOP3.LUT R209, R14, 0xff, RZ, 0xc0, !PT ;  /* 0x000000ff0ed17812 */ /* 0x002fe200078ec0ff */
[----:B------:R-:W1:Y:S01]  /*9e10*/  LDSM.16.MT88.4 R16, [R174+0xa000] ;  /* 0x00a00000ae10783b */ /* 0x000e620000004200 */
[----:B------:R-:W-:Y:S01]  /*9e20*/  FSEL R14, R166, RZ, P2 ;  /* 0x000000ffa60e7208 */ /* 0x000fe20001000000 */
[----:B------:R-:W-:Y:S01]  /*9e30*/  MUFU.EX2 R193, R193 ;  /* 0x000000c100c17308 */ /* 0x000fe20000000800 */
[----:B------:R-:W-:-:S02]  /*9e40*/  FSEL R15, R168, RZ, P4 ;  /* 0x000000ffa80f7208 */ /* 0x000fc40002000000 */
[----:B------:R-:W-:Y:S01]  /*9e50*/  FSEL R12, R165, RZ, P1 ;  /* 0x000000ffa50c7208 */ /* 0x000fe20000800000 */
[----:B------:R-:W-:Y:S01]  /*9e60*/  FADD.FTZ R14, R218, -R14 ;  /* 0x8000000eda0e7221 */ /* 0x000fe20000010000 */
[----:B------:R-:W-:Y:S01]  /*9e70*/  LEA R209, R209, R209, 0x10 ;  /* 0x000000d1d1d17211 */ /* 0x000fe200078e80ff */
[----:B------:R-:W-:Y:S01]  /*9e80*/  FADD.FTZ R15, R216, -R15 ;  /* 0x8000000fd80f7221 */ /* 0x000fe20000010000 */
[----:B------:R-:W-:Y:S01]  /*9e90*/  LOP3.LUT R13, R13, 0xff00ff, RZ, 0xc0, !PT ;  /* 0x00ff00ff0d0d7812 */ /* 0x000fe200078ec0ff */
[----:B------:R-:W-:Y:S01]  /*9ea0*/  FADD.FTZ R12, R217, -R12 ;  /* 0x8000000cd90c7221 */ /* 0x000fe20000010000 */
[----:B------:R-:W-:Y:S01]  /*9eb0*/  FMUL.FTZ R207, R14, UR4 ;  /* 0x000000040ecf7c20 */ /* 0x000fe20008410000 */
[----:B------:R-:W4:Y:S01]  /*9ec0*/  MUFU.EX2 R192, R192 ;  /* 0x000000c000c07308 */ /* 0x000f220000000800 */
[----:B------:R-:W-:Y:S01]  /*9ed0*/  FMUL.FTZ R15, R15, UR4 ;  /* 0x000000040f0f7c20 */ /* 0x000fe20008410000 */
[----:B------:R-:W-:Y:S01]  /*9ee0*/  FMUL.FTZ R12, R12, UR4 ;  /* 0x000000040c0c7c20 */ /* 0x000fe20008410000 */
[----:B------:R-:W-:-:S02]  /*9ef0*/  MOV R218, R206 ;  /* 0x000000ce00da7202 */ /* 0x000fc40000000f00 */
[--C-:B------:R-:W-:Y:S02]  /*9f00*/  HSET2.LE.AND R6, R7, R209.reuse, PT ;  /* 0x000000d107067233 */ /* 0x100fe40003803000 */
[--C-:B------:R-:W-:Y:S01]  /*9f10*/  HSET2.LE.AND R7, R13, R209.reuse, PT ;  /* 0x000000d10d077233 */ /* 0x100fe20003803000 */
[----:B------:R-:W-:Y:S01]  /*9f20*/  MUFU.EX2 R185, R185 ;  /* 0x000000b900b97308 */ /* 0x000fe20000000800 */
[----:B---3--:R-:W-:Y:S02]  /*9f30*/  F2FP.BF16.F32.PACK_AB R13, R190, R191 ;  /* 0x000000bfbe0d723e */ /* 0x008fe400000010ff */
[----:B------:R-:W-:Y:S02]  /*9f40*/  LOP3.LUT R11, R11, 0xff00ff, RZ, 0xc0, !PT ;  /* 0x00ff00ff0b0b7812 */ /* 0x000fe400078ec0ff */
[----:B------:R-:W-:Y:S02]  /*9f50*/  LOP3.LUT R7, R13, R7, RZ, 0xc0, !PT ;  /* 0x000000070d077212 */ /* 0x000fe400078ec0ff */
[--C-:B------:R-:W-:Y:S01]  /*9f60*/  HSET2.LE.AND R13, R4, R209.reuse, PT ;  /* 0x000000d1040d7233 */ /* 0x100fe20003803000 */
[----:B------:R-:W-:Y:S01]  /*9f70*/  MUFU.EX2 R184, R184 ;  /* 0x000000b800b87308 */ /* 0x000fe20000000800 */
[----:B------:R-:W-:-:S02]  /*9f80*/  HSET2.LE.AND R4, R10, R209, PT ;  /* 0x000000d10a047233 */ /* 0x000fc40003803000 */
[--C-:B------:R-:W-:Y:S02]  /*9f90*/  HSET2.LE.AND R8, R8, R209.reuse, PT ;  /* 0x000000d108087233 */ /* 0x100fe40003803000 */
[----:B--2---:R-:W-:Y:S02]  /*9fa0*/  F2FP.BF16.F32.PACK_AB R10, R186, R187 ;  /* 0x000000bbba0a723e */ /* 0x004fe400000010ff */
[--C-:B------:R-:W-:Y:S01]  /*9fb0*/  HSET2.LE.AND R5, R5, R209.reuse, PT ;  /* 0x000000d105057233 */ /* 0x100fe20003803000 */
[----:B------:R-:W-:Y:S01]  /*9fc0*/  MUFU.EX2 R197, R197 ;  /* 0x000000c500c57308 */ /* 0x000fe20000000800 */
[----:B------:R-:W-:Y:S02]  /*9fd0*/  LOP3.LUT R10, R10, R13, RZ, 0xc0, !PT ;  /* 0x0000000d0a0a7212 */ /* 0x000fe400078ec0ff */
[--C-:B------:R-:W-:Y:S02]  /*9fe0*/  HSET2.LE.AND R11, R11, R209.reuse, PT ;  /* 0x000000d10b0b7233 */ /* 0x100fe40003803000 */
[----:B------:R-:W-:-:S02]  /*9ff0*/  HSET2.LE.AND R9, R9, R209, PT ;  /* 0x000000d109097233 */ /* 0x000fc40003803000 */
[----:B----4-:R-:W-:Y:S01]  /*a000*/  F2FP.BF16.F32.PACK_AB R14, R192, R193 ;  /* 0x000000c1c00e723e */ /* 0x010fe200000010ff */
[----:B------:R-:W2:Y:S01]  /*a010*/  MUFU.EX2 R199, R199 ;  /* 0x000000c700c77308 */ /* 0x000ea20000000800 */
[----:B------:R-:W-:Y:S02]  /*a020*/  MOV R217, 0x20 ;  /* 0x0000002000d97802 */ /* 0x000fe40000000f00 */
[----:B------:R-:W-:Y:S02]  /*a030*/  LOP3.LUT R5, R14, R5, RZ, 0xc0, !PT ;  /* 0x000000050e057212 */ /* 0x000fe400078ec0ff */
[----:B------:R-:W-:Y:S02]  /*a040*/  SEL R217, R217, 0xffffffe0, !P0 ;  /* 0xffffffe0d9d97807 */ /* 0x000fe40004000000 */
[C---:B------:R-:W-:Y:S01]  /*a050*/  IADD3 R216, PT, PT, R174.reuse, 0xa040, RZ ;  /* 0x0000a040aed87810 */ /* 0x040fe20007ffe0ff */
[----:B------:R3:W4:Y:S01]  /*a060*/  MUFU.EX2 R204, R15 ;  /* 0x0000000f00cc7308 */ /* 0x0007220000000800 */
[----:B------:R-:W-:-:S02]  /*a070*/  IADD3 R175, PT, PT, R174, R217, RZ ;  /* 0x000000d9aeaf7210 */ /* 0x000fc40007ffe0ff */
[----:B------:R-:W-:Y:S01]  /*a080*/  LOP3.LUT R244, R244, UR11, R211, 0x96, !PT ;  /* 0x0000000bf4f47c12 */ /* 0x000fe2000f8e96d3 */
[--C-:B------:R-:W-:Y:S01]  /*a090*/  FFMA.FTZ R211, R180, UR4, -R198.reuse ;  /* 0x00000004b4d37c23 */ /* 0x100fe200080108c6 */
[--C-:B------:R-:W-:Y:S01]  /*a0a0*/  FFMA.FTZ R180, R181, UR4, -R198.reuse ;  /* 0x00000004b5b47c23 */ /* 0x100fe200080108c6 */
[----:B------:R-:W-:Y:S01]  /*a0b0*/  LDSM.16.MT88.4 R20, [R175+0xb000] ;  /* 0x00b00000af14783b */ /* 0x000fe20000004200 */
[----:B------:R-:W-:Y:S01]  /*a0c0*/  FFMA.FTZ R181, R201, UR4, -R198 ;  /* 0x00000004c9b57c23 */ /* 0x000fe200080108c6 */
[----:B------:R-:W5:Y:S01]  /*a0d0*/  MUFU.EX2 R208, R208 ;  /* 0x000000d000d07308 */ /* 0x000f620000000800 */
[----:B--2---:R-:W-:-:S04]  /*a0e0*/  F2FP.BF16.F32.PACK_AB R13, R199, R197 ;  /* 0x000000c5c70d723e */ /* 0x004fc800000010ff */
[----:B------:R-:W-:-:S03]  /*a0f0*/  LOP3.LUT R11, R13, R11, RZ, 0xc0, !PT ;  /* 0x0000000b0d0b7212 */ /* 0x000fc600078ec0ff */
[----:B------:R-:W2:Y:S01]  /*a100*/  MUFU.EX2 R207, R207 ;  /* 0x000000cf00cf7308 */ /* 0x000ea20000000800 */
[----:B---3--:R-:W-:Y:S01]  /*a110*/  F2FP.BF16.F32.PACK_AB R15, R194, R195 ;  /* 0x000000c3c20f723e */ /* 0x008fe200000010ff */
[-C--:B----4-:R-:W-:Y:S01]  /*a120*/  FMUL.FTZ R160, R160, R204.reuse ;  /* 0x000000cca0a07220 */ /* 0x090fe20000410000 */
[-C--:B------:R-:W-:Y:S01]  /*a130*/  FMUL.FTZ R161, R161, R204.reuse ;  /* 0x000000cca1a17220 */ /* 0x080fe20000410000 */
[----:B------:R-:W-:Y:S01]  /*a140*/  FMUL.FTZ R52, R52, R204 ;  /* 0x000000cc34347220 */ /* 0x000fe20000410000 */
[----:B------:R-:W-:Y:S01]  /*a150*/  LOP3.LUT R6, R15, R6, RZ, 0xc0, !PT ;  /* 0x000000060f067212 */ /* 0x000fe200078ec0ff */
[----:B------:R-:W-:Y:S01]  /*a160*/  FMUL.FTZ R53, R53, R204 ;  /* 0x000000cc35357220 */ /* 0x000fe20000410000 */
[----:B------:R-:W-:Y:S01]  /*a170*/  F2FP.BF16.F32.PACK_AB R15, R196, R164 ;  /* 0x000000a4c40f723e */ /* 0x000fe200000010ff */
[----:B------:R3:W4:Y:S01]  /*a180*/  MUFU.EX2 R206, R12 ;  /* 0x0000000c00ce7308 */ /* 0x0007220000000800 */
[-C--:B-----5:R-:W-:Y:S01]  /*a190*/  FMUL.FTZ R162, R162, R208.reuse ;  /* 0x000000d0a2a27220 */ /* 0x0a0fe20000410000 */
[----:B------:R-:W-:Y:S01]  /*a1a0*/  FMUL.FTZ R163, R163, R208 ;  /* 0x000000d0a3a37220 */ /* 0x000fe20000410000 */
[----:B------:R-:W-:Y:S01]  /*a1b0*/  LOP3.LUT R4, R15, R4, RZ, 0xc0, !PT ;  /* 0x000000040f047212 */ /* 0x000fe200078ec0ff */
[-C--:B------:R-:W-:Y:S01]  /*a1c0*/  FMUL.FTZ R54, R54, R208.reuse ;  /* 0x000000d036367220 */ /* 0x080fe20000410000 */
[----:B------:R-:W-:Y:S01]  /*a1d0*/  FMUL.FTZ R55, R55, R208 ;  /* 0x000000d037377220 */ /* 0x000fe20000410000 */
[-C--:B------:R-:W-:Y:S01]  /*a1e0*/  FMUL.FTZ R148, R148, R204.reuse ;  /* 0x000000cc94947220 */ /* 0x080fe20000410000 */
[----:B------:R-:W-:Y:S01]  /*a1f0*/  FMUL.FTZ R149, R149, R204 ;  /* 0x000000cc95957220 */ /* 0x000fe20000410000 */
[-C--:B------:R-:W-:Y:S01]  /*a200*/  FMUL.FTZ R150, R150, R208.reuse ;  /* 0x000000d096967220 */ /* 0x080fe20000410000 */
[-C--:B--2---:R-:W-:Y:S01]  /*a210*/  FMUL.FTZ R156, R156, R207.reuse ;  /* 0x000000cf9c9c7220 */ /* 0x084fe20000410000 */
[-C--:B------:R-:W-:Y:S01]  /*a220*/  FMUL.FTZ R157, R157, R207.reuse ;  /* 0x000000cf9d9d7220 */ /* 0x080fe20000410000 */
[-C--:B-1----:R-:W-:Y:S01]  /*a230*/  HMMA.16816.F32.BF16 R160, R4, R16.reuse, R160 ;  /* 0x0000001004a0723c */ /* 0x082fe200000418a0 */
[-C--:B------:R-:W-:Y:S01]  /*a240*/  FMUL.FTZ R56, R56, R207.reuse ;  /* 0x000000cf38387220 */ /* 0x080fe20000410000 */
[-C--:B------:R-:W-:Y:S01]  /*a250*/  FMUL.FTZ R57, R57, R207.reuse ;  /* 0x000000cf39397220 */ /* 0x080fe20000410000 */
[-C--:B------:R-:W-:Y:S01]  /*a260*/  FMUL.FTZ R152, R152, R207.reuse ;  /* 0x000000cf98987220 */ /* 0x080fe20000410000 */
[----:B------:R-:W-:Y:S01]  /*a270*/  FMUL.FTZ R153, R153, R207 ;  /* 0x000000cf99997220 */ /* 0x000fe20000410000 */
[----:B------:R-:W-:Y:S01]  /*a280*/  FMUL.FTZ R151, R151, R208 ;  /* 0x000000d097977220 */ /* 0x000fe20000410000 */
[----:B---3--:R-:W-:Y:S01]  /*a290*/  F2FP.BF16.F32.PACK_AB R12, R188, R189 ;  /* 0x000000bdbc0c723e */ /* 0x008fe200000010ff */
[-C--:B----4-:R-:W-:Y:S01]  /*a2a0*/  FMUL.FTZ R158, R158, R206.reuse ;  /* 0x000000ce9e9e7220 */ /* 0x090fe20000410000 */
[-C--:B------:R-:W-:Y:S01]  /*a2b0*/  FMUL.FTZ R159, R159, R206.reuse ;  /* 0x000000ce9f9f7220 */ /* 0x080fe20000410000 */
[----:B------:R-:W-:Y:S01]  /*a2c0*/  FMUL.FTZ R58, R58, R206 ;  /* 0x000000ce3a3a7220 */ /* 0x000fe20000410000 */
[----:B------:R-:W-:Y:S01]  /*a2d0*/  LOP3.LUT R8, R12, R8, RZ, 0xc0, !PT ;  /* 0x000000080c087212 */ /* 0x000fe200078ec0ff */
[-C--:B------:R-:W-:Y:S01]  /*a2e0*/  FMUL.FTZ R59, R59, R206.reuse ;  /* 0x000000ce3b3b7220 */ /* 0x080fe20000410000 */
[----:B------:R-:W-:Y:S01]  /*a2f0*/  F2FP.BF16.F32.PACK_AB R12, R184, R185 ;  /* 0x000000b9b80c723e */ /* 0x000fe200000010ff */
[-C--:B------:R-:W-:Y:S01]  /*a300*/  FMUL.FTZ R154, R154, R206.reuse ;  /* 0x000000ce9a9a7220 */ /* 0x080fe20000410000 */
[----:B------:R-:W-:Y:S01]  /*a310*/  FMUL.FTZ R155, R155, R206 ;  /* 0x000000ce9b9b7220 */ /* 0x000fe20000410000 */
[-C--:B------:R-:W-:Y:S01]  /*a320*/  FMUL.FTZ R36, R36, R204.reuse ;  /* 0x000000cc24247220 */ /* 0x080fe20000410000 */
[----:B------:R-:W-:Y:S01]  /*a330*/  LOP3.LUT R9, R12, R9, RZ, 0xc0, !PT ;  /* 0x000000090c097212 */ /* 0x000fe200078ec0ff */
[----:B------:R-:W-:Y:S01]  /*a340*/  FMUL.FTZ R37, R37, R204 ;  /* 0x000000cc25257220 */ /* 0x000fe20000410000 */
[----:B------:R-:W1:Y:S01]  /*a350*/  LDSM.16.MT88.4 R12, [R175+0xa000] ;  /* 0x00a00000af0c783b */ /* 0x000e620000004200 */
[-C--:B------:R-:W-:Y:S01]  /*a360*/  FMUL.FTZ R38, R38, R208.reuse ;  /* 0x000000d026267220 */ /* 0x080fe20000410000 */
[----:B------:R-:W-:Y:S01]  /*a370*/  FMUL.FTZ R39, R39, R208 ;  /* 0x000000d027277220 */ /* 0x000fe20000410000 */
[-C--:B------:R-:W-:Y:S01]  /*a380*/  FMUL.FTZ R40, R40, R207.reuse ;  /* 0x000000cf28287220 */ /* 0x080fe20000410000 */
        /* <DEDUP_REMOVED lines=8> */
[-C--:B------:R-:W-:Y:S01]  /*a410*/  FMUL.FTZ R46, R46, R206.reuse ;  /* 0x000000ce2e2e7220 */ /* 0x080fe20000410000 */
[----:B------:R-:W-:Y:S01]  /*a420*/  FMUL.FTZ R47, R47, R206 ;  /* 0x000000ce2f2f7220 */ /* 0x000fe20000410000 */
[-C--:B------:R-:W-:Y:S01]  /*a430*/  FMUL.FTZ R48, R48, R204.reuse ;  /* 0x000000cc30307220 */ /* 0x080fe20000410000 */
[----:B------:R-:W2:Y:S01]  /*a440*/  LDSM.16.MT88.4 R32, [R216] ;  /* 0x00000000d820783b */ /* 0x000ea20000004200 */
[----:B------:R-:W-:Y:S01]  /*a450*/  FMUL.FTZ R49, R49, R204 ;  /* 0x000000cc31317220 */ /* 0x000fe20000410000 */
[-C--:B------:R-:W-:Y:S01]  /*a460*/  FMUL.FTZ R50, R50, R208.reuse ;  /* 0x000000d032327220 */ /* 0x080fe20000410000 */
[----:B------:R-:W-:Y:S01]  /*a470*/  FMUL.FTZ R51, R51, R208 ;  /* 0x000000d033337220 */ /* 0x000fe20000410000 */
[----:B------:R-:W-:Y:S01]  /*a480*/  IADD3 R217, PT, PT, R217, R216, RZ ;  /* 0x000000d8d9d97210 */ /* 0x000fe20007ffe0ff */
[-C--:B------:R-:W-:Y:S01]  /*a490*/  HMMA.16816.F32.BF16 R152, R8, R18.reuse, R152 ;  /* 0x000000120898723c */ /* 0x080fe20000041898 */
[-C--:B------:R-:W-:Y:S01]  /*a4a0*/  FMUL.FTZ R60, R60, R207.reuse ;  /* 0x000000cf3c3c7220 */ /* 0x080fe20000410000 */
[-C--:B------:R-:W-:Y:S01]  /*a4b0*/  FMUL.FTZ R61, R61, R207.reuse ;  /* 0x000000cf3d3d7220 */ /* 0x080fe20000410000 */
[-C--:B------:R-:W-:Y:S01]  /*a4c0*/  FMUL.FTZ R72, R72, R207.reuse ;  /* 0x000000cf48487220 */ /* 0x080fe20000410000 */
[----:B------:R-:W3:Y:S01]  /*a4d0*/  LDSM.16.MT88.4 R28, [R217] ;  /* 0x00000000d91c783b */ /* 0x000ee20000004200 */
[-C--:B------:R-:W-:Y:S01]  /*a4e0*/  FMUL.FTZ R73, R73, R207.reuse ;  /* 0x000000cf49497220 */ /* 0x080fe20000410000 */
[-C--:B------:R-:W-:Y:S01]  /*a4f0*/  FMUL.FTZ R62, R62, R206.reuse ;  /* 0x000000ce3e3e7220 */ /* 0x080fe20000410000 */
[-C--:B------:R-:W-:Y:S01]  /*a500*/  FMUL.FTZ R63, R63, R206.reuse ;  /* 0x000000ce3f3f7220 */ /* 0x080fe20000410000 */
[C---:B------:R-:W-:Y:S01]  /*a510*/  HMMA.16816.F32.BF16 R148, R4.reuse, R18, R148 ;  /* 0x000000120494723c */ /* 0x040fe20000041894 */
        /* <DEDUP_REMOVED lines=33> */
[----:B------:R-:W-:Y:S01]  /*a730*/  FMUL.FTZ R143, R143, R206 ;  /* 0x000000ce8f8f7220 */ /* 0x000fe20000410000 */
[-C--:B------:R-:W-:Y:S01]  /*a740*/  FMUL.FTZ R124, R124, R207.reuse ;  /* 0x000000cf7c7c7220 */ /* 0x080fe20000410000 */
[C---:B------:R-:W-:Y:S01]  /*a750*/  HMMA.16816.F32.BF16 R56, R8.reuse, R32, R56 ;  /* 0x000000200838723c */ /* 0x040fe20000041838 */
[----:B------:R-:W-:Y:S01]  /*a760*/  MOV R32, R24 ;  /* 0x0000001800207202 */ /* 0x000fe20000000f00 */
[----:B------:R-:W-:Y:S01]  /*a770*/  FMUL.FTZ R125, R125, R207 ;  /* 0x000000cf7d7d7220 */ /* 0x000fe20000410000 */
[----:B------:R-:W-:Y:S01]  /*a780*/  MOV R33, R25 ;  /* 0x0000001900217202 */ /* 0x000fe20000000f00 */
[-C--:B------:R-:W-:Y:S01]  /*a790*/  FMUL.FTZ R126, R126, R206.reuse ;  /* 0x000000ce7e7e7220 */ /* 0x080fe20000410000 */
[----:B------:R-:W1:Y:S01]  /*a7a0*/  LDSM.16.MT88.4 R24, [R174+0xb000] ;  /* 0x00b00000ae18783b */ /* 0x000e620000004200 */
[-C--:B------:R-:W-:Y:S01]  /*a7b0*/  FMUL.FTZ R127, R127, R206.reuse ;  /* 0x000000ce7f7f7220 */ /* 0x080fe20000410000 */
[-C--:B------:R-:W-:Y:S01]  /*a7c0*/  FMUL.FTZ R128, R128, R207.reuse ;  /* 0x000000cf80807220 */ /* 0x080fe20000410000 */
[-C--:B------:R-:W-:Y:S01]  /*a7d0*/  HMMA.16816.F32.BF16 R44, R8, R14.reuse, R44 ;  /* 0x0000000e082c723c */ /* 0x080fe2000004182c */
[-C--:B------:R-:W-:Y:S01]  /*a7e0*/  FMUL.FTZ R129, R129, R207.reuse ;  /* 0x000000cf81817220 */ /* 0x080fe20000410000 */
[-C--:B------:R-:W-:Y:S01]  /*a7f0*/  FMUL.FTZ R130, R130, R206.reuse ;  /* 0x000000ce82827220 */ /* 0x080fe20000410000 */
[----:B------:R-:W-:Y:S01]  /*a800*/  FMUL.FTZ R131, R131, R206 ;  /* 0x000000ce83837220 */ /* 0x000fe20000410000 */
[-C--:B------:R-:W-:Y:S01]  /*a810*/  FMUL.FTZ R144, R144, R204.reuse ;  /* 0x000000cc90907220 */ /* 0x080fe20000410000 */
[----:B------:R-:W-:Y:S01]  /*a820*/  FMUL.FTZ R145, R145, R204 ;  /* 0x000000cc91917220 */ /* 0x000fe20000410000 */
[-C--:B------:R-:W-:Y:S01]  /*a830*/  FMUL.FTZ R146, R146, R208.reuse ;  /* 0x000000d092927220 */ /* 0x080fe20000410000 */
[----:B------:R-:W-:Y:S01]  /*a840*/  FMUL.FTZ R147, R147, R208 ;  /* 0x000000d093937220 */ /* 0x000fe20000410000 */
[----:B------:R-:W-:Y:S01]  /*a850*/  HMMA.16816.F32.BF16 R48, R4, R14, R48 ;  /* 0x0000000e0430723c */ /* 0x000fe20000041830 */
[----:B------:R-:W2:Y:S01]  /*a860*/  LDSM.16.MT88.4 R12, [R217+0x1000] ;  /* 0x00100000d90c783b */ /* 0x000ea20000004200 */
[----:B------:R-:W4:Y:S01]  /*a870*/  MUFU.EX2 R233, R233 ;  /* 0x000000e900e97308 */ /* 0x000f220000000800 */
[-C--:B------:R-:W-:Y:S01]  /*a880*/  FMUL.FTZ R64, R64, R204.reuse ;  /* 0x000000cc40407220 */ /* 0x080fe20000410000 */
[----:B------:R-:W-:Y:S01]  /*a890*/  FMUL.FTZ R65, R65, R204 ;  /* 0x000000cc41417220 */ /* 0x000fe20000410000 */
[-C--:B------:R-:W-:Y:S01]  /*a8a0*/  FMUL.FTZ R66, R66, R208.reuse ;  /* 0x000000d042427220 */ /* 0x080fe20000410000 */
[----:B------:R-:W-:Y:S01]  /*a8b0*/  FMUL.FTZ R67, R67, R208 ;  /* 0x000000d043437220 */ /* 0x000fe20000410000 */
[-C--:B------:R-:W-:Y:S01]  /*a8c0*/  FMUL.FTZ R68, R68, R204.reuse ;  /* 0x000000cc44447220 */ /* 0x080fe20000410000 */
[C---:B------:R-:W-:Y:S01]  /*a8d0*/  HMMA.16816.F32.BF16 R60, R8.reuse, R34, R60 ;  /* 0x00000022083c723c */ /* 0x040fe2000004183c */
[----:B------:R-:W-:Y:S01]  /*a8e0*/  FMUL.FTZ R69, R69, R204 ;  /* 0x000000cc45457220 */ /* 0x000fe20000410000 */
[----:B------:R-:W5:Y:S01]  /*a8f0*/  MUFU.EX2 R245, R245 ;  /* 0x000000f500f57308 */ /* 0x000f620000000800 */
[-C--:B------:R-:W-:Y:S01]  /*a900*/  FMUL.FTZ R70, R70, R208.reuse ;  /* 0x000000d046467220 */ /* 0x080fe20000410000 */
[----:B------:R-:W-:Y:S01]  /*a910*/  FMUL.FTZ R71, R71, R208 ;  /* 0x000000d047477220 */ /* 0x000fe20000410000 */
[-C--:B------:R-:W-:Y:S01]  /*a920*/  FMUL.FTZ R80, R80, R204.reuse ;  /* 0x000000cc50507220 */ /* 0x080fe20000410000 */
[----:B------:R-:W-:Y:S01]  /*a930*/  FMUL.FTZ R81, R81, R204 ;  /* 0x000000cc51517220 */ /* 0x000fe20000410000 */
[-C--:B------:R-:W-:Y:S01]  /*a940*/  FMUL.FTZ R82, R82, R208.reuse ;  /* 0x000000d052527220 */ /* 0x080fe20000410000 */
[C---:B---3--:R-:W-:Y:S01]  /*a950*/  HMMA.16816.F32.BF16 R72, R8.reuse, R28, R72 ;  /* 0x0000001c0848723c */ /* 0x048fe20000041848 */
[----:B------:R-:W-:Y:S01]  /*a960*/  FMUL.FTZ R83, R83, R208 ;  /* 0x000000d053537220 */ /* 0x000fe20000410000 */
[----:B------:R-:W-:Y:S01]  /*a970*/  MUFU.EX2 R219, R219 ;  /* 0x000000db00db7308 */ /* 0x000fe20000000800 */
        /* <DEDUP_REMOVED lines=30> */
[-C--:B------:R-:W-:Y:S01]  /*ab60*/  FMUL.FTZ R134, R134, R208.reuse ;  /* 0x000000d086867220 */ /* 0x080fe20000410000 */
[----:B------:R-:W-:Y:S01]  /*ab70*/  FMUL.FTZ R135, R135, R208 ;  /* 0x000000d087877220 */ /* 0x000fe20000410000 */
[----:B------:R-:W-:Y:S01]  /*ab80*/  MUFU.EX2 R243, R243 ;  /* 0x000000f300f37308 */ /* 0x000fe20000000800 */
[----:B------:R-:W-:Y:S01]  /*ab90*/  FFMA.FTZ R164, R231, R204, R164 ;  /* 0x000000cce7a47223 */ /* 0x000fe200000100a4 */
[----:B------:R-:W-:Y:S01]  /*aba0*/  FFMA.FTZ R193, R230, R208, R193 ;  /* 0x000000d0e6c17223 */ /* 0x000fe200000100c1 */
[----:B------:R-:W-:Y:S01]  /*abb0*/  FFMA.FTZ R189, R229, R207, R189 ;  /* 0x000000cfe5bd7223 */ /* 0x000fe200000100bd */
[----:B------:R-:W-:Y:S01]  /*abc0*/  FFMA.FTZ R185, R228, R206, R185 ;  /* 0x000000cee4b97223 */ /* 0x000fe200000100b9 */
[C---:B------:R-:W-:Y:S01]  /*abd0*/  HMMA.16816.F32.BF16 R108, R8.reuse, R22, R108 ;  /* 0x00000016086c723c */ /* 0x040fe2000004186c */
[----:B------:R-:W-:Y:S01]  /*abe0*/  FADD.FTZ R164, R196, R164 ;  /* 0x000000a4c4a47221 */ /* 0x000fe20000010000 */
[----:B------:R-:W-:Y:S01]  /*abf0*/  FADD.FTZ R193, R192, R193 ;  /* 0x000000c1c0c17221 */ /* 0x000fe20000010000 */
[----:B------:R-:W-:Y:S01]  /*ac00*/  MUFU.EX2 R222, R222 ;  /* 0x000000de00de7308 */ /* 0x000fe20000000800 */
[----:B------:R-:W-:Y:S01]  /*ac10*/  FADD.FTZ R189, R188, R189 ;  /* 0x000000bdbcbd7221 */ /* 0x000fe20000010000 */
[----:B------:R-:W-:Y:S01]  /*ac20*/  FADD.FTZ R185, R184, R185 ;  /* 0x000000b9b8b97221 */ /* 0x000fe20000010000 */
[----:B------:R-:W-:Y:S01]  /*ac30*/  FADD.FTZ R164, R195, R164 ;  /* 0x000000a4c3a47221 */ /* 0x000fe20000010000 */
[----:B------:R-:W-:Y:S01]  /*ac40*/  FADD.FTZ R193, R191, R193 ;  /* 0x000000c1bfc17221 */ /* 0x000fe20000010000 */
        /* <DEDUP_REMOVED lines=8> */
[----:B------:R-:W-:Y:S03]  /*acd0*/  HMMA.16816.F32.BF16 R140, R8, R18, R140 ;  /* 0x00000012088c723c */ /* 0x000fe6000004188c */
[----:B------:R-:W-:Y:S01]  /*ace0*/  MUFU.EX2 R181, R181 ;  /* 0x000000b500b57308 */ /* 0x000fe20000000800 */
[----:B----4-:R-:W-:-:S04]  /*acf0*/  FADD.FTZ R185, R233, R185 ;  /* 0x000000b9e9b97221 */ /* 0x010fc80000010000 */
[C---:B--2---:R-:W-:Y:S01]  /*ad00*/  HMMA.16816.F32.BF16 R124, R8.reuse, R12, R124 ;  /* 0x0000000c087c723c */ /* 0x044fe2000004187c */
[----:B-----5:R-:W-:Y:S02]  /*ad10*/  FADD.FTZ R185, R245, R185 ;  /* 0x000000b9f5b97221 */ /* 0x020fe40000010000 */
[----:B------:R-:W1:Y:S05]  /*ad20*/  MUFU.EX2 R211, R211 ;  /* 0x000000d300d37308 */ /* 0x000e6a0000000800 */
[----:B------:R-:W-:Y:S01]  /*ad30*/  HMMA.16816.F32.BF16 R128, R8, R14, R128 ;  /* 0x0000000e0880723c */ /* 0x000fe20000041880 */
[----:B------:R-:W-:Y:S01]  /*ad40*/  LOP3.LUT R8, R218, UR11, R33, 0x96, !PT ;  /* 0x0000000bda087c12 */ /* 0x000fe2000f8e9621 */
[--C-:B------:R-:W-:Y:S01]  /*ad50*/  FFMA.FTZ R218, R249, UR4, -R221.reuse ;  /* 0x00000004f9da7c23 */ /* 0x100fe200080108dd */
[----:B------:R-:W-:Y:S01]  /*ad60*/  FFMA.FTZ R221, R172, UR4, -R221 ;  /* 0x00000004acdd7c23 */ /* 0x000fe200080108dd */
[----:B------:R-:W2:Y:S02]  /*ad70*/  MUFU.EX2 R180, R180 ;  /* 0x000000b400b47308 */ /* 0x000ea40000000800 */
[----:B------:R-:W-:-:S02]  /*ad80*/  IMAD.WIDE.U32 R10, R8, -0x2daee0ad, RZ ;  /* 0xd2511f53080a7825 */ /* 0x000fc400078e00ff */
[----:B------:R-:W-:Y:S01]  /*ad90*/  HMMA.16816.F32.BF16 R144, R4, R16, R144 ;  /* 0x000000100490723c */ /* 0x000fe20000041890 */
[----:B------:R-:W-:-:S03]  /*ada0*/  PRMT R8, R10, 0x7773, RZ ;  /* 0x000077730a087816 */ /* 0x000fc600000000ff */
[----:B------:R-:W3:Y:S01]  /*adb0*/  MUFU.EX2 R218, R218 ;  /* 0x000000da00da7308 */ /* 0x000ee20000000800 */
[----:B------:R-:W-:Y:S01]  /*adc0*/  PRMT R9, R10, 0x7772, RZ ;  /* 0x000077720a097816 */ /* 0x000fe200000000ff */
[----:B-1----:R-:W-:Y:S01]  /*add0*/  FADD.FTZ R164, R211, R164 ;  /* 0x000000a4d3a47221 */ /* 0x002fe20000010000 */
[----:B------:R-:W-:Y:S01]  /*ade0*/  MOV R16, R10 ;  /* 0x0000000a00107202 */ /* 0x000fe20000000f00 */
[C---:B------:R-:W-:Y:S01]  /*adf0*/  HMMA.16816.F32.BF16 R64, R4.reuse, R34, R64 ;  /* 0x000000220440723c */ /* 0x040fe20000041840 */
[----:B------:R-:W-:Y:S01]  /*ae00*/  LOP3.LUT R250, R250, UR8, R11, 0x96, !PT ;  /* 0x00000008fafa7c12 */ /* 0x000fe2000f8e960b */
[----:B------:R-:W1:Y:S01]  /*ae10*/  LDSM.16.MT88.4 R32, [R174+0xa800] ;  /* 0x00a80000ae20783b */ /* 0x000e620000004200 */
[----:B------:R-:W-:Y:S01]  /*ae20*/  PRMT R248, R9, 0x5410, R8 ;  /* 0x0000541009f87816 */ /* 0x000fe20000000008 */
[----:B------:R-:W4:Y:S01]  /*ae30*/  MUFU.EX2 R221, R221 ;  /* 0x000000dd00dd7308 */ /* 0x000f220000000800 */
[----:B------:R-:W-:Y:S01]  /*ae40*/  LOP3.LUT R247, R16, 0xff, RZ, 0xc0, !PT ;  /* 0x000000ff10f77812 */ /* 0x000fe200078ec0ff */
[----:B--2---:R-:W-:Y:S01]  /*ae50*/  FADD.FTZ R164, R180, R164 ;  /* 0x000000a4b4a47221 */ /* 0x004fe20000010000 */
[----:B------:R-:W-:Y:S01]  /*ae60*/  PRMT R10, R10, 0x7771, RZ ;  /* 0x000077710a0a7816 */ /* 0x000fe200000000ff */
[----:B------:R-:W-:Y:S01]  /*ae70*/  HMMA.16816.F32.BF16 R68, R4, R28, R68 ;  /* 0x0000001c0444723c */ /* 0x000fe20000041844 */
[----:B------:R-:W-:Y:S01]  /*ae80*/  PRMT R9, R250, 0x7632, R9 ;  /* 0x00007632fa097816 */ /* 0x000fe20000000009 */
[----:B------:R-:W-:Y:S01]  /*ae90*/  FADD.FTZ R164, R198, R164 ;  /* 0x000000a4c6a47221 */ /* 0x000fe20000010000 */
[----:B------:R-:W-:-:S02]  /*aea0*/  LOP3.LUT R11, R250, 0xffff, RZ, 0xc0, !PT ;  /* 0x0000fffffa0b7812 */ /* 0x000fc400078ec0ff */
[----:B------:R-:W-:Y:S01]  /*aeb0*/  PRMT R247, R247, 0x5410, R10 ;  /* 0x00005410f7f77816 */ /* 0x000fe2000000000a */
[----:B---3--:R-:W-:Y:S01]  /*aec0*/  FADD.FTZ R189, R218, R189 ;  /* 0x000000bddabd7221 */ /* 0x008fe20000010000 */
[----:B------:R-:W-:Y:S01]  /*aed0*/  SHF.R.U32.HI R8, RZ, 0x18, R250 ;  /* 0x00000018ff087819 */ /* 0x000fe200000116fa */
[C---:B------:R-:W-:Y:S01]  /*aee0*/  HMMA.16816.F32.BF16 R80, R4.reuse, R30, R80 ;  /* 0x0000001e0450723c */ /* 0x040fe20000041850 */
[----:B------:R-:W-:Y:S01]  /*aef0*/  LOP3.LUT R9, R9, 0xff, RZ, 0xc0, !PT ;  /* 0x000000ff09097812 */ /* 0x000fe200078ec0ff */
[----:B------:R2:W-:Y:S01]  /*af00*/  LDSM.16.MT88.4 R28, [R174+0xb800] ;  /* 0x00b80000ae1c783b */ /* 0x0005e20000004200 */
[----:B------:R-:W-:Y:S01]  /*af10*/  LOP3.LUT R10, R250, 0xff, RZ, 0xc0, !PT ;  /* 0x000000fffa0a7812 */ /* 0x000fe200078ec0ff */
[----:B------:R-:W-:Y:S01]  /*af20*/  FADD.FTZ R189, R219, R189 ;  /* 0x000000bddbbd7221 */ /* 0x000fe20000010000 */
[----:B------:R-:W-:Y:S01]  /*af30*/  SHF.R.U32.HI R11, RZ, 0x8, R11 ;  /* 0x00000008ff0b7819 */ /* 0x000fe2000001160b */
[----:B------:R-:W-:Y:S01]  /*af40*/  FADD.FTZ R231, R181, R164 ;  /* 0x000000a4b5e77221 */ /* 0x000fe20000010000 */
[----:B------:R-:W-:Y:S01]  /*af50*/  PRMT R8, R9, 0x5410, R8 ;  /* 0x0000541009087816 */ /* 0x000fe20000000008 */
[----:B------:R-:W-:Y:S01]  /*af60*/  FFMA.FTZ R9, R173, UR4, -R210 ;  /* 0x00000004ad097c23 */ /* 0x000fe200080108d2 */
[----:B------:R-:W-:Y:S01]  /*af70*/  PRMT R10, R10, 0x5410, R11 ;  /* 0x000054100a0a7816 */ /* 0x000fe2000000000b */
[----:B------:R-:W-:Y:S01]  /*af80*/  HMMA.16816.F32.BF16 R84, R4, R24, R84 ;  /* 0x000000180454723c */ /* 0x000fe20000041854 */
[----:B------:R-:W-:Y:S01]  /*af90*/  F2FP.BF16.F32.PACK_AB R172, R219, R218 ;  /* 0x000000dadbac723e */ /* 0x000fe200000010ff */
[----:B------:R3:W5:Y:S01]  /*afa0*/  MUFU.EX2 R210, R9 ;  /* 0x0000000900d27308 */ /* 0x0007620000000800 */
[--C-:B------:R-:W-:Y:S01]  /*afb0*/  HSET2.LE.AND R173, R8, R209.reuse, PT ;  /* 0x000000d108ad7233 */ /* 0x100fe20003803000 */
[----:B------:R-:W-:Y:S01]  /*afc0*/  FADD.FTZ R189, R243, R189 ;  /* 0x000000bdf3bd7221 */ /* 0x000fe20000010000 */
[----:B------:R-:W-:-:S02]  /*afd0*/  HSET2.LE.AND R10, R10, R209, PT ;  /* 0x000000d10a0a7233 */ /* 0x000fc40003803000 */
[----:B------:R-:W-:Y:S01]  /*afe0*/  F2FP.BF16.F32.PACK_AB R8, R245, R233 ;  /* 0x000000e9f508723e */ /* 0x000fe200000010ff */
[C---:B------:R-:W-:Y:S01]  /*aff0*/  HMMA.16816.F32.BF16 R96, R4.reuse, R26, R96 ;  /* 0x0000001a0460723c */ /* 0x040fe20000041860 */
[----:B------:R-:W1:Y:S01]  /*b000*/  LDSM.16.MT88.4 R24, [R175+0xa800] ;  /* 0x00a80000af18783b */ /* 0x000e620000004200 */
[----:B------:R-:W-:Y:S01]  /*b010*/  LOP3.LUT R172, R172, R10, RZ, 0xc0, !PT ;  /* 0x0000000aacac7212 */ /* 0x000fe200078ec0ff */
[----:B----4-:R-:W-:Y:S01]  /*b020*/  FADD.FTZ R229, R221, R189 ;  /* 0x000000bddde57221 */ /* 0x010fe20000010000 */
[----:B------:R-:W-:Y:S02]  /*b030*/  LOP3.LUT R173, R8, R173, RZ, 0xc0, !PT ;  /* 0x000000ad08ad7212 */ /* 0x000fe400078ec0ff */
[----:B------:R-:W-:Y:S02]  /*b040*/  LOP3.LUT R248, R248, 0xff00ff, RZ, 0xc0, !PT ;  /* 0x00ff00fff8f87812 */ /* 0x000fe400078ec0ff */
[----:B------:R-:W-:Y:S01]  /*b050*/  HMMA.16816.F32.BF16 R100, R4, R20, R100 ;  /* 0x000000140464723c */ /* 0x000fe20000041864 */
[----:B--2---:R-:W-:Y:S01]  /*b060*/  HSET2.LE.AND R174, R247, R209, PT ;  /* 0x000000d1f7ae7233 */ /* 0x004fe20003803000 */
[----:B---3--:R-:W-:Y:S01]  /*b070*/  LDSM.16.MT88.4 R8, [R217+0x800] ;  /* 0x00080000d908783b */ /* 0x008fe20000004200 */
[----:B-----5:R-:W-:-:S05]  /*b080*/  FADD.FTZ R185, R210, R185 ;  /* 0x000000b9d2b97221 */ /* 0x020fca0000010000 */
[----:B------:R-:W-:Y:S01]  /*b090*/  HMMA.16816.F32.BF16 R112, R4, R22, R112 ;  /* 0x000000160470723c */ /* 0x000fe20000041870 */
[----:B------:R2:W-:Y:S01]  /*b0a0*/  LDSM.16.MT88.4 R20, [R175+0xb800] ;  /* 0x00b80000af14783b */ /* 0x0005e20000004200 */
[----:B------:R-:W-:-:S06]  /*b0b0*/  FADD.FTZ R228, R222, R185 ;  /* 0x000000b9dee47221 */ /* 0x000fcc0000010000 */
[C---:B------:R-:W-:Y:S01]  /*b0c0*/  HMMA.16816.F32.BF16 R120, R4.reuse, R18, R120 ;  /* 0x000000120478723c */ /* 0x040fe20000041878 */
[----:B------:R-:W3:Y:S07]  /*b0d0*/  LDSM.16.MT88.4 R16, [R216+0x800] ;  /* 0x00080000d810783b */ /* 0x000eee0000004200 */
[C---:B------:R-:W-:Y:S08]  /*b0e0*/  HMMA.16816.F32.BF16 R136, R4.reuse, R12, R136 ;  /* 0x0000000c0488723c */ /* 0x040ff00000041888 */
[----:B------:R-:W-:Y:S01]  /*b0f0*/  HMMA.16816.F32.BF16 R4, R4, R14, R132 ;  /* 0x0000000e0404723c */ /* 0x000fe20000041884 */
[----:B------:R4:W5:Y:S01]  /*b100*/  LDSM.16.MT88.4 R12, [R216+0x1800] ;  /* 0x00180000d80c783b */ /* 0x0009620000004200 */
[----:B--2---:R-:W-:-:S03]  /*b110*/  F2FP.BF16.F32.PACK_AB R175, R221, R243 ;  /* 0x000000f3ddaf723e */ /* 0x004fc600000010ff */
[----:B------:R-:W2:Y:S01]  /*b120*/  LDSM.16.MT88.4 R132, [R217+0x1800] ;  /* 0x00180000d984783b */ /* 0x000ea20000004200 */
[----:B------:R-:W-:Y:S02]  /*b130*/  LOP3.LUT R174, R175, R174, RZ, 0xc0, !PT ;  /* 0x000000aeafae7212 */ /* 0x000fe400078ec0ff */
[----:B------:R-:W-:Y:S02]  /*b140*/  HSET2.LE.AND R175, R248, R209, PT ;  /* 0x000000d1f8af7233 */ /* 0x000fe40003803000 */
[----:B----4-:R-:W-:-:S04]  /*b150*/  F2FP.BF16.F32.PACK_AB R216, R222, R210 ;  /* 0x000000d2ded8723e */ /* 0x010fc800000010ff */
[----:B------:R-:W-:Y:S01]  /*b160*/  LOP3.LUT R175, R216, R175, RZ, 0xc0, !PT ;  /* 0x000000afd8af7212 */ /* 0x000fe200078ec0ff */
[----:B------:R-:W-:-:S06]  /*b170*/  FFMA.FTZ R216, R203, UR4, -R205 ;  /* 0x00000004cbd87c23 */ /* 0x000fcc00080108cd */
[C---:B-1----:R-:W-:Y:S08]  /*b180*/  HMMA.16816.F32.BF16 R156, R172.reuse, R32, R156 ;  /* 0x00000020ac9c723c */ /* 0x042ff0000004189c */
[C---:B------:R-:W-:Y:S08]  /*b190*/  HMMA.16816.F32.BF16 R152, R172.reuse, R34, R152 ;  /* 0x00000022ac98723c */ /* 0x040ff00000041898 */
        /* <DEDUP_REMOVED lines=10> */
[C---:B-----5:R-:W-:Y:S08]  /*b240*/  HMMA.16816.F32.BF16 R116, R172.reuse, R12, R116 ;  /* 0x0000000cac74723c */ /* 0x060ff00000041874 */
[C---:B------:R-:W-:Y:S08]  /*b250*/  HMMA.16816.F32.BF16 R140, R172.reuse, R14, R140 ;  /* 0x0000000eac8c723c */ /* 0x040ff0000004188c */
[C---:B--2---:R-:W-:Y:S08]  /*b260*/  HMMA.16816.F32.BF16 R124, R172.reuse, R132, R124 ;  /* 0x00000084ac7c723c */ /* 0x044ff0000004187c */
[----:B------:R-:W-:Y:S01]  /*b270*/  HMMA.16816.F32.BF16 R128, R172, R134, R128 ;  /* 0x00000086ac80723c */ /* 0x000fe20000041880 */
[----:B------:R-:W-:-:S05]  /*b280*/  IMAD.WIDE.U32 R172, R244, -0x2daee0ad, RZ ;  /* 0xd2511f53f4ac7825 */ /* 0x000fca00078e00ff */
[----:B------:R-:W-:Y:S02]  /*b290*/  LOP3.LUT R174, R242, UR8, R173, 0x96, !PT ;  /* 0x00000008f2ae7c12 */ /* 0x000fe4000f8e96ad */
[----:B------:R-:W-:Y:S02]  /*b2a0*/  MOV R175, R172 ;  /* 0x000000ac00af7202 */ /* 0x000fe40000000f00 */
[C---:B------:R-:W-:Y:S02]  /*b2b0*/  PRMT R200, R172.reuse, 0x7773, RZ ;  /* 0x00007773acc87816 */ /* 0x040fe400000000ff */
[----:B------:R-:W-:Y:S02]  /*b2c0*/  PRMT R173, R172, 0x7772, RZ ;  /* 0x00007772acad7816 */ /* 0x000fe400000000ff */
[----:B------:R-:W-:Y:S02]  /*b2d0*/  LOP3.LUT R201, R174, 0xffff, RZ, 0xc0, !PT ;  /* 0x0000ffffaec97812 */ /* 0x000fe400078ec0ff */
[----:B------:R-:W-:-:S02]  /*b2e0*/  PRMT R172, R172, 0x7771, RZ ;  /* 0x00007771acac7816 */ /* 0x000fc400000000ff */
[----:B------:R-:W-:Y:S02]  /*b2f0*/  LOP3.LUT R175, R175, 0xff, RZ, 0xc0, !PT ;  /* 0x000000ffafaf7812 */ /* 0x000fe400078ec0ff */
[----:B------:R-:W-:Y:S01]  /*b300*/  PRMT R173, R173, 0x5410, R200 ;  /* 0x00005410adad7816 */ /* 0x000fe200000000c8 */
[----:B------:R-:W-:Y:S01]  /*b310*/  FFMA.FTZ R200, R202, UR4, -R205 ;  /* 0x00000004cac87c23 */ /* 0x000fe200080108cd */
[----:B------:R-:W-:Y:S02]  /*b320*/  SHF.R.U32.HI R201, RZ, 0x8, R201 ;  /* 0x00000008ffc97819 */ /* 0x000fe400000116c9 */
[----:B------:R-:W-:Y:S02]  /*b330*/  PRMT R172, R175, 0x5410, R172 ;  /* 0x00005410afac7816 */ /* 0x000fe400000000ac */
[C---:B------:R-:W-:Y:S01]  /*b340*/  LOP3.LUT R202, R174.reuse, 0xff, RZ, 0xc0, !PT ;  /* 0x000000ffaeca7812 */ /* 0x040fe200078ec0ff */
[----:B------:R-:W-:Y:S01]  /*b350*/  MUFU.EX2 R200, R200 ;  /* 0x000000c800c87308 */ /* 0x000fe20000000800 */
[----:B------:R-:W-:-:S02]  /*b360*/  PRMT R175, R174, 0x7632, R175 ;  /* 0x00007632aeaf7816 */ /* 0x000fc400000000af */
[----:B------:R-:W-:Y:S01]  /*b370*/  PRMT R203, R202, 0x5410, R201 ;  /* 0x00005410cacb7816 */ /* 0x000fe200000000c9 */
[--C-:B------:R-:W-:Y:S01]  /*b380*/  FFMA.FTZ R202, R182, UR4, -R205.reuse ;  /* 0x00000004b6ca7c23 */ /* 0x100fe200080108cd */
[----:B------:R-:W-:Y:S01]  /*b390*/  SHF.R.U32.HI R174, RZ, 0x18, R174 ;  /* 0x00000018ffae7819 */ /* 0x000fe200000116ae */
[----:B------:R-:W-:Y:S01]  /*b3a0*/  FFMA.FTZ R182, R183, UR4, -R205 ;  /* 0x00000004b7b67c23 */ /* 0x000fe200080108cd */
[----:B------:R-:W-:Y:S01]  /*b3b0*/  LOP3.LUT R175, R175, 0xff, RZ, 0xc0, !PT ;  /* 0x000000ffafaf7812 */ /* 0x000fe200078ec0ff */
[----:B------:R-:W1:Y:S03]  /*b3c0*/  MUFU.EX2 R201, R216 ;  /* 0x000000d800c97308 */ /* 0x000e660000000800 */
[----:B------:R-:W-:Y:S02]  /*b3d0*/  PRMT R174, R175, 0x5410, R174 ;  /* 0x00005410afae7816 */ /* 0x000fe400000000ae */
[----:B------:R-:W-:-:S02]  /*b3e0*/  LOP3.LUT R175, R173, 0xff00ff, RZ, 0xc0, !PT ;  /* 0x00ff00ffadaf7812 */ /* 0x000fc400078ec0ff */
        /* <DEDUP_REMOVED lines=40> */
[C---:B------:R-:W-:Y:S01]  /*b670*/  LOP3.LUT R170, R0.reuse, 0x1c0, RZ, 0xc0, !PT ;  /* 0x000001c000aa7812 */ /* 0x040fe200078ec0ff */
[----:B------:R-:W-:Y:S01]  /*b680*/  IMAD.SHL.U32 R8, R169, 0x20, RZ ;  /* 0x00000020a9087824 */ /* 0x000fe200078e00ff */
[----:B------:R-:W-:Y:S01]  /*b690*/  LOP3.LUT R9, R0, 0x200, RZ, 0xc0, !PT ;  /* 0x0000020000097812 */ /* 0x000fe200078ec0ff */
[----:B------:R-:W-:Y:S01]  /*b6a0*/  IMAD.MOV.U32 R222, RZ, RZ, 0x20 ;  /* 0x00000020ffde7424 */ /* 0x000fe200078e00ff */
[----:B------:R-:W-:Y:S01]  /*b6b0*/  LOP3.LUT R170, R170, 0x38, R220, 0xf8, !PT ;  /* 0x00000038aaaa7812 */ /* 0x000fe200078ef8dc */
[----:B------:R-:W-:Y:S01]  /*b6c0*/  IMAD.MOV.U32 R220, RZ, RZ, 0x40 ;  /* 0x00000040ffdc7424 */ /* 0x000fe200078e00ff */
[----:B------:R-:W-:Y:S02]  /*b6d0*/  SHF.R.U32.HI R11, RZ, 0x1, R169 ;  /* 0x00000001ff0b7819 */ /* 0x000fe400000116a9 */
[----:B------:R-:W-:Y:S02]  /*b6e0*/  LOP3.LUT R8, R9, 0x7c00, R8, 0xf8, !PT ;  /* 0x00007c0009087812 */ /* 0x000fe400078ef808 */
[----:B------:R-:W-:-:S02]  /*b6f0*/  LOP3.LUT R11, R170, 0x8, R11, 0x78, !PT ;  /* 0x00000008aa0b7812 */ /* 0x000fc400078e780b */
[----:B------:R-:W-:Y:S02]  /*b700*/  LOP3.LUT R210, R0, 0x400, RZ, 0xc0, !PT ;  /* 0x0000040000d27812 */ /* 0x000fe400078ec0ff */
[----:B------:R-:W-:Y:S02]  /*b710*/  LOP3.LUT R8, R8, R11, RZ, 0xfc, !PT ;  /* 0x0000000b08087212 */ /* 0x000fe400078efcff */
[----:B------:R-:W-:Y:S01]  /*b720*/  SEL R222, R222, 0xffffffe0, !P0 ;  /* 0xffffffe0dede7807 */ /* 0x000fe20004000000 */
[----:B-1----:R-:W-:Y:S01]  /*b730*/  IMAD.WIDE.U32 R12, R6, R4, RZ ;  /* 0x00000004060c7225 */ /* 0x002fe200078e00ff */
[----:B------:R-:W-:-:S03]  /*b740*/  LEA R209, R8, UR5, 0x1 ;  /* 0x0000000508d17c11 */ /* 0x000fc6000f8e08ff */
[----:B------:R-:W-:Y:S01]  /*b750*/  IMAD R6, R6, R5, R13 ;  /* 0x0000000506067224 */ /* 0x000fe200078e020d */
[----:B------:R-:W-:Y:S01]  /*b760*/  BAR.SYNC.DEFER_BLOCKING 0x0 ;  /* 0x0000000000007b1d */ /* 0x000fe20000010000 */
[C---:B------:R-:W-:Y:S01]  /*b770*/  IMAD.SHL.U32 R7, R12.reuse, 0x20, RZ ;  /* 0x000000200c077824 */ /* 0x040fe200078e00ff */
[----:B------:R-:W-:Y:S01]  /*b780*/  LEA R16, P2, R12, R224, 0x6 ;  /* 0x000000e00c107211 */ /* 0x000fe200078430ff */
[----:B------:R-:W-:Y:S01]  /*b790*/  IMAD.IADD R208, R222, 0x1, R209 ;  /* 0x00000001ded07824 */ /* 0x000fe200078e02d1 */
[--C-:B------:R-:W-:Y:S02]  /*b7a0*/  SHF.L.U64.HI R10, R12, 0x5, R6.reuse ;  /* 0x000000050c0a7819 */ /* 0x100fe40000010206 */
[----:B------:R-:W-:Y:S02]  /*b7b0*/  LEA R7, P1, R4, R7, 0x4 ;  /* 0x0000000704077211 */ /* 0x000fe400078220ff */
[----:B------:R-:W-:Y:S02]  /*b7c0*/  LEA.HI.X R17, R12, R223, R6, 0x6, P2 ;  /* 0x000000df0c117211 */ /* 0x000fe400010f3406 */
[----:B------:R-:W-:-:S02]  /*b7d0*/  LEA.HI.X R10, R4, R10, R5, 0x4, P1 ;  /* 0x0000000a040a7211 */ /* 0x000fc400008f2405 */
        /* <DEDUP_REMOVED lines=9> */
[----:B------:R-:W-:Y:S01]  /*b870*/  IMAD.IADD R216, R233, 0x1, R222 ;  /* 0x00000001e9d87824 */ /* 0x000fe200078e02de */
[----:B------:R1:W-:Y:S04]  /*b880*/  LDGSTS.E.BYPASS.LTC128B.128 [R232+0xb000], desc[UR16][R16.64+0x80] ;  /* 0x0b00008010e87fae */ /* 0x0003e8000b981a10 */
[----:B------:R-:W-:Y:S04]  /*b890*/  LDGSTS.E.BYPASS.LTC128B.128 [R232+0xa800], desc[UR16][R14.64] ;  /* 0x0a8000000ee87fae */ /* 0x000fe8000b981a10 */
[----:B------:R2:W-:Y:S04]  /*b8a0*/  LDGSTS.E.BYPASS.LTC128B.128 [R232+0xb800], desc[UR16][R14.64+0x80] ;  /* 0x0b8000800ee87fae */ /* 0x0005e8000b981a10 */
[----:B------:R-:W-:Y:S04]  /*b8b0*/  LDSM.16.M88.4 R204, [R209] ;  /* 0x00000000d1cc783b */ /* 0x000fe80000000200 */
[----:B------:R-:W3:Y:S04]  /*b8c0*/  LDSM.16.M88.4 R32, [R210+UR5+0x8000] ;  /* 0x00800005d220783b */ /* 0x000ee80008000200 */
[----:B------:R-:W4:Y:S04]  /*b8d0*/  LDSM.16.M88.4 R20, [R209+0x2000] ;  /* 0x00200000d114783b */ /* 0x000f280000000200 */
[----:B------:R-:W-:Y:S01]  /*b8e0*/  LDSM.16.M88.4 R4, [R216+0x8000] ;  /* 0x00800000d804783b */ /* 0x000fe20000000200 */
[----:B-1----:R-:W-:-:S03]  /*b8f0*/  SEL R16, R220, 0xffffffc0, !P6 ;  /* 0xffffffc0dc107807 */ /* 0x002fc60007000000 */
[----:B------:R-:W-:Y:S04]  /*b900*/  LDSM.16.M88.4 R8, [R208+0x2000] ;  /* 0x00200000d008783b */ /* 0x000fe80000000200 */
[----:B------:R-:W-:Y:S01]  /*b910*/  LDSM.16.M88.4 R200, [R216+0x8800] ;  /* 0x00880000d8c8783b */ /* 0x000fe20000000200 */
[----:B------:R-:W-:Y:S02]  /*b920*/  IMAD.IADD R221, R16, 0x1, R209 ;  /* 0x0000000110dd7824 */ /* 0x000fe400078e02d1 */
[----:B------:R-:W-:Y:S01]  /*b930*/  IMAD.IADD R233, R233, 0x1, R16 ;  /* 0x00000001e9e97824 */ /* 0x000fe200078e0210 */
[----:B--2---:R-:W1:Y:S01]  /*b940*/  LDSM.16.M88.4 R12, [R210+UR5+0x8800] ;  /* 0x00880005d20c783b */ /* 0x004e620008000200 */
[C---:B------:R-:W-:Y:S02]  /*b950*/  IMAD.IADD R164, R222.reuse, 0x1, R221 ;  /* 0x00000001dea47824 */ /* 0x040fe400078e02dd */
[----:B------:R-:W-:Y:S01]  /*b960*/  IMAD.IADD R222, R222, 0x1, R233 ;  /* 0x00000001dede7824 */ /* 0x000fe200078e02e9 */
[----:B------:R-:W2:Y:S04]  /*b970*/  LDSM.16.M88.4 R196, [R208] ;  /* 0x00000000d0c4783b */ /* 0x000ea80000000200 */
        /* <DEDUP_REMOVED lines=21> */
[----:B------:R-:W2:Y:S07]  /*bad0*/  LDSM.16.M88.4 R4, [R222+0x8000] ;  /* 0x00800000de04783b */ /* 0x000eae0000000200 */
[----:B------:R-:W-:Y:S01]  /*bae0*/  HMMA.16816.F32.BF16 R204, R196, R202, R204 ;  /* 0x000000cac4cc723c */ /* 0x000fe200000418cc */
[----:B------:R-:W3:Y:S04]  /*baf0*/  LDSM.16.M88.4 R196, [R164] ;  /* 0x00000000a4c4783b */ /* 0x000ee80000000200 */
[----:B------:R-:W4:Y:S03]  /*bb00*/  LDSM.16.M88.4 R200, [R222+0x8800] ;  /* 0x00880000dec8783b */ /* 0x000f260000000200 */
[C---:B-----5:R-:W-:Y:S08]  /*bb10*/  HMMA.16816.F32.BF16 R180, R192.reuse, R188, R180 ;  /* 0x000000bcc0b4723c */ /* 0x060ff000000418b4 */
        /* <DEDUP_REMOVED lines=50> */
[-C--:B------:R-:W-:Y:S08]  /*be40*/  HMMA.16816.F32.BF16 R172, R196, R194.reuse, R172 ;  /* 0x000000c2c4ac723c */ /* 0x080ff000000418ac */
[----:B------:R-:W-:Y:S08]  /*be50*/  HMMA.16816.F32.BF16 R32, R200, R194, R32 ;  /* 0x000000c2c820723c */ /* 0x000ff00000041820 */
[-C--:B----4-:R-:W-:Y:S08]  /*be60*/  HMMA.16816.F32.BF16 R24, R196, R188.reuse, R24 ;  /* 0x000000bcc418723c */ /* 0x090ff00000041818 */
[----:B------:R-:W-:Y:S08]  /*be70*/  HMMA.16816.F32.BF16 R28, R200, R188, R28 ;  /* 0x000000bcc81c723c */ /* 0x000ff0000004181c */
[-C--:B------:R-:W-:Y:S08]  /*be80*/  HMMA.16816.F32.BF16 R20, R196, R190.reuse, R20 ;  /* 0x000000bec414723c */ /* 0x080ff00000041814 */
[----:B------:R-:W-:Y:S08]  /*be90*/  HMMA.16816.F32.BF16 R204, R200, R190, R204 ;  /* 0x000000bec8cc723c */ /* 0x000ff000000418cc */
[-C--:B--2---:R-:W-:Y:S08]  /*bea0*/  HMMA.16816.F32.BF16 R180, R12, R8.reuse, R180 ;  /* 0x000000080cb4723c */ /* 0x084ff000000418b4 */
[----:B------:R-:W-:Y:S01]  /*beb0*/  HMMA.16816.F32.BF16 R184, R16, R8, R184 ;  /* 0x0000000810b8723c */ /* 0x000fe200000418b8 */
[----:B------:R-:W-:-:S05]  /*bec0*/  IMAD.SHL.U32 R8, R169, 0x2, RZ ;  /* 0x00000002a9087824 */ /* 0x000fca00078e00ff */
[----:B------:R-:W-:Y:S02]  /*bed0*/  LOP3.LUT R8, R8, 0x6, RZ, 0xc0, !PT ;  /* 0x0000000608087812 */ /* 0x000fe400078ec0ff */
[-C--:B------:R-:W-:Y:S08]  /*bee0*/  HMMA.16816.F32.BF16 R172, R12, R10.reuse, R172 ;  /* 0x0000000a0cac723c */ /* 0x080ff000000418ac */
[----:B------:R-:W-:Y:S01]  /*bef0*/  HMMA.16816.F32.BF16 R32, R16, R10, R32 ;  /* 0x0000000a1020723c */ /* 0x000fe20000041820 */
[----:B------:R-:W-:-:S02]  /*bf00*/  IMAD.U32 R11, RZ, RZ, UR13 ;  /* 0x0000000dff0b7e24 */ /* 0x000fc4000f8e00ff */
[----:B------:R-:W-:Y:S02]  /*bf10*/  IMAD.U32 R10, RZ, RZ, UR14 ;  /* 0x0000000eff0a7e24 */ /* 0x000fe4000f8e00ff */
[----:B------:R-:W-:-:S03]  /*bf20*/  IMAD R11, R11, 0x20, R8 ;  /* 0x000000200b0b7824 */ /* 0x000fc600078e0208 */
[-C--:B---3--:R-:W-:Y:S01]  /*bf30*/  HMMA.16816.F32.BF16 R24, R12, R4.reuse, R24 ;  /* 0x000000040c18723c */ /* 0x088fe20000041818 */
[----:B------:R-:W-:Y:S01]  /*bf40*/  VIADD R8, R11, 0xffffff80 ;  /* 0xffffff800b087836 */ /* 0x000fe20000000000 */
[----:B------:R-:W-:Y:S04]  /*bf50*/  BAR.SYNC.DEFER_BLOCKING 0x0 ;  /* 0x0000000000007b1d */ /* 0x000fe80000010000 */
[----:B------:R-:W-:Y:S02]  /*bf60*/  ISETP.GE.AND P4, PT, R8, R214, PT ;  /* 0x000000d60800720c */ /* 0x000fe40003f86270 */
[----:B------:R-:W-:Y:S01]  /*bf70*/  HMMA.16816.F32.BF16 R28, R16, R4, R28 ;  /* 0x00000004101c723c */ /* 0x000fe2000004181c */
[----:B------:R-:W-:Y:S01]  /*bf80*/  IMAD.U32 R5, RZ, RZ, UR13 ;  /* 0x0000000dff057e24 */ /* 0x000fe2000f8e00ff */
[----:B------:R-:W-:-:S02]  /*bf90*/  SHF.R.U32.HI R4, RZ, 0x5, R169 ;  /* 0x00000005ff047819 */ /* 0x000fc400000116a9 */
[-C--:B------:R-:W-:Y:S02]  /*bfa0*/  ISETP.GE.AND P2, PT, R8, R213.reuse, PT ;  /* 0x000000d50800720c */ /* 0x080fe40003f46270 */
[----:B------:R-:W-:Y:S01]  /*bfb0*/  ISETP.GE.U32.AND P5, PT, R5, 0x5, PT ;  /* 0x000000050500780c */ /* 0x000fe20003fa6070 */
[C---:B------:R-:W-:Y:S01]  /*bfc0*/  VIADD R5, R11.reuse, 0xffffff81 ;  /* 0xffffff810b057836 */ /* 0x040fe20000000000 */
[----:B------:R-:W-:Y:S01]  /*bfd0*/  HMMA.16816.F32.BF16 R20, R12, R6, R20 ;  /* 0x000000060c14723c */ /* 0x000fe20000041814 */
[----:B------:R-:W-:Y:S01]  /*bfe0*/  IMAD R10, R10, 0x8, R4 ;  /* 0x000000080a0a7824 */ /* 0x000fe200078e0204 */
[----:B------:R-:W-:Y:S01]  /*bff0*/  FSEL R15, R184, -INF , !P4 ;  /* 0xff800000b80f7808 */ /* 0x000fe20006000000 */
[----:B------:R-:W-:Y:S01]  /*c000*/  VIADD R13, R11, 0xffffff98 ;  /* 0xffffff980b0d7836 */ /* 0x000fe20000000000 */
[C---:B------:R-:W-:Y:S02]  /*c010*/  ISETP.GE.AND P1, PT, R5.reuse, R213, PT ;  /* 0x000000d50500720c */ /* 0x040fe40003f26270 */
[----:B------:R-:W-:-:S02]  /*c020*/  ISETP.GE.AND P3, PT, R5, R214, PT ;  /* 0x000000d60500720c */ /* 0x000fc40003f66270 */
[----:B------:R-:W-:Y:S01]  /*c030*/  HMMA.16816.F32.BF16 R204, R16, R6, R204 ;  /* 0x0000000610cc723c */ /* 0x000fe200000418cc */
[----:B------:R-:W-:Y:S01]  /*c040*/  VIADD R7, R11, 0xffffff89 ;  /* 0xffffff890b077836 */ /* 0x000fe20000000000 */
[----:B------:R-:W-:Y:S01]  /*c050*/  FSEL R4, R187, -INF , !P1 ;  /* 0xff800000bb047808 */ /* 0x000fe20004800000 */
[----:B------:R-:W-:Y:S01]  /*c060*/  VIADD R6, R11, 0xffffff88 ;  /* 0xffffff880b067836 */ /* 0x000fe20000000000 */
[----:B------:R-:W-:Y:S01]  /*c070*/  FSEL R14, R185, -INF , !P3 ;  /* 0xff800000b90e7808 */ /* 0x000fe20005800000 */
[----:B------:R-:W-:Y:S01]  /*c080*/  VIADD R18, R11, 0xffffff90 ;  /* 0xffffff900b127836 */ /* 0x000fe20000000000 */
        /* <DEDUP_REMOVED lines=8> */
[----:B------:R-:W-:Y:S02]  /*c110*/  FSEL R12, R32, -INF , !P3 ;  /* 0xff800000200c7808 */ /* 0x000fe40005800000 */
[----:B------:R-:W-:Y:S02]  /*c120*/  FMNMX3.FTZ R19, R168, R15, R14, !PT ;  /* 0x0000000fa8137276 */ /* 0x000fe4000781000e */
[----:B------:R-:W-:-:S02]  /*c130*/  FSEL R184, R28, -INF , !P2 ;  /* 0xff8000001cb87808 */ /* 0x000fc40005000000 */
[----:B------:R-:W-:Y:S02]  /*c140*/  FSEL R185, R29, -INF , !P1 ;  /* 0xff8000001db97808 */ /* 0x000fe40004800000 */
[-C--:B------:R-:W-:Y:S02]  /*c150*/  ISETP.GE.AND P2, PT, R13, R214.reuse, PT ;  /* 0x000000d60d00720c */ /* 0x080fe40003f46270 */
[----:B------:R-:W-:Y:S02]  /*c160*/  ISETP.GE.AND P1, PT, R16, R214, PT ;  /* 0x000000d61000720c */ /* 0x000fe40003f26270 */
[----:B------:R-:W-:Y:S02]  /*c170*/  FMNMX3.FTZ R19, R19, R12, R11, !PT ;  /* 0x0000000c13137276 */ /* 0x000fe4000781000b */
[----:B------:R-:W-:Y:S02]  /*c180*/  FSEL R204, R204, -INF , !P2 ;  /* 0xff800000cccc7808 */ /* 0x000fe40005000000 */
[----:B------:R-:W-:-:S02]  /*c190*/  FSEL R205, R205, -INF , !P1 ;  /* 0xff800000cdcd7808 */ /* 0x000fc40004800000 */
[----:B------:R-:W-:Y:S02]  /*c1a0*/  FMNMX3.FTZ R19, R19, R184, R185, !PT ;  /* 0x000000b813137276 */ /* 0x000fe400078100b9 */
[-C--:B------:R-:W-:Y:S02]  /*c1b0*/  ISETP.GE.AND P4, PT, R6, R213.reuse, PT ;  /* 0x000000d50600720c */ /* 0x080fe40003f86270 */
[-C--:B------:R-:W-:Y:S02]  /*c1c0*/  ISETP.GE.AND P3, PT, R7, R213.reuse, PT ;  /* 0x000000d50700720c */ /* 0x080fe40003f66270 */
[----:B------:R-:W-:Y:S02]  /*c1d0*/  ISETP.GE.AND P2, PT, R18, R213, PT ;  /* 0x000000d51200720c */ /* 0x000fe40003f46270 */
[----:B------:R-:W-:Y:S01]  /*c1e0*/  FMNMX3.FTZ R28, R19, R204, R205, !PT ;  /* 0x000000cc131c7276 */ /* 0x000fe200078100cd */
[----:B------:R-:W-:Y:S10]  /*c1f0*/  @!P5 BRA `(.L_x_1115) ;  /* 0x000000000050d947 */ /* 0x000ff40003800000 */
[----:B------:R-:W-:-:S04]  /*c200*/  IMAD.U32 R19, RZ, RZ, UR13 ;  /* 0x0000000dff137e24 */ /* 0x000fc8000f8e00ff */
[----:B------:R-:W-:-:S04]  /*c210*/  VIADD R19, R19, 0xfffffffb ;  /* 0xfffffffb13137836 */ /* 0x000fc80000000000 */
[----:B------:R-:W-:-:S04]  /*c220*/  IMAD.WIDE.U32 R186, R19, R2, RZ ;  /* 0x0000000213ba7225 */ /* 0x000fc800078e00ff */
[----:B------:R-:W-:Y:S02]  /*c230*/  IMAD R19, R19, R3, R187 ;  /* 0x0000000313137224 */ /* 0x000fe400078e02bb */
[----:B------:R-:W-:-:S03]  /*c240*/  IMAD.SHL.U32 R32, R186, 0x20, RZ ;  /* 0x00000020ba207824 */ /* 0x000fc600078e00ff */
[----:B------:R-:W-:Y:S02]  /*c250*/  SHF.L.U64.HI R29, R186, 0x5, R19 ;  /* 0x00000005ba1d7819 */ /* 0x000fe40000010213 */
[----:B------:R-:W-:-:S04]  /*c260*/  LEA R32, P1, R2, R32, 0x4 ;  /* 0x0000002002207211 */ /* 0x000fc800078220ff */
        /* <DEDUP_REMOVED lines=13> */
.L_x_1115:
[----:B------:R-:W2:Y:S01]  /*c340*/  SHFL.BFLY PT, R19, R28, 0x2, 0x1f ;  /* 0x0c401f001c137f89 */ /* 0x000ea200000e0000 */
[----:B------:R-:W-:Y:S01]  /*c350*/  ISETP.GE.AND P1, PT, R17, R213, PT ;  /* 0x000000d51100720c */ /* 0x000fe20003f26270 */
[----:B------:R-:W3:Y:S01]  /*c360*/  LDCU UR4, c[0x0][0x45c] ;  /* 0x00008b80ff0477ac */ /* 0x000ee20008000800 */
[----:B------:R-:W-:Y:S02]  /*c370*/  FSEL R34, R34, -INF , !P4 ;  /* 0xff80000022227808 */ /* 0x000fe40006000000 */
[----:B------:R-:W-:Y:S01]  /*c380*/  FSEL R35, R35, -INF , !P3 ;  /* 0xff80000023237808 */ /* 0x000fe20005800000 */
[----:B------:R-:W-:Y:S01]  /*c390*/  UIADD3 UR6, UPT, UPT, UR18, -0x61c88647, URZ ;  /* 0x9e3779b912067890 */ /* 0x000fe2000fffe0ff */
[----:B------:R-:W-:Y:S01]  /*c3a0*/  FMNMX3.FTZ R29, R167, R9, R4, !PT ;  /* 0x00000009a71d7276 */ /* 0x000fe20007810004 */
[----:B------:R-:W-:Y:S01]  /*c3b0*/  UIADD3 UR5, UPT, UPT, UR18, 0x3c6ef372, URZ ;  /* 0x3c6ef37212057890 */ /* 0x000fe2000fffe0ff */
[----:B-1----:R-:W-:Y:S02]  /*c3c0*/  FSEL R187, R31, -INF , !P1 ;  /* 0xff8000001fbb7808 */ /* 0x002fe40004800000 */
[----:B------:R-:W-:-:S02]  /*c3d0*/  FSEL R186, R30, -INF , !P2 ;  /* 0xff8000001eba7808 */ /* 0x000fc40005000000 */
[C---:B------:R-:W-:Y:S02]  /*c3e0*/  ISETP.GE.AND P1, PT, R8.reuse, R212, PT ;  /* 0x000000d40800720c */ /* 0x040fe40003f26270 */
[----:B------:R-:W-:Y:S02]  /*c3f0*/  ISETP.GE.AND P4, PT, R13, R213, PT ;  /* 0x000000d50d00720c */ /* 0x000fe40003f86270 */
[----:B------:R-:W-:Y:S02]  /*c400*/  ISETP.GE.AND P2, PT, R8, R171, PT ;  /* 0x000000ab0800720c */ /* 0x000fe40003f46270 */
[----:B------:R-:W-:Y:S02]  /*c410*/  ISETP.GE.AND P3, PT, R16, R213, PT ;  /* 0x000000d51000720c */ /* 0x000fe40003f66270 */
[----:B------:R-:W-:Y:S02]  /*c420*/  FMNMX3.FTZ R8, R29, R34, R35, !PT ;  /* 0x000000221d087276 */ /* 0x000fe40007810023 */
[----:B------:R-:W-:-:S02]  /*c430*/  FSEL R206, R206, -INF , !P4 ;  /* 0xff800000cece7808 */ /* 0x000fc40006000000 */
[----:B------:R-:W-:Y:S02]  /*c440*/  FSEL R180, R180, -INF , !P1 ;  /* 0xff800000b4b47808 */ /* 0x000fe40004800000 */
[C---:B------:R-:W-:Y:S02]  /*c450*/  ISETP.GE.AND P4, PT, R5.reuse, R212, PT ;  /* 0x000000d40500720c */ /* 0x040fe40003f86270 */
[----:B------:R-:W-:Y:S02]  /*c460*/  ISETP.GE.AND P1, PT, R5, R171, PT ;  /* 0x000000ab0500720c */ /* 0x000fe40003f26270 */
[----:B------:R-:W-:Y:S02]  /*c470*/  FSEL R207, R207, -INF , !P3 ;  /* 0xff800000cfcf7808 */ /* 0x000fe40005800000 */
[----:B------:R-:W-:Y:S02]  /*c480*/  FMNMX3.FTZ R8, R8, R186, R187, !PT ;  /* 0x000000ba08087276 */ /* 0x000fe400078100bb */
[----:B------:R-:W-:-:S02]  /*c490*/  FSEL R5, R182, -INF , !P2 ;  /* 0xff800000b6057808 */ /* 0x000fc40005000000 */
[----:B------:R-:W-:Y:S02]  /*c4a0*/  ISETP.GE.AND P2, PT, R6, R212, PT ;  /* 0x000000d40600720c */ /* 0x000fe40003f46270 */
[----:B------:R-:W-:Y:S02]  /*c4b0*/  FMNMX3.FTZ R29, R8, R206, R207, !PT ;  /* 0x000000ce081d7276 */ /* 0x000fe400078100cf */
[----:B--2---:R-:W-:Y:S02]  /*c4c0*/  FMNMX.FTZ R19, R28, R19, !PT ;  /* 0x000000131c137209 */ /* 0x004fe40007810000 */
[----:B------:R-:W-:Y:S01]  /*c4d0*/  FSEL R8, R172, -INF , !P2 ;  /* 0xff800000ac087808 */ /* 0x000fe20005000000 */
[----:B------:R-:W-:Y:S01]  /*c4e0*/  SHFL.BFLY PT, R28, R29, 0x2, 0x1f ;  /* 0x0c401f001d1c7f89 */ /* 0x000fe200000e0000 */
[----:B------:R-:W-:Y:S02]  /*c4f0*/  ISETP.GE.AND P3, PT, R6, R171, PT ;  /* 0x000000ab0600720c */ /* 0x000fe40003f66270 */
[----:B------:R-:W-:Y:S01]  /*c500*/  ISETP.GE.AND P2, PT, R18, R212, PT ;  /* 0x000000d41200720c */ /* 0x000fe20003f46270 */
[----:B------:R-:W1:Y:S01]  /*c510*/  SHFL.BFLY PT, R216, R19, 0x1, 0x1f ;  /* 0x0c201f0013d87f89 */ /* 0x000e6200000e0000 */
[----:B------:R-:W-:-:S02]  /*c520*/  FSEL R6, R183, -INF , !P1 ;  /* 0xff800000b7067808 */ /* 0x000fc40004800000 */
[----:B------:R-:W-:Y:S02]  /*c530*/  FSEL R181, R181, -INF , !P4 ;  /* 0xff800000b5b57808 */ /* 0x000fe40006000000 */
[CC--:B------:R-:W-:Y:S02]  /*c540*/  ISETP.GE.AND P1, PT, R7.reuse, R212.reuse, PT ;  /* 0x000000d40700720c */ /* 0x0c0fe40003f26270 */
[----:B------:R-:W-:Y:S02]  /*c550*/  ISETP.GE.AND P4, PT, R7, R171, PT ;  /* 0x000000ab0700720c */ /* 0x000fe40003f86270 */
[----:B------:R-:W-:Y:S02]  /*c560*/  FSEL R244, R24, -INF , !P2 ;  /* 0xff80000018f47808 */ /* 0x000fe40005000000 */
[----:B------:R-:W-:Y:S02]  /*c570*/  FSEL R7, R174, -INF , !P3 ;  /* 0xff800000ae077808 */ /* 0x000fe40005800000 */
[----:B------:R-:W-:-:S02]  /*c580*/  ISETP.GE.AND P2, PT, R13, R212, PT ;  /* 0x000000d40d00720c */ /* 0x000fc40003f46270 */
[----:B------:R-:W-:Y:S02]  /*c590*/  ISETP.GE.AND P3, PT, R17, R212, PT ;  /* 0x000000d41100720c */ /* 0x000fe40003f66270 */
[----:B------:R-:W-:Y:S02]  /*c5a0*/  FSEL R173, R173, -INF , !P1 ;  /* 0xff800000adad7808 */ /* 0x000fe40004800000 */
[----:B------:R-:W-:Y:S02]  /*c5b0*/  FMNMX3.FTZ R218, R166, R180, R181, !PT ;  /* 0x000000b4a6da7276 */ /* 0x000fe400078100b5 */
[----:B------:R-:W-:Y:S02]  /*c5c0*/  FSEL R242, R20, -INF , !P2 ;  /* 0xff80000014f27808 */ /* 0x000fe40005000000 */
[----:B------:R-:W-:Y:S02]  /*c5d0*/  FSEL R243, R25, -INF , !P3 ;  /* 0xff80000019f37808 */ /* 0x000fe40005800000 */
[----:B------:R-:W-:-:S02]  /*c5e0*/  ISETP.GE.AND P2, PT, R16, R212, PT ;  /* 0x000000d41000720c */ /* 0x000fc40003f46270 */
[----:B------:R-:W-:Y:S02]  /*c5f0*/  FMNMX3.FTZ R218, R218, R8, R173, !PT ;  /* 0x00000008dada7276 */ /* 0x000fe400078100ad */
[----:B------:R-:W-:Y:S02]  /*c600*/  ISETP.GE.AND P3, PT, R17, R171, PT ;  /* 0x000000ab1100720c */ /* 0x000fe40003f66270 */
[----:B------:R-:W-:Y:S02]  /*c610*/  MOV R17, UR13 ;  /* 0x0000000d00117c02 */ /* 0x000fe40008000f00 */
[----:B------:R-:W-:Y:S02]  /*c620*/  FSEL R32, R21, -INF , !P2 ;  /* 0xff80000015207808 */ /* 0x000fe40005000000 */
[----:B------:R-:W-:Y:S02]  /*c630*/  FMNMX3.FTZ R218, R218, R244, R243, !PT ;  /* 0x000000f4dada7276 */ /* 0x000fe400078100f3 */
[----:B------:R-:W-:-:S02]  /*c640*/  IADD3 R17, PT, PT, R17, -0x4, RZ ;  /* 0xfffffffc11117810 */ /* 0x000fc40007ffe0ff */
[----:B------:R-:W-:Y:S02]  /*c650*/  FMNMX3.FTZ R218, R218, R242, R32, !PT ;  /* 0x000000f2dada7276 */ /* 0x000fe40007810020 */
[----:B------:R-:W-:Y:S01]  /*c660*/  LOP3.LUT R248, R17, UR19, R179, 0x96, !PT ;  /* 0x0000001311f87c12 */ /* 0x000fe2000f8e96b3 */
[----:B------:R-:W-:Y:S01]  /*c670*/  IMAD R17, R10, -0x326172a9, RZ ;  /* 0xcd9e8d570a117824 */ /* 0x000fe200078e02ff */
[----:B-1----:R-:W-:Y:S01]  /*c680*/  FMNMX.FTZ R216, R19, R216, !PT ;  /* 0x000000d813d87209 */ /* 0x002fe20007810000 */
[----:B------:R-:W1:Y:S01]  /*c690*/  SHFL.BFLY PT, R10, R218, 0x2, 0x1f ;  /* 0x0c401f00da0a7f89 */ /* 0x000e6200000e0000 */
[----:B------:R-:W-:Y:S01]  /*c6a0*/  ISETP.GE.AND P2, PT, R13, R171, PT ;  /* 0x000000ab0d00720c */ /* 0x000fe20003f46270 */
[----:B------:R-:W-:Y:S01]  /*c6b0*/  IMAD.WIDE.U32 R248, R248, -0x326172a9, RZ ;  /* 0xcd9e8d57f8f87825 */ /* 0x000fe200078e00ff */
[----:B------:R-:W-:-:S03]  /*c6c0*/  FSEL R13, R175, -INF , !P4 ;  /* 0xff800000af0d7808 */ /* 0x000fc60006000000 */
[C---:B---3--:R-:W-:Y:S01]  /*c6d0*/  FMUL.FTZ R195, R216.reuse, UR4 ;  /* 0x00000004d8c37c20 */ /* 0x048fe20008410000 */
[----:B------:R-:W-:Y:S02]  /*c6e0*/  FSETP.NEU.FTZ.AND P4, PT, R216, -INF , PT ;  /* 0xff800000d800780b */ /* 0x000fe40003f9d000 */
[----:B------:R-:W-:Y:S02]  /*c6f0*/  ISETP.GE.AND P1, PT, R18, R171, PT ;  /* 0x000000ab1200720c */ /* 0x000fe40003f26270 */
[----:B------:R-:W-:Y:S02]  /*c700*/  FSEL R195, R195, RZ, P4 ;  /* 0x000000ffc3c37208 */ /* 0x000fe40002000000 */
[----:B------:R-:W-:Y:S02]  /*c710*/  FSEL R222, R26, -INF , !P1 ;  /* 0xff8000001ade7808 */ /* 0x000fe40004800000 */
[----:B------:R-:W-:Y:S01]  /*c720*/  FMNMX.FTZ R29, R29, R28, !PT ;  /* 0x0000001c1d1d7209 */ /* 0x000fe20007810000 */
[--C-:B------:R-:W-:Y:S01]  /*c730*/  FFMA.FTZ R172, R15, UR4, -R195.reuse ;  /* 0x000000040fac7c23 */ /* 0x100fe200080108c3 */
[----:B------:R-:W-:Y:S01]  /*c740*/  FMNMX3.FTZ R15, R165, R5, R6, !PT ;  /* 0x00000005a50f7276 */ /* 0x000fe20007810006 */
[--C-:B------:R-:W-:Y:S01]  /*c750*/  FFMA.FTZ R192, R11, UR4, -R195.reuse ;  /* 0x000000040bc07c23 */ /* 0x100fe200080108c3 */
[----:B------:R-:W-:Y:S01]  /*c760*/  ISETP.GE.AND P1, PT, R16, R171, PT ;  /* 0x000000ab1000720c */ /* 0x000fe20003f26270 */
[----:B------:R-:W2:Y:S01]  /*c770*/  SHFL.BFLY PT, R219, R29, 0x1, 0x1f ;  /* 0x0c201f001ddb7f89 */ /* 0x000ea200000e0000 */
[----:B------:R-:W-:Y:S01]  /*c780*/  FSEL R233, R27, -INF , !P3 ;  /* 0xff8000001be97808 */ /* 0x000fe20005800000 */
[--C-:B------:R-:W-:Y:S01]  /*c790*/  FFMA.FTZ R193, R12, UR4, -R195.reuse ;  /* 0x000000040cc17c23 */ /* 0x100fe200080108c3 */
[----:B------:R-:W-:Y:S01]  /*c7a0*/  FSEL R33, R22, -INF , !P2 ;  /* 0xff80000016217808 */ /* 0x000fe20005000000 */
[--C-:B------:R-:W-:Y:S01]  /*c7b0*/  FFMA.FTZ R194, R14, UR4, -R195.reuse ;  /* 0x000000040ec27c23 */ /* 0x100fe200080108c3 */
[----:B------:R-:W-:Y:S01]  /*c7c0*/  FSEL R221, R23, -INF , !P1 ;  /* 0xff80000017dd7808 */ /* 0x000fe20004800000 */
[----:B------:R-:W-:Y:S01]  /*c7d0*/  MUFU.EX2 R192, R192 ;  /* 0x000000c000c07308 */ /* 0x000fe20000000800 */
[----:B-1----:R-:W-:Y:S01]  /*c7e0*/  FMNMX.FTZ R218, R218, R10, !PT ;  /* 0x0000000adada7209 */ /* 0x002fe20007810000 */
[----:B------:R-:W-:Y:S01]  /*c7f0*/  FFMA.FTZ R184, R184, UR4, -R195 ;  /* 0x00000004b8b87c23 */ /* 0x000fe200080108c3 */
[----:B------:R-:W-:-:S02]  /*c800*/  FMNMX3.FTZ R10, R15, R7, R13, !PT ;  /* 0x000000070f0a7276 */ /* 0x000fc4000781000d */
[----:B------:R-:W-:Y:S01]  /*c810*/  LOP3.LUT R17, R17, UR6, R249, 0x96, !PT ;  /* 0x0000000611117c12 */ /* 0x000fe2000f8e96f9 */
[----:B------:R-:W1:Y:S01]  /*c820*/  SHFL.BFLY PT, R12, R218, 0x1, 0x1f ;  /* 0x0c201f00da0c7f89 */ /* 0x000e6200000e0000 */
[----:B------:R-:W-:Y:S01]  /*c830*/  FMNMX3.FTZ R10, R10, R222, R233, !PT ;  /* 0x000000de0a0a7276 */ /* 0x000fe200078100e9 */
[----:B------:R-:W-:Y:S01]  /*c840*/  MUFU.EX2 R193, R193 ;  /* 0x000000c100c17308 */ /* 0x000fe20000000800 */
[----:B------:R-:W-:Y:S01]  /*c850*/  LOP3.LUT R202, R248, UR5, R239, 0x96, !PT ;  /* 0x00000005f8ca7c12 */ /* 0x000fe2000f8e96ef */
[----:B------:R-:W-:Y:S01]  /*c860*/  IMAD.WIDE.U32 R210, R17, -0x2daee0ad, RZ ;  /* 0xd2511f5311d27825 */ /* 0x000fe200078e00ff */
[----:B------:R-:W-:Y:S02]  /*c870*/  FMNMX3.FTZ R10, R10, R33, R221, !PT ;  /* 0x000000210a0a7276 */ /* 0x000fe400078100dd */
[----:B------:R-:W-:Y:S01]  /*c880*/  LOP3.LUT R17, R176, UR6, R249, 0x96, !PT ;  /* 0x00000006b0117c12 */ /* 0x000fe2000f8e96f9 */
[----:B------:R-:W-:Y:S01]  /*c890*/  IMAD.WIDE.U32 R202, R202, -0x2daee0ad, RZ ;  /* 0xd2511f53caca7825 */ /* 0x000fe200078e00ff */
[----:B------:R-:W-:Y:S01]  /*c8a0*/  LOP3.LUT R248, R248, UR5, R235, 0x96, !PT ;  /* 0x00000005f8f87c12 */ /* 0x000fe2000f8e96eb */
[----:B------:R-:W3:Y:S01]  /*c8b0*/  SHFL.BFLY PT, R11, R10, 0x2, 0x1f ;  /* 0x0c401f000a0b7f89 */ /* 0x000ee200000e0000 */
[----:B------:R-:W-:Y:S01]  /*c8c0*/  LOP3.LUT R16, R240, UR24, R211, 0x96, !PT ;  /* 0x00000018f0107c12 */ /* 0x000fe2000f8e96d3 */
[----:B------:R-:W-:Y:S01]  /*c8d0*/  IMAD.WIDE.U32 R250, R17, -0x2daee0ad, RZ ;  /* 0xd2511f5311fa7825 */ /* 0x000fe200078e00ff */
[----:B--2---:R-:W-:Y:S01]  /*c8e0*/  FMNMX.FTZ R219, R29, R219, !PT ;  /* 0x000000db1ddb7209 */ /* 0x004fe20007810000 */
[----:B------:R-:W2:Y:S01]  /*c8f0*/  S2UR UR6, SR_CgaCtaId ;  /* 0x00000000000679c3 */ /* 0x000ea20000008800 */
[----:B------:R-:W-:Y:S01]  /*c900*/  LOP3.LUT R210, R210, UR22, R203, 0x96, !PT ;  /* 0x00000016d2d27c12 */ /* 0x000fe2000f8e96cb */
[----:B------:R-:W-:Y:S01]  /*c910*/  IMAD.WIDE.U32 R248, R248, -0x2daee0ad, RZ ;  /* 0xd2511f53f8f87825 */ /* 0x000fe200078e00ff */
[----:B------:R-:W-:-:S03]  /*c920*/  LOP3.LUT R15, R236, UR24, R251, 0x96, !PT ;  /* 0x00000018ec0f7c12 */ /* 0x000fc6000f8e96fb */
[C---:B------:R-:W-:Y:S01]  /*c930*/  FMUL.FTZ R196, R219.reuse, UR4 ;  /* 0x00000004dbc47c20 */ /* 0x040fe20008410000 */
[----:B------:R-:W-:Y:S01]  /*c940*/  FSETP.NEU.FTZ.AND P3, PT, R219, -INF , PT ;  /* 0xff800000db00780b */ /* 0x000fe20003f7d000 */
[----:B------:R-:W-:Y:S01]  /*c950*/  IMAD.WIDE.U32 R16, R16, -0x326172a9, RZ ;  /* 0xcd9e8d5710107825 */ /* 0x000fe200078e00ff */
[----:B------:R-:W-:Y:S01]  /*c960*/  LOP3.LUT R250, R250, UR22, R249, 0x96, !PT ;  /* 0x00000016fafa7c12 */ /* 0x000fe2000f8e96f9 */
[----:B------:R-:W-:Y:S01]  /*c970*/  MUFU.EX2 R172, R172 ;  /* 0x000000ac00ac7308 */ /* 0x000fe20000000800 */
[----:B------:R-:W-:Y:S01]  /*c980*/  FSEL R196, R196, RZ, P3 ;  /* 0x000000ffc4c47208 */ /* 0x000fe20001800000 */
[----:B------:R-:W-:Y:S01]  /*c990*/  IMAD.WIDE.U32 R210, R210, -0x326172a9, RZ ;  /* 0xcd9e8d57d2d27825 */ /* 0x000fe200078e00ff */
[----:B------:R-:W-:Y:S01]  /*c9a0*/  LOP3.LUT R14, R238, UR23, R17, 0x96, !PT ;  /* 0x00000017ee0e7c12 */ /* 0x000fe2000f8e9611 */
[----:B------:R-:W-:Y:S01]  /*c9b0*/  UMOV UR5, 0x400 ;  /* 0x0000040000057882 */ /* 0x000fe20000000000 */
[----:B-1----:R-:W-:Y:S01]  /*c9c0*/  FMNMX.FTZ R218, R218, R12, !PT ;  /* 0x0000000cdada7209 */ /* 0x002fe20007810000 */
[----:B------:R-:W-:Y:S01]  /*c9d0*/  IMAD.WIDE.U32 R246, R15, -0x326172a9, RZ ;  /* 0xcd9e8d570ff67825 */ /* 0x000fe200078e00ff */
[----:B------:R-:W-:-:S03]  /*c9e0*/  LOP3.LUT R208, R16, UR21, R211, 0x96, !PT ;  /* 0x0000001510d07c12 */ /* 0x000fc6000f8e96d3 */
[--C-:B------:R-:W-:Y:S01]  /*c9f0*/  FFMA.FTZ R191, R9, UR4, -R196.reuse ;  /* 0x0000000409bf7c23 */ /* 0x100fe200080108c4 */
[----:B------:R-:W-:Y:S01]  /*ca00*/  FFMA.FTZ R190, R4, UR4, -R196 ;  /* 0x0000000404be7c23 */ /* 0x000fe200080108c4 */
[----:B------:R-:W-:Y:S01]  /*ca10*/  IMAD.WIDE.U32 R250, R250, -0x326172a9, RZ ;  /* 0xcd9e8d57fafa7825 */ /* 0x000fe200078e00ff */
[----:B------:R-:W-:-:S03]  /*ca20*/  LOP3.LUT R9, R234, UR23, R247, 0x96, !PT ;  /* 0x00000017ea097c12 */ /* 0x000fc6000f8e96f7 */
[----:B------:R-:W-:Y:S01]  /*ca30*/  FFMA.FTZ R188, R35, UR4, -R196 ;  /* 0x0000000423bc7c23 */ /* 0x000fe200080108c4 */
[----:B---3--:R-:W-:Y:S01]  /*ca40*/  FMNMX.FTZ R11, R10, R11, !PT ;  /* 0x0000000b0a0b7209 */ /* 0x008fe20007810000 */
[----:B------:R-:W-:Y:S01]  /*ca50*/  IMAD.WIDE.U32 R14, R14, -0x2daee0ad, RZ ;  /* 0xd2511f530e0e7825 */ /* 0x000fe200078e00ff */
[----:B------:R-:W-:-:S03]  /*ca60*/  LOP3.LUT R246, R246, UR21, R251, 0x96, !PT ;  /* 0x00000015f6f67c12 */ /* 0x000fc6000f8e96fb */
[----:B------:R-:W-:Y:S01]  /*ca70*/  FFMA.FTZ R189, R34, UR4, -R196 ;  /* 0x0000000422bd7c23 */ /* 0x000fe200080108c4 */
[----:B------:R-:W-:Y:S01]  /*ca80*/  FSETP.NEU.FTZ.AND P2, PT, R218, -INF , PT ;  /* 0xff800000da00780b */ /* 0x000fe20003f5d000 */
[----:B------:R-:W1:Y:S01]  /*ca90*/  SHFL.BFLY PT, R217, R11, 0x1, 0x1f ;  /* 0x0c201f000bd97f89 */ /* 0x000e6200000e0000 */
[----:B------:R-:W-:Y:S01]  /*caa0*/  IMAD.WIDE.U32 R208, R208, -0x2daee0ad, RZ ;  /* 0xd2511f53d0d07825 */ /* 0x000fe200078e00ff */
[----:B------:R-:W-:Y:S01]  /*cab0*/  LOP3.LUT R202, R202, UR20, R15, 0x96, !PT ;  /* 0x00000014caca7c12 */ /* 0x000fe2000f8e960f */
[----:B------:R-:W-:Y:S01]  /*cac0*/  MUFU.EX2 R188, R188 ;  /* 0x000000bc00bc7308 */ /* 0x000fe20000000800 */
[----:B--2---:R-:W-:Y:S01]  /*cad0*/  ULEA UR5, UR6, UR5, 0x18 ;  /* 0x0000000506057291 */ /* 0x004fe2000f8ec0ff */
[----:B------:R-:W-:Y:S01]  /*cae0*/  IMAD.WIDE.U32 R20, R9, -0x2daee0ad, RZ ;  /* 0xd2511f5309147825 */ /* 0x000fe200078e00ff */
[----:B------:R-:W-:-:S03]  /*caf0*/  LOP3.LUT R4, R14, UR10, R209, 0x96, !PT ;  /* 0x0000000a0e047c12 */ /* 0x000fc6000f8e96d1 */
[----:B------:R-:W-:Y:S01]  /*cb00*/  FMUL.FTZ R9, R218, UR4 ;  /* 0x00000004da097c20 */ /* 0x000fe20008410000 */
[----:B------:R-:W-:Y:S01]  /*cb10*/  MOV R211, 0x20 ;  /* 0x0000002000d37802 */ /* 0x000fe20000000f00 */
[----:B------:R-:W-:Y:S01]  /*cb20*/  IMAD.WIDE.U32 R246, R246, -0x2daee0ad, RZ ;  /* 0xd2511f53f6f67825 */ /* 0x000fe200078e00ff */
[----:B------:R-:W-:Y:S01]  /*cb30*/  LOP3.LUT R248, R248, UR20, R21, 0x96, !PT ;  /* 0x00000014f8f87c12 */ /* 0x000fe2000f8e9615 */
[----:B------:R-:W2:Y:S01]  /*cb40*/  MUFU.EX2 R189, R189 ;  /* 0x000000bd00bd7308 */ /* 0x000ea20000000800 */
[----:B------:R-:W-:Y:S01]  /*cb50*/  FSEL R35, R9, RZ, P2 ;  /* 0x000000ff09237208 */ /* 0x000fe20001000000 */
[----:B------:R-:W-:Y:S01]  /*cb60*/  IMAD.WIDE.U32 R202, R202, -0x326172a9, RZ ;  /* 0xcd9e8d57caca7825 */ /* 0x000fe200078e00ff */
[----:B------:R-:W-:-:S03]  /*cb70*/  LOP3.LUT R20, R20, UR10, R247, 0x96, !PT ;  /* 0x0000000a14147c12 */ /* 0x000fc6000f8e96f7 */
[----:B------:R-:W-:Y:S01]  /*cb80*/  FFMA.FTZ R207, R207, UR4, -R196 ;  /* 0x00000004cfcf7c23 */ /* 0x000fe200080108c4 */
[----:B------:R-:W-:Y:S01]  /*cb90*/  LEA R215, R215, UR5, 0x1 ;  /* 0x00000005d7d77c11 */ /* 0x000fe2000f8e08ff */
[----:B------:R-:W-:-:S04]  /*cba0*/  IMAD.WIDE.U32 R14, R4, -0x326172a9, RZ ;  /* 0xcd9e8d57040e7825 */ /* 0x000fc800078e00ff */
[--C-:B------:R-:W-:Y:S01]  /*cbb0*/  FFMA.FTZ R182, R181, UR4, -R35.reuse ;  /* 0x00000004b5b67c23 */ /* 0x100fe20008010823 */
[--C-:B------:R-:W-:Y:S01]  /*cbc0*/  FFMA.FTZ R181, R8, UR4, -R35.reuse ;  /* 0x0000000408b57c23 */ /* 0x100fe20008010823 */
[----:B------:R-:W-:Y:S01]  /*cbd0*/  FFMA.FTZ R183, R180, UR4, -R35 ;  /* 0x00000004b4b77c23 */ /* 0x000fe20008010823 */
[----:B------:R-:W-:Y:S01]  /*cbe0*/  IMAD.WIDE.U32 R20, R20, -0x326172a9, RZ ;  /* 0xcd9e8d5714147825 */ /* 0x000fe200078e00ff */
[----:B------:R-:W-:-:S03]  /*cbf0*/  LOP3.LUT R16, R202, UR9, R15, 0x96, !PT ;  /* 0x00000009ca107c12 */ /* 0x000fc6000f8e960f */
[--C-:B------:R-:W-:Y:S01]  /*cc00*/  FFMA.FTZ R180, R173, UR4, -R35.reuse ;  /* 0x00000004adb47c23 */ /* 0x100fe20008010823 */
[----:B-1----:R-:W-:Y:S01]  /*cc10*/  FMNMX.FTZ R217, R11, R217, !PT ;  /* 0x000000d90bd97209 */ /* 0x002fe20007810000 */
[----:B------:R-:W-:Y:S01]  /*cc20*/  IMAD.WIDE.U32 R248, R248, -0x326172a9, RZ ;  /* 0xcd9e8d57f8f87825 */ /* 0x000fe200078e00ff */
[----:B------:R-:W-:Y:S01]  /*cc30*/  MOV R15, R20 ;  /* 0x00000014000f7202 */ /* 0x000fe20000000f00 */
[----:B------:R-:W1:Y:S01]  /*cc40*/  MUFU.EX2 R194, R194 ;  /* 0x000000c200c27308 */ /* 0x000e620000000800 */
[C---:B------:R-:W-:Y:S01]  /*cc50*/  LOP3.LUT R11, R16.reuse, 0xffff, RZ, 0xc0, !PT ;  /* 0x0000ffff100b7812 */ /* 0x040fe200078ec0ff */
[----:B------:R-:W-:Y:S01]  /*cc60*/  FMUL.FTZ R34, R217, UR4 ;  /* 0x00000004d9227c20 */ /* 0x000fe20008410000 */
[----:B------:R-:W-:Y:S01]  /*cc70*/  LOP3.LUT R8, R15, 0xff, RZ, 0xc0, !PT ;  /* 0x000000ff0f087812 */ /* 0x000fe200078ec0ff */
[----:B------:R-:W-:Y:S01]  /*cc80*/  LDSM.16.MT88.4 R24, [R215+0xb000] ;  /* 0x00b00000d718783b */ /* 0x000fe20000004200 */
[----:B------:R-:W-:Y:S01]  /*cc90*/  LOP3.LUT R15, R16, 0xff, RZ, 0xc0, !PT ;  /* 0x000000ff100f7812 */ /* 0x000fe200078ec0ff */
[----:B------:R-:W-:Y:S01]  /*cca0*/  FFMA.FTZ R244, R244, UR4, -R35 ;  /* 0x00000004f4f47c23 */ /* 0x000fe20008010823 */
[----:B------:R-:W-:Y:S01]  /*ccb0*/  SHF.R.U32.HI R11, RZ, 0x8, R11 ;  /* 0x00000008ff0b7819 */ /* 0x000fe2000001160b */
[----:B------:R-:W-:Y:S01]  /*ccc0*/  MUFU.EX2 R191, R191 ;  /* 0x000000bf00bf7308 */ /* 0x000fe20000000800 */
[----:B------:R-:W-:Y:S01]  /*ccd0*/  FSETP.NEU.FTZ.AND P1, PT, R217, -INF , PT ;  /* 0xff800000d900780b */ /* 0x000fe20003f3d000 */
[----:B------:R-:W-:Y:S01]  /*cce0*/  FFMA.FTZ R243, R243, UR4, -R35 ;  /* 0x00000004f3f37c23 */ /* 0x000fe20008010823 */
[----:B------:R-:W-:Y:S01]  /*ccf0*/  PRMT R11, R15, 0x5410, R11 ;  /* 0x000054100f0b7816 */ /* 0x000fe2000000000b */
[--C-:B------:R-:W-:Y:S01]  /*cd00*/  FFMA.FTZ R242, R242, UR4, -R35.reuse ;  /* 0x00000004f2f27c23 */ /* 0x100fe20008010823 */
[----:B------:R-:W3:Y:S01]  /*cd10*/  LDC R15, c[0x0][0x4f8] ;  /* 0x00013e00ff0f7b82 */ /* 0x000ee20000000800 */
[----:B------:R-:W-:Y:S01]  /*cd20*/  FSEL R34, R34, RZ, P1 ;  /* 0x000000ff22227208 */ /* 0x000fe20000800000 */
[----:B------:R-:W-:Y:S01]  /*cd30*/  FFMA.FTZ R245, R32, UR4, -R35 ;  /* 0x0000000420f57c23 */ /* 0x000fe20008010823 */
[----:B------:R-:W-:Y:S01]  /*cd40*/  MOV R17, R14 ;  /* 0x0000000e00117202 */ /* 0x000fe20000000f00 */
[----:B------:R-:W4:Y:S01]  /*cd50*/  MUFU.EX2 R190, R190 ;  /* 0x000000be00be7308 */ /* 0x000f220000000800 */
[----:B------:R-:W-:Y:S01]  /*cd60*/  PRMT R12, R14, 0x7771, RZ ;  /* 0x000077710e0c7816 */ /* 0x000fe200000000ff */
[--C-:B------:R-:W-:Y:S01]  /*cd70*/  FFMA.FTZ R174, R6, UR4, -R34.reuse ;  /* 0x0000000406ae7c23 */ /* 0x100fe20008010822 */
[----:B------:R-:W-:Y:S01]  /*cd80*/  FSEL R6, R216, RZ, P4 ;  /* 0x000000ffd8067208 */ /* 0x000fe20002000000 */
[--C-:B------:R-:W-:Y:S01]  /*cd90*/  FFMA.FTZ R175, R5, UR4, -R34.reuse ;  /* 0x0000000405af7c23 */ /* 0x100fe20008010822 */
[----:B------:R-:W-:Y:S01]  /*cda0*/  LOP3.LUT R17, R17, 0xff, RZ, 0xc0, !PT ;  /* 0x000000ff11117812 */ /* 0x000fe200078ec0ff */
[----:B------:R-:W-:Y:S01]  /*cdb0*/  FFMA.FTZ R173, R7, UR4, -R34 ;  /* 0x0000000407ad7c23 */ /* 0x000fe20008010822 */
[----:B------:R-:W-:Y:S01]  /*cdc0*/  PRMT R19, R14, 0x7773, RZ ;  /* 0x000077730e137816 */ /* 0x000fe200000000ff */
[----:B------:R-:W-:Y:S01]  /*cdd0*/  FADD.FTZ R6, R168, -R6 ;  /* 0x80000006a8067221 */ /* 0x000fe20000010000 */
[----:B------:R-:W-:Y:S01]  /*cde0*/  PRMT R14, R14, 0x7772, RZ ;  /* 0x000077720e0e7816 */ /* 0x000fe200000000ff */
[----:B------:R-:W-:Y:S01]  /*cdf0*/  FFMA.FTZ R168, R13, UR4, -R34 ;  /* 0x000000040da87c23 */ /* 0x000fe20008010822 */
[----:B------:R-:W-:Y:S01]  /*ce00*/  PRMT R12, R17, 0x5410, R12 ;  /* 0x00005410110c7816 */ /* 0x000fe2000000000c */
[----:B------:R-:W-:Y:S01]  /*ce10*/  MUFU.EX2 R183, R183 ;  /* 0x000000b700b77308 */ /* 0x000fe20000000800 */
[----:B------:R-:W-:Y:S01]  /*ce20*/  PRMT R18, R20, 0x7773, RZ ;  /* 0x0000777314127816 */ /* 0x000fe200000000ff */
[----:B------:R-:W-:Y:S01]  /*ce30*/  FMUL.FTZ R197, R6, UR4 ;  /* 0x0000000406c57c20 */ /* 0x000fe20008410000 */
[----:B------:R-:W-:Y:S01]  /*ce40*/  PRMT R4, R20, 0x7772, RZ ;  /* 0x0000777214047816 */ /* 0x000fe200000000ff */
[--C-:B------:R-:W-:Y:S01]  /*ce50*/  FFMA.FTZ R222, R222, UR4, -R34.reuse ;  /* 0x00000004dede7c23 */ /* 0x100fe20008010822 */
[----:B------:R-:W-:Y:S01]  /*ce60*/  LOP3.LUT R9, R248, UR9, R21, 0x96, !PT ;  /* 0x00000009f8097c12 */ /* 0x000fe2000f8e9615 */
[--C-:B------:R-:W-:Y:S01]  /*ce70*/  FFMA.FTZ R233, R233, UR4, -R34.reuse ;  /* 0x00000004e9e97c23 */ /* 0x100fe20008010822 */
[----:B------:R-:W-:Y:S01]  /*ce80*/  PRMT R14, R14, 0x5410, R19 ;  /* 0x000054100e0e7816 */ /* 0x000fe20000000013 */
[----:B------:R-:W5:Y:S01]  /*ce90*/  MUFU.EX2 R182, R182 ;  /* 0x000000b600b67308 */ /* 0x000f620000000800 */
[----:B---3--:R-:W-:Y:S01]  /*cea0*/  LOP3.LUT R15, R15, 0xff, RZ, 0xc0, !PT ;  /* 0x000000ff0f0f7812 */ /* 0x008fe200078ec0ff */
[----:B------:R-:W-:Y:S01]  /*ceb0*/  FFMA.FTZ R33, R33, UR4, -R34 ;  /* 0x0000000421217c23 */ /* 0x000fe20008010822 */
[----:B------:R-:W-:Y:S01]  /*cec0*/  PRMT R10, R20, 0x7771, RZ ;  /* 0x00007771140a7816 */ /* 0x000fe200000000ff */
[--C-:B------:R-:W-:Y:S01]  /*ced0*/  FFMA.FTZ R186, R186, UR4, -R196.reuse ;  /* 0x00000004baba7c23 */ /* 0x100fe200080108c4 */
[----:B------:R-:W-:Y:S01]  /*cee0*/  LEA R201, R15, R15, 0x10 ;  /* 0x0000000f0fc97211 */ /* 0x000fe200078e80ff */
[----:B------:R-:W-:Y:S01]  /*cef0*/  FFMA.FTZ R187, R187, UR4, -R196 ;  /* 0x00000004bbbb7c23 */ /* 0x000fe200080108c4 */
[--C-:B------:R-:W-:Y:S01]  /*cf00*/  PRMT R4, R4, 0x5410, R18.reuse ;  /* 0x0000541004047816 */ /* 0x100fe20000000012 */
[----:B------:R-:W-:Y:S01]  /*cf10*/  MUFU.EX2 R181, R181 ;  /* 0x000000b500b57308 */ /* 0x000fe20000000800 */
[----:B------:R-:W-:-:S02]  /*cf20*/  PRMT R18, R16, 0x7632, R18 ;  /* 0x0000763210127816 */ /* 0x000fc40000000012 */
[----:B------:R-:W-:Y:S02]  /*cf30*/  HSET2.LE.AND R6, R12, R201, PT ;  /* 0x000000c90c067233 */ /* 0x000fe40003803000 */
[----:B------:R-:W-:Y:S02]  /*cf40*/  LOP3.LUT R17, R9, 0xffff, RZ, 0xc0, !PT ;  /* 0x0000ffff09117812 */ /* 0x000fe400078ec0ff */
[----:B------:R-:W-:Y:S01]  /*cf50*/  FSEL R12, R217, RZ, P1 ;  /* 0x000000ffd90c7208 */ /* 0x000fe20000800000 */
[----:B------:R-:W-:Y:S01]  /*cf60*/  MUFU.EX2 R180, R180 ;  /* 0x000000b400b47308 */ /* 0x000fe20000000800 */
[--C-:B------:R-:W-:Y:S02]  /*cf70*/  SHF.R.U32.HI R5, RZ, 0x18, R16.reuse ;  /* 0x00000018ff057819 */ /* 0x100fe40000011610 */
[----:B------:R-:W-:Y:S01]  /*cf80*/  PRMT R16, R9, 0x7632, R16 ;  /* 0x0000763209107816 */ /* 0x000fe20000000010 */
[----:B------:R-:W-:Y:S01]  /*cf90*/  FADD.FTZ R12, R165, -R12 ;  /* 0x8000000ca50c7221 */ /* 0x000fe20000010000 */
[----:B------:R-:W-:-:S02]  /*cfa0*/  LOP3.LUT R7, R14, 0xff00ff, RZ, 0xc0, !PT ;  /* 0x00ff00ff0e077812 */ /* 0x000fc400078ec0ff */
[----:B------:R-:W-:Y:S01]  /*cfb0*/  PRMT R10, R8, 0x5410, R10 ;  /* 0x00005410080a7816 */ /* 0x000fe2000000000a */
[----:B------:R-:W-:Y:S01]  /*cfc0*/  MUFU.EX2 R175, R175 ;  /* 0x000000af00af7308 */ /* 0x000fe20000000800 */
[----:B------:R-:W-:Y:S01]  /*cfd0*/  LOP3.LUT R8, R9, 0xff, RZ, 0xc0, !PT ;  /* 0x000000ff09087812 */ /* 0x000fe200078ec0ff */
[----:B------:R-:W-:Y:S01]  /*cfe0*/  FMUL.FTZ R12, R12, UR4 ;  /* 0x000000040c0c7c20 */ /* 0x000fe20008410000 */
[----:B------:R-:W-:Y:S02]  /*cff0*/  LOP3.LUT R18, R18, 0xff, RZ, 0xc0, !PT ;  /* 0x000000ff12127812 */ /* 0x000fe400078ec0ff */
[----:B------:R-:W-:Y:S02]  /*d000*/  SHF.R.U32.HI R17, RZ, 0x8, R17 ;  /* 0x00000008ff117819 */ /* 0x000fe40000011611 */
[----:B------:R-:W-:Y:S01]  /*d010*/  FSEL R13, R218, RZ, P2 ;  /* 0x000000ffda0d7208 */ /* 0x000fe20001000000 */
[----:B------:R-:W-:Y:S01]  /*d020*/  MUFU.EX2 R174, R174 ;  /* 0x000000ae00ae7308 */ /* 0x000fe20000000800 */
[----:B------:R-:W-:-:S02]  /*d030*/  LOP3.LUT R16, R16, 0xff, RZ, 0xc0, !PT ;  /* 0x000000ff10107812 */ /* 0x000fc400078ec0ff */
[----:B------:R-:W-:Y:S01]  /*d040*/  SHF.R.U32.HI R9, RZ, 0x18, R9 ;  /* 0x00000018ff097819 */ /* 0x000fe20000011609 */
[----:B------:R-:W-:Y:S01]  /*d050*/  FADD.FTZ R13, R166, -R13 ;  /* 0x8000000da60d7221 */ /* 0x000fe20000010000 */
[----:B------:R-:W-:Y:S02]  /*d060*/  HSET2.LE.AND R7, R7, R201, PT ;  /* 0x000000c907077233 */ /* 0x000fe40003803000 */
[----:B------:R-:W-:Y:S01]  /*d070*/  PRMT R5, R18, 0x5410, R5 ;  /* 0x0000541012057816 */ /* 0x000fe20000000005 */
[----:B------:R-:W-:Y:S01]  /*d080*/  MUFU.EX2 R173, R173 ;  /* 0x000000ad00ad7308 */ /* 0x000fe20000000800 */
[----:B------:R-:W-:Y:S01]  /*d090*/  PRMT R8, R8, 0x5410, R17 ;  /* 0x0000541008087816 */ /* 0x000fe20000000011 */
[----:B------:R-:W-:Y:S01]  /*d0a0*/  FMUL.FTZ R199, R13, UR4 ;  /* 0x000000040dc77c20 */ /* 0x000fe20008410000 */
[----:B--2---:R-:W-:Y:S02]  /*d0b0*/  F2FP.BF16.F32.PACK_AB R14, R188, R189 ;  /* 0x000000bdbc0e723e */ /* 0x004fe400000010ff */
[----:B------:R-:W-:-:S02]  /*d0c0*/  F2FP.BF16.F32.PACK_AB R15, R192, R193 ;  /* 0x000000c1c00f723e */ /* 0x000fc400000010ff */
[----:B------:R-:W-:Y:S01]  /*d0d0*/  PRMT R9, R16, 0x5410, R9 ;  /* 0x0000541010097816 */ /* 0x000fe20000000009 */
[----:B------:R-:W-:Y:S01]  /*d0e0*/  MUFU.EX2 R168, R168 ;  /* 0x000000a800a87308 */ /* 0x000fe20000000800 */
[----:B------:R-:W2:Y:S01]  /*d0f0*/  LDSM.16.MT88.4 R16, [R215+0xa000] ;  /* 0x00a00000d710783b */ /* 0x000ea20000004200 */
[----:B------:R-:W-:Y:S02]  /*d100*/  LOP3.LUT R7, R14, R7, RZ, 0xc0, !PT ;  /* 0x000000070e077212 */ /* 0x000fe400078ec0ff */
[----:B------:R-:W-:Y:S02]  /*d110*/  FSEL R200, R219, RZ, P3 ;  /* 0x000000ffdbc87208 */ /* 0x000fe40001800000 */
[----:B------:R-:W-:Y:S02]  /*d120*/  LOP3.LUT R6, R15, R6, RZ, 0xc0, !PT ;  /* 0x000000060f067212 */ /* 0x000fe400078ec0ff */
[--C-:B------:R-:W-:Y:S01]  /*d130*/  HSET2.LE.AND R14, R11, R201.reuse, PT ;  /* 0x000000c90b0e7233 */ /* 0x100fe20003803000 */
[----:B------:R5:W3:Y:S01]  /*d140*/  MUFU.EX2 R198, R12 ;  /* 0x0000000c00c67308 */ /* 0x000ae20000000800 */
[--C-:B------:R-:W-:Y:S01]  /*d150*/  HSET2.LE.AND R5, R5, R201.reuse, PT ;  /* 0x000000c905057233 */ /* 0x100fe20003803000 */
[----:B------:R-:W-:Y:S01]  /*d160*/  FADD.FTZ R200, R167, -R200 ;  /* 0x800000c8a7c87221 */ /* 0x000fe20000010000 */
[----:B------:R-:W-:-:S02]  /*d170*/  HSET2.LE.AND R8, R8, R201, PT ;  /* 0x000000c908087233 */ /* 0x000fc40003803000 */
[----:B-1----:R-:W-:Y:S01]  /*d180*/  F2FP.BF16.F32.PACK_AB R15, R194, R172 ;  /* 0x000000acc20f723e */ /* 0x002fe200000010ff */
[----:B------:R-:W-:Y:S01]  /*d190*/  FMUL.FTZ R200, R200, UR4 ;  /* 0x00000004c8c87c20 */ /* 0x000fe20008410000 */
[----:B----4-:R-:W-:Y:S01]  /*d1a0*/  F2FP.BF16.F32.PACK_AB R13, R190, R191 ;  /* 0x000000bfbe0d723e */ /* 0x010fe200000010ff */
[----:B------:R-:W1:Y:S01]  /*d1b0*/  MUFU.EX2 R197, R197 ;  /* 0x000000c500c57308 */ /* 0x000e620000000800 */
[----:B------:R-:W-:Y:S02]  /*d1c0*/  LOP3.LUT R11, R4, 0xff00ff, RZ, 0xc0, !PT ;  /* 0x00ff00ff040b7812 */ /* 0x000fe400078ec0ff */
[----:B------:R-:W-:Y:S02]  /*d1d0*/  SEL R211, R211, 0xffffffe0, !P0 ;  /* 0xffffffe0d3d37807 */ /* 0x000fe40004000000 */
[----:B------:R-:W-:Y:S02]  /*d1e0*/  LOP3.LUT R4, R15, R14, RZ, 0xc0, !PT ;  /* 0x0000000e0f047212 */ /* 0x000fe400078ec0ff */
[----:B------:R-:W-:Y:S01]  /*d1f0*/  LOP3.LUT R5, R13, R5, RZ, 0xc0, !PT ;  /* 0x000000050d057212 */ /* 0x000fe200078ec0ff */
[----:B------:R-:W4:Y:S01]  /*d200*/  MUFU.EX2 R200, R200 ;  /* 0x000000c800c87308 */ /* 0x000f220000000800 */
[----:B-----5:R-:W-:Y:S01]  /*d210*/  F2FP.BF16.F32.PACK_AB R12, R182, R183 ;  /* 0x000000b7b60c723e */ /* 0x020fe200000010ff */
[-C--:B---3--:R-:W-:Y:S01]  /*d220*/  FMUL.FTZ R158, R158, R198.reuse ;  /* 0x000000c69e9e7220 */ /* 0x088fe20000410000 */
[--C-:B------:R-:W-:Y:S01]  /*d230*/  HSET2.LE.AND R10, R10, R201.reuse, PT ;  /* 0x000000c90a0a7233 */ /* 0x100fe20003803000 */
[----:B------:R-:W-:Y:S01]  /*d240*/  FMUL.FTZ R159, R159, R198 ;  /* 0x000000c69f9f7220 */ /* 0x000fe20000410000 */
[----:B------:R-:W-:Y:S01]  /*d250*/  LOP3.LUT R8, R12, R8, RZ, 0xc0, !PT ;  /* 0x000000080c087212 */ /* 0x000fe200078ec0ff */
[-C--:B------:R-:W-:Y:S01]  /*d260*/  FMUL.FTZ R154, R154, R198.reuse ;  /* 0x000000c69a9a7220 */ /* 0x080fe20000410000 */
[--C-:B------:R-:W-:Y:S01]  /*d270*/  HSET2.LE.AND R11, R11, R201.reuse, PT ;  /* 0x000000c90b0b7233 */ /* 0x100fe20003803000 */
[----:B------:R-:W3:Y:S01]  /*d280*/  MUFU.EX2 R199, R199 ;  /* 0x000000c700c77308 */ /* 0x000ee20000000800 */
[----:B------:R-:W-:Y:S01]  /*d290*/  F2FP.BF16.F32.PACK_AB R14, R180, R181 ;  /* 0x000000b5b40e723e */ /* 0x000fe200000010ff */
[----:B-1----:R-:W-:Y:S01]  /*d2a0*/  FMUL.FTZ R160, R160, R197 ;  /* 0x000000c5a0a07220 */ /* 0x002fe20000410000 */
[----:B------:R-:W-:Y:S01]  /*d2b0*/  F2FP.BF16.F32.PACK_AB R13, R168, R173 ;  /* 0x000000ada80d723e */ /* 0x000fe200000010ff */
[----:B------:R-:W-:Y:S01]  /*d2c0*/  FMUL.FTZ R161, R161, R197 ;  /* 0x000000c5a1a17220 */ /* 0x000fe20000410000 */
[----:B------:R-:W-:Y:S01]  /*d2d0*/  HSET2.LE.AND R9, R9, R201, PT ;  /* 0x000000c909097233 */ /* 0x000fe20003803000 */
[----:B------:R-:W-:Y:S01]  /*d2e0*/  FMUL.FTZ R155, R155, R198 ;  /* 0x000000c69b9b7220 */ /* 0x000fe20000410000 */
[----:B------:R-:W-:Y:S01]  /*d2f0*/  F2FP.BF16.F32.PACK_AB R12, R174, R175 ;  /* 0x000000afae0c723e */ /* 0x000fe200000010ff */
[----:B------:R-:W-:Y:S01]  /*d300*/  FMUL.FTZ R148, R148, R197 ;  /* 0x000000c594947220 */ /* 0x000fe20000410000 */
[----:B------:R-:W-:Y:S01]  /*d310*/  IADD3 R202, PT, PT, R215, R211, RZ ;  /* 0x000000d3d7ca7210 */ /* 0x000fe20007ffe0ff */
[----:B----4-:R-:W-:Y:S01]  /*d320*/  FMUL.FTZ R162, R162, R200 ;  /* 0x000000c8a2a27220 */ /* 0x010fe20000410000 */
[----:B------:R-:W-:Y:S01]  /*d330*/  LOP3.LUT R10, R14, R10, RZ, 0xc0, !PT ;  /* 0x0000000a0e0a7212 */ /* 0x000fe200078ec0ff */
[-C--:B------:R-:W-:Y:S01]  /*d340*/  FMUL.FTZ R163, R163, R200.reuse ;  /* 0x000000c8a3a37220 */ /* 0x080fe20000410000 */
[----:B------:R-:W-:Y:S01]  /*d350*/  LOP3.LUT R11, R13, R11, RZ, 0xc0, !PT ;  /* 0x0000000b0d0b7212 */ /* 0x000fe200078ec0ff */
[----:B------:R-:W-:Y:S01]  /*d360*/  FMUL.FTZ R149, R149, R197 ;  /* 0x000000c595957220 */ /* 0x000fe20000410000 */
[----:B------:R-:W-:Y:S01]  /*d370*/  LOP3.LUT R9, R12, R9, RZ, 0xc0, !PT ;  /* 0x000000090c097212 */ /* 0x000fe200078ec0ff */
[-C--:B------:R-:W-:Y:S01]  /*d380*/  FMUL.FTZ R150, R150, R200.reuse ;  /* 0x000000c896967220 */ /* 0x080fe20000410000 */
[----:B------:R-:W1:Y:S01]  /*d390*/  LDSM.16.MT88.4 R12, [R202+0xa000] ;  /* 0x00a00000ca0c783b */ /* 0x000e620000004200 */
[-C--:B---3--:R-:W-:Y:S01]  /*d3a0*/  FMUL.FTZ R156, R156, R199.reuse ;  /* 0x000000c79c9c7220 */ /* 0x088fe20000410000 */
[-C--:B------:R-:W-:Y:S01]  /*d3b0*/  FMUL.FTZ R157, R157, R199.reuse ;  /* 0x000000c79d9d7220 */ /* 0x080fe20000410000 */
[-C--:B--2---:R-:W-:Y:S01]  /*d3c0*/  HMMA.16816.F32.BF16 R160, R4, R16.reuse, R160 ;  /* 0x0000001004a0723c */ /* 0x084fe200000418a0 */
[----:B------:R-:W-:Y:S01]  /*d3d0*/  IADD3 R209, PT, PT, R215, 0xa040, RZ ;  /* 0x0000a040d7d17810 */ /* 0x000fe20007ffe0ff */
[-C--:B------:R-:W-:Y:S01]  /*d3e0*/  FMUL.FTZ R152, R152, R199.reuse ;  /* 0x000000c798987220 */ /* 0x080fe20000410000 */
[----:B------:R-:W-:Y:S01]  /*d3f0*/  FMUL.FTZ R153, R153, R199 ;  /* 0x000000c799997220 */ /* 0x000fe20000410000 */
[-C--:B------:R-:W-:Y:S01]  /*d400*/  FMUL.FTZ R151, R151, R200.reuse ;  /* 0x000000c897977220 */ /* 0x080fe20000410000 */
[-C--:B------:R-:W-:Y:S01]  /*d410*/  FMUL.FTZ R36, R36, R197.reuse ;  /* 0x000000c524247220 */ /* 0x080fe20000410000 */
[----:B------:R-:W-:Y:S01]  /*d420*/  FMUL.FTZ R37, R37, R197 ;  /* 0x000000c525257220 */ /* 0x000fe20000410000 */
[-C--:B------:R-:W-:Y:S01]  /*d430*/  FMUL.FTZ R38, R38, R200.reuse ;  /* 0x000000c826267220 */ /* 0x080fe20000410000 */
[C---:B------:R-:W-:Y:S01]  /*d440*/  HMMA.16816.F32.BF16 R156, R8.reuse, R16, R156 ;  /* 0x00000010089c723c */ /* 0x040fe2000004189c */
[----:B------:R-:W-:Y:S01]  /*d450*/  IADD3 R16, PT, PT, R215, 0xa000, RZ ;  /* 0x0000a000d7107810 */ /* 0x000fe20007ffe0ff */
[----:B------:R-:W-:Y:S01]  /*d460*/  FMUL.FTZ R39, R39, R200 ;  /* 0x000000c827277220 */ /* 0x000fe20000410000 */
[-C--:B------:R-:W-:Y:S01]  /*d470*/  FMUL.FTZ R40, R40, R199.reuse ;  /* 0x000000c728287220 */ /* 0x080fe20000410000 */
[-C--:B------:R-:W-:Y:S01]  /*d480*/  FMUL.FTZ R41, R41, R199.reuse ;  /* 0x000000c729297220 */ /* 0x080fe20000410000 */
[----:B------:R-:W-:Y:S01]  /*d490*/  @P6 IADD3 R209, PT, PT, R16, -0x40, RZ ;  /* 0xffffffc010d16810 */ /* 0x000fe20007ffe0ff */
        /* <DEDUP_REMOVED lines=13> */
[----:B------:R-:W-:Y:S01]  /*d570*/  LOP3.LUT R248, R250, UR11, R249, 0x96, !PT ;  /* 0x0000000bfaf87c12 */ /* 0x000fe2000f8e96f9 */
        /* <DEDUP_REMOVED lines=57> */
[----:B------:R-:W-:Y:S01]  /*d910*/  IMAD.WIDE.U32 R248, R248, -0x2daee0ad, RZ ;  /* 0xd2511f53f8f87825 */ /* 0x000fe200078e00ff */
[C---:B--2---:R-:W-:Y:S01]  /*d920*/  HMMA.16816.F32.BF16 R56, R8.reuse, R28, R56 ;  /* 0x0000001c0838723c */ /* 0x044fe20000041838 */
[----:B------:R-:W-:Y:S02]  /*d930*/  MUFU.EX2 R222, R222 ;  /* 0x000000de00de7308 */ /* 0x000fe40000000800 */
[-C--:B------:R-:W-:Y:S01]  /*d940*/  FMUL.FTZ R136, R136, R197.reuse ;  /* 0x000000c588887220 */ /* 0x080fe20000410000 */
[-C--:B------:R-:W-:Y:S01]  /*d950*/  FMUL.FTZ R137, R137, R197.reuse ;  /* 0x000000c589897220 */ /* 0x080fe20000410000 */
[----:B------:R-:W-:Y:S01]  /*d960*/  LOP3.LUT R246, R246, UR8, R249, 0x96, !PT ;  /* 0x00000008f6f67c12 */ /* 0x000fe2000f8e96f9 */
[-C--:B------:R-:W-:Y:S01]  /*d970*/  FMUL.FTZ R138, R138, R200.reuse ;  /* 0x000000c88a8a7220 */ /* 0x080fe20000410000 */
[----:B------:R-:W-:Y:S01]  /*d980*/  PRMT R247, R248, 0x7771, RZ ;  /* 0x00007771f8f77816 */ /* 0x000fe200000000ff */
        /* <DEDUP_REMOVED lines=9> */
[C---:B---3--:R-:W-:Y:S01]  /*da20*/  HMMA.16816.F32.BF16 R72, R8.reuse, R20, R72 ;  /* 0x000000140848723c */ /* 0x048fe20000041848 */
[----:B------:R-:W2:Y:S01]  /*da30*/  MUFU.EX2 R244, R244 ;  /* 0x000000f400f47308 */ /* 0x000ea20000000800 */
[-C--:B------:R-:W-:Y:S01]  /*da40*/  FMUL.FTZ R66, R66, R200.reuse ;  /* 0x000000c842427220 */ /* 0x080fe20000410000 */
[-C--:B------:R-:W-:Y:S01]  /*da50*/  FMUL.FTZ R67, R67, R200.reuse ;  /* 0x000000c843437220 */ /* 0x080fe20000410000 */
[-C--:B------:R-:W-:Y:S01]  /*da60*/  FMUL.FTZ R68, R68, R197.reuse ;  /* 0x000000c544447220 */ /* 0x080fe20000410000 */
[-C--:B------:R-:W-:Y:S01]  /*da70*/  FMUL.FTZ R69, R69, R197.reuse ;  /* 0x000000c545457220 */ /* 0x080fe20000410000 */
[-C--:B------:R-:W-:Y:S01]  /*da80*/  FMUL.FTZ R70, R70, R200.reuse ;  /* 0x000000c846467220 */ /* 0x080fe20000410000 */
[-C--:B------:R-:W-:Y:S01]  /*da90*/  FMUL.FTZ R71, R71, R200.reuse ;  /* 0x000000c847477220 */ /* 0x080fe20000410000 */
[C---:B------:R-:W-:Y:S01]  /*daa0*/  HMMA.16816.F32.BF16 R76, R8.reuse, R22, R76 ;  /* 0x00000016084c723c */ /* 0x040fe2000004184c */
[----:B------:R-:W3:Y:S01]  /*dab0*/  MUFU.EX2 R243, R243 ;  /* 0x000000f300f37308 */ /* 0x000ee20000000800 */
        /* <DEDUP_REMOVED lines=22> */
[C---:B----4-:R-:W-:Y:S01]  /*dc20*/  HMMA.16816.F32.BF16 R104, R8.reuse, R16, R104 ;  /* 0x000000100868723c */ /* 0x050fe20000041868 */
        /* <DEDUP_REMOVED lines=14> */
[----:B------:R-:W-:Y:S01]  /*dd10*/  FFMA.FTZ R172, R231, R197, R172 ;  /* 0x000000c5e7ac7223 */ /* 0x000fe200000100ac */
[C---:B-1----:R-:W-:Y:S01]  /*dd20*/  HMMA.16816.F32.BF16 R116, R8.reuse, R12, R116 ;  /* 0x0000000c0874723c */ /* 0x042fe20000041874 */
[----:B------:R-:W-:Y:S01]  /*dd30*/  FFMA.FTZ R191, R230, R200, R191 ;  /* 0x000000c8e6bf7223 */ /* 0x000fe200000100bf */
[----:B------:R-:W-:Y:S01]  /*dd40*/  FFMA.FTZ R183, R229, R199, R183 ;  /* 0x000000c7e5b77223 */ /* 0x000fe200000100b7 */
[----:B------:R-:W-:Y:S01]  /*dd50*/  FFMA.FTZ R175, R228, R198, R175 ;  /* 0x000000c6e4af7223 */ /* 0x000fe200000100af */
[----:B------:R-:W-:Y:S01]  /*dd60*/  FADD.FTZ R172, R194, R172 ;  /* 0x000000acc2ac7221 */ /* 0x000fe20000010000 */
[----:B------:R-:W-:Y:S01]  /*dd70*/  FADD.FTZ R191, R190, R191 ;  /* 0x000000bfbebf7221 */ /* 0x000fe20000010000 */
[----:B------:R-:W-:Y:S01]  /*dd80*/  MUFU.EX2 R245, R245 ;  /* 0x000000f500f57308 */ /* 0x000fe20000000800 */
[----:B------:R-:W-:Y:S01]  /*dd90*/  FADD.FTZ R183, R182, R183 ;  /* 0x000000b7b6b77221 */ /* 0x000fe20000010000 */
[C---:B------:R-:W-:Y:S01]  /*dda0*/  HMMA.16816.F32.BF16 R140, R8.reuse, R14, R140 ;  /* 0x0000000e088c723c */ /* 0x040fe2000004188c */
[----:B------:R-:W-:Y:S01]  /*ddb0*/  FADD.FTZ R175, R174, R175 ;  /* 0x000000afaeaf7221 */ /* 0x000fe20000010000 */
[----:B------:R-:W-:Y:S01]  /*ddc0*/  FADD.FTZ R172, R193, R172 ;  /* 0x000000acc1ac7221 */ /* 0x000fe20000010000 */
[----:B------:R-:W-:Y:S01]  /*ddd0*/  FADD.FTZ R191, R189, R191 ;  /* 0x000000bfbdbf7221 */ /* 0x000fe20000010000 */
[----:B------:R-:W-:Y:S01]  /*dde0*/  FADD.FTZ R183, R181, R183 ;  /* 0x000000b7b5b77221 */ /* 0x000fe20000010000 */
[----:B------:R-:W-:Y:S01]  /*ddf0*/  FADD.FTZ R175, R173, R175 ;  /* 0x000000afadaf7221 */ /* 0x000fe20000010000 */
[----:B------:R-:W1:Y:S01]  /*de00*/  MUFU.EX2 R184, R184 ;  /* 0x000000b800b87308 */ /* 0x000e620000000800 */
[----:B------:R-:W-:Y:S01]  /*de10*/  FADD.FTZ R172, R192, R172 ;  /* 0x000000acc0ac7221 */ /* 0x000fe20000010000 */
[----:B------:R-:W-:Y:S01]  /*de20*/  HMMA.16816.F32.BF16 R124, R8, R164, R124 ;  /* 0x000000a4087c723c */ /* 0x000fe2000004187c */
[----:B------:R-:W-:Y:S01]  /*de30*/  FADD.FTZ R191, R188, R191 ;  /* 0x000000bfbcbf7221 */ /* 0x000fe20000010000 */
[----:B------:R-:W-:Y:S01]  /*de40*/  FADD.FTZ R183, R180, R183 ;  /* 0x000000b7b4b77221 */ /* 0x000fe20000010000 */
[----:B------:R-:W-:Y:S01]  /*de50*/  FADD.FTZ R175, R168, R175 ;  /* 0x000000afa8af7221 */ /* 0x000fe20000010000 */
[----:B------:R-:W-:-:S02]  /*de60*/  MOV R168, R216 ;  /* 0x000000d800a87202 */ /* 0x000fc40000000f00 */
[----:B------:R-:W4:Y:S01]  /*de70*/  MUFU.EX2 R186, R186 ;  /* 0x000000ba00ba7308 */ /* 0x000f220000000800 */
[----:B--2---:R-:W-:Y:S01]  /*de80*/  FADD.FTZ R183, R244, R183 ;  /* 0x000000b7f4b77221 */ /* 0x004fe20000010000 */
[----:B------:R-:W-:Y:S01]  /*de90*/  HMMA.16816.F32.BF16 R128, R8, R166, R128 ;  /* 0x000000a60880723c */ /* 0x000fe20000041880 */
[----:B------:R-:W-:Y:S01]  /*dea0*/  MOV R8, R248 ;  /* 0x000000f800087202 */ /* 0x000fe20000000f00 */
[----:B------:R-:W-:Y:S01]  /*deb0*/  FADD.FTZ R175, R222, R175 ;  /* 0x000000afdeaf7221 */ /* 0x000fe20000010000 */
[----:B------:R-:W-:Y:S01]  /*dec0*/  PRMT R9, R248, 0x7773, RZ ;  /* 0x00007773f8097816 */ /* 0x000fe200000000ff */
[----:B---3--:R-:W-:Y:S01]  /*ded0*/  FADD.FTZ R183, R243, R183 ;  /* 0x000000b7f3b77221 */ /* 0x008fe20000010000 */
[----:B------:R-:W-:Y:S01]  /*dee0*/  LOP3.LUT R8, R8, 0xff, RZ, 0xc0, !PT ;  /* 0x000000ff08087812 */ /* 0x000fe200078ec0ff */
[----:B------:R-:W2:Y:S01]  /*def0*/  MUFU.EX2 R187, R187 ;  /* 0x000000bb00bb7308 */ /* 0x000ea20000000800 */
[----:B------:R-:W-:Y:S01]  /*df00*/  PRMT R248, R248, 0x7772, RZ ;  /* 0x00007772f8f87816 */ /* 0x000fe200000000ff */
[C---:B------:R-:W-:Y:S01]  /*df10*/  HMMA.16816.F32.BF16 R136, R4.reuse, R164, R136 ;  /* 0x000000a40488723c */ /* 0x040fe20000041888 */
[----:B------:R-:W-:Y:S01]  /*df20*/  PRMT R10, R246, 0x7632, R10 ;  /* 0x00007632f60a7816 */ /* 0x000fe2000000000a */
[----:B-1----:R-:W-:Y:S01]  /*df30*/  FADD.FTZ R172, R184, R172 ;  /* 0x000000acb8ac7221 */ /* 0x002fe20000010000 */
[----:B------:R-:W-:Y:S01]  /*df40*/  LOP3.LUT R11, R246, 0xffff, RZ, 0xc0, !PT ;  /* 0x0000fffff60b7812 */ /* 0x000fe200078ec0ff */
[----:B------:R-:W-:Y:S01]  /*df50*/  FADD.FTZ R175, R233, R175 ;  /* 0x000000afe9af7221 */ /* 0x000fe20000010000 */
[----:B------:R-:W-:Y:S01]  /*df60*/  PRMT R247, R8, 0x5410, R247 ;  /* 0x0000541008f77816 */ /* 0x000fe200000000f7 */
[----:B------:R-:W-:Y:S01]  /*df70*/  FADD.FTZ R183, R242, R183 ;  /* 0x000000b7f2b77221 */ /* 0x000fe20000010000 */
[----:B------:R-:W-:Y:S01]  /*df80*/  PRMT R248, R248, 0x5410, R9 ;  /* 0x00005410f8f87816 */ /* 0x000fe20000000009 */
[C---:B------:R-:W-:Y:S01]  /*df90*/  HMMA.16816.F32.BF16 R52, R4.reuse, R28, R52 ;  /* 0x0000001c0434723c */ /* 0x040fe20000041834 */
[----:B------:R-:W-:Y:S01]  /*dfa0*/  SHF.R.U32.HI R8, RZ, 0x18, R246 ;  /* 0x00000018ff087819 */ /* 0x000fe200000116f6 */
[----:B----4-:R-:W-:Y:S01]  /*dfb0*/  FADD.FTZ R191, R186, R191 ;  /* 0x000000bfbabf7221 */ /* 0x010fe20000010000 */
[----:B------:R-:W-:Y:S01]  /*dfc0*/  LOP3.LUT R10, R10, 0xff, RZ, 0xc0, !PT ;  /* 0x000000ff0a0a7812 */ /* 0x000fe200078ec0ff */
[----:B------:R-:W-:Y:S01]  /*dfd0*/  FADD.FTZ R229, R245, R183 ;  /* 0x000000b7f5e57221 */ /* 0x000fe20000010000 */
[----:B------:R-:W-:Y:S01]  /*dfe0*/  LOP3.LUT R9, R246, 0xff, RZ, 0xc0, !PT ;  /* 0x000000fff6097812 */ /* 0x000fe200078ec0ff */
[----:B------:R-:W-:Y:S01]  /*dff0*/  FFMA.FTZ R246, R221, UR4, -R34 ;  /* 0x00000004ddf67c23 */ /* 0x000fe20008010822 */
[----:B------:R-:W-:Y:S01]  /*e000*/  SHF.R.U32.HI R11, RZ, 0x8, R11 ;  /* 0x00000008ff0b7819 */ /* 0x000fe2000001160b */
[C---:B------:R-:W-:Y:S01]  /*e010*/  HMMA.16816.F32.BF16 R64, R4.reuse, R30, R64 ;  /* 0x0000001e0440723c */ /* 0x040fe20000041840 */
[----:B------:R-:W-:Y:S01]  /*e020*/  PRMT R8, R10, 0x5410, R8 ;  /* 0x000054100a087816 */ /* 0x000fe20000000008 */
[----:B------:R-:W1:Y:S01]  /*e030*/  MUFU.EX2 R221, R33 ;  /* 0x0000002100dd7308 */ /* 0x000e620000000800 */
[----:B------:R-:W-:Y:S01]  /*e040*/  PRMT R9, R9, 0x5410, R11 ;  /* 0x0000541009097816 */ /* 0x000fe2000000000b */
[----:B------:R-:W-:Y:S01]  /*e050*/  LDSM.16.MT88.4 R28, [R202+0xb800] ;  /* 0x00b80000ca1c783b */ /* 0x000fe20000004200 */
[----:B------:R-:W-:Y:S01]  /*e060*/  F2FP.BF16.F32.PACK_AB R164, R243, R244 ;  /* 0x000000f4f3a4723e */ /* 0x000fe200000010ff */
[----:B--2---:R-:W-:Y:S01]  /*e070*/  FADD.FTZ R191, R187, R191 ;  /* 0x000000bfbbbf7221 */ /* 0x004fe20000010000 */
[--C-:B------:R-:W-:Y:S01]  /*e080*/  HSET2.LE.AND R165, R8, R201.reuse, PT ;  /* 0x000000c908a57233 */ /* 0x100fe20003803000 */
[----:B------:R-:W-:Y:S01]  /*e090*/  HMMA.16816.F32.BF16 R68, R4, R20, R68 ;  /* 0x000000140444723c */ /* 0x000fe20000041844 */
[----:B------:R-:W-:Y:S01]  /*e0a0*/  HSET2.LE.AND R9, R9, R201, PT ;  /* 0x000000c909097233 */ /* 0x000fe20003803000 */
[----:B------:R-:W2:Y:S01]  /*e0b0*/  MUFU.EX2 R246, R246 ;  /* 0x000000f600f67308 */ /* 0x000ea20000000800 */
[----:B------:R-:W-:-:S02]  /*e0c0*/  F2FP.BF16.F32.PACK_AB R8, R233, R222 ;  /* 0x000000dee908723e */ /* 0x000fc400000010ff */
[----:B------:R-:W-:Y:S02]  /*e0d0*/  LOP3.LUT R248, R248, 0xff00ff, RZ, 0xc0, !PT ;  /* 0x00ff00fff8f87812 */ /* 0x000fe400078ec0ff */
[----:B------:R-:W-:Y:S01]  /*e0e0*/  LOP3.LUT R164, R164, R9, RZ, 0xc0, !PT ;  /* 0x00000009a4a47212 */ /* 0x000fe200078ec0ff */
[----:B------:R-:W-:Y:S01]  /*e0f0*/  HMMA.16816.F32.BF16 R80, R4, R22, R80 ;  /* 0x000000160450723c */ /* 0x000fe20000041850 */
[----:B------:R-:W-:Y:S01]  /*e100*/  LOP3.LUT R165, R8, R165, RZ, 0xc0, !PT ;  /* 0x000000a508a57212 */ /* 0x000fe200078ec0ff */
[----:B------:R-:W-:Y:S01]  /*e110*/  LDSM.16.MT88.4 R20, [R209+0x1800] ;  /* 0x00180000d114783b */ /* 0x000fe20000004200 */
[----:B-1----:R-:W-:-:S03]  /*e120*/  FADD.FTZ R175, R221, R175 ;  /* 0x000000afddaf7221 */ /* 0x002fc60000010000 */
[----:B------:R1:W-:Y:S02]  /*e130*/  LDSM.16.MT88.4 R32, [R202+0xa800] ;  /* 0x00a80000ca20783b */ /* 0x0003e40000004200 */
[----:B------:R-:W-:Y:S02]  /*e140*/  HMMA.16816.F32.BF16 R84, R4, R24, R84 ;  /* 0x000000180454723c */ /* 0x000fe40000041854 */
[----:B------:R-:W-:Y:S01]  /*e150*/  LDSM.16.MT88.4 R8, [R215+0xb800] ;  /* 0x00b80000d708783b */ /* 0x000fe20000004200 */
[----:B--2---:R-:W-:-:S05]  /*e160*/  FADD.FTZ R228, R246, R175 ;  /* 0x000000aff6e47221 */ /* 0x004fca0000010000 */
[C---:B------:R-:W-:Y:S01]  /*e170*/  HMMA.16816.F32.BF16 R96, R4.reuse, R26, R96 ;  /* 0x0000001a0460723c */ /* 0x040fe20000041860 */
[----:B------:R-:W-:Y:S07]  /*e180*/  LDSM.16.MT88.4 R24, [R209+0x800] ;  /* 0x00080000d118783b */ /* 0x000fee0000004200 */
[----:B------:R-:W-:Y:S01]  /*e190*/  HMMA.16816.F32.BF16 R100, R4, R16, R100 ;  /* 0x000000100464723c */ /* 0x000fe20000041864 */
[----:B-1----:R-:W-:-:S07]  /*e1a0*/  F2FP.BF16.F32.PACK_AB R202, R246, R221 ;  /* 0x000000ddf6ca723e */ /* 0x002fce00000010ff */
[C---:B------:R-:W-:Y:S01]  /*e1b0*/  HMMA.16816.F32.BF16 R112, R4.reuse, R18, R112 ;  /* 0x000000120470723c */ /* 0x040fe20000041870 */
[----:B------:R-:W1:Y:S07]  /*e1c0*/  LDSM.16.MT88.4 R16, [R215+0xa800] ;  /* 0x00a80000d710783b */ /* 0x000e6e0000004200 */
[C---:B------:R-:W-:Y:S08]  /*e1d0*/  HMMA.16816.F32.BF16 R144, R4.reuse, R12, R144 ;  /* 0x0000000c0490723c */ /* 0x040ff00000041890 */
[C---:B------:R-:W-:Y:S01]  /*e1e0*/  HMMA.16816.F32.BF16 R120, R4.reuse, R14, R120 ;  /* 0x0000000e0478723c */ /* 0x040fe20000041878 */
[----:B------:R-:W2:Y:S07]  /*e1f0*/  LDSM.16.MT88.4 R12, [R211+0x800] ;  /* 0x00080000d30c783b */ /* 0x000eae0000004200 */
[----:B------:R-:W-:Y:S01]  /*e200*/  HMMA.16816.F32.BF16 R4, R4, R166, R132 ;  /* 0x000000a60404723c */ /* 0x000fe20000041884 */
[----:B------:R3:W4:Y:S01]  /*e210*/  LDSM.16.MT88.4 R132, [R211+0x1800] ;  /* 0x00180000d384783b */ /* 0x0007220000004200 */
[----:B------:R-:W-:-:S02]  /*e220*/  HSET2.LE.AND R166, R247, R201, PT ;  /* 0x000000c9f7a67233 */ /* 0x000fc40003803000 */
[----:B------:R-:W-:-:S04]  /*e230*/  F2FP.BF16.F32.PACK_AB R167, R245, R242 ;  /* 0x000000f2f5a7723e */ /* 0x000fc800000010ff */
[----:B------:R-:W-:Y:S02]  /*e240*/  LOP3.LUT R166, R167, R166, RZ, 0xc0, !PT ;  /* 0x000000a6a7a67212 */ /* 0x000fe400078ec0ff */
[----:B------:R-:W-:-:S05]  /*e250*/  HSET2.LE.AND R167, R248, R201, PT ;  /* 0x000000c9f8a77233 */ /* 0x000fca0003803000 */
[----:B------:R-:W-:Y:S02]  /*e260*/  LOP3.LUT R167, R202, R167, RZ, 0xc0, !PT ;  /* 0x000000a7caa77212 */ /* 0x000fe400078ec0ff */
[----:B------:R-:W-:-:S05]  /*e270*/  LOP3.LUT R202, R210, UR11, R203, 0x96, !PT ;  /* 0x0000000bd2ca7c12 */ /* 0x000fca000f8e96cb */
[----:B-1----:R-:W-:Y:S01]  /*e280*/  HMMA.16816.F32.BF16 R156, R164, R16, R156 ;  /* 0x00000010a49c723c */ /* 0x002fe2000004189c */
[----:B---3--:R-:W-:-:S03]  /*e290*/  IMAD.WIDE.U32 R210, R202, -0x2daee0ad, RZ ;  /* 0xd2511f53cad27825 */ /* 0x008fc600078e00ff */
[----:B------:R-:W-:-:S04]  /*e2a0*/  PRMT R202, R210, 0x7773, RZ ;  /* 0x00007773d2ca7816 */ /* 0x000fc800000000ff */
        /* <DEDUP_REMOVED lines=15> */
[--C-:B------:R-:W-:Y:S01]  /*e3a0*/  FFMA.FTZ R165, R185, UR4, -R195.reuse ;  /* 0x00000004b9a57c23 */ /* 0x100fe200080108c3 */
[----:B------:R-:W-:Y:S01]  /*e3b0*/  FFMA.FTZ R164, R204, UR4, -R195 ;  /* 0x00000004cca47c23 */ /* 0x000fe200080108c3 */
[----:B------:R-:W-:Y:S01]  /*e3c0*/  LOP3.LUT R166, R208, UR8, R211, 0x96, !PT ;  /* 0x00000008d0a67c12 */ /* 0x000fe2000f8e96d3 */
[----:B------:R-:W-:Y:S01]  /*e3d0*/  FFMA.FTZ R185, R205, UR4, -R195 ;  /* 0x00000004cdb97c23 */ /* 0x000fe200080108c3 */
[----:B------:R-:W-:Y:S01]  /*e3e0*/  MOV R167, R210 ;  /* 0x000000d200a77202 */ /* 0x000fe20000000f00 */
[----:B------:R1:W2:Y:S01]  /*e3f0*/  MUFU.EX2 R204, R165 ;  /* 0x000000a500cc7308 */ /* 0x0002a20000000800 */
[----:B------:R-:W-:-:S02]  /*e400*/  LOP3.LUT R203, R166, 0xffff, RZ, 0xc0, !PT ;  /* 0x0000ffffa6cb7812 */ /* 0x000fc400078ec0ff */
[----:B------:R-:W-:Y:S02]  /*e410*/  LOP3.LUT R167, R167, 0xff, RZ, 0xc0, !PT ;  /* 0x000000ffa7a77812 */ /* 0x000fe400078ec0ff */
[----:B------:R-:W-:Y:S02]  /*e420*/  SHF.R.U32.HI R203, RZ, 0x8, R203 ;  /* 0x00000008ffcb7819 */ /* 0x000fe400000116cb */
[----:B------:R-:W-:Y:S01]  /*e430*/  LOP3.LUT R205, R166, 0xff, RZ, 0xc0, !PT ;  /* 0x000000ffa6cd7812 */ /* 0x000fe200078ec0ff */
[----:B------:R3:W4:Y:S03]  /*e440*/  MUFU.EX2 R195, R164 ;  /* 0x000000a400c37308 */ /* 0x0007260000000800 */
[----:B------:R-:W-:-:S05]  /*e450*/  PRMT R205, R205, 0x5410, R203 ;  /* 0x00005410cdcd7816 */ /* 0x000fca00000000cb */
        /* <DEDUP_REMOVED lines=56> */
[C---:B------:R-:W-:Y:S01]  /*e7e0*/  LOP3.LUT R9, R0.reuse, 0x200, RZ, 0xc0, !PT ;  /* 0x0000020000097812 */ /* 0x040fe200078ec0ff */
[----:B------:R-:W-:Y:S01]  /*e7f0*/  IMAD.SHL.U32 R8, R169, 0x20, RZ ;  /* 0x00000020a9087824 */ /* 0x000fe200078e00ff */
[----:B------:R-:W-:Y:S01]  /*e800*/  LOP3.LUT R206, R0, 0x400, RZ, 0xc0, !PT ;  /* 0x0000040000ce7812 */ /* 0x000fe200078ec0ff */
[----:B------:R-:W-:Y:S01]  /*e810*/  IMAD.MOV.U32 R192, RZ, RZ, 0x20 ;  /* 0x00000020ffc07424 */ /* 0x000fe200078e00ff */
[----:B------:R-:W-:Y:S02]  /*e820*/  LOP3.LUT R170, R170, 0x38, R11, 0xf8, !PT ;  /* 0x00000038aaaa7812 */ /* 0x000fe400078ef80b */
[----:B------:R-:W-:Y:S02]  /*e830*/  SHF.R.U32.HI R11, RZ, 0x1, R169 ;  /* 0x00000001ff0b7819 */ /* 0x000fe400000116a9 */
[----:B------:R-:W-:-:S02]  /*e840*/  LOP3.LUT R8, R9, 0x7c00, R8, 0xf8, !PT ;  /* 0x00007c0009087812 */ /* 0x000fc400078ef808 */
[----:B------:R-:W-:Y:S02]  /*e850*/  LOP3.LUT R11, R170, 0x8, R11, 0x78, !PT ;  /* 0x00000008aa0b7812 */ /* 0x000fe400078e780b */
[----:B------:R-:W-:Y:S02]  /*e860*/  SEL R192, R192, 0xffffffe0, !P0 ;  /* 0xffffffe0c0c07807 */ /* 0x000fe40004000000 */
[----:B------:R-:W-:Y:S01]  /*e870*/  LOP3.LUT R8, R8, R11, RZ, 0xfc, !PT ;  /* 0x0000000b08087212 */ /* 0x000fe200078efcff */
[----:B-1----:R-:W-:Y:S01]  /*e880*/  IMAD.WIDE.U32 R12, R6, R4, RZ ;  /* 0x00000004060c7225 */ /* 0x002fe200078e00ff */
[----:B------:R-:W-:Y:S02]  /*e890*/  SEL R220, R220, 0xffffffc0, !P6 ;  /* 0xffffffc0dcdc7807 */ /* 0x000fe40007000000 */
[----:B------:R-:W-:Y:S01]  /*e8a0*/  LEA R205, R8, UR5, 0x1 ;  /* 0x0000000508cd7c11 */ /* 0x000fe2000f8e08ff */
        /* <DEDUP_REMOVED lines=8> */
[-C--:B------:R-:W-:Y:S01]  /*e930*/  LEA.HI.X R17, R12, R223.reuse, R6, 0x6, P2 ;  /* 0x000000df0c117211 */ /* 0x080fe200010f3406 */
        /* <DEDUP_REMOVED lines=17> */
[----:B------:R-:W-:Y:S04]  /*ea50*/  LDSM.16.M88.4 R28, [R206+UR5+0x8000] ;  /* 0x00800005ce1c783b */ /* 0x000fe80008000200 */
[----:B------:R-:W3:Y:S04]  /*ea60*/  LDSM.16.M88.4 R196, [R205+0x2000] ;  /* 0x00200000cdc4783b */ /* 0x000ee80000000200 */
[----:B------:R-:W-:Y:S04]  /*ea70*/  LDSM.16.M88.4 R20, [R205] ;  /* 0x00000000cd14783b */ /* 0x000fe80000000200 */
[----:B------:R-:W-:Y:S04]  /*ea80*/  LDSM.16.M88.4 R188, [R204+0x8000] ;  /* 0x00800000ccbc783b */ /* 0x000fe80000000200 */
[----:B-1----:R-:W1:Y:S04]  /*ea90*/  LDSM.16.M88.4 R16, [R206+UR5+0x8800] ;  /* 0x00880005ce10783b */ /* 0x002e680008000200 */
[----:B------:R-:W-:Y:S04]  /*eaa0*/  LDSM.16.M88.4 R8, [R204+0x8800] ;  /* 0x00880000cc08783b */ /* 0x000fe80000000200 */
[----:B--2---:R-:W2:Y:S04]  /*eab0*/  LDSM.16.M88.4 R12, [R208+0x2000] ;  /* 0x00200000d00c783b */ /* 0x004ea80000000200 */
[----:B------:R-:W4:Y:S04]  /*eac0*/  LDSM.16.M88.4 R4, [R208] ;  /* 0x00000000d004783b */ /* 0x000f280000000200 */
[----:B------:R-:W-:Y:S04]  /*ead0*/  LDSM.16.M88.4 R184, [R221+0x2000] ;  /* 0x00200000ddb8783b */ /* 0x000fe80000000200 */
[----:B------:R-:W5:Y:S04]  /*eae0*/  LDSM.16.M88.4 R180, [R222+0x8000] ;  /* 0x00800000deb4783b */ /* 0x000f680000000200 */
[----:B------:R-:W-:Y:S01]  /*eaf0*/  LDSM.16.M88.4 R192, [R220+0x8800] ;  /* 0x00880000dcc0783b */ /* 0x000fe20000000200 */
[C---:B---3--:R-:W-:Y:S03]  /*eb00*/  HMMA.16816.F32.BF16 R164, R196.reuse, R28, RZ ;  /* 0x0000001cc4a4723c */ /* 0x048fe600000418ff */
[----:B------:R-:W0:Y:S05]  /*eb10*/  LDGDEPBAR ;  /* 0x00000000000079af */ /* 0x000e2a0000000000 */
[C---:B------:R-:W-:Y:S08]  /*eb20*/  HMMA.16816.F32.BF16 R32, R196.reuse, R30, RZ ;  /* 0x0000001ec420723c */ /* 0x040ff000000418ff */
[C---:B-1----:R-:W-:Y:S08]  /*eb30*/  HMMA.16816.F32.BF16 R200, R196.reuse, R16, RZ ;  /* 0x00000010c4c8723c */ /* 0x042ff000000418ff */
[----:B------:R-:W-:Y:S08]  /*eb40*/  HMMA.16816.F32.BF16 R196, R196, R18, RZ ;  /* 0x00000012c4c4723c */ /* 0x000ff000000418ff */
[C---:B------:R-:W-:Y:S08]  /*eb50*/  HMMA.16816.F32.BF16 R172, R20.reuse, R28, RZ ;  /* 0x0000001c14ac723c */ /* 0x040ff000000418ff */
[C---:B------:R-:W-:Y:S08]  /*eb60*/  HMMA.16816.F32.BF16 R28, R20.reuse, R30, RZ ;  /* 0x0000001e141c723c */ /* 0x040ff000000418ff */
[C---:B------:R-:W-:Y:S08]  /*eb70*/  HMMA.16816.F32.BF16 R24, R20.reuse, R16, RZ ;  /* 0x000000101418723c */ /* 0x040ff000000418ff */
[----:B------:R-:W-:Y:S01]  /*eb80*/  HMMA.16816.F32.BF16 R20, R20, R18, RZ ;  /* 0x000000121414723c */ /* 0x000fe200000418ff */
[----:B------:R-:W-:Y:S07]  /*eb90*/  LDSM.16.M88.4 R16, [R222+0x8800] ;  /* 0x00880000de10783b */ /* 0x000fee0000000200 */
[C---:B--2---:R-:W-:Y:S08]  /*eba0*/  HMMA.16816.F32.BF16 R164, R12.reuse, R188, R164 ;  /* 0x000000bc0ca4723c */ /* 0x044ff000000418a4 */
[C---:B------:R-:W-:Y:S08]  /*ebb0*/  HMMA.16816.F32.BF16 R200, R12.reuse, R8, R200 ;  /* 0x000000080cc8723c */ /* 0x040ff000000418c8 */
[C---:B------:R-:W-:Y:S08]  /*ebc0*/  HMMA.16816.F32.BF16 R32, R12.reuse, R190, R32 ;  /* 0x000000be0c20723c */ /* 0x040ff00000041820 */
[----:B------:R-:W-:Y:S01]  /*ebd0*/  HMMA.16816.F32.BF16 R196, R12, R10, R196 ;  /* 0x0000000a0cc4723c */ /* 0x000fe200000418c4 */
[----:B------:R-:W1:Y:S07]  /*ebe0*/  LDSM.16.M88.4 R12, [R221] ;  /* 0x00000000dd0c783b */ /* 0x000e6e0000000200 */
[C---:B----4-:R-:W-:Y:S08]  /*ebf0*/  HMMA.16816.F32.BF16 R172, R4.reuse, R188, R172 ;  /* 0x000000bc04ac723c */ /* 0x050ff000000418ac */
[C---:B------:R-:W-:Y:S08]  /*ec00*/  HMMA.16816.F32.BF16 R24, R4.reuse, R8, R24 ;  /* 0x000000080418723c */ /* 0x040ff00000041818 */
[C---:B------:R-:W-:Y:S01]  /*ec10*/  HMMA.16816.F32.BF16 R28, R4.reuse, R190, R28 ;  /* 0x000000be041c723c */ /* 0x040fe2000004181c */
[----:B------:R-:W-:Y:S07]  /*ec20*/  LDSM.16.M88.4 R188, [R168] ;  /* 0x00000000a8bc783b */ /* 0x000fee0000000200 */
[----:B------:R-:W-:Y:S01]  /*ec30*/  HMMA.16816.F32.BF16 R20, R4, R10, R20 ;  /* 0x0000000a0414723c */ /* 0x000fe20000041814 */
[----:B------:R-:W-:Y:S04]  /*ec40*/  LDSM.16.M88.4 R8, [R168+0x2000] ;  /* 0x00200000a808783b */ /* 0x000fe80000000200 */
[----:B------:R-:W2:Y:S03]  /*ec50*/  LDSM.16.M88.4 R4, [R220+0x8000] ;  /* 0x00800000dc04783b */ /* 0x000ea60000000200 */
        /* <DEDUP_REMOVED lines=10> */
[----:B------:R-:W3:Y:S04]  /*ed00*/  LDSM.16.M88.4 R16, [R206+UR5+0x9800] ;  /* 0x00980005ce10783b */ /* 0x000ee80008000200 */
[----:B------:R-:W4:Y:S03]  /*ed10*/  LDSM.16.M88.4 R12, [R205+0x6000] ;  /* 0x00600000cd0c783b */ /* 0x000f260000000200 */
[C---:B--2---:R-:W-:Y:S08]  /*ed20*/  HMMA.16816.F32.BF16 R164, R8.reuse, R4, R164 ;  /* 0x0000000408a4723c */ /* 0x044ff000000418a4 */
[----:B------:R-:W-:Y:S08]  /*ed30*/  HMMA.16816.F32.BF16 R32, R8, R6, R32 ;  /* 0x000000060820723c */ /* 0x000ff00000041820 */
[C---:B------:R-:W-:Y:S08]  /*ed40*/  HMMA.16816.F32.BF16 R172, R188.reuse, R4, R172 ;  /* 0x00000004bcac723c */ /* 0x040ff000000418ac */
[----:B------:R-:W-:Y:S01]  /*ed50*/  HMMA.16816.F32.BF16 R28, R188, R6, R28 ;  /* 0x00000006bc1c723c */ /* 0x000fe2000004181c */
[----:B------:R-:W-:Y:S04]  /*ed60*/  LDSM.16.M88.4 R4, [R204+0x9000] ;  /* 0x00900000cc04783b */ /* 0x000fe80000000200 */
[----:B------:R-:W-:Y:S03]  /*ed70*/  LDSM.16.M88.4 R204, [R204+0x9800] ;  /* 0x00980000cccc783b */ /* 0x000fe60000000200 */
[C---:B------:R-:W-:Y:S08]  /*ed80*/  HMMA.16816.F32.BF16 R200, R8.reuse, R192, R200 ;  /* 0x000000c008c8723c */ /* 0x040ff000000418c8 */
[----:B------:R-:W-:Y:S01]  /*ed90*/  HMMA.16816.F32.BF16 R196, R8, R194, R196 ;  /* 0x000000c208c4723c */ /* 0x000fe200000418c4 */
[----:B------:R-:W2:Y:S04]  /*eda0*/  LDSM.16.M88.4 R8, [R208+0x4000] ;  /* 0x00400000d008783b */ /* 0x000ea80000000200 */
[----:B------:R-:W5:Y:S03]  /*edb0*/  LDSM.16.M88.4 R208, [R208+0x6000] ;  /* 0x00600000d0d0783b */ /* 0x000f660000000200 */
[C---:B------:R-:W-:Y:S08]  /*edc0*/  HMMA.16816.F32.BF16 R24, R188.reuse, R192, R24 ;  /* 0x000000c0bc18723c */ /* 0x040ff00000041818 */
[----:B------:R-:W-:Y:S01]  /*edd0*/  HMMA.16816.F32.BF16 R20, R188, R194, R20 ;  /* 0x000000c2bc14723c */ /* 0x000fe20000041814 */
[----:B------:R-:W-:Y:S04]  /*ede0*/  LDSM.16.M88.4 R192, [R221+0x4000] ;  /* 0x00400000ddc0783b */ /* 0x000fe80000000200 */
[----:B------:R-:W-:Y:S03]  /*edf0*/  LDSM.16.M88.4 R188, [R221+0x6000] ;  /* 0x00600000ddbc783b */ /* 0x000fe60000000200 */
[C---:B-1----:R-:W-:Y:S08]  /*ee00*/  HMMA.16816.F32.BF16 R172, R184.reuse, R180, R172 ;  /* 0x000000b4b8ac723c */ /* 0x042ff000000418ac */
[C---:B------:R-:W-:Y:S08]  /*ee10*/  HMMA.16816.F32.BF16 R28, R184.reuse, R182, R28 ;  /* 0x000000b6b81c723c */ /* 0x040ff0000004181c */
[C---:B---3--:R-:W-:Y:S08]  /*ee20*/  HMMA.16816.F32.BF16 R24, R184.reuse, R16, R24 ;  /* 0x00000010b818723c */ /* 0x048ff00000041818 */
[----:B------:R-:W-:Y:S01]  /*ee30*/  HMMA.16816.F32.BF16 R20, R184, R18, R20 ;  /* 0x00000012b814723c */ /* 0x000fe20000041814 */
[----:B------:R-:W1:Y:S07]  /*ee40*/  LDSM.16.M88.4 R184, [R222+0x9000] ;  /* 0x00900000deb8783b */ /* 0x000e6e0000000200 */
[C---:B----4-:R-:W-:Y:S08]  /*ee50*/  HMMA.16816.F32.BF16 R164, R12.reuse, R180, R164 ;  /* 0x000000b40ca4723c */ /* 0x050ff000000418a4 */
[C---:B------:R-:W-:Y:S01]  /*ee60*/  HMMA.16816.F32.BF16 R32, R12.reuse, R182, R32 ;  /* 0x000000b60c20723c */ /* 0x040fe20000041820 */
[----:B------:R-:W3:Y:S07]  /*ee70*/  LDSM.16.M88.4 R180, [R222+0x9800] ;  /* 0x00980000deb4783b */ /* 0x000eee0000000200 */
        /* <DEDUP_REMOVED lines=9> */
[C---:B-----5:R-:W-:Y:S08]  /*ef10*/  HMMA.16816.F32.BF16 R164, R208.reuse, R4, R164 ;  /* 0x00000004d0a4723c */ /* 0x060ff000000418a4 */
[----:B------:R-:W-:Y:S01]  /*ef20*/  HMMA.16816.F32.BF16 R32, R208, R6, R32 ;  /* 0x00000006d020723c */ /* 0x000fe20000041820 */
[----:B------:R-:W4:Y:S01]  /*ef30*/  LDSM.16.M88.4 R4, [R220+0x9800] ;  /* 0x00980000dc04783b */ /* 0x000f220000000200 */
[----:B------:R-:W-:-:S06]  /*ef40*/  DEPBAR.LE SB0, 0x0 ;  /* 0x000080000000791a */ /* 0x000fcc0000000000 */
[----:B------:R-:W-:Y:S08]  /*ef50*/  HMMA.16816.F32.BF16 R200, R208, R204, R200 ;  /* 0x000000ccd0c8723c */ /* 0x000ff000000418c8 */
[-C--:B-1----:R-:W-:Y:S08]  /*ef60*/  HMMA.16816.F32.BF16 R172, R192, R184.reuse, R172 ;  /* 0x000000b8c0ac723c */ /* 0x082ff000000418ac */
[----:B------:R-:W-:Y:S08]  /*ef70*/  HMMA.16816.F32.BF16 R164, R188, R184, R164 ;  /* 0x000000b8bca4723c */ /* 0x000ff000000418a4 */
[C---:B------:R-:W-:Y:S08]  /*ef80*/  HMMA.16816.F32.BF16 R28, R192.reuse, R186, R28 ;  /* 0x000000bac01c723c */ /* 0x040ff0000004181c */
[C---:B---3--:R-:W-:Y:S08]  /*ef90*/  HMMA.16816.F32.BF16 R24, R192.reuse, R180, R24 ;  /* 0x000000b4c018723c */ /* 0x048ff00000041818 */
[----:B------:R-:W-:Y:S08]  /*efa0*/  HMMA.16816.F32.BF16 R20, R192, R182, R20 ;  /* 0x000000b6c014723c */ /* 0x000ff00000041814 */
[----:B------:R-:W-:Y:S08]  /*efb0*/  HMMA.16816.F32.BF16 R196, R208, R206, R196 ;  /* 0x000000ced0c4723c */ /* 0x000ff000000418c4 */
[C---:B------:R-:W-:Y:S08]  /*efc0*/  HMMA.16816.F32.BF16 R32, R188.reuse, R186, R32 ;  /* 0x000000babc20723c */ /* 0x040ff00000041820 */
[----:B------:R-:W-:Y:S08]  /*efd0*/  HMMA.16816.F32.BF16 R200, R188, R180, R200 ;  /* 0x000000b4bcc8723c */ /* 0x000ff000000418c8 */
[-C--:B--2---:R-:W-:Y:S08]  /*efe0*/  HMMA.16816.F32.BF16 R172, R16, R8.reuse, R172 ;  /* 0x0000000810ac723c */ /* 0x084ff000000418ac */
[----:B------:R-:W-:Y:S01]  /*eff0*/  HMMA.16816.F32.BF16 R164, R12, R8, R164 ;  /* 0x000000080ca4723c */ /* 0x000fe200000418a4 */
[----:B------:R-:W-:-:S02]  /*f000*/  IMAD.SHL.U32 R8, R169, 0x2, RZ ;  /* 0x00000002a9087824 */ /* 0x000fc400078e00ff */
[----:B------:R-:W-:-:S05]  /*f010*/  IMAD.U32 R9, RZ, RZ, UR13 ;  /* 0x0000000dff097e24 */ /* 0x000fca000f8e00ff */
[C---:B------:R-:W-:Y:S08]  /*f020*/  HMMA.16816.F32.BF16 R28, R16.reuse, R10, R28 ;  /* 0x0000000a101c723c */ /* 0x040ff0000004181c */
[C---:B----4-:R-:W-:Y:S08]  /*f030*/  HMMA.16816.F32.BF16 R24, R16.reuse, R4, R24 ;  /* 0x000000041018723c */ /* 0x050ff00000041818 */
[----:B------:R-:W-:Y:S01]  /*f040*/  HMMA.16816.F32.BF16 R20, R16, R6, R20 ;  /* 0x000000061014723c */ /* 0x000fe20000041814 */
[----:B------:R-:W-:Y:S01]  /*f050*/  LOP3.LUT R16, R8, 0x6, RZ, 0xc0, !PT ;  /* 0x0000000608107812 */ /* 0x000fe200078ec0ff */
[----:B------:R-:W-:-:S04]  /*f060*/  IMAD.U32 R8, RZ, RZ, UR14 ;  /* 0x0000000eff087e24 */ /* 0x000fc8000f8e00ff */
[----:B------:R-:W-:Y:S02]  /*f070*/  IMAD R9, R9, 0x20, R16 ;  /* 0x0000002009097824 */ /* 0x000fe400078e0210 */
[----:B------:R-:W-:Y:S02]  /*f080*/  HMMA.16816.F32.BF16 R196, R188, R182, R196 ;  /* 0x000000b6bcc4723c */ /* 0x000fe400000418c4 */
[C---:B------:R-:W-:Y:S02]  /*f090*/  VIADD R18, R9.reuse, 0xffffff60 ;  /* 0xffffff6009127836 */ /* 0x040fe40000000000 */
[C---:B------:R-:W-:Y:S02]  /*f0a0*/  VIADD R17, R9.reuse, 0xffffff61 ;  /* 0xffffff6109117836 */ /* 0x040fe40000000000 */
[----:B------:R-:W-:Y:S01]  /*f0b0*/  VIADD R16, R9, 0xffffff70 ;  /* 0xffffff7009107836 */ /* 0x000fe20000000000 */
[----:B------:R-:W-:Y:S01]  /*f0c0*/  BAR.SYNC.DEFER_BLOCKING 0x0 ;  /* 0x0000000000007b1d */ /* 0x000fe20000010000 */
[----:B------:R-:W-:Y:S01]  /*f0d0*/  HMMA.16816.F32.BF16 R32, R12, R10, R32 ;  /* 0x0000000a0c20723c */ /* 0x000fe20000041820 */
[----:B------:R-:W-:Y:S01]  /*f0e0*/  IMAD.U32 R10, RZ, RZ, UR13 ;  /* 0x0000000dff0a7e24 */ /* 0x000fe2000f8e00ff */
[----:B------:R-:W-:-:S02]  /*f0f0*/  SHF.R.U32.HI R11, RZ, 0x5, R169 ;  /* 0x00000005ff0b7819 */ /* 0x000fc400000116a9 */
[-C--:B------:R-:W-:Y:S02]  /*f100*/  ISETP.GE.AND P2, PT, R18, R214.reuse, PT ;  /* 0x000000d61200720c */ /* 0x080fe40003f46270 */
[-C--:B------:R-:W-:Y:S01]  /*f110*/  ISETP.GE.AND P5, PT, R17, R214.reuse, PT ;  /* 0x000000d61100720c */ /* 0x080fe20003fa6270 */
[----:B------:R-:W-:Y:S01]  /*f120*/  IMAD R8, R8, 0x8, R11 ;  /* 0x0000000808087824 */ /* 0x000fe200078e020b */
[C---:B------:R-:W-:Y:S01]  /*f130*/  HMMA.16816.F32.BF16 R200, R12.reuse, R4, R200 ;  /* 0x000000040cc8723c */ /* 0x040fe200000418c8 */
[C---:B------:R-:W-:Y:S01]  /*f140*/  VIADD R4, R9.reuse, 0xffffff68 ;  /* 0xffffff6809047836 */ /* 0x040fe20000000000 */
[----:B------:R-:W-:Y:S01]  /*f150*/  ISETP.NE.AND P1, PT, R10, 0x5, PT ;  /* 0x000000050a00780c */ /* 0x000fe20003f25270 */
[C---:B------:R-:W-:Y:S01]  /*f160*/  VIADD R5, R9.reuse, 0xffffff69 ;  /* 0xffffff6909057836 */ /* 0x040fe20000000000 */
[----:B------:R-:W-:Y:S01]  /*f170*/  FSEL R172, R172, -INF , !P2 ;  /* 0xff800000acac7808 */ /* 0x000fe20005000000 */
[C---:B------:R-:W-:Y:S01]  /*f180*/  VIADD R11, R9.reuse, 0xffffff71 ;  /* 0xffffff71090b7836 */ /* 0x040fe20000000000 */
[-C--:B------:R-:W-:Y:S01]  /*f190*/  ISETP.GE.AND P3, PT, R4, R214.reuse, PT ;  /* 0x000000d60400720c */ /* 0x080fe20003f66270 */
[----:B------:R-:W-:Y:S01]  /*f1a0*/  VIADD R10, R9, 0xffffff78 ;  /* 0xffffff78090a7836 */ /* 0x000fe20000000000 */
[----:B------:R-:W-:Y:S01]  /*f1b0*/  ISETP.GE.AND P4, PT, R5, R214, PT ;  /* 0x000000d60500720c */ /* 0x000fe20003f86270 */
[----:B------:R-:W-:Y:S01]  /*f1c0*/  VIADD R9, R9, 0xffffff79 ;  /* 0xffffff7909097836 */ /* 0x000fe20000000000 */
[----:B------:R-:W-:Y:S01]  /*f1d0*/  FSEL R173, R173, -INF , !P5 ;  /* 0xff800000adad7808 */ /* 0x000fe20006800000 */
[----:B------:R-:W-:Y:S01]  /*f1e0*/  HMMA.16816.F32.BF16 R196, R12, R6, R196 ;  /* 0x000000060cc4723c */ /* 0x000fe200000418c4 */
[----:B------:R-:W-:-:S02]  /*f1f0*/  FSEL R28, R28, -INF , !P3 ;  /* 0xff8000001c1c7808 */ /* 0x000fc40005800000 */
[-C--:B------:R-:W-:Y:S02]  /*f200*/  ISETP.GE.AND P2, PT, R16, R214.reuse, PT ;  /* 0x000000d61000720c */ /* 0x080fe40003f46270 */
[----:B------:R-:W-:Y:S02]  /*f210*/  ISETP.GE.AND P3, PT, R18, R213, PT ;  /* 0x000000d51200720c */ /* 0x000fe40003f66270 */
[----:B------:R-:W-:Y:S02]  /*f220*/  ISETP.GE.AND P5, PT, R11, R214, PT ;  /* 0x000000d60b00720c */ /* 0x000fe40003fa6270 */
[----:B------:R-:W-:Y:S02]  /*f230*/  FSEL R29, R29, -INF , !P4 ;  /* 0xff8000001d1d7808 */ /* 0x000fe40006000000 */
[----:B------:R-:W-:Y:S02]  /*f240*/  FMNMX3.FTZ R19, R216, R172, R173, !PT ;  /* 0x000000acd8137276 */ /* 0x000fe400078100ad */
[----:B------:R-:W-:-:S02]  /*f250*/  FSEL R184, R24, -INF , !P2 ;  /* 0xff80000018b87808 */ /* 0x000fc40005000000 */
[----:B------:R-:W-:Y:S02]  /*f260*/  FSEL R174, R174, -INF , !P3 ;  /* 0xff800000aeae7808 */ /* 0x000fe40005800000 */
[-C--:B------:R-:W-:Y:S02]  /*f270*/  ISETP.GE.AND P4, PT, R10, R214.reuse, PT ;  /* 0x000000d60a00720c */ /* 0x080fe40003f86270 */
[----:B------:R-:W-:Y:S02]  /*f280*/  ISETP.GE.AND P2, PT, R17, R213, PT ;  /* 0x000000d51100720c */ /* 0x000fe40003f46270 */
[----:B------:R-:W-:Y:S02]  /*f290*/  ISETP.GE.AND P3, PT, R9, R214, PT ;  /* 0x000000d60900720c */ /* 0x000fe40003f66270 */
[----:B------:R-:W-:Y:S02]  /*f2a0*/  FSEL R187, R25, -INF , !P5 ;  /* 0xff80000019bb7808 */ /* 0x000fe40006800000 */
[----:B------:R-:W-:-:S02]  /*f2b0*/  FMNMX3.FTZ R13, R19, R28, R29, !PT ;  /* 0x0000001c130d7276 */ /* 0x000fc4000781001d */
[----:B------:R-:W-:Y:S02]  /*f2c0*/  FSEL R175, R175, -INF , !P2 ;  /* 0xff800000afaf7808 */ /* 0x000fe40005000000 */
[----:B------:R-:W-:Y:S02]  /*f2d0*/  FSEL R185, R20, -INF , !P4 ;  /* 0xff80000014b97808 */ /* 0x000fe40006000000 */
[----:B------:R-:W-:Y:S02]  /*f2e0*/  FSEL R186, R21, -INF , !P3 ;  /* 0xff80000015ba7808 */ /* 0x000fe40005800000 */
[----:B------:R-:W-:Y:S01]  /*f2f0*/  FMNMX3.FTZ R13, R13, R184, R187, !PT ;  /* 0x000000b80d0d7276 */ /* 0x000fe200078100bb */
[----:B------:R-:W-:Y:S06]  /*f300*/  @!P1 BRA `(.L_x_1116) ;  /* 0x0000000000509947 */ /* 0x000fec0003800000 */
        /* <DEDUP_REMOVED lines=20> */
.L_x_1116:
[----:B------:R-:W-:Y:S01]  /*f450*/  FMNMX3.FTZ R7, R13, R185, R186, !PT ;  /* 0x000000b90d077276 */ /* 0x000fe200078100ba */
[----:B------:R-:W-:Y:S01]  /*f460*/  UIADD3 UR6, UPT, UPT, UR18, -0x61c88647, URZ ;  /* 0x9e3779b912067890 */ /* 0x000fe2000fffe0ff */
[-C--:B------:R-:W-:Y:S01]  /*f470*/  ISETP.GE.AND P5, PT, R4, R213.reuse, PT ;  /* 0x000000d50400720c */ /* 0x080fe20003fa6270 */
[----:B------:R-:W-:Y:S01]  /*f480*/  IMAD R8, R8, -0x326172a9, RZ ;  /* 0xcd9e8d5708087824 */ /* 0x000fe200078e02ff */
[-C--:B------:R-:W-:Y:S01]  /*f490*/  ISETP.GE.AND P3, PT, R5, R213.reuse, PT ;  /* 0x000000d50500720c */ /* 0x080fe20003f66270 */
[----:B------:R-:W2:Y:S01]  /*f4a0*/  SHFL.BFLY PT, R12, R7, 0x2, 0x1f ;  /* 0x0c401f00070c7f89 */ /* 0x000ea200000e0000 */
[-C--:B------:R-:W-:Y:S01]  /*f4b0*/  ISETP.GE.AND P4, PT, R16, R213.reuse, PT ;  /* 0x000000d51000720c */ /* 0x080fe20003f86270 */
[----:B------:R-:W-:Y:S01]  /*f4c0*/  UIADD3 UR4, UPT, UPT, UR18, 0x3c6ef372, URZ ;  /* 0x3c6ef37212047890 */ /* 0x000fe2000fffe0ff */
[----:B------:R-:W-:Y:S01]  /*f4d0*/  ISETP.GE.AND P2, PT, R11, R213, PT ;  /* 0x000000d50b00720c */ /* 0x000fe20003f46270 */
[----:B------:R-:W3:Y:S01]  /*f4e0*/  LDCU UR7, c[0x0][0x45c] ;  /* 0x00008b80ff0777ac */ /* 0x000ee20008000800 */
[----:B------:R-:W-:Y:S01]  /*f4f0*/  FSEL R30, R30, -INF , !P5 ;  /* 0xff8000001e1e7808 */ /* 0x000fe20006800000 */
[----:B------:R-:W-:Y:S01]  /*f500*/  LDSM.16.MT88.4 R180, [R215+0xa000] ;  /* 0x00a00000d7b4783b */ /* 0x000fe20000004200 */
[----:B------:R-:W-:Y:S01]  /*f510*/  FSEL R31, R31, -INF , !P3 ;  /* 0xff8000001f1f7808 */ /* 0x000fe20005800000 */
[----:B------:R-:W-:Y:S01]  /*f520*/  UIADD3 UR25, UPT, UPT, UR13, -0x6, URZ ;  /* 0xfffffffa0d197890 */ /* 0x000fe2000fffe0ff */
[----:B------:R-:W-:-:S02]  /*f530*/  FMNMX3.FTZ R6, R219, R174, R175, !PT ;  /* 0x000000aedb067276 */ /* 0x000fc400078100af */
[-C--:B------:R-:W-:Y:S02]  /*f540*/  ISETP.GE.AND P1, PT, R10, R213.reuse, PT ;  /* 0x000000d50a00720c */ /* 0x080fe40003f26270 */
[----:B------:R-:W-:Y:S02]  /*f550*/  ISETP.GE.AND P5, PT, R9, R213, PT ;  /* 0x000000d50900720c */ /* 0x000fe40003fa6270 */
[----:B-1----:R-:W-:Y:S02]  /*f560*/  FSEL R2, R26, -INF , !P4 ;  /* 0xff8000001a027808 */ /* 0x002fe40006000000 */
[----:B------:R-:W-:Y:S02]  /*f570*/  FSEL R3, R27, -INF , !P2 ;  /* 0xff8000001b037808 */ /* 0x000fe40005000000 */
[----:B------:R-:W-:Y:S02]  /*f580*/  FMNMX3.FTZ R6, R6, R30, R31, !PT ;  /* 0x0000001e06067276 */ /* 0x000fe4000781001f */
[----:B------:R-:W-:-:S02]  /*f590*/  FSEL R188, R22, -INF , !P1 ;  /* 0xff80000016bc7808 */ /* 0x000fc40004800000 */
[----:B------:R-:W-:Y:S02]  /*f5a0*/  FSEL R189, R23, -INF , !P5 ;  /* 0xff80000017bd7808 */ /* 0x000fe40006800000 */
[----:B------:R-:W-:Y:S02]  /*f5b0*/  FMNMX3.FTZ R13, R6, R2, R3, !PT ;  /* 0x00000002060d7276 */ /* 0x000fe40007810003 */
[-C--:B------:R-:W-:Y:S02]  /*f5c0*/  ISETP.GE.AND P2, PT, R17, R212.reuse, PT ;  /* 0x000000d41100720c */ /* 0x080fe40003f46270 */
[C---:B------:R-:W-:Y:S02]  /*f5d0*/  ISETP.GE.AND P3, PT, R18.reuse, R212, PT ;  /* 0x000000d41200720c */ /* 0x040fe40003f66270 */
[----:B------:R-:W-:Y:S02]  /*f5e0*/  FMNMX3.FTZ R13, R13, R188, R189, !PT ;  /* 0x000000bc0d0d7276 */ /* 0x000fe400078100bd */
[----:B------:R-:W-:-:S02]  /*f5f0*/  ISETP.GE.AND P4, PT, R18, R171, PT ;  /* 0x000000ab1200720c */ /* 0x000fc40003f86270 */
[----:B------:R-:W-:Y:S01]  /*f600*/  FSEL R165, R165, -INF , !P2 ;  /* 0xff800000a5a57808 */ /* 0x000fe20005000000 */
[----:B------:R-:W1:Y:S01]  /*f610*/  SHFL.BFLY PT, R14, R13, 0x2, 0x1f ;  /* 0x0c401f000d0e7f89 */ /* 0x000e6200000e0000 */
[-C--:B------:R-:W-:Y:S02]  /*f620*/  ISETP.GE.AND P1, PT, R17, R171.reuse, PT ;  /* 0x000000ab1100720c */ /* 0x080fe40003f26270 */
[----:B------:R-:W-:Y:S02]  /*f630*/  FSEL R6, R164, -INF , !P3 ;  /* 0xff800000a4067808 */ /* 0x000fe40005800000 */
[-C--:B------:R-:W-:Y:S02]  /*f640*/  ISETP.GE.AND P2, PT, R5, R171.reuse, PT ;  /* 0x000000ab0500720c */ /* 0x080fe40003f46270 */
[C---:B------:R-:W-:Y:S02]  /*f650*/  ISETP.GE.AND P5, PT, R4.reuse, R212, PT ;  /* 0x000000d40400720c */ /* 0x040fe40003fa6270 */
[----:B------:R-:W-:-:S02]  /*f660*/  ISETP.GE.AND P3, PT, R4, R171, PT ;  /* 0x000000ab0400720c */ /* 0x000fc40003f66270 */
[----:B------:R-:W-:Y:S02]  /*f670*/  FSEL R4, R166, -INF , !P4 ;  /* 0xff800000a6047808 */ /* 0x000fe40006000000 */
[----:B------:R-:W-:Y:S02]  /*f680*/  ISETP.GE.AND P4, PT, R5, R212, PT ;  /* 0x000000d40500720c */ /* 0x000fe40003f86270 */
[----:B------:R-:W-:Y:S02]  /*f690*/  FSEL R5, R167, -INF , !P1 ;  /* 0xff800000a7057808 */ /* 0x000fe40004800000 */
[----:B------:R-:W-:Y:S02]  /*f6a0*/  FSEL R35, R35, -INF , !P2 ;  /* 0xff80000023237808 */ /* 0x000fe40005000000 */
[----:B--2---:R-:W-:Y:S02]  /*f6b0*/  FMNMX.FTZ R12, R7, R12, !PT ;  /* 0x0000000c070c7209 */ /* 0x004fe40007810000 */
[----:B------:R-:W-:-:S02]  /*f6c0*/  ISETP.GE.AND P1, PT, R16, R212, PT ;  /* 0x000000d41000720c */ /* 0x000fc40003f26270 */
[-C--:B------:R-:W-:Y:S01]  /*f6d0*/  ISETP.GE.AND P2, PT, R10, R212.reuse, PT ;  /* 0x000000d40a00720c */ /* 0x080fe20003f46270 */
[----:B------:R-:W-:Y:S01]  /*f6e0*/  SHFL.BFLY PT, R168, R12, 0x1, 0x1f ;  /* 0x0c201f000ca87f89 */ /* 0x000fe200000e0000 */
[----:B------:R-:W-:Y:S02]  /*f6f0*/  MOV R7, UR13 ;  /* 0x0000000d00077c02 */ /* 0x000fe40008000f00 */
[----:B------:R-:W-:Y:S02]  /*f700*/  FSEL R250, R200, -INF , !P1 ;  /* 0xff800000c8fa7808 */ /* 0x000fe40004800000 */
[----:B------:R-:W-:Y:S02]  /*f710*/  FSEL R246, R196, -INF , !P2 ;  /* 0xff800000c4f67808 */ /* 0x000fe40005000000 */
[----:B------:R-:W-:Y:S02]  /*f720*/  FSEL R34, R34, -INF , !P3 ;  /* 0xff80000022227808 */ /* 0x000fe40005800000 */
[----:B------:R-:W-:-:S02]  /*f730*/  ISETP.GE.AND P1, PT, R9, R212, PT ;  /* 0x000000d40900720c */ /* 0x000fc40003f26270 */
[----:B------:R-:W-:Y:S02]  /*f740*/  IADD3 R7, PT, PT, R7, -0x5, RZ ;  /* 0xfffffffb07077810 */ /* 0x000fe40007ffe0ff */
[----:B------:R-:W-:Y:S02]  /*f750*/  ISETP.GE.AND P2, PT, R9, R171, PT ;  /* 0x000000ab0900720c */ /* 0x000fe40003f46270 */
[----:B------:R-:W-:Y:S02]  /*f760*/  FSEL R32, R32, -INF , !P5 ;  /* 0xff80000020207808 */ /* 0x000fe40006800000 */
[----:B------:R-:W-:Y:S02]  /*f770*/  ISETP.GE.AND P3, PT, R11, R212, PT ;  /* 0x000000d40b00720c */ /* 0x000fe40003f66270 */
[----:B------:R-:W-:Y:S02]  /*f780*/  FSEL R33, R33, -INF , !P4 ;  /* 0xff80000021217808 */ /* 0x000fe40006000000 */
[----:B------:R-:W-:-:S02]  /*f790*/  FMNMX3.FTZ R9, R218, R6, R165, !PT ;  /* 0x00000006da097276 */ /* 0x000fc400078100a5 */
[----:B------:R-:W-:Y:S02]  /*f7a0*/  LOP3.LUT R15, R7, UR19, R179, 0x96, !PT ;  /* 0x00000013070f7c12 */ /* 0x000fe4000f8e96b3 */
[----:B------:R-:W-:Y:S02]  /*f7b0*/  FSEL R247, R201, -INF , !P3 ;  /* 0xff800000c9f77808 */ /* 0x000fe40005800000 */
[----:B------:R-:W-:Y:S02]  /*f7c0*/  FMNMX3.FTZ R7, R9, R32, R33, !PT ;  /* 0x0000002009077276 */ /* 0x000fe40007810021 */
[----:B------:R-:W-:Y:S02]  /*f7d0*/  FSEL R245, R197, -INF , !P1 ;  /* 0xff800000c5f57808 */ /* 0x000fe40004800000 */
[----:B------:R-:W-:Y:S02]  /*f7e0*/  FMNMX3.FTZ R7, R7, R250, R247, !PT ;  /* 0x000000fa07077276 */ /* 0x000fe400078100f7 */
[----:B------:R-:W-:-:S02]  /*f7f0*/  ISETP.GE.AND P3, PT, R10, R171, PT ;  /* 0x000000ab0a00720c */ /* 0x000fc40003f66270 */
[----:B------:R-:W-:Y:S02]  /*f800*/  FMNMX3.FTZ R10, R7, R246, R245, !PT ;  /* 0x000000f6070a7276 */ /* 0x000fe400078100f5 */
[----:B-1----:R-:W-:Y:S01]  /*f810*/  FMNMX.FTZ R13, R13, R14, !PT ;  /* 0x0000000e0d0d7209 */ /* 0x002fe20007810000 */
[----:B------:R-:W-:Y:S01]  /*f820*/  IMAD.WIDE.U32 R14, R15, -0x326172a9, RZ ;  /* 0xcd9e8d570f0e7825 */ /* 0x000fe200078e00ff */
[-C--:B------:R-:W-:Y:S01]  /*f830*/  ISETP.GE.AND P4, PT, R11, R171.reuse, PT ;  /* 0x000000ab0b00720c */ /* 0x080fe20003f86270 */
[----:B------:R-:W1:Y:S01]  /*f840*/  SHFL.BFLY PT, R166, R10, 0x2, 0x1f ;  /* 0x0c401f000aa67f89 */ /* 0x000e6200000e0000 */
[----:B------:R-:W-:Y:S02]  /*f850*/  ISETP.GE.AND P5, PT, R16, R171, PT ;  /* 0x000000ab1000720c */ /* 0x000fe40003fa6270 */
[----:B------:R-:W-:Y:S01]  /*f860*/  LOP3.LUT R8, R8, UR6, R15, 0x96, !PT ;  /* 0x0000000608087c12 */ /* 0x000fe2000f8e960f */
[----:B------:R-:W2:Y:S01]  /*f870*/  SHFL.BFLY PT, R167, R13, 0x1, 0x1f ;  /* 0x0c201f000da77f89 */ /* 0x000ea200000e0000 */
[----:B------:R-:W-:-:S02]  /*f880*/  FMNMX3.FTZ R11, R217, R4, R5, !PT ;  /* 0x00000004d90b7276 */ /* 0x000fc40007810005 */
[----:B------:R-:W-:Y:S01]  /*f890*/  FSEL R233, R202, -INF , !P5 ;  /* 0xff800000cae97808 */ /* 0x000fe20006800000 */
[----:B------:R-:W-:Y:S01]  /*f8a0*/  IMAD.WIDE.U32 R242, R8, -0x2daee0ad, RZ ;  /* 0xd2511f5308f27825 */ /* 0x000fe200078e00ff */
[----:B------:R-:W-:Y:S02]  /*f8b0*/  FSEL R244, R203, -INF , !P4 ;  /* 0xff800000cbf47808 */ /* 0x000fe40006000000 */
[----:B------:R-:W-:Y:S02]  /*f8c0*/  FMNMX3.FTZ R11, R11, R34, R35, !PT ;  /* 0x000000220b0b7276 */ /* 0x000fe40007810023 */
[----:B------:R-:W-:Y:S02]  /*f8d0*/  LOP3.LUT R8, R240, UR24, R243, 0x96, !PT ;  /* 0x00000018f0087c12 */ /* 0x000fe4000f8e96f3 */
[----:B------:R-:W-:Y:S02]  /*f8e0*/  LOP3.LUT R220, R14, UR4, R239, 0x96, !PT ;  /* 0x000000040edc7c12 */ /* 0x000fe4000f8e96ef */
[----:B------:R-:W-:Y:S01]  /*f8f0*/  LOP3.LUT R7, R176, UR6, R15, 0x96, !PT ;  /* 0x00000006b0077c12 */ /* 0x000fe2000f8e960f */
[----:B------:R-:W-:Y:S01]  /*f900*/  IMAD.WIDE.U32 R212, R8, -0x326172a9, RZ ;  /* 0xcd9e8d5708d47825 */ /* 0x000fe200078e00ff */
[----:B------:R-:W-:-:S02]  /*f910*/  LOP3.LUT R14, R14, UR4, R235, 0x96, !PT ;  /* 0x000000040e0e7c12 */ /* 0x000fc4000f8e96eb */
[----:B------:R-:W-:Y:S01]  /*f920*/  FSEL R214, R198, -INF , !P3 ;  /* 0xff800000c6d67808 */ /* 0x000fe20005800000 */
[----:B------:R-:W-:Y:S01]  /*f930*/  IMAD.WIDE.U32 R16, R7, -0x2daee0ad, RZ ;  /* 0xd2511f5307107825 */ /* 0x000fe200078e00ff */
[----:B------:R-:W-:Y:S02]  /*f940*/  FSEL R222, R199, -INF , !P2 ;  /* 0xff800000c7de7808 */ /* 0x000fe40005000000 */
[----:B------:R-:W-:Y:S01]  /*f950*/  FMNMX3.FTZ R11, R11, R233, R244, !PT ;  /* 0x000000e90b0b7276 */ /* 0x000fe200078100f4 */
[----:B------:R-:W-:Y:S01]  /*f960*/  IMAD.WIDE.U32 R14, R14, -0x2daee0ad, RZ ;  /* 0xd2511f530e0e7825 */ /* 0x000fe200078e00ff */
[----:B-1----:R-:W-:Y:S02]  /*f970*/  FMNMX.FTZ R166, R10, R166, !PT ;  /* 0x000000a60aa67209 */ /* 0x002fe40007810000 */
[----:B------:R-:W-:Y:S01]  /*f980*/  FMNMX3.FTZ R8, R11, R214, R222, !PT ;  /* 0x000000d60b087276 */ /* 0x000fe200078100de */
[----:B------:R-:W-:Y:S01]  /*f990*/  IMAD.WIDE.U32 R220, R220, -0x2daee0ad, RZ ;  /* 0xd2511f53dcdc7825 */ /* 0x000fe200078e00ff */
[----:B------:R-:W-:-:S02]  /*f9a0*/  LOP3.LUT R9, R236, UR24, R17, 0x96, !PT ;  /* 0x00000018ec097c12 */ /* 0x000fc4000f8e9611 */
[----:B------:R-:W-:Y:S01]  /*f9b0*/  LOP3.LUT R7, R16, UR22, R15, 0x96, !PT ;  /* 0x0000001610077c12 */ /* 0x000fe2000f8e960f */
[----:B------:R-:W1:Y:S01]  /*f9c0*/  SHFL.BFLY PT, R11, R8, 0x2, 0x1f ;  /* 0x0c401f00080b7f89 */ /* 0x000e6200000e0000 */
[----:B------:R-:W-:Y:S01]  /*f9d0*/  FMNMX.FTZ R168, R12, R168, !PT ;  /* 0x000000a80ca87209 */ /* 0x000fe20007810000 */
[----:B------:R-:W-:Y:S01]  /*f9e0*/  IMAD.WIDE.U32 R248, R9, -0x326172a9, RZ ;  /* 0xcd9e8d5709f87825 */ /* 0x000fe200078e00ff */
[----:B------:R-:W-:Y:S01]  /*f9f0*/  LOP3.LUT R242, R242, UR22, R221, 0x96, !PT ;  /* 0x00000016f2f27c12 */ /* 0x000fe2000f8e96dd */
[----:B------:R-:W4:Y:S01]  /*fa00*/  SHFL.BFLY PT, R12, R166, 0x1, 0x1f ;  /* 0x0c201f00a60c7f89 */ /* 0x000f2200000e0000 */
[----:B------:R-:W-:Y:S01]  /*fa10*/  LOP3.LUT R9, R238, UR23, R213, 0x96, !PT ;  /* 0x00000017ee097c12 */ /* 0x000fe2000f8e96d5 */
[----:B------:R-:W-:Y:S01]  /*fa20*/  IMAD.WIDE.U32 R24, R7, -0x326172a9, RZ ;  /* 0xcd9e8d5707187825 */ /* 0x000fe200078e00ff */
[----:B------:R-:W-:-:S03]  /*fa30*/  LOP3.LUT R7, R234, UR23, R249, 0x96, !PT ;  /* 0x00000017ea077c12 */ /* 0x000fc6000f8e96f9 */
[C---:B---3--:R-:W-:Y:S01]  /*fa40*/  FMUL.FTZ R205, R168.reuse, UR7 ;  /* 0x00000007a8cd7c20 */ /* 0x048fe20008410000 */
[----:B------:R-:W-:Y:S01]  /*fa50*/  FSETP.NEU.FTZ.AND P1, PT, R168, -INF , PT ;  /* 0xff800000a800780b */ /* 0x000fe20003f3d000 */
[----:B------:R-:W-:Y:S01]  /*fa60*/  IMAD.WIDE.U32 R242, R242, -0x326172a9, RZ ;  /* 0xcd9e8d57f2f27825 */ /* 0x000fe200078e00ff */
[----:B------:R-:W-:Y:S02]  /*fa70*/  LOP3.LUT R248, R248, UR21, R25, 0x96, !PT ;  /* 0x00000015f8f87c12 */ /* 0x000fe4000f8e9619 */
[----:B------:R-:W-:Y:S01]  /*fa80*/  IADD3 R211, PT, PT, R215, 0xa040, RZ ;  /* 0x0000a040d7d37810 */ /* 0x000fe20007ffe0ff */
[----:B------:R-:W-:Y:S01]  /*fa90*/  IMAD.WIDE.U32 R18, R7, -0x2daee0ad, RZ ;  /* 0xd2511f5307127825 */ /* 0x000fe200078e00ff */
[----:B------:R-:W-:Y:S02]  /*faa0*/  LOP3.LUT R212, R212, UR21, R243, 0x96, !PT ;  /* 0x00000015d4d47c12 */ /* 0x000fe4000f8e96f3 */
[----:B------:R-:W-:Y:S01]  /*fab0*/  FSEL R205, R205, RZ, P1 ;  /* 0x000000ffcdcd7208 */ /* 0x000fe20000800000 */
[----:B------:R-:W-:Y:S01]  /*fac0*/  IMAD.WIDE.U32 R248, R248, -0x2daee0ad, RZ ;  /* 0xd2511f53f8f87825 */ /* 0x000fe200078e00ff */
[----:B--2---:R-:W-:-:S03]  /*fad0*/  FMNMX.FTZ R167, R13, R167, !PT ;  /* 0x000000a70da77209 */ /* 0x004fc60007810000 */
[----:B------:R-:W-:Y:S01]  /*fae0*/  IMAD.WIDE.U32 R16, R9, -0x2daee0ad, RZ ;  /* 0xd2511f5309107825 */ /* 0x000fe200078e00ff */
[----:B------:R-:W-:-:S03]  /*faf0*/  LOP3.LUT R7, R18, UR10, R249, 0x96, !PT ;  /* 0x0000000a12077c12 */ /* 0x000fc6000f8e96f9 */
[----:B------:R-:W-:Y:S01]  /*fb00*/  FFMA.FTZ R171, R173, UR7, -R205 ;  /* 0x00000007adab7c23 */ /* 0x000fe200080108cd */
[----:B-1----:R-:W-:Y:S01]  /*fb10*/  FMNMX.FTZ R8, R8, R11, !PT ;  /* 0x0000000b08087209 */ /* 0x002fe20007810000 */
[----:B------:R-:W-:Y:S01]  /*fb20*/  IMAD.WIDE.U32 R212, R212, -0x2daee0ad, RZ ;  /* 0xd2511f53d4d47825 */ /* 0x000fe200078e00ff */
[----:B------:R-:W-:-:S03]  /*fb30*/  LOP3.LUT R9, R14, UR20, R19, 0x96, !PT ;  /* 0x000000140e097c12 */ /* 0x000fc6000f8e9613 */
[----:B------:R-:W-:Y:S01]  /*fb40*/  FMUL.FTZ R204, R167, UR7 ;  /* 0x00000007a7cc7c20 */ /* 0x000fe20008410000 */
[----:B----4-:R-:W-:Y:S01]  /*fb50*/  FMNMX.FTZ R166, R166, R12, !PT ;  /* 0x0000000ca6a67209 */ /* 0x010fe20007810000 */
[----:B------:R-:W-:Y:S01]  /*fb60*/  IMAD.WIDE.U32 R14, R7, -0x326172a9, RZ ;  /* 0xcd9e8d57070e7825 */ /* 0x000fe200078e00ff */
[----:B------:R-:W-:Y:S01]  /*fb70*/  LOP3.LUT R10, R16, UR10, R213, 0x96, !PT ;  /* 0x0000000a100a7c12 */ /* 0x000fe2000f8e96d5 */
[----:B------:R-:W1:Y:S01]  /*fb80*/  SHFL.BFLY PT, R12, R8, 0x1, 0x1f ;  /* 0x0c201f00080c7f89 */ /* 0x000e6200000e0000 */
[----:B------:R-:W-:Y:S01]  /*fb90*/  IADD3 R11, PT, PT, R215, 0xa000, RZ ;  /* 0x0000a000d70b7810 */ /* 0x000fe20007ffe0ff */
[----:B------:R-:W-:Y:S01]  /*fba0*/  IMAD.WIDE.U32 R20, R9, -0x326172a9, RZ ;  /* 0xcd9e8d5709147825 */ /* 0x000fe200078e00ff */
[----:B------:R-:W-:-:S03]  /*fbb0*/  PRMT R9, R14, 0x7771, RZ ;  /* 0x000077710e097816 */ /* 0x000fc600000000ff */
[C---:B------:R-:W-:Y:S01]  /*fbc0*/  FMUL.FTZ R243, R166.reuse, UR7 ;  /* 0x00000007a6f37c20 */ /* 0x040fe20008410000 */
[----:B------:R-:W-:Y:S01]  /*fbd0*/  FSETP.NEU.FTZ.AND P3, PT, R166, -INF , PT ;  /* 0xff800000a600780b */ /* 0x000fe20003f7d000 */
[----:B------:R-:W-:Y:S01]  /*fbe0*/  IMAD.WIDE.U32 R18, R10, -0x326172a9, RZ ;  /* 0xcd9e8d570a127825 */ /* 0x000fe200078e00ff */
[----:B------:R-:W-:-:S03]  /*fbf0*/  MOV R10, R14 ;  /* 0x0000000e000a7202 */ /* 0x000fc60000000f00 */
[----:B------:R-:W-:Y:S01]  /*fc00*/  FFMA.FTZ R164, R172, UR7, -R205 ;  /* 0x00000007aca47c23 */ /* 0x000fe200080108cd */
[----:B------:R-:W-:Y:S01]  /*fc10*/  LOP3.LUT R220, R220, UR20, R17, 0x96, !PT ;  /* 0x00000014dcdc7c12 */ /* 0x000fe2000f8e9611 */
[--C-:B------:R-:W-:Y:S01]  /*fc20*/  FFMA.FTZ R202, R28, UR7, -R205.reuse ;  /* 0x000000071cca7c23 */ /* 0x100fe200080108cd */
[----:B------:R-:W-:Y:S01]  /*fc30*/  LOP3.LUT R10, R10, 0xff, RZ, 0xc0, !PT ;  /* 0x000000ff0a0a7812 */ /* 0x000fe200078ec0ff */
[----:B------:R-:W-:Y:S01]  /*fc40*/  FFMA.FTZ R201, R29, UR7, -R205 ;  /* 0x000000071dc97c23 */ /* 0x000fe200080108cd */
[----:B------:R-:W-:Y:S01]  /*fc50*/  FSEL R243, R243, RZ, P3 ;  /* 0x000000fff3f37208 */ /* 0x000fe20001800000 */
[----:B------:R-:W-:Y:S01]  /*fc60*/  IMAD.WIDE.U32 R220, R220, -0x326172a9, RZ ;  /* 0xcd9e8d57dcdc7825 */ /* 0x000fe200078e00ff */
[----:B------:R-:W-:Y:S01]  /*fc70*/  PRMT R9, R10, 0x5410, R9 ;  /* 0x000054100a097816 */ /* 0x000fe20000000009 */
[----:B------:R-:W-:Y:S01]  /*fc80*/  MUFU.EX2 R164, R164 ;  /* 0x000000a400a47308 */ /* 0x000fe20000000800 */
[----:B------:R-:W2:Y:S01]  /*fc90*/  LDC R10, c[0x0][0x4f8] ;  /* 0x00013e00ff0a7b82 */ /* 0x000ea20000000800 */
[----:B------:R-:W-:Y:S01]  /*fca0*/  @P6 IADD3 R211, PT, PT, R11, -0x40, RZ ;  /* 0xffffffc00bd36810 */ /* 0x000fe20007ffe0ff */
[--C-:B------:R-:W-:Y:S01]  /*fcb0*/  FFMA.FTZ R195, R165, UR7, -R243.reuse ;  /* 0x00000007a5c37c23 */ /* 0x100fe200080108f3 */
[----:B------:R-:W-:Y:S01]  /*fcc0*/  MOV R11, R18 ;  /* 0x00000012000b7202 */ /* 0x000fe20000000f00 */
[--C-:B------:R-:W-:Y:S01]  /*fcd0*/  FFMA.FTZ R194, R32, UR7, -R243.reuse ;  /* 0x0000000720c27c23 */ /* 0x100fe200080108f3 */
[----:B------:R-:W-:Y:S01]  /*fce0*/  PRMT R7, R18, 0x7771, RZ ;  /* 0x0000777112077816 */ /* 0x000fe200000000ff */
[----:B------:R-:W-:Y:S01]  /*fcf0*/  FFMA.FTZ R193, R33, UR7, -R243 ;  /* 0x0000000721c17c23 */ /* 0x000fe200080108f3 */
[----:B------:R-:W-:Y:S01]  /*fd00*/  LOP3.LUT R11, R11, 0xff, RZ, 0xc0, !PT ;  /* 0x000000ff0b0b7812 */ /* 0x000fe200078ec0ff */
[----:B------:R-:W3:Y:S01]  /*fd10*/  MUFU.EX2 R171, R171 ;  /* 0x000000ab00ab7308 */ /* 0x000ee20000000800 */
[----:B------:R-:W-:Y:S01]  /*fd20*/  LOP3.LUT R173, R20, UR9, R15, 0x96, !PT ;  /* 0x0000000914ad7c12 */ /* 0x000fe2000f8e960f */
[----:B------:R-:W-:Y:S01]  /*fd30*/  FFMA.FTZ R196, R6, UR7, -R243 ;  /* 0x0000000706c47c23 */ /* 0x000fe200080108f3 */
[----:B-1----:R-:W-:Y:S01]  /*fd40*/  FMNMX.FTZ R165, R8, R12, !PT ;  /* 0x0000000c08a57209 */ /* 0x002fe20007810000 */
[--C-:B------:R-:W-:Y:S01]  /*fd50*/  FFMA.FTZ R184, R184, UR7, -R205.reuse ;  /* 0x00000007b8b87c23 */ /* 0x100fe200080108cd */
[----:B------:R-:W-:Y:S01]  /*fd60*/  FSETP.NEU.FTZ.AND P4, PT, R167, -INF , PT ;  /* 0xff800000a700780b */ /* 0x000fe20003f9d000 */
[----:B------:R-:W-:Y:S01]  /*fd70*/  FFMA.FTZ R187, R187, UR7, -R205 ;  /* 0x00000007bbbb7c23 */ /* 0x000fe200080108cd */
[----:B------:R-:W-:Y:S01]  /*fd80*/  PRMT R7, R11, 0x5410, R7 ;  /* 0x000054100b077816 */ /* 0x000fe20000000007 */
[----:B------:R-:W-:Y:S01]  /*fd90*/  MUFU.EX2 R202, R202 ;  /* 0x000000ca00ca7308 */ /* 0x000fe20000000800 */
[----:B------:R-:W-:Y:S01]  /*fda0*/  LOP3.LUT R13, R220, UR9, R19, 0x96, !PT ;  /* 0x00000009dc0d7c12 */ /* 0x000fe2000f8e9613 */
[----:B------:R-:W-:Y:S01]  /*fdb0*/  FMUL.FTZ R220, R165, UR7 ;  /* 0x00000007a5dc7c20 */ /* 0x000fe20008410000 */
[----:B------:R-:W-:Y:S01]  /*fdc0*/  PRMT R11, R173, 0x7632, R11 ;  /* 0x00007632ad0b7816 */ /* 0x000fe2000000000b */
[--C-:B------:R-:W-:Y:S01]  /*fdd0*/  FFMA.FTZ R185, R185, UR7, -R205.reuse ;  /* 0x00000007b9b97c23 */ /* 0x100fe200080108cd */
[----:B------:R-:W-:Y:S01]  /*fde0*/  FSEL R204, R204, RZ, P4 ;  /* 0x000000ffcccc7208 */ /* 0x000fe20002000000 */
[----:B------:R-:W-:Y:S01]  /*fdf0*/  FFMA.FTZ R186, R186, UR7, -R205 ;  /* 0x00000007baba7c23 */ /* 0x000fe200080108cd */
[----:B------:R-:W-:Y:S01]  /*fe00*/  FSETP.NEU.FTZ.AND P2, PT, R165, -INF , PT ;  /* 0xff800000a500780b */ /* 0x000fe20003f5d000 */
[----:B------:R-:W1:Y:S01]  /*fe10*/  MUFU.EX2 R201, R201 ;  /* 0x000000c900c97308 */ /* 0x000e620000000800 */
[C---:B------:R-:W-:Y:S01]  /*fe20*/  LOP3.LUT R12, R173.reuse, 0xffff, RZ, 0xc0, !PT ;  /* 0x0000ffffad0c7812 */ /* 0x040fe200078ec0ff */
[--C-:B------:R-:W-:Y:S01]  /*fe30*/  FFMA.FTZ R200, R174, UR7, -R204.reuse ;  /* 0x00000007aec87c23 */ /* 0x100fe200080108cc */
[----:B------:R-:W-:Y:S01]  /*fe40*/  LOP3.LUT R172, R173, 0xff, RZ, 0xc0, !PT ;  /* 0x000000ffadac7812 */ /* 0x000fe200078ec0ff */
[--C-:B------:R-:W-:Y:S01]  /*fe50*/  FFMA.FTZ R199, R175, UR7, -R204.reuse ;  /* 0x00000007afc77c23 */ /* 0x100fe200080108cc */
[----:B------:R-:W-:Y:S01]  /*fe60*/  PRMT R15, R14, 0x7773, RZ ;  /* 0x000077730e0f7816 */ /* 0x000fe200000000ff */
[--C-:B------:R-:W-:Y:S01]  /*fe70*/  FFMA.FTZ R198, R30, UR7, -R204.reuse ;  /* 0x000000071ec67c23 */ /* 0x100fe200080108cc */
[----:B------:R-:W-:Y:S01]  /*fe80*/  SHF.R.U32.HI R173, RZ, 0x18, R173 ;  /* 0x00000018ffad7819 */ /* 0x000fe200000116ad */
[--C-:B------:R-:W-:Y:S01]  /*fe90*/  FFMA.FTZ R197, R31, UR7, -R204.reuse ;  /* 0x000000071fc57c23 */ /* 0x100fe200080108cc */
[----:B------:R-:W-:Y:S01]  /*fea0*/  LOP3.LUT R11, R11, 0xff, RZ, 0xc0, !PT ;  /* 0x000000ff0b0b7812 */ /* 0x000fe200078ec0ff */
[----:B------:R-:W-:Y:S01]  /*feb0*/  MUFU.EX2 R200, R200 ;  /* 0x000000c800c87308 */ /* 0x000fe20000000800 */
[----:B------:R-:W-:Y:S01]  /*fec0*/  PRMT R14, R14, 0x7772, RZ ;  /* 0x000077720e0e7816 */ /* 0x000fe200000000ff */
[--C-:B------:R-:W-:Y:S01]  /*fed0*/  FFMA.FTZ R2, R2, UR7, -R204.reuse ;  /* 0x0000000702027c23 */ /* 0x100fe200080108cc */
[----:B------:R-:W-:Y:S01]  /*fee0*/  FSEL R220, R220, RZ, P2 ;  /* 0x000000ffdcdc7208 */ /* 0x000fe20001000000 */
[----:B------:R-:W-:Y:S01]  /*fef0*/  FFMA.FTZ R3, R3, UR7, -R204 ;  /* 0x0000000703037c23 */ /* 0x000fe200080108cc */
[----:B------:R-:W-:-:S02]  /*ff00*/  PRMT R173, R11, 0x5410, R173 ;  /* 0x000054100bad7816 */ /* 0x000fc400000000ad */
[----:B--2---:R-:W-:Y:S01]  /*ff10*/  LOP3.LUT R210, R10, 0xff, RZ, 0xc0, !PT ;  /* 0x000000ff0ad27812 */ /* 0x004fe200078ec0ff */
[--C-:B------:R-:W-:Y:S01]  /*ff20*/  FFMA.FTZ R192, R4, UR7, -R220.reuse ;  /* 0x0000000704c07c23 */ /* 0x100fe200080108dc */
[----:B------:R-:W-:Y:S01]  /*ff30*/  PRMT R8, R14, 0x5410, R15 ;  /* 0x000054100e087816 */ /* 0x000fe2000000000f */
[--C-:B------:R-:W-:Y:S01]  /*ff40*/  FFMA.FTZ R191, R5, UR7, -R220.reuse ;  /* 0x0000000705bf7c23 */ /* 0x100fe200080108dc */
[----:B------:R-:W-:Y:S01]  /*ff50*/  FSEL R11, R168, RZ, P1 ;  /* 0x000000ffa80b7208 */ /* 0x000fe20000800000 */
[--C-:B------:R-:W-:Y:S01]  /*ff60*/  FFMA.FTZ R190, R34, UR7, -R220.reuse ;  /* 0x0000000722be7c23 */ /* 0x100fe200080108dc */
[----:B------:R-:W-:Y:S01]  /*ff70*/  FSEL R10, R167, RZ, P4 ;  /* 0x000000ffa70a7208 */ /* 0x000fe20002000000 */
[----:B------:R-:W-:Y:S01]  /*ff80*/  FFMA.FTZ R203, R35, UR7, -R220 ;  /* 0x0000000723cb7c23 */ /* 0x000fe200080108dc */
[----:B------:R-:W-:Y:S01]  /*ff90*/  FSEL R207, R166, RZ, P3 ;  /* 0x000000ffa6cf7208 */ /* 0x000fe20001800000 */
[----:B------:R-:W2:Y:S01]  /*ffa0*/  MUFU.EX2 R199, R199 ;  /* 0x000000c700c77308 */ /* 0x000ea20000000800 */
[----:B------:R-:W-:Y:S01]  /*ffb0*/  FSEL R206, R165, RZ, P2 ;  /* 0x000000ffa5ce7208 */ /* 0x000fe20001000000 */
[----:B------:R-:W-:Y:S01]  /*ffc0*/  FADD.FTZ R11, R216, -R11 ;  /* 0x8000000bd80b7221 */ /* 0x000fe20000010000 */
[C---:B------:R-:W-:Y:S01]  /*ffd0*/  PRMT R16, R18.reuse, 0x7773, RZ ;  /* 0x0000777312107816 */ /* 0x040fe200000000ff */
[----:B------:R-:W-:Y:S01]  /*ffe0*/  FADD.FTZ R10, R219, -R10 ;  /* 0x8000000adb0a7221 */ /* 0x000fe20000010000 */
[----:B------:R-:W-:Y:S01]  /*fff0*/  PRMT R6, R18, 0x7772, RZ ;  /* 0x0000777212067816 */ /* 0x000fe200000000ff */
[----:B------:R-:W-:Y:S01]  /*10000*/  FADD.FTZ R207, R218, -R207 ;  /* 0x800000cfdacf7221 */ /* 0x000fe20000010000 */
[----:B------:R-:W-:Y:S01]  /*10010*/  LOP3.LUT R15, R13, 0xffff, RZ, 0xc0, !PT ;  /* 0x0000ffff0d0f7812 */ /* 0x000fe200078ec0ff */
[----:B------:R-:W-:Y:S01]  /*10020*/  MUFU.EX2 R194, R194 ;  /* 0x000000c200c27308 */ /* 0x000fe20000000800 */
[----:B------:R-:W-:Y:S01]  /*10030*/  PRMT R6, R6, 0x5410, R16 ;  /* 0x0000541006067816 */ /* 0x000fe20000000010 */
[----:B------:R-:W-:Y:S01]  /*10040*/  FADD.FTZ R206, R217, -R206 ;  /* 0x800000ced9ce7221 */ /* 0x000fe20000010000 */
[----:B------:R-:W-:Y:S01]  /*10050*/  LOP3.LUT R14, R13, 0xff, RZ, 0xc0, !PT ;  /* 0x000000ff0d0e7812 */ /* 0x000fe200078ec0ff */
[----:B------:R-:W-:Y:S01]  /*10060*/  FMUL.FTZ R209, R11, UR7 ;  /* 0x000000070bd17c20 */ /* 0x000fe20008410000 */
[----:B------:R-:W-:Y:S01]  /*10070*/  SHF.R.U32.HI R4, RZ, 0x8, R15 ;  /* 0x00000008ff047819 */ /* 0x000fe2000001160f */
[----:B------:R-:W-:Y:S01]  /*10080*/  FMUL.FTZ R208, R10, UR7 ;  /* 0x000000070ad07c20 */ /* 0x000fe20008410000 */
[----:B------:R-:W-:Y:S01]  /*10090*/  PRMT R16, R13, 0x7632, R16 ;  /* 0x000076320d107816 */ /* 0x000fe20000000010 */
[----:B------:R-:W4:Y:S01]  /*100a0*/  MUFU.EX2 R193, R193 ;  /* 0x000000c100c17308 */ /* 0x000f220000000800 */
[----:B------:R-:W-:Y:S01]  /*100b0*/  PRMT R4, R14, 0x5410, R4 ;  /* 0x000054100e047816 */ /* 0x000fe20000000004 */
[----:B------:R-:W-:Y:S01]  /*100c0*/  FMUL.FTZ R207, R207, UR7 ;  /* 0x00000007cfcf7c20 */ /* 0x000fe20008410000 */
[----:B------:R-:W-:Y:S01]  /*100d0*/  LEA R210, R210, R210, 0x10 ;  /* 0x000000d2d2d27211 */ /* 0x000fe200078e80ff */
[----:B------:R-:W-:Y:S01]  /*100e0*/  FMUL.FTZ R206, R206, UR7 ;  /* 0x00000007cece7c20 */ /* 0x000fe20008410000 */
[----:B------:R-:W-:Y:S01]  /*100f0*/  SHF.R.U32.HI R13, RZ, 0x18, R13 ;  /* 0x00000018ff0d7819 */ /* 0x000fe2000001160d */
[----:B------:R-:W-:Y:S01]  /*10100*/  LDSM.16.MT88.4 R32, [R215+0xb000] ;  /* 0x00b00000d720783b */ /* 0x000fe20000004200 */
[----:B------:R-:W-:Y:S01]  /*10110*/  LOP3.LUT R5, R16, 0xff, RZ, 0xc0, !PT ;  /* 0x000000ff10057812 */ /* 0x000fe200078ec0ff */
[----:B------:R-:W-:Y:S01]  /*10120*/  MUFU.EX2 R198, R198 ;  /* 0x000000c600c67308 */ /* 0x000fe20000000800 */
[----:B------:R-:W-:-:S02]  /*10130*/  SHF.R.U32.HI R12, RZ, 0x8, R12 ;  /* 0x00000008ff0c7819 */ /* 0x000fc4000001160c */
[----:B------:R-:W-:Y:S02]  /*10140*/  PRMT R5, R5, 0x5410, R13 ;  /* 0x0000541005057816 */ /* 0x000fe4000000000d */
[--C-:B------:R-:W-:Y:S02]  /*10150*/  HSET2.LE.AND R4, R4, R210.reuse, PT ;  /* 0x000000d204047233 */ /* 0x100fe40003803000 */
[----:B---3--:R-:W-:Y:S01]  /*10160*/  F2FP.BF16.F32.PACK_AB R10, R171, R164 ;  /* 0x000000a4ab0a723e */ /* 0x008fe200000010ff */
[----:B------:R-:W3:Y:S01]  /*10170*/  MUFU.EX2 R197, R197 ;  /* 0x000000c500c57308 */ /* 0x000ee20000000800 */
[----:B------:R-:W-:Y:S02]  /*10180*/  PRMT R172, R172, 0x5410, R12 ;  /* 0x00005410acac7816 */ /* 0x000fe4000000000c */
[----:B------:R-:W-:Y:S02]  /*10190*/  HSET2.LE.AND R12, R7, R210, PT ;  /* 0x000000d2070c7233 */ /* 0x000fe40003803000 */
[----:B------:R-:W-:-:S02]  /*101a0*/  LOP3.LUT R4, R10, R4, RZ, 0xc0, !PT ;  /* 0x000000040a047212 */ /* 0x000fc400078ec0ff */
[--C-:B------:R-:W-:Y:S01]  /*101b0*/  HSET2.LE.AND R9, R9, R210.reuse, PT ;  /* 0x000000d209097233 */ /* 0x100fe20003803000 */
[----:B------:R-:W-:Y:S01]  /*101c0*/  MUFU.EX2 R196, R196 ;  /* 0x000000c400c47308 */ /* 0x000fe20000000800 */
[----:B------:R-:W-:Y:S02]  /*101d0*/  HSET2.LE.AND R5, R5, R210, PT ;  /* 0x000000d205057233 */ /* 0x000fe40003803000 */
[----:B------:R-:W-:Y:S02]  /*101e0*/  LOP3.LUT R8, R8, 0xff00ff, RZ, 0xc0, !PT ;  /* 0x00ff00ff08087812 */ /* 0x000fe400078ec0ff */
[----:B-1----:R-:W-:Y:S02]  /*101f0*/  F2FP.BF16.F32.PACK_AB R11, R201, R202 ;  /* 0x000000cac90b723e */ /* 0x002fe400000010ff */
[----:B------:R-:W-:Y:S01]  /*10200*/  LOP3.LUT R7, R6, 0xff00ff, RZ, 0xc0, !PT ;  /* 0x00ff00ff06077812 */ /* 0x000fe200078ec0ff */
[----:B------:R-:W1:Y:S01]  /*10210*/  MUFU.EX2 R195, R195 ;  /* 0x000000c300c37308 */ /* 0x000e620000000800 */
[----:B--2---:R-:W-:-:S02]  /*10220*/  F2FP.BF16.F32.PACK_AB R10, R199, R200 ;  /* 0x000000c8c70a723e */ /* 0x004fc400000010ff */
[----:B----4-:R-:W-:Y:S02]  /*10230*/  F2FP.BF16.F32.PACK_AB R174, R193, R194 ;  /* 0x000000c2c1ae723e */ /* 0x010fe400000010ff */
[----:B------:R-:W-:Y:S02]  /*10240*/  LOP3.LUT R6, R11, R12, RZ, 0xc0, !PT ;  /* 0x0000000c0b067212 */ /* 0x000fe400078ec0ff */
[----:B------:R-:W-:Y:S01]  /*10250*/  LOP3.LUT R5, R10, R5, RZ, 0xc0, !PT ;  /* 0x000000050a057212 */ /* 0x000fe200078ec0ff */
[----:B------:R-:W-:Y:S01]  /*10260*/  MUFU.EX2 R192, R192 ;  /* 0x000000c000c07308 */ /* 0x000fe20000000800 */
[----:B------:R-:W-:Y:S02]  /*10270*/  LOP3.LUT R174, R174, R9, RZ, 0xc0, !PT ;  /* 0x00000009aeae7212 */ /* 0x000fe400078ec0ff */
[--C-:B------:R-:W-:Y:S02]  /*10280*/  HSET2.LE.AND R175, R8, R210.reuse, PT ;  /* 0x000000d208af7233 */ /* 0x100fe40003803000 */
[----:B------:R-:W-:-:S02]  /*10290*/  HSET2.LE.AND R7, R7, R210, PT ;  /* 0x000000d207077233 */ /* 0x000fc40003803000 */
[----:B---3--:R-:W-:Y:S01]  /*102a0*/  F2FP.BF16.F32.PACK_AB R11, R197, R198 ;  /* 0x000000c6c50b723e */ /* 0x008fe200000010ff */
[----:B------:R-:W2:Y:S01]  /*102b0*/  MUFU.EX2 R191, R191 ;  /* 0x000000bf00bf7308 */ /* 0x000ea20000000800 */
[--C-:B------:R-:W-:Y:S02]  /*102c0*/  HSET2.LE.AND R172, R172, R210.reuse, PT ;  /* 0x000000d2acac7233 */ /* 0x100fe40003803000 */
[----:B------:R-:W-:Y:S02]  /*102d0*/  HSET2.LE.AND R173, R173, R210, PT ;  /* 0x000000d2adad7233 */ /* 0x000fe40003803000 */
[----:B-1----:R-:W-:Y:S02]  /*102e0*/  F2FP.BF16.F32.PACK_AB R9, R195, R196 ;  /* 0x000000c4c309723e */ /* 0x002fe400000010ff */
[----:B------:R-:W-:Y:S01]  /*102f0*/  LOP3.LUT R7, R11, R7, RZ, 0xc0, !PT ;  /* 0x000000070b077212 */ /* 0x000fe200078ec0ff */
[----:B------:R-:W-:Y:S01]  /*10300*/  MUFU.EX2 R190, R190 ;  /* 0x000000be00be7308 */ /* 0x000fe20000000800 */
[----:B------:R-:W-:-:S02]  /*10310*/  LOP3.LUT R172, R9, R172, RZ, 0xc0, !PT ;  /* 0x000000ac09ac7212 */ /* 0x000fc400078ec0ff */
[----:B------:R-:W-:Y:S02]  /*10320*/  MOV R16, 0x20 ;  /* 0x0000002000107802 */ /* 0x000fe40000000f00 */
[----:B------:R-:W-:Y:S01]  /*10330*/  MOV R216, R20 ;  /* 0x0000001400d87202 */ /* 0x000fe20000000f00 */
[----:B------:R-:W-:Y:S01]  /*10340*/  FFMA.FTZ R216, R245, UR7, -R243 ;  /* 0x00000007f5d87c23 */ /* 0x000fe200080108f3 */
[----:B------:R-:W-:Y:S01]  /*10350*/  SEL R16, R16, 0xffffffe0, !P0 ;  /* 0xffffffe010107807 */ /* 0x000fe20004000000 */
[----:B------:R-:W1:Y:S01]  /*10360*/  MUFU.EX2 R203, R203 ;  /* 0x000000cb00cb7308 */ /* 0x000e620000000800 */
[----:B--2---:R-:W-:Y:S02]  /*10370*/  F2FP.BF16.F32.PACK_AB R8, R191, R192 ;  /* 0x000000c0bf08723e */ /* 0x004fe400000010ff */
[----:B------:R-:W-:Y:S02]  /*10380*/  MOV R217, R21 ;  /* 0x0000001500d97202 */ /* 0x000fe40000000f00 */
[----:B------:R-:W-:-:S02]  /*10390*/  LOP3.LUT R173, R8, R173, RZ, 0xc0, !PT ;  /* 0x000000ad08ad7212 */ /* 0x000fc400078ec0ff */
[----:B------:R-:W-:Y:S01]  /*103a0*/  IADD3 R213, PT, PT, R215, R16, RZ ;  /* 0x00000010d7d57210 */ /* 0x000fe20007ffe0ff */
[----:B------:R-:W2:Y:S01]  /*103b0*/  MUFU.EX2 R209, R209 ;  /* 0x000000d100d17308 */ /* 0x000ea20000000800 */
[----:B------:R-:W-:Y:S02]  /*103c0*/  MOV R218, R24 ;  /* 0x0000001800da7202 */ /* 0x000fe40000000f00 */
[----:B------:R-:W-:Y:S01]  /*103d0*/  MOV R219, R25 ;  /* 0x0000001900db7202 */ /* 0x000fe20000000f00 */
[----:B------:R-:W-:Y:S01]  /*103e0*/  LDSM.16.MT88.4 R12, [R213+0xa000] ;  /* 0x00a00000d50c783b */ /* 0x000fe20000004200 */
[--C-:B------:R-:W-:Y:S01]  /*103f0*/  FFMA.FTZ R219, R214, UR7, -R220.reuse ;  /* 0x00000007d6db7c23 */ /* 0x100fe200080108dc */
[--C-:B------:R-:W-:Y:S02]  /*10400*/  FFMA.FTZ R214, R222, UR7, -R220.reuse ;  /* 0x00000007ded67c23 */ /* 0x100fe400080108dc */
[----:B------:R-:W3:Y:S01]  /*10410*/  MUFU.EX2 R208, R208 ;  /* 0x000000d000d07308 */ /* 0x000ee20000000800 */
[----:B-1----:R-:W-:Y:S01]  /*10420*/  F2FP.BF16.F32.PACK_AB R10, R203, R190 ;  /* 0x000000becb0a723e */ /* 0x002fe200000010ff */
[----:B------:R-:W-:Y:S03]  /*10430*/  LDSM.16.MT88.4 R24, [R211+0x1000] ;  /* 0x00100000d318783b */ /* 0x000fe60000004200 */
[----:B------:R-:W-:Y:S01]  /*10440*/  LOP3.LUT R175, R10, R175, RZ, 0xc0, !PT ;  /* 0x000000af0aaf7212 */ /* 0x000fe200078ec0ff */
[----:B------:R-:W-:Y:S02]  /*10450*/  LDSM.16.MT88.4 R28, [R213+0xb000] ;  /* 0x00b00000d51c783b */ /* 0x000fe40000004200 */
[----:B------:R-:W1:Y:S01]  /*10460*/  MUFU.EX2 R207, R207 ;  /* 0x000000cf00cf7308 */ /* 0x000e620000000800 */
[-C--:B--2---:R-:W-:Y:S01]  /*10470*/  FMUL.FTZ R160, R160, R209.reuse ;  /* 0x000000d1a0a07220 */ /* 0x084fe20000410000 */
[----:B------:R-:W2:Y:S01]  /*10480*/  LDSM.16.MT88.4 R8, [R211] ;  /* 0x00000000d308783b */ /* 0x000ea20000004200 */
[-C--:B------:R-:W-:Y:S01]  /*10490*/  FMUL.FTZ R161, R161, R209.reuse ;  /* 0x000000d1a1a17220 */ /* 0x080fe20000410000 */
[-C--:B------:R-:W-:Y:S01]  /*104a0*/  FMUL.FTZ R52, R52, R209.reuse ;  /* 0x000000d134347220 */ /* 0x080fe20000410000 */
[-C--:B------:R-:W-:Y:S01]  /*104b0*/  FMUL.FTZ R53, R53, R209.reuse ;  /* 0x000000d135357220 */ /* 0x080fe20000410000 */
[-C--:B------:R-:W-:Y:S01]  /*104c0*/  FMUL.FTZ R148, R148, R209.reuse ;  /* 0x000000d194947220 */ /* 0x080fe20000410000 */
[-C--:B------:R-:W-:Y:S01]  /*104d0*/  FMUL.FTZ R149, R149, R209.reuse ;  /* 0x000000d195957220 */ /* 0x080fe20000410000 */
[----:B------:R-:W4:Y:S01]  /*104e0*/  MUFU.EX2 R206, R206 ;  /* 0x000000ce00ce7308 */ /* 0x000f220000000800 */
[-C--:B---3--:R-:W-:Y:S01]  /*104f0*/  FMUL.FTZ R162, R162, R208.reuse ;  /* 0x000000d0a2a27220 */ /* 0x088fe20000410000 */
[-C--:B------:R-:W-:Y:S01]  /*10500*/  FMUL.FTZ R163, R163, R208.reuse ;  /* 0x000000d0a3a37220 */ /* 0x080fe20000410000 */
[-C--:B------:R-:W-:Y:S01]  /*10510*/  FMUL.FTZ R54, R54, R208.reuse ;  /* 0x000000d036367220 */ /* 0x080fe20000410000 */
[-C--:B------:R-:W-:Y:S01]  /*10520*/  FMUL.FTZ R55, R55, R208.reuse ;  /* 0x000000d037377220 */ /* 0x080fe20000410000 */
[-C--:B------:R-:W-:Y:S01]  /*10530*/  FMUL.FTZ R150, R150, R208.reuse ;  /* 0x000000d096967220 */ /* 0x080fe20000410000 */
[----:B------:R-:W-:Y:S01]  /*10540*/  FMUL.FTZ R151, R151, R208 ;  /* 0x000000d097977220 */ /* 0x000fe20000410000 */
[-C--:B------:R-:W-:Y:S01]  /*10550*/  FMUL.FTZ R64, R64, R209.reuse ;  /* 0x000000d140407220 */ /* 0x080fe20000410000 */
[----:B------:R-:W-:Y:S01]  /*10560*/  FMUL.FTZ R65, R65, R209 ;  /* 0x000000d141417220 */ /* 0x000fe20000410000 */
[-C--:B-1----:R-:W-:Y:S01]  /*10570*/  FMUL.FTZ R156, R156, R207.reuse ;  /* 0x000000cf9c9c7220 */ /* 0x082fe20000410000 */
[-C--:B------:R-:W-:Y:S01]  /*10580*/  FMUL.FTZ R157, R157, R207.reuse ;  /* 0x000000cf9d9d7220 */ /* 0x080fe20000410000 */
[-C--:B------:R-:W-:Y:S01]  /*10590*/  HMMA.16816.F32.BF16 R160, R4, R180.reuse, R160 ;  /* 0x000000b404a0723c */ /* 0x080fe200000418a0 */
        /* <DEDUP_REMOVED lines=14> */
[----:B------:R-:W-:Y:S01]  /*10680*/  IADD3 R180, PT, PT, R16, R211, RZ ;  /* 0x000000d310b47210 */ /* 0x000fe20007ffe0ff */
[----:B------:R-:W-:Y:S01]  /*10690*/  FMUL.FTZ R63, R63, R206 ;  /* 0x000000ce3f3f7220 */ /* 0x000fe20000410000 */
[-C--:B------:R-:W-:Y:S01]  /*106a0*/  FMUL.FTZ R66, R66, R208.reuse ;  /* 0x000000d042427220 */ /* 0x080fe20000410000 */
[----:B------:R-:W-:Y:S01]  /*106b0*/  FMUL.FTZ R67, R67, R208 ;  /* 0x000000d043437220 */ /* 0x000fe20000410000 */
[----:B------:R-:W-:Y:S01]  /*106c0*/  FFMA.FTZ R181, R250, UR7, -R243 ;  /* 0x00000007fab57c23 */ /* 0x000fe200080108f3 */
[----:B------:R-:W1:Y:S01]  /*106d0*/  LDSM.16.MT88.4 R20, [R180+0x1000] ;  /* 0x00100000b414783b */ /* 0x000e620000004200 */
[-C--:B------:R-:W-:Y:S01]  /*106e0*/  FMUL.FTZ R124, R124, R207.reuse ;  /* 0x000000cf7c7c7220 */ /* 0x080fe20000410000 */
[C---:B------:R-:W-:Y:S01]  /*106f0*/  HMMA.16816.F32.BF16 R152, R172.reuse, R182, R152 ;  /* 0x000000b6ac98723c */ /* 0x040fe20000041898 */
[----:B------:R-:W-:Y:S01]  /*10700*/  FMUL.FTZ R125, R125, R207 ;  /* 0x000000cf7d7d7220 */ /* 0x000fe20000410000 */
[----:B------:R-:W3:Y:S01]  /*10710*/  LDSM.16.MT88.4 R16, [R180] ;  /* 0x00000000b410783b */ /* 0x000ee20000004200 */
[-C--:B------:R-:W-:Y:S01]  /*10720*/  FMUL.FTZ R126, R126, R206.reuse ;  /* 0x000000ce7e7e7220 */ /* 0x080fe20000410000 */
[----:B------:R-:W-:Y:S01]  /*10730*/  FMUL.FTZ R127, R127, R206 ;  /* 0x000000ce7f7f7220 */ /* 0x000fe20000410000 */
[-C--:B------:R-:W-:Y:S01]  /*10740*/  FMUL.FTZ R136, R136, R209.reuse ;  /* 0x000000d188887220 */ /* 0x080fe20000410000 */
[----:B------:R-:W-:Y:S01]  /*10750*/  FMUL.FTZ R137, R137, R209 ;  /* 0x000000d189897220 */ /* 0x000fe20000410000 */
[-C--:B------:R-:W-:Y:S01]  /*10760*/  FMUL.FTZ R138, R138, R208.reuse ;  /* 0x000000d08a8a7220 */ /* 0x080fe20000410000 */
[-C--:B--2---:R-:W-:Y:S01]  /*10770*/  HMMA.16816.F32.BF16 R56, R172, R8.reuse, R56 ;  /* 0x00000008ac38723c */ /* 0x084fe20000041838 */
        /* <DEDUP_REMOVED lines=8> */
[----:B------:R-:W-:Y:S01]  /*10800*/  LOP3.LUT R8, R218, UR11, R217, 0x96, !PT ;  /* 0x0000000bda087c12 */ /* 0x000fe2000f8e96d9 */
[--C-:B------:R-:W-:Y:S01]  /*10810*/  FFMA.FTZ R217, R233, UR7, -R220.reuse ;  /* 0x00000007e9d97c23 */ /* 0x100fe200080108dc */
[----:B------:R-:W-:Y:S01]  /*10820*/  FFMA.FTZ R218, R244, UR7, -R220 ;  /* 0x00000007f4da7c23 */ /* 0x000fe200080108dc */
[-C--:B------:R-:W-:Y:S01]  /*10830*/  FMUL.FTZ R142, R142, R206.reuse ;  /* 0x000000ce8e8e7220 */ /* 0x080fe20000410000 */
[----:B------:R-:W-:Y:S01]  /*10840*/  FMUL.FTZ R143, R143, R206 ;  /* 0x000000ce8f8f7220 */ /* 0x000fe20000410000 */
        /* <DEDUP_REMOVED lines=11> */
[--C-:B------:R-:W-:Y:S01]  /*10900*/  FFMA.FTZ R182, R247, UR7, -R243.reuse ;  /* 0x00000007f7b67c23 */ /* 0x100fe200080108f3 */
[----:B------:R-:W-:Y:S01]  /*10910*/  FFMA.FTZ R183, R246, UR7, -R243 ;  /* 0x00000007f6b77c23 */ /* 0x000fe200080108f3 */
        /* <DEDUP_REMOVED lines=33> */
[----:B------:R-:W-:Y:S01]  /*10b30*/  LOP3.LUT R248, R248, UR8, R11, 0x96, !PT ;  /* 0x00000008f8f87c12 */ /* 0x000fe2000f8e960b */
[----:B------:R-:W-:Y:S01]  /*10b40*/  MUFU.EX2 R181, R181 ;  /* 0x000000b500b57308 */ /* 0x000fe20000000800 */
[-C--:B------:R-:W-:Y:S01]  /*10b50*/  FMUL.FTZ R132, R132, R209.reuse ;  /* 0x000000d184847220 */ /* 0x080fe20000410000 */
[----:B------:R-:W-:Y:S01]  /*10b60*/  FMUL.FTZ R133, R133, R209 ;  /* 0x000000d185857220 */ /* 0x000fe20000410000 */
[-C--:B------:R-:W-:Y:S01]  /*10b70*/  FMUL.FTZ R134, R134, R208.reuse ;  /* 0x000000d086867220 */ /* 0x080fe20000410000 */
[----:B------:R-:W-:Y:S01]  /*10b80*/  FMUL.FTZ R135, R135, R208 ;  /* 0x000000d087877220 */ /* 0x000fe20000410000 */
[-C--:B-1----:R-:W-:Y:S01]  /*10b90*/  HMMA.16816.F32.BF16 R124, R172, R20.reuse, R124 ;  /* 0x00000014ac7c723c */ /* 0x082fe2000004187c */
[----:B------:R-:W-:Y:S01]  /*10ba0*/  MOV R8, R10 ;  /* 0x0000000a00087202 */ /* 0x000fe20000000f00 */
[-C--:B------:R-:W-:Y:S01]  /*10bb0*/  FMUL.FTZ R40, R40, R207.reuse ;  /* 0x000000cf28287220 */ /* 0x080fe20000410000 */
[----:B------:R-:W-:Y:S01]  /*10bc0*/  MUFU.EX2 R182, R182 ;  /* 0x000000b600b67308 */ /* 0x000fe20000000800 */
[----:B------:R-:W-:Y:S01]  /*10bd0*/  PRMT R9, R10, 0x7773, RZ ;  /* 0x000077730a097816 */ /* 0x000fe200000000ff */
[-C--:B------:R-:W-:Y:S01]  /*10be0*/  FMUL.FTZ R41, R41, R207.reuse ;  /* 0x000000cf29297220 */ /* 0x080fe20000410000 */
[-C--:B------:R-:W-:Y:S01]  /*10bf0*/  FMUL.FTZ R44, R44, R207.reuse ;  /* 0x000000cf2c2c7220 */ /* 0x080fe20000410000 */
[-C--:B------:R-:W-:Y:S01]  /*10c00*/  FMUL.FTZ R42, R42, R206.reuse ;  /* 0x000000ce2a2a7220 */ /* 0x080fe20000410000 */
[----:B------:R-:W-:Y:S01]  /*10c10*/  HMMA.16816.F32.BF16 R136, R4, R20, R136 ;  /* 0x000000140488723c */ /* 0x000fe20000041888 */
[----:B------:R-:W-:Y:S01]  /*10c20*/  PRMT R21, R248, 0x7632, R21 ;  /* 0x00007632f8157816 */ /* 0x000fe20000000015 */
[-C--:B------:R-:W-:Y:S01]  /*10c30*/  FMUL.FTZ R43, R43, R206.reuse ;  /* 0x000000ce2b2b7220 */ /* 0x080fe20000410000 */
[----:B------:R-:W-:Y:S01]  /*10c40*/  MUFU.EX2 R183, R183 ;  /* 0x000000b700b77308 */ /* 0x000fe20000000800 */
[----:B------:R-:W-:Y:S01]  /*10c50*/  SHF.R.U32.HI R20, RZ, 0x18, R248 ;  /* 0x00000018ff147819 */ /* 0x000fe200000116f8 */
[-C--:B------:R-:W-:Y:S01]  /*10c60*/  FMUL.FTZ R45, R45, R207.reuse ;  /* 0x000000cf2d2d7220 */ /* 0x080fe20000410000 */
[----:B------:R-:W-:Y:S01]  /*10c70*/  LOP3.LUT R21, R21, 0xff, RZ, 0xc0, !PT ;  /* 0x000000ff15157812 */ /* 0x000fe200078ec0ff */
[-C--:B------:R-:W-:Y:S01]  /*10c80*/  FMUL.FTZ R46, R46, R206.reuse ;  /* 0x000000ce2e2e7220 */ /* 0x080fe20000410000 */
[C---:B------:R-:W-:Y:S01]  /*10c90*/  HMMA.16816.F32.BF16 R116, R172.reuse, R24, R116 ;  /* 0x00000018ac74723c */ /* 0x040fe20000041874 */
[-C--:B------:R-:W-:Y:S01]  /*10ca0*/  FMUL.FTZ R47, R47, R206.reuse ;  /* 0x000000ce2f2f7220 */ /* 0x080fe20000410000 */
[-C--:B------:R-:W-:Y:S01]  /*10cb0*/  FMUL.FTZ R72, R72, R207.reuse ;  /* 0x000000cf48487220 */ /* 0x080fe20000410000 */
[----:B------:R-:W1:Y:S01]  /*10cc0*/  MUFU.EX2 R216, R216 ;  /* 0x000000d800d87308 */ /* 0x000e620000000800 */
[-C--:B------:R-:W-:Y:S01]  /*10cd0*/  FMUL.FTZ R73, R73, R207.reuse ;  /* 0x000000cf49497220 */ /* 0x080fe20000410000 */
[-C--:B------:R-:W-:Y:S01]  /*10ce0*/  FMUL.FTZ R74, R74, R206.reuse ;  /* 0x000000ce4a4a7220 */ /* 0x080fe20000410000 */
[-C--:B------:R-:W-:Y:S01]  /*10cf0*/  FMUL.FTZ R75, R75, R206.reuse ;  /* 0x000000ce4b4b7220 */ /* 0x080fe20000410000 */
[-C--:B------:R-:W-:Y:S01]  /*10d00*/  FMUL.FTZ R76, R76, R207.reuse ;  /* 0x000000cf4c4c7220 */ /* 0x080fe20000410000 */
[----:B------:R-:W-:Y:S01]  /*10d10*/  HMMA.16816.F32.BF16 R140, R172, R26, R140 ;  /* 0x0000001aac8c723c */ /* 0x000fe2000004188c */
[-C--:B------:R-:W-:Y:S01]  /*10d20*/  FMUL.FTZ R77, R77, R207.reuse ;  /* 0x000000cf4d4d7220 */ /* 0x080fe20000410000 */
[-C--:B------:R-:W-:Y:S01]  /*10d30*/  FMUL.FTZ R78, R78, R206.reuse ;  /* 0x000000ce4e4e7220 */ /* 0x080fe20000410000 */
[----:B------:R-:W-:Y:S01]  /*10d40*/  MUFU.EX2 R217, R217 ;  /* 0x000000d900d97308 */ /* 0x000fe20000000800 */
[-C--:B------:R-:W-:Y:S01]  /*10d50*/  FMUL.FTZ R79, R79, R206.reuse ;  /* 0x000000ce4f4f7220 */ /* 0x080fe20000410000 */
[-C--:B------:R-:W-:Y:S01]  /*10d60*/  FMUL.FTZ R88, R88, R207.reuse ;  /* 0x000000cf58587220 */ /* 0x080fe20000410000 */
[-C--:B------:R-:W-:Y:S01]  /*10d70*/  FMUL.FTZ R89, R89, R207.reuse ;  /* 0x000000cf59597220 */ /* 0x080fe20000410000 */
[-C--:B------:R-:W-:Y:S01]  /*10d80*/  FMUL.FTZ R90, R90, R206.reuse ;  /* 0x000000ce5a5a7220 */ /* 0x080fe20000410000 */
[C---:B------:R-:W-:Y:S01]  /*10d90*/  HMMA.16816.F32.BF16 R144, R4.reuse, R24, R144 ;  /* 0x000000180490723c */ /* 0x040fe20000041890 */
[----:B------:R-:W-:Y:S01]  /*10da0*/  PRMT R25, R10, 0x7772, RZ ;  /* 0x000077720a197816 */ /* 0x000fe200000000ff */
[-C--:B------:R-:W-:Y:S01]  /*10db0*/  FMUL.FTZ R91, R91, R206.reuse ;  /* 0x000000ce5b5b7220 */ /* 0x080fe20000410000 */
[----:B------:R-:W-:Y:S01]  /*10dc0*/  MUFU.EX2 R218, R218 ;  /* 0x000000da00da7308 */ /* 0x000fe20000000800 */
[-C--:B------:R-:W-:Y:S01]  /*10dd0*/  FMUL.FTZ R92, R92, R207.reuse ;  /* 0x000000cf5c5c7220 */ /* 0x080fe20000410000 */
[-C--:B------:R-:W-:Y:S01]  /*10de0*/  FMUL.FTZ R93, R93, R207.reuse ;  /* 0x000000cf5d5d7220 */ /* 0x080fe20000410000 */
[-C--:B------:R-:W-:Y:S01]  /*10df0*/  FMUL.FTZ R104, R104, R207.reuse ;  /* 0x000000cf68687220 */ /* 0x080fe20000410000 */
[-C--:B------:R-:W-:Y:S01]  /*10e00*/  FMUL.FTZ R94, R94, R206.reuse ;  /* 0x000000ce5e5e7220 */ /* 0x080fe20000410000 */
[C---:B------:R-:W-:Y:S01]  /*10e10*/  HMMA.16816.F32.BF16 R120, R4.reuse, R26, R120 ;  /* 0x0000001a0478723c */ /* 0x040fe20000041878 */
[----:B------:R-:W-:Y:S01]  /*10e20*/  LOP3.LUT R26, R248, 0xffff, RZ, 0xc0, !PT ;  /* 0x0000fffff81a7812 */ /* 0x000fe200078ec0ff */
[-C--:B------:R-:W-:Y:S01]  /*10e30*/  FMUL.FTZ R95, R95, R206.reuse ;  /* 0x000000ce5f5f7220 */ /* 0x080fe20000410000 */
[----:B------:R-:W-:Y:S01]  /*10e40*/  MUFU.EX2 R219, R219 ;  /* 0x000000db00db7308 */ /* 0x000fe20000000800 */
[-C--:B------:R-:W-:Y:S01]  /*10e50*/  FMUL.FTZ R105, R105, R207.reuse ;  /* 0x000000cf69697220 */ /* 0x080fe20000410000 */
[-C--:B------:R-:W-:Y:S01]  /*10e60*/  FMUL.FTZ R108, R108, R207.reuse ;  /* 0x000000cf6c6c7220 */ /* 0x080fe20000410000 */
[-C--:B------:R-:W-:Y:S01]  /*10e70*/  FMUL.FTZ R109, R109, R207.reuse ;  /* 0x000000cf6d6d7220 */ /* 0x080fe20000410000 */
[-C--:B------:R-:W-:Y:S01]  /*10e80*/  FMUL.FTZ R106, R106, R206.reuse ;  /* 0x000000ce6a6a7220 */ /* 0x080fe20000410000 */
[C---:B------:R-:W-:Y:S01]  /*10e90*/  HMMA.16816.F32.BF16 R36, R4.reuse, R12, R36 ;  /* 0x0000000c0424723c */ /* 0x040fe20000041824 */
[-C--:B------:R-:W-:Y:S01]  /*10ea0*/  FMUL.FTZ R107, R107, R206.reuse ;  /* 0x000000ce6b6b7220 */ /* 0x080fe20000410000 */
[-C--:B------:R-:W-:Y:S01]  /*10eb0*/  FMUL.FTZ R110, R110, R206.reuse ;  /* 0x000000ce6e6e7220 */ /* 0x080fe20000410000 */
[----:B------:R-:W-:Y:S01]  /*10ec0*/  MUFU.EX2 R214, R214 ;  /* 0x000000d600d67308 */ /* 0x000fe20000000800 */
[-C--:B------:R-:W-:Y:S01]  /*10ed0*/  FMUL.FTZ R111, R111, R206.reuse ;  /* 0x000000ce6f6f7220 */ /* 0x080fe20000410000 */
[-C--:B------:R-:W-:Y:S01]  /*10ee0*/  FMUL.FTZ R128, R128, R207.reuse ;  /* 0x000000cf80807220 */ /* 0x080fe20000410000 */
[----:B------:R-:W-:Y:S01]  /*10ef0*/  FMUL.FTZ R129, R129, R207 ;  /* 0x000000cf81817220 */ /* 0x000fe20000410000 */
[-C--:B------:R-:W-:Y:S01]  /*10f00*/  FMUL.FTZ R130, R130, R206.reuse ;  /* 0x000000ce82827220 */ /* 0x080fe20000410000 */
[C---:B------:R-:W-:Y:S01]  /*10f10*/  HMMA.16816.F32.BF16 R48, R4.reuse, R14, R48 ;  /* 0x0000000e0430723c */ /* 0x040fe20000041830 */
[----:B------:R-:W-:Y:S01]  /*10f20*/  FMUL.FTZ R131, R131, R206 ;  /* 0x000000ce83837220 */ /* 0x000fe20000410000 */
[----:B------:R-:W-:Y:S01]  /*10f30*/  PRMT R24, R10, 0x7771, RZ ;  /* 0x000077710a187816 */ /* 0x000fe200000000ff */
[----:B------:R-:W2:Y:S01]  /*10f40*/  MUFU.EX2 R184, R184 ;  /* 0x000000b800b87308 */ /* 0x000ea20000000800 */
[----:B------:R-:W-:Y:S01]  /*10f50*/  LOP3.LUT R8, R8, 0xff, RZ, 0xc0, !PT ;  /* 0x000000ff08087812 */ /* 0x000fe200078ec0ff */
[----:B------:R-:W-:Y:S01]  /*10f60*/  FFMA.FTZ R164, R231, R209, R164 ;  /* 0x000000d1e7a47223 */ /* 0x000fe200000100a4 */
[----:B------:R-:W-:Y:S01]  /*10f70*/  PRMT R25, R25, 0x5410, R9 ;  /* 0x0000541019197816 */ /* 0x000fe20000000009 */
[----:B------:R-:W-:Y:S01]  /*10f80*/  FFMA.FTZ R200, R230, R208, R200 ;  /* 0x000000d0e6c87223 */ /* 0x000fe200000100c8 */
[C---:B---3--:R-:W-:Y:S01]  /*10f90*/  HMMA.16816.F32.BF16 R68, R4.reuse, R16, R68 ;  /* 0x000000100444723c */ /* 0x048fe20000041844 */
[----:B------:R-:W-:Y:S01]  /*10fa0*/  LOP3.LUT R27, R248, 0xff, RZ, 0xc0, !PT ;  /* 0x000000fff81b7812 */ /* 0x000fe200078ec0ff */
[----:B------:R-:W-:Y:S01]  /*10fb0*/  FFMA.FTZ R196, R229, R207, R196 ;  /* 0x000000cfe5c47223 */ /* 0x000fe200000100c4 */
[----:B------:R-:W-:Y:S01]  /*10fc0*/  SHF.R.U32.HI R26, RZ, 0x8, R26 ;  /* 0x00000008ff1a7819 */ /* 0x000fe2000001161a */
[----:B------:R-:W3:Y:S01]  /*10fd0*/  MUFU.EX2 R187, R187 ;  /* 0x000000bb00bb7308 */ /* 0x000ee20000000800 */
[----:B------:R-:W-:Y:S01]  /*10fe0*/  PRMT R20, R21, 0x5410, R20 ;  /* 0x0000541015147816 */ /* 0x000fe20000000014 */
[----:B------:R-:W-:Y:S01]  /*10ff0*/  FFMA.FTZ R192, R228, R206, R192 ;  /* 0x000000cee4c07223 */ /* 0x000fe200000100c0 */
[----:B------:R-:W-:Y:S01]  /*11000*/  PRMT R24, R8, 0x5410, R24 ;  /* 0x0000541008187816 */ /* 0x000fe20000000018 */
[C---:B------:R-:W-:Y:S01]  /*11010*/  HMMA.16816.F32.BF16 R80, R4.reuse, R18, R80 ;  /* 0x000000120450723c */ /* 0x040fe20000041850 */
[----:B------:R-:W-:Y:S01]  /*11020*/  PRMT R26, R27, 0x5410, R26 ;  /* 0x000054101b1a7816 */ /* 0x000fe2000000001a */
[----:B------:R-:W-:Y:S01]  /*11030*/  LDSM.16.MT88.4 R8, [R180+0x800] ;  /* 0x00080000b408783b */ /* 0x000fe20000004200 */
[----:B------:R-:W-:Y:S01]  /*11040*/  LOP3.LUT R25, R25, 0xff00ff, RZ, 0xc0, !PT ;  /* 0x00ff00ff19197812 */ /* 0x000fe200078ec0ff */
[----:B------:R-:W4:Y:S01]  /*11050*/  MUFU.EX2 R185, R185 ;  /* 0x000000b900b97308 */ /* 0x000f220000000800 */
[----:B-1----:R-:W-:Y:S01]  /*11060*/  F2FP.BF16.F32.PACK_AB R21, R216, R183 ;  /* 0x000000b7d815723e */ /* 0x002fe200000010ff */
[----:B------:R-:W-:Y:S01]  /*11070*/  FADD.FTZ R164, R171, R164 ;  /* 0x000000a4aba47221 */ /* 0x000fe20000010000 */
[----:B------:R-:W-:Y:S01]  /*11080*/  FADD.FTZ R200, R199, R200 ;  /* 0x000000c8c7c87221 */ /* 0x000fe20000010000 */
[C---:B------:R-:W-:Y:S01]  /*11090*/  HMMA.16816.F32.BF16 R84, R4.reuse, R32, R84 ;  /* 0x000000200454723c */ /* 0x040fe20000041854 */
[----:B------:R-:W-:Y:S01]  /*110a0*/  FADD.FTZ R196, R195, R196 ;  /* 0x000000c4c3c47221 */ /* 0x000fe20000010000 */
        /* <DEDUP_REMOVED lines=10> */
[----:B------:R-:W5:Y:S01]  /*11150*/  MUFU.EX2 R2, R2 ;  /* 0x0000000200027308 */ /* 0x000f620000000800 */
[----:B------:R-:W-:Y:S01]  /*11160*/  FADD.FTZ R192, R203, R192 ;  /* 0x000000c0cbc07221 */ /* 0x000fe20000010000 */
[----:B--2---:R-:W-:Y:S01]  /*11170*/  FADD.FTZ R164, R184, R164 ;  /* 0x000000a4b8a47221 */ /* 0x004fe20000010000 */
[----:B------:R-:W-:Y:S01]  /*11180*/  FADD.FTZ R196, R181, R196 ;  /* 0x000000c4b5c47221 */ /* 0x000fe20000010000 */
[C---:B------:R-:W-:Y:S01]  /*11190*/  HMMA.16816.F32.BF16 R100, R4.reuse, R28, R100 ;  /* 0x0000001c0464723c */ /* 0x040fe20000041864 */
[----:B------:R-:W-:Y:S01]  /*111a0*/  FADD.FTZ R192, R217, R192 ;  /* 0x000000c0d9c07221 */ /* 0x000fe20000010000 */
[----:B---3--:R-:W-:Y:S01]  /*111b0*/  FADD.FTZ R164, R187, R164 ;  /* 0x000000a4bba47221 */ /* 0x008fe20000010000 */
[----:B------:R-:W-:Y:S01]  /*111c0*/  FADD.FTZ R196, R182, R196 ;  /* 0x000000c4b6c47221 */ /* 0x000fe20000010000 */
[----:B------:R-:W2:Y:S01]  /*111d0*/  MUFU.EX2 R3, R3 ;  /* 0x0000000300037308 */ /* 0x000ea20000000800 */
[----:B------:R-:W-:Y:S01]  /*111e0*/  FADD.FTZ R192, R218, R192 ;  /* 0x000000c0dac07221 */ /* 0x000fe20000010000 */
[----:B----4-:R-:W-:Y:S01]  /*111f0*/  FADD.FTZ R164, R185, R164 ;  /* 0x000000a4b9a47221 */ /* 0x010fe20000010000 */
[----:B------:R-:W-:Y:S01]  /*11200*/  FADD.FTZ R196, R183, R196 ;  /* 0x000000c4b7c47221 */ /* 0x000fe20000010000 */
[----:B------:R-:W-:Y:S01]  /*11210*/  HMMA.16816.F32.BF16 R112, R4, R30, R112 ;  /* 0x0000001e0470723c */ /* 0x000fe20000041870 */
[----:B------:R-:W-:Y:S01]  /*11220*/  FADD.FTZ R192, R219, R192 ;  /* 0x000000c0dbc07221 */ /* 0x000fe20000010000 */
[----:B-1----:R-:W-:Y:S01]  /*11230*/  FADD.FTZ R231, R186, R164 ;  /* 0x000000a4bae77221 */ /* 0x002fe20000010000 */
[----:B------:R-:W-:Y:S01]  /*11240*/  FADD.FTZ R229, R216, R196 ;  /* 0x000000c4d8e57221 */ /* 0x000fe20000010000 */
[----:B-----5:R-:W-:Y:S01]  /*11250*/  FADD.FTZ R200, R2, R200 ;  /* 0x000000c802c87221 */ /* 0x020fe20000010000 */
[----:B------:R-:W-:-:S03]  /*11260*/  FADD.FTZ R228, R214, R192 ;  /* 0x000000c0d6e47221 */ /* 0x000fc60000010000 */
[----:B------:R-:W-:Y:S01]  /*11270*/  HMMA.16816.F32.BF16 R4, R4, R22, R132 ;  /* 0x000000160404723c */ /* 0x000fe20000041884 */
[----:B------:R-:W-:Y:S01]  /*11280*/  LOP3.LUT R132, R242, UR11, R221, 0x96, !PT ;  /* 0x0000000bf2847c12 */ /* 0x000fe2000f8e96dd */
[----:B--2---:R-:W-:-:S04]  /*11290*/  FADD.FTZ R200, R3, R200 ;  /* 0x000000c803c87221 */ /* 0x004fc80000010000 */
[----:B------:R-:W-:Y:S02]  /*112a0*/  IMAD.WIDE.U32 R132, R132, -0x2daee0ad, RZ ;  /* 0xd2511f5384847825 */ /* 0x000fe400078e00ff */
[C---:B------:R-:W-:Y:S03]  /*112b0*/  HMMA.16816.F32.BF16 R40, R172.reuse, R12, R40 ;  /* 0x0000000cac28723c */ /* 0x040fe60000041828 */
[----:B------:R-:W-:Y:S02]  /*112c0*/  LOP3.LUT R212, R212, UR8, R133, 0x96, !PT ;  /* 0x00000008d4d47c12 */ /* 0x000fe4000f8e9685 */
[C---:B------:R-:W-:Y:S02]  /*112d0*/  PRMT R133, R132.reuse, 0x7773, RZ ;  /* 0x0000777384857816 */ /* 0x040fe400000000ff */
[----:B------:R-:W-:Y:S01]  /*112e0*/  PRMT R205, R132, 0x7772, RZ ;  /* 0x0000777284cd7816 */ /* 0x000fe200000000ff */
[----:B------:R-:W-:Y:S01]  /*112f0*/  HMMA.16816.F32.BF16 R44, R172, R14, R44 ;  /* 0x0000000eac2c723c */ /* 0x000fe2000004182c */
[----:B------:R-:W-:Y:S02]  /*11300*/  LDSM.16.MT88.4 R12, [R211+0x800] ;  /* 0x00080000d30c783b */ /* 0x000fe40000004200 */
[----:B------:R-:W-:-:S05]  /*11310*/  PRMT R205, R205, 0x5410, R133 ;  /* 0x00005410cdcd7816 */ /* 0x000fca0000000085 */
[C---:B------:R-:W-:Y:S08]  /*11320*/  HMMA.16816.F32.BF16 R72, R172.reuse, R16, R72 ;  /* 0x00000010ac48723c */ /* 0x040ff00000041848 */
[C---:B------:R-:W-:Y:S01]  /*11330*/  HMMA.16816.F32.BF16 R76, R172.reuse, R18, R76 ;  /* 0x00000012ac4c723c */ /* 0x040fe2000004184c */
[----:B------:R-:W1:Y:S07]  /*11340*/  LDSM.16.MT88.4 R16, [R213+0xa800] ;  /* 0x00a80000d510783b */ /* 0x000e6e0000004200 */
[C---:B------:R-:W-:Y:S08]  /*11350*/  HMMA.16816.F32.BF16 R88, R172.reuse, R32, R88 ;  /* 0x00000020ac58723c */ /* 0x040ff00000041858 */
[C---:B------:R-:W-:Y:S01]  /*11360*/  HMMA.16816.F32.BF16 R92, R172.reuse, R34, R92 ;  /* 0x00000022ac5c723c */ /* 0x040fe2000004185c */
[----:B------:R2:W-:Y:S07]  /*11370*/  LDSM.16.MT88.4 R32, [R213+0xb800] ;  /* 0x00b80000d520783b */ /* 0x0005ee0000004200 */
[C---:B------:R-:W-:Y:S08]  /*11380*/  HMMA.16816.F32.BF16 R104, R172.reuse, R28, R104 ;  /* 0x0000001cac68723c */ /* 0x040ff00000041868 */
[C---:B------:R-:W-:Y:S01]  /*11390*/  HMMA.16816.F32.BF16 R108, R172.reuse, R30, R108 ;  /* 0x0000001eac6c723c */ /* 0x040fe2000004186c */
[----:B------:R-:W3:Y:S07]  /*113a0*/  LDSM.16.MT88.4 R28, [R215+0xa800] ;  /* 0x00a80000d71c783b */ /* 0x000eee0000004200 */
[----:B------:R-:W-:Y:S01]  /*113b0*/  HMMA.16816.F32.BF16 R128, R172, R22, R128 ;  /* 0x00000016ac80723c */ /* 0x000fe20000041880 */
[----:B------:R-:W-:-:S02]  /*113c0*/  HSET2.LE.AND R173, R20, R210, PT ;  /* 0x000000d214ad7233 */ /* 0x000fc40003803000 */
[--C-:B------:R-:W-:Y:S02]  /*113d0*/  HSET2.LE.AND R174, R24, R210.reuse, PT ;  /* 0x000000d218ae7233 */ /* 0x100fe40003803000 */
[--C-:B------:R-:W-:Y:S02]  /*113e0*/  HSET2.LE.AND R175, R25, R210.reuse, PT ;  /* 0x000000d219af7233 */ /* 0x100fe40003803000 */
[----:B------:R-:W-:Y:S02]  /*113f0*/  HSET2.LE.AND R172, R26, R210, PT ;  /* 0x000000d21aac7233 */ /* 0x000fe40003803000 */
[----:B------:R-:W-:Y:S01]  /*11400*/  F2FP.BF16.F32.PACK_AB R23, R182, R181 ;  /* 0x000000b5b617723e */ /* 0x000fe200000010ff */
[----:B------:R-:W4:Y:S01]  /*11410*/  LDSM.16.MT88.4 R24, [R215+0xb800] ;  /* 0x00b80000d718783b */ /* 0x000f220000004200 */
[----:B------:R-:W-:Y:S02]  /*11420*/  F2FP.BF16.F32.PACK_AB R22, R218, R217 ;  /* 0x000000d9da16723e */ /* 0x000fe400000010ff */
[----:B------:R-:W-:-:S02]  /*11430*/  F2FP.BF16.F32.PACK_AB R20, R214, R219 ;  /* 0x000000dbd614723e */ /* 0x000fc400000010ff */
[----:B------:R-:W-:Y:S02]  /*11440*/  LOP3.LUT R172, R23, R172, RZ, 0xc0, !PT ;  /* 0x000000ac17ac7212 */ /* 0x000fe400078ec0ff */
[----:B------:R-:W-:Y:S02]  /*11450*/  LOP3.LUT R173, R22, R173, RZ, 0xc0, !PT ;  /* 0x000000ad16ad7212 */ /* 0x000fe400078ec0ff */
[----:B------:R-:W-:Y:S02]  /*11460*/  LOP3.LUT R174, R21, R174, RZ, 0xc0, !PT ;  /* 0x000000ae15ae7212 */ /* 0x000fe400078ec0ff */
[----:B------:R-:W-:Y:S02]  /*11470*/  LOP3.LUT R175, R20, R175, RZ, 0xc0, !PT ;  /* 0x000000af14af7212 */ /* 0x000fe400078ec0ff */
[----:B------:R5:W4:Y:S01]  /*11480*/  LDSM.16.MT88.4 R20, [R211+0x1800] ;  /* 0x00180000d314783b */ /* 0x000b220000004200 */
[----:B--2---:R-:W-:-:S04]  /*11490*/  MOV R213, R132 ;  /* 0x0000008400d57202 */ /* 0x004fc80000000f00 */
[----:B------:R-:W-:Y:S01]  /*114a0*/  LOP3.LUT R213, R213, 0xff, RZ, 0xc0, !PT ;  /* 0x000000ffd5d57812 */ /* 0x000fe200078ec0ff */
[C---:B-1----:R-:W-:Y:S08]  /*114b0*/  HMMA.16816.F32.BF16 R40, R172.reuse, R16, R40 ;  /* 0x00000010ac28723c */ /* 0x042ff00000041828 */
[C---:B---3--:R-:W-:Y:S08]  /*114c0*/  HMMA.16816.F32.BF16 R156, R172.reuse, R28, R156 ;  /* 0x0000001cac9c723c */ /* 0x048ff0000004189c */
[----:B------:R-:W-:Y:S01]  /*114d0*/  HMMA.16816.F32.BF16 R152, R172, R30, R152 ;  /* 0x0000001eac98723c */ /* 0x000fe20000041898 */
[----:B-----5:R-:W-:-:S02]  /*114e0*/  PRMT R211, R132, 0x7771, RZ ;  /* 0x0000777184d37816 */ /* 0x020fc400000000ff */
[----:B------:R1:W2:Y:S02]  /*114f0*/  LDSM.16.MT88.4 R132, [R180+0x1800] ;  /* 0x00180000b484783b */ /* 0x0002a40000004200 */
[----:B------:R-:W-:Y:S02]  /*11500*/  PRMT R211, R213, 0x5410, R211 ;  /* 0x00005410d5d37816 */ /* 0x000fe400000000d3 */
[----:B------:R-:W-:Y:S01]  /*11510*/  PRMT R213, R212, 0x7632, R213 ;  /* 0x00007632d4d57816 */ /* 0x000fe200000000d5 */
[----:B------:R-:W-:Y:S02]  /*11520*/  HMMA.16816.F32.BF16 R44, R172, R18, R44 ;  /* 0x00000012ac2c723c */ /* 0x000fe4000004182c */
[----:B------:R-:W-:Y:S02]  /*11530*/  HSET2.LE.AND R211, R211, R210, PT ;  /* 0x000000d2d3d37233 */ /* 0x000fe40003803000 */
[----:B------:R-:W-:-:S04]  /*11540*/  LOP3.LUT R213, R213, 0xff, RZ, 0xc0, !PT ;  /* 0x000000ffd5d57812 */ /* 0x000fc800078ec0ff */
[C---:B------:R-:W-:Y:S08]  /*11550*/  HMMA.16816.F32.BF16 R56, R172.reuse, R12, R56 ;  /* 0x0000000cac38723c */ /* 0x040ff00000041838 */
[----:B------:R-:W-:Y:S01]  /*11560*/  HMMA.16816.F32.BF16 R60, R172, R14, R60 ;  /* 0x0000000eac3c723c */ /* 0x000fe2000004183c */
[--C-:B-1----:R-:W-:Y:S01]  /*11570*/  FFMA.FTZ R180, R188, UR7, -R204.reuse ;  /* 0x00000007bcb47c23 */ /* 0x102fe200080108cc */
[----:B------:R-:W-:Y:S01]  /*11580*/  FFMA.FTZ R188, R189, UR7, -R204 ;  /* 0x00000007bdbc7c23 */ /* 0x000fe200080108cc */
[----:B------:R-:W-:-:S02]  /*11590*/  LOP3.LUT R189, R212, 0xffff, RZ, 0xc0, !PT ;  /* 0x0000ffffd4bd7812 */ /* 0x000fc400078ec0ff */
[----:B------:R-:W-:Y:S02]  /*115a0*/  LOP3.LUT R204, R212, 0xff, RZ, 0xc0, !PT ;  /* 0x000000ffd4cc7812 */ /* 0x000fe400078ec0ff */
[----:B------:R-:W1:Y:S01]  /*115b0*/  MUFU.EX2 R180, R180 ;  /* 0x000000b400b47308 */ /* 0x000e620000000800 */
[----:B------:R-:W-:Y:S01]  /*115c0*/  SHF.R.U32.HI R189, RZ, 0x8, R189 ;  /* 0x00000008ffbd7819 */ /* 0x000fe200000116bd */
[C---:B------:R-:W-:Y:S01]  /*115d0*/  HMMA.16816.F32.BF16 R72, R172.reuse, R8, R72 ;  /* 0x00000008ac48723c */ /* 0x040fe20000041848 */
[----:B------:R-:W-:Y:S02]  /*115e0*/  SHF.R.U32.HI R212, RZ, 0x18, R212 ;  /* 0x00000018ffd47819 */ /* 0x000fe400000116d4 */
[----:B------:R-:W-:Y:S02]  /*115f0*/  PRMT R189, R204, 0x5410, R189 ;  /* 0x00005410ccbd7816 */ /* 0x000fe400000000bd */
[----:B------:R-:W-:Y:S01]  /*11600*/  LOP3.LUT R204, R205, 0xff00ff, RZ, 0xc0, !PT ;  /* 0x00ff00ffcdcc7812 */ /* 0x000fe200078ec0ff */
[----:B------:R-:W3:Y:S01]  /*11610*/  MUFU.EX2 R188, R188 ;  /* 0x000000bc00bc7308 */ /* 0x000ee20000000800 */
[----:B------:R-:W-:Y:S01]  /*11620*/  PRMT R212, R213, 0x5410, R212 ;  /* 0x00005410d5d47816 */ /* 0x000fe200000000d4 */
[----:B------:R-:W-:Y:S01]  /*11630*/  HMMA.16816.F32.BF16 R76, R172, R10, R76 ;  /* 0x0000000aac4c723c */ /* 0x000fe2000004184c */
[----:B------:R-:W-:-:S02]  /*11640*/  HSET2.LE.AND R189, R189, R210, PT ;  /* 0x000000d2bdbd7233 */ /* 0x000fc40003803000 */
[--C-:B------:R-:W-:Y:S02]  /*11650*/  HSET2.LE.AND R204, R204, R210.reuse, PT ;  /* 0x000000d2cccc7233 */ /* 0x100fe40003803000 */
[----:B------:R-:W-:Y:S01]  /*11660*/  HSET2.LE.AND R210, R212, R210, PT ;  /* 0x000000d2d4d27233 */ /* 0x000fe20003803000 */
[----:B-1----:R-:W-:Y:S02]  /*11670*/  FADD.FTZ R200, R180, R200 ;  /* 0x000000c8b4c87221 */ /* 0x002fe40000010000 */
[----:B----4-:R-:W-:Y:S02]  /*11680*/  HMMA.16816.F32.BF16 R88, R172, R24, R88 ;  /* 0x00000018ac58723c */ /* 0x010fe40000041858 */
[----:B---3--:R-:W-:-:S06]  /*11690*/  FADD.FTZ R230, R188, R200 ;  /* 0x000000c8bce67221 */ /* 0x008fcc0000010000 */
[C---:B------:R-:W-:Y:S08]  /*116a0*/  HMMA.16816.F32.BF16 R92, R172.reuse, R26, R92 ;  /* 0x0000001aac5c723c */ /* 0x040ff0000004185c */
[C---:B------:R-:W-:Y:S08]  /*116b0*/  HMMA.16816.F32.BF16 R104, R172.reuse, R32, R104 ;  /* 0x00000020ac68723c */ /* 0x040ff00000041868 */
[C---:B------:R-:W-:Y:S08]  /*116c0*/  HMMA.16816.F32.BF16 R108, R172.reuse, R34, R108 ;  /* 0x00000022ac6c723c */ /* 0x040ff0000004186c */
[C---:B------:R-:W-:Y:S08]  /*116d0*/  HMMA.16816.F32.BF16 R116, R172.reuse, R20, R116 ;  /* 0x00000014ac74723c */ /* 0x040ff00000041874 */
[C---:B------:R-:W-:Y:S08]  /*116e0*/  HMMA.16816.F32.BF16 R140, R172.reuse, R22, R140 ;  /* 0x00000016ac8c723c */ /* 0x040ff0000004188c */
[C---:B--2---:R-:W-:Y:S08]  /*116f0*/  HMMA.16816.F32.BF16 R124, R172.reuse, R132, R124 ;  /* 0x00000084ac7c723c */ /* 0x044ff0000004187c */
[----:B------:R-:W-:Y:S01]  /*11700*/  HMMA.16816.F32.BF16 R128, R172, R134, R128 ;  /* 0x00000086ac80723c */ /* 0x000fe20000041880 */
[----:B------:R-:W-:-:S02]  /*11710*/  F2FP.BF16.F32.PACK_AB R174, R186, R185 ;  /* 0x000000b9baae723e */ /* 0x000fc400000010ff */
[----:B------:R-:W-:Y:S02]  /*11720*/  F2FP.BF16.F32.PACK_AB R175, R188, R180 ;  /* 0x000000b4bcaf723e */ /* 0x000fe400000010ff */
[----:B------:R-:W-:Y:S02]  /*11730*/  F2FP.BF16.F32.PACK_AB R172, R187, R184 ;  /* 0x000000b8bbac723e */ /* 0x000fe400000010ff */
[----:B------:R-:W-:Y:S02]  /*11740*/  F2FP.BF16.F32.PACK_AB R173, R3, R2 ;  /* 0x0000000203ad723e */ /* 0x000fe400000010ff */
[----:B------:R-:W-:Y:S02]  /*11750*/  LOP3.LUT R174, R174, R211, RZ, 0xc0, !PT ;  /* 0x000000d3aeae7212 */ /* 0x000fe400078ec0ff */
[----:B------:R-:W-:Y:S02]  /*11760*/  LOP3.LUT R175, R175, R204, RZ, 0xc0, !PT ;  /* 0x000000ccafaf7212 */ /* 0x000fe400078ec0ff */
[----:B------:R-:W-:-:S02]  /*11770*/  LOP3.LUT R172, R172, R189, RZ, 0xc0, !PT ;  /* 0x000000bdacac7212 */ /* 0x000fc400078ec0ff */
        /* <DEDUP_REMOVED lines=18> */
.L_x_1112:
[----:B------:R-:W-:-:S09]  /*118a0*/  UISETP.GE.AND UP0, UPT, UR25, URZ, UPT ;  /* 0x000000ff1900728c */ /* 0x000fd2000bf06270 */
[----:B------:R-:W-:Y:S05]  /*118b0*/  BRA.U !UP0, `(.L_x_1117) ;  /* 0x0000002d08887547 */ /* 0x000fea000b800000 */
[----:B------:R-:W1:Y:S01]  /*118c0*/  LDC R5, c[0x0][0x4f8] ;  /* 0x00013e00ff057b82 */ /* 0x000e620000000800 */
[--C-:B------:R-:W-:Y:S01]  /*118d0*/  SHF.R.U32.HI R2, RZ, 0x5, R169.reuse ;  /* 0x00000005ff027819 */ /* 0x100fe200000116a9 */
[----:B------:R-:W-:Y:S01]  /*118e0*/  IMAD.U32 R4, RZ, RZ, UR14 ;  /* 0x0000000eff047e24 */ /* 0x000fe2000f8e00ff */
[C---:B------:R-:W-:Y:S01]  /*118f0*/  LOP3.LUT R6, R0.reuse, 0x200, RZ, 0xc0, !PT ;  /* 0x0000020000067812 */ /* 0x040fe200078ec0ff */
[----:B------:R-:W-:Y:S01]  /*11900*/  IMAD.SHL.U32 R3, R169, 0x20, RZ ;  /* 0x00000020a9037824 */ /* 0x000fe200078e00ff */
[----:B------:R-:W-:Y:S01]  /*11910*/  LOP3.LUT R222, R0, 0x400, RZ, 0xc0, !PT ;  /* 0x0000040000de7812 */ /* 0x000fe200078ec0ff */
[----:B------:R-:W-:Y:S01]  /*11920*/  IMAD R4, R4, 0x8, R2 ;  /* 0x0000000804047824 */ /* 0x000fe200078e0202 */
[--C-:B------:R-:W-:Y:S01]  /*11930*/  SHF.R.U32.HI R2, RZ, 0x1, R169.reuse ;  /* 0x00000001ff027819 */ /* 0x100fe200000116a9 */
[----:B------:R-:W2:Y:S01]  /*11940*/  LDCU.64 UR6, c[0x0][0x3c0] ;  /* 0x00007800ff0677ac */ /* 0x000ea20008000a00 */
[----:B------:R-:W-:Y:S01]  /*11950*/  LOP3.LUT R169, R170, 0x8, R169, 0x78, !PT ;  /* 0x00000008aaa97812 */ /* 0x000fe200078e78a9 */
[----:B------:R-:W-:Y:S01]  /*11960*/  IMAD.MOV.U32 R220, RZ, RZ, 0x20 ;  /* 0x00000020ffdc7424 */ /* 0x000fe200078e00ff */
[----:B------:R-:W-:Y:S01]  /*11970*/  LOP3.LUT R3, R6, 0x7c00, R3, 0xf8, !PT ;  /* 0x00007c0006037812 */ /* 0x000fe200078ef803 */
[----:B------:R-:W-:Y:S01]  /*11980*/  UIADD3 UR13, UPT, UPT, UR18, -0x61c88647, URZ ;  /* 0x9e3779b9120d7890 */ /* 0x000fe2000fffe0ff */
[----:B------:R-:W-:Y:S01]  /*11990*/  LOP3.LUT R2, R170, 0x8, R2, 0x78, !PT ;  /* 0x00000008aa027812 */ /* 0x000fe200078e7802 */
[----:B------:R-:W-:Y:S01]  /*119a0*/  IMAD R222, R169, 0x2, R222 ;  /* 0x00000002a9de7824 */ /* 0x000fe200078e02de */
[----:B------:R-:W-:Y:S01]  /*119b0*/  MOV R218, 0x40 ;  /* 0x0000004000da7802 */ /* 0x000fe20000000f00 */
[----:B------:R-:W-:Y:S01]  /*119c0*/  UIADD3 UR18, UPT, UPT, UR18, 0x3c6ef372, URZ ;  /* 0x3c6ef37212127890 */ /* 0x000fe2000fffe0ff */
[----:B------:R-:W-:Y:S01]  /*119d0*/  LOP3.LUT R219, R3, R2, RZ, 0xfc, !PT ;  /* 0x0000000203db7212 */ /* 0x000fe200078efcff */
[----:B------:R-:W-:Y:S01]  /*119e0*/  VIADD R222, R222, UR5 ;  /* 0x00000005dede7c36 */ /* 0x000fe20008000000 */
[----:B------:R-:W-:Y:S01]  /*119f0*/  LOP3.LUT R217, R2, 0x200, R0, 0xf8, !PT ;  /* 0x0000020002d97812 */ /* 0x000fe200078ef800 */
[----:B------:R-:W-:Y:S01]  /*11a00*/  IMAD R4, R4, -0x326172a9, RZ ;  /* 0xcd9e8d5704047824 */ /* 0x000fe200078e02ff */
[----:B------:R-:W-:Y:S01]  /*11a10*/  SEL R218, R218, 0xffffffc0, !P6 ;  /* 0xffffffc0dada7807 */ /* 0x000fe20007000000 */
[----:B------:R-:W-:Y:S01]  /*11a20*/  IMAD.MOV.U32 R0, RZ, RZ, R165 ;  /* 0x000000ffff007224 */ /* 0x000fe200078e00a5 */
[----:B------:R-:W-:Y:S01]  /*11a30*/  LEA R219, R219, UR5, 0x1 ;  /* 0x00000005dbdb7c11 */ /* 0x000fe2000f8e08ff */
[----:B------:R-:W-:Y:S01]  /*11a40*/  IMAD.MOV.U32 R2, RZ, RZ, R166 ;  /* 0x000000ffff027224 */ /* 0x000fe200078e00a6 */
[----:B------:R-:W-:Y:S01]  /*11a50*/  SEL R220, R220, 0xffffffe0, !P0 ;  /* 0xffffffe0dcdc7807 */ /* 0x000fe20004000000 */
[----:B------:R-:W-:Y:S01]  /*11a60*/  IMAD.MOV.U32 R164, RZ, RZ, R167 ;  /* 0x000000ffffa47224 */ /* 0x000fe200078e00a7 */
[----:B-1----:R-:W-:Y:S01]  /*11a70*/  LOP3.LUT R5, R5, 0xff, RZ, 0xc0, !PT ;  /* 0x000000ff05057812 */ /* 0x002fe200078ec0ff */
[----:B------:R-:W-:Y:S01]  /*11a80*/  IMAD.MOV.U32 R3, RZ, RZ, R168 ;  /* 0x000000ffff037224 */ /* 0x000fe200078e00a8 */
[----:B------:R-:W-:Y:S01]  /*11a90*/  LEA R217, R217, UR5, 0x1 ;  /* 0x00000005d9d97c11 */ /* 0x000fe2000f8e08ff */
[C-C-:B------:R-:W-:Y:S01]  /*11aa0*/  IMAD.IADD R213, R222.reuse, 0x1, R220.reuse ;  /* 0x00000001ded57824 */ /* 0x140fe200078e02dc */
[----:B------:R-:W-:Y:S01]  /*11ab0*/  IADD3 R221, PT, PT, R222, R218, RZ ;  /* 0x000000dadedd7210 */ /* 0x000fe20007ffe0ff */
[----:B------:R-:W-:Y:S01]  /*11ac0*/  IMAD.IADD R218, R218, 0x1, R219 ;  /* 0x00000001dada7824 */ /* 0x000fe200078e02db */
[----:B------:R-:W-:Y:S01]  /*11ad0*/  LOP3.LUT R242, R179, UR19, RZ, 0x3c, !PT ;  /* 0x00000013b3f27c12 */ /* 0x000fe2000f8e3cff */
[----:B------:R-:W-:Y:S01]  /*11ae0*/  IMAD R245, R5, 0x10000, R5 ;  /* 0x0001000005f57824 */ /* 0x000fe200078e0205 */
[----:B------:R-:W-:Y:S01]  /*11af0*/  LOP3.LUT R233, R176, UR13, RZ, 0x3c, !PT ;  /* 0x0000000db0e97c12 */ /* 0x000fe2000f8e3cff */
[----:B------:R-:W-:Y:S01]  /*11b00*/  VIADD R248, R217, 0xa000 ;  /* 0x0000a000d9f87836 */ /* 0x000fe20000000000 */
[----:B------:R-:W-:Y:S01]  /*11b10*/  LOP3.LUT R244, R239, UR18, RZ, 0x3c, !PT ;  /* 0x00000012eff47c12 */ /* 0x000fe2000f8e3cff */
[----:B------:R-:W-:Y:S01]  /*11b20*/  IMAD.IADD R216, R217, 0x1, R220 ;  /* 0x00000001d9d87824 */ /* 0x000fe200078e02dc */
[----:B------:R-:W-:Y:S01]  /*11b30*/  LOP3.LUT R243, R235, UR18, RZ, 0x3c, !PT ;  /* 0x00000012ebf37c12 */ /* 0x000fe2000f8e3cff */
[----:B------:R-:W-:Y:S01]  /*11b40*/  IMAD.IADD R215, R220, 0x1, R221 ;  /* 0x00000001dcd77824 */ /* 0x000fe200078e02dd */
[----:B------:R-:W-:Y:S01]  /*11b50*/  LOP3.LUT R246, R4, UR13, RZ, 0x3c, !PT ;  /* 0x0000000d04f67c12 */ /* 0x000fe2000f8e3cff */
[C---:B------:R-:W-:Y:S01]  /*11b60*/  IMAD.IADD R212, R220.reuse, 0x1, R219 ;  /* 0x00000001dcd47824 */ /* 0x040fe200078e02db */
[----:B------:R-:W-:Y:S01]  /*11b70*/  IADD3 R247, PT, PT, R217, 0xa040, RZ ;  /* 0x0000a040d9f77810 */ /* 0x000fe20007ffe0ff */
[----:B------:R-:W-:Y:S01]  /*11b80*/  IMAD.IADD R214, R220, 0x1, R218 ;  /* 0x00000001dcd67824 */ /* 0x000fe200078e02da */
[----:B--2---:R-:W-:-:S02]  /*11b90*/  USHF.L.U64.HI UR14, UR6, 0x4, UR7 ;  /* 0x00000004060e7899 */ /* 0x004fc40008010207 */
[----:B------:R-:W-:Y:S01]  /*11ba0*/  USHF.L.U32 UR15, UR6, 0x4, URZ ;  /* 0x00000004060f7899 */ /* 0x000fe200080006ff */
[----:B------:R-:W1:Y:S01]  /*11bb0*/  LDCU UR4, c[0x0][0x45c] ;  /* 0x00008b80ff0477ac */ /* 0x000e620008000800 */
[----:B------:R-:W2:Y:S01]  /*11bc0*/  LDCU.64 UR6, c[0x0][0x3c0] ;  /* 0x00007800ff0677ac */ /* 0x000ea20008000a00 */
[----:B------:R-:W-:Y:S09]  /*11bd0*/  BRA `(.L_x_1118) ;  /* 0x0000000000547947 */ /* 0x000ff20003800000 */
.L_x_1120:
[----:B------:R-:W1:Y:S01]  /*11be0*/  LDC.64 R166, c[0x0][0x3b8] ;  /* 0x0000ee00ffa67b82 */ /* 0x000e620000000a00 */
[----:B------:R-:W-:Y:S06]  /*11bf0*/  UIADD3 UR5, UPT, UPT, UR25, -0x1, URZ ;  /* 0xffffffff19057890 */ /* 0x000fec000fffe0ff */
[----:B-1----:R-:W-:Y:S04]  /*11c00*/  IMAD.WIDE.U32 R174, R166, UR5, RZ ;  /* 0x00000005a6ae7c25 */ /* 0x002fe8000f8e00ff */
[----:B------:R-:W-:Y:S01]  /*11c10*/  IMAD R165, R167, UR5, R175 ;  /* 0x00000005a7a57c24 */ /* 0x000fe2000f8e02af */
[C---:B------:R-:W-:Y:S01]  /*11c20*/  LEA R176, P1, R174.reuse, R226, 0x6 ;  /* 0x000000e2aeb07211 */ /* 0x040fe200078230ff */
[C---:B------:R-:W-:Y:S03]  /*11c30*/  IMAD.SHL.U32 R169, R174.reuse, 0x20, RZ ;  /* 0x00000020aea97824 */ /* 0x040fe600078e00ff */
        /* <DEDUP_REMOVED lines=15> */
.L_x_1118:
[----:B------:R-:W-:Y:S04]  /*11d30*/  DEPBAR.LE SB0, 0x0 ;  /* 0x000080000000791a */ /* 0x000fe80000000000 */
[----:B------:R-:W-:Y:S01]  /*11d40*/  BAR.SYNC.DEFER_BLOCKING 0x0 ;  /* 0x0000000000007b1d */ /* 0x000fe20000010000 */
[----:B--2---:R-:W-:Y:S04]  /*11d50*/  UIMAD.WIDE.U32 UR26, UR25, UR6, URZ ;  /* 0x00000006191a72a5 */ /* 0x004fe8000f8e00ff */
[----:B------:R-:W-:Y:S02]  /*11d60*/  UIMAD UR5, UR25, UR7, UR27 ;  /* 0x00000007190572a4 */ /* 0x000fe4000f8e021b */
[----:B------:R-:W-:Y:S01]  /*11d70*/  IMAD.U32 R5, RZ, RZ, UR26 ;  /* 0x0000001aff057e24 */ /* 0x000fe2000f8e00ff */
[----:B------:R-:W-:Y:S01]  /*11d80*/  ULEA UR18, UP0, UR26, UR15, 0x5 ;  /* 0x0000000f1a127291 */ /* 0x000fe2000f8028ff */
[----:B------:R-:W-:Y:S02]  /*11d90*/  IMAD.U32 R7, RZ, RZ, UR26 ;  /* 0x0000001aff077e24 */ /* 0x000fe4000f8e00ff */
[----:B------:R-:W-:Y:S01]  /*11da0*/  IMAD.U32 R6, RZ, RZ, UR5 ;  /* 0x00000005ff067e24 */ /* 0x000fe2000f8e00ff */
[-C--:B------:R-:W-:Y:S01]  /*11db0*/  LEA R8, P1, R5, R224.reuse, 0x6 ;  /* 0x000000e005087211 */ /* 0x080fe200078230ff */
[----:B------:R-:W-:Y:S01]  /*11dc0*/  ULEA.HI.X UR13, UR26, UR14, UR5, 0x5, UP0 ;  /* 0x0000000e1a0d7291 */ /* 0x000fe200080f2c05 */
[----:B------:R-:W-:Y:S01]  /*11dd0*/  IMAD.U32 R4, RZ, RZ, UR18 ;  /* 0x00000012ff047e24 */ /* 0x000fe2000f8e00ff */
[----:B------:R-:W-:Y:S01]  /*11de0*/  UISETP.NE.AND UP0, UPT, UR25, URZ, UPT ;  /* 0x000000ff1900728c */ /* 0x000fe2000bf05270 */
[-C--:B------:R-:W-:Y:S01]  /*11df0*/  LEA.HI.X R9, R7, R223.reuse, R6, 0x6, P1 ;  /* 0x000000df07097211 */ /* 0x080fe200008f3406 */
[----:B------:R-:W-:Y:S02]  /*11e00*/  IMAD.U32 R5, RZ, RZ, UR18 ;  /* 0x00000012ff057e24 */ /* 0x000fe4000f8e00ff */
[----:B------:R-:W-:Y:S01]  /*11e10*/  LEA R10, P0, R4, R224, 0x1 ;  /* 0x000000e0040a7211 */ /* 0x000fe200078008ff */
[----:B------:R-:W-:Y:S01]  /*11e20*/  IMAD.U32 R4, RZ, RZ, UR13 ;  /* 0x0000000dff047e24 */ /* 0x000fe2000f8e00ff */
[----:B------:R-:W-:Y:S01]  /*11e30*/  @!PT LDS RZ, [RZ] ;  /* 0x00000000fffff984 */ /* 0x000fe20000000800 */
[----:B------:R-:W-:Y:S01]  /*11e40*/  @!PT LDS RZ, [RZ] ;  /* 0x00000000fffff984 */ /* 0x000fe20000000800 */
[----:B------:R-:W-:Y:S01]  /*11e50*/  @!PT LDS RZ, [RZ] ;  /* 0x00000000fffff984 */ /* 0x000fe20000000800 */
[----:B------:R-:W-:Y:S04]  /*11e60*/  LDGSTS.E.BYPASS.LTC128B.128 [R232+0xa000], desc[UR16][R8.64] ;  /* 0x0a00000008e87fae */ /* 0x000fe8000b981a10 */
[----:B------:R-:W-:Y:S01]  /*11e70*/  LEA.HI.X R11, R5, R223, R4, 0x1, P0 ;  /* 0x000000df050b7211 */ /* 0x000fe200000f0c04 */
[----:B------:R-:W-:Y:S05]  /*11e80*/  LDGSTS.E.BYPASS.LTC128B.128 [R232+0xb000], desc[UR16][R8.64+0x80] ;  /* 0x0b00008008e87fae */ /* 0x000fea000b981a10 */
[----:B------:R-:W-:Y:S05]  /*11e90*/  LDGSTS.E.BYPASS.LTC128B.128 [R232+0xa800], desc[UR16][R10.64] ;  /* 0x0a8000000ae87fae */ /* 0x000fea000b981a10 */
[----:B------:R2:W-:Y:S05]  /*11ea0*/  LDGSTS.E.BYPASS.LTC128B.128 [R232+0xb800], desc[UR16][R10.64+0x80] ;  /* 0x0b8000800ae87fae */ /* 0x0005ea000b981a10 */
[----:B------:R-:W-:Y:S05]  /*11eb0*/  LDSM.16.M88.4 R32, [R219] ;  /* 0x00000000db20783b */ /* 0x000fea0000000200 */
[----:B------:R-:W3:Y:S05]  /*11ec0*/  LDSM.16.M88.4 R16, [R222+0x8000] ;  /* 0x00800000de10783b */ /* 0x000eea0000000200 */
[----:B------:R-:W2:Y:S05]  /*11ed0*/  LDSM.16.M88.4 R28, [R219+0x2000] ;  /* 0x00200000db1c783b */ /* 0x000eaa0000000200 */
[----:B------:R-:W4:Y:S05]  /*11ee0*/  LDSM.16.M88.4 R168, [R222+0x8800] ;  /* 0x00880000dea8783b */ /* 0x000f2a0000000200 */
[----:B------:R-:W0:Y:S05]  /*11ef0*/  LDGDEPBAR ;  /* 0x00000000000079af */ /* 0x000e2a0000000000 */
[----:B------:R-:W-:Y:S05]  /*11f00*/  LDSM.16.M88.4 R172, [R212] ;  /* 0x00000000d4ac783b */ /* 0x000fea0000000200 */
[----:B------:R-:W5:Y:S05]  /*11f10*/  LDSM.16.M88.4 R176, [R213+0x8000] ;  /* 0x00800000d5b0783b */ /* 0x000f6a0000000200 */
[----:B------:R-:W1:Y:S05]  /*11f20*/  LDSM.16.M88.4 R180, [R212+0x2000] ;  /* 0x00200000d4b4783b */ /* 0x000e6a0000000200 */
[----:B------:R-:W1:Y:S05]  /*11f30*/  LDSM.16.M88.4 R184, [R213+0x8800] ;  /* 0x00880000d5b8783b */ /* 0x000e6a0000000200 */
[----:B------:R-:W-:Y:S01]  /*11f40*/  LDSM.16.M88.4 R188, [R218] ;  /* 0x00000000dabc783b */ /* 0x000fe20000000200 */
[-C--:B---3--:R-:W-:Y:S04]  /*11f50*/  HMMA.16816.F32.BF16 R4, R32, R16.reuse, RZ ;  /* 0x000000102004723c */ /* 0x088fe800000418ff */
[----:B------:R-:W3:Y:S04]  /*11f60*/  LDSM.16.M88.4 R192, [R221+0x8000] ;  /* 0x00800000ddc0783b */ /* 0x000ee80000000200 */
[C---:B--2---:R-:W-:Y:S01]  /*11f70*/  HMMA.16816.F32.BF16 R8, R28.reuse, R16, RZ ;  /* 0x000000101c08723c */ /* 0x044fe200000418ff */
[----:B------:R-:W2:Y:S05]  /*11f80*/  LDSM.16.M88.4 R196, [R218+0x2000] ;  /* 0x00200000dac4783b */ /* 0x000eaa0000000200 */
[----:B------:R-:W2:Y:S02]  /*11f90*/  LDSM.16.M88.4 R200, [R221+0x8800] ;  /* 0x00880000ddc8783b */ /* 0x000ea40000000200 */
[-C--:B------:R-:W-:Y:S03]  /*11fa0*/  HMMA.16816.F32.BF16 R12, R28, R18.reuse, RZ ;  /* 0x000000121c0c723c */ /* 0x080fe600000418ff */
[----:B------:R-:W-:Y:S05]  /*11fb0*/  LDSM.16.M88.4 R204, [R214+0x2000] ;  /* 0x00200000d6cc783b */ /* 0x000fea0000000200 */
[C---:B------:R-:W-:Y:S01]  /*11fc0*/  HMMA.16816.F32.BF16 R16, R32.reuse, R18, RZ ;  /* 0x000000122010723c */ /* 0x040fe200000418ff */
[----:B------:R-:W-:Y:S07]  /*11fd0*/  LDSM.16.M88.4 R208, [R215+0x8800] ;  /* 0x00880000d7d0783b */ /* 0x000fee0000000200 */
[-C--:B----4-:R-:W-:Y:S08]  /*11fe0*/  HMMA.16816.F32.BF16 R20, R32, R168.reuse, RZ ;  /* 0x000000a82014723c */ /* 0x090ff000000418ff */
[C---:B------:R-:W-:Y:S08]  /*11ff0*/  HMMA.16816.F32.BF16 R24, R28.reuse, R168, RZ ;  /* 0x000000a81c18723c */ /* 0x040ff000000418ff */
[-C--:B------:R-:W-:Y:S08]  /*12000*/  HMMA.16816.F32.BF16 R28, R28, R170.reuse, RZ ;  /* 0x000000aa1c1c723c */ /* 0x080ff000000418ff */
[----:B------:R-:W-:Y:S01]  /*12010*/  HMMA.16816.F32.BF16 R32, R32, R170, RZ ;  /* 0x000000aa2020723c */ /* 0x000fe200000418ff */
[----:B------:R-:W-:Y:S07]  /*12020*/  LDSM.16.M88.4 R168, [R214] ;  /* 0x00000000d6a8783b */ /* 0x000fee0000000200 */
[-C--:B-----5:R-:W-:Y:S08]  /*12030*/  HMMA.16816.F32.BF16 R4, R172, R176.reuse, R4 ;  /* 0x000000b0ac04723c */ /* 0x0a0ff00000041804 */
[C---:B-1----:R-:W-:Y:S08]  /*12040*/  HMMA.16816.F32.BF16 R8, R180.reuse, R176, R8 ;  /* 0x000000b0b408723c */ /* 0x042ff00000041808 */
[-C--:B------:R-:W-:Y:S08]  /*12050*/  HMMA.16816.F32.BF16 R12, R180, R178.reuse, R12 ;  /* 0x000000b2b40c723c */ /* 0x080ff0000004180c */
[C---:B------:R-:W-:Y:S01]  /*12060*/  HMMA.16816.F32.BF16 R16, R172.reuse, R178, R16 ;  /* 0x000000b2ac10723c */ /* 0x040fe20000041810 */
[----:B------:R-:W1:Y:S07]  /*12070*/  LDSM.16.M88.4 R176, [R215+0x8000] ;  /* 0x00800000d7b0783b */ /* 0x000e6e0000000200 */
[-C--:B------:R-:W-:Y:S08]  /*12080*/  HMMA.16816.F32.BF16 R20, R172, R184.reuse, R20 ;  /* 0x000000b8ac14723c */ /* 0x080ff00000041814 */
[C---:B------:R-:W-:Y:S08]  /*12090*/  HMMA.16816.F32.BF16 R24, R180.reuse, R184, R24 ;  /* 0x000000b8b418723c */ /* 0x040ff00000041818 */
[-C--:B------:R-:W-:Y:S01]  /*120a0*/  HMMA.16816.F32.BF16 R28, R180, R186.reuse, R28 ;  /* 0x000000bab41c723c */ /* 0x080fe2000004181c */
[----:B------:R-:W-:Y:S07]  /*120b0*/  LDSM.16.M88.4 R180, [R222+0x9000] ;  /* 0x00900000deb4783b */ /* 0x000fee0000000200 */
[----:B------:R-:W-:Y:S01]  /*120c0*/  HMMA.16816.F32.BF16 R32, R172, R186, R32 ;  /* 0x000000baac20723c */ /* 0x000fe20000041820 */
[----:B------:R-:W4:Y:S05]  /*120d0*/  LDSM.16.M88.4 R172, [R219+0x4000] ;  /* 0x00400000dbac783b */ /* 0x000f2a0000000200 */
[----:B------:R-:W5:Y:S02]  /*120e0*/  LDSM.16.M88.4 R184, [R219+0x6000] ;  /* 0x00600000dbb8783b */ /* 0x000f640000000200 */
[-C--:B---3--:R-:W-:Y:S08]  /*120f0*/  HMMA.16816.F32.BF16 R4, R188, R192.reuse, R4 ;  /* 0x000000c0bc04723c */ /* 0x088ff00000041804 */
[C---:B--2---:R-:W-:Y:S08]  /*12100*/  HMMA.16816.F32.BF16 R8, R196.reuse, R192, R8 ;  /* 0x000000c0c408723c */ /* 0x044ff00000041808 */
        /* <DEDUP_REMOVED lines=23> */
[C---:B-----5:R-:W-:Y:S08]  /*12280*/  HMMA.16816.F32.BF16 R8, R184.reuse, R180, R8 ;  /* 0x000000b4b808723c */ /* 0x060ff00000041808 */
[-C--:B------:R-:W-:Y:S08]  /*12290*/  HMMA.16816.F32.BF16 R12, R184, R182.reuse, R12 ;  /* 0x000000b6b80c723c */ /* 0x080ff0000004180c */
[C---:B------:R-:W-:Y:S01]  /*122a0*/  HMMA.16816.F32.BF16 R16, R172.reuse, R182, R16 ;  /* 0x000000b6ac10723c */ /* 0x040fe20000041810 */
[----:B------:R-:W3:Y:S07]  /*122b0*/  LDSM.16.M88.4 R180, [R221+0x9000] ;  /* 0x00900000ddb4783b */ /* 0x000eee0000000200 */
[-C--:B--2---:R-:W-:Y:S08]  /*122c0*/  HMMA.16816.F32.BF16 R20, R172, R192.reuse, R20 ;  /* 0x000000c0ac14723c */ /* 0x084ff00000041814 */
[C---:B------:R-:W-:Y:S08]  /*122d0*/  HMMA.16816.F32.BF16 R24, R184.reuse, R192, R24 ;  /* 0x000000c0b818723c */ /* 0x040ff00000041818 */
[-C--:B------:R-:W-:Y:S01]  /*122e0*/  HMMA.16816.F32.BF16 R28, R184, R194.reuse, R28 ;  /* 0x000000c2b81c723c */ /* 0x080fe2000004181c */
[----:B------:R-:W2:Y:S07]  /*122f0*/  LDSM.16.M88.4 R184, [R221+0x9800] ;  /* 0x00980000ddb8783b */ /* 0x000eae0000000200 */
[----:B------:R-:W-:Y:S01]  /*12300*/  HMMA.16816.F32.BF16 R32, R172, R194, R32 ;  /* 0x000000c2ac20723c */ /* 0x000fe20000041820 */
[----:B------:R-:W-:Y:S05]  /*12310*/  LDSM.16.M88.4 R172, [R214+0x4000] ;  /* 0x00400000d6ac783b */ /* 0x000fea0000000200 */
[----:B------:R-:W-:Y:S02]  /*12320*/  LDSM.16.M88.4 R192, [R214+0x6000] ;  /* 0x00600000d6c0783b */ /* 0x000fe40000000200 */
[-C--:B-1----:R-:W-:Y:S08]  /*12330*/  HMMA.16816.F32.BF16 R4, R176, R188.reuse, R4 ;  /* 0x000000bcb004723c */ /* 0x082ff00000041804 */
[C---:B------:R-:W-:Y:S08]  /*12340*/  HMMA.16816.F32.BF16 R8, R196.reuse, R188, R8 ;  /* 0x000000bcc408723c */ /* 0x040ff00000041808 */
[-C--:B------:R-:W-:Y:S08]  /*12350*/  HMMA.16816.F32.BF16 R12, R196, R190.reuse, R12 ;  /* 0x000000bec40c723c */ /* 0x080ff0000004180c */
[C---:B------:R-:W-:Y:S01]  /*12360*/  HMMA.16816.F32.BF16 R16, R176.reuse, R190, R16 ;  /* 0x000000beb010723c */ /* 0x040fe20000041810 */
[----:B------:R-:W1:Y:S01]  /*12370*/  LDSM.16.M88.4 R188, [R215+0x9000] ;  /* 0x00900000d7bc783b */ /* 0x000e620000000200 */
        /* <DEDUP_REMOVED lines=10> */
[-C--:B--2---:R-:W-:Y:S08]  /*12420*/  HMMA.16816.F32.BF16 R20, R168, R184.reuse, R20 ;  /* 0x000000b8a814723c */ /* 0x084ff00000041814 */
[C---:B------:R-:W-:Y:S08]  /*12430*/  HMMA.16816.F32.BF16 R24, R204.reuse, R184, R24 ;  /* 0x000000b8cc18723c */ /* 0x040ff00000041818 */
[-C--:B------:R-:W-:Y:S08]  /*12440*/  HMMA.16816.F32.BF16 R28, R204, R186.reuse, R28 ;  /* 0x000000bacc1c723c */ /* 0x080ff0000004181c */
[----:B------:R-:W-:Y:S08]  /*12450*/  HMMA.16816.F32.BF16 R32, R168, R186, R32 ;  /* 0x000000baa820723c */ /* 0x000ff00000041820 */
[-C--:B-1----:R-:W-:Y:S08]  /*12460*/  HMMA.16816.F32.BF16 R4, R172, R188.reuse, R4 ;  /* 0x000000bcac04723c */ /* 0x082ff00000041804 */
[C---:B------:R-:W-:Y:S08]  /*12470*/  HMMA.16816.F32.BF16 R8, R192.reuse, R188, R8 ;  /* 0x000000bcc008723c */ /* 0x040ff00000041808 */
[-C--:B------:R-:W-:Y:S03]  /*12480*/  HMMA.16816.F32.BF16 R12, R192, R190.reuse, R12 ;  /* 0x000000bec00c723c */ /* 0x080fe6000004180c */
[----:B------:R-:W-:Y:S05]  /*12490*/  FMNMX3.FTZ R171, R164, R6, R7, !PT ;  /* 0x00000006a4ab7276 */ /* 0x000fea0007810007 */
[C---:B------:R-:W-:Y:S04]  /*124a0*/  HMMA.16816.F32.BF16 R16, R172.reuse, R190, R16 ;  /* 0x000000beac10723c */ /* 0x040fe80000041810 */
[----:B------:R-:W-:Y:S04]  /*124b0*/  FMNMX3.FTZ R170, R2, R8, R9, !PT ;  /* 0x0000000802aa7276 */ /* 0x000fe80007810009 */
[-C--:B------:R-:W-:Y:S08]  /*124c0*/  HMMA.16816.F32.BF16 R20, R172, R208.reuse, R20 ;  /* 0x000000d0ac14723c */ /* 0x080ff00000041814 */
[C---:B------:R-:W-:Y:S04]  /*124d0*/  HMMA.16816.F32.BF16 R24, R192.reuse, R208, R24 ;  /* 0x000000d0c018723c */ /* 0x040fe80000041818 */
[----:B------:R-:W-:Y:S04]  /*124e0*/  FMNMX3.FTZ R171, R171, R18, R19, !PT ;  /* 0x00000012abab7276 */ /* 0x000fe80007810013 */
[-C--:B------:R-:W-:Y:S03]  /*124f0*/  HMMA.16816.F32.BF16 R28, R192, R210.reuse, R28 ;  /* 0x000000d2c01c723c */ /* 0x080fe6000004181c */
[----:B------:R-:W-:Y:S05]  /*12500*/  FMNMX3.FTZ R171, R171, R22, R23, !PT ;  /* 0x00000016abab7276 */ /* 0x000fea0007810017 */
[----:B------:R-:W-:Y:S04]  /*12510*/  HMMA.16816.F32.BF16 R32, R172, R210, R32 ;  /* 0x000000d2ac20723c */ /* 0x000fe80000041820 */
[----:B------:R-:W-:Y:S04]  /*12520*/  FMNMX3.FTZ R172, R3, R4, R5, !PT ;  /* 0x0000000403ac7276 */ /* 0x000fe80007810005 */
[----:B------:R-:W-:Y:S04]  /*12530*/  FMNMX3.FTZ R172, R172, R16, R17, !PT ;  /* 0x00000010acac7276 */ /* 0x000fe80007810011 */
[----:B------:R-:W-:Y:S07]  /*12540*/  FMNMX3.FTZ R172, R172, R20, R21, !PT ;  /* 0x00000014acac7276 */ /* 0x000fee0007810015 */
[----:B------:R-:W-:Y:S01]  /*12550*/  FMNMX3.FTZ R172, R172, R32, R33, !PT ;  /* 0x00000020acac7276 */ /* 0x000fe20007810021 */
[----:B------:R-:W-:Y:S06]  /*12560*/  BRA.U.ANY UP0, `(.L_x_1120) ;  /* 0xfffffff5009c7547 */ /* 0x000fec000b93ffff */
.L_x_1119:
[----:B-1----:R-:W1:Y:S01]  /*12570*/  SHFL.BFLY PT, R166, R172, 0x2, 0x1f ;  /* 0x0c401f00aca67f89 */ /* 0x002e6200000e0000 */
[----:B------:R-:W-:Y:S01]  /*12580*/  FMNMX3.FTZ R171, R171, R34, R35, !PT ;  /* 0x00000022abab7276 */ /* 0x000fe20007810023 */
[----:B------:R-:W-:Y:S01]  /*12590*/  UISETP.NE.AND UP0, UPT, UR25, URZ, UPT ;  /* 0x000000ff1900728c */ /* 0x000fe2000bf05270 */
[----:B------:R-:W-:Y:S05]  /*125a0*/  FMNMX3.FTZ R165, R170, R12, R13, !PT ;  /* 0x0000000caaa57276 */ /* 0x000fea000781000d */
[----:B------:R-:W-:Y:S01]  /*125b0*/  LDSM.16.MT88.4 R176, [R217+0xa000] ;  /* 0x00a00000d9b0783b */ /* 0x000fe20000004200 */
[----:B------:R-:W-:Y:S01]  /*125c0*/  LOP3.LUT R194, R242, UR25, RZ, 0x3c, !PT ;  /* 0x00000019f2c27c12 */ /* 0x000fe2000f8e3cff */
[----:B------:R-:W-:Y:S01]  /*125d0*/  UIADD3 UR25, UPT, UPT, UR25, -0x1, URZ ;  /* 0xffffffff19197890 */ /* 0x000fe2000fffe0ff */
[----:B------:R-:W-:Y:S03]  /*125e0*/  FMNMX3.FTZ R165, R165, R24, R25, !PT ;  /* 0x00000018a5a57276 */ /* 0x000fe60007810019 */
[----:B------:R-:W-:Y:S01]  /*125f0*/  IMAD.WIDE.U32 R194, R194, -0x326172a9, RZ ;  /* 0xcd9e8d57c2c27825 */ /* 0x000fe200078e00ff */
[----:B------:R-:W-:Y:S01]  /*12600*/  FMNMX3.FTZ R165, R165, R28, R29, !PT ;  /* 0x0000001ca5a57276 */ /* 0x000fe2000781001d */
[----:B------:R-:W2:Y:S03]  /*12610*/  SHFL.BFLY PT, R170, R171, 0x2, 0x1f ;  /* 0x0c401f00abaa7f89 */ /* 0x000ea600000e0000 */
[----:B------:R-:W-:Y:S05]  /*12620*/  LOP3.LUT R210, R195, R246, RZ, 0x3c, !PT ;  /* 0x000000f6c3d27212 */ /* 0x000fea00078e3cff */
[----:B------:R-:W3:Y:S01]  /*12630*/  SHFL.BFLY PT, R169, R165, 0x2, 0x1f ;  /* 0x0c401f00a5a97f89 */ /* 0x000ee200000e0000 */
[C---:B------:R-:W-:Y:S02]  /*12640*/  LOP3.LUT R208, R194.reuse, R244, RZ, 0x3c, !PT ;  /* 0x000000f4c2d07212 */ /* 0x040fe400078e3cff */
[----:B------:R-:W-:Y:S01]  /*12650*/  LOP3.LUT R194, R194, R243, RZ, 0x3c, !PT ;  /* 0x000000f3c2c27212 */ /* 0x000fe200078e3cff */
[----:B------:R-:W-:Y:S04]  /*12660*/  IMAD.WIDE.U32 R210, R210, -0x2daee0ad, RZ ;  /* 0xd2511f53d2d27825 */ /* 0x000fe800078e00ff */
[----:B------:R-:W-:Y:S05]  /*12670*/  IMAD.WIDE.U32 R208, R208, -0x2daee0ad, RZ ;  /* 0xd2511f53d0d07825 */ /* 0x000fea00078e00ff */
[----:B------:R-:W-:Y:S02]  /*12680*/  LOP3.LUT R210, R210, UR22, R209, 0x96, !PT ;  /* 0x00000016d2d27c12 */ /* 0x000fe4000f8e96d1 */
[----:B-1----:R-:W-:Y:S05]  /*12690*/  FMNMX.FTZ R172, R172, R166, !PT ;  /* 0x000000a6acac7209 */ /* 0x002fea0007810000 */
[----:B------:R-:W1:Y:S01]  /*126a0*/  SHFL.BFLY PT, R168, R172, 0x1, 0x1f ;  /* 0x0c201f00aca87f89 */ /* 0x000e6200000e0000 */
[----:B--2---:R-:W-:Y:S02]  /*126b0*/  FMNMX.FTZ R170, R171, R170, !PT ;  /* 0x000000aaabaa7209 */ /* 0x004fe40007810000 */
[----:B---3--:R-:W-:Y:S05]  /*126c0*/  FMNMX.FTZ R169, R165, R169, !PT ;  /* 0x000000a9a5a97209 */ /* 0x008fea0007810000 */
[----:B------:R-:W2:Y:S08]  /*126d0*/  SHFL.BFLY PT, R167, R170, 0x1, 0x1f ;  /* 0x0c201f00aaa77f89 */ /* 0x000eb000000e0000 */
[----:B------:R-:W3:Y:S01]  /*126e0*/  SHFL.BFLY PT, R166, R169, 0x1, 0x1f ;  /* 0x0c201f00a9a67f89 */ /* 0x000ee200000e0000 */
[----:B-1----:R-:W-:Y:S04]  /*126f0*/  FMNMX.FTZ R168, R172, R168, !PT ;  /* 0x000000a8aca87209 */ /* 0x002fe80007810000 */
[C---:B------:R-:W-:Y:S01]  /*12700*/  FSETP.NEU.FTZ.AND P0, PT, R168.reuse, -INF , PT ;  /* 0xff800000a800780b */ /* 0x040fe20003f1d000 */
[----:B------:R-:W-:Y:S01]  /*12710*/  FADD.FTZ R165, -R168, R3 ;  /* 0x00000003a8a57221 */ /* 0x000fe20000010100 */
[----:B--2---:R-:W-:Y:S01]  /*12720*/  FMNMX.FTZ R167, R170, R167, !PT ;  /* 0x000000a7aaa77209 */ /* 0x004fe20007810000 */
[----:B------:R-:W-:Y:S02]  /*12730*/  FMUL.FTZ R187, R168, UR4 ;  /* 0x00000004a8bb7c20 */ /* 0x000fe40008410000 */
[----:B------:R-:W-:Y:S01]  /*12740*/  FMUL.FTZ R165, R165, UR4 ;  /* 0x00000004a5a57c20 */ /* 0x000fe20008410000 */
[----:B---3--:R-:W-:Y:S01]  /*12750*/  FMNMX.FTZ R166, R169, R166, !PT ;  /* 0x000000a6a9a67209 */ /* 0x008fe20007810000 */
[----:B------:R-:W-:Y:S01]  /*12760*/  FADD.FTZ R3, -R167, R164 ;  /* 0x000000a4a7037221 */ /* 0x000fe20000010100 */
[----:B------:R-:W-:Y:S01]  /*12770*/  FSEL R187, R187, RZ, P0 ;  /* 0x000000ffbbbb7208 */ /* 0x000fe20000000000 */
[----:B------:R1:W2:Y:S01]  /*12780*/  MUFU.EX2 R164, R165 ;  /* 0x000000a500a47308 */ /* 0x0002a20000000800 */
[C---:B------:R-:W-:Y:S01]  /*12790*/  FMUL.FTZ R186, R167.reuse, UR4 ;  /* 0x00000004a7ba7c20 */ /* 0x040fe20008410000 */
[----:B------:R-:W-:Y:S01]  /*127a0*/  FSETP.NEU.FTZ.AND P0, PT, R167, -INF , PT ;  /* 0xff800000a700780b */ /* 0x000fe20003f1d000 */
[----:B------:R-:W-:Y:S01]  /*127b0*/  FMUL.FTZ R185, R166, UR4 ;  /* 0x00000004a6b97c20 */ /* 0x000fe20008410000 */
[--C-:B------:R-:W-:Y:S01]  /*127c0*/  FFMA.FTZ R169, R16, UR4, -R187.reuse ;  /* 0x0000000410a97c23 */ /* 0x100fe200080108bb */
[--C-:B------:R-:W-:Y:S01]  /*127d0*/  FFMA.FTZ R170, R17, UR4, -R187.reuse ;  /* 0x0000000411aa7c23 */ /* 0x100fe200080108bb */
[----:B------:R-:W-:Y:S01]  /*127e0*/  FSEL R186, R186, RZ, P0 ;  /* 0x000000ffbaba7208 */ /* 0x000fe20000000000 */
[--C-:B------:R-:W-:Y:S01]  /*127f0*/  FFMA.FTZ R197, R4, UR4, -R187.reuse ;  /* 0x0000000404c57c23 */ /* 0x100fe200080108bb */
[----:B------:R-:W-:Y:S01]  /*12800*/  LOP3.LUT R17, R195, R233, RZ, 0x3c, !PT ;  /* 0x000000e9c3117212 */ /* 0x000fe200078e3cff */
[----:B------:R-:W-:Y:S04]  /*12810*/  IMAD.WIDE.U32 R194, R194, -0x2daee0ad, RZ ;  /* 0xd2511f53c2c27825 */ /* 0x000fe800078e00ff */
[----:B------:R-:W-:Y:S01]  /*12820*/  FFMA.FTZ R198, R5, UR4, -R187 ;  /* 0x0000000405c67c23 */ /* 0x000fe200080108bb */
[----:B------:R-:W-:Y:S01]  /*12830*/  FSETP.NEU.FTZ.AND P0, PT, R166, -INF , PT ;  /* 0xff800000a600780b */ /* 0x000fe20003f1d000 */
[--C-:B------:R-:W-:Y:S01]  /*12840*/  FFMA.FTZ R171, R18, UR4, -R186.reuse ;  /* 0x0000000412ab7c23 */ /* 0x100fe200080108ba */
[----:B------:R-:W-:Y:S01]  /*12850*/  IMAD.WIDE.U32 R190, R17, -0x2daee0ad, RZ ;  /* 0xd2511f5311be7825 */ /* 0x000fe200078e00ff */
[----:B------:R-:W-:Y:S01]  /*12860*/  LOP3.LUT R18, R240, UR24, R211, 0x96, !PT ;  /* 0x00000018f0127c12 */ /* 0x000fe2000f8e96d3 */
[----:B------:R-:W-:Y:S02]  /*12870*/  MUFU.EX2 R169, R169 ;  /* 0x000000a900a97308 */ /* 0x000fe40000000800 */
[--C-:B------:R-:W-:Y:S01]  /*12880*/  FFMA.FTZ R196, R19, UR4, -R186.reuse ;  /* 0x0000000413c47c23 */ /* 0x100fe200080108ba */
[----:B-1----:R-:W-:Y:S01]  /*12890*/  FMNMX3.FTZ R165, R0, R10, R11, !PT ;  /* 0x0000000a00a57276 */ /* 0x002fe2000781000b */
[----:B------:R-:W-:Y:S01]  /*128a0*/  IMAD.WIDE.U32 R210, R210, -0x326172a9, RZ ;  /* 0xcd9e8d57d2d27825 */ /* 0x000fe200078e00ff */
[----:B------:R-:W-:Y:S02]  /*128b0*/  LOP3.LUT R17, R236, UR24, R191, 0x96, !PT ;  /* 0x00000018ec117c12 */ /* 0x000fe4000f8e96bf */
[----:B------:R-:W-:Y:S01]  /*128c0*/  FMNMX3.FTZ R165, R165, R14, R15, !PT ;  /* 0x0000000ea5a57276 */ /* 0x000fe2000781000f */
[----:B------:R-:W-:Y:S01]  /*128d0*/  IMAD.WIDE.U32 R18, R18, -0x326172a9, RZ ;  /* 0xcd9e8d5712127825 */ /* 0x000fe200078e00ff */
[----:B------:R-:W-:Y:S01]  /*128e0*/  LOP3.LUT R190, R190, UR22, R195, 0x96, !PT ;  /* 0x00000016bebe7c12 */ /* 0x000fe2000f8e96c3 */
[----:B------:R-:W-:Y:S01]  /*128f0*/  MUFU.EX2 R170, R170 ;  /* 0x000000aa00aa7308 */ /* 0x000fe20000000800 */
[----:B------:R-:W-:Y:S01]  /*12900*/  FMNMX3.FTZ R165, R165, R26, R27, !PT ;  /* 0x0000001aa5a57276 */ /* 0x000fe2000781001b */
[----:B------:R-:W-:Y:S01]  /*12910*/  IMAD.WIDE.U32 R188, R17, -0x326172a9, RZ ;  /* 0xcd9e8d5711bc7825 */ /* 0x000fe200078e00ff */
[----:B------:R-:W-:Y:S02]  /*12920*/  LOP3.LUT R192, R18, UR21, R211, 0x96, !PT ;  /* 0x0000001512c07c12 */ /* 0x000fe4000f8e96d3 */
[----:B------:R-:W-:Y:S01]  /*12930*/  FMNMX3.FTZ R165, R165, R30, R31, !PT ;  /* 0x0000001ea5a57276 */ /* 0x000fe2000781001f */
[----:B------:R-:W-:Y:S01]  /*12940*/  IMAD.WIDE.U32 R190, R190, -0x326172a9, RZ ;  /* 0xcd9e8d57bebe7825 */ /* 0x000fe200078e00ff */
[----:B------:R-:W-:Y:S03]  /*12950*/  LOP3.LUT R17, R238, UR23, R19, 0x96, !PT ;  /* 0x00000017ee117c12 */ /* 0x000fe6000f8e9613 */
[----:B------:R-:W-:Y:S01]  /*12960*/  MUFU.EX2 R171, R171 ;  /* 0x000000ab00ab7308 */ /* 0x000fe20000000800 */
[----:B------:R-:W-:Y:S01]  /*12970*/  LOP3.LUT R4, R234, UR23, R189, 0x96, !PT ;  /* 0x00000017ea047c12 */ /* 0x000fe2000f8e96bd */
[----:B------:R-:W1:Y:S01]  /*12980*/  SHFL.BFLY PT, R16, R165, 0x2, 0x1f ;  /* 0x0c401f00a5107f89 */ /* 0x000e6200000e0000 */
[----:B------:R-:W-:Y:S01]  /*12990*/  LOP3.LUT R188, R188, UR21, R191, 0x96, !PT ;  /* 0x00000015bcbc7c12 */ /* 0x000fe2000f8e96bf */
[----:B------:R-:W-:Y:S01]  /*129a0*/  IMAD.WIDE.U32 R192, R192, -0x2daee0ad, RZ ;  /* 0xd2511f53c0c07825 */ /* 0x000fe200078e00ff */
[----:B------:R-:W-:Y:S03]  /*129b0*/  FSEL R185, R185, RZ, P0 ;  /* 0x000000ffb9b97208 */ /* 0x000fe60000000000 */
[--C-:B------:R-:W-:Y:S01]  /*129c0*/  FFMA.FTZ R199, R6, UR4, -R186.reuse ;  /* 0x0000000406c77c23 */ /* 0x100fe200080108ba */
[----:B------:R-:W-:Y:S04]  /*129d0*/  IMAD.WIDE.U32 R18, R17, -0x2daee0ad, RZ ;  /* 0xd2511f5311127825 */ /* 0x000fe800078e00ff */
[----:B------:R-:W-:Y:S01]  /*129e0*/  FFMA.FTZ R200, R7, UR4, -R186 ;  /* 0x0000000407c87c23 */ /* 0x000fe200080108ba */
[----:B------:R-:W-:Y:S01]  /*129f0*/  MUFU.EX2 R196, R196 ;  /* 0x000000c400c47308 */ /* 0x000fe20000000800 */
[----:B------:R-:W-:Y:S01]  /*12a00*/  FFMA.FTZ R201, R12, UR4, -R185 ;  /* 0x000000040cc97c23 */ /* 0x000fe200080108b9 */
[----:B------:R-:W-:Y:S01]  /*12a10*/  IMAD.WIDE.U32 R4, R4, -0x2daee0ad, RZ ;  /* 0xd2511f5304047825 */ /* 0x000fe200078e00ff */
[----:B------:R-:W-:Y:S02]  /*12a20*/  LOP3.LUT R18, R18, UR10, R193, 0x96, !PT ;  /* 0x0000000a12127c12 */ /* 0x000fe4000f8e96c1 */
[----:B------:R-:W-:Y:S01]  /*12a30*/  LOP3.LUT R208, R208, UR20, R19, 0x96, !PT ;  /* 0x00000014d0d07c12 */ /* 0x000fe2000f8e9613 */
[----:B------:R-:W-:Y:S01]  /*12a40*/  IMAD.WIDE.U32 R188, R188, -0x2daee0ad, RZ ;  /* 0xd2511f53bcbc7825 */ /* 0x000fe200078e00ff */
[----:B------:R-:W-:Y:S03]  /*12a50*/  LOP3.LUT R194, R194, UR20, R5, 0x96, !PT ;  /* 0x00000014c2c27c12 */ /* 0x000fe6000f8e9605 */
[----:B------:R-:W-:Y:S01]  /*12a60*/  MUFU.EX2 R197, R197 ;  /* 0x000000c500c57308 */ /* 0x000fe20000000800 */
[----:B------:R-:W-:Y:S01]  /*12a70*/  FFMA.FTZ R202, R13, UR4, -R185 ;  /* 0x000000040dca7c23 */ /* 0x000fe200080108b9 */
[----:B------:R-:W-:Y:S01]  /*12a80*/  IMAD.WIDE.U32 R18, R18, -0x326172a9, RZ ;  /* 0xcd9e8d5712127825 */ /* 0x000fe200078e00ff */
[----:B------:R-:W-:Y:S03]  /*12a90*/  LOP3.LUT R5, R4, UR10, R189, 0x96, !PT ;  /* 0x0000000a04057c12 */ /* 0x000fe6000f8e96bd */
[----:B------:R-:W-:Y:S01]  /*12aa0*/  FMUL.FTZ R3, R3, UR4 ;  /* 0x0000000403037c20 */ /* 0x000fe20008410000 */
[----:B------:R-:W-:Y:S01]  /*12ab0*/  IMAD.WIDE.U32 R208, R208, -0x326172a9, RZ ;  /* 0xcd9e8d57d0d07825 */ /* 0x000fe200078e00ff */
[----:B------:R-:W-:Y:S02]  /*12ac0*/  MOV R4, R18 ;  /* 0x0000001200047202 */ /* 0x000fe40000000f00 */
[----:B------:R-:W-:Y:S01]  /*12ad0*/  MUFU.EX2 R198, R198 ;  /* 0x000000c600c67308 */ /* 0x000fe20000000800 */
[----:B-1----:R-:W-:Y:S01]  /*12ae0*/  FMNMX.FTZ R16, R165, R16, !PT ;  /* 0x00000010a5107209 */ /* 0x002fe20007810000 */
[----:B------:R-:W-:Y:S01]  /*12af0*/  IMAD.WIDE.U32 R194, R194, -0x326172a9, RZ ;  /* 0xcd9e8d57c2c27825 */ /* 0x000fe200078e00ff */
[----:B------:R-:W-:Y:S02]  /*12b00*/  PRMT R174, R18, 0x7771, RZ ;  /* 0x0000777112ae7816 */ /* 0x000fe400000000ff */
[----:B------:R-:W-:Y:S01]  /*12b10*/  LOP3.LUT R12, R4, 0xff, RZ, 0xc0, !PT ;  /* 0x000000ff040c7812 */ /* 0x000fe200078ec0ff */
[----:B------:R-:W1:Y:S01]  /*12b20*/  SHFL.BFLY PT, R165, R16, 0x1, 0x1f ;  /* 0x0c201f0010a57f89 */ /* 0x000e6200000e0000 */
[----:B------:R-:W-:Y:S03]  /*12b30*/  LOP3.LUT R173, R208, UR9, R19, 0x96, !PT ;  /* 0x00000009d0ad7c12 */ /* 0x000fe6000f8e9613 */
[----:B------:R-:W-:Y:S01]  /*12b40*/  MUFU.EX2 R199, R199 ;  /* 0x000000c700c77308 */ /* 0x000fe20000000800 */
[----:B------:R-:W-:Y:S01]  /*12b50*/  PRMT R174, R12, 0x5410, R174 ;  /* 0x000054100cae7816 */ /* 0x000fe200000000ae */
[--C-:B------:R-:W-:Y:S01]  /*12b60*/  FFMA.FTZ R205, R8, UR4, -R185.reuse ;  /* 0x0000000408cd7c23 */ /* 0x100fe200080108b9 */
[C---:B------:R-:W-:Y:S01]  /*12b70*/  PRMT R6, R18.reuse, 0x7773, RZ ;  /* 0x0000777312067816 */ /* 0x040fe200000000ff */
[----:B------:R-:W-:Y:S01]  /*12b80*/  FFMA.FTZ R206, R9, UR4, -R185 ;  /* 0x0000000409ce7c23 */ /* 0x000fe200080108b9 */
[----:B------:R-:W-:Y:S01]  /*12b90*/  PRMT R175, R18, 0x7772, RZ ;  /* 0x0000777212af7816 */ /* 0x000fe200000000ff */
[----:B------:R-:W-:Y:S01]  /*12ba0*/  FADD.FTZ R2, -R166, R2 ;  /* 0x00000002a6027221 */ /* 0x000fe20000010100 */
[----:B------:R-:W-:Y:S03]  /*12bb0*/  LOP3.LUT R12, R173, 0xffff, RZ, 0xc0, !PT ;  /* 0x0000ffffad0c7812 */ /* 0x000fe600078ec0ff */
[----:B------:R-:W-:Y:S01]  /*12bc0*/  MUFU.EX2 R200, R200 ;  /* 0x000000c800c87308 */ /* 0x000fe20000000800 */
[----:B------:R-:W-:Y:S01]  /*12bd0*/  PRMT R175, R175, 0x5410, R6 ;  /* 0x00005410afaf7816 */ /* 0x000fe20000000006 */
[----:B------:R-:W-:Y:S01]  /*12be0*/  FMUL.FTZ R2, R2, UR4 ;  /* 0x0000000402027c20 */ /* 0x000fe20008410000 */
[----:B------:R-:W-:Y:S01]  /*12bf0*/  SHF.R.U32.HI R8, RZ, 0x8, R12 ;  /* 0x00000008ff087819 */ /* 0x000fe2000001160c */
[C---:B--2---:R-:W-:Y:S01]  /*12c00*/  FMUL.FTZ R36, R164.reuse, R36 ;  /* 0x00000024a4247220 */ /* 0x044fe20000410000 */
[C---:B------:R-:W-:Y:S01]  /*12c10*/  LOP3.LUT R172, R173.reuse, 0xff, RZ, 0xc0, !PT ;  /* 0x000000ffadac7812 */ /* 0x040fe200078ec0ff */
[----:B------:R-:W-:Y:S01]  /*12c20*/  FMUL.FTZ R37, R164, R37 ;  /* 0x00000025a4257220 */ /* 0x000fe20000410000 */
[----:B------:R-:W-:Y:S03]  /*12c30*/  PRMT R6, R173, 0x7632, R6 ;  /* 0x00007632ad067816 */ /* 0x000fe60000000006 */
[----:B------:R-:W-:Y:S01]  /*12c40*/  MUFU.EX2 R201, R201 ;  /* 0x000000c900c97308 */ /* 0x000fe20000000800 */
[----:B------:R-:W-:Y:S01]  /*12c50*/  PRMT R172, R172, 0x5410, R8 ;  /* 0x00005410acac7816 */ /* 0x000fe20000000008 */
[C---:B------:R-:W-:Y:S01]  /*12c60*/  FMUL.FTZ R48, R164.reuse, R48 ;  /* 0x00000030a4307220 */ /* 0x040fe20000410000 */
[----:B------:R-:W-:Y:S01]  /*12c70*/  LOP3.LUT R175, R175, 0xff00ff, RZ, 0xc0, !PT ;  /* 0x00ff00ffafaf7812 */ /* 0x000fe200078ec0ff */
[----:B------:R-:W-:Y:S01]  /*12c80*/  FMUL.FTZ R49, R164, R49 ;  /* 0x00000031a4317220 */ /* 0x000fe20000410000 */
[----:B------:R-:W-:Y:S01]  /*12c90*/  LOP3.LUT R6, R6, 0xff, RZ, 0xc0, !PT ;  /* 0x000000ff06067812 */ /* 0x000fe200078ec0ff */
[----:B------:R-:W-:Y:S01]  /*12ca0*/  FMUL.FTZ R52, R164, R52 ;  /* 0x00000034a4347220 */ /* 0x000fe20000410000 */
[----:B-1----:R-:W-:Y:S01]  /*12cb0*/  FMNMX.FTZ R165, R16, R165, !PT ;  /* 0x000000a510a57209 */ /* 0x002fe20007810000 */
[----:B------:R-:W-:Y:S02]  /*12cc0*/  IMAD.WIDE.U32 R16, R5, -0x326172a9, RZ ;  /* 0xcd9e8d5705107825 */ /* 0x000fe400078e00ff */
[----:B------:R-:W-:Y:S01]  /*12cd0*/  MUFU.EX2 R202, R202 ;  /* 0x000000ca00ca7308 */ /* 0x000fe20000000800 */
[C---:B------:R-:W-:Y:S01]  /*12ce0*/  FSETP.NEU.FTZ.AND P0, PT, R165.reuse, -INF , PT ;  /* 0xff800000a500780b */ /* 0x040fe20003f1d000 */
[C---:B------:R-:W-:Y:S01]  /*12cf0*/  FMUL.FTZ R184, R165.reuse, UR4 ;  /* 0x00000004a5b87c20 */ /* 0x040fe20008410000 */
[----:B------:R-:W-:Y:S01]  /*12d00*/  MOV R13, R16 ;  /* 0x00000010000d7202 */ /* 0x000fe20000000f00 */
[----:B------:R-:W-:Y:S01]  /*12d10*/  FADD.FTZ R0, -R165, R0 ;  /* 0x00000000a5007221 */ /* 0x000fe20000010100 */
[----:B------:R-:W-:Y:S01]  /*12d20*/  PRMT R182, R16, 0x7771, RZ ;  /* 0x0000777110b67816 */ /* 0x000fe200000000ff */
[----:B------:R-:W-:Y:S01]  /*12d30*/  FMUL.FTZ R53, R164, R53 ;  /* 0x00000035a4357220 */ /* 0x000fe20000410000 */
[----:B------:R-:W-:Y:S03]  /*12d40*/  FSEL R184, R184, RZ, P0 ;  /* 0x000000ffb8b87208 */ /* 0x000fe60000000000 */
[----:B------:R-:W1:Y:S01]  /*12d50*/  MUFU.EX2 R3, R3 ;  /* 0x0000000300037308 */ /* 0x000e620000000800 */
[----:B------:R-:W-:Y:S01]  /*12d60*/  LOP3.LUT R4, R13, 0xff, RZ, 0xc0, !PT ;  /* 0x000000ff0d047812 */ /* 0x000fe200078ec0ff */
[----:B------:R-:W-:Y:S01]  /*12d70*/  FMUL.FTZ R0, R0, UR4 ;  /* 0x0000000400007c20 */ /* 0x000fe20008410000 */
[----:B------:R-:W-:Y:S01]  /*12d80*/  LOP3.LUT R181, R194, UR9, R17, 0x96, !PT ;  /* 0x00000009c2b57c12 */ /* 0x000fe2000f8e9611 */
[--C-:B------:R-:W-:Y:S01]  /*12d90*/  FFMA.FTZ R203, R14, UR4, -R184.reuse ;  /* 0x000000040ecb7c23 */ /* 0x100fe200080108b8 */
[--C-:B------:R-:W-:Y:S01]  /*12da0*/  FFMA.FTZ R204, R15, UR4, -R184.reuse ;  /* 0x000000040fcc7c23 */ /* 0x100fe200080108b8 */
[----:B------:R-:W-:Y:S01]  /*12db0*/  PRMT R5, R16, 0x7773, RZ ;  /* 0x0000777310057816 */ /* 0x000fe200000000ff */
[--C-:B------:R-:W-:Y:S01]  /*12dc0*/  FFMA.FTZ R207, R10, UR4, -R184.reuse ;  /* 0x000000040acf7c23 */ /* 0x100fe200080108b8 */
[----:B------:R-:W-:Y:S01]  /*12dd0*/  PRMT R7, R16, 0x7772, RZ ;  /* 0x0000777210077816 */ /* 0x000fe200000000ff */
[----:B------:R-:W-:Y:S01]  /*12de0*/  FFMA.FTZ R208, R11, UR4, -R184 ;  /* 0x000000040bd07c23 */ /* 0x000fe200080108b8 */
[----:B------:R-:W-:Y:S01]  /*12df0*/  MUFU.EX2 R203, R203 ;  /* 0x000000cb00cb7308 */ /* 0x000fe20000000800 */
[----:B------:R-:W-:Y:S01]  /*12e00*/  PRMT R182, R4, 0x5410, R182 ;  /* 0x0000541004b67816 */ /* 0x000fe200000000b6 */
[C---:B------:R-:W-:Y:S01]  /*12e10*/  FMUL.FTZ R16, R164.reuse, R148 ;  /* 0x00000094a4107220 */ /* 0x040fe20000410000 */
[C---:B------:R-:W-:Y:S01]  /*12e20*/  PRMT R4, R181.reuse, 0x7632, R4 ;  /* 0x00007632b5047816 */ /* 0x040fe20000000004 */
[----:B------:R-:W-:Y:S01]  /*12e30*/  FMUL.FTZ R17, R164, R149 ;  /* 0x00000095a4117220 */ /* 0x000fe20000410000 */
[----:B------:R-:W-:Y:S01]  /*12e40*/  LOP3.LUT R180, R181, 0xffff, RZ, 0xc0, !PT ;  /* 0x0000ffffb5b47812 */ /* 0x000fe200078ec0ff */
[----:B------:R-:W-:Y:S01]  /*12e50*/  FFMA.FTZ R27, R27, UR4, -R184 ;  /* 0x000000041b1b7c23 */ /* 0x000fe200080108b8 */
[----:B------:R-:W-:Y:S03]  /*12e60*/  PRMT R7, R7, 0x5410, R5 ;  /* 0x0000541007077816 */ /* 0x000fe60000000005 */
[----:B------:R-:W2:Y:S01]  /*12e70*/  MUFU.EX2 R204, R204 ;  /* 0x000000cc00cc7308 */ /* 0x000ea20000000800 */
[----:B------:R-:W-:Y:S01]  /*12e80*/  LOP3.LUT R5, R181, 0xff, RZ, 0xc0, !PT ;  /* 0x000000ffb5057812 */ /* 0x000fe200078ec0ff */
[C---:B-1----:R-:W-:Y:S01]  /*12e90*/  FMUL.FTZ R18, R3.reuse, R150 ;  /* 0x0000009603127220 */ /* 0x042fe20000410000 */
[----:B------:R-:W-:Y:S01]  /*12ea0*/  LOP3.LUT R4, R4, 0xff, RZ, 0xc0, !PT ;  /* 0x000000ff04047812 */ /* 0x000fe200078ec0ff */
[C---:B------:R-:W-:Y:S01]  /*12eb0*/  FMUL.FTZ R19, R3.reuse, R151 ;  /* 0x0000009703137220 */ /* 0x040fe20000410000 */
[----:B------:R-:W-:Y:S01]  /*12ec0*/  SHF.R.U32.HI R173, RZ, 0x18, R173 ;  /* 0x00000018ffad7819 */ /* 0x000fe200000116ad */
[C---:B------:R-:W-:Y:S01]  /*12ed0*/  FMUL.FTZ R38, R3.reuse, R38 ;  /* 0x0000002603267220 */ /* 0x040fe20000410000 */
[----:B------:R-:W-:Y:S03]  /*12ee0*/  SHF.R.U32.HI R181, RZ, 0x18, R181 ;  /* 0x00000018ffb57819 */ /* 0x000fe600000116b5 */
[----:B------:R-:W-:Y:S01]  /*12ef0*/  MUFU.EX2 R205, R205 ;  /* 0x000000cd00cd7308 */ /* 0x000fe20000000800 */
[----:B------:R-:W-:Y:S01]  /*12f00*/  SHF.R.U32.HI R180, RZ, 0x8, R180 ;  /* 0x00000008ffb47819 */ /* 0x000fe200000116b4 */
[C---:B------:R-:W-:Y:S01]  /*12f10*/  FMUL.FTZ R39, R3.reuse, R39 ;  /* 0x0000002703277220 */ /* 0x040fe20000410000 */
[--C-:B------:R-:W-:Y:S01]  /*12f20*/  HSET2.LE.AND R174, R174, R245.reuse, PT ;  /* 0x000000f5aeae7233 */ /* 0x100fe20003803000 */
[C---:B------:R-:W-:Y:S01]  /*12f30*/  FMUL.FTZ R50, R3.reuse, R50 ;  /* 0x0000003203327220 */ /* 0x040fe20000410000 */
[--C-:B------:R-:W-:Y:S01]  /*12f40*/  HSET2.LE.AND R175, R175, R245.reuse, PT ;  /* 0x000000f5afaf7233 */ /* 0x100fe20003803000 */
[----:B------:R-:W-:Y:S01]  /*12f50*/  FMUL.FTZ R51, R3, R51 ;  /* 0x0000003303337220 */ /* 0x000fe20000410000 */
[--C-:B------:R-:W-:Y:S03]  /*12f60*/  HSET2.LE.AND R172, R172, R245.reuse, PT ;  /* 0x000000f5acac7233 */ /* 0x100fe60003803000 */
[----:B------:R-:W-:Y:S01]  /*12f70*/  MUFU.EX2 R206, R206 ;  /* 0x000000ce00ce7308 */ /* 0x000fe20000000800 */
[----:B------:R-:W-:Y:S01]  /*12f80*/  LOP3.LUT R7, R7, 0xff00ff, RZ, 0xc0, !PT ;  /* 0x00ff00ff07077812 */ /* 0x000fe200078ec0ff */
[C---:B------:R-:W-:Y:S01]  /*12f90*/  FMUL.FTZ R54, R3.reuse, R54 ;  /* 0x0000003603367220 */ /* 0x040fe20000410000 */
[----:B------:R-:W-:Y:S01]  /*12fa0*/  PRMT R173, R6, 0x5410, R173 ;  /* 0x0000541006ad7816 */ /* 0x000fe200000000ad */
[----:B------:R-:W-:Y:S01]  /*12fb0*/  FMUL.FTZ R55, R3, R55 ;  /* 0x0000003703377220 */ /* 0x000fe20000410000 */
[----:B------:R-:W-:Y:S01]  /*12fc0*/  PRMT R180, R5, 0x5410, R180 ;  /* 0x0000541005b47816 */ /* 0x000fe200000000b4 */
[----:B------:R-:W-:Y:S01]  /*12fd0*/  FMUL.FTZ R64, R164, R64 ;  /* 0x00000040a4407220 */ /* 0x000fe20000410000 */
[----:B------:R-:W-:Y:S03]  /*12fe0*/  PRMT R181, R4, 0x5410, R181 ;  /* 0x0000541004b57816 */ /* 0x000fe600000000b5 */
[----:B------:R-:W-:Y:S01]  /*12ff0*/  MUFU.EX2 R207, R207 ;  /* 0x000000cf00cf7308 */ /* 0x000fe20000000800 */
[----:B------:R-:W-:Y:S01]  /*13000*/  F2FP.BF16.F32.PACK_AB R6, R170, R169 ;  /* 0x000000a9aa06723e */ /* 0x000fe200000010ff */
[----:B------:R-:W-:Y:S01]  /*13010*/  FMUL.FTZ R65, R164, R65 ;  /* 0x00000041a4417220 */ /* 0x000fe20000410000 */
[----:B------:R-:W-:Y:S01]  /*13020*/  F2FP.BF16.F32.PACK_AB R5, R196, R171 ;  /* 0x000000abc405723e */ /* 0x000fe200000010ff */
[C---:B------:R-:W-:Y:S01]  /*13030*/  FMUL.FTZ R66, R3.reuse, R66 ;  /* 0x0000004203427220 */ /* 0x040fe20000410000 */
[----:B------:R-:W-:Y:S01]  /*13040*/  F2FP.BF16.F32.PACK_AB R4, R198, R197 ;  /* 0x000000c5c604723e */ /* 0x000fe200000010ff */
[----:B------:R-:W-:Y:S01]  /*13050*/  FMUL.FTZ R67, R3, R67 ;  /* 0x0000004303437220 */ /* 0x000fe20000410000 */
[----:B------:R-:W-:Y:S03]  /*13060*/  LOP3.LUT R174, R6, R174, RZ, 0xc0, !PT ;  /* 0x000000ae06ae7212 */ /* 0x000fe600078ec0ff */
[----:B------:R-:W-:Y:S01]  /*13070*/  MUFU.EX2 R208, R208 ;  /* 0x000000d000d07308 */ /* 0x000fe20000000800 */
[----:B------:R-:W-:Y:S01]  /*13080*/  LOP3.LUT R175, R5, R175, RZ, 0xc0, !PT ;  /* 0x000000af05af7212 */ /* 0x000fe200078ec0ff */
[----:B------:R-:W-:Y:S01]  /*13090*/  FMUL.FTZ R68, R164, R68 ;  /* 0x00000044a4447220 */ /* 0x000fe20000410000 */
[----:B------:R-:W-:Y:S01]  /*130a0*/  LOP3.LUT R172, R4, R172, RZ, 0xc0, !PT ;  /* 0x000000ac04ac7212 */ /* 0x000fe200078ec0ff */
[----:B------:R-:W-:Y:S01]  /*130b0*/  FMUL.FTZ R69, R164, R69 ;  /* 0x00000045a4457220 */ /* 0x000fe20000410000 */
[--C-:B------:R-:W-:Y:S01]  /*130c0*/  HSET2.LE.AND R182, R182, R245.reuse, PT ;  /* 0x000000f5b6b67233 */ /* 0x100fe20003803000 */
[C---:B------:R-:W-:Y:S01]  /*130d0*/  FMUL.FTZ R70, R3.reuse, R70 ;  /* 0x0000004603467220 */ /* 0x040fe20000410000 */
[--C-:B------:R-:W-:Y:S03]  /*130e0*/  HSET2.LE.AND R183, R7, R245.reuse, PT ;  /* 0x000000f507b77233 */ /* 0x100fe60003803000 */
[----:B------:R-:W1:Y:S01]  /*130f0*/  MUFU.EX2 R2, R2 ;  /* 0x0000000200027308 */ /* 0x000e620000000800 */
[--C-:B------:R-:W-:Y:S01]  /*13100*/  HSET2.LE.AND R173, R173, R245.reuse, PT ;  /* 0x000000f5adad7233 */ /* 0x100fe20003803000 */
[C---:B------:R-:W-:Y:S01]  /*13110*/  FMUL.FTZ R7, R3.reuse, R163 ;  /* 0x000000a303077220 */ /* 0x040fe20000410000 */
[----:B------:R-:W-:Y:S01]  /*13120*/  F2FP.BF16.F32.PACK_AB R6, R200, R199 ;  /* 0x000000c7c806723e */ /* 0x000fe200000010ff */
[C---:B------:R-:W-:Y:S01]  /*13130*/  FMUL.FTZ R71, R3.reuse, R71 ;  /* 0x0000004703477220 */ /* 0x040fe20000410000 */
[----:B------:R-:W-:Y:S01]  /*13140*/  F2FP.BF16.F32.PACK_AB R5, R202, R201 ;  /* 0x000000c9ca05723e */ /* 0x000fe200000010ff */
[----:B------:R-:W-:Y:S01]  /*13150*/  FMUL.FTZ R80, R164, R80 ;  /* 0x00000050a4507220 */ /* 0x000fe20000410000 */
[----:B--2---:R-:W-:Y:S03]  /*13160*/  F2FP.BF16.F32.PACK_AB R4, R204, R203 ;  /* 0x000000cbcc04723e */ /* 0x004fe600000010ff */
[----:B------:R-:W2:Y:S01]  /*13170*/  MUFU.EX2 R0, R0 ;  /* 0x0000000000007308 */ /* 0x000ea20000000800 */
        /* <DEDUP_REMOVED lines=20> */
[C---:B------:R-:W-:Y:S01]  /*132c0*/  FMUL.FTZ R14, R0.reuse, R154 ;  /* 0x0000009a000e7220 */ /* 0x040fe20000410000 */
[----:B------:R-:W-:Y:S01]  /*132d0*/  FMUL.FTZ R15, R0, R155 ;  /* 0x0000009b000f7220 */ /* 0x000fe20000410000 */
[----:B------:R-:W-:Y:S01]  /*132e0*/  MOV R156, R247 ;  /* 0x000000f7009c7202 */ /* 0x000fe20000000f00 */
[----:B------:R-:W-:Y:S01]  /*132f0*/  FMUL.FTZ R40, R2, R40 ;  /* 0x0000002802287220 */ /* 0x000fe20000410000 */
[----:B------:R-:W-:Y:S01]  /*13300*/  @P6 IADD3 R156, PT, PT, R248, -0x40, RZ ;  /* 0xffffffc0f89c6810 */ /* 0x000fe20007ffe0ff */
[----:B------:R-:W-:Y:S01]  /*13310*/  FMUL.FTZ R41, R2, R41 ;  /* 0x0000002902297220 */ /* 0x000fe20000410000 */
[C---:B------:R-:W-:Y:S03]  /*13320*/  HMMA.16816.F32.BF16 R8, R180.reuse, R176, R8 ;  /* 0x000000b0b408723c */ /* 0x040fe60000041808 */
[----:B------:R-:W1:Y:S01]  /*13330*/  LDSM.16.MT88.4 R148, [R156] ;  /* 0x000000009c94783b */ /* 0x000e620000004200 */
[----:B------:R-:W-:Y:S01]  /*13340*/  IADD3 R157, PT, PT, R220, R156, RZ ;  /* 0x0000009cdc9d7210 */ /* 0x000fe20007ffe0ff */
[C---:B------:R-:W-:Y:S01]  /*13350*/  FMUL.FTZ R42, R0.reuse, R42 ;  /* 0x0000002a002a7220 */ /* 0x040fe20000410000 */
[----:B------:R-:W-:Y:S01]  /*13360*/  FMUL.FTZ R43, R0, R43 ;  /* 0x0000002b002b7220 */ /* 0x000fe20000410000 */
[C---:B------:R-:W-:Y:S01]  /*13370*/  FMUL.FTZ R44, R2.reuse, R44 ;  /* 0x0000002c022c7220 */ /* 0x040fe20000410000 */
[-C--:B------:R-:W-:Y:S03]  /*13380*/  HMMA.16816.F32.BF16 R12, R180, R178.reuse, R12 ;  /* 0x000000b2b40c723c */ /* 0x080fe6000004180c */
[----:B------:R-:W2:Y:S01]  /*13390*/  LDSM.16.MT88.4 R152, [R157] ;  /* 0x000000009d98783b */ /* 0x000ea20000004200 */
        /* <DEDUP_REMOVED lines=23> */
[----:B------:R-:W-:Y:S01]  /*13510*/  FMUL.FTZ R81, R164, R81 ;  /* 0x00000051a4517220 */ /* 0x000fe20000410000 */
[C---:B------:R-:W-:Y:S01]  /*13520*/  FMUL.FTZ R82, R3.reuse, R82 ;  /* 0x0000005203527220 */ /* 0x040fe20000410000 */
[C---:B------:R-:W-:Y:S01]  /*13530*/  FMUL.FTZ R83, R3.reuse, R83 ;  /* 0x0000005303537220 */ /* 0x040fe20000410000 */
[C---:B------:R-:W-:Y:S04]  /*13540*/  HMMA.16816.F32.BF16 R48, R172.reuse, R162, R48 ;  /* 0x000000a2ac30723c */ /* 0x040fe80000041830 */
[----:B------:R-:W-:Y:S01]  /*13550*/  LOP3.LUT R162, R190, UR11, R195, 0x96, !PT ;  /* 0x0000000bbea27c12 */ /* 0x000fe2000f8e96c3 */
[C---:B------:R-:W-:Y:S01]  /*13560*/  FMUL.FTZ R84, R164.reuse, R84 ;  /* 0x00000054a4547220 */ /* 0x040fe20000410000 */
[----:B------:R-:W-:Y:S01]  /*13570*/  FMUL.FTZ R85, R164, R85 ;  /* 0x00000055a4557220 */ /* 0x000fe20000410000 */
[C---:B------:R-:W-:Y:S01]  /*13580*/  FMUL.FTZ R86, R3.reuse, R86 ;  /* 0x0000005603567220 */ /* 0x040fe20000410000 */
[-C--:B-1----:R-:W-:Y:S03]  /*13590*/  HMMA.16816.F32.BF16 R52, R172, R148.reuse, R52 ;  /* 0x00000094ac34723c */ /* 0x082fe60000041834 */
        /* <DEDUP_REMOVED lines=12> */
[C---:B------:R-:W-:Y:S01]  /*13660*/  FMUL.FTZ R97, R164.reuse, R97 ;  /* 0x00000061a4617220 */ /* 0x040fe20000410000 */
[C---:B------:R-:W-:Y:S01]  /*13670*/  FMUL.FTZ R98, R3.reuse, R98 ;  /* 0x0000006203627220 */ /* 0x040fe20000410000 */
[C---:B------:R-:W-:Y:S01]  /*13680*/  FMUL.FTZ R99, R3.reuse, R99 ;  /* 0x0000006303637220 */ /* 0x040fe20000410000 */
[C---:B------:R-:W-:Y:S01]  /*13690*/  FMUL.FTZ R100, R164.reuse, R100 ;  /* 0x00000064a4647220 */ /* 0x040fe20000410000 */
[C---:B------:R-:W-:Y:S01]  /*136a0*/  HMMA.16816.F32.BF16 R64, R172.reuse, R150, R64 ;  /* 0x00000096ac40723c */ /* 0x040fe20000041840 */
[----:B------:R-:W1:Y:S03]  /*136b0*/  LDSM.16.MT88.4 R148, [R217+0xb000] ;  /* 0x00b00000d994783b */ /* 0x000e660000004200 */
[----:B------:R-:W-:Y:S01]  /*136c0*/  FMUL.FTZ R101, R164, R101 ;  /* 0x00000065a4657220 */ /* 0x000fe20000410000 */
[C---:B------:R-:W-:Y:S01]  /*136d0*/  FMUL.FTZ R102, R3.reuse, R102 ;  /* 0x0000006603667220 */ /* 0x040fe20000410000 */
[C---:B------:R-:W-:Y:S01]  /*136e0*/  FMUL.FTZ R103, R3.reuse, R103 ;  /* 0x0000006703677220 */ /* 0x040fe20000410000 */
        /* <DEDUP_REMOVED lines=15> */
[--C-:B------:R-:W-:Y:S01]  /*137e0*/  FFMA.FTZ R211, R34, UR4, -R186.reuse ;  /* 0x0000000422d37c23 */ /* 0x100fe200080108ba */
[----:B------:R-:W-:Y:S01]  /*137f0*/  FMUL.FTZ R34, R3, R146 ;  /* 0x0000009203227220 */ /* 0x000fe20000410000 */
[--C-:B------:R-:W-:Y:S01]  /*13800*/  FFMA.FTZ R249, R35, UR4, -R186.reuse ;  /* 0x0000000423f97c23 */ /* 0x100fe200080108ba */
[C---:B------:R-:W-:Y:S01]  /*13810*/  HMMA.16816.F32.BF16 R80, R172.reuse, R154, R80 ;  /* 0x0000009aac50723c */ /* 0x040fe20000041850 */
[----:B------:R-:W2:Y:S02]  /*13820*/  LDSM.16.MT88.4 R152, [R216+0xb000] ;  /* 0x00b00000d898783b */ /* 0x000ea40000004200 */
[----:B------:R-:W-:Y:S01]  /*13830*/  MUFU.EX2 R211, R211 ;  /* 0x000000d300d37308 */ /* 0x000fe20000000800 */
[----:B------:R-:W-:Y:S01]  /*13840*/  FMUL.FTZ R35, R3, R147 ;  /* 0x0000009303237220 */ /* 0x000fe20000410000 */
[----:B------:R-:W-:Y:S04]  /*13850*/  IMAD.WIDE.U32 R162, R162, -0x2daee0ad, RZ ;  /* 0xd2511f53a2a27825 */ /* 0x000fe800078e00ff */
[C---:B------:R-:W-:Y:S01]  /*13860*/  FMUL.FTZ R116, R2.reuse, R116 ;  /* 0x0000007402747220 */ /* 0x040fe20000410000 */
[----:B------:R-:W-:Y:S01]  /*13870*/  FMUL.FTZ R117, R2, R117 ;  /* 0x0000007502757220 */ /* 0x000fe20000410000 */
[-C--:B-1----:R-:W-:Y:S02]  /*13880*/  HMMA.16816.F32.BF16 R84, R172, R148.reuse, R84 ;  /* 0x00000094ac54723c */ /* 0x082fe40000041854 */
[----:B------:R-:W-:Y:S01]  /*13890*/  MUFU.EX2 R249, R249 ;  /* 0x000000f900f97308 */ /* 0x000fe20000000800 */
[----:B------:R-:W-:Y:S01]  /*138a0*/  LOP3.LUT R188, R188, UR8, R163, 0x96, !PT ;  /* 0x00000008bcbc7c12 */ /* 0x000fe2000f8e96a3 */
[C---:B------:R-:W-:Y:S01]  /*138b0*/  FMUL.FTZ R118, R0.reuse, R118 ;  /* 0x0000007600767220 */ /* 0x040fe20000410000 */
[----:B------:R-:W-:Y:S01]  /*138c0*/  FMUL.FTZ R119, R0, R119 ;  /* 0x0000007700777220 */ /* 0x000fe20000410000 */
[----:B------:R-:W-:Y:S01]  /*138d0*/  PRMT R161, R162, 0x7772, RZ ;  /* 0x00007772a2a17816 */ /* 0x000fe200000000ff */
[--C-:B------:R-:W-:Y:S01]  /*138e0*/  FFMA.FTZ R22, R22, UR4, -R186.reuse ;  /* 0x0000000416167c23 */ /* 0x100fe200080108ba */
[C---:B------:R-:W-:Y:S04]  /*138f0*/  HMMA.16816.F32.BF16 R88, R180.reuse, R148, R88 ;  /* 0x00000094b458723c */ /* 0x040fe80000041858 */
[----:B------:R-:W-:Y:S01]  /*13900*/  FFMA.FTZ R186, R23, UR4, -R186 ;  /* 0x0000000417ba7c23 */ /* 0x000fe200080108ba */
[----:B------:R-:W-:Y:S01]  /*13910*/  FFMA.FTZ R250, R20, UR4, -R187 ;  /* 0x0000000414fa7c23 */ /* 0x000fe200080108bb */
[----:B------:R-:W-:Y:S01]  /*13920*/  FMUL.FTZ R20, R2, R140 ;  /* 0x0000008c02147220 */ /* 0x000fe20000410000 */
[--C-:B------:R-:W-:Y:S01]  /*13930*/  FFMA.FTZ R28, R28, UR4, -R185.reuse ;  /* 0x000000041c1c7c23 */ /* 0x100fe200080108b9 */
[-C--:B------:R-:W-:Y:S01]  /*13940*/  HMMA.16816.F32.BF16 R92, R180, R150.reuse, R92 ;  /* 0x00000096b45c723c */ /* 0x080fe2000004185c */
[----:B------:R-:W-:Y:S02]  /*13950*/  MUFU.EX2 R252, R186 ;  /* 0x000000ba00fc7308 */ /* 0x000fe40000000800 */
[--C-:B------:R-:W-:Y:S01]  /*13960*/  FFMA.FTZ R29, R29, UR4, -R185.reuse ;  /* 0x000000041d1d7c23 */ /* 0x100fe200080108b9 */
[----:B------:R-:W-:Y:S01]  /*13970*/  FMUL.FTZ R23, R0, R143 ;  /* 0x0000008f00177220 */ /* 0x000fe20000410000 */
[----:B------:R-:W-:Y:S01]  /*13980*/  LOP3.LUT R143, R188, 0xffff, RZ, 0xc0, !PT ;  /* 0x0000ffffbc8f7812 */ /* 0x000fe200078ec0ff */
[C---:B------:R-:W-:Y:S01]  /*13990*/  FMUL.FTZ R120, R164.reuse, R120 ;  /* 0x00000078a4787220 */ /* 0x040fe20000410000 */
[----:B------:R-:W-:Y:S01]  /*139a0*/  FMUL.FTZ R121, R164, R121 ;  /* 0x00000079a4797220 */ /* 0x000fe20000410000 */
[C---:B------:R-:W-:Y:S01]  /*139b0*/  HMMA.16816.F32.BF16 R96, R172.reuse, R150, R96 ;  /* 0x00000096ac60723c */ /* 0x040fe20000041860 */
[----:B------:R-:W1:Y:S02]  /*139c0*/  LDSM.16.MT88.4 R148, [R156+0x1000] ;  /* 0x001000009c94783b */ /* 0x000e640000004200 */
[----:B------:R3:W-:Y:S01]  /*139d0*/  MUFU.EX2 R195, R29 ;  /* 0x0000001d00c37308 */ /* 0x0007e20000000800 */
[C---:B------:R-:W-:Y:S01]  /*139e0*/  FMUL.FTZ R122, R3.reuse, R122 ;  /* 0x0000007a037a7220 */ /* 0x040fe20000410000 */
[----:B------:R-:W-:Y:S01]  /*139f0*/  FMUL.FTZ R123, R3, R123 ;  /* 0x0000007b037b7220 */ /* 0x000fe20000410000 */
[--C-:B------:R-:W-:Y:S01]  /*13a00*/  FFMA.FTZ R24, R24, UR4, -R185.reuse ;  /* 0x0000000418187c23 */ /* 0x100fe200080108b9 */
[----:B------:R-:W-:Y:S01]  /*13a10*/  FFMA.FTZ R185, R25, UR4, -R185 ;  /* 0x0000000419b97c23 */ /* 0x000fe200080108b9 */
[-C--:B--2---:R-:W-:Y:S05]  /*13a20*/  HMMA.16816.F32.BF16 R100, R172, R152.reuse, R100 ;  /* 0x00000098ac64723c */ /* 0x084fea0000041864 */
[----:B------:R-:W2:Y:S01]  /*13a30*/  MUFU.EX2 R250, R250 ;  /* 0x000000fa00fa7308 */ /* 0x000ea20000000800 */
[C---:B------:R-:W-:Y:S01]  /*13a40*/  FMUL.FTZ R124, R2.reuse, R124 ;  /* 0x0000007c027c7220 */ /* 0x040fe20000410000 */
[----:B------:R-:W-:Y:S01]  /*13a50*/  FMUL.FTZ R125, R2, R125 ;  /* 0x0000007d027d7220 */ /* 0x000fe20000410000 */
[C---:B------:R-:W-:Y:S01]  /*13a60*/  FMUL.FTZ R126, R0.reuse, R126 ;  /* 0x0000007e007e7220 */ /* 0x040fe20000410000 */
[----:B------:R-:W-:Y:S01]  /*13a70*/  FMUL.FTZ R127, R0, R127 ;  /* 0x0000007f007f7220 */ /* 0x000fe20000410000 */
[----:B------:R-:W-:Y:S01]  /*13a80*/  FMUL.FTZ R128, R2, R128 ;  /* 0x0000008002807220 */ /* 0x000fe20000410000 */
[C---:B------:R-:W-:Y:S04]  /*13a90*/  HMMA.16816.F32.BF16 R104, R180.reuse, R152, R104 ;  /* 0x00000098b468723c */ /* 0x040fe80000041868 */
[----:B---3--:R-:W-:Y:S01]  /*13aa0*/  FMUL.FTZ R29, R164, R137 ;  /* 0x00000089a41d7220 */ /* 0x008fe20000410000 */
[----:B------:R-:W-:Y:S01]  /*13ab0*/  SHF.R.U32.HI R137, RZ, 0x8, R143 ;  /* 0x00000008ff897819 */ /* 0x000fe2000001168f */
[----:B------:R-:W-:Y:S01]  /*13ac0*/  FMUL.FTZ R129, R2, R129 ;  /* 0x0000008102817220 */ /* 0x000fe20000410000 */
[----:B------:R-:W-:Y:S01]  /*13ad0*/  FMUL.FTZ R130, R0, R130 ;  /* 0x0000008200827220 */ /* 0x000fe20000410000 */
[-C--:B------:R-:W-:Y:S03]  /*13ae0*/  HMMA.16816.F32.BF16 R108, R180, R154.reuse, R108 ;  /* 0x0000009ab46c723c */ /* 0x080fe6000004186c */
[----:B------:R-:W-:Y:S01]  /*13af0*/  LOP3.LUT R176, R210, UR11, R209, 0x96, !PT ;  /* 0x0000000bd2b07c12 */ /* 0x000fe2000f8e96d1 */
[--C-:B------:R-:W-:Y:S01]  /*13b00*/  FFMA.FTZ R209, R32, UR4, -R187.reuse ;  /* 0x0000000420d17c23 */ /* 0x100fe200080108bb */
[C---:B------:R-:W-:Y:S01]  /*13b10*/  FMUL.FTZ R32, R164.reuse, R144 ;  /* 0x00000090a4207220 */ /* 0x040fe20000410000 */
[--C-:B------:R-:W-:Y:S01]  /*13b20*/  FFMA.FTZ R210, R33, UR4, -R187.reuse ;  /* 0x0000000421d27c23 */ /* 0x100fe200080108bb */
[----:B------:R-:W-:Y:S01]  /*13b30*/  FMUL.FTZ R33, R164, R145 ;  /* 0x00000091a4217220 */ /* 0x000fe20000410000 */
[C---:B------:R-:W-:Y:S01]  /*13b40*/  HMMA.16816.F32.BF16 R112, R172.reuse, R154, R112 ;  /* 0x0000009aac70723c */ /* 0x040fe20000041870 */
[----:B------:R-:W3:Y:S01]  /*13b50*/  LDSM.16.MT88.4 R144, [R157+0x1000] ;  /* 0x001000009d90783b */ /* 0x000ee20000004200 */
[----:B------:R-:W-:Y:S02]  /*13b60*/  MUFU.EX2 R209, R209 ;  /* 0x000000d100d17308 */ /* 0x000fe40000000800 */
[----:B------:R-:W-:Y:S01]  /*13b70*/  FFMA.FTZ R187, R21, UR4, -R187 ;  /* 0x0000000415bb7c23 */ /* 0x000fe200080108bb */
[----:B------:R-:W-:Y:S01]  /*13b80*/  LOP3.LUT R155, R188, 0xff, RZ, 0xc0, !PT ;  /* 0x000000ffbc9b7812 */ /* 0x000fe200078ec0ff */
[----:B------:R-:W-:Y:S01]  /*13b90*/  FMUL.FTZ R21, R2, R141 ;  /* 0x0000008d02157220 */ /* 0x000fe20000410000 */
[----:B------:R-:W-:Y:S01]  /*13ba0*/  FFMA.FTZ R141, R30, UR4, -R184 ;  /* 0x000000041e8d7c23 */ /* 0x000fe200080108b8 */
[C---:B------:R-:W-:Y:S01]  /*13bb0*/  FMUL.FTZ R30, R3.reuse, R138 ;  /* 0x0000008a031e7220 */ /* 0x040fe20000410000 */
[-C--:B-1----:R-:W-:Y:S03]  /*13bc0*/  HMMA.16816.F32.BF16 R32, R172, R148.reuse, R32 ;  /* 0x00000094ac20723c */ /* 0x082fe60000041820 */
[----:B------:R-:W1:Y:S01]  /*13bd0*/  MUFU.EX2 R251, R187 ;  /* 0x000000bb00fb7308 */ /* 0x000e620000000800 */
[----:B------:R-:W-:Y:S01]  /*13be0*/  IMAD.WIDE.U32 R176, R176, -0x2daee0ad, RZ ;  /* 0xd2511f53b0b07825 */ /* 0x000fe200078e00ff */
[----:B------:R-:W-:Y:S02]  /*13bf0*/  MOV R152, R162 ;  /* 0x000000a200987202 */ /* 0x000fe40000000f00 */
[----:B------:R-:W-:Y:S01]  /*13c00*/  PRMT R153, R162, 0x7773, RZ ;  /* 0x00007773a2997816 */ /* 0x000fe200000000ff */
[----:B------:R-:W-:Y:S01]  /*13c10*/  FMUL.FTZ R131, R0, R131 ;  /* 0x0000008300837220 */ /* 0x000fe20000410000 */
[C---:B------:R-:W-:Y:S04]  /*13c20*/  HMMA.16816.F32.BF16 R116, R180.reuse, R148, R116 ;  /* 0x00000094b474723c */ /* 0x040fe80000041874 */
[----:B------:R-:W4:Y:S01]  /*13c30*/  MUFU.EX2 R194, R141 ;  /* 0x0000008d00c27308 */ /* 0x000f220000000800 */
[----:B------:R-:W-:Y:S01]  /*13c40*/  PRMT R162, R162, 0x7771, RZ ;  /* 0x00007771a2a27816 */ /* 0x000fe200000000ff */
[----:B------:R-:W-:Y:S01]  /*13c50*/  FFMA.FTZ R197, R164, R231, R197 ;  /* 0x000000e7a4c57223 */ /* 0x000fe200000100c5 */
[----:B------:R-:W-:Y:S01]  /*13c60*/  LOP3.LUT R152, R152, 0xff, RZ, 0xc0, !PT ;  /* 0x000000ff98987812 */ /* 0x000fe200078ec0ff */
[----:B------:R-:W-:Y:S01]  /*13c70*/  FFMA.FTZ R199, R3, R230, R199 ;  /* 0x000000e603c77223 */ /* 0x000fe200000100c7 */
[----:B------:R-:W-:Y:S05]  /*13c80*/  LOP3.LUT R192, R192, UR8, R177, 0x96, !PT ;  /* 0x00000008c0c07c12 */ /* 0x000fea000f8e96b1 */
[----:B------:R-:W-:Y:S01]  /*13c90*/  MUFU.EX2 R141, R24 ;  /* 0x00000018008d7308 */ /* 0x000fe20000000800 */
[----:B------:R-:W-:Y:S01]  /*13ca0*/  PRMT R152, R152, 0x5410, R162 ;  /* 0x0000541098987816 */ /* 0x000fe200000000a2 */
[----:B------:R-:W-:Y:S01]  /*13cb0*/  FFMA.FTZ R205, R2, R229, R205 ;  /* 0x000000e502cd7223 */ /* 0x000fe200000100cd */
[----:B------:R-:W-:Y:S01]  /*13cc0*/  PRMT R149, R192, 0x7632, R149 ;  /* 0x00007632c0957816 */ /* 0x000fe20000000095 */
[----:B------:R-:W-:Y:S01]  /*13cd0*/  FFMA.FTZ R207, R0, R228, R207 ;  /* 0x000000e400cf7223 */ /* 0x000fe200000100cf */
[----:B------:R-:W-:Y:S01]  /*13ce0*/  SHF.R.U32.HI R177, RZ, 0x18, R192 ;  /* 0x00000018ffb17819 */ /* 0x000fe200000116c0 */
[----:B------:R-:W-:Y:S01]  /*13cf0*/  FADD.FTZ R197, R198, R197 ;  /* 0x000000c5c6c57221 */ /* 0x000fe20000010000 */
[----:B------:R-:W-:Y:S03]  /*13d00*/  LOP3.LUT R140, R149, 0xff, RZ, 0xc0, !PT ;  /* 0x000000ff958c7812 */ /* 0x000fe600078ec0ff */
[----:B------:R5:W-:Y:S01]  /*13d10*/  MUFU.EX2 R162, R22 ;  /* 0x0000001600a27308 */ /* 0x000be20000000800 */
[----:B------:R-:W-:Y:S01]  /*13d20*/  MOV R159, R176 ;  /* 0x000000b0009f7202 */ /* 0x000fe20000000f00 */
[----:B------:R-:W-:Y:S01]  /*13d30*/  FADD.FTZ R199, R200, R199 ;  /* 0x000000c7c8c77221 */ /* 0x000fe20000010000 */
[----:B------:R-:W-:Y:S01]  /*13d40*/  PRMT R177, R140, 0x5410, R177 ;  /* 0x000054108cb17816 */ /* 0x000fe200000000b1 */
[----:B------:R-:W-:Y:S01]  /*13d50*/  FFMA.FTZ R140, R31, UR4, -R184 ;  /* 0x000000041f8c7c23 */ /* 0x000fe200080108b8 */
[C---:B------:R-:W-:Y:S01]  /*13d60*/  PRMT R178, R176.reuse, 0x7771, RZ ;  /* 0x00007771b0b27816 */ /* 0x040fe200000000ff */
[----:B------:R-:W-:Y:S01]  /*13d70*/  FMUL.FTZ R31, R3, R139 ;  /* 0x0000008b031f7220 */ /* 0x000fe20000410000 */
[----:B------:R-:W-:Y:S03]  /*13d80*/  LOP3.LUT R159, R159, 0xff, RZ, 0xc0, !PT ;  /* 0x000000ff9f9f7812 */ /* 0x000fe600078ec0ff */
[----:B------:R2:W-:Y:S01]  /*13d90*/  MUFU.EX2 R163, R140 ;  /* 0x0000008c00a37308 */ /* 0x0005e20000000800 */
[----:B------:R-:W-:Y:S01]  /*13da0*/  PRMT R160, R176, 0x7773, RZ ;  /* 0x00007773b0a07816 */ /* 0x000fe200000000ff */
[----:B------:R-:W-:Y:S01]  /*13db0*/  FADD.FTZ R205, R206, R205 ;  /* 0x000000cdcecd7221 */ /* 0x000fe20000010000 */
[----:B------:R-:W-:Y:S01]  /*13dc0*/  PRMT R178, R159, 0x5410, R178 ;  /* 0x000054109fb27816 */ /* 0x000fe200000000b2 */
[----:B------:R-:W-:Y:S01]  /*13dd0*/  FADD.FTZ R207, R208, R207 ;  /* 0x000000cfd0cf7221 */ /* 0x000fe20000010000 */
[----:B------:R-:W-:Y:S01]  /*13de0*/  PRMT R158, R176, 0x7772, RZ ;  /* 0x00007772b09e7816 */ /* 0x000fe200000000ff */
[----:B------:R-:W-:Y:S01]  /*13df0*/  FADD.FTZ R197, R169, R197 ;  /* 0x000000c5a9c57221 */ /* 0x000fe20000010000 */
[----:B------:R-:W-:Y:S03]  /*13e00*/  LOP3.LUT R148, R192, 0xffff, RZ, 0xc0, !PT ;  /* 0x0000ffffc0947812 */ /* 0x000fe600078ec0ff */
[----:B------:R1:W-:Y:S01]  /*13e10*/  MUFU.EX2 R159, R28 ;  /* 0x0000001c009f7308 */ /* 0x0003e20000000800 */
[----:B-----5:R-:W-:Y:S01]  /*13e20*/  FMUL.FTZ R22, R0, R142 ;  /* 0x0000008e00167220 */ /* 0x020fe20000410000 */
[----:B------:R-:W-:Y:S01]  /*13e30*/  PRMT R142, R188, 0x7632, R142 ;  /* 0x00007632bc8e7816 */ /* 0x000fe2000000008e */
[----:B------:R-:W-:Y:S01]  /*13e40*/  FADD.FTZ R199, R171, R199 ;  /* 0x000000c7abc77221 */ /* 0x000fe20000010000 */
[----:B------:R-:W-:Y:S01]  /*13e50*/  SHF.R.U32.HI R148, RZ, 0x8, R148 ;  /* 0x00000008ff947819 */ /* 0x000fe20000011694 */
[----:B------:R-:W-:Y:S01]  /*13e60*/  FADD.FTZ R205, R201, R205 ;  /* 0x000000cdc9cd7221 */ /* 0x000fe20000010000 */
[----:B------:R-:W-:Y:S01]  /*13e70*/  SHF.R.U32.HI R154, RZ, 0x18, R188 ;  /* 0x00000018ff9a7819 */ /* 0x000fe200000116bc */
[----:B------:R-:W-:Y:S01]  /*13e80*/  FADD.FTZ R207, R203, R207 ;  /* 0x000000cfcbcf7221 */ /* 0x000fe20000010000 */
[-C--:B------:R-:W-:Y:S01]  /*13e90*/  HMMA.16816.F32.BF16 R20, R180, R150.reuse, R20 ;  /* 0x00000096b414723c */ /* 0x080fe20000041814 */
[----:B------:R-:W-:Y:S01]  /*13ea0*/  LDSM.16.MT88.4 R188, [R216+0xb800] ;  /* 0x00b80000d8bc783b */ /* 0x000fe20000004200 */
[----:B------:R-:W5:Y:S01]  /*13eb0*/  MUFU.EX2 R210, R210 ;  /* 0x000000d200d27308 */ /* 0x000f620000000800 */
[----:B--2---:R-:W-:Y:S01]  /*13ec0*/  FFMA.FTZ R140, R26, UR4, -R184 ;  /* 0x000000041a8c7c23 */ /* 0x004fe200080108b8 */
[----:B------:R-:W-:Y:S01]  /*13ed0*/  PRMT R158, R158, 0x5410, R160 ;  /* 0x000054109e9e7816 */ /* 0x000fe200000000a0 */
[----:B------:R-:W-:Y:S01]  /*13ee0*/  FADD.FTZ R197, R170, R197 ;  /* 0x000000c5aac57221 */ /* 0x000fe20000010000 */
[----:B------:R-:W-:Y:S01]  /*13ef0*/  LOP3.LUT R176, R192, 0xff, RZ, 0xc0, !PT ;  /* 0x000000ffc0b07812 */ /* 0x000fe200078ec0ff */
[----:B------:R-:W-:Y:S01]  /*13f00*/  FADD.FTZ R199, R196, R199 ;  /* 0x000000c7c4c77221 */ /* 0x000fe20000010000 */
[C---:B------:R-:W-:Y:S04]  /*13f10*/  HMMA.16816.F32.BF16 R120, R172.reuse, R150, R120 ;  /* 0x00000096ac78723c */ /* 0x040fe80000041878 */
[----:B------:R2:W-:Y:S01]  /*13f20*/  MUFU.EX2 R160, R27 ;  /* 0x0000001b00a07308 */ /* 0x0005e20000000800 */
[----:B-1----:R-:W-:Y:S01]  /*13f30*/  FMUL.FTZ R28, R164, R136 ;  /* 0x00000088a41c7220 */ /* 0x002fe20000410000 */
[----:B------:R-:W-:Y:S01]  /*13f40*/  PRMT R176, R176, 0x5410, R148 ;  /* 0x00005410b0b07816 */ /* 0x000fe20000000094 */
[----:B------:R-:W-:Y:S01]  /*13f50*/  FADD.FTZ R205, R202, R205 ;  /* 0x000000cdcacd7221 */ /* 0x000fe20000010000 */
[----:B------:R-:W1:Y:S01]  /*13f60*/  LDSM.16.MT88.4 R148, [R217+0xa800] ;  /* 0x00a80000d994783b */ /* 0x000e620000004200 */
[----:B------:R-:W-:Y:S01]  /*13f70*/  LOP3.LUT R136, R142, 0xff, RZ, 0xc0, !PT ;  /* 0x000000ff8e887812 */ /* 0x000fe200078ec0ff */
[----:B------:R-:W-:Y:S04]  /*13f80*/  FADD.FTZ R207, R204, R207 ;  /* 0x000000cfcccf7221 */ /* 0x000fe80000010000 */
[----:B------:R-:W5:Y:S01]  /*13f90*/  MUFU.EX2 R192, R140 ;  /* 0x0000008c00c07308 */ /* 0x000f620000000800 */
[-C--:B---3--:R-:W-:Y:S03]  /*13fa0*/  HMMA.16816.F32.BF16 R28, R172, R144.reuse, R28 ;  /* 0x00000090ac1c723c */ /* 0x088fe6000004181c */
[----:B------:R-:W-:Y:S01]  /*13fb0*/  PRMT R153, R161, 0x5410, R153 ;  /* 0x00005410a1997816 */ /* 0x000fe20000000099 */
[----:B------:R-:W-:Y:S01]  /*13fc0*/  FADD.FTZ R197, R250, R197 ;  /* 0x000000c5fac57221 */ /* 0x000fe20000010000 */
[----:B------:R-:W-:Y:S02]  /*13fd0*/  LOP3.LUT R158, R158, 0xff00ff, RZ, 0xc0, !PT ;  /* 0x00ff00ff9e9e7812 */ /* 0x000fe400078ec0ff */
[----:B------:R-:W-:Y:S01]  /*13fe0*/  LOP3.LUT R153, R153, 0xff00ff, RZ, 0xc0, !PT ;  /* 0x00ff00ff99997812 */ /* 0x000fe200078ec0ff */
[C---:B------:R-:W-:Y:S01]  /*13ff0*/  HMMA.16816.F32.BF16 R124, R180.reuse, R144, R124 ;  /* 0x00000090b47c723c */ /* 0x040fe2000004187c */
[----:B------:R3:W1:Y:S03]  /*14000*/  MUFU.EX2 R161, R185 ;  /* 0x000000b900a17308 */ /* 0x0006660000000800 */
[----:B--2---:R-:W-:Y:S01]  /*14010*/  FMUL.FTZ R27, R3, R135 ;  /* 0x00000087031b7220 */ /* 0x004fe20000410000 */
[--C-:B------:R-:W-:Y:S01]  /*14020*/  HSET2.LE.AND R179, R158, R245.reuse, PT ;  /* 0x000000f59eb37233 */ /* 0x100fe20003803000 */
[----:B------:R-:W-:Y:S01]  /*14030*/  FADD.FTZ R197, R251, R197 ;  /* 0x000000c5fbc57221 */ /* 0x000fe20000010000 */
[--C-:B------:R-:W-:Y:S01]  /*14040*/  HSET2.LE.AND R144, R152, R245.reuse, PT ;  /* 0x000000f598907233 */ /* 0x100fe20003803000 */
[-C--:B------:R-:W-:Y:S01]  /*14050*/  HMMA.16816.F32.BF16 R128, R180, R146.reuse, R128 ;  /* 0x00000092b480723c */ /* 0x080fe20000041880 */
[----:B------:R-:W-:Y:S02]  /*14060*/  LDSM.16.MT88.4 R180, [R157+0x800] ;  /* 0x000800009db4783b */ /* 0x000fe40000004200 */
[--C-:B------:R-:W-:Y:S01]  /*14070*/  HSET2.LE.AND R135, R153, R245.reuse, PT ;  /* 0x000000f599877233 */ /* 0x100fe20003803000 */
[----:B------:R-:W-:Y:S01]  /*14080*/  FADD.FTZ R197, R209, R197 ;  /* 0x000000c5d1c57221 */ /* 0x000fe20000010000 */
[----:B----4-:R-:W-:Y:S02]  /*14090*/  MOV R158, R194 ;  /* 0x000000c2009e7202 */ /* 0x010fe40000000f00 */
[----:B------:R-:W-:Y:S01]  /*140a0*/  MOV R145, R195 ;  /* 0x000000c300917202 */ /* 0x000fe20000000f00 */
[C---:B-----5:R-:W-:Y:S01]  /*140b0*/  FADD.FTZ R231, R210.reuse, R197 ;  /* 0x000000c5d2e77221 */ /* 0x060fe20000010000 */
[----:B------:R-:W-:Y:S01]  /*140c0*/  MOV R152, R141 ;  /* 0x0000008d00987202 */ /* 0x000fe20000000f00 */
[----:B---3--:R-:W-:Y:S01]  /*140d0*/  LDSM.16.MT88.4 R184, [R217+0xb800] ;  /* 0x00b80000d9b8783b */ /* 0x008fe20000004200 */
[----:B------:R-:W-:Y:S02]  /*140e0*/  MOV R153, R192 ;  /* 0x000000c000997202 */ /* 0x000fe40000000f00 */
[--C-:B------:R-:W-:Y:S02]  /*140f0*/  HSET2.LE.AND R178, R178, R245.reuse, PT ;  /* 0x000000f5b2b27233 */ /* 0x100fe40003803000 */
[--C-:B------:R-:W-:Y:S02]  /*14100*/  HSET2.LE.AND R176, R176, R245.reuse, PT ;  /* 0x000000f5b0b07233 */ /* 0x100fe40003803000 */
[----:B------:R-:W-:Y:S01]  /*14110*/  F2FP.BF16.F32.PACK_AB R26, R210, R209 ;  /* 0x000000d1d21a723e */ /* 0x000fe200000010ff */
[----:B------:R-:W-:Y:S01]  /*14120*/  LDSM.16.MT88.4 R140, [R156+0x800] ;  /* 0x000800009c8c783b */ /* 0x000fe20000004200 */
[----:B------:R-:W-:Y:S02]  /*14130*/  F2FP.BF16.F32.PACK_AB R25, R249, R211 ;  /* 0x000000d3f919723e */ /* 0x000fe400000010ff */
[----:B------:R-:W-:Y:S02]  /*14140*/  F2FP.BF16.F32.PACK_AB R24, R251, R250 ;  /* 0x000000fafb18723e */ /* 0x000fe400000010ff */
[----:B------:R-:W-:Y:S01]  /*14150*/  LOP3.LUT R178, R26, R178, RZ, 0xc0, !PT ;  /* 0x000000b21ab27212 */ /* 0x000fe200078ec0ff */
[----:B------:R-:W-:Y:S01]  /*14160*/  FMUL.FTZ R26, R3, R134 ;  /* 0x00000086031a7220 */ /* 0x000fe20000410000 */
[----:B------:R-:W-:Y:S01]  /*14170*/  LOP3.LUT R179, R25, R179, RZ, 0xc0, !PT ;  /* 0x000000b319b37212 */ /* 0x000fe200078ec0ff */
[----:B------:R2:W-:Y:S01]  /*14180*/  LDSM.16.MT88.4 R192, [R156+0x1800] ;  /* 0x001800009cc0783b */ /* 0x0005e20000004200 */
[----:B------:R-:W-:Y:S01]  /*14190*/  LOP3.LUT R176, R24, R176, RZ, 0xc0, !PT ;  /* 0x000000b018b07212 */ /* 0x000fe200078ec0ff */
[C---:B------:R-:W-:Y:S01]  /*141a0*/  FMUL.FTZ R24, R164.reuse, R132 ;  /* 0x00000084a4187220 */ /* 0x040fe20000410000 */
[----:B------:R-:W-:Y:S01]  /*141b0*/  FMUL.FTZ R25, R164, R133 ;  /* 0x00000085a4197220 */ /* 0x000fe20000410000 */
[----:B------:R-:W-:Y:S02]  /*141c0*/  PRMT R155, R155, 0x5410, R137 ;  /* 0x000054109b9b7816 */ /* 0x000fe40000000089 */
[----:B------:R-:W-:Y:S02]  /*141d0*/  PRMT R154, R136, 0x5410, R154 ;  /* 0x00005410889a7816 */ /* 0x000fe4000000009a */
[----:B------:R-:W3:Y:S01]  /*141e0*/  LDSM.16.MT88.4 R136, [R216+0xa800] ;  /* 0x00a80000d888783b */ /* 0x000ee20000004200 */
[--C-:B------:R-:W-:Y:S01]  /*141f0*/  HSET2.LE.AND R177, R177, R245.reuse, PT ;  /* 0x000000f5b1b17233 */ /* 0x100fe20003803000 */
[----:B------:R-:W-:Y:S04]  /*14200*/  HMMA.16816.F32.BF16 R24, R172, R146, R24 ;  /* 0x00000092ac18723c */ /* 0x000fe80000041818 */
[----:B------:R-:W-:Y:S02]  /*14210*/  F2FP.BF16.F32.PACK_AB R132, R252, R162 ;  /* 0x000000a2fc84723e */ /* 0x000fe400000010ff */
[----:B------:R4:W5:Y:S01]  /*14220*/  LDSM.16.MT88.4 R172, [R157+0x1800] ;  /* 0x001800009dac783b */ /* 0x0009620000004200 */
[----:B------:R-:W-:Y:S02]  /*14230*/  F2FP.BF16.F32.PACK_AB R134, R145, R159 ;  /* 0x0000009f9186723e */ /* 0x000fe400000010ff */
[----:B------:R-:W-:Y:S02]  /*14240*/  LOP3.LUT R177, R132, R177, RZ, 0xc0, !PT ;  /* 0x000000b184b17212 */ /* 0x000fe400078ec0ff */
[----:B------:R-:W-:Y:S02]  /*14250*/  F2FP.BF16.F32.PACK_AB R132, R163, R158 ;  /* 0x0000009ea384723e */ /* 0x000fe400000010ff */
[----:B--2---:R-:W-:Y:S02]  /*14260*/  MOV R156, R145 ;  /* 0x00000091009c7202 */ /* 0x004fe40000000f00 */
[--C-:B------:R-:W-:Y:S02]  /*14270*/  HSET2.LE.AND R145, R155, R245.reuse, PT ;  /* 0x000000f59b917233 */ /* 0x100fe40003803000 */
[----:B-1----:R-:W-:Y:S02]  /*14280*/  MOV R155, R161 ;  /* 0x000000a1009b7202 */ /* 0x002fe40000000f00 */
[----:B------:R-:W-:Y:S02]  /*14290*/  HSET2.LE.AND R133, R154, R245, PT ;  /* 0x000000f59a857233 */ /* 0x000fe40003803000 */
[----:B------:R-:W-:Y:S02]  /*142a0*/  F2FP.BF16.F32.PACK_AB R146, R155, R152 ;  /* 0x000000989b92723e */ /* 0x000fe400000010ff */
[----:B------:R-:W-:Y:S02]  /*142b0*/  MOV R154, R160 ;  /* 0x000000a0009a7202 */ /* 0x000fe40000000f00 */
[----:B------:R-:W-:Y:S02]  /*142c0*/  LOP3.LUT R134, R134, R144, RZ, 0xc0, !PT ;  /* 0x0000009086867212 */ /* 0x000fe400078ec0ff */
[----:B------:R-:W-:Y:S02]  /*142d0*/  LOP3.LUT R135, R132, R135, RZ, 0xc0, !PT ;  /* 0x0000008784877212 */ /* 0x000fe400078ec0ff */
[----:B------:R-:W-:Y:S02]  /*142e0*/  F2FP.BF16.F32.PACK_AB R144, R154, R153 ;  /* 0x000000999a90723e */ /* 0x000fe400000010ff */
[----:B------:R-:W-:Y:S02]  /*142f0*/  LOP3.LUT R132, R146, R145, RZ, 0xc0, !PT ;  /* 0x0000009192847212 */ /* 0x000fe400078ec0ff */
[----:B------:R-:W-:Y:S02]  /*14300*/  MOV R147, R162 ;  /* 0x000000a200937202 */ /* 0x000fe40000000f00 */
[----:B------:R-:W-:Y:S02]  /*14310*/  MOV R145, R163 ;  /* 0x000000a300917202 */ /* 0x000fe40000000f00 */
[-C--:B------:R-:W-:Y:S05]  /*14320*/  HMMA.16816.F32.BF16 R160, R176, R148.reuse, R4 ;  /* 0x00000094b0a0723c */ /* 0x080fea0000041804 */
[----:B------:R-:W-:Y:S02]  /*14330*/  LOP3.LUT R133, R144, R133, RZ, 0xc0, !PT ;  /* 0x0000008590857212 */ /* 0x000fe400078ec0ff */
[----:B------:R-:W-:Y:S02]  /*14340*/  MOV R6, R156 ;  /* 0x0000009c00067202 */ /* 0x000fe40000000f00 */
[----:B------:R-:W-:Y:S02]  /*14350*/  MOV R5, R158 ;  /* 0x0000009e00057202 */ /* 0x000fe40000000f00 */
[----:B------:R-:W-:Y:S02]  /*14360*/  MOV R4, R159 ;  /* 0x0000009f00047202 */ /* 0x000fe40000000f00 */
[C---:B----4-:R-:W-:Y:S04]  /*14370*/  HMMA.16816.F32.BF16 R156, R132.reuse, R148, R8 ;  /* 0x00000094849c723c */ /* 0x050fe80000041808 */
[----:B------:R-:W-:Y:S02]  /*14380*/  MOV R11, R154 ;  /* 0x0000009a000b7202 */ /* 0x000fe40000000f00 */
[----:B------:R-:W-:Y:S02]  /*14390*/  MOV R10, R155 ;  /* 0x0000009b000a7202 */ /* 0x000fe40000000f00 */
[----:B------:R-:W-:Y:S02]  /*143a0*/  MOV R9, R153 ;  /* 0x0000009900097202 */ /* 0x000fe40000000f00 */
[----:B------:R-:W-:Y:S02]  /*143b0*/  MOV R8, R152 ;  /* 0x0000009800087202 */ /* 0x000fe40000000f00 */
[-C--:B------:R-:W-:Y:S03]  /*143c0*/  HMMA.16816.F32.BF16 R152, R132, R150.reuse, R12 ;  /* 0x000000968498723c */ /* 0x080fe6000004180c */
[----:B------:R-:W-:Y:S01]  /*143d0*/  FADD.FTZ R205, R8, R205 ;  /* 0x000000cd08cd7221 */ /* 0x000fe20000010000 */
[----:B------:R-:W-:Y:S01]  /*143e0*/  MOV R7, R145 ;  /* 0x0000009100077202 */ /* 0x000fe20000000f00 */
        /* <DEDUP_REMOVED lines=47> */
.L_x_1117:
[----:B------:R-:W1:Y:S01]  /*146e0*/  SHFL.BFLY PT, R0, R230, 0x2, 0x1f ;  /* 0x0c401f00e6007f89 */ /* 0x000e6200000e0000 */
[----:B------:R-:W2:Y:S01]  /*146f0*/  LDCU UR4, c[0x0][0x4fc] ;  /* 0x00009f80ff0477ac */ /* 0x000ea20008000800 */
[----:B------:R-:W3:Y:S02]  /*14700*/  LDC.U8 R17, c[0x0][0x549] ;  /* 0x00015240ff117b82 */ /* 0x000ee40000000000 */
[----:B------:R-:W4:Y:S01]  /*14710*/  SHFL.BFLY PT, R2, R231, 0x2, 0x1f ;  /* 0x0c401f00e7027f89 */ /* 0x000f2200000e0000 */
[----:B------:R-:W-:-:S03]  /*14720*/  UMOV UR5, 0x400 ;  /* 0x0000040000057882 */ /* 0x000fc60000000000 */
[----:B------:R-:W5:Y:S02]  /*14730*/  SHFL.BFLY PT, R4, R229, 0x2, 0x1f ;  /* 0x0c401f00e5047f89 */ /* 0x000f6400000e0000 */
[----:B------:R-:W2:Y:S02]  /*14740*/  LDC.U8 R24, c[0x0][0x548] ;  /* 0x00015200ff187b82 */ /* 0x000ea40000000000 */
[----:B------:R-:W5:Y:S01]  /*14750*/  SHFL.BFLY PT, R3, R228, 0x2, 0x1f ;  /* 0x0c401f00e4037f89 */ /* 0x000f6200000e0000 */
[----:B------:R-:W2:Y:S01]  /*14760*/  S2R R18, SR_CTAID.Z ;  /* 0x0000000000127919 */ /* 0x000ea20000002700 */
[----:B-1----:R-:W-:Y:S02]  /*14770*/  FADD.FTZ R230, R0, R230 ;  /* 0x000000e600e67221 */ /* 0x002fe40000010000 */
[----:B------:R-:W1:Y:S01]  /*14780*/  S2R R0, SR_TID.X ;  /* 0x0000000000007919 */ /* 0x000e620000002100 */
[----:B---3--:R-:W-:Y:S01]  /*14790*/  ISETP.NE.AND P2, PT, R17, RZ, PT ;  /* 0x000000ff1100720c */ /* 0x008fe20003f45270 */
[----:B----4-:R-:W-:Y:S01]  /*147a0*/  FADD.FTZ R231, R2, R231 ;  /* 0x000000e702e77221 */ /* 0x010fe20000010000 */
[----:B------:R-:W3:Y:S01]  /*147b0*/  SHFL.BFLY PT, R7, R230, 0x1, 0x1f ;  /* 0x0c201f00e6077f89 */ /* 0x000ee200000e0000 */
[----:B-----5:R-:W-:-:S03]  /*147c0*/  FADD.FTZ R229, R4, R229 ;  /* 0x000000e504e57221 */ /* 0x020fc60000010000 */
[----:B------:R-:W4:Y:S01]  /*147d0*/  SHFL.BFLY PT, R2, R231, 0x1, 0x1f ;  /* 0x0c201f00e7027f89 */ /* 0x000f2200000e0000 */
[----:B------:R-:W-:-:S03]  /*147e0*/  FADD.FTZ R228, R3, R228 ;  /* 0x000000e403e47221 */ /* 0x000fc60000010000 */
[----:B------:R-:W5:Y:S03]  /*147f0*/  SHFL.BFLY PT, R11, R229, 0x1, 0x1f ;  /* 0x0c201f00e50b7f89 */ /* 0x000f6600000e0000 */
[----:B------:R-:W2:Y:S01]  /*14800*/  @P2 LDC R19, c[0x0][0x430] ;  /* 0x00010c00ff132b82 */ /* 0x000ea20000000800 */
[----:B------:R-:W-:Y:S01]  /*14810*/  @P2 MOV R25, 0x1 ;  /* 0x0000000100192802 */ /* 0x000fe20000000f00 */
[----:B------:R-:W5:Y:S01]  /*14820*/  SHFL.BFLY PT, R10, R228, 0x1, 0x1f ;  /* 0x0c201f00e40a7f89 */ /* 0x000f6200000e0000 */
[----:B---3--:R-:W-:Y:S01]  /*14830*/  FADD.FTZ R7, R230, R7 ;  /* 0x00000007e6077221 */ /* 0x008fe20000010000 */
[C---:B-1----:R-:W-:Y:S01]  /*14840*/  SHF.L.U32 R8, R0.reuse, 0x4, RZ ;  /* 0x0000000400087819 */ /* 0x042fe200000006ff */
[----:B----4-:R-:W-:Y:S01]  /*14850*/  FADD.FTZ R2, R231, R2 ;  /* 0x00000002e7027221 */ /* 0x010fe20000010000 */
[----:B------:R-:W-:Y:S01]  /*14860*/  SHF.L.U32 R5, R0, 0x1, RZ ;  /* 0x0000000100057819 */ /* 0x000fe200000006ff */
[----:B------:R-:W1:Y:S01]  /*14870*/  MUFU.RCP R9, R7 ;  /* 0x0000000700097308 */ /* 0x000e620000001000 */
[----:B------:R-:W-:Y:S01]  /*14880*/  LOP3.LUT R8, R8, 0x1c0, RZ, 0xc0, !PT ;  /* 0x000001c008087812 */ /* 0x000fe200078ec0ff */
[----:B-----5:R-:W-:Y:S01]  /*14890*/  FADD.FTZ R11, R229, R11 ;  /* 0x0000000be50b7221 */ /* 0x020fe20000010000 */
[----:B------:R-:W-:-:S02]  /*148a0*/  SHF.L.U32 R3, R0, 0x5, RZ ;  /* 0x0000000500037819 */ /* 0x000fc400000006ff */
[----:B------:R-:W-:Y:S02]  /*148b0*/  LOP3.LUT R4, R5, 0x6, RZ, 0xc0, !PT ;  /* 0x0000000605047812 */ /* 0x000fe400078ec0ff */
[----:B------:R-:W-:Y:S01]  /*148c0*/  LOP3.LUT R8, R8, 0x38, R5, 0xf8, !PT ;  /* 0x0000003808087812 */ /* 0x000fe200078ef805 */
[----:B------:R-:W3:Y:S01]  /*148d0*/  MUFU.RCP R6, R2 ;  /* 0x0000000200067308 */ /* 0x000ee20000001000 */
[----:B------:R-:W-:Y:S01]  /*148e0*/  LOP3.LUT R3, R4, 0x7c00, R3, 0xf8, !PT ;  /* 0x00007c0004037812 */ /* 0x000fe200078ef803 */
[----:B------:R-:W-:Y:S01]  /*148f0*/  FADD.FTZ R4, R228, R10 ;  /* 0x0000000ae4047221 */ /* 0x000fe20000010000 */
[----:B------:R-:W-:Y:S02]  /*14900*/  FSETP.NE.FTZ.AND P6, PT, R2, RZ, PT ;  /* 0x000000ff0200720b */ /* 0x000fe40003fd5000 */
[----:B------:R-:W-:Y:S02]  /*14910*/  LOP3.LUT R3, R3, R8, RZ, 0xfc, !PT ;  /* 0x0000000803037212 */ /* 0x000fe400078efcff */
[----:B------:R-:W-:Y:S01]  /*14920*/  FSETP.NE.FTZ.AND P5, PT, R7, RZ, PT ;  /* 0x000000ff0700720b */ /* 0x000fe20003fb5000 */
[----:B------:R-:W4:Y:S01]  /*14930*/  MUFU.RCP R5, R11 ;  /* 0x0000000b00057308 */ /* 0x000f220000001000 */
[----:B------:R-:W-:-:S02]  /*14940*/  FSETP.NE.FTZ.AND P4, PT, R11, RZ, PT ;  /* 0x000000ff0b00720b */ /* 0x000fc40003f95000 */
[----:B------:R-:W-:Y:S02]  /*14950*/  FSETP.NE.FTZ.AND P3, PT, R4, RZ, PT ;  /* 0x000000ff0400720b */ /* 0x000fe40003f75000 */
[----:B-1----:R-:W-:Y:S02]  /*14960*/  FSEL R9, R9, 1, P5 ;  /* 0x3f80000009097808 */ /* 0x002fe40002800000 */
[----:B------:R-:W-:Y:S01]  /*14970*/  MOV R10, 0x10 ;  /* 0x00000010000a7802 */ /* 0x000fe20000000f00 */
[----:B------:R-:W1:Y:S01]  /*14980*/  MUFU.RCP R8, R4 ;  /* 0x0000000400087308 */ /* 0x000e620000001000 */
[----:B---3--:R-:W-:Y:S01]  /*14990*/  FSEL R6, R6, 1, P6 ;  /* 0x3f80000006067808 */ /* 0x008fe20003000000 */
[----:B--2---:R-:W-:Y:S01]  /*149a0*/  FMUL.FTZ R9, R9, UR4 ;  /* 0x0000000409097c20 */ /* 0x004fe20008410000 */
[----:B------:R-:W-:Y:S01]  /*149b0*/  LOP3.LUT P0, RZ, R0, 0x4, RZ, 0xc0, !PT ;  /* 0x0000000400ff7812 */ /* 0x000fe2000780c0ff */
[----:B------:R-:W2:Y:S02]  /*149c0*/  @P6 LDC R22, c[0x0][0x458] ;  /* 0x00011600ff166b82 */ /* 0x000ea40000000800 */
[----:B------:R-:W-:Y:S01]  /*149d0*/  FMUL.FTZ R6, R6, UR4 ;  /* 0x0000000406067c20 */ /* 0x000fe20008410000 */
[----:B------:R-:W-:Y:S01]  /*149e0*/  SEL R10, R10, 0xfffffff0, !P0 ;  /* 0xfffffff00a0a7807 */ /* 0x000fe20004000000 */
[----:B------:R-:W-:Y:S01]  /*149f0*/  FMUL.FTZ R162, R9, R162 ;  /* 0x000000a209a27220 */ /* 0x000fe20000410000 */
[----:B----4-:R-:W-:Y:S01]  /*14a00*/  FSEL R5, R5, 1, P4 ;  /* 0x3f80000005057808 */ /* 0x010fe20002000000 */
[----:B------:R-:W-:Y:S01]  /*14a10*/  FMUL.FTZ R160, R6, R160 ;  /* 0x000000a006a07220 */ /* 0x000fe20000410000 */
[----:B------:R-:W-:Y:S01]  /*14a20*/  LOP3.LUT P0, RZ, R0, 0x8, RZ, 0xc0, !PT ;  /* 0x0000000800ff7812 */ /* 0x000fe2000780c0ff */
        /* <DEDUP_REMOVED lines=11> */
[----:B------:R-:W1:Y:S01]  /*14ae0*/  S2UR UR4, SR_CgaCtaId ;  /* 0x00000000000479c3 */ /* 0x000e620000008800 */
        /* <DEDUP_REMOVED lines=28> */
[----:B-1----:R-:W-:Y:S01]  /*14cb0*/  ULEA UR4, UR4, UR5, 0x18 ;  /* 0x0000000504047291 */ /* 0x002fe2000f8ec0ff */
[C---:B------:R-:W-:Y:S01]  /*14cc0*/  FMUL.FTZ R150, R9.reuse, R150 ;  /* 0x0000009609967220 */ /* 0x040fe20000410000 */
[----:B------:R-:W-:Y:S01]  /*14cd0*/  FMUL.FTZ R151, R9, R151 ;  /* 0x0000009709977220 */ /* 0x000fe20000410000 */
[C---:B------:R-:W-:Y:S01]  /*14ce0*/  FMUL.FTZ R158, R8.reuse, R158 ;  /* 0x0000009e089e7220 */ /* 0x040fe20000410000 */
[----:B------:R-:W-:Y:S01]  /*14cf0*/  F2FP.BF16.F32.PACK_AB R128, R5, R128 ;  /* 0x000000800580723e */ /* 0x000fe200000010ff */
[C---:B------:R-:W-:Y:S01]  /*14d00*/  FMUL.FTZ R159, R8.reuse, R159 ;  /* 0x0000009f089f7220 */ /* 0x040fe20000410000 */
[----:B------:R-:W-:Y:S01]  /*14d10*/  MOV R5, 0x20 ;  /* 0x0000002000057802 */ /* 0x000fe20000000f00 */
[C---:B------:R-:W-:Y:S01]  /*14d20*/  FMUL.FTZ R154, R8.reuse, R154 ;  /* 0x0000009a089a7220 */ /* 0x040fe20000410000 */
[----:B------:R-:W-:Y:S01]  /*14d30*/  LEA R3, R3, UR4, 0x1 ;  /* 0x0000000403037c11 */ /* 0x000fe2000f8e08ff */
[----:B------:R-:W-:Y:S01]  /*14d40*/  FMUL.FTZ R155, R8, R155 ;  /* 0x0000009b089b7220 */ /* 0x000fe20000410000 */
[----:B------:R-:W-:Y:S01]  /*14d50*/  SEL R5, R5, 0xffffffe0, !P0 ;  /* 0xffffffe005057807 */ /* 0x000fe20004000000 */
[----:B------:R-:W-:Y:S01]  /*14d60*/  FMUL.FTZ R36, R6, R36 ;  /* 0x0000002406247220 */ /* 0x000fe20000410000 */
[----:B------:R-:W-:Y:S01]  /*14d70*/  LOP3.LUT P0, RZ, R0, 0x10, RZ, 0xc0, !PT ;  /* 0x0000001000ff7812 */ /* 0x000fe2000780c0ff */
        /* <DEDUP_REMOVED lines=42> */
[----:B------:R-:W-:Y:S01]  /*15020*/  STS [R12], R148 ;  /* 0x000000940c007388 */ /* 0x000fe20000000800 */
[----:B------:R-:W-:Y:S01]  /*15030*/  F2FP.BF16.F32.PACK_AB R40, R41, R40 ;  /* 0x000000282928723e */ /* 0x000fe200000010ff */
[C---:B------:R-:W-:Y:S01]  /*15040*/  FMUL.FTZ R68, R6.reuse, R68 ;  /* 0x0000004406447220 */ /* 0x040fe20000410000 */
[----:B------:R-:W-:Y:S01]  /*15050*/  F2FP.BF16.F32.PACK_AB R42, R43, R42 ;  /* 0x0000002a2b2a723e */ /* 0x000fe200000010ff */
[----:B------:R-:W-:Y:S01]  /*15060*/  STS [R12+0x400], R150 ;  /* 0x000400960c007388 */ /* 0x000fe20000000800 */
[C---:B------:R-:W-:Y:S01]  /*15070*/  FMUL.FTZ R69, R6.reuse, R69 ;  /* 0x0000004506457220 */ /* 0x040fe20000410000 */
[C---:B------:R-:W-:Y:S01]  /*15080*/  FMUL.FTZ R70, R9.reuse, R70 ;  /* 0x0000004609467220 */ /* 0x040fe20000410000 */
[----:B------:R-:W-:Y:S01]  /*15090*/  FMUL.FTZ R71, R9, R71 ;  /* 0x0000004709477220 */ /* 0x000fe20000410000 */
        /* <DEDUP_REMOVED lines=15> */
[----:B------:R-:W-:Y:S01]  /*15190*/  FMUL.FTZ R78, R8, R78 ;  /* 0x0000004e084e7220 */ /* 0x000fe20000410000 */
[----:B------:R-:W-:Y:S01]  /*151a0*/  F2FP.BF16.F32.PACK_AB R66, R67, R66 ;  /* 0x000000424342723e */ /* 0x000fe200000010ff */
[----:B------:R-:W-:Y:S01]  /*151b0*/  STS [R13], R36 ;  /* 0x000000240d007388 */ /* 0x000fe20000000800 */
[----:B------:R-:W-:Y:S01]  /*151c0*/  IADD3 R16, PT, PT, R10, R15, RZ ;  /* 0x0000000f0a107210 */ /* 0x000fe20007ffe0ff */
[----:B------:R-:W-:Y:S01]  /*151d0*/  FMUL.FTZ R79, R8, R79 ;  /* 0x0000004f084f7220 */ /* 0x000fe20000410000 */
[----:B------:R-:W-:Y:S01]  /*151e0*/  IADD3 R5, PT, PT, R5, R15, RZ ;  /* 0x0000000f05057210 */ /* 0x000fe20007ffe0ff */
[----:B------:R-:W-:Y:S01]  /*151f0*/  STS [R13+0x400], R38 ;  /* 0x000400260d007388 */ /* 0x000fe20000000800 */
[----:B------:R-:W-:Y:S01]  /*15200*/  F2FP.BF16.F32.PACK_AB R56, R57, R56 ;  /* 0x000000383938723e */ /* 0x000fe200000010ff */
[C---:B------:R-:W-:Y:S01]  /*15210*/  FMUL.FTZ R84, R6.reuse, R84 ;  /* 0x0000005406547220 */ /* 0x040fe20000410000 */
[----:B------:R-:W-:Y:S01]  /*15220*/  F2FP.BF16.F32.PACK_AB R58, R59, R58 ;  /* 0x0000003a3b3a723e */ /* 0x000fe200000010ff */
[----:B------:R-:W-:Y:S01]  /*15230*/  STS [R14], R48 ;  /* 0x000000300e007388 */ /* 0x000fe20000000800 */
[C---:B------:R-:W-:Y:S01]  /*15240*/  FMUL.FTZ R85, R6.reuse, R85 ;  /* 0x0000005506557220 */ /* 0x040fe20000410000 */
[C---:B------:R-:W-:Y:S01]  /*15250*/  FMUL.FTZ R86, R9.reuse, R86 ;  /* 0x0000005609567220 */ /* 0x040fe20000410000 */
[----:B------:R-:W-:Y:S01]  /*15260*/  FMUL.FTZ R87, R9, R87 ;  /* 0x0000005709577220 */ /* 0x000fe20000410000 */
[----:B------:R-:W-:Y:S01]  /*15270*/  STS [R14+0x400], R50 ;  /* 0x000400320e007388 */ /* 0x000fe20000000800 */
[----:B------:R-:W-:Y:S01]  /*15280*/  F2FP.BF16.F32.PACK_AB R60, R61, R60 ;  /* 0x0000003c3d3c723e */ /* 0x000fe200000010ff */
[C---:B------:R-:W-:Y:S01]  /*15290*/  FMUL.FTZ R96, R6.reuse, R96 ;  /* 0x0000006006607220 */ /* 0x040fe20000410000 */
        /* <DEDUP_REMOVED lines=16> */
[----:B------:R-:W-:Y:S01]  /*153a0*/  IADD3 R10, PT, PT, R10, R5, RZ ;  /* 0x000000050a0a7210 */ /* 0x000fe20007ffe0ff */
        /* <DEDUP_REMOVED lines=8> */
[----:B------:R-:W-:Y:S01]  /*15430*/  STS [R16], R64 ;  /* 0x0000004010007388 */ /* 0x000fe20000000800 */
        /* <DEDUP_REMOVED lines=23> */
[----:B------:R-:W-:Y:S01]  /*155b0*/  STS [R5], R68 ;  /* 0x0000004405007388 */ /* 0x000fe20000000800 */
[C---:B------:R-:W-:Y:S01]  /*155c0*/  FMUL.FTZ R146, R9.reuse, R146 ;  /* 0x0000009209927220 */ /* 0x040fe20000410000 */
[----:B------:R-:W-:Y:S01]  /*155d0*/  FMUL.FTZ R147, R9, R147 ;  /* 0x0000009309937220 */ /* 0x000fe20000410000 */
[----:B------:R-:W-:Y:S01]  /*155e0*/  F2FP.BF16.F32.PACK_AB R92, R93, R92 ;  /* 0x0000005c5d5c723e */ /* 0x000fe200000010ff */
[----:B------:R-:W-:Y:S01]  /*155f0*/  STS [R5+0x400], R70 ;  /* 0x0004004605007388 */ /* 0x000fe20000000800 */
[----:B------:R-:W-:Y:S01]  /*15600*/  F2FP.BF16.F32.PACK_AB R94, R95, R94 ;  /* 0x0000005e5f5e723e */ /* 0x000fe200000010ff */
[C---:B------:R-:W-:Y:S01]  /*15610*/  FMUL.FTZ R120, R6.reuse, R120 ;  /* 0x0000007806787220 */ /* 0x040fe20000410000 */
[----:B------:R-:W-:Y:S01]  /*15620*/  FMUL.FTZ R121, R6, R121 ;  /* 0x0000007906797220 */ /* 0x000fe20000410000 */
[----:B------:R-:W-:Y:S01]  /*15630*/  STS [R10], R80 ;  /* 0x000000500a007388 */ /* 0x000fe20000000800 */
        /* <DEDUP_REMOVED lines=32> */
[C---:B------:R-:W-:Y:S01]  /*15840*/  FMUL.FTZ R139, R9.reuse, R139 ;  /* 0x0000008b098b7220 */ /* 0x040fe20000410000 */
[----:B------:R-:W-:Y:S01]  /*15850*/  FMUL.FTZ R134, R9, R134 ;  /* 0x0000008609867220 */ /* 0x000fe20000410000 */
[----:B------:R-:W-:Y:S01]  /*15860*/  ISETP.NE.AND P0, PT, R227, -0x1, PT ;  /* 0xffffffffe300780c */ /* 0x000fe20003f05270 */
[----:B------:R-:W-:Y:S01]  /*15870*/  STS [R12+0x4400], R98 ;  /* 0x004400620c007388 */ /* 0x000fe20000000800 */
[----:B------:R-:W-:Y:S01]  /*15880*/  FMUL.FTZ R6, R6, R133 ;  /* 0x0000008506067220 */ /* 0x000fe20000410000 */
[----:B------:R-:W-:Y:S01]  /*15890*/  FMUL.FTZ R9, R9, R135 ;  /* 0x0000008709097220 */ /* 0x000fe20000410000 */
[C---:B------:R-:W-:Y:S01]  /*158a0*/  FMUL.FTZ R126, R8.reuse, R126 ;  /* 0x0000007e087e7220 */ /* 0x040fe20000410000 */
[----:B------:R-:W-:Y:S01]  /*158b0*/  STS [R3+0x6000], R88 ;  /* 0x0060005803007388 */ /* 0x000fe20000000800 */
[C---:B------:R-:W-:Y:S01]  /*158c0*/  FMUL.FTZ R127, R8.reuse, R127 ;  /* 0x0000007f087f7220 */ /* 0x040fe20000410000 */
[----:B------:R-:W-:Y:S01]  /*158d0*/  F2FP.BF16.F32.PACK_AB R140, R141, R140 ;  /* 0x0000008c8d8c723e */ /* 0x000fe200000010ff */
[----:B------:R-:W1:Y:S01]  /*158e0*/  @P5 LDC R21, c[0x0][0x458] ;  /* 0x00011600ff155b82 */ /* 0x000e620000000800 */
[----:B------:R-:W-:Y:S01]  /*158f0*/  STS [R3+0x6400], R90 ;  /* 0x0064005a03007388 */ /* 0x000fe20000000800 */
[----:B------:R-:W-:Y:S01]  /*15900*/  F2FP.BF16.F32.PACK_AB R142, R143, R142 ;  /* 0x0000008e8f8e723e */ /* 0x000fe200000010ff */
[----:B------:R-:W3:Y:S01]  /*15910*/  @P4 MUFU.LG2 R26, R11 ;  /* 0x0000000b001a4308 */ /* 0x000ee20000000c00 */
[----:B------:R-:W-:Y:S01]  /*15920*/  F2FP.BF16.F32.PACK_AB R136, R137, R136 ;  /* 0x000000888988723e */ /* 0x000fe200000010ff */
[----:B------:R-:W-:Y:S01]  /*15930*/  STS [R12+0x6000], R92 ;  /* 0x0060005c0c007388 */ /* 0x000fe20000000800 */
[----:B------:R-:W-:Y:S01]  /*15940*/  F2FP.BF16.F32.PACK_AB R138, R139, R138 ;  /* 0x0000008a8b8a723e */ /* 0x000fe200000010ff */
[----:B------:R-:W-:Y:S01]  /*15950*/  FMUL.FTZ R130, R8, R130 ;  /* 0x0000008208827220 */ /* 0x000fe20000410000 */
[----:B------:R-:W-:Y:S01]  /*15960*/  F2FP.BF16.F32.PACK_AB R6, R6, R132 ;  /* 0x000000840606723e */ /* 0x000fe200000010ff */
[----:B------:R-:W-:Y:S01]  /*15970*/  STS [R12+0x6400], R94 ;  /* 0x0064005e0c007388 */ /* 0x000fe20000000800 */
[----:B------:R-:W-:Y:S01]  /*15980*/  F2FP.BF16.F32.PACK_AB R9, R9, R134 ;  /* 0x000000860909723e */ /* 0x000fe200000010ff */
[----:B------:R-:W4:Y:S01]  /*15990*/  @P4 LDC R17, c[0x0][0x458] ;  /* 0x00011600ff114b82 */ /* 0x000f220000000800 */
[----:B------:R-:W-:Y:S01]  /*159a0*/  F2FP.BF16.F32.PACK_AB R124, R125, R124 ;  /* 0x0000007c7d7c723e */ /* 0x000fe200000010ff */
[----:B------:R-:W-:Y:S01]  /*159b0*/  STS [R13+0x4000], R100 ;  /* 0x004000640d007388 */ /* 0x000fe20000000800 */
[----:B------:R-:W-:Y:S01]  /*159c0*/  F2FP.BF16.F32.PACK_AB R126, R127, R126 ;  /* 0x0000007e7f7e723e */ /* 0x000fe200000010ff */
[----:B------:R5:W1:Y:S01]  /*159d0*/  @P5 MUFU.LG2 R23, R7 ;  /* 0x0000000700175308 */ /* 0x000a620000000c00 */
[----:B------:R-:W-:Y:S01]  /*159e0*/  FMUL.FTZ R8, R8, R131 ;  /* 0x0000008308087220 */ /* 0x000fe20000410000 */
[----:B------:R-:W-:Y:S04]  /*159f0*/  STS [R13+0x4400], R102 ;  /* 0x004400660d007388 */ /* 0x000fe80000000800 */
[----:B------:R-:W-:Y:S01]  /*15a00*/  STS [R14+0x4000], R112 ;  /* 0x004000700e007388 */ /* 0x000fe20000000800 */
[----:B------:R-:W-:-:S03]  /*15a10*/  F2FP.BF16.F32.PACK_AB R8, R8, R130 ;  /* 0x000000820808723e */ /* 0x000fc600000010ff */
        /* <DEDUP_REMOVED lines=9> */
[----:B--2---:R-:W2:Y:S03]  /*15ab0*/  @!P0 LDC.64 R12, c[0x0][0x400] ;  /* 0x00010000ff0c8b82 */ /* 0x004ea60000000a00 */
[----:B------:R-:W-:Y:S04]  /*15ac0*/  STS [R15+0x6000], R116 ;  /* 0x006000740f007388 */ /* 0x000fe80000000800 */
[----:B------:R5:W-:Y:S01]  /*15ad0*/  STS [R15+0x6400], R118 ;  /* 0x006400760f007388 */ /* 0x000be20000000800 */
[----:B---3--:R-:W3:Y:S03]  /*15ae0*/  LDC R14, c[0x0][0x434] ;  /* 0x00010d00ff0e7b82 */ /* 0x008ee60000000800 */
[----:B------:R-:W-:Y:S04]  /*15af0*/  STS [R16+0x6000], R140 ;  /* 0x0060008c10007388 */ /* 0x000fe80000000800 */
[----:B------:R1:W-:Y:S04]  /*15b00*/  STS [R16+0x6400], R142 ;  /* 0x0064008e10007388 */ /* 0x0003e80000000800 */
[----:B------:R-:W-:Y:S04]  /*15b10*/  STS [R5+0x4000], R136 ;  /* 0x0040008805007388 */ /* 0x000fe80000000800 */
[----:B------:R-:W-:Y:S04]  /*15b20*/  STS [R5+0x4400], R138 ;  /* 0x0044008a05007388 */ /* 0x000fe80000000800 */
[----:B------:R4:W-:Y:S04]  /*15b30*/  STS [R10+0x4000], R6 ;  /* 0x004000060a007388 */ /* 0x0009e80000000800 */
[----:B------:R2:W-:Y:S01]  /*15b40*/  STS [R10+0x4400], R9 ;  /* 0x004400090a007388 */ /* 0x0005e20000000800 */
[----:B-----5:R-:W3:Y:S03]  /*15b50*/  LDC R15, c[0x0][0x434] ;  /* 0x00010d00ff0f7b82 */ /* 0x020ee60000000800 */
[----:B------:R-:W-:Y:S04]  /*15b60*/  STS [R5+0x6000], R124 ;  /* 0x0060007c05007388 */ /* 0x000fe80000000800 */
[----:B------:R5:W-:Y:S04]  /*15b70*/  STS [R5+0x6400], R126 ;  /* 0x0064007e05007388 */ /* 0x000be80000000800 */
[----:B------:R3:W-:Y:S01]  /*15b80*/  STS [R10+0x6000], R128 ;  /* 0x006000800a007388 */ /* 0x0007e20000000800 */
[----:B-1----:R-:W1:Y:S01]  /*15b90*/  S2R R16, SR_CTAID.Y ;  /* 0x0000000000107919 */ /* 0x002e620000002600 */
[----:B----4-:R-:W-:Y:S01]  /*15ba0*/  SHF.L.U32 R6, R0, 0x3, RZ ;  /* 0x0000000300067819 */ /* 0x010fe200000006ff */
[----:B--2---:R2:W4:Y:S01]  /*15bb0*/  @P6 MUFU.LG2 R9, R2 ;  /* 0x0000000200096308 */ /* 0x0045220000000c00 */
[----:B---3--:R-:W-:-:S02]  /*15bc0*/  @P2 IMAD R15, R19, R14, RZ ;  /* 0x0000000e130f2224 */ /* 0x008fc400078e02ff */
[----:B------:R-:W-:Y:S01]  /*15bd0*/  LOP3.LUT R7, R6, 0x1f8, RZ, 0xc0, !PT ;  /* 0x000001f806077812 */ /* 0x000fe200078ec0ff */
[----:B------:R-:W3:Y:S03]  /*15be0*/  @P2 LDC R19, c[0x0][0x430] ;  /* 0x00010c00ff132b82 */ /* 0x000ee60000000800 */
[----:B------:R-:W-:Y:S01]  /*15bf0*/  LOP3.LUT R7, R7, 0x38, R0, 0x78, !PT ;  /* 0x0000003807077812 */ /* 0x000fe200078e7800 */
[----:B-----5:R-:W1:Y:S03]  /*15c00*/  S2R R5, SR_CTAID.X ;  /* 0x0000000000057919 */ /* 0x020e660000002500 */
[----:B------:R-:W-:Y:S01]  /*15c10*/  LOP3.LUT R7, R7, 0x1e00, R6, 0xf8, !PT ;  /* 0x00001e0007077812 */ /* 0x000fe200078ef806 */
[----:B--2---:R-:W2:Y:S01]  /*15c20*/  @P0 LDC.64 R2, c[0x0][0x408] ;  /* 0x00010200ff020b82 */ /* 0x004ea20000000a00 */
[----:B----4-:R-:W-:Y:S05]  /*15c30*/  @P2 BRA `(.L_x_1121) ;  /* 0x0000000000202947 */ /* 0x010fea0003800000 */
        /* <DEDUP_REMOVED lines=8> */
.L_x_1121:
[----:B------:R4:W-:Y:S01]  /*15cc0*/  STS [R10+0x6400], R8 ;  /* 0x006400080a007388 */ /* 0x0009e20000000800 */
[----:B------:R-:W-:Y:S01]  /*15cd0*/  LEA R7, R7, UR4, 0x1 ;  /* 0x0000000407077c11 */ /* 0x000fe2000f8e08ff */
[----:B------:R-:W-:Y:S01]  /*15ce0*/  @P6 FMUL.FTZ R27, R9, 0.69314718246459960938 ;  /* 0x3f317218091b6820 */ /* 0x000fe20000410000 */
[----:B------:R-:W-:Y:S01]  /*15cf0*/  BAR.SYNC.DEFER_BLOCKING 0x0 ;  /* 0x0000000000007b1d */ /* 0x000fe20000010000 */
[----:B------:R-:W-:Y:S01]  /*15d00*/  ISETP.NE.AND P1, PT, R227, -0x1, PT ;  /* 0xffffffffe300780c */ /* 0x000fe20003f25270 */
[----:B-1----:R-:W-:Y:S01]  /*15d10*/  @!P0 IMAD.WIDE.U32 R28, R16, R12, RZ ;  /* 0x0000000c101c8225 */ /* 0x002fe200078e00ff */
[----:B------:R-:W-:-:S03]  /*15d20*/  MOV R20, 0x7f800000 ;  /* 0x7f80000000147802 */ /* 0x000fc60000000f00 */
[----:B------:R-:W-:Y:S01]  /*15d30*/  @P6 FFMA.FTZ R20, R168, R22, R27 ;  /* 0x00000016a8146223 */ /* 0x000fe2000001001b */
[----:B------:R-:W-:Y:S01]  /*15d40*/  ISETP.NE.AND P2, PT, R24, RZ, !P2 ;  /* 0x000000ff1800720c */ /* 0x000fe20005745270 */
[----:B------:R-:W1:Y:S01]  /*15d50*/  @P3 LDC R12, c[0x0][0x458] ;  /* 0x00011600ff0c3b82 */ /* 0x000e620000000800 */
[----:B------:R-:W-:Y:S02]  /*15d60*/  @!P0 IMAD R22, R16, R13, R29 ;  /* 0x0000000d10168224 */ /* 0x000fe400078e021d */
[----:B------:R-:W-:Y:S01]  /*15d70*/  @P4 FMUL.FTZ R29, R26, 0.69314718246459960938 ;  /* 0x3f3172181a1d4820 */ /* 0x000fe20000410000 */
[----:B------:R-:W5:Y:S01]  /*15d80*/  @P3 MUFU.LG2 R13, R4 ;  /* 0x00000004000d3308 */ /* 0x000f620000000c00 */
[----:B--2---:R-:W-:-:S04]  /*15d90*/  @P0 IMAD.WIDE.U32 R26, R227, R2, RZ ;  /* 0x00000002e31a0225 */ /* 0x004fc800078e00ff */
[----:B------:R-:W-:Y:S01]  /*15da0*/  @P5 FMUL.FTZ R23, R23, 0.69314718246459960938 ;  /* 0x3f31721817175820 */ /* 0x000fe20000410000 */
[----:B------:R-:W-:Y:S01]  /*15db0*/  MOV R24, 0x7f800000 ;  /* 0x7f80000000187802 */ /* 0x000fe20000000f00 */
[----:B------:R-:W-:Y:S01]  /*15dc0*/  BSSY.RECONVERGENT B0, `(.L_x_1122) ;  /* 0x0000041000007945 */ /* 0x000fe20003800200 */
[----:B------:R-:W-:Y:S02]  /*15dd0*/  @P0 IMAD R22, R227, R3, R27 ;  /* 0x00000003e3160224 */ /* 0x000fe400078e021b */
[----:B------:R-:W-:Y:S01]  /*15de0*/  @P5 FFMA.FTZ R24, R167, R21, R23 ;  /* 0x00000015a7185223 */ /* 0x000fe20000010017 */
[----:B------:R-:W-:Y:S01]  /*15df0*/  @!P1 IMAD R227, R16, R14, RZ ;  /* 0x0000000e10e39224 */ /* 0x000fe200078e02ff */
[----:B------:R-:W-:Y:S01]  /*15e00*/  LOP3.LUT P1, RZ, R0, 0x3, RZ, 0xc0, !PT ;  /* 0x0000000300ff7812 */ /* 0x000fe2000782c0ff */
[----:B---3--:R-:W-:Y:S01]  /*15e10*/  IMAD R15, R18, R15, RZ ;  /* 0x0000000f120f7224 */ /* 0x008fe200078e02ff */
[----:B------:R-:W-:Y:S01]  /*15e20*/  SHF.R.U32.HI R23, RZ, 0x3, R0 ;  /* 0x00000003ff177819 */ /* 0x000fe20000011600 */
[----:B------:R-:W-:Y:S01]  /*15e30*/  IMAD R2, R5, R19, RZ ;  /* 0x0000001305027224 */ /* 0x000fe200078e02ff */
[----:B------:R-:W-:Y:S01]  /*15e40*/  MOV R21, 0x7f800000 ;  /* 0x7f80000000157802 */ /* 0x000fe20000000f00 */
[----:B------:R-:W-:Y:S01]  /*15e50*/  @!P2 IMAD R15, R16, R25, R15 ;  /* 0x00000019100fa224 */ /* 0x000fe200078e020f */
[----:B------:R-:W-:Y:S01]  /*15e60*/  SEL R25, R227, RZ, P2 ;  /* 0x000000ffe3197207 */ /* 0x000fe20001000000 */
[----:B------:R4:W2:Y:S01]  /*15e70*/  LDS.128 R8, [R7+0x3800] ;  /* 0x0038000007087984 */ /* 0x0008a20000000c00 */
[----:B------:R-:W-:Y:S01]  /*15e80*/  SHF.L.U32 R2, R2, 0x7, RZ ;  /* 0x0000000702027819 */ /* 0x000fe200000006ff */
[----:B-----5:R-:W-:Y:S01]  /*15e90*/  @P3 FMUL.FTZ R13, R13, 0.69314718246459960938 ;  /* 0x3f3172180d0d3820 */ /* 0x020fe20000410000 */
[----:B------:R-:W-:Y:S01]  /*15ea0*/  MOV R4, 0x7f800000 ;  /* 0x7f80000000047802 */ /* 0x000fe20000000f00 */
[----:B------:R-:W-:Y:S01]  /*15eb0*/  @P4 FFMA.FTZ R4, R166, R17, R29 ;  /* 0x00000011a6044223 */ /* 0x000fe2000001001d */
[----:B------:R-:W-:Y:S01]  /*15ec0*/  SHF.R.S32.HI R29, RZ, 0x1f, R227 ;  /* 0x0000001fff1d7819 */ /* 0x000fe200000114e3 */
[----:B-1----:R-:W-:Y:S01]  /*15ed0*/  @P3 FFMA.FTZ R21, R165, R12, R13 ;  /* 0x0000000ca5153223 */ /* 0x002fe2000001000d */
[----:B------:R-:W-:-:S02]  /*15ee0*/  @!P0 MOV R30, R28 ;  /* 0x0000001c001e8202 */ /* 0x000fc40000000f00 */
[----:B------:R-:W-:Y:S02]  /*15ef0*/  SEL R29, R29, RZ, P2 ;  /* 0x000000ff1d1d7207 */ /* 0x000fe40001000000 */
[--C-:B------:R-:W-:Y:S02]  /*15f00*/  IADD3 R25, P4, P2, R2, R25, R15.reuse ;  /* 0x0000001902197210 */ /* 0x100fe40007a9e00f */
[----:B------:R-:W-:Y:S02]  /*15f10*/  SHF.R.S32.HI R15, RZ, 0x1f, R15 ;  /* 0x0000001fff0f7819 */ /* 0x000fe4000001140f */
[----:B------:R-:W-:Y:S02]  /*15f20*/  SHF.R.S32.HI R2, RZ, 0x1f, R2 ;  /* 0x0000001fff027819 */ /* 0x000fe40000011402 */
[----:B------:R-:W-:Y:S02]  /*15f30*/  IADD3 R28, PT, PT, R23, 0x10, RZ ;  /* 0x00000010171c7810 */ /* 0x000fe40007ffe0ff */
[----:B------:R-:W-:Y:S01]  /*15f40*/  IADD3.X R29, PT, PT, R2, R29, R15, P4, P2 ;  /* 0x0000001d021d7210 */ /* 0x000fe200027e440f */
[----:B----4-:R-:W-:Y:S06]  /*15f50*/  @P1 BRA `(.L_x_1123) ;  /* 0x00000000009c1947 */ /* 0x010fec0003800000 */
        /* <DEDUP_REMOVED lines=12> */
[----:B------:R-:W-:-:S05]  /*16020*/  @!P6 IMAD R0, R0, R19, RZ ;  /* 0x000000130000e224 */ /* 0x000fca00078e02ff */
[----:B------:R-:W-:Y:S01]  /*16030*/  @!P6 IADD3 R31, P1, PT, R0, R25, RZ ;  /* 0x00000019001fe210 */ /* 0x000fe20007f3e0ff */
[-C--:B------:R-:W-:Y:S01]  /*16040*/  @!P5 IMAD R34, R34, R19.reuse, RZ ;  /* 0x000000132222d224 */ /* 0x080fe200078e02ff */
[----:B------:R-:W3:Y:S01]  /*16050*/  @!P5 LDC.64 R14, c[0x0][0x420] ;  /* 0x00010800ff0edb82 */ /* 0x000ee20000000a00 */
[----:B------:R-:W-:Y:S01]  /*16060*/  @!P4 IMAD R33, R33, R19, RZ ;  /* 0x000000132121c224 */ /* 0x000fe200078e02ff */
[----:B------:R-:W-:Y:S01]  /*16070*/  @!P6 LEA.HI.X.SX32 R0, R0, R29, 0x1, P1 ;  /* 0x0000001d0000e211 */ /* 0x000fe200008f0eff */
[----:B------:R-:W-:-:S05]  /*16080*/  @!P3 IMAD R19, R32, R19, RZ ;  /* 0x000000132013b224 */ /* 0x000fca00078e02ff */
[----:B------:R-:W4:Y:S08]  /*16090*/  @!P4 LDC.64 R12, c[0x0][0x420] ;  /* 0x00010800ff0ccb82 */ /* 0x000f300000000a00 */
[----:B------:R-:W5:Y:S01]  /*160a0*/  @!P3 LDC.64 R2, c[0x0][0x420] ;  /* 0x00010800ff02bb82 */ /* 0x000f620000000a00 */
[----:B-1----:R-:W-:Y:S02]  /*160b0*/  @!P6 LEA R36, P2, R31, R16, 0x2 ;  /* 0x000000101f24e211 */ /* 0x002fe400078410ff */
[----:B------:R-:W-:-:S02]  /*160c0*/  @!P5 IADD3 R16, P1, PT, R34, R25, RZ ;  /* 0x000000192210d210 */ /* 0x000fc40007f3e0ff */
[----:B------:R-:W-:Y:S02]  /*160d0*/  @!P6 LEA.HI.X R37, R31, R17, R0, 0x2, P2 ;  /* 0x000000111f25e211 */ /* 0x000fe400010f1400 */
[----:B------:R-:W-:Y:S02]  /*160e0*/  @!P5 LEA.HI.X.SX32 R34, R34, R29, 0x1, P1 ;  /* 0x0000001d2222d211 */ /* 0x000fe400008f0eff */
[C---:B---3--:R-:W-:Y:S01]  /*160f0*/  @!P5 LEA R14, P1, R16.reuse, R14, 0x2 ;  /* 0x0000000e100ed211 */ /* 0x048fe200078210ff */
[----:B------:R1:W-:Y:S01]  /*16100*/  @!P6 STG.E desc[UR16][R36.64], R20 ;  /* 0x000000142400e986 */ /* 0x0003e2000c101910 */
[----:B------:R-:W-:Y:S02]  /*16110*/  @!P4 IADD3 R0, P2, PT, R33, R25, RZ ;  /* 0x000000192100c210 */ /* 0x000fe40007f5e0ff */
[----:B------:R-:W-:Y:S02]  /*16120*/  @!P5 LEA.HI.X R15, R16, R15, R34, 0x2, P1 ;  /* 0x0000000f100fd211 */ /* 0x000fe400008f1422 */
[----:B------:R-:W-:-:S02]  /*16130*/  @!P3 IADD3 R25, P1, PT, R19, R25, RZ ;  /* 0x000000191319b210 */ /* 0x000fc40007f3e0ff */
[-C--:B------:R-:W-:Y:S01]  /*16140*/  @!P4 LEA.HI.X.SX32 R33, R33, R29.reuse, 0x1, P2 ;  /* 0x0000001d2121c211 */ /* 0x080fe200010f0eff */
[----:B------:R1:W-:Y:S01]  /*16150*/  @!P5 STG.E desc[UR16][R14.64], R24 ;  /* 0x000000180e00d986 */ /* 0x0003e2000c101910 */
[C---:B----4-:R-:W-:Y:S02]  /*16160*/  @!P4 LEA R12, P2, R0.reuse, R12, 0x2 ;  /* 0x0000000c000cc211 */ /* 0x050fe400078410ff */
[----:B------:R-:W-:Y:S02]  /*16170*/  @!P3 LEA.HI.X.SX32 R19, R19, R29, 0x1, P1 ;  /* 0x0000001d1313b211 */ /* 0x000fe400008f0eff */
[----:B------:R-:W-:Y:S02]  /*16180*/  @!P4 LEA.HI.X R13, R0, R13, R33, 0x2, P2 ;  /* 0x0000000d000dc211 */ /* 0x000fe400010f1421 */
[----:B-----5:R-:W-:-:S03]  /*16190*/  @!P3 LEA R2, P1, R25, R2, 0x2 ;  /* 0x000000021902b211 */ /* 0x020fc600078210ff */
[----:B------:R1:W-:Y:S01]  /*161a0*/  @!P4 STG.E desc[UR16][R12.64], R4 ;  /* 0x000000040c00c986 */ /* 0x0003e2000c101910 */
[----:B------:R-:W-:-:S05]  /*161b0*/  @!P3 LEA.HI.X R3, R25, R3, R19, 0x2, P1 ;  /* 0x000000031903b211 */ /* 0x000fca00008f1413 */
[----:B------:R1:W-:Y:S04]  /*161c0*/  @!P3 STG.E desc[UR16][R2.64], R21 ;  /* 0x000000150200b986 */ /* 0x0003e8000c101910 */
.L_x_1123:
[----:B------:R-:W-:Y:S05]  /*161d0*/  BSYNC.RECONVERGENT B0 ;  /* 0x0000000000007941 */ /* 0x000fea0003800200 */
.L_x_1122:
[----:B------:R-:W3:Y:S01]  /*161e0*/  LDCU.64 UR4, c[0x0][0x410] ;  /* 0x00008200ff0477ac */ /* 0x000ee20008000a00 */
[----:B------:R-:W-:Y:S01]  /*161f0*/  @P0 IMAD.MOV.U32 R30, RZ, RZ, R26 ;  /* 0x000000ffff1e0224 */ /* 0x000fe200078e001a */
[----:B------:R-:W-:Y:S01]  /*16200*/  LOP3.LUT R6, R6, 0x38, RZ, 0xc0, !PT ;  /* 0x0000003806067812 */ /* 0x000fe200078ec0ff */
[----:B-1----:R1:W4:Y:S01]  /*16210*/  LDS.128 R12, [R7+0x4000] ;  /* 0x00400000070c7984 */ /* 0x0023220000000c00 */
[C---:B------:R-:W-:Y:S01]  /*16220*/  VIADD R0, R23.reuse, 0x20 ;  /* 0x0000002017007836 */ /* 0x040fe20000000000 */
[----:B------:R-:W-:Y:S01]  /*16230*/  IADD3 R3, PT, PT, R23, 0x50, RZ ;  /* 0x0000005017037810 */ /* 0x000fe20007ffe0ff */
[----:B------:R-:W-:Y:S01]  /*16240*/  IMAD.WIDE.U32 R4, R5, 0x80, RZ ;  /* 0x0000008005047825 */ /* 0x000fe200078e00ff */
[----:B------:R-:W-:Y:S01]  /*16250*/  IADD3 R20, P0, PT, R6, R30, RZ ;  /* 0x0000001e06147210 */ /* 0x000fe20007f1e0ff */
[----:B------:R-:W-:Y:S01]  /*16260*/  BSSY.RECONVERGENT B0, `(.L_x_1124) ;  /* 0x000001d000007945 */ /* 0x000fe20003800200 */
[----:B------:R-:W-:Y:S01]  /*16270*/  ISETP.GE.AND P5, PT, R0, UR12, PT ;  /* 0x0000000c00007c0c */ /* 0x000fe2000bfa6270 */
[C---:B------:R-:W-:Y:S01]  /*16280*/  VIADD R0, R23.reuse, 0x40 ;  /* 0x0000004017007836 */ /* 0x040fe20000000000 */
[----:B------:R-:W-:Y:S01]  /*16290*/  ISETP.GE.AND P6, PT, R28, UR12, PT ;  /* 0x0000000c1c007c0c */ /* 0x000fe2000bfc6270 */
[----:B------:R-:W-:Y:S01]  /*162a0*/  IMAD.X R21, RZ, RZ, R22, P0 ;  /* 0x000000ffff157224 */ /* 0x000fe200000e0616 */
[C---:B------:R-:W-:Y:S01]  /*162b0*/  ISETP.GE.AND P0, PT, R23.reuse, UR12, PT ;  /* 0x0000000c17007c0c */ /* 0x040fe2000bf06270 */
[C---:B------:R-:W-:Y:S01]  /*162c0*/  VIADD R2, R23.reuse, 0x30 ;  /* 0x0000003017027836 */ /* 0x040fe20000000000 */
[----:B------:R-:W-:Y:S01]  /*162d0*/  ISETP.GE.AND P3, PT, R0, UR12, PT ;  /* 0x0000000c00007c0c */ /* 0x000fe2000bf66270 */
[----:B------:R-:W-:Y:S01]  /*162e0*/  VIADD R0, R23, 0x60 ;  /* 0x0000006017007836 */ /* 0x000fe20000000000 */
[----:B------:R-:W-:Y:S01]  /*162f0*/  ISETP.GE.AND P2, PT, R3, UR12, PT ;  /* 0x0000000c03007c0c */ /* 0x000fe2000bf46270 */
[----:B---3--:R-:W-:Y:S01]  /*16300*/  IMAD.WIDE.U32 R20, R18, UR4, R20 ;  /* 0x0000000412147c25 */ /* 0x008fe2000f8e0014 */
[----:B------:R-:W-:-:S02]  /*16310*/  ISETP.GE.AND P4, PT, R2, UR12, PT ;  /* 0x0000000c02007c0c */ /* 0x000fc4000bf86270 */
[----:B------:R-:W-:Y:S01]  /*16320*/  ISETP.GE.AND P1, PT, R0, UR12, PT ;  /* 0x0000000c00007c0c */ /* 0x000fe2000bf26270 */
[----:B------:R-:W-:Y:S01]  /*16330*/  IMAD R25, R18, UR5, R21 ;  /* 0x0000000512197c24 */ /* 0x000fe2000f8e0215 */
[----:B------:R-:W-:Y:S01]  /*16340*/  LOP3.LUT R0, R4, R23, RZ, 0xfc, !PT ;  /* 0x0000001704007212 */ /* 0x000fe200078efcff */
[----:B------:R1:W3:Y:S01]  /*16350*/  LDS.128 R16, [R7] ;  /* 0x0000000007107984 */ /* 0x0002e20000000c00 */
[----:B------:R-:W-:Y:S01]  /*16360*/  IADD3 R23, PT, PT, R23, 0x70, RZ ;  /* 0x0000007017177810 */ /* 0x000fe20007ffe0ff */
[----:B------:R-:W-:Y:S08]  /*16370*/  @P0 BRA `(.L_x_1125) ;  /* 0x00000000002c0947 */ /* 0x000ff00003800000 */
[----:B------:R-:W5:Y:S01]  /*16380*/  LDCU.64 UR6, c[0x0][0x408] ;  /* 0x00008100ff0677ac */ /* 0x000f620008000a00 */
[----:B------:R-:W-:Y:S01]  /*16390*/  MOV R24, R20 ;  /* 0x0000001400187202 */ /* 0x000fe20000000f00 */
[----:B------:R-:W2:Y:S01]  /*163a0*/  LDCU.64 UR4, c[0x0][0x3f0] ;  /* 0x00007e00ff0477ac */ /* 0x000ea20008000a00 */
[----:B-----5:R-:W-:-:S03]  /*163b0*/  IMAD R2, R5, UR6, RZ ;  /* 0x0000000605027c24 */ /* 0x020fc6000f8e02ff */
[----:B------:R-:W-:-:S04]  /*163c0*/  IMAD.WIDE.U32 R26, R0, UR6, R24 ;  /* 0x00000006001a7c25 */ /* 0x000fc8000f8e0018 */
[----:B------:R-:W-:Y:S01]  /*163d0*/  IMAD R2, R0, UR7, R2 ;  /* 0x0000000700027c24 */ /* 0x000fe2000f8e0202 */
[----:B--2---:R-:W-:-:S04]  /*163e0*/  LEA R28, P0, R26, UR4, 0x1 ;  /* 0x000000041a1c7c11 */ /* 0x004fc8000f8008ff */
[----:B------:R-:W-:-:S04]  /*163f0*/  IADD3 R2, PT, PT, R2, R27, RZ ;  /* 0x0000001b02027210 */ /* 0x000fc80007ffe0ff */
[----:B------:R-:W-:-:S05]  /*16400*/  LEA.HI.X R29, R26, UR5, R2, 0x1, P0 ;  /* 0x000000051a1d7c11 */ /* 0x000fca00080f0c02 */
[----:B---3--:R2:W-:Y:S04]  /*16410*/  STG.E.128 desc[UR16][R28.64], R16 ;  /* 0x000000101c007986 */ /* 0x0085e8000c101d10 */
[----:B----4-:R2:W-:Y:S02]  /*16420*/  STG.E.128 desc[UR16][R28.64+0x80], R12 ;  /* 0x0000800c1c007986 */ /* 0x0105e4000c101d10 */
.L_x_1125:
[----:B------:R-:W-:Y:S05]  /*16430*/  BSYNC.RECONVERGENT B0 ;  /* 0x0000000000007941 */ /* 0x000fea0003800200 */
.L_x_1124:
[----:B--23--:R2:W3:Y:S01]  /*16440*/  LDS.128 R16, [R7+0x800] ;  /* 0x0008000007107984 */ /* 0x00c4e20000000c00 */
[----:B------:R-:W-:Y:S01]  /*16450*/  BSSY.RECONVERGENT B0, `(.L_x_1126) ;  /* 0x0000012000007945 */ /* 0x000fe20003800200 */
[----:B------:R-:W-:Y:S02]  /*16460*/  ISETP.GE.AND P0, PT, R23, UR12, PT ;  /* 0x0000000c17007c0c */ /* 0x000fe4000bf06270 */
[----:B----4-:R2:W4:Y:S01]  /*16470*/  LDS.128 R12, [R7+0x4800] ;  /* 0x00480000070c7984 */ /* 0x0105220000000c00 */
[----:B------:R-:W-:Y:S10]  /*16480*/  @P6 BRA `(.L_x_1127) ;  /* 0x0000000000386947 */ /* 0x000ff40003800000 */
        /* <DEDUP_REMOVED lines=12> */
[----:B---3--:R1:W-:Y:S04]  /*16550*/  STG.E.128 desc[UR16][R26.64], R16 ;  /* 0x000000101a007986 */ /* 0x0083e8000c101d10 */
[----:B----4-:R1:W-:Y:S02]  /*16560*/  STG.E.128 desc[UR16][R26.64+0x80], R12 ;  /* 0x0000800c1a007986 */ /* 0x0103e4000c101d10 */
.L_x_1127:
[----:B------:R-:W-:Y:S05]  /*16570*/  BSYNC.RECONVERGENT B0 ;  /* 0x0000000000007941 */ /* 0x000fea0003800200 */
.L_x_1126:
[----:B-1-3--:R1:W3:Y:S01]  /*16580*/  LDS.128 R16, [R7+0x1000] ;  /* 0x0010000007107984 */ /* 0x00a2e20000000c00 */
[----:B------:R-:W-:Y:S03]  /*16590*/  BSSY.RECONVERGENT B0, `(.L_x_1128) ;  /* 0x0000011000007945 */ /* 0x000fe60003800200 */
[----:B----4-:R1:W4:Y:S01]  /*165a0*/  LDS.128 R12, [R7+0x5000] ;  /* 0x00500000070c7984 */ /* 0x0103220000000c00 */
        /* <DEDUP_REMOVED lines=13> */
[----:B---3--:R2:W-:Y:S04]  /*16680*/  STG.E.128 desc[UR16][R26.64], R16 ;  /* 0x000000101a007986 */ /* 0x0085e8000c101d10 */
[----:B----4-:R2:W-:Y:S02]  /*16690*/  STG.E.128 desc[UR16][R26.64+0x80], R12 ;  /* 0x0000800c1a007986 */ /* 0x0105e4000c101d10 */
.L_x_1129:
[----:B------:R-:W-:Y:S05]  /*166a0*/  BSYNC.RECONVERGENT B0 ;  /* 0x0000000000007941 */ /* 0x000fea0003800200 */
.L_x_1128:
[----:B--23--:R2:W3:Y:S01]  /*166b0*/  LDS.128 R16, [R7+0x1800] ;  /* 0x0018000007107984 */ /* 0x00c4e20000000c00 */
[----:B------:R-:W-:Y:S03]  /*166c0*/  BSSY.RECONVERGENT B0, `(.L_x_1130) ;  /* 0x0000011000007945 */ /* 0x000fe60003800200 */
[----:B----4-:R2:W4:Y:S01]  /*166d0*/  LDS.128 R12, [R7+0x5800] ;  /* 0x00580000070c7984 */ /* 0x0105220000000c00 */
        /* <DEDUP_REMOVED lines=15> */
.L_x_1131:
[----:B------:R-:W-:Y:S05]  /*167d0*/  BSYNC.RECONVERGENT B0 ;  /* 0x0000000000007941 */ /* 0x000fea0003800200 */
.L_x_1130:
        /* <DEDUP_REMOVED lines=18> */
.L_x_1133:
[----:B------:R-:W-:Y:S05]  /*16900*/  BSYNC.RECONVERGENT B0 ;  /* 0x0000000000007941 */ /* 0x000fea0003800200 */
.L_x_1132:
        /* <DEDUP_REMOVED lines=18> */
.L_x_1135:
[----:B------:R-:W-:Y:S05]  /*16a30*/  BSYNC.RECONVERGENT B0 ;  /* 0x0000000000007941 */ /* 0x000fea0003800200 */
.L_x_1134:
        /* <DEDUP_REMOVED lines=18> */
.L_x_1137:
[----:B------:R-:W-:Y:S05]  /*16b60*/  BSYNC.RECONVERGENT B0 ;  /* 0x0000000000007941 */ /* 0x000fea0003800200 */
.L_x_1136:
[----:B--2-4-:R2:W4:Y:S01]  /*16b70*/  LDS.128 R12, [R7+0x7800] ;  /* 0x00780000070c7984 */ /* 0x0145220000000c00 */
[----:B------:R-:W-:Y:S05]  /*16b80*/  @P0 EXIT ;  /* 0x000000000000094d */ /* 0x000fea0003800000 */
[----:B------:R-:W5:Y:S01]  /*16b90*/  LDCU.64 UR6, c[0x0][0x408] ;  /* 0x00008100ff0677ac */ /* 0x000f620008000a00 */
[----:B------:R-:W-:Y:S01]  /*16ba0*/  IADD3 R0, P0, PT, R0, 0x70, RZ ;  /* 0x0000007000007810 */ /* 0x000fe20007f1e0ff */
[----:B------:R-:W-:Y:S01]  /*16bb0*/  IMAD.MOV.U32 R4, RZ, RZ, R20 ;  /* 0x000000ffff047224 */ /* 0x000fe200078e0014 */
[----:B------:R-:W3:Y:S03]  /*16bc0*/  LDCU.64 UR4, c[0x0][0x3f0] ;  /* 0x00007e00ff0477ac */ /* 0x000ee60008000a00 */
[----:B------:R-:W-:Y:S01]  /*16bd0*/  IMAD.X R2, RZ, RZ, R5, P0 ;  /* 0x000000ffff027224 */ /* 0x000fe200000e0605 */
[----:B------:R-:W-:-:S03]  /*16be0*/  MOV R5, R25 ;  /* 0x0000001900057202 */ /* 0x000fc60000000f00 */
[----:B-----5:R-:W-:Y:S02]  /*16bf0*/  IMAD R2, R2, UR6, RZ ;  /* 0x0000000602027c24 */ /* 0x020fe4000f8e02ff */
[----:B------:R-:W-:-:S04]  /*16c00*/  IMAD.WIDE.U32 R4, R0, UR6, R4 ;  /* 0x0000000600047c25 */ /* 0x000fc8000f8e0004 */
[----:B------:R-:W-:Y:S01]  /*16c10*/  IMAD R2, R0, UR7, R2 ;  /* 0x0000000700027c24 */ /* 0x000fe2000f8e0202 */
[----:B---3--:R-:W-:-:S04]  /*16c20*/  LEA R6, P0, R4, UR4, 0x1 ;  /* 0x0000000404067c11 */ /* 0x008fc8000f8008ff */
[----:B------:R-:W-:-:S04]  /*16c30*/  IADD3 R2, PT, PT, R2, R5, RZ ;  /* 0x0000000502027210 */ /* 0x000fc80007ffe0ff */
[----:B-12---:R-:W-:-:S05]  /*16c40*/  LEA.HI.X R7, R4, UR5, R2, 0x1, P0 ;  /* 0x0000000504077c11 */ /* 0x006fca00080f0c02 */
[----:B------:R-:W-:Y:S04]  /*16c50*/  STG.E.128 desc[UR16][R6.64], R8 ;  /* 0x0000000806007986 */ /* 0x000fe8000c101d10 */
[----:B----4-:R-:W-:Y:S01]  /*16c60*/  STG.E.128 desc[UR16][R6.64+0x80], R12 ;  /* 0x0000800c06007986 */ /* 0x010fe2000c101d10 */
[----:B------:R-:W-:Y:S05]  /*16c70*/  EXIT ;  /* 0x000000000000794d */ /* 0x000fea0003800000 */
.L_x_1138:
        /* <DEDUP_REMOVED lines=16> */
.L_x_1673:


//--------------------- .text._ZN5flash16flash_fwd_kernelI23Flash_fwd_kernel_traitsILi128ELi128ELi32ELi4ELb0ELb0EN7cutlass10bfloat16_tE19Flash_kernel_traitsILi128ELi128ELi32ELi4ES3_EELb0ELb1ELb0ELb0ELb0ELb1ELb1ELb0EEEvNS_16Flash_fwd_paramsE --------------------------
	.section	.text._ZN5flash16flash_fwd_kernelI23Flash_fwd_kernel_traitsILi128ELi128ELi32ELi4ELb0ELb0EN7cutlass10bfloat16_tE19Flash_kernel_traitsILi128ELi128ELi32ELi4ES3_EELb0ELb1ELb0ELb0ELb0ELb1ELb1ELb0EEEvNS_16Flash_fwd_paramsE,"ax",@progbits
	.align	128
        .global         _ZN5flash16flash_fwd_kernelI23Flash_fwd_kernel_traitsILi128ELi128ELi32ELi4ELb0ELb0EN7cutlass10bfloat16_tE19Flash_kernel_traitsILi128ELi128ELi32ELi4ES3_EELb0ELb1ELb0ELb0ELb0ELb1ELb1ELb0EEEvNS_16Flash_fwd_paramsE
        .type           _ZN5flash16flash_fwd_kernelI23Flash_fwd_kernel_traitsILi128ELi128ELi32ELi4ELb0ELb0EN7cutlass10bfloat16_tE19Flash_kernel_traitsILi128ELi128ELi32ELi4ES3_EELb0ELb1ELb0ELb0ELb0ELb1ELb1ELb0EEEvNS_16Flash_fwd_paramsE,@function
        .size           _ZN5flash16flash_fwd_kernelI23Flash_fwd_kernel_traitsILi128ELi128ELi32ELi4ELb0ELb0EN7cutlass10bfloat16_tE19Flash_kernel_traitsILi128ELi128ELi32ELi4ES3_EELb0ELb1ELb0ELb0ELb0ELb1ELb1ELb0EEEvNS_16Flash_fwd_paramsE,(.L_x_1674 - _ZN5flash16flash_fwd_kernelI23Flash_fwd_kernel_traitsILi128ELi128ELi32ELi4ELb0ELb0EN7cutlass10bfloat16_tE19Flash_kernel_traitsILi128ELi128ELi32ELi4ES3_EELb0ELb1ELb0ELb0ELb0ELb1ELb1ELb0EEEvNS_16Flash_fwd_paramsE)
        .other          _ZN5flash16flash_fwd_kernelI23Flash_fwd_kernel_traitsILi128ELi128ELi32ELi4ELb0ELb0EN7cutlass10bfloat16_tE19Flash_kernel_traitsILi128ELi128ELi32ELi4ES3_EELb0ELb1ELb0ELb0ELb0ELb1ELb1ELb0EEEvNS_16Flash_fwd_paramsE,@"STO_CUDA_ENTRY STV_DEFAULT"
_ZN5flash16flash_fwd_kernelI23Flash_fwd_kernel_traitsILi128ELi128ELi32ELi4ELb0ELb0EN7cutlass10bfloat16_tE19Flash_kernel_traitsILi128ELi128ELi32ELi4ES3_EELb0ELb1ELb0ELb0ELb0ELb1ELb1ELb0EEEvNS_16Flash_fwd_paramsE:
.text._ZN5flash16flash_fwd_kernelI23Flash_fwd_kernel_traitsILi128ELi128ELi32ELi4ELb0ELb0EN7cutlass10bfloat16_tE19Flash_kernel_traitsILi128ELi128ELi32ELi4ES3_EELb0ELb1ELb0ELb0ELb0ELb1ELb1ELb0EEEvNS_16Flash_fwd_paramsE:
        /* <DEDUP_REMOVED lines=22> */
[C---:B------:R-:W-:Y:S01]  /*0160*/  @P2 IADD3 R12, P0, PT, R11.reuse, UR4, RZ ;  /* 0x000000040b0c2c10 */ /* 0x040fe2000ff1e0ff */
[----:B------:R-:W4:Y:S03]  /*0170*/  S2R R26, SR_CTAID.X ;  /* 0x00000000001a7919 */ /* 0x000f260000002500 */
[----:B------:R-:W-:Y:S01]  /*0180*/  @P2 IADD3.X R13, PT, PT, R2, UR5, RZ, P0, !PT ;  /* 0x00000005020d2c10 */ /* 0x000fe200087fe4ff */
[----:B------:R-:W-:Y:S01]  /*0190*/  IMAD.MOV.U32 R0, RZ, RZ, RZ ;  /* 0x000000ffff007224 */ /* 0x000fe200078e00ff */
[----:B------:R-:W2:Y:S03]  /*01a0*/  @!P4 LDC R118, c[0x0][0x434] ;  /* 0x00010d00ff76cb82 */ /* 0x000ea60000000800 */
[----:B------:R1:W5:Y:S01]  /*01b0*/  @P2 LDG.E R35, desc[UR14][R12.64] ;  /* 0x0000000e0c232981 */ /* 0x000362000c1e1900 */
[----:B------:R-:W3:Y:S01]  /*01c0*/  LDCU.U8 UR4, c[0x0][0x532] ;  /* 0x0000a640ff0477ac */ /* 0x000ee20008000000 */
[----:B------:R-:W-:-:S03]  /*01d0*/  @P3 IADD3 R14, P1, PT, R11, UR6, RZ ;  /* 0x000000060b0e3c10 */ /* 0x000fc6000ff3e0ff */
[----:B------:R-:W2:Y:S01]  /*01e0*/  @!P2 LDC R6, c[0x0][0x43c] ;  /* 0x00010f00ff06ab82 */ /* 0x000ea20000000800 */
[----:B-1----:R-:W-:-:S05]  /*01f0*/  IADD3 R10, P0, PT, R11, R4, RZ ;  /* 0x000000040b0a7210 */ /* 0x002fca0007f1e0ff */
[----:B------:R-:W-:Y:S01]  /*0200*/  IMAD.X R11, R2, 0x1, R5, P0 ;  /* 0x00000001020b7824 */ /* 0x000fe200000e0605 */
[----:B------:R-:W-:Y:S02]  /*0210*/  ISETP.NE.U32.AND P0, PT, R4, RZ, PT ;  /* 0x000000ff0400720c */ /* 0x000fe40003f05070 */
[----:B------:R-:W-:Y:S02]  /*0220*/  @P3 IADD3.X R15, PT, PT, R2, UR7, RZ, P1, !PT ;  /* 0x00000007020f3c10 */ /* 0x000fe40008ffe4ff */
[----:B------:R-:W-:Y:S01]  /*0230*/  ISETP.NE.AND.EX P0, PT, R5, RZ, PT, P0 ;  /* 0x000000ff0500720c */ /* 0x000fe20003f05300 */
[----:B------:R-:W1:Y:S01]  /*0240*/  @!P2 LDC.64 R2, c[0x0][0x488] ;  /* 0x00012200ff02ab82 */ /* 0x000e620000000a00 */
[----:B---3--:R-:W-:Y:S01]  /*0250*/  ISETP.NE.AND P1, PT, RZ, UR4, PT ;  /* 0x00000004ff007c0c */ /* 0x008fe2000bf25270 */
[----:B------:R3:W5:Y:S01]  /*0260*/  @P3 LDG.E R0, desc[UR14][R14.64] ;  /* 0x0000000e0e003981 */ /* 0x000762000c1e1900 */
[----:B------:R-:W-:-:S04]  /*0270*/  ISETP.EQ.U32.AND P3, PT, R4, RZ, PT ;  /* 0x000000ff0400720c */ /* 0x000fc80003f62070 */
[----:B------:R-:W-:-:S05]  /*0280*/  ISETP.EQ.OR.EX P3, PT, R5, RZ, !P1, P3 ;  /* 0x000000ff0500720c */ /* 0x000fca0004f62730 */
[----:B------:R-:W1:Y:S01]  /*0290*/  @!P0 LDC R5, c[0x0][0x438] ;  /* 0x00010e00ff058b82 */ /* 0x000e620000000800 */
[----:B------:R-:W-:Y:S02]  /*02a0*/  IMAD.MOV.U32 R9, RZ, RZ, -0x1 ;  /* 0xffffffffff097424 */ /* 0x000fe400078e00ff */
[----:B----4-:R-:W-:-:S05]  /*02b0*/  IMAD.SHL.U32 R117, R26, 0x80, RZ ;  /* 0x000000801a757824 */ /* 0x010fca00078e00ff */
[----:B------:R3:W5:Y:S01]  /*02c0*/  @!P3 LDG.E R9, desc[UR14][R10.64] ;  /* 0x0000000e0a09b981 */ /* 0x000762000c1e1900 */
[----:B--2---:R-:W-:-:S05]  /*02d0*/  @P4 IMAD.IADD R118, R7, 0x1, -R232 ;  /* 0x0000000107764824 */ /* 0x004fca00078e0ae8 */
[----:B------:R-:W-:Y:S01]  /*02e0*/  ISETP.GT.AND P3, PT, R118, R117, PT ;  /* 0x000000757600720c */ /* 0x000fe20003f64270 */
[----:B-1-3--:R-:W-:-:S12]  /*02f0*/  @!P0 BRA `(.L_x_1139) ;  /* 0x00000000000c8947 */ /* 0x00afd80003800000 */
[----:B------:R-:W2:Y:S02]  /*0300*/  @P1 LDG.E R4, desc[UR14][R10.64+0x4] ;  /* 0x0000040e0a041981 */ /* 0x000ea4000c1e1900 */
[----:B--2--5:R-:W-:-:S06]  /*0310*/  @P1 IADD3 R5, PT, PT, R4, -R9, RZ ;  /* 0x8000000904051210 */ /* 0x024fcc0007ffe0ff */
[----:B------:R1:W5:Y:S02]  /*0320*/  @!P1 LDG.E R5, desc[UR14][R10.64] ;  /* 0x0000000e0a059981 */ /* 0x000364000c1e1900 */
.L_x_1139:
        /* <DEDUP_REMOVED lines=25> */
[----:B------:R-:W4:Y:S01]  /*04c0*/  @!P1 LDC.64 R6, c[0x0][0x400] ;  /* 0x00010000ff069b82 */ /* 0x000f220000000a00 */
[----:B--2---:R-:W-:-:S07]  /*04d0*/  ISETP.NE.AND P0, PT, R0, RZ, PT ;  /* 0x000000ff0000720c */ /* 0x004fce0003f05270 */
[----:B------:R-:W2:Y:S01]  /*04e0*/  LDC R8, c[0x0][0x434] ;  /* 0x00010d00ff087b82 */ /* 0x000ea20000000800 */
[----:B---3--:R-:W-:-:S07]  /*04f0*/  ISETP.NE.AND P2, PT, R9, RZ, !P0 ;  /* 0x000000ff0900720c */ /* 0x008fce0004745270 */
[----:B------:R-:W3:Y:S01]  /*0500*/  @P1 LDC.64 R4, c[0x0][0x408] ;  /* 0x00010200ff041b82 */ /* 0x000ee20000000a00 */
[----:B-1----:R-:W-:Y:S01]  /*0510*/  @P0 MOV R10, 0x1 ;  /* 0x00000001000a0802 */ /* 0x002fe20000000f00 */
[----:B----4-:R-:W-:-:S06]  /*0520*/  @!P1 IMAD.WIDE.U32 R14, R233, R6, RZ ;  /* 0x00000006e90e9225 */ /* 0x010fcc00078e00ff */
[----:B------:R-:W1:Y:S08]  /*0530*/  @P0 LDC.64 R2, c[0x0][0x430] ;  /* 0x00010c00ff020b82 */ /* 0x000e700000000a00 */
[----:B------:R-:W4:Y:S01]  /*0540*/  @P0 LDC R0, c[0x0][0x430] ;  /* 0x00010c00ff000b82 */ /* 0x000f220000000800 */
[----:B-1----:R-:W-:Y:S01]  /*0550*/  @P0 IMAD R2, R2, R3, RZ ;  /* 0x0000000302020224 */ /* 0x002fe200078e02ff */
[----:B--23--:R-:W-:Y:S06]  /*0560*/  @P0 BRA `(.L_x_1141) ;  /* 0x0000000000280947 */ /* 0x00cfec0003800000 */
[----:B------:R-:W-:Y:S01]  /*0570*/  ISETP.NE.AND P0, PT, R9, RZ, PT ;  /* 0x000000ff0900720c */ /* 0x000fe20003f05270 */
[----:B------:R-:W1:-:S12]  /*0580*/  LDC R6, c[0x0][0x3e0] ;  /* 0x0000f800ff067b82 */ /* 0x000e580000000800 */
[----:B------:R-:W2:Y:S01]  /*0590*/  @P0 LDC R2, c[0x0][0x454] ;  /* 0x00011500ff020b82 */ /* 0x000ea20000000800 */
[----:B----4-:R-:W-:Y:S02]  /*05a0*/  @P0 MOV R0, 0x1 ;  /* 0x0000000100000802 */ /* 0x010fe40000000f00 */
[----:B------:R-:W-:-:S05]  /*05b0*/  @!P0 MOV R0, 0x1 ;  /* 0x0000000100008802 */ /* 0x000fca0000000f00 */
[----:B------:R-:W1:Y:S08]  /*05c0*/  @P0 LDC R9, c[0x0][0x454] ;  /* 0x00011500ff090b82 */ /* 0x000e700000000800 */
[----:B------:R-:W3:Y:S08]  /*05d0*/  @!P0 LDC R3, c[0x0][0x434] ;  /* 0x00010d00ff038b82 */ /* 0x000ef00000000800 */
[----:B------:R-:W4:Y:S01]  /*05e0*/  @!P0 LDC R2, c[0x0][0x434] ;  /* 0x00010d00ff028b82 */ /* 0x000f220000000800 */
[----:B-1----:R-:W-:-:S02]  /*05f0*/  @P0 IMAD R10, R9, R6, RZ ;  /* 0x00000006090a0224 */ /* 0x002fc400078e02ff */
[----:B--23--:R-:W-:-:S07]  /*0600*/  @!P0 IMAD R10, R3, R6, RZ ;  /* 0x00000006030a8224 */ /* 0x00cfce00078e02ff */
.L_x_1141:
[----:B------:R-:W-:Y:S01]  /*0610*/  IMAD R3, R233, R8, RZ ;  /* 0x00000008e9037224 */ /* 0x000fe200078e02ff */
[C---:B------:R-:W-:Y:S01]  /*0620*/  ISETP.NE.AND P0, PT, R232.reuse, -0x1, PT ;  /* 0xffffffffe800780c */ /* 0x040fe20003f05270 */
[----:B------:R-:W-:Y:S01]  /*0630*/  @P1 IMAD.WIDE.U32 R8, R232, R4, RZ ;  /* 0x00000004e8081225 */ /* 0x000fe200078e00ff */
[----:B------:R-:W1:Y:S01]  /*0640*/  LDCU.64 UR4, c[0x0][0x410] ;  /* 0x00008200ff0477ac */ /* 0x000e620008000a00 */
[----:B------:R-:W-:Y:S01]  /*0650*/  SHF.R.U32.HI R19, RZ, 0x3, R115 ;  /* 0x00000003ff137819 */ /* 0x000fe20000011673 */
[----:B------:R-:W-:Y:S01]  /*0660*/  BSSY.RECONVERGENT B0, `(.L_x_1142) ;  /* 0x0000033000007945 */ /* 0x000fe20003800200 */
[----:B----4-:R-:W-:Y:S01]  /*0670*/  IMAD R2, R13, R2, RZ ;  /* 0x000000020d027224 */ /* 0x010fe200078e02ff */
[----:B------:R-:W-:Y:S01]  /*0680*/  SEL R3, R3, R232, !P0 ;  /* 0x000000e803037207 */ /* 0x000fe20004000000 */
[----:B------:R-:W-:Y:S02]  /*0690*/  @!P1 IMAD R6, R233, R7, R15 ;  /* 0x00000007e9069224 */ /* 0x000fe400078e020f */
[----:B------:R-:W-:Y:S01]  /*06a0*/  IMAD.IADD R118, R118, 0x1, -R117 ;  /* 0x0000000176767824 */ /* 0x000fe200078e0a75 */
[----:B------:R-:W-:Y:S01]  /*06b0*/  SHF.R.S32.HI R4, RZ, 0x1f, R3 ;  /* 0x0000001fff047819 */ /* 0x000fe20000011403 */
[----:B------:R-:W-:Y:S01]  /*06c0*/  @P1 IMAD R6, R232, R5, R9 ;  /* 0x00000005e8061224 */ /* 0x000fe200078e0209 */
[----:B------:R-:W-:Y:S01]  /*06d0*/  SEL R3, R3, RZ, P2 ;  /* 0x000000ff03037207 */ /* 0x000fe20001000000 */
[----:B------:R-:W-:Y:S01]  /*06e0*/  @!P2 IMAD R2, R233, R10, R2 ;  /* 0x0000000ae902a224 */ /* 0x000fe200078e0202 */
[----:B------:R-:W-:Y:S01]  /*06f0*/  SEL R4, R4, RZ, P2 ;  /* 0x000000ff04047207 */ /* 0x000fe20001000000 */
[----:B------:R-:W-:-:S02]  /*0700*/  IMAD R117, R117, R0, RZ ;  /* 0x0000000075757224 */ /* 0x000fc400078e02ff */
[----:B------:R-:W-:Y:S02]  /*0710*/  IMAD.SHL.U32 R5, R115, 0x8, RZ ;  /* 0x0000000873057824 */ /* 0x000fe400078e00ff */
[----:B------:R-:W-:Y:S01]  /*0720*/  @P1 IMAD.MOV.U32 R14, RZ, RZ, R8 ;  /* 0x000000ffff0e1224 */ /* 0x000fe200078e0008 */
[--C-:B------:R-:W-:Y:S01]  /*0730*/  IADD3 R3, P2, P0, R117, R3, R2.reuse ;  /* 0x0000000375037210 */ /* 0x100fe2000785e002 */
[----:B------:R-:W-:Y:S01]  /*0740*/  VIADD R17, R19, 0x10 ;  /* 0x0000001013117836 */ /* 0x000fe20000000000 */
[----:B------:R-:W-:Y:S01]  /*0750*/  LOP3.LUT R5, R5, 0x38, RZ, 0xc0, !PT ;  /* 0x0000003805057812 */ /* 0x000fe200078ec0ff */
[C---:B------:R-:W-:Y:S01]  /*0760*/  VIADD R15, R19.reuse, 0x20 ;  /* 0x00000020130f7836 */ /* 0x040fe20000000000 */
[----:B------:R-:W-:Y:S01]  /*0770*/  SHF.R.S32.HI R117, RZ, 0x1f, R117 ;  /* 0x0000001fff757819 */ /* 0x000fe20000011475 */
[C---:B------:R-:W-:Y:S01]  /*0780*/  VIADD R11, R19.reuse, 0x30 ;  /* 0x00000030130b7836 */ /* 0x040fe20000000000 */
[----:B------:R-:W-:Y:S01]  /*0790*/  SHF.R.S32.HI R2, RZ, 0x1f, R2 ;  /* 0x0000001fff027819 */ /* 0x000fe20000011402 */
[----:B------:R-:W-:Y:S01]  /*07a0*/  VIADD R9, R19, 0x40 ;  /* 0x0000004013097836 */ /* 0x000fe20000000000 */
[----:B------:R-:W-:Y:S01]  /*07b0*/  IADD3 R20, P1, PT, R5, R14, RZ ;  /* 0x0000000e05147210 */ /* 0x000fe20007f3e0ff */
[----:B------:R-:W-:Y:S01]  /*07c0*/  VIADD R7, R19, 0x50 ;  /* 0x0000005013077836 */ /* 0x000fe20000000000 */
[----:B------:R-:W-:Y:S01]  /*07d0*/  IADD3.X R2, PT, PT, R117, R4, R2, P2, P0 ;  /* 0x0000000475027210 */ /* 0x000fe200017e0402 */
[C---:B------:R-:W-:Y:S01]  /*07e0*/  VIADD R5, R19.reuse, 0x60 ;  /* 0x0000006013057836 */ /* 0x040fe20000000000 */
[-C--:B------:R-:W-:Y:S01]  /*07f0*/  ISETP.GE.AND P0, PT, R19, R118.reuse, PT ;  /* 0x000000761300720c */ /* 0x080fe20003f06270 */
[----:B------:R-:W-:Y:S01]  /*0800*/  IMAD.X R21, RZ, RZ, R6, P1 ;  /* 0x000000ffff157224 */ /* 0x000fe200008e0606 */
[-C--:B------:R-:W-:Y:S01]  /*0810*/  ISETP.GE.AND P2, PT, R17, R118.reuse, PT ;  /* 0x000000761100720c */ /* 0x080fe20003f46270 */
[----:B------:R-:W-:Y:S01]  /*0820*/  IMAD.WIDE.U32 R26, R26, 0x80, RZ ;  /* 0x000000801a1a7825 */ /* 0x000fe200078e00ff */
[----:B------:R-:W-:-:S02]  /*0830*/  ISETP.GE.AND P6, PT, R15, R118, PT ;  /* 0x000000760f00720c */ /* 0x000fc40003fc6270 */
[----:B------:R-:W-:Y:S01]  /*0840*/  P2R R4, PR, RZ, 0x4 ;  /* 0x00000004ff047803 */ /* 0x000fe20000000000 */
[----:B-1----:R-:W-:Y:S01]  /*0850*/  IMAD.WIDE.U32 R20, R13, UR4, R20 ;  /* 0x000000040d147c25 */ /* 0x002fe2000f8e0014 */
[-C--:B------:R-:W-:Y:S02]  /*0860*/  ISETP.GE.AND P5, PT, R11, R118.reuse, PT ;  /* 0x000000760b00720c */ /* 0x080fe40003fa6270 */
[-C--:B------:R-:W-:Y:S01]  /*0870*/  ISETP.GE.AND P4, PT, R9, R118.reuse, PT ;  /* 0x000000760900720c */ /* 0x080fe20003f86270 */
[----:B------:R-:W-:Y:S01]  /*0880*/  IMAD R29, R13, UR5, R21 ;  /* 0x000000050d1d7c24 */ /* 0x000fe2000f8e0215 */
[-C--:B------:R-:W-:Y:S01]  /*0890*/  ISETP.GE.AND P3, PT, R7, R118.reuse, PT ;  /* 0x000000760700720c */ /* 0x080fe20003f66270 */
[----:B------:R-:W-:Y:S01]  /*08a0*/  VIADD R23, R19, 0x70 ;  /* 0x0000007013177836 */ /* 0x000fe20000000000 */
        /* <DEDUP_REMOVED lines=14> */
.L_x_1143:
[----:B------:R-:W-:Y:S05]  /*0990*/  BSYNC.RECONVERGENT B0 ;  /* 0x0000000000007941 */ /* 0x000fea0003800200 */
.L_x_1142:
[----:B------:R-:W-:Y:S01]  /*09a0*/  ISETP.NE.AND P0, PT, R4, RZ, PT ;  /* 0x000000ff0400720c */ /* 0x000fe20003f05270 */
[----:B------:R-:W-:-:S12]  /*09b0*/  BSSY.RECONVERGENT B0, `(.L_x_1144) ;  /* 0x0000010000007945 */ /* 0x000fd80003800200 */
[----:B------:R-:W-:Y:S05]  /*09c0*/  @P0 BRA `(.L_x_1145) ;  /* 0x0000000000380947 */ /* 0x000fea0003800000 */
[----:B------:R-:W2:Y:S01]  /*09d0*/  LDCU.64 UR6, c[0x0][0x408] ;  /* 0x00008100ff0677ac */ /* 0x000ea20008000a00 */
[----:B-1----:R-:W-:Y:S01]  /*09e0*/  IADD3 R13, P0, PT, R8, 0x10, RZ ;  /* 0x00000010080d7810 */ /* 0x002fe20007f1e0ff */
        /* <DEDUP_REMOVED lines=12> */
.L_x_1145:
[----:B------:R-:W-:Y:S05]  /*0ab0*/  BSYNC.RECONVERGENT B0 ;  /* 0x0000000000007941 */ /* 0x000fea0003800200 */
.L_x_1144:
[----:B------:R-:W-:Y:S04]  /*0ac0*/  BSSY.RECONVERGENT B0, `(.L_x_1146) ;  /* 0x0000010000007945 */ /* 0x000fe80003800200 */
[----:B------:R-:W-:Y:S05]  /*0ad0*/  @P6 BRA `(.L_x_1147) ;  /* 0x0000000000386947 */ /* 0x000fea0003800000 */
[----:B------:R-:W3:Y:S01]  /*0ae0*/  LDCU.64 UR6, c[0x0][0x408] ;  /* 0x00008100ff0677ac */ /* 0x000ee20008000a00 */
[----:B-12---:R-:W-:Y:S01]  /*0af0*/  IADD3 R13, P0, PT, R8, 0x20, RZ ;  /* 0x00000020080d7810 */ /* 0x006fe20007f1e0ff */
[----:B------:R-:W-:Y:S01]  /*0b00*/  IMAD.MOV.U32 R24, RZ, RZ, R20 ;  /* 0x000000ffff187224 */ /* 0x000fe200078e0014 */
[----:B------:R-:W-:Y:S01]  /*0b10*/  MOV R25, R29 ;  /* 0x0000001d00197202 */ /* 0x000fe20000000f00 */
[----:B------:R-:W1:Y:S02]  /*0b20*/  LDCU.64 UR4, c[0x0][0x3f0] ;  /* 0x00007e00ff0477ac */ /* 0x000e640008000a00 */
[----:B------:R-:W-:-:S04]  /*0b30*/  IMAD.X R6, RZ, RZ, R27, P0 ;  /* 0x000000ffff067224 */ /* 0x000fc800000e061b */
        /* <DEDUP_REMOVED lines=8> */
.L_x_1147:
[----:B------:R-:W-:Y:S05]  /*0bc0*/  BSYNC.RECONVERGENT B0 ;  /* 0x0000000000007941 */ /* 0x000fea0003800200 */
.L_x_1146:
[----:B------:R-:W-:Y:S04]  /*0bd0*/  BSSY.RECONVERGENT B0, `(.L_x_1148) ;  /* 0x0000010000007945 */ /* 0x000fe80003800200 */
[----:B------:R-:W-:Y:S05]  /*0be0*/  @P5 BRA `(.L_x_1149) ;  /* 0x0000000000385947 */ /* 0x000fea0003800000 */
[----:B------:R-:W4:Y:S01]  /*0bf0*/  LDCU.64 UR6, c[0x0][0x408] ;  /* 0x00008100ff0677ac */ /* 0x000f220008000a00 */
[----:B-123--:R-:W-:Y:S01]  /*0c00*/  IADD3 R13, P0, PT, R8, 0x30, RZ ;  /* 0x00000030080d7810 */ /* 0x00efe20007f1e0ff */
[----:B------:R-:W-:Y:S01]  /*0c10*/  IMAD.MOV.U32 R24, RZ, RZ, R20 ;  /* 0x000000ffff187224 */ /* 0x000fe200078e0014 */
[----:B------:R-:W-:Y:S01]  /*0c20*/  MOV R25, R29 ;  /* 0x0000001d00197202 */ /* 0x000fe20000000f00 */
[----:B------:R-:W1:Y:S02]  /*0c30*/  LDCU.64 UR4, c[0x0][0x3f0] ;  /* 0x00007e00ff0477ac */ /* 0x000e640008000a00 */
[----:B------:R-:W-:-:S04]  /*0c40*/  IMAD.X R6, RZ, RZ, R27, P0 ;  /* 0x000000ffff067224 */ /* 0x000fc800000e061b */
        /* <DEDUP_REMOVED lines=8> */
.L_x_1149:
[----:B------:R-:W-:Y:S05]  /*0cd0*/  BSYNC.RECONVERGENT B0 ;  /* 0x0000000000007941 */ /* 0x000fea0003800200 */
.L_x_1148:
[----:B------:R-:W-:Y:S04]  /*0ce0*/  BSSY.RECONVERGENT B0, `(.L_x_1150) ;  /* 0x0000010000007945 */ /* 0x000fe80003800200 */
[----:B------:R-:W-:Y:S05]  /*0cf0*/  @P4 BRA `(.L_x_1151) ;  /* 0x0000000000384947 */ /* 0x000fea0003800000 */
[----:B------:R-:W5:Y:S01]  /*0d00*/  LDCU.64 UR6, c[0x0][0x408] ;  /* 0x00008100ff0677ac */ /* 0x000f620008000a00 */
[----:B-1234-:R-:W-:Y:S01]  /*0d10*/  IADD3 R13, P0, PT, R8, 0x40, RZ ;  /* 0x00000040080d7810 */ /* 0x01efe20007f1e0ff */
        /* <DEDUP_REMOVED lines=12> */
.L_x_1151:
[----:B------:R-:W-:Y:S05]  /*0de0*/  BSYNC.RECONVERGENT B0 ;  /* 0x0000000000007941 */ /* 0x000fea0003800200 */
.L_x_1150:
        /* <DEDUP_REMOVED lines=16> */
.L_x_1153:
[----:B------:R-:W-:Y:S05]  /*0ef0*/  BSYNC.RECONVERGENT B0 ;  /* 0x0000000000007941 */ /* 0x000fea0003800200 */
.L_x_1152:
        /* <DEDUP_REMOVED lines=16> */
.L_x_1155:
[----:B------:R-:W-:Y:S05]  /*1000*/  BSYNC.RECONVERGENT B0 ;  /* 0x0000000000007941 */ /* 0x000fea0003800200 */
.L_x_1154:
[----:B------:R-:W-:Y:S01]  /*1010*/  ISETP.GE.AND P1, PT, R23, R118, PT ;  /* 0x000000761700720c */ /* 0x000fe20003f26270 */
[----:B------:R-:W-:-:S12]  /*1020*/  BSSY.RECONVERGENT B0, `(.L_x_1156) ;  /* 0x000000f000007945 */ /* 0x000fd80003800200 */
[----:B------:R-:W-:Y:S05]  /*1030*/  @P1 BRA `(.L_x_1157) ;  /* 0x0000000000341947 */ /* 0x000fea0003800000 */
[----:B------:R-:W5:Y:S01]  /*1040*/  LDCU.64 UR6, c[0x0][0x408] ;  /* 0x00008100ff0677ac */ /* 0x000f620008000a00 */
[----:B------:R-:W-:Y:S02]  /*1050*/  IADD3 R8, P0, PT, R8, 0x70, RZ ;  /* 0x0000007008087810 */ /* 0x000fe40007f1e0ff */
[----:B------:R-:W-:Y:S01]  /*1060*/  MOV R21, R29 ;  /* 0x0000001d00157202 */ /* 0x000fe20000000f00 */
[----:B------:R-:W5:Y:S01]  /*1070*/  LDCU.64 UR4, c[0x0][0x3f0] ;  /* 0x00007e00ff0477ac */ /* 0x000f620008000a00 */
[----:B-1234-:R-:W-:-:S05]  /*1080*/  IADD3.X R13, PT, PT, RZ, R27, RZ, P0, !PT ;  /* 0x0000001bff0d7210 */ /* 0x01efca00007fe4ff */
[----:B-----5:R-:W-:Y:S02]  /*1090*/  IMAD R13, R13, UR6, RZ ;  /* 0x000000060d0d7c24 */ /* 0x020fe4000f8e02ff */
[----:B------:R-:W-:-:S04]  /*10a0*/  IMAD.WIDE.U32 R20, R8, UR6, R20 ;  /* 0x0000000608147c25 */ /* 0x000fc8000f8e0014 */
[----:B------:R-:W-:Y:S01]  /*10b0*/  IMAD R13, R8, UR7, R13 ;  /* 0x00000007080d7c24 */ /* 0x000fe2000f8e020d */
[----:B------:R-:W-:-:S04]  /*10c0*/  LEA R12, P0, R20, UR4, 0x1 ;  /* 0x00000004140c7c11 */ /* 0x000fc8000f8008ff */
[----:B------:R-:W-:-:S04]  /*10d0*/  IADD3 R13, PT, PT, R21, R13, RZ ;  /* 0x0000000d150d7210 */ /* 0x000fc80007ffe0ff */
[----:B------:R-:W-:-:S05]  /*10e0*/  LEA.HI.X R13, R20, UR5, R13, 0x1, P0 ;  /* 0x00000005140d7c11 */ /* 0x000fca00080f0c0d */
[----:B------:R1:W-:Y:S04]  /*10f0*/  STG.E.128 desc[UR14][R12.64], RZ ;  /* 0x000000ff0c007986 */ /* 0x0003e8000c101d0e */
[----:B------:R1:W-:Y:S02]  /*1100*/  STG.E.128 desc[UR14][R12.64+0x80], RZ ;  /* 0x000080ff0c007986 */ /* 0x0003e4000c101d0e */
.L_x_1157:
[----:B------:R-:W-:Y:S05]  /*1110*/  BSYNC.RECONVERGENT B0 ;  /* 0x0000000000007941 */ /* 0x000fea0003800200 */
.L_x_1156:
[----:B------:R-:W-:Y:S01]  /*1120*/  LOP3.LUT P0, R115, R115, 0x7, RZ, 0xc0, !PT ;  /* 0x0000000773737812 */ /* 0x000fe2000780c0ff */
[----:B------:R-:W-:Y:S01]  /*1130*/  BSSY.RECONVERGENT B0, `(.L_x_1158) ;  /* 0x0000016000007945 */ /* 0x000fe20003800200 */
[----:B------:R-:W-:Y:S02]  /*1140*/  P2R R6, PR, RZ, 0x2 ;  /* 0x00000002ff067803 */ /* 0x000fe40000000000 */
[----:B------:R-:W-:Y:S02]  /*1150*/  ISETP.GE.OR P0, PT, R19, R118, P0 ;  /* 0x000000761300720c */ /* 0x000fe40000706670 */
[----:B------:R-:W-:Y:S02]  /*1160*/  ISETP.NE.AND P1, PT, R4, RZ, PT ;  /* 0x000000ff0400720c */ /* 0x000fe40003f25270 */
[C---:B------:R-:W-:Y:S02]  /*1170*/  ISETP.NE.OR P6, PT, R115.reuse, RZ, P6 ;  /* 0x000000ff7300720c */ /* 0x040fe400037c5670 */
[----:B------:R-:W-:-:S02]  /*1180*/  ISETP.NE.OR P1, PT, R115, RZ, P1 ;  /* 0x000000ff7300720c */ /* 0x000fc40000f25670 */
[C---:B------:R-:W-:Y:S02]  /*1190*/  ISETP.NE.OR P5, PT, R115.reuse, RZ, P5 ;  /* 0x000000ff7300720c */ /* 0x040fe40002fa5670 */
        /* <DEDUP_REMOVED lines=8> */
[----:B------:R-:W-:Y:S02]  /*1220*/  IMAD R6, R19, R0, RZ ;  /* 0x0000000013067224 */ /* 0x000fe400078e02ff */
[----:B------:R-:W-:-:S03]  /*1230*/  IMAD.MOV.U32 R19, RZ, RZ, 0x7f800000 ;  /* 0x7f800000ff137424 */ /* 0x000fc600078e00ff */
[----:B-1234-:R-:W-:-:S04]  /*1240*/  IADD3 R13, P0, PT, R6, R3, RZ ;  /* 0x00000003060d7210 */ /* 0x01efc80007f1e0ff */
[----:B------:R-:W-:Y:S02]  /*1250*/  LEA.HI.X.SX32 R6, R6, R2, 0x1, P0 ;  /* 0x0000000206067211 */ /* 0x000fe400000f0eff */
[----:B-----5:R-:W-:-:S04]  /*1260*/  LEA R12, P0, R13, UR4, 0x2 ;  /* 0x000000040d0c7c11 */ /* 0x020fc8000f8010ff */
[----:B------:R-:W-:-:S05]  /*1270*/  LEA.HI.X R13, R13, UR5, R6, 0x2, P0 ;  /* 0x000000050d0d7c11 */ /* 0x000fca00080f1406 */
[----:B------:R1:W-:Y:S04]  /*1280*/  STG.E desc[UR14][R12.64], R19 ;  /* 0x000000130c007986 */ /* 0x0003e8000c10190e */
.L_x_1159:
[----:B------:R-:W-:Y:S05]  /*1290*/  BSYNC.RECONVERGENT B0 ;  /* 0x0000000000007941 */ /* 0x000fea0003800200 */
.L_x_1158:
[----:B------:R-:W-:Y:S01]  /*12a0*/  ISETP.NE.AND P0, PT, R4, RZ, PT ;  /* 0x000000ff0400720c */ /* 0x000fe20003f05270 */
[----:B------:R-:W-:-:S12]  /*12b0*/  BSSY.RECONVERGENT B0, `(.L_x_1160) ;  /* 0x000000a000007945 */ /* 0x000fd80003800200 */
[----:B------:R-:W-:Y:S05]  /*12c0*/  @P0 BRA `(.L_x_1161) ;  /* 0x0000000000200947 */ /* 0x000fea0003800000 */
        /* <DEDUP_REMOVED lines=8> */
.L_x_1161:
[----:B------:R-:W-:Y:S05]  /*1350*/  BSYNC.RECONVERGENT B0 ;  /* 0x0000000000007941 */ /* 0x000fea0003800200 */
.L_x_1160:
[----:B------:R-:W-:Y:S04]  /*1360*/  BSSY.RECONVERGENT B0, `(.L_x_1162) ;  /* 0x000000a000007945 */ /* 0x000fe80003800200 */
        /* <DEDUP_REMOVED lines=9> */
.L_x_1163:
[----:B------:R-:W-:Y:S05]  /*1400*/  BSYNC.RECONVERGENT B0 ;  /* 0x0000000000007941 */ /* 0x000fea0003800200 */
.L_x_1162:
[----:B------:R-:W-:Y:S04]  /*1410*/  BSSY.RECONVERGENT B0, `(.L_x_1164) ;  /* 0x000000a000007945 */ /* 0x000fe80003800200 */
[----:B------:R-:W-:Y:S05]  /*1420*/  @P5 BRA `(.L_x_1165) ;  /* 0x0000000000205947 */ /* 0x000fea0003800000 */
[----:B------:R-:W5:Y:S01]  /*1430*/  LDCU.64 UR4, c[0x0][0x420] ;  /* 0x00008400ff0477ac */ /* 0x000f620008000a00 */
[----:B------:R-:W-:Y:S02]  /*1440*/  IMAD R4, R11, R0, RZ ;  /* 0x000000000b047224 */ /* 0x000fe400078e02ff */
[----:B-1234-:R-:W-:-:S03]  /*1450*/  IMAD.MOV.U32 R13, RZ, RZ, 0x7f800000 ;  /* 0x7f800000ff0d7424 */ /* 0x01efc600078e00ff */
[----:B------:R-:W-:-:S04]  /*1460*/  IADD3 R11, P0, PT, R4, R3, RZ ;  /* 0x00000003040b7210 */ /* 0x000fc80007f1e0ff */
[----:B------:R-:W-:Y:S02]  /*1470*/  LEA.HI.X.SX32 R4, R4, R2, 0x1, P0 ;  /* 0x0000000204047211 */ /* 0x000fe400000f0eff */
[----:B-----5:R-:W-:-:S04]  /*1480*/  LEA R10, P0, R11, UR4, 0x2 ;  /* 0x000000040b0a7c11 */ /* 0x020fc8000f8010ff */
[----:B------:R-:W-:-:S05]  /*1490*/  LEA.HI.X R11, R11, UR5, R4, 0x2, P0 ;  /* 0x000000050b0b7c11 */ /* 0x000fca00080f1404 */
[----:B------:R1:W-:Y:S04]  /*14a0*/  STG.E desc[UR14][R10.64], R13 ;  /* 0x0000000d0a007986 */ /* 0x0003e8000c10190e */
.L_x_1165:
[----:B------:R-:W-:Y:S05]  /*14b0*/  BSYNC.RECONVERGENT B0 ;  /* 0x0000000000007941 */ /* 0x000fea0003800200 */
.L_x_1164:
[----:B------:R-:W-:Y:S04]  /*14c0*/  BSSY.RECONVERGENT B0, `(.L_x_1166) ;  /* 0x000000a000007945 */ /* 0x000fe80003800200 */
[----:B------:R-:W-:Y:S05]  /*14d0*/  @P4 BRA `(.L_x_1167) ;  /* 0x0000000000204947 */ /* 0x000fea0003800000 */
[----:B------:R-:W5:Y:S01]  /*14e0*/  LDCU.64 UR4, c[0x0][0x420] ;  /* 0x00008400ff0477ac */ /* 0x000f620008000a00 */
[----:B------:R-:W-:Y:S02]  /*14f0*/  IMAD R4, R9, R0, RZ ;  /* 0x0000000009047224 */ /* 0x000fe400078e02ff */
[----:B-1----:R-:W-:-:S03]  /*1500*/  IMAD.MOV.U32 R11, RZ, RZ, 0x7f800000 ;  /* 0x7f800000ff0b7424 */ /* 0x002fc600078e00ff */
[----:B------:R-:W-:-:S04]  /*1510*/  IADD3 R9, P0, PT, R4, R3, RZ ;  /* 0x0000000304097210 */ /* 0x000fc80007f1e0ff */
[----:B------:R-:W-:Y:S02]  /*1520*/  LEA.HI.X.SX32 R4, R4, R2, 0x1, P0 ;  /* 0x0000000204047211 */ /* 0x000fe400000f0eff */
[----:B-----5:R-:W-:-:S04]  /*1530*/  LEA R8, P0, R9, UR4, 0x2 ;  /* 0x0000000409087c11 */ /* 0x020fc8000f8010ff */
[----:B------:R-:W-:-:S05]  /*1540*/  LEA.HI.X R9, R9, UR5, R4, 0x2, P0 ;  /* 0x0000000509097c11 */ /* 0x000fca00080f1404 */
[----:B------:R1:W-:Y:S04]  /*1550*/  STG.E desc[UR14][R8.64], R11 ;  /* 0x0000000b08007986 */ /* 0x0003e8000c10190e */
.L_x_1167:
[----:B------:R-:W-:Y:S05]  /*1560*/  BSYNC.RECONVERGENT B0 ;  /* 0x0000000000007941 */ /* 0x000fea0003800200 */
.L_x_1166:
        /* <DEDUP_REMOVED lines=10> */
.L_x_1169:
[----:B------:R-:W-:Y:S05]  /*1610*/  BSYNC.RECONVERGENT B0 ;  /* 0x0000000000007941 */ /* 0x000fea0003800200 */
.L_x_1168:
[----:B------:R-:W-:Y:S04]  /*1620*/  BSSY.RECONVERGENT B0, `(.L_x_1170) ;  /* 0x000000a000007945 */ /* 0x000fe80003800200 */
[----:B------:R-:W-:Y:S05]  /*1630*/  @P2 BRA `(.L_x_1171) ;  /* 0x0000000000202947 */ /* 0x000fea0003800000 */
[----:B------:R-:W1:Y:S01]  /*1640*/  LDCU.64 UR4, c[0x0][0x420] ;  /* 0x00008400ff0477ac */ /* 0x000e620008000a00 */
[----:B------:R-:W-:-:S05]  /*1650*/  IMAD R4, R5, R0, RZ ;  /* 0x0000000005047224 */ /* 0x000fca00078e02ff */
[----:B------:R-:W-:-:S04]  /*1660*/  IADD3 R5, P0, PT, R4, R3, RZ ;  /* 0x0000000304057210 */ /* 0x000fc80007f1e0ff */
[----:B------:R-:W-:Y:S02]  /*1670*/  LEA.HI.X.SX32 R4, R4, R2, 0x1, P0 ;  /* 0x0000000204047211 */ /* 0x000fe400000f0eff */
[----:B-1----:R-:W-:-:S04]  /*1680*/  LEA R6, P0, R5, UR4, 0x2 ;  /* 0x0000000405067c11 */ /* 0x002fc8000f8010ff */
[----:B------:R-:W-:Y:S01]  /*1690*/  LEA.HI.X R7, R5, UR5, R4, 0x2, P0 ;  /* 0x0000000505077c11 */ /* 0x000fe200080f1404 */
[----:B------:R-:W-:-:S05]  /*16a0*/  IMAD.MOV.U32 R5, RZ, RZ, 0x7f800000 ;  /* 0x7f800000ff057424 */ /* 0x000fca00078e00ff */
[----:B------:R1:W-:Y:S03]  /*16b0*/  STG.E desc[UR14][R6.64], R5 ;  /* 0x0000000506007986 */ /* 0x0003e6000c10190e */
.L_x_1171:
[----:B------:R-:W-:Y:S05]  /*16c0*/  BSYNC.RECONVERGENT B0 ;  /* 0x0000000000007941 */ /* 0x000fea0003800200 */
.L_x_1170:
[----:B------:R-:W-:Y:S05]  /*16d0*/  @P1 EXIT ;  /* 0x000000000000194d */ /* 0x000fea0003800000 */
[----:B------:R-:W5:Y:S01]  /*16e0*/  LDCU.64 UR4, c[0x0][0x420] ;  /* 0x00008400ff0477ac */ /* 0x000f620008000a00 */
[----:B------:R-:W-:Y:S02]  /*16f0*/  IMAD R0, R23, R0, RZ ;  /* 0x0000000017007224 */ /* 0x000fe400078e02ff */
[----:B-1----:R-:W-:-:S03]  /*1700*/  IMAD.MOV.U32 R5, RZ, RZ, 0x7f800000 ;  /* 0x7f800000ff057424 */ /* 0x002fc600078e00ff */
[----:B------:R-:W-:-:S04]  /*1710*/  IADD3 R3, P0, PT, R0, R3, RZ ;  /* 0x0000000300037210 */ /* 0x000fc80007f1e0ff */
[----:B------:R-:W-:Y:S02]  /*1720*/  LEA.HI.X.SX32 R0, R0, R2, 0x1, P0 ;  /* 0x0000000200007211 */ /* 0x000fe400000f0eff */
[----:B-----5:R-:W-:-:S04]  /*1730*/  LEA R2, P0, R3, UR4, 0x2 ;  /* 0x0000000403027c11 */ /* 0x020fc8000f8010ff */
[----:B------:R-:W-:-:S05]  /*1740*/  LEA.HI.X R3, R3, UR5, R0, 0x2, P0 ;  /* 0x0000000503037c11 */ /* 0x000fca00080f1400 */
[----:B------:R-:W-:Y:S01]  /*1750*/  STG.E desc[UR14][R2.64], R5 ;  /* 0x0000000502007986 */ /* 0x000fe2000c10190e */
[----:B------:R-:W-:Y:S05]  /*1760*/  EXIT ;  /* 0x000000000000794d */ /* 0x000fea0003800000 */
.L_x_1140:
        /* <DEDUP_REMOVED lines=22> */
.L_x_1172:
[----:B------:R-:W1:Y:S01]  /*18d0*/  LDC.64 R32, c[0x0][0x3b8] ;  /* 0x0000ee00ff207b82 */ /* 0x000e620000000a00 */
[----:B------:R-:W-:-:S05]  /*18e0*/  IADD3 R28, PT, PT, R0, R9, RZ ;  /* 0x00000009001c7210 */ /* 0x000fca0007ffe0ff */
[C---:B-1----:R-:W-:Y:S02]  /*18f0*/  IMAD R3, R28.reuse, R33, RZ ;  /* 0x000000211c037224 */ /* 0x042fe400078e02ff */
[----:B------:R-:W-:-:S05]  /*1900*/  IMAD.WIDE.U32 R28, R28, R32, RZ ;  /* 0x000000201c1c7225 */ /* 0x000fca00078e00ff */
[----:B------:R-:W-:Y:S02]  /*1910*/  IADD3 R3, PT, PT, R29, R3, RZ ;  /* 0x000000031d037210 */ /* 0x000fe40007ffe0ff */
.L_x_1173:
        /* <DEDUP_REMOVED lines=10> */
[----:B------:R-:W-:-:S06]  /*19c0*/  IMAD.HI.U32 R7, R11, R7, R10 ;  /* 0x000000070b077227 */ /* 0x000fcc00078e000a */
[----:B------:R-:W-:-:S04]  /*19d0*/  IMAD.HI.U32 R18, R7, R6, RZ ;  /* 0x0000000607127227 */ /* 0x000fc800078e00ff */
[----:B------:R-:W-:-:S04]  /*19e0*/  IMAD.MOV R7, RZ, RZ, -R18 ;  /* 0x000000ffff077224 */ /* 0x000fc800078e0a12 */
[----:B------:R-:W-:Y:S01]  /*19f0*/  IMAD R7, R8, R7, R6 ;  /* 0x0000000708077224 */ /* 0x000fe200078e0206 */
[----:B------:R-:W-:-:S04]  /*1a00*/  LOP3.LUT R6, R13, R4, RZ, 0x3c, !PT ;  /* 0x000000040d067212 */ /* 0x000fc800078e3cff */
[----:B------:R-:W-:Y:S02]  /*1a10*/  ISETP.GT.U32.AND P1, PT, R8, R7, PT ;  /* 0x000000070800720c */ /* 0x000fe40003f24070 */
[----:B------:R-:W-:-:S11]  /*1a20*/  ISETP.GE.AND P0, PT, R6, RZ, PT ;  /* 0x000000ff0600720c */ /* 0x000fd60003f06270 */
[----:B------:R-:W-:Y:S01]  /*1a30*/  @!P1 IMAD.IADD R7, R7, 0x1, -R8 ;  /* 0x0000000107079824 */ /* 0x000fe200078e0a08 */
[----:B------:R-:W-:Y:S02]  /*1a40*/  @!P1 IADD3 R18, PT, PT, R18, 0x1, RZ ;  /* 0x0000000112129810 */ /* 0x000fe40007ffe0ff */
[----:B------:R-:W-:Y:S02]  /*1a50*/  ISETP.NE.AND P1, PT, R4, RZ, PT ;  /* 0x000000ff0400720c */ /* 0x000fe40003f25270 */
[----:B------:R-:W-:-:S13]  /*1a60*/  ISETP.GE.U32.AND P3, PT, R7, R8, PT ;  /* 0x000000080700720c */ /* 0x000fda0003f66070 */
[----:B------:R-:W-:-:S05]  /*1a70*/  @P3 VIADD R18, R18, 0x1 ;  /* 0x0000000112123836 */ /* 0x000fca0000000000 */
        /* <DEDUP_REMOVED lines=15> */
.L_x_1174:
[----:B------:R-:W1:Y:S01]  /*1b70*/  LDC.64 R6, c[0x0][0x3c0] ;  /* 0x0000f000ff067b82 */ /* 0x000e620000000a00 */
[----:B------:R-:W-:-:S05]  /*1b80*/  IADD3 R0, PT, PT, R0, R9, RZ ;  /* 0x0000000900007210 */ /* 0x000fca0007ffe0ff */
[C---:B-1----:R-:W-:Y:S02]  /*1b90*/  IMAD R20, R0.reuse, R7, RZ ;  /* 0x0000000700147224 */ /* 0x042fe400078e02ff */
[----:B------:R-:W-:-:S05]  /*1ba0*/  IMAD.WIDE.U32 R24, R0, R6, RZ ;  /* 0x0000000600187225 */ /* 0x000fca00078e00ff */
[----:B------:R-:W-:-:S07]  /*1bb0*/  IADD3 R20, PT, PT, R25, R20, RZ ;  /* 0x0000001419147210 */ /* 0x000fce0007ffe0ff */
.L_x_1175:
[----:B------:R-:W-:Y:S01]  /*1bc0*/  SHF.R.U32.HI R108, RZ, 0x3, R115 ;  /* 0x00000003ff6c7819 */ /* 0x000fe20000011673 */
[----:B------:R-:W-:Y:S01]  /*1bd0*/  IMAD.IADD R227, R118, 0x1, -R117 ;  /* 0x0000000176e37824 */ /* 0x000fe200078e0a75 */
[----:B------:R-:W1:Y:S01]  /*1be0*/  LDCU.128 UR8, c[0x0][0x3d0] ;  /* 0x00007a00ff0877ac */ /* 0x000e620008000c00 */
[----:B------:R-:W-:Y:S01]  /*1bf0*/  IMAD.SHL.U32 R0, R115, 0x8, RZ ;  /* 0x0000000873007824 */ /* 0x000fe200078e00ff */
[----:B------:R-:W-:Y:S01]  /*1c00*/  SHF.R.S32.HI R19, RZ, 0x1f, R18 ;  /* 0x0000001fff137819 */ /* 0x000fe20000011412 */
[C---:B------:R-:W-:Y:S01]  /*1c10*/  VIADD R4, R108.reuse, 0x20 ;  /* 0x000000206c047836 */ /* 0x040fe20000000000 */
[-C--:B------:R-:W-:Y:S01]  /*1c20*/  ISETP.GE.AND P2, PT, R108, R227.reuse, PT ;  /* 0x000000e36c00720c */ /* 0x080fe20003f46270 */
[----:B------:R-:W2:Y:S01]  /*1c30*/  LDCU.64 UR6, c[0x0][0x3c8] ;  /* 0x00007900ff0677ac */ /* 0x000ea20008000a00 */
[----:B------:R-:W-:Y:S01]  /*1c40*/  LOP3.LUT R21, R0, 0x38, RZ, 0xc0, !PT ;  /* 0x0000003800157812 */ /* 0x000fe200078ec0ff */
[----:B------:R-:W-:Y:S01]  /*1c50*/  VIADD R8, R108, 0x30 ;  /* 0x000000306c087836 */ /* 0x000fe20000000000 */
[-C--:B------:R-:W-:Y:S01]  /*1c60*/  ISETP.GE.AND P0, PT, R4, R227.reuse, PT ;  /* 0x000000e30400720c */ /* 0x080fe20003f06270 */
[----:B------:R-:W3:Y:S01]  /*1c70*/  LDCU.64 UR12, c[0x0][0x388] ;  /* 0x00007100ff0c77ac */ /* 0x000ee20008000a00 */
[C---:B------:R-:W-:Y:S01]  /*1c80*/  IADD3 R28, P1, PT, R21.reuse, R28, RZ ;  /* 0x0000001c151c7210 */ /* 0x040fe20007f3e0ff */
[----:B------:R-:W4:Y:S01]  /*1c90*/  S2UR UR5, SR_CgaCtaId ;  /* 0x00000000000579c3 */ /* 0x000f220000008800 */
[----:B------:R-:W-:Y:S01]  /*1ca0*/  IADD3 R4, PT, PT, R108, 0x10, RZ ;  /* 0x000000106c047810 */ /* 0x000fe20007ffe0ff */
[----:B------:R-:W-:Y:S01]  /*1cb0*/  IMAD.WIDE.U32 R26, R26, 0x80, RZ ;  /* 0x000000801a1a7825 */ /* 0x000fe200078e00ff */
[----:B------:R-:W-:Y:S01]  /*1cc0*/  IADD3 R22, P3, PT, R21, R22, RZ ;  /* 0x0000001615167210 */ /* 0x000fe20007f7e0ff */
[----:B------:R-:W-:Y:S01]  /*1cd0*/  UMOV UR4, 0x400 ;  /* 0x0000040000047882 */ /* 0x000fe20000000000 */
[-C--:B------:R-:W-:Y:S01]  /*1ce0*/  ISETP.GE.AND P6, PT, R8, R227.reuse, PT ;  /* 0x000000e30800720c */ /* 0x080fe20003fc6270 */
[----:B------:R-:W-:Y:S01]  /*1cf0*/  IMAD.X R29, RZ, RZ, R3, P1 ;  /* 0x000000ffff1d7224 */ /* 0x000fe200008e0603 */
[----:B------:R-:W-:Y:S01]  /*1d00*/  ISETP.GE.AND P1, PT, R4, R227, PT ;  /* 0x000000e30400720c */ /* 0x000fe20003f26270 */
[----:B------:R-:W5:Y:S01]  /*1d10*/  @!P2 LDC.64 R10, c[0x0][0x3b0] ;  /* 0x0000ec00ff0aab82 */ /* 0x000f620000000a00 */
[----:B-1----:R-:W-:Y:S01]  /*1d20*/  IMAD R3, R19, UR8, RZ ;  /* 0x0000000813037c24 */ /* 0x002fe2000f8e02ff */
[----:B------:R-:W-:Y:S01]  /*1d30*/  LOP3.LUT R25, R26, R108, RZ, 0xfc, !PT ;  /* 0x0000006c1a197212 */ /* 0x000fe200078efcff */
[C---:B------:R-:W-:Y:S01]  /*1d40*/  IMAD.WIDE.U32 R28, R108.reuse, R32, R28 ;  /* 0x000000206c1c7225 */ /* 0x040fe200078e001c */
[----:B------:R-:W-:-:S02]  /*1d50*/  IADD3 R14, PT, PT, R108, 0x50, RZ ;  /* 0x000000506c0e7810 */ /* 0x000fc40007ffe0ff */
[----:B------:R-:W-:Y:S01]  /*1d60*/  SHF.L.U64.HI R111, R32, 0x5, R33 ;  /* 0x00000005206f7819 */ /* 0x000fe20000010221 */
[----:B------:R-:W-:Y:S01]  /*1d70*/  IMAD.X R23, RZ, RZ, R2, P3 ;  /* 0x000000ffff177224 */ /* 0x000fe200018e0602 */
[----:B------:R-:W1:Y:S01]  /*1d80*/  @!P2 LDC.64 R8, c[0x0][0x380] ;  /* 0x0000e000ff08ab82 */ /* 0x000e620000000a00 */
[----:B------:R-:W-:Y:S01]  /*1d90*/  IMAD R230, R18, UR9, R3 ;  /* 0x0000000912e67c24 */ /* 0x000fe2000f8e0203 */
[----:B------:R-:W-:Y:S01]  /*1da0*/  ISETP.GE.AND P4, PT, R14, R227, PT ;  /* 0x000000e30e00720c */ /* 0x000fe20003f86270 */
[----:B------:R-:W-:Y:S01]  /*1db0*/  IMAD R29, R108, R33, R29 ;  /* 0x000000216c1d7224 */ /* 0x000fe200078e021d */
[----:B------:R-:W-:Y:S01]  /*1dc0*/  SHF.L.U64.HI R113, R32, 0x4, R33 ;  /* 0x0000000420717819 */ /* 0x000fe20000010221 */
[----:B--2---:R-:W-:Y:S01]  /*1dd0*/  IMAD.WIDE.U32 R22, R13, UR6, R22 ;  /* 0x000000060d167c25 */ /* 0x004fe2000f8e0016 */
[----:B------:R-:W-:Y:S02]  /*1de0*/  SHF.R.U32.HI R116, RZ, 0x1, R115 ;  /* 0x00000001ff747819 */ /* 0x000fe40000011673 */
[----:B------:R-:W2:Y:S01]  /*1df0*/  @!P1 LDC.64 R2, c[0x0][0x3b0] ;  /* 0x0000ec00ff029b82 */ /* 0x000ea20000000a00 */
[----:B------:R-:W-:Y:S01]  /*1e00*/  IMAD.WIDE.U32 R28, R18, UR8, R28 ;  /* 0x00000008121c7c25 */ /* 0x000fe2000f8e001c */
[----:B----4-:R-:W-:Y:S01]  /*1e10*/  ULEA UR5, UR5, UR4, 0x18 ;  /* 0x0000000405057291 */ /* 0x010fe2000f8ec0ff */
[----:B------:R-:W-:-:S02]  /*1e20*/  MOV R110, 0x20 ;  /* 0x00000020006e7802 */ /* 0x000fc40000000f00 */
[----:B------:R-:W-:Y:S01]  /*1e30*/  IMAD.IADD R230, R29, 0x1, R230 ;  /* 0x000000011de67824 */ /* 0x000fe200078e02e6 */
[C---:B---3--:R-:W-:Y:S01]  /*1e40*/  LEA R231, P3, R28.reuse, UR12, 0x1 ;  /* 0x0000000c1ce77c11 */ /* 0x048fe2000f8608ff */
[----:B------:R-:W-:Y:S01]  /*1e50*/  IMAD R23, R13, UR7, R23 ;  /* 0x000000070d177c24 */ /* 0x000fe2000f8e0217 */
[----:B------:R-:W3:Y:S01]  /*1e60*/  @!P1 LDC.64 R14, c[0x0][0x380] ;  /* 0x0000e000ff0e9b82 */ /* 0x000ee20000000a00 */
[-C--:B-----5:R-:W-:Y:S01]  /*1e70*/  @!P2 IMAD R12, R27, R10.reuse, RZ ;  /* 0x0000000a1b0ca224 */ /* 0x0a0fe200078e02ff */
[----:B------:R-:W-:Y:S01]  /*1e80*/  LEA.HI.X R230, R28, UR13, R230, 0x1, P3 ;  /* 0x0000000d1ce67c11 */ /* 0x000fe200098f0ce6 */
[C---:B------:R-:W-:Y:S01]  /*1e90*/  @!P2 IMAD.WIDE.U32 R28, R25.reuse, R10, R22 ;  /* 0x0000000a191ca225 */ /* 0x040fe200078e0016 */
[C---:B------:R-:W-:Y:S01]  /*1ea0*/  @!P1 IADD3 R30, P3, PT, R25.reuse, 0x10, RZ ;  /* 0x00000010191e9810 */ /* 0x040fe20007f7e0ff */
[----:B------:R-:W4:Y:S01]  /*1eb0*/  LDCU.64 UR6, c[0x0][0x390] ;  /* 0x00007200ff0677ac */ /* 0x000f220008000a00 */
[----:B------:R-:W-:Y:S01]  /*1ec0*/  LOP3.LUT R10, R0, 0x1f8, RZ, 0xc0, !PT ;  /* 0x000001f8000a7812 */ /* 0x000fe200078ec0ff */
[----:B------:R-:W-:Y:S01]  /*1ed0*/  VIADD R16, R108, 0x40 ;  /* 0x000000406c107836 */ /* 0x000fe20000000000 */
[----:B------:R-:W-:Y:S01]  /*1ee0*/  @!P4 MOV R43, R23 ;  /* 0x00000017002bc202 */ /* 0x000fe20000000f00 */
[----:B------:R-:W-:Y:S01]  /*1ef0*/  @!P2 IMAD R31, R25, R11, R12 ;  /* 0x0000000b191fa224 */ /* 0x000fe200078e020c */
[----:B------:R-:W-:Y:S01]  /*1f00*/  LOP3.LUT R11, R10, 0x38, R115, 0x78, !PT ;  /* 0x000000380a0b7812 */ /* 0x000fe200078e7873 */
[----:B------:R-:W-:Y:S01]  /*1f10*/  @!P1 IMAD.X R17, RZ, RZ, R27, P3 ;  /* 0x000000ffff119224 */ /* 0x000fe200018e061b */
[----:B------:R-:W-:Y:S01]  /*1f20*/  ISETP.GE.AND P5, PT, R16, R227, PT ;  /* 0x000000e31000720c */ /* 0x000fe20003fa6270 */
[----:B------:R-:W-:Y:S01]  /*1f30*/  @!P2 IMAD.IADD R16, R29, 0x1, R31 ;  /* 0x000000011d10a824 */ /* 0x000fe200078e021f */
[C---:B-1----:R-:W-:Y:S01]  /*1f40*/  @!P2 LEA R38, P3, R28.reuse, R8, 0x1 ;  /* 0x000000081c26a211 */ /* 0x042fe200078608ff */
[----:B------:R-:W1:Y:S01]  /*1f50*/  @!P0 LDC.64 R12, c[0x0][0x3b0] ;  /* 0x0000ec00ff0c8b82 */ /* 0x000e620000000a00 */
[----:B--2---:R-:W-:Y:S01]  /*1f60*/  @!P1 IMAD R8, R17, R2, RZ ;  /* 0x0000000211089224 */ /* 0x004fe200078e02ff */
[----:B------:R-:W-:Y:S01]  /*1f70*/  LOP3.LUT R234, R11, 0x1e00, R0, 0xf8, !PT ;  /* 0x00001e000bea7812 */ /* 0x000fe200078ef800 */
[--C-:B------:R-:W-:Y:S01]  /*1f80*/  @!P0 IMAD.MOV.U32 R29, RZ, RZ, R23.reuse ;  /* 0x000000ffff1d8224 */ /* 0x100fe200078e0017 */
[----:B------:R-:W-:Y:S01]  /*1f90*/  @!P2 LEA.HI.X R39, R28, R9, R16, 0x1, P3 ;  /* 0x000000091c27a211 */ /* 0x000fe200018f0c10 */
[----:B------:R-:W-:Y:S01]  /*1fa0*/  @!P1 IMAD R3, R30, R3, R8 ;  /* 0x000000031e039224 */ /* 0x000fe200078e0208 */
[----:B------:R-:W-:Y:S01]  /*1fb0*/  @!P1 MOV R8, R22 ;  /* 0x0000001600089202 */ /* 0x000fe20000000f00 */
[----:B------:R-:W-:Y:S01]  /*1fc0*/  @!P1 IMAD.MOV.U32 R9, RZ, RZ, R23 ;  /* 0x000000ffff099224 */ /* 0x000fe200078e0017 */
[----:B------:R-:W2:Y:S01]  /*1fd0*/  @!P6 LDC.64 R10, c[0x0][0x3b0] ;  /* 0x0000ec00ff0aeb82 */ /* 0x000ea20000000a00 */
[----:B------:R-:W-:Y:S01]  /*1fe0*/  LEA R234, R234, UR5, 0x1 ;  /* 0x00000005eaea7c11 */ /* 0x000fe2000f8e08ff */
[----:B------:R-:W-:Y:S01]  /*1ff0*/  @!P5 IMAD.MOV.U32 R44, RZ, RZ, R22 ;  /* 0x000000ffff2cd224 */ /* 0x000fe200078e0016 */
[----:B------:R-:W-:Y:S01]  /*2000*/  @!P0 IADD3 R26, P3, PT, R25, 0x20, RZ ;  /* 0x00000020191a8810 */ /* 0x000fe20007f7e0ff */
[----:B------:R-:W-:-:S02]  /*2010*/  @!P1 IMAD.WIDE.U32 R30, R30, R2, R8 ;  /* 0x000000021e1e9225 */ /* 0x000fc400078e0008 */
[----:B------:R-:W-:Y:S01]  /*2020*/  @!PT LDS RZ, [RZ] ;  /* 0x00000000fffff984 */ /* 0x000fe20000000800 */
[----:B------:R-:W-:Y:S01]  /*2030*/  @!PT LDS RZ, [RZ] ;  /* 0x00000000fffff984 */ /* 0x000fe20000000800 */
[----:B------:R-:W-:Y:S01]  /*2040*/  @!PT LDS RZ, [RZ] ;  /* 0x00000000fffff984 */ /* 0x000fe20000000800 */
[----:B------:R-:W-:Y:S02]  /*2050*/  @!P2 LDGSTS.E.BYPASS.LTC128B.128 [R234], desc[UR14][R38.64] ;  /* 0x0000000026eaafae */ /* 0x000fe4000b981a0e */
[----:B------:R-:W5:Y:S01]  /*2060*/  @!P0 LDC.64 R8, c[0x0][0x380] ;  /* 0x0000e000ff088b82 */ /* 0x000f620000000a00 */
[----:B------:R-:W-:Y:S01]  /*2070*/  @!P0 IMAD.X R17, RZ, RZ, R27, P3 ;  /* 0x000000ffff118224 */ /* 0x000fe200018e061b */
[----:B------:R4:W-:Y:S01]  /*2080*/  @!P2 LDGSTS.E.BYPASS.LTC128B.128 [R234+0x4000], desc[UR14][R38.64+0x80] ;  /* 0x0400008026eaafae */ /* 0x0009e2000b981a0e */
[----:B------:R-:W-:Y:S01]  /*2090*/  @!P1 IMAD.IADD R28, R31, 0x1, R3 ;  /* 0x000000011f1c9824 */ /* 0x000fe200078e0203 */
[----:B------:R-:W-:Y:S01]  /*20a0*/  @!P6 IADD3 R16, P2, PT, R25, 0x30, RZ ;  /* 0x000000301910e810 */ /* 0x000fe20007f5e0ff */
[----:B------:R-:W-:Y:S01]  /*20b0*/  @!P5 IMAD.MOV.U32 R45, RZ, RZ, R23 ;  /* 0x000000ffff2dd224 */ /* 0x000fe200078e0017 */
[----:B---3--:R-:W-:Y:S01]  /*20c0*/  @!P1 LEA R36, P3, R30, R14, 0x1 ;  /* 0x0000000e1e249211 */ /* 0x008fe200078608ff */
[----:B------:R-:W-:Y:S01]  /*20d0*/  @!P4 IMAD.MOV.U32 R42, RZ, RZ, R22 ;  /* 0x000000ffff2ac224 */ /* 0x000fe200078e0016 */
[----:B------:R-:W4:Y:S01]  /*20e0*/  @!P6 LDC.64 R2, c[0x0][0x380] ;  /* 0x0000e000ff02eb82 */ /* 0x000f220000000a00 */
[----:B------:R-:W-:Y:S01]  /*20f0*/  IADD3 R14, PT, PT, R108, 0x60, RZ ;  /* 0x000000606c0e7810 */ /* 0x000fe20007ffe0ff */
[----:B-1----:R-:W-:Y:S01]  /*2100*/  @!P0 IMAD R17, R17, R12, RZ ;  /* 0x0000000c11118224 */ /* 0x002fe200078e02ff */
[----:B------:R-:W-:Y:S01]  /*2110*/  @!P1 LEA.HI.X R37, R30, R15, R28, 0x1, P3 ;  /* 0x0000000f1e259211 */ /* 0x000fe200018f0c1c */
[----:B------:R-:W-:Y:S01]  /*2120*/  @!P6 IMAD.X R15, RZ, RZ, R27, P2 ;  /* 0x000000ffff0fe224 */ /* 0x000fe200010e061b */
[----:B------:R-:W-:Y:S01]  /*2130*/  ISETP.GE.AND P3, PT, R14, R227, PT ;  /* 0x000000e30e00720c */ /* 0x000fe20003f66270 */
[----:B------:R-:W-:-:S02]  /*2140*/  @!P0 IMAD.MOV.U32 R28, RZ, RZ, R22 ;  /* 0x000000ffff1c8224 */ /* 0x000fc400078e0016 */
[----:B--2---:R-:W-:Y:S01]  /*2150*/  @!P6 IMAD R15, R15, R10, RZ ;  /* 0x0000000a0f0fe224 */ /* 0x004fe200078e02ff */
[----:B------:R-:W-:Y:S01]  /*2160*/  @!P1 LDGSTS.E.BYPASS.LTC128B.128 [R234+0x800], desc[UR14][R36.64] ;  /* 0x0080000024ea9fae */ /* 0x000fe2000b981a0e */
[----:B------:R-:W-:Y:S02]  /*2170*/  @!P0 IMAD R13, R26, R13, R17 ;  /* 0x0000000d1a0d8224 */ /* 0x000fe400078e0211 */
[----:B------:R-:W-:Y:S01]  /*2180*/  @!P6 IMAD R11, R16, R11, R15 ;  /* 0x0000000b100be224 */ /* 0x000fe200078e020f */
[----:B------:R1:W-:Y:S01]  /*2190*/  @!P1 LDGSTS.E.BYPASS.LTC128B.128 [R234+0x4800], desc[UR14][R36.64+0x80] ;  /* 0x0480008024ea9fae */ /* 0x0003e2000b981a0e */
[----:B------:R-:W-:Y:S01]  /*21a0*/  @!P0 IMAD.WIDE.U32 R28, R26, R12, R28 ;  /* 0x0000000c1a1c8225 */ /* 0x000fe200078e001c */
[----:B------:R-:W-:-:S03]  /*21b0*/  IADD3 R12, PT, PT, R108, 0x70, RZ ;  /* 0x000000706c0c7810 */ /* 0x000fc60007ffe0ff */
[----:B------:R-:W-:Y:S01]  /*21c0*/  @!P6 IMAD.MOV.U32 R14, RZ, RZ, R22 ;  /* 0x000000ffff0ee224 */ /* 0x000fe200078e0016 */
[----:B-----5:R-:W-:Y:S01]  /*21d0*/  @!P0 LEA R40, P1, R28, R8, 0x1 ;  /* 0x000000081c288211 */ /* 0x020fe200078208ff */
[----:B------:R-:W-:Y:S01]  /*21e0*/  @!P6 IMAD.MOV.U32 R15, RZ, RZ, R23 ;  /* 0x000000ffff0fe224 */ /* 0x000fe200078e0017 */
[----:B------:R-:W-:Y:S01]  /*21f0*/  ISETP.GE.AND P2, PT, R12, R227, PT ;  /* 0x000000e30c00720c */ /* 0x000fe20003f46270 */
[----:B------:R-:W-:Y:S02]  /*2200*/  @!P0 IMAD.IADD R13, R29, 0x1, R13 ;  /* 0x000000011d0d8824 */ /* 0x000fe400078e020d */
[----:B------:R-:W-:Y:S02]  /*2210*/  @!P6 IMAD.WIDE.U32 R14, R16, R10, R14 ;  /* 0x0000000a100ee225 */ /* 0x000fe400078e000e */
[----:B------:R-:W2:Y:S01]  /*2220*/  @!P5 LDC.64 R16, c[0x0][0x3b0] ;  /* 0x0000ec00ff10db82 */ /* 0x000ea20000000a00 */
[----:B------:R-:W-:Y:S01]  /*2230*/  @!P0 LEA.HI.X R41, R28, R9, R13, 0x1, P1 ;  /* 0x000000091c298211 */ /* 0x000fe200008f0c0d */
[C---:B------:R-:W-:Y:S01]  /*2240*/  IMAD.SHL.U32 R112, R32.reuse, 0x20, RZ ;  /* 0x0000002020707824 */ /* 0x040fe200078e00ff */
[----:B------:R-:W-:Y:S01]  /*2250*/  @!P6 IADD3 R10, PT, PT, R15, R11, RZ ;  /* 0x0000000b0f0ae210 */ /* 0x000fe20007ffe0ff */
[----:B------:R-:W-:Y:S01]  /*2260*/  IMAD.SHL.U32 R114, R32, 0x10, RZ ;  /* 0x0000001020727824 */ /* 0x000fe200078e00ff */
[C---:B----4-:R-:W-:Y:S01]  /*2270*/  @!P6 LEA R38, P1, R14.reuse, R2, 0x1 ;  /* 0x000000020e26e211 */ /* 0x050fe200078208ff */
[----:B------:R-:W-:Y:S01]  /*2280*/  @!P0 LDGSTS.E.BYPASS.LTC128B.128 [R234+0x1000], desc[UR14][R40.64] ;  /* 0x0100000028ea8fae */ /* 0x000fe2000b981a0e */
[----:B------:R-:W-:Y:S01]  /*2290*/  IMAD R19, R19, UR10, RZ ;  /* 0x0000000a13137c24 */ /* 0x000fe2000f8e02ff */
[----:B------:R-:W3:Y:S01]  /*22a0*/  @!P4 LDC.64 R8, c[0x0][0x3b0] ;  /* 0x0000ec00ff08cb82 */ /* 0x000ee20000000a00 */
[----:B------:R-:W-:Y:S01]  /*22b0*/  @!P6 LEA.HI.X R39, R14, R3, R10, 0x1, P1 ;  /* 0x000000030e27e211 */ /* 0x000fe200008f0c0a */
[----:B------:R4:W-:Y:S01]  /*22c0*/  @!P0 LDGSTS.E.BYPASS.LTC128B.128 [R234+0x5000], desc[UR14][R40.64+0x80] ;  /* 0x0500008028ea8fae */ /* 0x0009e2000b981a0e */
[C---:B------:R-:W-:Y:S01]  /*22d0*/  @!P5 IADD3 R30, P1, PT, R25.reuse, 0x40, RZ ;  /* 0x00000040191ed810 */ /* 0x040fe20007f3e0ff */
[----:B------:R-:W-:Y:S01]  /*22e0*/  IMAD R19, R18, UR11, R19 ;  /* 0x0000000b12137c24 */ /* 0x000fe2000f8e0213 */
[----:B------:R-:W-:Y:S01]  /*22f0*/  @!P4 IADD3 R28, P0, PT, R25, 0x50, RZ ;  /* 0x00000050191cc810 */ /* 0x000fe20007f1e0ff */
[----:B------:R-:W-:Y:S01]  /*2300*/  @!P6 LDGSTS.E.BYPASS.LTC128B.128 [R234+0x1800], desc[UR14][R38.64] ;  /* 0x0180000026eaefae */ /* 0x000fe2000b981a0e */
[----:B------:R-:W-:Y:S01]  /*2310*/  IMAD.SHL.U32 R225, R115, 0x40, RZ ;  /* 0x0000004073e17824 */ /* 0x000fe200078e00ff */
[----:B------:R-:W5:Y:S01]  /*2320*/  @!P5 LDC.64 R2, c[0x0][0x380] ;  /* 0x0000e000ff02db82 */ /* 0x000f620000000a00 */
[--C-:B-1----:R-:W-:Y:S01]  /*2330*/  @!P5 IMAD.X R37, RZ, RZ, R27.reuse, P1 ;  /* 0x000000ffff25d224 */ /* 0x102fe200008e061b */
[C---:B------:R-:W-:Y:S01]  /*2340*/  @!P3 IADD3 R26, P1, PT, R25.reuse, 0x60, RZ ;  /* 0x00000060191ab810 */ /* 0x040fe20007f3e0ff */
[----:B------:R-:W-:Y:S01]  /*2350*/  @!P4 IMAD.X R31, RZ, RZ, R27, P0 ;  /* 0x000000ffff1fc224 */ /* 0x000fe200000e061b */
[----:B------:R-:W-:Y:S01]  /*2360*/  @!P2 IADD3 R25, P0, PT, R25, 0x70, RZ ;  /* 0x000000701919a810 */ /* 0x000fe20007f1e0ff */
[----:B------:R-:W-:Y:S01]  /*2370*/  @!P6 LDGSTS.E.BYPASS.LTC128B.128 [R234+0x5800], desc[UR14][R38.64+0x80] ;  /* 0x0580008026eaefae */ /* 0x000fe2000b981a0e */
[----:B------:R-:W-:-:S02]  /*2380*/  IMAD.SHL.U32 R226, R115, 0x20, RZ ;  /* 0x0000002073e27824 */ /* 0x000fc400078e00ff */
[----:B------:R-:W1:Y:S01]  /*2390*/  @!P4 LDC.64 R14, c[0x0][0x380] ;  /* 0x0000e000ff0ecb82 */ /* 0x000e620000000a00 */
[----:B--2---:R-:W-:Y:S02]  /*23a0*/  @!P5 IMAD R37, R37, R16, RZ ;  /* 0x000000102525d224 */ /* 0x004fe400078e02ff */
[----:B------:R-:W-:Y:S01]  /*23b0*/  @!P3 IMAD.X R29, RZ, RZ, R27, P1 ;  /* 0x000000ffff1db224 */ /* 0x000fe200008e061b */
[----:B------:R-:W-:Y:S01]  /*23c0*/  @!P2 IADD3.X R27, PT, PT, RZ, R27, RZ, P0, !PT ;  /* 0x0000001bff1ba210 */ /* 0x000fe200007fe4ff */
[C---:B------:R-:W-:Y:S01]  /*23d0*/  @!P5 IMAD R17, R30.reuse, R17, R37 ;  /* 0x000000111e11d224 */ /* 0x040fe200078e0225 */
[----:B------:R-:W-:Y:S01]  /*23e0*/  IADD3 R24, P1, PT, R21, R24, RZ ;  /* 0x0000001815187210 */ /* 0x000fe20007f3e0ff */
[----:B------:R-:W-:Y:S01]  /*23f0*/  @!P5 IMAD.WIDE.U32 R36, R30, R16, R44 ;  /* 0x000000101e24d225 */ /* 0x000fe200078e002c */
[----:B------:R-:W2:Y:S01]  /*2400*/  @!P2 LDC.64 R10, c[0x0][0x3b0] ;  /* 0x0000ec00ff0aab82 */ /* 0x000ea20000000a00 */
[----:B------:R-:W-:Y:S02]  /*2410*/  LOP3.LUT R226, R226, 0x7c00, RZ, 0xc0, !PT ;  /* 0x00007c00e2e27812 */ /* 0x000fe400078ec0ff */
[----:B------:R-:W-:-:S02]  /*2420*/  @!P5 IMAD.IADD R16, R37, 0x1, R17 ;  /* 0x000000012510d824 */ /* 0x000fc400078e0211 */
[-C--:B---3--:R-:W-:Y:S02]  /*2430*/  @!P4 IMAD R31, R31, R8.reuse, RZ ;  /* 0x000000081f1fc224 */ /* 0x088fe400078e02ff */
[----:B------:R-:W-:Y:S01]  /*2440*/  @!P4 IMAD.WIDE.U32 R42, R28, R8, R42 ;  /* 0x000000081c2ac225 */ /* 0x000fe200078e002a */
[----:B------:R-:W3:Y:S01]  /*2450*/  @!P3 LDC.64 R12, c[0x0][0x3b0] ;  /* 0x0000ec00ff0cbb82 */ /* 0x000ee20000000a00 */
[----:B-----5:R-:W-:Y:S02]  /*2460*/  @!P5 LEA R44, P0, R36, R2, 0x1 ;  /* 0x00000002242cd211 */ /* 0x020fe400078008ff */
[----:B------:R-:W-:Y:S02]  /*2470*/  @!P4 IMAD R31, R28, R9, R31 ;  /* 0x000000091c1fc224 */ /* 0x000fe400078e021f */
[----:B------:R-:W-:Y:S01]  /*2480*/  @!P5 LEA.HI.X R45, R36, R3, R16, 0x1, P0 ;  /* 0x00000003242dd211 */ /* 0x000fe200000f0c10 */
[----:B----4-:R-:W-:Y:S02]  /*2490*/  @!P3 IMAD.MOV.U32 R40, RZ, RZ, R22 ;  /* 0x000000ffff28b224 */ /* 0x010fe400078e0016 */
[----:B------:R-:W4:Y:S01]  /*24a0*/  @!P2 LDC.64 R2, c[0x0][0x380] ;  /* 0x0000e000ff02ab82 */ /* 0x000f220000000a00 */
[----:B------:R-:W-:Y:S01]  /*24b0*/  @!P4 IADD3 R31, PT, PT, R43, R31, RZ ;  /* 0x0000001f2b1fc210 */ /* 0x000fe20007ffe0ff */
[----:B------:R-:W-:Y:S01]  /*24c0*/  @!P5 LDGSTS.E.BYPASS.LTC128B.128 [R234+0x2000], desc[UR14][R44.64] ;  /* 0x020000002ceadfae */ /* 0x000fe2000b981a0e */
[----:B-1----:R-:W-:Y:S01]  /*24d0*/  @!P4 LEA R16, P0, R42, R14, 0x1 ;  /* 0x0000000e2a10c211 */ /* 0x002fe200078008ff */
[----:B------:R-:W-:-:S02]  /*24e0*/  VIADD R14, R5, 0xffffffff ;  /* 0xffffffff050e7836 */ /* 0x000fc40000000000 */
[----:B------:R-:W-:Y:S01]  /*24f0*/  @!P3 IMAD.MOV.U32 R41, RZ, RZ, R23 ;  /* 0x000000ffff29b224 */ /* 0x000fe200078e0017 */
[----:B------:R-:W-:Y:S01]  /*2500*/  @!P4 LEA.HI.X R17, R42, R15, R31, 0x1, P0 ;  /* 0x0000000f2a11c211 */ /* 0x000fe200000f0c1f */
[----:B------:R-:W1:Y:S01]  /*2510*/  @!P3 LDC.64 R8, c[0x0][0x380] ;  /* 0x0000e000ff08bb82 */ /* 0x000e620000000a00 */
[----:B------:R-:W-:Y:S01]  /*2520*/  IMAD R15, R14, -0x20, R35 ;  /* 0xffffffe00e0f7824 */ /* 0x000fe200078e0223 */
[----:B------:R-:W-:Y:S01]  /*2530*/  @!P5 LDGSTS.E.BYPASS.LTC128B.128 [R234+0x6000], desc[UR14][R44.64+0x80] ;  /* 0x060000802ceadfae */ /* 0x000fe2000b981a0e */
[-C--:B--2---:R-:W-:Y:S02]  /*2540*/  @!P2 IMAD R28, R27, R10.reuse, RZ ;  /* 0x0000000a1b1ca224 */ /* 0x084fe400078e02ff */
[----:B------:R-:W-:Y:S01]  /*2550*/  @!P2 IMAD.WIDE.U32 R22, R25, R10, R22 ;  /* 0x0000000a1916a225 */ /* 0x000fe200078e0016 */
[-C--:B------:R-:W-:Y:S01]  /*2560*/  ISETP.GE.AND P5, PT, R108, R15.reuse, PT ;  /* 0x0000000f6c00720c */ /* 0x080fe20003fa6270 */
[----:B------:R-:W-:Y:S01]  /*2570*/  @!P4 LDGSTS.E.BYPASS.LTC128B.128 [R234+0x2800], desc[UR14][R16.64] ;  /* 0x0280000010eacfae */ /* 0x000fe2000b981a0e */
[----:B------:R-:W-:Y:S01]  /*2580*/  ISETP.GE.AND P0, PT, R4, R15, PT ;  /* 0x0000000f0400720c */ /* 0x000fe20003f06270 */
[----:B---3--:R-:W-:-:S02]  /*2590*/  @!P3 IMAD R29, R29, R12, RZ ;  /* 0x0000000c1d1db224 */ /* 0x008fc400078e02ff */
[----:B------:R-:W-:Y:S01]  /*25a0*/  @!P2 IMAD R11, R25, R11, R28 ;  /* 0x0000000b190ba224 */ /* 0x000fe200078e021c */
[----:B------:R-:W-:Y:S01]  /*25b0*/  @!P4 LDGSTS.E.BYPASS.LTC128B.128 [R234+0x6800], desc[UR14][R16.64+0x80] ;  /* 0x0680008010eacfae */ /* 0x000fe2000b981a0e */
[C---:B------:R-:W-:Y:S02]  /*25c0*/  @!P3 IMAD R13, R26.reuse, R13, R29 ;  /* 0x0000000d1a0db224 */ /* 0x040fe400078e021d */
[----:B------:R-:W-:-:S04]  /*25d0*/  @!P3 IMAD.WIDE.U32 R40, R26, R12, R40 ;  /* 0x0000000c1a28b225 */ /* 0x000fc800078e0028 */
[----:B------:R-:W-:Y:S01]  /*25e0*/  IMAD.X R25, RZ, RZ, R20, P1 ;  /* 0x000000ffff197224 */ /* 0x000fe200008e0614 */
[----:B----4-:R-:W-:Y:S01]  /*25f0*/  @!P2 LEA R2, P1, R22, R2, 0x1 ;  /* 0x000000021602a211 */ /* 0x010fe200078208ff */
[----:B------:R-:W-:Y:S01]  /*2600*/  @!P2 IMAD.IADD R11, R23, 0x1, R11 ;  /* 0x00000001170ba824 */ /* 0x000fe200078e020b */
[----:B------:R-:W-:Y:S01]  /*2610*/  @!P3 IADD3 R13, PT, PT, R41, R13, RZ ;  /* 0x0000000d290db210 */ /* 0x000fe20007ffe0ff */
[----:B------:R-:W-:Y:S01]  /*2620*/  IMAD R10, R111, R14, RZ ;  /* 0x0000000e6f0a7224 */ /* 0x000fe200078e02ff */
[----:B-1----:R-:W-:Y:S01]  /*2630*/  @!P3 LEA R8, P6, R40, R8, 0x1 ;  /* 0x000000082808b211 */ /* 0x002fe200078c08ff */
[----:B------:R-:W-:Y:S01]  /*2640*/  IMAD.WIDE.U32 R20, R112, R14, RZ ;  /* 0x0000000e70147225 */ /* 0x000fe200078e00ff */
[----:B------:R-:W-:Y:S02]  /*2650*/  @!P2 LEA.HI.X R3, R22, R3, R11, 0x1, P1 ;  /* 0x000000031603a211 */ /* 0x000fe400008f0c0b */
[----:B------:R-:W-:Y:S01]  /*2660*/  @!P3 LEA.HI.X R9, R40, R9, R13, 0x1, P6 ;  /* 0x000000092809b211 */ /* 0x000fe200030f0c0d */
[----:B------:R-:W-:Y:S01]  /*2670*/  IMAD.IADD R11, R21, 0x1, R10 ;  /* 0x00000001150b7824 */ /* 0x000fe200078e020a */
[----:B------:R-:W-:Y:S01]  /*2680*/  @!P5 LEA R12, P6, R20, R231, 0x1 ;  /* 0x000000e7140cd211 */ /* 0x000fe200078c08ff */
[----:B------:R-:W-:Y:S01]  /*2690*/  IMAD.WIDE.U32 R24, R108, R6, R24 ;  /* 0x000000066c187225 */ /* 0x000fe200078e0018 */
[----:B------:R-:W-:Y:S01]  /*26a0*/  @!P0 IADD3 R10, P1, PT, R114, R20, RZ ;  /* 0x00000014720a8210 */ /* 0x000fe20007f3e0ff */
[----:B------:R-:W-:Y:S01]  /*26b0*/  @!P3 LDGSTS.E.BYPASS.LTC128B.128 [R234+0x3000], desc[UR14][R8.64] ;  /* 0x0300000008eabfae */ /* 0x000fe2000b981a0e */
[-C--:B------:R-:W-:Y:S01]  /*26c0*/  @!P5 LEA.HI.X R13, R20, R230.reuse, R11, 0x1, P6 ;  /* 0x000000e6140dd211 */ /* 0x080fe200030f0c0b */
[----:B------:R-:W-:Y:S01]  /*26d0*/  IMAD R21, R108, R7, R25 ;  /* 0x000000076c157224 */ /* 0x000fe200078e0219 */
[----:B------:R-:W-:Y:S01]  /*26e0*/  @!P0 IADD3.X R11, PT, PT, R113, R11, RZ, P1, !PT ;  /* 0x0000000b710b8210 */ /* 0x000fe20000ffe4ff */
[----:B------:R1:W-:Y:S01]  /*26f0*/  @!P3 LDGSTS.E.BYPASS.LTC128B.128 [R234+0x7000], desc[UR14][R8.64+0x80] ;  /* 0x0700008008eabfae */ /* 0x0003e2000b981a0e */
[----:B------:R-:W-:Y:S01]  /*2700*/  @!P0 LEA R22, P1, R10, R231, 0x1 ;  /* 0x000000e70a168211 */ /* 0x000fe200078208ff */
[----:B------:R-:W-:Y:S01]  /*2710*/  IMAD.MOV.U32 R20, RZ, RZ, R24 ;  /* 0x000000ffff147224 */ /* 0x000fe200078e0018 */
[----:B------:R-:W-:Y:S01]  /*2720*/  ISETP.GE.AND P6, PT, R4, R15, PT ;  /* 0x0000000f0400720c */ /* 0x000fe20003fc6270 */
[----:B------:R-:W-:Y:S01]  /*2730*/  @!P2 LDGSTS.E.BYPASS.LTC128B.128 [R234+0x3800], desc[UR14][R2.64] ;  /* 0x0380000002eaafae */ /* 0x000fe2000b981a0e */
[----:B------:R-:W-:Y:S01]  /*2740*/  @!P0 LEA.HI.X R23, R10, R230, R11, 0x1, P1 ;  /* 0x000000e60a178211 */ /* 0x000fe200008f0c0b */
[----:B------:R-:W-:Y:S01]  /*2750*/  IMAD.WIDE.U32 R20, R18, UR10, R20 ;  /* 0x0000000a12147c25 */ /* 0x000fe2000f8e0014 */
[C---:B------:R-:W-:Y:S01]  /*2760*/  SHF.L.U64.HI R11, R6.reuse, 0x5, R7 ;  /* 0x00000005060b7819 */ /* 0x040fe20000010207 */
[----:B------:R2:W-:Y:S01]  /*2770*/  @!P2 LDGSTS.E.BYPASS.LTC128B.128 [R234+0x7800], desc[UR14][R2.64+0x80] ;  /* 0x0780008002eaafae */ /* 0x0005e2000b981a0e */
[----:B------:R-:W-:Y:S01]  /*2780*/  LOP3.LUT R4, R225, 0x200, RZ, 0xc0, !PT ;  /* 0x00000200e1047812 */ /* 0x000fe200078ec0ff */
[----:B------:R-:W-:Y:S01]  /*2790*/  IMAD.SHL.U32 R15, R6, 0x20, RZ ;  /* 0x00000020060f7824 */ /* 0x000fe200078e00ff */
[----:B------:R-:W-:Y:S01]  /*27a0*/  IADD3 R19, PT, PT, R21, R19, RZ ;  /* 0x0000001315137210 */ /* 0x000fe20007ffe0ff */
[----:B------:R-:W-:Y:S01]  /*27b0*/  @!P5 LDGSTS.E.BYPASS.LTC128B.128 [R234+0x8000], desc[UR14][R12.64] ;  /* 0x080000000ceadfae */ /* 0x000fe2000b981a0e */
[-C--:B------:R-:W-:Y:S01]  /*27c0*/  IMAD R11, R11, R14.reuse, RZ ;  /* 0x0000000e0b0b7224 */ /* 0x080fe200078e02ff */
[C---:B------:R-:W-:Y:S01]  /*27d0*/  LEA R229, P1, R20.reuse, UR6, 0x1 ;  /* 0x0000000614e57c11 */ /* 0x040fe2000f8208ff */
[----:B------:R-:W-:Y:S01]  /*27e0*/  IMAD.WIDE.U32 R14, R15, R14, RZ ;  /* 0x0000000e0f0e7225 */ /* 0x000fe200078e00ff */
[----:B------:R-:W-:Y:S01]  /*27f0*/  @!P5 LDGSTS.E.BYPASS.LTC128B.128 [R234+0x9000], desc[UR14][R12.64+0x80] ;  /* 0x090000800ceadfae */ /* 0x000fe2000b981a0e */
[----:B------:R-:W3:Y:S01]  /*2800*/  LDCU UR6, c[0x0][0x50c] ;  /* 0x0000a180ff0677ac */ /* 0x000ee20008000800 */
[----:B------:R-:W-:-:S02]  /*2810*/  LEA.HI.X R228, R20, UR7, R19, 0x1, P1 ;  /* 0x0000000714e47c11 */ /* 0x000fc400088f0c13 */
[----:B------:R-:W-:Y:S01]  /*2820*/  @!P0 LDGSTS.E.BYPASS.LTC128B.128 [R234+0x8800], desc[UR14][R22.64] ;  /* 0x0880000016ea8fae */ /* 0x000fe2000b981a0e */
[----:B------:R-:W-:-:S03]  /*2830*/  @!P5 LEA R10, P1, R14, R229, 0x1 ;  /* 0x000000e50e0ad211 */ /* 0x000fc600078208ff */
[----:B------:R-:W-:Y:S01]  /*2840*/  @!P0 LDGSTS.E.BYPASS.LTC128B.128 [R234+0x9800], desc[UR14][R22.64+0x80] ;  /* 0x0980008016ea8fae */ /* 0x000fe2000b981a0e */
[----:B-1----:R-:W-:-:S03]  /*2850*/  LOP3.LUT R9, R225, 0x1c0, RZ, 0xc0, !PT ;  /* 0x000001c0e1097812 */ /* 0x002fc600078ec0ff */
[----:B------:R-:W0:Y:S01]  /*2860*/  LDGDEPBAR ;  /* 0x00000000000079af */ /* 0x000e220000000000 */
[----:B------:R-:W-:Y:S02]  /*2870*/  LOP3.LUT R225, R225, 0x400, RZ, 0xc0, !PT ;  /* 0x00000400e1e17812 */ /* 0x000fe400078ec0ff */
[----:B------:R-:W-:Y:S01]  /*2880*/  LOP3.LUT R0, R9, 0x38, R0, 0xf8, !PT ;  /* 0x0000003809007812 */ /* 0x000fe200078ef800 */
[----:B--2---:R-:W-:Y:S01]  /*2890*/  IMAD.IADD R3, R15, 0x1, R11 ;  /* 0x000000010f037824 */ /* 0x004fe200078e020b */
[----:B------:R-:W-:Y:S02]  /*28a0*/  @!P6 LEA R2, P0, R6, R14, 0x4 ;  /* 0x0000000e0602e211 */ /* 0x000fe400078020ff */
[----:B------:R-:W-:Y:S02]  /*28b0*/  LOP3.LUT R109, R0, 0x8, R116, 0x78, !PT ;  /* 0x00000008006d7812 */ /* 0x000fe400078e7874 */
[----:B------:R-:W-:Y:S02]  /*28c0*/  @!P5 LEA.HI.X R11, R14, R228, R3, 0x1, P1 ;  /* 0x000000e40e0bd211 */ /* 0x000fe400008f0c03 */
[----:B------:R-:W-:-:S02]  /*28d0*/  @!P6 LEA.HI.X R3, R6, R3, R7, 0x4, P0 ;  /* 0x000000030603e211 */ /* 0x000fc400000f2407 */
[----:B------:R-:W-:Y:S02]  /*28e0*/  @!P6 LEA R8, P0, R2, R229, 0x1 ;  /* 0x000000e50208e211 */ /* 0x000fe400078008ff */
[----:B------:R-:W-:Y:S02]  /*28f0*/  LOP3.LUT R0, R0, 0x8, R115, 0x78, !PT ;  /* 0x0000000800007812 */ /* 0x000fe400078e7873 */
[----:B------:R-:W-:Y:S02]  /*2900*/  IADD3 R226, PT, PT, R109, R4, R226 ;  /* 0x000000046de27210 */ /* 0x000fe40007ffe0e2 */
[----:B------:R-:W-:Y:S01]  /*2910*/  @!P6 LEA.HI.X R9, R2, R228, R3, 0x1, P0 ;  /* 0x000000e40209e211 */ /* 0x000fe200000f0c03 */
[----:B------:R-:W-:Y:S01]  /*2920*/  IMAD R225, R0, 0x2, R225 ;  /* 0x0000000200e17824 */ /* 0x000fe200078e02e1 */
[----:B------:R-:W-:-:S04]  /*2930*/  DEPBAR.LE SB0, 0x0 ;  /* 0x000080000000791a */ /* 0x000fc80000000000 */
[----:B------:R-:W-:Y:S01]  /*2940*/  BAR.SYNC.DEFER_BLOCKING 0x0 ;  /* 0x0000000000007b1d */ /* 0x000fe20000010000 */
[----:B------:R-:W-:Y:S01]  /*2950*/  LEA R226, R226, UR5, 0x1 ;  /* 0x00000005e2e27c11 */ /* 0x000fe2000f8e08ff */
[----:B------:R-:W-:Y:S01]  /*2960*/  VIADD R4, R225, UR5 ;  /* 0x00000005e1047c36 */ /* 0x000fe20008000000 */
[----:B------:R-:W-:Y:S02]  /*2970*/  MOV R3, 0x10 ;  /* 0x0000001000037802 */ /* 0x000fe40000000f00 */
        /* <DEDUP_REMOVED lines=9> */
[----:B------:R-:W-:-:S03]  /*2a10*/  LOP3.LUT P5, RZ, R115, 0x2, RZ, 0xc0, !PT ;  /* 0x0000000273ff7812 */ /* 0x000fc600078ac0ff */
[----:B------:R-:W-:Y:S01]  /*2a20*/  @P6 STS.128 [R234+0xa800], RZ ;  /* 0x00a800ffea006388 */ /* 0x000fe20000000c00 */
[----:B------:R-:W-:-:S03]  /*2a30*/  SEL R3, R3, 0xfffffff0, !P5 ;  /* 0xfffffff003037807 */ /* 0x000fc60006800000 */
[----:B------:R-:W-:Y:S02]  /*2a40*/  @P6 STS.128 [R234+0xb800], RZ ;  /* 0x00b800ffea006388 */ /* 0x000fe40000000c00 */
[C---:B------:R-:W-:Y:S02]  /*2a50*/  IMAD R224, R3.reuse, 0x2, R226 ;  /* 0x0000000203e07824 */ /* 0x040fe400078e02e2 */
[----:B------:R-:W-:Y:S01]  /*2a60*/  @!PT LDS RZ, [RZ] ;  /* 0x00000000fffff984 */ /* 0x000fe20000000800 */
[----:B------:R-:W-:Y:S01]  /*2a70*/  @!PT LDS RZ, [RZ] ;  /* 0x00000000fffff984 */ /* 0x000fe20000000800 */
[----:B------:R-:W-:Y:S01]  /*2a80*/  @!PT LDS RZ, [RZ] ;  /* 0x00000000fffff984 */ /* 0x000fe20000000800 */
[----:B------:R-:W-:Y:S01]  /*2a90*/  @!P6 LDGSTS.E.BYPASS.LTC128B.128 [R234+0xa800], desc[UR14][R8.64] ;  /* 0x0a80000008eaefae */ /* 0x000fe2000b981a0e */
[----:B------:R-:W-:-:S03]  /*2aa0*/  IMAD R221, R3, 0x2, R4 ;  /* 0x0000000203dd7824 */ /* 0x000fc600078e0204 */
[----:B------:R1:W-:Y:S01]  /*2ab0*/  @!P6 LDGSTS.E.BYPASS.LTC128B.128 [R234+0xb800], desc[UR14][R8.64+0x80] ;  /* 0x0b80008008eaefae */ /* 0x0003e2000b981a0e */
[----:B------:R-:W-:-:S03]  /*2ac0*/  LOP3.LUT P6, RZ, R115, 0x4, RZ, 0xc0, !PT ;  /* 0x0000000473ff7812 */ /* 0x000fc600078cc0ff */
[----:B------:R-:W-:Y:S04]  /*2ad0*/  LDSM.16.M88.4 R16, [R226] ;  /* 0x00000000e210783b */ /* 0x000fe80000000200 */
[----:B------:R-:W2:Y:S04]  /*2ae0*/  LDSM.16.M88.4 R68, [R225+UR5+0x8000] ;  /* 0x00800005e144783b */ /* 0x000ea80008000200 */
[----:B------:R-:W4:Y:S04]  /*2af0*/  LDSM.16.M88.4 R24, [R226+0x2000] ;  /* 0x00200000e218783b */ /* 0x000f280000000200 */
[----:B------:R-:W5:Y:S04]  /*2b00*/  LDSM.16.M88.4 R36, [R225+UR5+0x8800] ;  /* 0x00880005e124783b */ /* 0x000f680008000200 */
[----:B------:R-:W-:Y:S04]  /*2b10*/  LDSM.16.M88.4 R88, [R224] ;  /* 0x00000000e058783b */ /* 0x000fe80000000200 */
[----:B------:R-:W3:Y:S01]  /*2b20*/  LDSM.16.M88.4 R44, [R221+0x8000] ;  /* 0x00800000dd2c783b */ /* 0x000ee20000000200 */
[----:B-1----:R-:W-:-:S03]  /*2b30*/  SEL R9, R110, 0xffffffe0, !P6 ;  /* 0xffffffe06e097807 */ /* 0x002fc60007000000 */
[----:B------:R-:W1:Y:S02]  /*2b40*/  LDSM.16.M88.4 R60, [R224+0x2000] ;  /* 0x00200000e03c783b */ /* 0x000e640000000200 */
[C---:B------:R-:W-:Y:S02]  /*2b50*/  IMAD R0, R9.reuse, 0x2, R4 ;  /* 0x0000000209007824 */ /* 0x040fe400078e0204 */
[----:B------:R-:W1:Y:S01]  /*2b60*/  LDSM.16.M88.4 R28, [R221+0x8800] ;  /* 0x00880000dd1c783b */ /* 0x000e620000000200 */
[----:B------:R-:W-:Y:S02]  /*2b70*/  IMAD R2, R9, 0x2, R226 ;  /* 0x0000000209027824 */ /* 0x000fe400078e02e2 */
[C---:B------:R-:W-:Y:S01]  /*2b80*/  IMAD R220, R3.reuse, 0x2, R0 ;  /* 0x0000000203dc7824 */ /* 0x040fe200078e0200 */
[----:B------:R-:W-:Y:S02]  /*2b90*/  LDSM.16.M88.4 R104, [R0+0x8000] ;  /* 0x008000000068783b */ /* 0x000fe40000000200 */
[----:B------:R-:W-:-:S02]  /*2ba0*/  LEA R223, R3, R2, 0x1 ;  /* 0x0000000203df7211 */ /* 0x000fc400078e08ff */
[----:B------:R-:W1:Y:S04]  /*2bb0*/  LDSM.16.M88.4 R8, [R2] ;  /* 0x000000000208783b */ /* 0x000e680000000200 */
[----:B------:R-:W1:Y:S01]  /*2bc0*/  LDSM.16.M88.4 R12, [R2+0x2000] ;  /* 0x00200000020c783b */ /* 0x000e620000000200 */
        /* <DEDUP_REMOVED lines=16> */
[-C--:B---3--:R-:W-:Y:S08]  /*2cd0*/  HMMA.16816.F32.BF16 R20, R88, R44.reuse, R20 ;  /* 0x0000002c5814723c */ /* 0x088ff00000041814 */
[----:B-1----:R-:W-:Y:S08]  /*2ce0*/  HMMA.16816.F32.BF16 R40, R60, R44, R40 ;  /* 0x0000002c3c28723c */ /* 0x002ff00000041828 */
[----:B------:R-:W-:Y:S01]  /*2cf0*/  HMMA.16816.F32.BF16 R16, R16, R38, RZ ;  /* 0x000000261010723c */ /* 0x000fe200000418ff */
[----:B------:R-:W-:Y:S07]  /*2d00*/  LDSM.16.M88.4 R36, [R224+0x4000] ;  /* 0x00400000e024783b */ /* 0x000fee0000000200 */
[-C--:B------:R-:W-:Y:S08]  /*2d10*/  HMMA.16816.F32.BF16 R72, R60, R46.reuse, R72 ;  /* 0x0000002e3c48723c */ /* 0x080ff00000041848 */
[----:B------:R-:W-:Y:S01]  /*2d20*/  HMMA.16816.F32.BF16 R68, R88, R46, R68 ;  /* 0x0000002e5844723c */ /* 0x000fe20000041844 */
[----:B------:R-:W1:Y:S07]  /*2d30*/  LDSM.16.M88.4 R44, [R225+UR5+0x9800] ;  /* 0x00980005e12c783b */ /* 0x000e6e0008000200 */
[C---:B------:R-:W-:Y:S08]  /*2d40*/  HMMA.16816.F32.BF16 R64, R60.reuse, R28, R64 ;  /* 0x0000001c3c40723c */ /* 0x040ff00000041840 */
[----:B------:R-:W-:Y:S01]  /*2d50*/  HMMA.16816.F32.BF16 R60, R60, R30, R24 ;  /* 0x0000001e3c3c723c */ /* 0x000fe20000041818 */
[----:B------:R-:W3:Y:S07]  /*2d60*/  LDSM.16.M88.4 R24, [R221+0x9000] ;  /* 0x00900000dd18783b */ /* 0x000eee0000000200 */
[----:B------:R-:W-:Y:S08]  /*2d70*/  HMMA.16816.F32.BF16 R92, R88, R28, R92 ;  /* 0x0000001c585c723c */ /* 0x000ff0000004185c */
[-C--:B------:R-:W-:Y:S08]  /*2d80*/  HMMA.16816.F32.BF16 R20, R8, R104.reuse, R20 ;  /* 0x000000680814723c */ /* 0x080ff00000041814 */
[----:B------:R-:W-:Y:S08]  /*2d90*/  HMMA.16816.F32.BF16 R40, R12, R104, R40 ;  /* 0x000000680c28723c */ /* 0x000ff00000041828 */
[----:B------:R-:W-:Y:S01]  /*2da0*/  HMMA.16816.F32.BF16 R88, R88, R30, R16 ;  /* 0x0000001e5858723c */ /* 0x000fe20000041810 */
[----:B------:R-:W5:Y:S04]  /*2db0*/  LDSM.16.M88.4 R28, [R224+0x6000] ;  /* 0x00600000e01c783b */ /* 0x000f680000000200 */
        /* <DEDUP_REMOVED lines=10> */
[----:B------:R-:W4:Y:S04]  /*2e60*/  LDSM.16.M88.4 R96, [R2+0x6000] ;  /* 0x006000000260783b */ /* 0x000f280000000200 */
[----:B------:R-:W-:Y:S03]  /*2e70*/  LDSM.16.M88.4 R8, [R223+0x4000] ;  /* 0x00400000df08783b */ /* 0x000fe60000000200 */
[-C--:B------:R-:W-:Y:S08]  /*2e80*/  HMMA.16816.F32.BF16 R72, R80, R102.reuse, R72 ;  /* 0x000000665048723c */ /* 0x080ff00000041848 */
[----:B------:R-:W-:Y:S08]  /*2e90*/  HMMA.16816.F32.BF16 R68, R84, R102, R68 ;  /* 0x000000665444723c */ /* 0x000ff00000041844 */
[C---:B------:R-:W-:Y:S08]  /*2ea0*/  HMMA.16816.F32.BF16 R64, R80.reuse, R76, R64 ;  /* 0x0000004c5040723c */ /* 0x040ff00000041840 */
[----:B------:R-:W-:Y:S08]  /*2eb0*/  HMMA.16816.F32.BF16 R60, R80, R78, R60 ;  /* 0x0000004e503c723c */ /* 0x000ff0000004183c */
        /* <DEDUP_REMOVED lines=8> */
[-C--:B---3--:R-:W-:Y:S01]  /*2f40*/  HMMA.16816.F32.BF16 R80, R36, R24.reuse, R20 ;  /* 0x000000182450723c */ /* 0x088fe20000041814 */
[----:B------:R-:W-:Y:S07]  /*2f50*/  LDSM.16.M88.4 R20, [R220+0x9000] ;  /* 0x00900000dc14783b */ /* 0x000fee0000000200 */
[----:B-----5:R-:W-:Y:S01]  /*2f60*/  HMMA.16816.F32.BF16 R52, R28, R24, R40 ;  /* 0x000000181c34723c */ /* 0x020fe20000041828 */
        /* <DEDUP_REMOVED lines=14> */
[----:B------:R-:W-:Y:S01]  /*3050*/  HMMA.16816.F32.BF16 R60, R28, R46, R60 ;  /* 0x0000002e1c3c723c */ /* 0x000fe2000004183c */
[----:B------:R-:W-:-:S04]  /*3060*/  SHF.R.U32.HI R30, RZ, 0x2, R115 ;  /* 0x00000002ff1e7819 */ /* 0x000fc80000011673 */
[----:B------:R-:W-:-:S03]  /*3070*/  LOP3.LUT R30, R30, 0x7, RZ, 0xc0, !PT ;  /* 0x000000071e1e7812 */ /* 0x000fc600078ec0ff */
[----:B------:R-:W-:Y:S01]  /*3080*/  HMMA.16816.F32.BF16 R92, R36, R44, R92 ;  /* 0x0000002c245c723c */ /* 0x000fe2000004185c */
[----:B------:R-:W-:-:S04]  /*3090*/  IADD3 R30, PT, PT, -R118, R117, R30 ;  /* 0x00000075761e7210 */ /* 0x000fc80007ffe11e */
[----:B------:R-:W-:-:S03]  /*30a0*/  IADD3 R30, PT, PT, R30, R34, R35 ;  /* 0x000000221e1e7210 */ /* 0x000fc60007ffe023 */
[----:B------:R-:W-:Y:S01]  /*30b0*/  HMMA.16816.F32.BF16 R52, R40, R20, R52 ;  /* 0x000000142834723c */ /* 0x000fe20000041834 */
[----:B------:R-:W-:-:S07]  /*30c0*/  VIADDMNMX R34, R30, 0x40, R35, PT ;  /* 0x000000401e227846 */ /* 0x000fce0003800123 */
[----:B------:R-:W-:Y:S08]  /*30d0*/  HMMA.16816.F32.BF16 R72, R40, R22, R72 ;  /* 0x000000162848723c */ /* 0x000ff00000041848 */
[----:B--2---:R-:W-:Y:S03]  /*30e0*/  HMMA.16816.F32.BF16 R64, R96, R12, R64 ;  /* 0x0000000c6040723c */ /* 0x004fe60000041840 */
[----:B------:R-:W-:Y:S01]  /*30f0*/  FMUL.FTZ R2, R52, UR6 ;  /* 0x0000000634027c20 */ /* 0x000fe20008410000 */
[----:B------:R-:W-:Y:S01]  /*3100*/  FMUL.FTZ R50, R53, UR6 ;  /* 0x0000000635327c20 */ /* 0x000fe20008410000 */
[----:B------:R-:W-:-:S03]  /*3110*/  FMUL.FTZ R0, R55, UR6 ;  /* 0x0000000637007c20 */ /* 0x000fc60008410000 */
[----:B------:R-:W-:Y:S01]  /*3120*/  HMMA.16816.F32.BF16 R60, R96, R14, R60 ;  /* 0x0000000e603c723c */ /* 0x000fe2000004183c */
[----:B------:R-:W1:Y:S07]  /*3130*/  MUFU.TANH R2, R2 ;  /* 0x0000000200027308 */ /* 0x000e6e0000002400 */
[----:B------:R-:W-:Y:S01]  /*3140*/  HMMA.16816.F32.BF16 R92, R16, R12, R92 ;  /* 0x0000000c105c723c */ /* 0x000fe2000004185c */
[----:B------:R-:W-:Y:S01]  /*3150*/  FMUL.FTZ R12, R72, UR6 ;  /* 0x00000006480c7c20 */ /* 0x000fe20008410000 */
[----:B------:R-:W2:Y:S06]  /*3160*/  MUFU.TANH R50, R50 ;  /* 0x0000003200327308 */ /* 0x000eac0000002400 */
[C---:B------:R-:W-:Y:S02]  /*3170*/  HMMA.16816.F32.BF16 R64, R40.reuse, R24, R64 ;  /* 0x000000182840723c */ /* 0x040fe40000041840 */
[----:B------:R-:W3:Y:S06]  /*3180*/  MUFU.TANH R12, R12 ;  /* 0x0000000c000c7308 */ /* 0x000eec0000002400 */
[----:B------:R-:W-:Y:S02]  /*3190*/  HMMA.16816.F32.BF16 R60, R40, R26, R60 ;  /* 0x0000001a283c723c */ /* 0x000fe4000004183c */
[----:B------:R-:W-:Y:S06]  /*31a0*/  MUFU.TANH R0, R0 ;  /* 0x0000000000007308 */ /* 0x000fec0000002400 */
[----:B------:R-:W-:Y:S01]  /*31b0*/  HMMA.16816.F32.BF16 R88, R36, R46, R88 ;  /* 0x0000002e2458723c */ /* 0x000fe20000041858 */
[----:B------:R-:W-:-:S02]  /*31c0*/  IMAD.SHL.U32 R36, R115, 0x2, RZ ;  /* 0x0000000273247824 */ /* 0x000fc400078e00ff */
[----:B------:R-:W-:Y:S01]  /*31d0*/  FMUL.FTZ R42, R64, UR6 ;  /* 0x00000006402a7c20 */ /* 0x000fe20008410000 */
[----:B------:R-:W-:Y:S02]  /*31e0*/  FMUL.FTZ R65, R65, UR6 ;  /* 0x0000000641417c20 */ /* 0x000fe40008410000 */
[----:B------:R-:W-:Y:S02]  /*31f0*/  LOP3.LUT R36, R36, 0x6, RZ, 0xc0, !PT ;  /* 0x0000000624247812 */ /* 0x000fe400078ec0ff */
[----:B------:R-:W-:Y:S01]  /*3200*/  HMMA.16816.F32.BF16 R68, R8, R22, R68 ;  /* 0x000000160844723c */ /* 0x000fe20000041844 */
[----:B------:R-:W-:Y:S01]  /*3210*/  FMUL.FTZ R22, R73, UR6 ;  /* 0x0000000649167c20 */ /* 0x000fe20008410000 */
[----:B------:R-:W-:Y:S01]  /*3220*/  MUFU.TANH R42, R42 ;  /* 0x0000002a002a7308 */ /* 0x000fe20000002400 */
[----:B------:R-:W-:Y:S01]  /*3230*/  FMUL.FTZ R44, R60, UR6 ;  /* 0x000000063c2c7c20 */ /* 0x000fe20008410000 */
[----:B------:R-:W-:-:S04]  /*3240*/  IMAD R217, R5, 0x20, R36 ;  /* 0x0000002005d97824 */ /* 0x000fc800078e0224 */
[C---:B------:R-:W-:Y:S01]  /*3250*/  HMMA.16816.F32.BF16 R80, R8.reuse, R20, R80 ;  /* 0x000000140850723c */ /* 0x040fe20000041850 */
[C---:B------:R-:W-:Y:S01]  /*3260*/  VIADD R45, R217.reuse, 0xffffffe8 ;  /* 0xffffffe8d92d7836 */ /* 0x040fe20000000000 */
[----:B------:R-:W4:Y:S01]  /*3270*/  MUFU.TANH R22, R22 ;  /* 0x0000001600167308 */ /* 0x000f220000002400 */
[C---:B------:R-:W-:Y:S01]  /*3280*/  VIADD R43, R217.reuse, 0xffffffe9 ;  /* 0xffffffe9d92b7836 */ /* 0x040fe20000000000 */
[C---:B------:R-:W-:Y:S01]  /*3290*/  IADD3 R47, PT, PT, R217.reuse, -0x1f, RZ ;  /* 0xffffffe1d92f7810 */ /* 0x040fe20007ffe0ff */
[----:B------:R-:W-:Y:S01]  /*32a0*/  VIADD R41, R217, 0xfffffff0 ;  /* 0xfffffff0d9297836 */ /* 0x000fe20000000000 */
[-C--:B------:R-:W-:Y:S01]  /*32b0*/  ISETP.GE.AND P0, PT, R45, R34.reuse, PT ;  /* 0x000000222d00720c */ /* 0x080fe20003f06270 */
[----:B------:R-:W-:Y:S01]  /*32c0*/  FMUL.FTZ R20, R54, UR6 ;  /* 0x0000000636147c20 */ /* 0x000fe20008410000 */
[----:B------:R-:W-:Y:S01]  /*32d0*/  HMMA.16816.F32.BF16 R92, R8, R24, R92 ;  /* 0x00000018085c723c */ /* 0x000fe2000004185c */
[-C--:B------:R-:W-:Y:S01]  /*32e0*/  ISETP.GE.AND P1, PT, R47, R34.reuse, PT ;  /* 0x000000222f00720c */ /* 0x080fe20003f26270 */
[----:B------:R-:W-:Y:S01]  /*32f0*/  MUFU.TANH R44, R44 ;  /* 0x0000002c002c7308 */ /* 0x000fe20000002400 */
[----:B------:R-:W-:Y:S01]  /*3300*/  ISETP.GE.AND P4, PT, R43, R34, PT ;  /* 0x000000222b00720c */ /* 0x000fe20003f86270 */
[----:B------:R-:W-:Y:S01]  /*3310*/  FMUL.FTZ R28, R68, UR6 ;  /* 0x00000006441c7c20 */ /* 0x000fe20008410000 */
[----:B------:R-:W-:Y:S01]  /*3320*/  FMUL.FTZ R29, R69, UR6 ;  /* 0x00000006451d7c20 */ /* 0x000fe20008410000 */
[----:B------:R-:W-:Y:S01]  /*3330*/  FMUL.FTZ R23, R70, UR6 ;  /* 0x0000000646177c20 */ /* 0x000fe20008410000 */
[----:B------:R-:W-:Y:S01]  /*3340*/  FMUL.FTZ R13, R71, UR6 ;  /* 0x00000006470d7c20 */ /* 0x000fe20008410000 */
[----:B------:R-:W-:Y:S01]  /*3350*/  HMMA.16816.F32.BF16 R88, R16, R14, R88 ;  /* 0x0000000e1058723c */ /* 0x000fe20000041858 */
[----:B------:R-:W-:Y:S01]  /*3360*/  FMUL.FTZ R16, R61, UR6 ;  /* 0x000000063d107c20 */ /* 0x000fe20008410000 */
[----:B------:R-:W5:Y:S01]  /*3370*/  MUFU.TANH R15, R65 ;  /* 0x00000041000f7308 */ /* 0x000f620000002400 */
[----:B------:R-:W-:-:S02]  /*3380*/  VIADD R19, R217, 0xffffffe0 ;  /* 0xffffffe0d9137836 */ /* 0x000fc40000000000 */
[----:B------:R-:W-:Y:S01]  /*3390*/  FMUL.FTZ R3, R80, UR6 ;  /* 0x0000000650037c20 */ /* 0x000fe20008410000 */
[----:B------:R-:W-:Y:S01]  /*33a0*/  FMUL.FTZ R48, R81, UR6 ;  /* 0x0000000651307c20 */ /* 0x000fe20008410000 */
[----:B------:R-:W-:Y:S01]  /*33b0*/  FMUL.FTZ R21, R82, UR6 ;  /* 0x0000000652157c20 */ /* 0x000fe20008410000 */
[----:B------:R-:W-:Y:S01]  /*33c0*/  FMUL.FTZ R49, R83, UR6 ;  /* 0x0000000653317c20 */ /* 0x000fe20008410000 */
[----:B------:R-:W-:Y:S01]  /*33d0*/  ISETP.GE.AND P2, PT, R19, R34, PT ;  /* 0x000000221300720c */ /* 0x000fe20003f46270 */
[----:B------:R-:W-:Y:S01]  /*33e0*/  FMUL.FTZ R24, R74, UR6 ;  /* 0x000000064a187c20 */ /* 0x000fe20008410000 */
[----:B------:R-:W5:Y:S01]  /*33f0*/  MUFU.TANH R16, R16 ;  /* 0x0000001000107308 */ /* 0x000f620000002400 */
[----:B------:R-:W-:Y:S01]  /*3400*/  FMUL.FTZ R25, R75, UR6 ;  /* 0x000000064b197c20 */ /* 0x000fe20008410000 */
[----:B------:R-:W-:Y:S01]  /*3410*/  FMUL.FTZ R14, R66, UR6 ;  /* 0x00000006420e7c20 */ /* 0x000fe20008410000 */
[----:B------:R-:W-:Y:S01]  /*3420*/  FMUL.FTZ R18, R67, UR6 ;  /* 0x0000000643127c20 */ /* 0x000fe20008410000 */
[C---:B------:R-:W-:Y:S01]  /*3430*/  IADD3 R39, PT, PT, R217.reuse, -0xf, RZ ;  /* 0xfffffff1d9277810 */ /* 0x040fe20007ffe0ff */
[----:B------:R-:W-:-:S02]  /*3440*/  VIADD R37, R217, 0xfffffff8 ;  /* 0xfffffff8d9257836 */ /* 0x000fc40000000000 */
[----:B------:R-:W-:Y:S01]  /*3450*/  FMUL.FTZ R92, R92, UR6 ;  /* 0x000000065c5c7c20 */ /* 0x000fe20008410000 */
[-C--:B------:R-:W-:Y:S01]  /*3460*/  ISETP.GE.AND P3, PT, R41, R34.reuse, PT ;  /* 0x000000222900720c */ /* 0x080fe20003f66270 */
[----:B------:R-:W-:Y:S01]  /*3470*/  VIADD R31, R217, 0xfffffff9 ;  /* 0xfffffff9d91f7836 */ /* 0x000fe20000000000 */
[----:B-1----:R-:W-:Y:S01]  /*3480*/  FSEL R40, R2, -INF , !P2 ;  /* 0xff80000002287808 */ /* 0x002fe20005000000 */
[----:B------:R-:W1:Y:S01]  /*3490*/  MUFU.TANH R3, R3 ;  /* 0x0000000300037308 */ /* 0x000e620000002400 */
[----:B--2---:R-:W-:Y:S01]  /*34a0*/  FSEL R50, R50, -INF , !P1 ;  /* 0xff80000032327808 */ /* 0x004fe20004800000 */
[----:B------:R-:W-:Y:S01]  /*34b0*/  HMMA.16816.F32.BF16 R88, R8, R26, R88 ;  /* 0x0000001a0858723c */ /* 0x000fe20000041858 */
[----:B---3--:R-:W-:Y:S01]  /*34c0*/  FSEL R38, R12, -INF , !P0 ;  /* 0xff8000000c267808 */ /* 0x008fe20004000000 */
[----:B------:R-:W-:Y:S01]  /*34d0*/  FMUL.FTZ R11, R62, UR6 ;  /* 0x000000063e0b7c20 */ /* 0x000fe20008410000 */
[----:B----4-:R-:W-:Y:S02]  /*34e0*/  FSEL R36, R22, -INF , !P4 ;  /* 0xff80000016247808 */ /* 0x010fe40006000000 */
[----:B------:R-:W-:Y:S01]  /*34f0*/  ISETP.NE.AND P4, PT, R5, 0x1, PT ;  /* 0x000000010500780c */ /* 0x000fe20003f85270 */
[----:B------:R-:W2:Y:S01]  /*3500*/  MUFU.TANH R48, R48 ;  /* 0x0000003000307308 */ /* 0x000ea20000002400 */
[----:B------:R-:W-:-:S02]  /*3510*/  ISETP.GE.AND P2, PT, R39, R34, PT ;  /* 0x000000222700720c */ /* 0x000fc40003f46270 */
[----:B------:R-:W-:Y:S02]  /*3520*/  ISETP.GE.AND P1, PT, R37, R34, PT ;  /* 0x000000222500720c */ /* 0x000fe40003f26270 */
[----:B------:R-:W-:Y:S02]  /*3530*/  FSEL R17, R42, -INF , !P3 ;  /* 0xff8000002a117808 */ /* 0x000fe40005800000 */
[----:B------:R-:W-:Y:S01]  /*3540*/  FMNMX3.FTZ R2, R40, R50, R38, !PT ;  /* 0x0000003228027276 */ /* 0x000fe20007810026 */
[----:B------:R-:W3:Y:S01]  /*3550*/  MUFU.TANH R21, R21 ;  /* 0x0000001500157308 */ /* 0x000ee20000002400 */
[----:B-----5:R-:W-:Y:S02]  /*3560*/  FSEL R22, R15, -INF , !P2 ;  /* 0xff8000000f167808 */ /* 0x020fe40005000000 */
[----:B------:R-:W-:Y:S02]  /*3570*/  ISETP.GE.AND P0, PT, R31, R34, PT ;  /* 0x000000221f00720c */ /* 0x000fe40003f06270 */
[----:B------:R-:W-:-:S02]  /*3580*/  FSEL R15, R44, -INF , !P1 ;  /* 0xff8000002c0f7808 */ /* 0x000fc40004800000 */
[----:B------:R-:W-:Y:S01]  /*3590*/  FMNMX3.FTZ R2, R2, R36, R17, !PT ;  /* 0x0000002402027276 */ /* 0x000fe20007810011 */
[----:B------:R-:W4:Y:S01]  /*35a0*/  MUFU.TANH R49, R49 ;  /* 0x0000003100317308 */ /* 0x000f220000002400 */
[----:B------:R-:W-:Y:S02]  /*35b0*/  FSEL R16, R16, -INF , !P0 ;  /* 0xff80000010107808 */ /* 0x000fe40004000000 */
[----:B------:R-:W-:-:S04]  /*35c0*/  FMNMX3.FTZ R9, R2, R22, R15, !PT ;  /* 0x0000001602097276 */ /* 0x000fc8000781000f */
[----:B------:R-:W-:Y:S01]  /*35d0*/  FMNMX.FTZ R9, R16, R9, !PT ;  /* 0x0000000910097209 */ /* 0x000fe20007810000 */
        /* <DEDUP_REMOVED lines=9> */
[----:B------:R-:W1:Y:S01]  /*3670*/  MUFU.TANH R18, R18 ;  /* 0x0000001200127308 */ /* 0x000e620000002400 */
[----:B------:R-:W-:Y:S06]  /*3680*/  BAR.SYNC.DEFER_BLOCKING 0x0 ;  /* 0x0000000000007b1d */ /* 0x000fec0000010000 */
[----:B--234-:R-:W-:Y:S05]  /*3690*/  @!P4 BRA `(.L_x_1176) ;  /* 0x000000000048c947 */ /* 0x01cfea0003800000 */
[----:B------:R-:W-:-:S04]  /*36a0*/  VIADD R26, R5, 0xfffffffe ;  /* 0xfffffffe051a7836 */ /* 0x000fc80000000000 */
[-C--:B------:R-:W-:Y:S02]  /*36b0*/  IMAD R111, R111, R26.reuse, RZ ;  /* 0x0000001a6f6f7224 */ /* 0x080fe400078e02ff */
[----:B------:R-:W-:-:S04]  /*36c0*/  IMAD.WIDE.U32 R26, R112, R26, RZ ;  /* 0x0000001a701a7225 */ /* 0x000fc800078e00ff */
[----:B------:R-:W-:Y:S01]  /*36d0*/  IMAD.IADD R111, R27, 0x1, R111 ;  /* 0x000000011b6f7824 */ /* 0x000fe200078e026f */
        /* <DEDUP_REMOVED lines=14> */
.L_x_1176:
[----:B------:R-:W3:Y:S01]  /*37c0*/  SHFL.BFLY PT, R166, R9, 0x2, 0x1f ;  /* 0x0c401f0009a67f89 */ /* 0x000ee200000e0000 */
[----:B------:R-:W4:Y:S01]  /*37d0*/  MUFU.TANH R11, R11 ;  /* 0x0000000b000b7308 */ /* 0x000f220000002400 */
[----:B------:R-:W-:Y:S01]  /*37e0*/  FMUL.FTZ R12, R63, UR6 ;  /* 0x000000063f0c7c20 */ /* 0x000fe20008410000 */
[C---:B------:R-:W-:Y:S01]  /*37f0*/  VIADDMNMX R2, R30.reuse, 0x48, R35, PT ;  /* 0x000000481e027846 */ /* 0x040fe20003800123 */
[----:B------:R-:W-:Y:S01]  /*3800*/  FMUL.FTZ R93, R93, UR6 ;  /* 0x000000065d5d7c20 */ /* 0x000fe20008410000 */
[----:B------:R-:W-:Y:S01]  /*3810*/  VIMNMX R216, PT, PT, R30, R35, PT ;  /* 0x000000231ed87248 */ /* 0x000fe20003fe0100 */
[----:B------:R-:W-:Y:S01]  /*3820*/  FMUL.FTZ R88, R88, UR6 ;  /* 0x0000000658587c20 */ /* 0x000fe20008410000 */
[-C--:B------:R-:W-:Y:S01]  /*3830*/  ISETP.GE.AND P3, PT, R19, R2.reuse, PT ;  /* 0x000000021300720c */ /* 0x080fe20003f66270 */
[----:B------:R-:W-:Y:S01]  /*3840*/  FMUL.FTZ R89, R89, UR6 ;  /* 0x0000000659597c20 */ /* 0x000fe20008410000 */
[-C--:B------:R-:W-:Y:S01]  /*3850*/  ISETP.GE.AND P2, PT, R47, R2.reuse, PT ;  /* 0x000000022f00720c */ /* 0x080fe20003f46270 */
[----:B------:R-:W5:Y:S01]  /*3860*/  MUFU.TANH R12, R12 ;  /* 0x0000000c000c7308 */ /* 0x000f620000002400 */
[-C--:B------:R-:W-:Y:S01]  /*3870*/  ISETP.GE.AND P1, PT, R45, R2.reuse, PT ;  /* 0x000000022d00720c */ /* 0x080fe20003f26270 */
[----:B------:R-:W2:Y:S01]  /*3880*/  LDCU UR4, c[0x0][0x45c] ;  /* 0x00008b80ff0477ac */ /* 0x000ea20008000800 */
[-C--:B------:R-:W-:Y:S01]  /*3890*/  ISETP.GE.AND P0, PT, R43, R2.reuse, PT ;  /* 0x000000022b00720c */ /* 0x080fe20003f06270 */
[----:B------:R-:W-:Y:S01]  /*38a0*/  FMUL.FTZ R94, R94, UR6 ;  /* 0x000000065e5e7c20 */ /* 0x000fe20008410000 */
[----:B-1----:R-:W-:Y:S01]  /*38b0*/  FSEL R42, R20, -INF , !P3 ;  /* 0xff800000142a7808 */ /* 0x002fe20005800000 */
[----:B------:R-:W-:Y:S01]  /*38c0*/  FMUL.FTZ R95, R95, UR6 ;  /* 0x000000065f5f7c20 */ /* 0x000fe20008410000 */
[----:B------:R-:W-:Y:S01]  /*38d0*/  FSEL R10, R0, -INF , !P2 ;  /* 0xff800000000a7808 */ /* 0x000fe20005000000 */
[----:B------:R-:W1:Y:S01]  /*38e0*/  MUFU.TANH R212, R93 ;  /* 0x0000005d00d47308 */ /* 0x000e620000002400 */
[-C--:B------:R-:W-:Y:S01]  /*38f0*/  ISETP.GE.AND P3, PT, R41, R2.reuse, PT ;  /* 0x000000022900720c */ /* 0x080fe20003f66270 */
[----:B------:R-:W-:Y:S01]  /*3900*/  FMUL.FTZ R90, R90, UR6 ;  /* 0x000000065a5a7c20 */ /* 0x000fe20008410000 */
[----:B------:R-:W-:Y:S01]  /*3910*/  FSEL R0, R24, -INF , !P1 ;  /* 0xff80000018007808 */ /* 0x000fe20004800000 */
[----:B------:R-:W-:Y:S01]  /*3920*/  FMUL.FTZ R91, R91, UR6 ;  /* 0x000000065b5b7c20 */ /* 0x000fe20008410000 */
[----:B------:R-:W-:Y:S01]  /*3930*/  ISETP.GE.AND P1, PT, R37, R2, PT ;  /* 0x000000022500720c */ /* 0x000fe20003f26270 */
[----:B------:R-:W-:Y:S01]  /*3940*/  IMAD.SHL.U32 R222, R108, 0x200, RZ ;  /* 0x000002006cde7824 */ /* 0x000fe200078e00ff */
[----:B------:R-:W-:Y:S01]  /*3950*/  FSEL R8, R25, -INF , !P0 ;  /* 0xff80000019087808 */ /* 0x000fe20004000000 */
[----:B------:R-:W2:Y:S01]  /*3960*/  MUFU.TANH R208, R88 ;  /* 0x0000005800d07308 */ /* 0x000ea20000002400 */
[----:B------:R-:W-:Y:S01]  /*3970*/  FSEL R20, R14, -INF , !P3 ;  /* 0xff8000000e147808 */ /* 0x000fe20005800000 */
[----:B------:R-:W-:Y:S01]  /*3980*/  IMAD.MOV.U32 R238, RZ, RZ, -0x1 ;  /* 0xffffffffffee7424 */ /* 0x000fe200078e00ff */
[----:B------:R-:W-:-:S02]  /*3990*/  FMNMX3.FTZ R25, R42, R10, R0, !PT ;  /* 0x0000000a2a197276 */ /* 0x000fc40007810000 */
[----:B------:R-:W-:Y:S02]  /*39a0*/  ISETP.GE.AND P2, PT, R39, R2, PT ;  /* 0x000000022700720c */ /* 0x000fe40003f46270 */
[----:B----4-:R-:W-:Y:S01]  /*39b0*/  FSEL R14, R11, -INF , !P1 ;  /* 0xff8000000b0e7808 */ /* 0x010fe20004800000 */
[----:B------:R-:W4:Y:S01]  /*39c0*/  MUFU.TANH R206, R89 ;  /* 0x0000005900ce7308 */ /* 0x000f220000002400 */
[----:B------:R-:W-:Y:S02]  /*39d0*/  FMNMX3.FTZ R11, R25, R8, R20, !PT ;  /* 0x00000008190b7276 */ /* 0x000fe40007810014 */
[----:B------:R-:W-:Y:S02]  /*39e0*/  ISETP.GE.AND P0, PT, R31, R2, PT ;  /* 0x000000021f00720c */ /* 0x000fe40003f06270 */
[----:B------:R-:W-:Y:S02]  /*39f0*/  FSEL R18, R18, -INF , !P2 ;  /* 0xff80000012127808 */ /* 0x000fe40005000000 */
[----:B---3--:R-:W-:Y:S01]  /*3a00*/  FMNMX.FTZ R166, R9, R166, !PT ;  /* 0x000000a609a67209 */ /* 0x008fe20007810000 */
[----:B------:R-:W3:Y:S01]  /*3a10*/  MUFU.TANH R203, R94 ;  /* 0x0000005e00cb7308 */ /* 0x000ee20000002400 */
[----:B-----5:R-:W-:-:S02]  /*3a20*/  FSEL R12, R12, -INF , !P0 ;  /* 0xff8000000c0c7808 */ /* 0x020fc40004000000 */
[----:B------:R-:W-:Y:S02]  /*3a30*/  FMNMX3.FTZ R9, R11, R18, R14, !PT ;  /* 0x000000120b097276 */ /* 0x000fe4000781000e */
[----:B------:R-:W5:Y:S01]  /*3a40*/  SHFL.BFLY PT, R11, R166, 0x1, 0x1f ;  /* 0x0c201f00a60b7f89 */ /* 0x000f6200000e0000 */
[-C--:B------:R-:W-:Y:S02]  /*3a50*/  ISETP.GE.AND P0, PT, R19, R216.reuse, PT ;  /* 0x000000d81300720c */ /* 0x080fe40003f06270 */
[----:B------:R-:W-:Y:S01]  /*3a60*/  VIADDMNMX R35, R30, 0x8, R35, PT ;  /* 0x000000081e237846 */ /* 0x000fe20003800123 */
[----:B------:R-:W3:Y:S01]  /*3a70*/  MUFU.TANH R209, R95 ;  /* 0x0000005f00d17308 */ /* 0x000ee20000002400 */
[-C--:B------:R-:W-:Y:S02]  /*3a80*/  ISETP.GE.AND P1, PT, R47, R216.reuse, PT ;  /* 0x000000d82f00720c */ /* 0x080fe40003f26270 */
[----:B------:R-:W-:Y:S02]  /*3a90*/  FSEL R30, R3, -INF , !P0 ;  /* 0xff800000031e7808 */ /* 0x000fe40004000000 */
[----:B------:R-:W-:-:S02]  /*3aa0*/  ISETP.GE.AND P0, PT, R45, R216, PT ;  /* 0x000000d82d00720c */ /* 0x000fc40003f06270 */
[----:B------:R-:W-:Y:S01]  /*3ab0*/  FSEL R26, R48, -INF , !P1 ;  /* 0xff800000301a7808 */ /* 0x000fe20004800000 */
[----:B------:R-:W3:Y:S01]  /*3ac0*/  MUFU.TANH R205, R90 ;  /* 0x0000005a00cd7308 */ /* 0x000ee20000002400 */
[-C--:B------:R-:W-:Y:S02]  /*3ad0*/  ISETP.GE.AND P1, PT, R43, R216.reuse, PT ;  /* 0x000000d82b00720c */ /* 0x080fe40003f26270 */
[----:B------:R-:W-:Y:S02]  /*3ae0*/  FSEL R28, R28, -INF , !P0 ;  /* 0xff8000001c1c7808 */ /* 0x000fe40004000000 */
[-C--:B------:R-:W-:Y:S02]  /*3af0*/  ISETP.GE.AND P0, PT, R41, R216.reuse, PT ;  /* 0x000000d82900720c */ /* 0x080fe40003f06270 */
[----:B------:R-:W-:Y:S01]  /*3b00*/  FSEL R24, R29, -INF , !P1 ;  /* 0xff8000001d187808 */ /* 0x000fe20004800000 */
[----:B------:R-:W3:Y:S01]  /*3b10*/  MUFU.TANH R207, R91 ;  /* 0x0000005b00cf7308 */ /* 0x000ee20000002400 */
[----:B------:R-:W-:-:S02]  /*3b20*/  ISETP.GE.AND P1, PT, R39, R216, PT ;  /* 0x000000d82700720c */ /* 0x000fc40003f26270 */
[----:B------:R-:W-:Y:S02]  /*3b30*/  FSEL R214, R214, -INF , !P0 ;  /* 0xff800000d6d67808 */ /* 0x000fe40004000000 */
[----:B------:R-:W-:Y:S02]  /*3b40*/  ISETP.GE.AND P0, PT, R37, R216, PT ;  /* 0x000000d82500720c */ /* 0x000fe40003f06270 */
[----:B------:R-:W-:Y:S02]  /*3b50*/  FMNMX3.FTZ R3, R30, R26, R28, !PT ;  /* 0x0000001a1e037276 */ /* 0x000fe4000781001c */
[----:B-1----:R-:W-:Y:S02]  /*3b60*/  FSEL R212, R212, -INF , !P1 ;  /* 0xff800000d4d47808 */ /* 0x002fe40004800000 */
[----:B--2---:R-:W-:Y:S02]  /*3b70*/  FSEL R208, R208, -INF , !P0 ;  /* 0xff800000d0d07808 */ /* 0x004fe40004000000 */
[----:B------:R-:W-:-:S02]  /*3b80*/  ISETP.GE.AND P1, PT, R31, R216, PT ;  /* 0x000000d81f00720c */ /* 0x000fc40003f26270 */
[----:B------:R-:W-:Y:S02]  /*3b90*/  FMNMX3.FTZ R3, R3, R24, R214, !PT ;  /* 0x0000001803037276 */ /* 0x000fe400078100d6 */
[----:B------:R-:W-:Y:S02]  /*3ba0*/  FMNMX.FTZ R9, R12, R9, !PT ;  /* 0x000000090c097209 */ /* 0x000fe40007810000 */
[----:B----4-:R-:W-:Y:S02]  /*3bb0*/  FSEL R206, R206, -INF , !P1 ;  /* 0xff800000cece7808 */ /* 0x010fe40004800000 */
[----:B------:R-:W-:Y:S01]  /*3bc0*/  FMNMX3.FTZ R3, R3, R212, R208, !PT ;  /* 0x000000d403037276 */ /* 0x000fe200078100d0 */
[----:B------:R-:W1:Y:S01]  /*3bd0*/  SHFL.BFLY PT, R44, R9, 0x2, 0x1f ;  /* 0x0c401f00092c7f89 */ /* 0x000e6200000e0000 */
[----:B-----5:R-:W-:Y:S02]  /*3be0*/  FMNMX.FTZ R166, R166, R11, !PT ;  /* 0x0000000ba6a67209 */ /* 0x020fe40007810000 */
[----:B------:R-:W-:-:S02]  /*3bf0*/  FMNMX.FTZ R168, R206, R3, !PT ;  /* 0x00000003cea87209 */ /* 0x000fc40007810000 */
[-C--:B------:R-:W-:Y:S01]  /*3c00*/  ISETP.GE.AND P3, PT, R19, R35.reuse, PT ;  /* 0x000000231300720c */ /* 0x080fe20003f66270 */
[C---:B------:R-:W-:Y:S01]  /*3c10*/  FMUL.FTZ R19, R166.reuse, UR4 ;  /* 0x00000004a6137c20 */ /* 0x040fe20008410000 */
[----:B------:R-:W-:Y:S01]  /*3c20*/  FSETP.NEU.FTZ.AND P0, PT, R166, -INF , PT ;  /* 0xff800000a600780b */ /* 0x000fe20003f1d000 */
[----:B------:R-:W2:Y:S01]  /*3c30*/  SHFL.BFLY PT, R11, R168, 0x2, 0x1f ;  /* 0x0c401f00a80b7f89 */ /* 0x000ea200000e0000 */
[-C--:B------:R-:W-:Y:S02]  /*3c40*/  ISETP.GE.AND P2, PT, R47, R35.reuse, PT ;  /* 0x000000232f00720c */ /* 0x080fe40003f46270 */
[----:B------:R-:W-:Y:S02]  /*3c50*/  ISETP.GE.AND P1, PT, R45, R35, PT ;  /* 0x000000232d00720c */ /* 0x000fe40003f26270 */
[----:B------:R-:W-:Y:S02]  /*3c60*/  FSEL R19, R19, RZ, P0 ;  /* 0x000000ff13137208 */ /* 0x000fe40000000000 */
[----:B------:R-:W-:-:S02]  /*3c70*/  FSEL R27, R21, -INF , !P3 ;  /* 0xff800000151b7808 */ /* 0x000fc40005800000 */
[-C--:B------:R-:W-:Y:S01]  /*3c80*/  ISETP.GE.AND P0, PT, R43, R35.reuse, PT ;  /* 0x000000232b00720c */ /* 0x080fe20003f06270 */
[--C-:B------:R-:W-:Y:S01]  /*3c90*/  FFMA.FTZ R186, R38, UR4, -R19.reuse ;  /* 0x0000000426ba7c23 */ /* 0x100fe20008010813 */
[-C--:B------:R-:W-:Y:S01]  /*3ca0*/  ISETP.GE.AND P3, PT, R41, R35.reuse, PT ;  /* 0x000000232900720c */ /* 0x080fe20003f66270 */
[--C-:B------:R-:W-:Y:S01]  /*3cb0*/  FFMA.FTZ R169, R36, UR4, -R19.reuse ;  /* 0x0000000424a97c23 */ /* 0x100fe20008010813 */
[----:B------:R-:W-:Y:S01]  /*3cc0*/  FSEL R25, R49, -INF , !P2 ;  /* 0xff80000031197808 */ /* 0x000fe20005000000 */
[--C-:B------:R-:W-:Y:S01]  /*3cd0*/  FFMA.FTZ R185, R50, UR4, -R19.reuse ;  /* 0x0000000432b97c23 */ /* 0x100fe20008010813 */
[----:B------:R-:W-:Y:S01]  /*3ce0*/  FSEL R23, R23, -INF , !P1 ;  /* 0xff80000017177808 */ /* 0x000fe20004800000 */
[--C-:B------:R-:W-:Y:S01]  /*3cf0*/  FFMA.FTZ R188, R40, UR4, -R19.reuse ;  /* 0x0000000428bc7c23 */ /* 0x100fe20008010813 */
[-C--:B------:R-:W-:Y:S01]  /*3d00*/  ISETP.GE.AND P2, PT, R39, R35.reuse, PT ;  /* 0x000000232700720c */ /* 0x080fe20003f46270 */
[----:B------:R-:W-:Y:S01]  /*3d10*/  MUFU.EX2 R186, R186 ;  /* 0x000000ba00ba7308 */ /* 0x000fe20000000800 */
[----:B------:R-:W-:Y:S01]  /*3d20*/  ISETP.GE.AND P1, PT, R37, R35, PT ;  /* 0x000000232500720c */ /* 0x000fe20003f26270 */
[--C-:B------:R-:W-:Y:S01]  /*3d30*/  FFMA.FTZ R195, R17, UR4, -R19.reuse ;  /* 0x0000000411c37c23 */ /* 0x100fe20008010813 */
[----:B------:R-:W-:Y:S01]  /*3d40*/  FSEL R21, R13, -INF , !P0 ;  /* 0xff8000000d157808 */ /* 0x000fe20004000000 */
[--C-:B------:R-:W-:Y:S01]  /*3d50*/  FFMA.FTZ R198, R22, UR4, -R19.reuse ;  /* 0x0000000416c67c23 */ /* 0x100fe20008010813 */
[----:B---3--:R-:W-:Y:S01]  /*3d60*/  FSEL R203, R203, -INF , !P3 ;  /* 0xff800000cbcb7808 */ /* 0x008fe20005800000 */
[----:B------:R-:W-:Y:S01]  /*3d70*/  FFMA.FTZ R200, R15, UR4, -R19 ;  /* 0x000000040fc87c23 */ /* 0x000fe20008010813 */
[----:B------:R-:W-:Y:S01]  /*3d80*/  FMNMX3.FTZ R38, R27, R25, R23, !PT ;  /* 0x000000191b267276 */ /* 0x000fe20007810017 */
[----:B------:R-:W-:Y:S01]  /*3d90*/  MUFU.EX2 R188, R188 ;  /* 0x000000bc00bc7308 */ /* 0x000fe20000000800 */
[----:B------:R-:W-:Y:S01]  /*3da0*/  ISETP.GE.AND P0, PT, R31, R35, PT ;  /* 0x000000231f00720c */ /* 0x000fe20003f06270 */
[----:B------:R-:W-:Y:S01]  /*3db0*/  FFMA.FTZ R239, R16, UR4, -R19 ;  /* 0x0000000410ef7c23 */ /* 0x000fe20008010813 */
[----:B------:R-:W-:-:S02]  /*3dc0*/  FSEL R209, R209, -INF , !P2 ;  /* 0xff800000d1d17808 */ /* 0x000fc40005000000 */
[----:B------:R-:W-:Y:S02]  /*3dd0*/  FSEL R205, R205, -INF , !P1 ;  /* 0xff800000cdcd7808 */ /* 0x000fe40004800000 */
[----:B------:R-:W-:Y:S01]  /*3de0*/  FMNMX3.FTZ R36, R38, R21, R203, !PT ;  /* 0x0000001526247276 */ /* 0x000fe200078100cb */
[----:B------:R-:W3:Y:S01]  /*3df0*/  MUFU.EX2 R185, R185 ;  /* 0x000000b900b97308 */ /* 0x000ee20000000800 */
[----:B------:R-:W-:Y:S02]  /*3e00*/  FSEL R207, R207, -INF , !P0 ;  /* 0xff800000cfcf7808 */ /* 0x000fe40004000000 */
[----:B------:R-:W-:Y:S02]  /*3e10*/  FMNMX3.FTZ R36, R36, R209, R205, !PT ;  /* 0x000000d124247276 */ /* 0x000fe400078100cd */
[----:B-1----:R-:W-:Y:S02]  /*3e20*/  FMNMX.FTZ R9, R9, R44, !PT ;  /* 0x0000002c09097209 */ /* 0x002fe40007810000 */
[----:B------:R-:W-:Y:S01]  /*3e30*/  FMNMX.FTZ R36, R207, R36, !PT ;  /* 0x00000024cf247209 */ /* 0x000fe20007810000 */
[----:B------:R-:W1:Y:S01]  /*3e40*/  MUFU.EX2 R169, R169 ;  /* 0x000000a900a97308 */ /* 0x000e620000000800 */
[----:B--2---:R-:W-:Y:S01]  /*3e50*/  FMNMX.FTZ R168, R168, R11, !PT ;  /* 0x0000000ba8a87209 */ /* 0x004fe20007810000 */
[----:B------:R-:W2:Y:S01]  /*3e60*/  SHFL.BFLY PT, R44, R9, 0x1, 0x1f ;  /* 0x0c201f00092c7f89 */ /* 0x000ea200000e0000 */
[----:B------:R-:W-:-:S02]  /*3e70*/  LOP3.LUT R222, R109, 0x200, R222, 0xf8, !PT ;  /* 0x000002006dde7812 */ /* 0x000fc400078ef8de */
[----:B------:R-:W-:Y:S01]  /*3e80*/  SEL R3, R110, 0xffffffe0, !P5 ;  /* 0xffffffe06e037807 */ /* 0x000fe20006800000 */
[----:B------:R-:W4:Y:S01]  /*3e90*/  SHFL.BFLY PT, R11, R36, 0x2, 0x1f ;  /* 0x0c401f00240b7f89 */ /* 0x000f2200000e0000 */
[----:B------:R-:W-:Y:S01]  /*3ea0*/  LEA R222, R222, UR5, 0x1 ;  /* 0x00000005dede7c11 */ /* 0x000fe2000f8e08ff */
[----:B------:R-:W-:Y:S01]  /*3eb0*/  MUFU.EX2 R195, R195 ;  /* 0x000000c300c37308 */ /* 0x000fe20000000800 */
[----:B---3--:R-:W-:Y:S01]  /*3ec0*/  F2FP.BF16.F32.PACK_AB R124, R185, R188 ;  /* 0x000000bcb97c723e */ /* 0x008fe200000010ff */
[----:B------:R-:W-:Y:S02]  /*3ed0*/  FADD.FTZ R185, R188, R185 ;  /* 0x000000b9bcb97221 */ /* 0x000fe40000010000 */
[C---:B------:R-:W-:Y:S01]  /*3ee0*/  VIADD R164, R222.reuse, 0xa040 ;  /* 0x0000a040dea47836 */ /* 0x040fe20000000000 */
[----:B------:R-:W-:Y:S01]  /*3ef0*/  LDSM.16.MT88.4 R148, [R222+0xa000] ;  /* 0x00a00000de94783b */ /* 0x000fe20000004200 */
[C---:B------:R-:W-:Y:S02]  /*3f00*/  VIADD R235, R222.reuse, 0xa000 ;  /* 0x0000a000deeb7836 */ /* 0x040fe40000000000 */
[----:B------:R-:W-:Y:S01]  /*3f10*/  IMAD.IADD R219, R222, 0x1, R3 ;  /* 0x00000001dedb7824 */ /* 0x000fe200078e0203 */
[----:B------:R-:W-:Y:S01]  /*3f20*/  LDSM.16.MT88.4 R80, [R222+0xb000] ;  /* 0x00b00000de50783b */ /* 0x000fe20000004200 */
[C---:B-1----:R-:W-:Y:S01]  /*3f30*/  F2FP.BF16.F32.PACK_AB R126, R169.reuse, R186 ;  /* 0x000000baa97e723e */ /* 0x042fe200000010ff */
[----:B------:R-:W-:Y:S01]  /*3f40*/  MUFU.EX2 R198, R198 ;  /* 0x000000c600c67308 */ /* 0x000fe20000000800 */
[----:B------:R-:W-:Y:S01]  /*3f50*/  FADD.FTZ R186, R186, R185 ;  /* 0x000000b9baba7221 */ /* 0x000fe20000010000 */
[----:B------:R-:W-:Y:S03]  /*3f60*/  LDSM.16.MT88.4 R132, [R219+0xa000] ;  /* 0x00a00000db84783b */ /* 0x000fe60000004200 */
[----:B------:R-:W-:Y:S01]  /*3f70*/  FADD.FTZ R186, R169, R186 ;  /* 0x000000baa9ba7221 */ /* 0x000fe20000010000 */
[----:B------:R-:W-:Y:S01]  /*3f80*/  LDSM.16.MT88.4 R96, [R219+0xb000] ;  /* 0x00b00000db60783b */ /* 0x000fe20000004200 */
[----:B--2---:R-:W-:Y:S01]  /*3f90*/  FMNMX.FTZ R165, R9, R44, !PT ;  /* 0x0000002c09a57209 */ /* 0x004fe20007810000 */
[----:B------:R-:W-:Y:S02]  /*3fa0*/  MUFU.EX2 R200, R200 ;  /* 0x000000c800c87308 */ /* 0x000fe40000000800 */
[----:B------:R-:W1:Y:S01]  /*3fb0*/  SHFL.BFLY PT, R9, R168, 0x1, 0x1f ;  /* 0x0c201f00a8097f89 */ /* 0x000e6200000e0000 */
[----:B----4-:R-:W-:Y:S01]  /*3fc0*/  FMNMX.FTZ R36, R36, R11, !PT ;  /* 0x0000000b24247209 */ /* 0x010fe20007810000 */
[C---:B------:R-:W-:Y:S01]  /*3fd0*/  FMUL.FTZ R13, R165.reuse, UR4 ;  /* 0x00000004a50d7c20 */ /* 0x040fe20008410000 */
[----:B------:R-:W-:Y:S01]  /*3fe0*/  FSETP.NEU.FTZ.AND P2, PT, R165, -INF , PT ;  /* 0xff800000a500780b */ /* 0x000fe20003f5d000 */
[----:B------:R-:W-:Y:S02]  /*3ff0*/  LDSM.16.MT88.4 R180, [R222+0xa800] ;  /* 0x00a80000deb4783b */ /* 0x000fe40000004200 */
[----:B------:R-:W-:Y:S01]  /*4000*/  MUFU.EX2 R239, R239 ;  /* 0x000000ef00ef7308 */ /* 0x000fe20000000800 */
[----:B------:R-:W-:Y:S01]  /*4010*/  FSEL R13, R13, RZ, P2 ;  /* 0x000000ff0d0d7208 */ /* 0x000fe20001000000 */
[----:B------:R-:W2:Y:S04]  /*4020*/  SHFL.BFLY PT, R167, R36, 0x1, 0x1f ;  /* 0x0c201f0024a77f89 */ /* 0x000ea800000e0000 */
[----:B------:R-:W-:Y:S01]  /*4030*/  FFMA.FTZ R190, R0, UR4, -R13 ;  /* 0x0000000400be7c23 */ /* 0x000fe2000801080d */
[----:B------:R-:W-:-:S02]  /*4040*/  IMAD.MOV.U32 R0, RZ, RZ, R164 ;  /* 0x000000ffff007224 */ /* 0x000fc400078e00a4 */
[--C-:B------:R-:W-:Y:S01]  /*4050*/  FFMA.FTZ R8, R8, UR4, -R13.reuse ;  /* 0x0000000408087c23 */ /* 0x100fe2000801080d */
[----:B------:R-:W-:Y:S02]  /*4060*/  @P6 VIADD R0, R235, 0xffffffc0 ;  /* 0xffffffc0eb006836 */ /* 0x000fe40000000000 */
[--C-:B------:R-:W-:Y:S01]  /*4070*/  FFMA.FTZ R187, R10, UR4, -R13.reuse ;  /* 0x000000040abb7c23 */ /* 0x100fe2000801080d */
[--C-:B------:R-:W-:Y:S01]  /*4080*/  FFMA.FTZ R184, R42, UR4, -R13.reuse ;  /* 0x000000042ab87c23 */ /* 0x100fe2000801080d */
[----:B------:R-:W-:Y:S01]  /*4090*/  MUFU.EX2 R190, R190 ;  /* 0x000000be00be7308 */ /* 0x000fe20000000800 */
[----:B------:R-:W-:Y:S01]  /*40a0*/  IMAD.IADD R218, R3, 0x1, R0 ;  /* 0x0000000103da7824 */ /* 0x000fe200078e0200 */
[----:B------:R-:W3:Y:S01]  /*40b0*/  LDSM.16.MT88.4 R48, [R0] ;  /* 0x000000000030783b */ /* 0x000ee20000004200 */
[--C-:B------:R-:W-:Y:S01]  /*40c0*/  FFMA.FTZ R197, R20, UR4, -R13.reuse ;  /* 0x0000000414c57c23 */ /* 0x100fe2000801080d */
[--C-:B------:R-:W-:Y:S01]  /*40d0*/  FFMA.FTZ R202, R18, UR4, -R13.reuse ;  /* 0x0000000412ca7c23 */ /* 0x100fe2000801080d */
[--C-:B------:R-:W-:Y:S01]  /*40e0*/  FFMA.FTZ R204, R14, UR4, -R13.reuse ;  /* 0x000000040ecc7c23 */ /* 0x100fe2000801080d */
[----:B-1----:R-:W-:Y:S01]  /*40f0*/  FMNMX.FTZ R168, R168, R9, !PT ;  /* 0x00000009a8a87209 */ /* 0x002fe20007810000 */
[----:B------:R-:W1:Y:S01]  /*4100*/  LDSM.16.MT88.4 R64, [R218] ;  /* 0x00000000da40783b */ /* 0x000e620000004200 */
[----:B------:R4:W5:Y:S01]  /*4110*/  MUFU.EX2 R3, R8 ;  /* 0x0000000800037308 */ /* 0x0009620000000800 */
[----:B------:R-:W-:Y:S01]  /*4120*/  FFMA.FTZ R237, R12, UR4, -R13 ;  /* 0x000000040ced7c23 */ /* 0x000fe2000801080d */
[C---:B------:R-:W-:Y:S01]  /*4130*/  FSETP.NEU.FTZ.AND P0, PT, R168.reuse, -INF , PT ;  /* 0xff800000a800780b */ /* 0x040fe20003f1d000 */
[----:B------:R-:W1:Y:S01]  /*4140*/  LDSM.16.MT88.4 R112, [R0+0x1000] ;  /* 0x001000000070783b */ /* 0x000e620000004200 */
[----:B------:R-:W-:Y:S01]  /*4150*/  FMUL.FTZ R211, R168, UR4 ;  /* 0x00000004a8d37c20 */ /* 0x000fe20008410000 */
[----:B--2---:R-:W-:-:S02]  /*4160*/  FMNMX.FTZ R167, R36, R167, !PT ;  /* 0x000000a724a77209 */ /* 0x004fc40007810000 */
[----:B------:R-:W-:Y:S01]  /*4170*/  LDSM.16.MT88.4 R176, [R219+0xa800] ;  /* 0x00a80000dbb0783b */ /* 0x000fe20000004200 */
[----:B------:R-:W-:Y:S01]  /*4180*/  MUFU.EX2 R184, R184 ;  /* 0x000000b800b87308 */ /* 0x000fe20000000800 */
[----:B------:R-:W-:Y:S01]  /*4190*/  FSEL R211, R211, RZ, P0 ;  /* 0x000000ffd3d37208 */ /* 0x000fe20000000000 */
[C---:B------:R-:W-:Y:S01]  /*41a0*/  FMUL.FTZ R210, R167.reuse, UR4 ;  /* 0x00000004a7d27c20 */ /* 0x040fe20008410000 */
[----:B------:R-:W-:Y:S01]  /*41b0*/  FSETP.NEU.FTZ.AND P0, PT, R167, -INF , PT ;  /* 0xff800000a700780b */ /* 0x000fe20003f1d000 */
[----:B------:R-:W-:Y:S02]  /*41c0*/  LDSM.16.MT88.4 R172, [R0+0x800] ;  /* 0x0008000000ac783b */ /* 0x000fe40000004200 */
[--C-:B------:R-:W-:Y:S01]  /*41d0*/  FFMA.FTZ R196, R30, UR4, -R211.reuse ;  /* 0x000000041ec47c23 */ /* 0x100fe200080108d3 */
[--C-:B------:R-:W-:Y:S01]  /*41e0*/  FFMA.FTZ R193, R26, UR4, -R211.reuse ;  /* 0x000000041ac17c23 */ /* 0x100fe200080108d3 */
[----:B------:R-:W-:Y:S01]  /*41f0*/  FSEL R210, R210, RZ, P0 ;  /* 0x000000ffd2d27208 */ /* 0x000fe20000000000 */
[----:B----4-:R-:W2:Y:S01]  /*4200*/  LDSM.16.MT88.4 R8, [R218+0x1000] ;  /* 0x00100000da08783b */ /* 0x010ea20000004200 */
[----:B------:R-:W4:Y:S01]  /*4210*/  MUFU.EX2 R187, R187 ;  /* 0x000000bb00bb7308 */ /* 0x000f220000000800 */
[--C-:B------:R-:W-:Y:S01]  /*4220*/  FFMA.FTZ R194, R28, UR4, -R211.reuse ;  /* 0x000000041cc27c23 */ /* 0x100fe200080108d3 */
[--C-:B------:R-:W-:Y:S01]  /*4230*/  FFMA.FTZ R171, R24, UR4, -R211.reuse ;  /* 0x0000000418ab7c23 */ /* 0x100fe200080108d3 */
[--C-:B------:R-:W-:Y:S01]  /*4240*/  FFMA.FTZ R192, R27, UR4, -R210.reuse ;  /* 0x000000041bc07c23 */ /* 0x100fe200080108d2 */
[--C-:B------:R-:W-:Y:S01]  /*4250*/  FFMA.FTZ R191, R25, UR4, -R210.reuse ;  /* 0x0000000419bf7c23 */ /* 0x100fe200080108d2 */
[--C-:B------:R-:W-:Y:S01]  /*4260*/  FFMA.FTZ R189, R23, UR4, -R210.reuse ;  /* 0x0000000417bd7c23 */ /* 0x100fe200080108d2 */
[--C-:B------:R-:W-:Y:S01]  /*4270*/  FFMA.FTZ R170, R21, UR4, -R210.reuse ;  /* 0x0000000415aa7c23 */ /* 0x100fe200080108d2 */
[----:B------:R-:W2:Y:S01]  /*4280*/  LDSM.16.MT88.4 R28, [R218+0x800] ;  /* 0x00080000da1c783b */ /* 0x000ea20000004200 */
        /* <DEDUP_REMOVED lines=9> */
[----:B----4-:R-:W-:Y:S01]  /*4320*/  F2FP.BF16.F32.PACK_AB R125, R187, R184 ;  /* 0x000000b8bb7d723e */ /* 0x010fe200000010ff */
[--C-:B------:R-:W-:Y:S01]  /*4330*/  FFMA.FTZ R212, R212, UR4, -R211.reuse ;  /* 0x00000004d4d47c23 */ /* 0x100fe200080108d3 */
[----:B------:R4:W5:Y:S01]  /*4340*/  LDSM.16.MT88.4 R16, [R0+0x1800] ;  /* 0x001800000010783b */ /* 0x0009620000004200 */
[----:B------:R-:W-:Y:S01]  /*4350*/  FFMA.FTZ R206, R206, UR4, -R211 ;  /* 0x00000004cece7c23 */ /* 0x000fe200080108d3 */
[--C-:B------:R-:W-:Y:S01]  /*4360*/  FFMA.FTZ R205, R205, UR4, -R210.reuse ;  /* 0x00000004cdcd7c23 */ /* 0x100fe200080108d2 */
[----:B------:R-:W-:Y:S01]  /*4370*/  FFMA.FTZ R236, R207, UR4, -R210 ;  /* 0x00000004cfec7c23 */ /* 0x000fe200080108d2 */
[----:B------:R-:W5:Y:S01]  /*4380*/  LDSM.16.MT88.4 R12, [R218+0x1800] ;  /* 0x00180000da0c783b */ /* 0x000f620000004200 */
[----:B------:R-:W-:Y:S01]  /*4390*/  MUFU.EX2 R194, R194 ;  /* 0x000000c200c27308 */ /* 0x000fe20000000800 */
[----:B------:R-:W-:Y:S01]  /*43a0*/  HMMA.16816.F32.BF16 R156, R124, R148, RZ ;  /* 0x000000947c9c723c */ /* 0x000fe200000418ff */
[----:B------:R-:W-:-:S04]  /*43b0*/  FADD.FTZ R187, R184, R187 ;  /* 0x000000bbb8bb7221 */ /* 0x000fc80000010000 */
[----:B------:R-:W-:Y:S02]  /*43c0*/  FADD.FTZ R190, R190, R187 ;  /* 0x000000bbbebe7221 */ /* 0x000fe40000010000 */
[----:B------:R-:W4:Y:S01]  /*43d0*/  MUFU.EX2 R171, R171 ;  /* 0x000000ab00ab7308 */ /* 0x000f220000000800 */
[----:B------:R-:W-:Y:S01]  /*43e0*/  HMMA.16816.F32.BF16 R140, R124, R132, RZ ;  /* 0x000000847c8c723c */ /* 0x000fe200000418ff */
[----:B---3--:R-:W-:Y:S01]  /*43f0*/  F2FP.BF16.F32.PACK_AB R128, R193, R196 ;  /* 0x000000c4c180723e */ /* 0x008fe200000010ff */
[----:B------:R-:W-:Y:S01]  /*4400*/  FADD.FTZ R193, R196, R193 ;  /* 0x000000c1c4c17221 */ /* 0x000fe20000010000 */
[----:B------:R-:W-:-:S04]  /*4410*/  FADD.FTZ R190, R3, R190 ;  /* 0x000000be03be7221 */ /* 0x000fc80000010000 */
[----:B------:R-:W-:Y:S01]  /*4420*/  MUFU.EX2 R192, R192 ;  /* 0x000000c000c07308 */ /* 0x000fe20000000800 */
[C---:B------:R-:W-:Y:S07]  /*4430*/  HMMA.16816.F32.BF16 R40, R124.reuse, R48, RZ ;  /* 0x000000307c28723c */ /* 0x040fee00000418ff */
[----:B------:R-:W3:Y:S01]  /*4440*/  MUFU.EX2 R191, R191 ;  /* 0x000000bf00bf7308 */ /* 0x000ee20000000800 */
[----:B-1----:R-:W-:Y:S01]  /*4450*/  HMMA.16816.F32.BF16 R56, R124, R64, RZ ;  /* 0x000000407c38723c */ /* 0x002fe200000418ff */
[----:B----4-:R-:W-:Y:S01]  /*4460*/  F2FP.BF16.F32.PACK_AB R130, R171, R194 ;  /* 0x000000c2ab82723e */ /* 0x010fe200000010ff */
[----:B------:R-:W-:-:S04]  /*4470*/  FADD.FTZ R194, R194, R193 ;  /* 0x000000c1c2c27221 */ /* 0x000fc80000010000 */
[----:B------:R-:W-:Y:S01]  /*4480*/  FADD.FTZ R194, R171, R194 ;  /* 0x000000c2abc27221 */ /* 0x000fe20000010000 */
[----:B------:R-:W-:Y:S01]  /*4490*/  MUFU.EX2 R189, R189 ;  /* 0x000000bd00bd7308 */ /* 0x000fe20000000800 */
[C---:B------:R-:W-:Y:S07]  /*44a0*/  HMMA.16816.F32.BF16 R72, R124.reuse, R80, RZ ;  /* 0x000000507c48723c */ /* 0x040fee00000418ff */
[----:B------:R-:W1:Y:S01]  /*44b0*/  MUFU.EX2 R170, R170 ;  /* 0x000000aa00aa7308 */ /* 0x000e620000000800 */
[----:B------:R-:W-:Y:S01]  /*44c0*/  HMMA.16816.F32.BF16 R88, R124, R96, RZ ;  /* 0x000000607c58723c */ /* 0x000fe200000418ff */
[----:B---3--:R-:W-:Y:S01]  /*44d0*/  F2FP.BF16.F32.PACK_AB R129, R191, R192 ;  /* 0x000000c0bf81723e */ /* 0x008fe200000010ff */
[----:B------:R-:W-:-:S05]  /*44e0*/  FADD.FTZ R192, R192, R191 ;  /* 0x000000bfc0c07221 */ /* 0x000fca0000010000 */
[----:B------:R-:W-:Y:S01]  /*44f0*/  MUFU.EX2 R197, R197 ;  /* 0x000000c500c57308 */ /* 0x000fe20000000800 */
[C---:B------:R-:W-:Y:S07]  /*4500*/  HMMA.16816.F32.BF16 R104, R124.reuse, R112, RZ ;  /* 0x000000707c68723c */ /* 0x040fee00000418ff */
[----:B------:R-:W3:Y:S01]  /*4510*/  MUFU.EX2 R202, R202 ;  /* 0x000000ca00ca7308 */ /* 0x000ee20000000800 */
[----:B--2---:R-:W-:Y:S01]  /*4520*/  HMMA.16816.F32.BF16 R120, R124, R8, RZ ;  /* 0x000000087c78723c */ /* 0x004fe200000418ff */
[----:B-1----:R-:W-:Y:S01]  /*4530*/  F2FP.BF16.F32.PACK_AB R131, R170, R189 ;  /* 0x000000bdaa83723e */ /* 0x002fe200000010ff */
[----:B------:R-:W-:-:S04]  /*4540*/  FADD.FTZ R189, R189, R192 ;  /* 0x000000c0bdbd7221 */ /* 0x000fc80000010000 */
[----:B------:R-:W-:Y:S01]  /*4550*/  FADD.FTZ R170, R170, R189 ;  /* 0x000000bdaaaa7221 */ /* 0x000fe20000010000 */
[----:B------:R-:W-:Y:S01]  /*4560*/  MUFU.EX2 R204, R204 ;  /* 0x000000cc00cc7308 */ /* 0x000fe20000000800 */
[C---:B------:R-:W-:Y:S07]  /*4570*/  HMMA.16816.F32.BF16 R152, R124.reuse, R150, RZ ;  /* 0x000000967c98723c */ /* 0x040fee00000418ff */
[----:B------:R-:W1:Y:S01]  /*4580*/  MUFU.EX2 R237, R237 ;  /* 0x000000ed00ed7308 */ /* 0x000e620000000800 */
        /* <DEDUP_REMOVED lines=11> */
[----:B------:R-:W4:Y:S01]  /*4640*/  MUFU.EX2 R206, R206 ;  /* 0x000000ce00ce7308 */ /* 0x000f220000000800 */
[----:B------:R-:W-:Y:S07]  /*4650*/  HMMA.16816.F32.BF16 R124, R124, R10, RZ ;  /* 0x0000000a7c7c723c */ /* 0x000fee00000418ff */
[----:B------:R-:W-:Y:S01]  /*4660*/  MUFU.EX2 R205, R205 ;  /* 0x000000cd00cd7308 */ /* 0x000fe20000000800 */
[C---:B------:R-:W-:Y:S07]  /*4670*/  HMMA.16816.F32.BF16 R160, R128.reuse, R148, RZ ;  /* 0x0000009480a0723c */ /* 0x040fee00000418ff */
[----:B------:R-:W4:Y:S01]  /*4680*/  MUFU.EX2 R236, R236 ;  /* 0x000000ec00ec7308 */ /* 0x000f220000000800 */
        /* <DEDUP_REMOVED lines=16> */
[----:B---3--:R-:W-:Y:S01]  /*4790*/  F2FP.BF16.F32.PACK_AB R9, R202, R197 ;  /* 0x000000c5ca09723e */ /* 0x008fe200000010ff */
        /* <DEDUP_REMOVED lines=12> */
[C---:B------:R-:W-:Y:S08]  /*4860*/  HMMA.16816.F32.BF16 R40, R8.reuse, R172, R40 ;  /* 0x000000ac0828723c */ /* 0x040ff00000041828 */
[C---:B------:R-:W-:Y:S08]  /*4870*/  HMMA.16816.F32.BF16 R56, R8.reuse, R28, R56 ;  /* 0x0000001c0838723c */ /* 0x040ff00000041838 */
[C---:B-----5:R-:W-:Y:S08]  /*4880*/  HMMA.16816.F32.BF16 R72, R8.reuse, R24, R72 ;  /* 0x000000180848723c */ /* 0x060ff00000041848 */
        /* <DEDUP_REMOVED lines=11> */
[----:B--2---:R-:W-:Y:S01]  /*4940*/  F2FP.BF16.F32.PACK_AB R8, R0, R199 ;  /* 0x000000c70008723e */ /* 0x004fe200000010ff */
[----:B------:R-:W-:Y:S01]  /*4950*/  FADD.FTZ R199, R199, R194 ;  /* 0x000000c2c7c77221 */ /* 0x000fe20000010000 */
[----:B----4-:R-:W-:Y:S01]  /*4960*/  F2FP.BF16.F32.PACK_AB R9, R208, R203 ;  /* 0x000000cbd009723e */ /* 0x010fe200000010ff */
        /* <DEDUP_REMOVED lines=27> */
[----:B------:R-:W-:Y:S01]  /*4b20*/  VIADD R3, R5, 0xfffffffe ;  /* 0xfffffffe05037836 */ /* 0x000fe20000000000 */
[----:B------:R-:W-:-:S04]  /*4b30*/  DEPBAR.LE SB0, 0x0 ;  /* 0x000080000000791a */ /* 0x000fc80000000000 */
[----:B------:R-:W-:Y:S01]  /*4b40*/  IMAD.WIDE.U32 R10, R3, R6, RZ ;  /* 0x00000006030a7225 */ /* 0x000fe200078e00ff */
[----:B------:R-:W-:Y:S01]  /*4b50*/  BAR.SYNC.DEFER_BLOCKING 0x0 ;  /* 0x0000000000007b1d */ /* 0x000fe20000010000 */
[----:B------:R-:W-:Y:S02]  /*4b60*/  ISETP.GE.U32.AND P5, PT, R5, 0x3, PT ;  /* 0x000000030500780c */ /* 0x000fe40003fa6070 */
[----:B------:R-:W-:Y:S01]  /*4b70*/  IMAD R3, R3, R7, R11 ;  /* 0x0000000703037224 */ /* 0x000fe200078e020b */
[C---:B------:R-:W-:Y:S01]  /*4b80*/  LEA R20, P1, R10.reuse, R229, 0x6 ;  /* 0x000000e50a147211 */ /* 0x040fe200078230ff */
[----:B------:R-:W-:-:S03]  /*4b90*/  IMAD.SHL.U32 R9, R10, 0x20, RZ ;  /* 0x000000200a097824 */ /* 0x000fc600078e00ff */
[--C-:B------:R-:W-:Y:S02]  /*4ba0*/  SHF.L.U64.HI R0, R10, 0x5, R3.reuse ;  /* 0x000000050a007819 */ /* 0x100fe40000010203 */
[----:B------:R-:W-:Y:S02]  /*4bb0*/  LEA R8, P0, R6, R9, 0x4 ;  /* 0x0000000906087211 */ /* 0x000fe400078020ff */
[----:B------:R-:W-:Y:S02]  /*4bc0*/  LEA.HI.X R21, R10, R228, R3, 0x6, P1 ;  /* 0x000000e40a157211 */ /* 0x000fe400008f3403 */
[----:B------:R-:W-:Y:S02]  /*4bd0*/  LEA.HI.X R3, R6, R0, R7, 0x4, P0 ;  /* 0x0000000006037211 */ /* 0x000fe400000f2407 */
[----:B------:R-:W-:-:S04]  /*4be0*/  LEA R22, P0, R8, R229, 0x1 ;  /* 0x000000e508167211 */ /* 0x000fc800078008ff */
[----:B------:R-:W-:Y:S02]  /*4bf0*/  LEA.HI.X R23, R8, R228, R3, 0x1, P0 ;  /* 0x000000e408177211 */ /* 0x000fe400000f0c03 */
[----:B------:R-:W-:Y:S01]  /*4c00*/  MOV R3, 0x40 ;  /* 0x0000004000037802 */ /* 0x000fe20000000f00 */
[----:B------:R-:W-:Y:S01]  /*4c10*/  @!PT LDS RZ, [RZ] ;  /* 0x00000000fffff984 */ /* 0x000fe20000000800 */
[----:B------:R-:W-:Y:S01]  /*4c20*/  @!PT LDS RZ, [RZ] ;  /* 0x00000000fffff984 */ /* 0x000fe20000000800 */
[----:B------:R-:W-:Y:S01]  /*4c30*/  @!PT LDS RZ, [RZ] ;  /* 0x00000000fffff984 */ /* 0x000fe20000000800 */
[----:B------:R-:W-:Y:S03]  /*4c40*/  LDGSTS.E.BYPASS.LTC128B.128 [R234+0xa000], desc[UR14][R20.64] ;  /* 0x0a00000014ea7fae */ /* 0x000fe6000b981a0e */
[----:B------:R-:W-:Y:S01]  /*4c50*/  SEL R3, R3, 0xffffffc0, !P6 ;  /* 0xffffffc003037807 */ /* 0x000fe20007000000 */
[----:B------:R-:W-:Y:S04]  /*4c60*/  LDGSTS.E.BYPASS.LTC128B.128 [R234+0xb000], desc[UR14][R20.64+0x80] ;  /* 0x0b00008014ea7fae */ /* 0x000fe8000b981a0e */
[----:B------:R-:W-:Y:S01]  /*4c70*/  IMAD.IADD R0, R226, 0x1, R3 ;  /* 0x00000001e2007824 */ /* 0x000fe200078e0203 */
[----:B------:R-:W-:Y:S01]  /*4c80*/  LDGSTS.E.BYPASS.LTC128B.128 [R234+0xa800], desc[UR14][R22.64] ;  /* 0x0a80000016ea7fae */ /* 0x000fe2000b981a0e */
[----:B------:R-:W-:-:S03]  /*4c90*/  IADD3 R3, PT, PT, R4, R3, RZ ;  /* 0x0000000304037210 */ /* 0x000fc60007ffe0ff */
        /* <DEDUP_REMOVED lines=8> */
[----:B------:R-:W5:Y:S04]  /*4d20*/  LDSM.16.M88.4 R28, [R224] ;  /* 0x00000000e01c783b */ /* 0x000f680000000200 */
[----:B------:R-:W-:Y:S04]  /*4d30*/  LDSM.16.M88.4 R200, [R0+0x2000] ;  /* 0x0020000000c8783b */ /* 0x000fe80000000200 */
[----:B------:R-:W5:Y:S04]  /*4d40*/  LDSM.16.M88.4 R24, [R3+0x8000] ;  /* 0x008000000318783b */ /* 0x000f680000000200 */
[----:B-1----:R-:W1:Y:S01]  /*4d50*/  LDSM.16.M88.4 R20, [R3+0x8800] ;  /* 0x008800000314783b */ /* 0x002e620000000200 */
[-C--:B--2---:R-:W-:Y:S03]  /*4d60*/  HMMA.16816.F32.BF16 R8, R176, R192.reuse, RZ ;  /* 0x000000c0b008723c */ /* 0x084fe600000418ff */
[----:B------:R-:W-:Y:S04]  /*4d70*/  LDSM.16.M88.4 R244, [R221+0x9000] ;  /* 0x00900000ddf4783b */ /* 0x000fe80000000200 */
[----:B------:R-:W-:Y:S01]  /*4d80*/  LDSM.16.M88.4 R212, [R3+0x9000] ;  /* 0x0090000003d4783b */ /* 0x000fe20000000200 */
[C---:B---3--:R-:W-:Y:S03]  /*4d90*/  HMMA.16816.F32.BF16 R12, R180.reuse, R192, RZ ;  /* 0x000000c0b40c723c */ /* 0x048fe600000418ff */
[----:B------:R-:W0:Y:S05]  /*4da0*/  LDGDEPBAR ;  /* 0x00000000000079af */ /* 0x000e2a0000000000 */
        /* <DEDUP_REMOVED lines=11> */
[----:B------:R-:W-:Y:S07]  /*4e60*/  LDSM.16.M88.4 R208, [R223+0x2000] ;  /* 0x00200000dfd0783b */ /* 0x000fee0000000200 */
[C---:B------:R-:W-:Y:S08]  /*4e70*/  HMMA.16816.F32.BF16 R8, R28.reuse, R204, R8 ;  /* 0x000000cc1c08723c */ /* 0x040ff00000041808 */
[C---:B------:R-:W-:Y:S08]  /*4e80*/  HMMA.16816.F32.BF16 R188, R28.reuse, R172, R188 ;  /* 0x000000ac1cbc723c */ /* 0x040ff000000418bc */
[C---:B------:R-:W-:Y:S01]  /*4e90*/  HMMA.16816.F32.BF16 R192, R28.reuse, R206, R192 ;  /* 0x000000ce1cc0723c */ /* 0x040fe200000418c0 */
[----:B------:R-:W3:Y:S07]  /*4ea0*/  LDSM.16.M88.4 R204, [R220+0x8000] ;  /* 0x00800000dccc783b */ /* 0x000eee0000000200 */
[----:B------:R-:W-:Y:S01]  /*4eb0*/  HMMA.16816.F32.BF16 R176, R28, R174, R176 ;  /* 0x000000ae1cb0723c */ /* 0x000fe200000418b0 */
[----:B------:R-:W4:Y:S04]  /*4ec0*/  LDSM.16.M88.4 R172, [R220+0x8800] ;  /* 0x00880000dcac783b */ /* 0x000f280000000200 */
[----:B------:R-:W5:Y:S03]  /*4ed0*/  LDSM.16.M88.4 R28, [R223] ;  /* 0x00000000df1c783b */ /* 0x000f660000000200 */
[C---:B------:R-:W-:Y:S08]  /*4ee0*/  HMMA.16816.F32.BF16 R12, R200.reuse, R24, R12 ;  /* 0x00000018c80c723c */ /* 0x040ff0000004180c */
[C---:B-1----:R-:W-:Y:S08]  /*4ef0*/  HMMA.16816.F32.BF16 R184, R200.reuse, R20, R184 ;  /* 0x00000014c8b8723c */ /* 0x042ff000000418b8 */
[C---:B------:R-:W-:Y:S08]  /*4f00*/  HMMA.16816.F32.BF16 R196, R200.reuse, R26, R196 ;  /* 0x0000001ac8c4723c */ /* 0x040ff000000418c4 */
[----:B------:R-:W-:Y:S01]  /*4f10*/  HMMA.16816.F32.BF16 R180, R200, R22, R180 ;  /* 0x00000016c8b4723c */ /* 0x000fe200000418b4 */
[----:B------:R-:W-:Y:S07]  /*4f20*/  LDSM.16.M88.4 R200, [R225+UR5+0x9000] ;  /* 0x00900005e1c8783b */ /* 0x000fee0008000200 */
[C---:B--2---:R-:W-:Y:S08]  /*4f30*/  HMMA.16816.F32.BF16 R8, R16.reuse, R24, R8 ;  /* 0x000000181008723c */ /* 0x044ff00000041808 */
[C---:B------:R-:W-:Y:S01]  /*4f40*/  HMMA.16816.F32.BF16 R192, R16.reuse, R26, R192 ;  /* 0x0000001a10c0723c */ /* 0x040fe200000418c0 */
[----:B------:R-:W-:Y:S07]  /*4f50*/  LDSM.16.M88.4 R24, [R226+0x6000] ;  /* 0x00600000e218783b */ /* 0x000fee0000000200 */
[C---:B------:R-:W-:Y:S08]  /*4f60*/  HMMA.16816.F32.BF16 R188, R16.reuse, R20, R188 ;  /* 0x0000001410bc723c */ /* 0x040ff000000418bc */
[----:B------:R-:W-:Y:S01]  /*4f70*/  HMMA.16816.F32.BF16 R176, R16, R22, R176 ;  /* 0x0000001610b0723c */ /* 0x000fe200000418b0 */
[----:B------:R-:W1:Y:S04]  /*4f80*/  LDSM.16.M88.4 R16, [R226+0x4000] ;  /* 0x00400000e210783b */ /* 0x000e680000000200 */
[----:B------:R-:W2:Y:S03]  /*4f90*/  LDSM.16.M88.4 R20, [R225+UR5+0x9800] ;  /* 0x00980005e114783b */ /* 0x000ea60008000200 */
[C---:B---3--:R-:W-:Y:S08]  /*4fa0*/  HMMA.16816.F32.BF16 R12, R208.reuse, R204, R12 ;  /* 0x000000ccd00c723c */ /* 0x048ff0000004180c */
[C---:B------:R-:W-:Y:S08]  /*4fb0*/  HMMA.16816.F32.BF16 R196, R208.reuse, R206, R196 ;  /* 0x000000ced0c4723c */ /* 0x040ff000000418c4 */
[C---:B----4-:R-:W-:Y:S08]  /*4fc0*/  HMMA.16816.F32.BF16 R184, R208.reuse, R172, R184 ;  /* 0x000000acd0b8723c */ /* 0x050ff000000418b8 */
[----:B------:R-:W-:Y:S01]  /*4fd0*/  HMMA.16816.F32.BF16 R180, R208, R174, R180 ;  /* 0x000000aed0b4723c */ /* 0x000fe200000418b4 */
[----:B------:R-:W3:Y:S07]  /*4fe0*/  LDSM.16.M88.4 R208, [R224+0x4000] ;  /* 0x00400000e0d0783b */ /* 0x000eee0000000200 */
[C---:B-----5:R-:W-:Y:S08]  /*4ff0*/  HMMA.16816.F32.BF16 R8, R28.reuse, R204, R8 ;  /* 0x000000cc1c08723c */ /* 0x060ff00000041808 */
[C---:B------:R-:W-:Y:S01]  /*5000*/  HMMA.16816.F32.BF16 R192, R28.reuse, R206, R192 ;  /* 0x000000ce1cc0723c */ /* 0x040fe200000418c0 */
[----:B------:R-:W4:Y:S07]  /*5010*/  LDSM.16.M88.4 R204, [R224+0x6000] ;  /* 0x00600000e0cc783b */ /* 0x000f2e0000000200 */
[C---:B------:R-:W-:Y:S08]  /*5020*/  HMMA.16816.F32.BF16 R188, R28.reuse, R172, R188 ;  /* 0x000000ac1cbc723c */ /* 0x040ff000000418bc */
[----:B------:R-:W-:Y:S01]  /*5030*/  HMMA.16816.F32.BF16 R176, R28, R174, R176 ;  /* 0x000000ae1cb0723c */ /* 0x000fe200000418b0 */
[----:B------:R-:W5:Y:S04]  /*5040*/  LDSM.16.M88.4 R172, [R0+0x4000] ;  /* 0x0040000000ac783b */ /* 0x000f680000000200 */
[----:B------:R-:W5:Y:S03]  /*5050*/  LDSM.16.M88.4 R28, [R0+0x6000] ;  /* 0x00600000001c783b */ /* 0x000f660000000200 */
[-C--:B-1----:R-:W-:Y:S08]  /*5060*/  HMMA.16816.F32.BF16 R8, R16, R200.reuse, R8 ;  /* 0x000000c81008723c */ /* 0x082ff00000041808 */
[C---:B------:R-:W-:Y:S08]  /*5070*/  HMMA.16816.F32.BF16 R12, R24.reuse, R200, R12 ;  /* 0x000000c8180c723c */ /* 0x040ff0000004180c */
[C---:B------:R-:W-:Y:S08]  /*5080*/  HMMA.16816.F32.BF16 R196, R24.reuse, R202, R196 ;  /* 0x000000ca18c4723c */ /* 0x040ff000000418c4 */
[C---:B--2---:R-:W-:Y:S08]  /*5090*/  HMMA.16816.F32.BF16 R184, R24.reuse, R20, R184 ;  /* 0x0000001418b8723c */ /* 0x044ff000000418b8 */
[----:B------:R-:W-:Y:S01]  /*50a0*/  HMMA.16816.F32.BF16 R180, R24, R22, R180 ;  /* 0x0000001618b4723c */ /* 0x000fe200000418b4 */
[----:B------:R-:W-:Y:S07]  /*50b0*/  LDSM.16.M88.4 R24, [R223+0x4000] ;  /* 0x00400000df18783b */ /* 0x000fee0000000200 */
[C---:B------:R-:W-:Y:S01]  /*50c0*/  HMMA.16816.F32.BF16 R192, R16.reuse, R202, R192 ;  /* 0x000000ca10c0723c */ /* 0x040fe200000418c0 */
[----:B------:R-:W1:Y:S07]  /*50d0*/  LDSM.16.M88.4 R200, [R221+0x9800] ;  /* 0x00980000ddc8783b */ /* 0x000e6e0000000200 */
[C---:B------:R-:W-:Y:S08]  /*50e0*/  HMMA.16816.F32.BF16 R188, R16.reuse, R20, R188 ;  /* 0x0000001410bc723c */ /* 0x040ff000000418bc */
[----:B------:R-:W-:Y:S01]  /*50f0*/  HMMA.16816.F32.BF16 R176, R16, R22, R176 ;  /* 0x0000001610b0723c */ /* 0x000fe200000418b0 */
[----:B------:R-:W2:Y:S04]  /*5100*/  LDSM.16.M88.4 R16, [R220+0x9000] ;  /* 0x00900000dc10783b */ /* 0x000ea80000000200 */
[----:B------:R-:W2:Y:S03]  /*5110*/  LDSM.16.M88.4 R20, [R223+0x6000] ;  /* 0x00600000df14783b */ /* 0x000ea60000000200 */
[-C--:B---3--:R-:W-:Y:S08]  /*5120*/  HMMA.16816.F32.BF16 R8, R208, R244.reuse, R8 ;  /* 0x000000f4d008723c */ /* 0x088ff00000041808 */
[C---:B----4-:R-:W-:Y:S08]  /*5130*/  HMMA.16816.F32.BF16 R12, R204.reuse, R244, R12 ;  /* 0x000000f4cc0c723c */ /* 0x050ff0000004180c */
[----:B------:R-:W-:Y:S08]  /*5140*/  HMMA.16816.F32.BF16 R196, R204, R246, R196 ;  /* 0x000000f6ccc4723c */ /* 0x000ff000000418c4 */
[-C--:B-----5:R-:W-:Y:S08]  /*5150*/  HMMA.16816.F32.BF16 R8, R172, R212.reuse, R8 ;  /* 0x000000d4ac08723c */ /* 0x0a0ff00000041808 */
[----:B------:R-:W-:Y:S08]  /*5160*/  HMMA.16816.F32.BF16 R12, R28, R212, R12 ;  /* 0x000000d41c0c723c */ /* 0x000ff0000004180c */
[----:B-1----:R-:W-:Y:S08]  /*5170*/  HMMA.16816.F32.BF16 R184, R204, R200, R184 ;  /* 0x000000c8ccb8723c */ /* 0x002ff000000418b8 */
[-C--:B--2---:R-:W-:Y:S08]  /*5180*/  HMMA.16816.F32.BF16 R8, R24, R16.reuse, R8 ;  /* 0x000000101808723c */ /* 0x084ff00000041808 */
[----:B------:R-:W-:Y:S08]  /*5190*/  HMMA.16816.F32.BF16 R12, R20, R16, R12 ;  /* 0x00000010140c723c */ /* 0x000ff0000004180c */
[----:B------:R-:W-:Y:S01]  /*51a0*/  HMMA.16816.F32.BF16 R180, R204, R202, R180 ;  /* 0x000000caccb4723c */ /* 0x000fe200000418b4 */
[----:B------:R-:W-:Y:S02]  /*51b0*/  LDSM.16.M88.4 R204, [R220+0x9800] ;  /* 0x00980000dccc783b */ /* 0x000fe40000000200 */
[----:B------:R-:W-:Y:S01]  /*51c0*/  FMUL.FTZ R16, R8, UR6 ;  /* 0x0000000608107c20 */ /* 0x000fe20008410000 */
[----:B------:R-:W-:Y:S01]  /*51d0*/  FMUL.FTZ R169, R9, UR6 ;  /* 0x0000000609a97c20 */ /* 0x000fe20008410000 */
[----:B------:R-:W-:Y:S01]  /*51e0*/  FMUL.FTZ R17, R10, UR6 ;  /* 0x000000060a117c20 */ /* 0x000fe20008410000 */
[----:B------:R-:W-:-:S02]  /*51f0*/  FMUL.FTZ R170, R11, UR6 ;  /* 0x000000060baa7c20 */ /* 0x000fc40008410000 */
[----:B------:R-:W1:Y:S01]  /*5200*/  LDSM.16.M88.4 R8, [R3+0x9800] ;  /* 0x009800000308783b */ /* 0x000e620000000200 */
[----:B------:R-:W-:Y:S01]  /*5210*/  HMMA.16816.F32.BF16 R196, R28, R214, R196 ;  /* 0x000000d61cc4723c */ /* 0x000fe200000418c4 */
[----:B------:R-:W-:Y:S01]  /*5220*/  MUFU.TANH R16, R16 ;  /* 0x0000001000107308 */ /* 0x000fe20000002400 */
[----:B------:R-:W-:Y:S01]  /*5230*/  FMUL.FTZ R13, R13, UR6 ;  /* 0x000000060d0d7c20 */ /* 0x000fe20008410000 */
[----:B------:R-:W-:Y:S01]  /*5240*/  FMUL.FTZ R12, R12, UR6 ;  /* 0x000000060c0c7c20 */ /* 0x000fe20008410000 */
[----:B------:R-:W-:Y:S01]  /*5250*/  FMUL.FTZ R14, R14, UR6 ;  /* 0x000000060e0e7c20 */ /* 0x000fe20008410000 */
[----:B------:R-:W-:Y:S01]  /*5260*/  FMUL.FTZ R15, R15, UR6 ;  /* 0x000000060f0f7c20 */ /* 0x000fe20008410000 */
[----:B------:R-:W-:-:S04]  /*5270*/  DEPBAR.LE SB0, 0x0 ;  /* 0x000080000000791a */ /* 0x000fc80000000000 */
[C---:B------:R-:W-:Y:S01]  /*5280*/  HMMA.16816.F32.BF16 R192, R208.reuse, R246, R192 ;  /* 0x000000f6d0c0723c */ /* 0x040fe200000418c0 */
[----:B------:R-:W2:Y:S07]  /*5290*/  MUFU.TANH R13, R13 ;  /* 0x0000000d000d7308 */ /* 0x000eae0000002400 */
[----:B------:R-:W-:Y:S01]  /*52a0*/  HMMA.16816.F32.BF16 R188, R208, R200, R188 ;  /* 0x000000c8d0bc723c */ /* 0x000fe200000418bc */
[----:B------:R-:W-:Y:S07]  /*52b0*/  MUFU.TANH R12, R12 ;  /* 0x0000000c000c7308 */ /* 0x000fee0000002400 */
[----:B------:R-:W-:Y:S01]  /*52c0*/  HMMA.16816.F32.BF16 R196, R20, R18, R196 ;  /* 0x0000001214c4723c */ /* 0x000fe200000418c4 */
[----:B------:R-:W-:Y:S07]  /*52d0*/  MUFU.TANH R169, R169 ;  /* 0x000000a900a97308 */ /* 0x000fee0000002400 */
[----:B------:R-:W-:Y:S01]  /*52e0*/  HMMA.16816.F32.BF16 R192, R172, R214, R192 ;  /* 0x000000d6acc0723c */ /* 0x000fe200000418c0 */
[----:B------:R-:W-:Y:S07]  /*52f0*/  MUFU.TANH R17, R17 ;  /* 0x0000001100117308 */ /* 0x000fee0000002400 */
[----:B-1----:R-:W-:Y:S01]  /*5300*/  HMMA.16816.F32.BF16 R184, R28, R8, R184 ;  /* 0x000000081cb8723c */ /* 0x002fe200000418b8 */
[----:B------:R-:W-:Y:S02]  /*5310*/  MUFU.TANH R170, R170 ;  /* 0x000000aa00aa7308 */ /* 0x000fe40000002400 */
[----:B------:R-:W-:-:S05]  /*5320*/  FMUL.FTZ R171, R197, UR6 ;  /* 0x00000006c5ab7c20 */ /* 0x000fca0008410000 */
[----:B------:R-:W-:Y:S01]  /*5330*/  HMMA.16816.F32.BF16 R180, R28, R10, R180 ;  /* 0x0000000a1cb4723c */ /* 0x000fe200000418b4 */
[----:B------:R-:W-:Y:S01]  /*5340*/  MUFU.TANH R171, R171 ;  /* 0x000000ab00ab7308 */ /* 0x000fe20000002400 */
[C---:B------:R-:W-:Y:S01]  /*5350*/  VIADD R31, R217.reuse, 0xffffffc9 ;  /* 0xffffffc9d91f7836 */ /* 0x040fe20000000000 */
[----:B------:R-:W-:Y:S01]  /*5360*/  IADD3 R29, PT, PT, R217, -0x30, RZ ;  /* 0xffffffd0d91d7810 */ /* 0x000fe20007ffe0ff */
[----:B------:R-:W-:-:S04]  /*5370*/  FMUL.FTZ R28, R199, UR6 ;  /* 0x00000006c71c7c20 */ /* 0x000fc80008410000 */
[----:B------:R-:W-:Y:S01]  /*5380*/  HMMA.16816.F32.BF16 R176, R208, R202, R176 ;  /* 0x000000cad0b0723c */ /* 0x000fe200000418b0 */
[----:B------:R-:W-:Y:S07]  /*5390*/  MUFU.TANH R14, R14 ;  /* 0x0000000e000e7308 */ /* 0x000fee0000002400 */
[----:B------:R-:W-:Y:S01]  /*53a0*/  HMMA.16816.F32.BF16 R188, R172, R8, R188 ;  /* 0x00000008acbc723c */ /* 0x000fe200000418bc */
[----:B------:R-:W-:Y:S01]  /*53b0*/  FMUL.FTZ R9, R196, UR6 ;  /* 0x00000006c4097c20 */ /* 0x000fe20008410000 */
[----:B------:R-:W-:Y:S06]  /*53c0*/  MUFU.TANH R15, R15 ;  /* 0x0000000f000f7308 */ /* 0x000fec0000002400 */
[C---:B------:R-:W-:Y:S02]  /*53d0*/  HMMA.16816.F32.BF16 R184, R20.reuse, R204, R184 ;  /* 0x000000cc14b8723c */ /* 0x040fe400000418b8 */
[----:B------:R-:W1:Y:S06]  /*53e0*/  MUFU.TANH R9, R9 ;  /* 0x0000000900097308 */ /* 0x000e6c0000002400 */
[----:B------:R-:W-:Y:S01]  /*53f0*/  HMMA.16816.F32.BF16 R180, R20, R206, R180 ;  /* 0x000000ce14b4723c */ /* 0x000fe200000418b4 */
[C---:B------:R-:W-:Y:S01]  /*5400*/  VIADD R21, R217.reuse, 0xffffffc0 ;  /* 0xffffffc0d9157836 */ /* 0x040fe20000000000 */
[----:B------:R-:W-:Y:S01]  /*5410*/  MUFU.TANH R28, R28 ;  /* 0x0000001c001c7308 */ /* 0x000fe20000002400 */
[----:B------:R-:W-:-:S05]  /*5420*/  IADD3 R23, PT, PT, R217, -0x27, RZ ;  /* 0xffffffd9d9177810 */ /* 0x000fca0007ffe0ff */
[----:B------:R-:W-:Y:S03]  /*5430*/  HMMA.16816.F32.BF16 R192, R24, R18, R192 ;  /* 0x0000001218c0723c */ /* 0x000fe600000418c0 */
[----:B------:R-:W-:Y:S01]  /*5440*/  FMUL.FTZ R184, R184, UR6 ;  /* 0x00000006b8b87c20 */ /* 0x000fe20008410000 */
[----:B------:R-:W-:Y:S01]  /*5450*/  FMUL.FTZ R185, R185, UR6 ;  /* 0x00000006b9b97c20 */ /* 0x000fe20008410000 */
[----:B------:R-:W-:Y:S01]  /*5460*/  FMUL.FTZ R186, R186, UR6 ;  /* 0x00000006baba7c20 */ /* 0x000fe20008410000 */
[----:B------:R-:W-:Y:S01]  /*5470*/  FMUL.FTZ R187, R187, UR6 ;  /* 0x00000006bbbb7c20 */ /* 0x000fe20008410000 */
[----:B------:R-:W3:Y:S01]  /*5480*/  MUFU.TANH R248, R184 ;  /* 0x000000b800f87308 */ /* 0x000ee20000002400 */
[----:B------:R-:W-:Y:S01]  /*5490*/  HMMA.16816.F32.BF16 R176, R172, R10, R176 ;  /* 0x0000000aacb0723c */ /* 0x000fe200000418b0 */
[C---:B------:R-:W-:Y:S01]  /*54a0*/  VIADD R11, R217.reuse, 0xffffffc1 ;  /* 0xffffffc1d90b7836 */ /* 0x040fe20000000000 */
[----:B------:R-:W-:Y:S01]  /*54b0*/  IADD3 R173, PT, PT, R217, -0x38, RZ ;  /* 0xffffffc8d9ad7810 */ /* 0x000fe20007ffe0ff */
[----:B------:R-:W-:Y:S01]  /*54c0*/  FMUL.FTZ R180, R180, UR6 ;  /* 0x00000006b4b47c20 */ /* 0x000fe20008410000 */
[----:B------:R-:W-:Y:S01]  /*54d0*/  FMUL.FTZ R181, R181, UR6 ;  /* 0x00000006b5b57c20 */ /* 0x000fe20008410000 */
[----:B------:R-:W-:Y:S01]  /*54e0*/  FMUL.FTZ R182, R182, UR6 ;  /* 0x00000006b6b67c20 */ /* 0x000fe20008410000 */
[-C--:B------:R-:W-:Y:S01]  /*54f0*/  ISETP.GE.AND P0, PT, R11, R34.reuse, PT ;  /* 0x000000220b00720c */ /* 0x080fe20003f06270 */
[----:B------:R-:W4:Y:S01]  /*5500*/  MUFU.TANH R246, R185 ;  /* 0x000000b900f67308 */ /* 0x000f220000002400 */
[C---:B------:R-:W-:Y:S01]  /*5510*/  HMMA.16816.F32.BF16 R188, R24.reuse, R204, R188 ;  /* 0x000000cc18bc723c */ /* 0x040fe200000418bc */
[-C--:B------:R-:W-:Y:S01]  /*5520*/  ISETP.GE.AND P1, PT, R173, R34.reuse, PT ;  /* 0x00000022ad00720c */ /* 0x080fe20003f26270 */
[----:B------:R-:W-:Y:S01]  /*5530*/  FMUL.FTZ R183, R183, UR6 ;  /* 0x00000006b7b77c20 */ /* 0x000fe20008410000 */
[----:B--2---:R-:W-:Y:S01]  /*5540*/  FSEL R22, R13, -INF , !P0 ;  /* 0xff8000000d167808 */ /* 0x004fe20004000000 */
[----:B------:R-:W-:Y:S01]  /*5550*/  FMUL.FTZ R3, R192, UR6 ;  /* 0x00000006c0037c20 */ /* 0x000fe20008410000 */
[-C--:B------:R-:W-:Y:S01]  /*5560*/  ISETP.GE.AND P0, PT, R31, R34.reuse, PT ;  /* 0x000000221f00720c */ /* 0x080fe20003f06270 */
[----:B------:R-:W-:Y:S01]  /*5570*/  FMUL.FTZ R19, R193, UR6 ;  /* 0x00000006c1137c20 */ /* 0x000fe20008410000 */
[----:B------:R-:W2:Y:S01]  /*5580*/  MUFU.TANH R244, R180 ;  /* 0x000000b400f47308 */ /* 0x000ea20000002400 */
[----:B-1----:R-:W-:Y:S01]  /*5590*/  FSEL R20, R9, -INF , !P1 ;  /* 0xff80000009147808 */ /* 0x002fe20004800000 */
[----:B------:R-:W-:Y:S01]  /*55a0*/  FMUL.FTZ R18, R194, UR6 ;  /* 0x00000006c2127c20 */ /* 0x000fe20008410000 */
[-C--:B------:R-:W-:Y:S01]  /*55b0*/  ISETP.GE.AND P1, PT, R21, R34.reuse, PT ;  /* 0x000000221500720c */ /* 0x080fe20003f26270 */
[----:B------:R-:W-:Y:S01]  /*55c0*/  FMUL.FTZ R8, R195, UR6 ;  /* 0x00000006c3087c20 */ /* 0x000fe20008410000 */
[----:B------:R-:W-:Y:S01]  /*55d0*/  FSEL R10, R171, -INF , !P0 ;  /* 0xff800000ab0a7808 */ /* 0x000fe20004000000 */
[----:B------:R-:W-:Y:S01]  /*55e0*/  FMUL.FTZ R192, R198, UR6 ;  /* 0x00000006c6c07c20 */ /* 0x000fe20008410000 */
[----:B------:R-:W-:Y:S01]  /*55f0*/  HMMA.16816.F32.BF16 R176, R24, R206, R176 ;  /* 0x000000ce18b0723c */ /* 0x000fe200000418b0 */
[----:B------:R-:W1:Y:S01]  /*5600*/  MUFU.TANH R242, R181 ;  /* 0x000000b500f27308 */ /* 0x000e620000002400 */
[-C--:B------:R-:W-:Y:S01]  /*5610*/  ISETP.GE.AND P0, PT, R29, R34.reuse, PT ;  /* 0x000000221d00720c */ /* 0x080fe20003f06270 */
[C---:B------:R-:W-:Y:S01]  /*5620*/  VIADD R25, R217.reuse, 0xffffffd8 ;  /* 0xffffffd8d9197836 */ /* 0x040fe20000000000 */
[----:B------:R-:W-:Y:S01]  /*5630*/  IADD3 R27, PT, PT, R217, -0x2f, RZ ;  /* 0xffffffd1d91b7810 */ /* 0x000fe20007ffe0ff */
[----:B------:R-:W-:Y:S01]  /*5640*/  FMUL.FTZ R188, R188, UR6 ;  /* 0x00000006bcbc7c20 */ /* 0x000fe20008410000 */
[----:B------:R-:W-:Y:S01]  /*5650*/  FSEL R12, R12, -INF , !P1 ;  /* 0xff8000000c0c7808 */ /* 0x000fe20004800000 */
[----:B------:R-:W-:Y:S01]  /*5660*/  FMUL.FTZ R189, R189, UR6 ;  /* 0x00000006bdbd7c20 */ /* 0x000fe20008410000 */
[----:B---3--:R-:W-:Y:S01]  /*5670*/  FSEL R248, R248, -INF , !P0 ;  /* 0xff800000f8f87808 */ /* 0x008fe20004000000 */
[----:B------:R-:W3:Y:S01]  /*5680*/  MUFU.TANH R3, R3 ;  /* 0x0000000300037308 */ /* 0x000ee20000002400 */
[----:B------:R-:W-:Y:S01]  /*5690*/  ISETP.GE.AND P0, PT, R27, R34, PT ;  /* 0x000000221b00720c */ /* 0x000fe20003f06270 */
[----:B------:R-:W-:Y:S01]  /*56a0*/  FMUL.FTZ R190, R190, UR6 ;  /* 0x00000006bebe7c20 */ /* 0x000fe20008410000 */
[----:B------:R-:W-:-:S02]  /*56b0*/  FMNMX3.FTZ R9, R166, R12, R22, !PT ;  /* 0x0000000ca6097276 */ /* 0x000fc40007810016 */
[----:B----4-:R-:W-:Y:S02]  /*56c0*/  FSEL R246, R246, -INF , !P0 ;  /* 0xff800000f6f67808 */ /* 0x010fe40004000000 */
[-C--:B------:R-:W-:Y:S01]  /*56d0*/  ISETP.GE.AND P1, PT, R25, R34.reuse, PT ;  /* 0x000000221900720c */ /* 0x080fe20003f26270 */
[----:B------:R-:W4:Y:S01]  /*56e0*/  MUFU.TANH R19, R19 ;  /* 0x0000001300137308 */ /* 0x000f220000002400 */
[----:B------:R-:W-:Y:S02]  /*56f0*/  ISETP.GE.AND P0, PT, R23, R34, PT ;  /* 0x000000221700720c */ /* 0x000fe40003f06270 */
[----:B------:R-:W-:Y:S02]  /*5700*/  FMNMX3.FTZ R9, R9, R20, R10, !PT ;  /* 0x0000001409097276 */ /* 0x000fe4000781000a */
[----:B--2---:R-:W-:Y:S02]  /*5710*/  FSEL R244, R244, -INF , !P1 ;  /* 0xff800000f4f47808 */ /* 0x004fe40004800000 */
[----:B-1----:R-:W-:Y:S01]  /*5720*/  FSEL R242, R242, -INF , !P0 ;  /* 0xff800000f2f27808 */ /* 0x002fe20004000000 */
[----:B------:R-:W1:Y:S01]  /*5730*/  MUFU.TANH R18, R18 ;  /* 0x0000001200127308 */ /* 0x000e620000002400 */
[----:B------:R-:W-:-:S02]  /*5740*/  FMNMX3.FTZ R9, R9, R248, R246, !PT ;  /* 0x000000f809097276 */ /* 0x000fc400078100f6 */
[C---:B------:R-:W-:Y:S02]  /*5750*/  ISETP.GE.AND P4, PT, R11.reuse, R216, PT ;  /* 0x000000d80b00720c */ /* 0x040fe40003f86270 */
[C---:B------:R-:W-:Y:S02]  /*5760*/  ISETP.GE.AND P3, PT, R11.reuse, R35, PT ;  /* 0x000000230b00720c */ /* 0x040fe40003f66270 */
[----:B------:R-:W-:Y:S01]  /*5770*/  ISETP.GE.AND P2, PT, R11, R2, PT ;  /* 0x000000020b00720c */ /* 0x000fe20003f46270 */
[----:B------:R-:W2:Y:S01]  /*5780*/  MUFU.TANH R8, R8 ;  /* 0x0000000800087308 */ /* 0x000ea20000002400 */
[----:B------:R-:W-:-:S07]  /*5790*/  FMNMX3.FTZ R171, R9, R244, R242, !PT ;  /* 0x000000f409ab7276 */ /* 0x000fce00078100f2 */
[----:B------:R-:W1:Y:S08]  /*57a0*/  MUFU.TANH R192, R192 ;  /* 0x000000c000c07308 */ /* 0x000e700000002400 */
[----:B------:R1:W1:Y:S08]  /*57b0*/  MUFU.TANH R202, R188 ;  /* 0x000000bc00ca7308 */ /* 0x0002700000002400 */
[----:B------:R1:W1:Y:S08]  /*57c0*/  MUFU.TANH R245, R186 ;  /* 0x000000ba00f57308 */ /* 0x0002700000002400 */
[----:B------:R1:W1:Y:S08]  /*57d0*/  MUFU.TANH R243, R187 ;  /* 0x000000bb00f37308 */ /* 0x0002700000002400 */
[----:B------:R1:W1:Y:S08]  /*57e0*/  MUFU.TANH R211, R182 ;  /* 0x000000b600d37308 */ /* 0x0002700000002400 */
[----:B------:R1:W1:Y:S01]  /*57f0*/  MUFU.TANH R207, R183 ;  /* 0x000000b700cf7308 */ /* 0x0002620000002400 */
[----:B------:R-:W-:Y:S06]  /*5800*/  BAR.SYNC.DEFER_BLOCKING 0x0 ;  /* 0x0000000000007b1d */ /* 0x000fec0000010000 */
[----:B--234-:R-:W-:Y:S05]  /*5810*/  @!P5 BRA `(.L_x_1178) ;  /* 0x00000000004cd947 */ /* 0x01cfea0003800000 */
        /* <DEDUP_REMOVED lines=9> */
[C---:B-1----:R-:W-:Y:S01]  /*58b0*/  LEA R182, P0, R13.reuse, R231, 0x1 ;  /* 0x000000e70db67211 */ /* 0x042fe200078008ff */
        /* <DEDUP_REMOVED lines=9> */
.L_x_1178:
[----:B------:R-:W-:Y:S01]  /*5950*/  FSEL R15, R15, -INF , !P2 ;  /* 0xff8000000f0f7808 */ /* 0x000fe20005000000 */
[----:B------:R-:W3:Y:S01]  /*5960*/  SHFL.BFLY PT, R214, R171, 0x2, 0x1f ;  /* 0x0c401f00abd67f89 */ /* 0x000ee200000e0000 */
[-C--:B------:R-:W-:Y:S01]  /*5970*/  ISETP.GE.AND P2, PT, R21, R2.reuse, PT ;  /* 0x000000021500720c */ /* 0x080fe20003f46270 */
[----:B------:R-:W4:Y:S01]  /*5980*/  MUFU.TANH R193, R190 ;  /* 0x000000be00c17308 */ /* 0x000f220000002400 */
[-C--:B------:R-:W-:Y:S01]  /*5990*/  ISETP.GE.AND P1, PT, R173, R2.reuse, PT ;  /* 0x00000002ad00720c */ /* 0x080fe20003f26270 */
[----:B------:R-:W-:Y:S01]  /*59a0*/  FMUL.FTZ R191, R191, UR6 ;  /* 0x00000006bfbf7c20 */ /* 0x000fe20008410000 */
[-C--:B------:R-:W-:Y:S01]  /*59b0*/  ISETP.GE.AND P0, PT, R31, R2.reuse, PT ;  /* 0x000000021f00720c */ /* 0x080fe20003f06270 */
[----:B------:R-:W-:Y:S01]  /*59c0*/  FMUL.FTZ R176, R176, UR6 ;  /* 0x00000006b0b07c20 */ /* 0x000fe20008410000 */
[----:B------:R-:W-:Y:S01]  /*59d0*/  FSEL R13, R14, -INF , !P2 ;  /* 0xff8000000e0d7808 */ /* 0x000fe20005000000 */
[----:B------:R-:W-:Y:S01]  /*59e0*/  FMUL.FTZ R177, R177, UR6 ;  /* 0x00000006b1b17c20 */ /* 0x000fe20008410000 */
[----:B-1----:R-:W-:Y:S01]  /*59f0*/  FSEL R11, R192, -INF , !P1 ;  /* 0xff800000c00b7808 */ /* 0x002fe20004800000 */
[----:B------:R-:W1:Y:S01]  /*5a00*/  MUFU.TANH R200, R189 ;  /* 0x000000bd00c87308 */ /* 0x000e620000002400 */
[-C--:B------:R-:W-:Y:S01]  /*5a10*/  ISETP.GE.AND P1, PT, R29, R2.reuse, PT ;  /* 0x000000021d00720c */ /* 0x080fe20003f26270 */
[----:B------:R-:W-:Y:S01]  /*5a20*/  FMUL.FTZ R178, R178, UR6 ;  /* 0x00000006b2b27c20 */ /* 0x000fe20008410000 */
[----:B------:R-:W-:Y:S01]  /*5a30*/  FSEL R9, R28, -INF , !P0 ;  /* 0xff8000001c097808 */ /* 0x000fe20004000000 */
[----:B------:R-:W-:Y:S01]  /*5a40*/  FMUL.FTZ R179, R179, UR6 ;  /* 0x00000006b3b37c20 */ /* 0x000fe20008410000 */
[----:B------:R-:W-:-:S02]  /*5a50*/  ISETP.GE.AND P0, PT, R27, R2, PT ;  /* 0x000000021b00720c */ /* 0x000fc40003f06270 */
[----:B------:R-:W-:Y:S01]  /*5a60*/  FMNMX3.FTZ R14, R165, R13, R15, !PT ;  /* 0x0000000da50e7276 */ /* 0x000fe2000781000f */
[----:B------:R-:W5:Y:S01]  /*5a70*/  MUFU.TANH R192, R191 ;  /* 0x000000bf00c07308 */ /* 0x000f620000002400 */
[----:B------:R-:W-:Y:S02]  /*5a80*/  FSEL R245, R245, -INF , !P1 ;  /* 0xff800000f5f57808 */ /* 0x000fe40004800000 */
[-C--:B------:R-:W-:Y:S02]  /*5a90*/  ISETP.GE.AND P2, PT, R25, R2.reuse, PT ;  /* 0x000000021900720c */ /* 0x080fe40003f46270 */
[----:B------:R-:W-:Y:S02]  /*5aa0*/  ISETP.GE.AND P1, PT, R23, R2, PT ;  /* 0x000000021700720c */ /* 0x000fe40003f26270 */
[----:B------:R-:W-:Y:S01]  /*5ab0*/  FSEL R243, R243, -INF , !P0 ;  /* 0xff800000f3f37808 */ /* 0x000fe20004000000 */
[----:B------:R-:W2:Y:S01]  /*5ac0*/  MUFU.TANH R198, R176 ;  /* 0x000000b000c67308 */ /* 0x000ea20000002400 */
[----:B------:R-:W-:-:S02]  /*5ad0*/  FMNMX3.FTZ R14, R14, R11, R9, !PT ;  /* 0x0000000b0e0e7276 */ /* 0x000fc40007810009 */
[----:B------:R-:W-:Y:S02]  /*5ae0*/  FSEL R211, R211, -INF , !P2 ;  /* 0xff800000d3d37808 */ /* 0x000fe40005000000 */
[----:B------:R-:W-:Y:S02]  /*5af0*/  FSEL R207, R207, -INF , !P1 ;  /* 0xff800000cfcf7808 */ /* 0x000fe40004800000 */
[----:B------:R-:W-:Y:S01]  /*5b00*/  FMNMX3.FTZ R14, R14, R245, R243, !PT ;  /* 0x000000f50e0e7276 */ /* 0x000fe200078100f3 */
[----:B------:R-:W2:Y:S01]  /*5b10*/  MUFU.TANH R196, R177 ;  /* 0x000000b100c47308 */ /* 0x000ea20000002400 */
[----:B------:R-:W-:Y:S02]  /*5b20*/  FSEL R206, R169, -INF , !P4 ;  /* 0xff800000a9ce7808 */ /* 0x000fe40006000000 */
[----:B------:R-:W-:Y:S02]  /*5b30*/  FMNMX3.FTZ R14, R14, R211, R207, !PT ;  /* 0x000000d30e0e7276 */ /* 0x000fe400078100cf */
[----:B---3--:R-:W-:-:S02]  /*5b40*/  FMNMX.FTZ R214, R171, R214, !PT ;  /* 0x000000d6abd67209 */ /* 0x008fc40007810000 */
[CC--:B------:R-:W-:Y:S01]  /*5b50*/  ISETP.GE.AND P2, PT, R31.reuse, R216.reuse, PT ;  /* 0x000000d81f00720c */ /* 0x0c0fe20003f46270 */
[----:B------:R-:W3:Y:S01]  /*5b60*/  MUFU.TANH R191, R178 ;  /* 0x000000b200bf7308 */ /* 0x000ee20000002400 */
[-C--:B------:R-:W-:Y:S01]  /*5b70*/  ISETP.GE.AND P4, PT, R31, R35.reuse, PT ;  /* 0x000000231f00720c */ /* 0x080fe20003f86270 */
[----:B------:R-:W-:Y:S01]  /*5b80*/  SHFL.BFLY PT, R169, R214, 0x1, 0x1f ;  /* 0x0c201f00d6a97f89 */ /* 0x000fe200000e0000 */
[C---:B------:R-:W-:Y:S02]  /*5b90*/  ISETP.GE.AND P0, PT, R173.reuse, R216, PT ;  /* 0x000000d8ad00720c */ /* 0x040fe40003f06270 */
[-C--:B------:R-:W-:Y:S01]  /*5ba0*/  ISETP.GE.AND P1, PT, R173, R35.reuse, PT ;  /* 0x00000023ad00720c */ /* 0x080fe20003f26270 */
[----:B------:R-:W5:Y:S01]  /*5bb0*/  SHFL.BFLY PT, R31, R14, 0x2, 0x1f ;  /* 0x0c401f000e1f7f89 */ /* 0x000f6200000e0000 */
[----:B------:R-:W-:Y:S01]  /*5bc0*/  FSEL R204, R3, -INF , !P0 ;  /* 0xff80000003cc7808 */ /* 0x000fe20004000000 */
[----:B------:R-:W3:Y:S01]  /*5bd0*/  MUFU.TANH R190, R179 ;  /* 0x000000b300be7308 */ /* 0x000ee20000002400 */
[----:B------:R-:W-:Y:S01]  /*5be0*/  ISETP.GE.AND P0, PT, R29, R35, PT ;  /* 0x000000231d00720c */ /* 0x000fe20003f06270 */
[----:B------:R-:W-:Y:S01]  /*5bf0*/  LDSM.16.MT88.4 R172, [R222+0xa000] ;  /* 0x00a00000deac783b */ /* 0x000fe20000004200 */
[----:B------:R-:W-:-:S02]  /*5c00*/  FSEL R18, R18, -INF , !P1 ;  /* 0xff80000012127808 */ /* 0x000fc40004800000 */
[-C--:B------:R-:W-:Y:S02]  /*5c10*/  ISETP.GE.AND P1, PT, R27, R216.reuse, PT ;  /* 0x000000d81b00720c */ /* 0x080fe40003f26270 */
[----:B----4-:R-:W-:Y:S02]  /*5c20*/  FSEL R193, R193, -INF , !P0 ;  /* 0xff800000c1c17808 */ /* 0x010fe40004000000 */
[----:B------:R-:W-:Y:S02]  /*5c30*/  ISETP.GE.AND P0, PT, R21, R216, PT ;  /* 0x000000d81500720c */ /* 0x000fe40003f06270 */
[----:B------:R-:W-:Y:S02]  /*5c40*/  FSEL R24, R170, -INF , !P3 ;  /* 0xff800000aa187808 */ /* 0x000fe40005800000 */
[----:B-1----:R-:W-:Y:S02]  /*5c50*/  FSEL R200, R200, -INF , !P1 ;  /* 0xff800000c8c87808 */ /* 0x002fe40004800000 */
[----:B------:R-:W-:-:S02]  /*5c60*/  FSEL R170, R8, -INF , !P4 ;  /* 0xff80000008aa7808 */ /* 0x000fc40006000000 */
[-C--:B------:R-:W-:Y:S02]  /*5c70*/  ISETP.GE.AND P1, PT, R21, R35.reuse, PT ;  /* 0x000000231500720c */ /* 0x080fe40003f26270 */
[----:B------:R-:W-:Y:S02]  /*5c80*/  FSEL R8, R16, -INF , !P0 ;  /* 0xff80000010087808 */ /* 0x000fe40004000000 */
[----:B------:R-:W-:Y:S02]  /*5c90*/  FSEL R26, R19, -INF , !P2 ;  /* 0xff800000131a7808 */ /* 0x000fe40005000000 */
[----:B------:R-:W-:Y:S02]  /*5ca0*/  ISETP.GE.AND P2, PT, R27, R35, PT ;  /* 0x000000231b00720c */ /* 0x000fe40003f46270 */
[----:B------:R-:W-:Y:S02]  /*5cb0*/  FSEL R16, R17, -INF , !P1 ;  /* 0xff80000011107808 */ /* 0x000fe40004800000 */
[----:B------:R-:W-:-:S02]  /*5cc0*/  ISETP.GE.AND P3, PT, R29, R216, PT ;  /* 0x000000d81d00720c */ /* 0x000fc40003f66270 */
[----:B------:R-:W-:Y:S02]  /*5cd0*/  FMNMX3.FTZ R17, R168, R8, R206, !PT ;  /* 0x00000008a8117276 */ /* 0x000fe400078100ce */
[----:B-----5:R-:W-:Y:S02]  /*5ce0*/  FMNMX.FTZ R31, R14, R31, !PT ;  /* 0x0000001f0e1f7209 */ /* 0x020fe40007810000 */
[----:B------:R-:W-:Y:S02]  /*5cf0*/  FSEL R192, R192, -INF , !P2 ;  /* 0xff800000c0c07808 */ /* 0x000fe40005000000 */
[-C--:B------:R-:W-:Y:S01]  /*5d00*/  ISETP.GE.AND P4, PT, R25, R216.reuse, PT ;  /* 0x000000d81900720c */ /* 0x080fe20003f86270 */
[----:B------:R-:W1:Y:S01]  /*5d10*/  SHFL.BFLY PT, R14, R31, 0x1, 0x1f ;  /* 0x0c201f001f0e7f89 */ /* 0x000e6200000e0000 */
[----:B------:R-:W-:Y:S02]  /*5d20*/  FSEL R202, R202, -INF , !P3 ;  /* 0xff800000caca7808 */ /* 0x000fe40005800000 */
[----:B------:R-:W-:-:S02]  /*5d30*/  ISETP.GE.AND P2, PT, R23, R216, PT ;  /* 0x000000d81700720c */ /* 0x000fc40003f46270 */
[----:B------:R-:W-:Y:S02]  /*5d40*/  FMNMX3.FTZ R3, R167, R16, R24, !PT ;  /* 0x00000010a7037276 */ /* 0x000fe40007810018 */
[----:B------:R-:W-:Y:S02]  /*5d50*/  FMNMX3.FTZ R17, R17, R204, R26, !PT ;  /* 0x000000cc11117276 */ /* 0x000fe4000781001a */
[----:B------:R-:W-:Y:S02]  /*5d60*/  FMNMX.FTZ R214, R214, R169, !PT ;  /* 0x000000a9d6d67209 */ /* 0x000fe40007810000 */
[-C--:B------:R-:W-:Y:S02]  /*5d70*/  ISETP.GE.AND P3, PT, R25, R35.reuse, PT ;  /* 0x000000231900720c */ /* 0x080fe40003f66270 */
[----:B------:R-:W-:Y:S01]  /*5d80*/  ISETP.GE.AND P0, PT, R23, R35, PT ;  /* 0x000000231700720c */ /* 0x000fe20003f06270 */
[----:B------:R-:W-:Y:S01]  /*5d90*/  FMUL.FTZ R247, R214, UR4 ;  /* 0x00000004d6f77c20 */ /* 0x000fe20008410000 */
[----:B--2---:R-:W-:-:S02]  /*5da0*/  FSEL R198, R198, -INF , !P4 ;  /* 0xff800000c6c67808 */ /* 0x004fc40006000000 */
[----:B------:R-:W-:Y:S02]  /*5db0*/  FMNMX3.FTZ R3, R3, R18, R170, !PT ;  /* 0x0000001203037276 */ /* 0x000fe400078100aa */
[----:B------:R-:W-:Y:S02]  /*5dc0*/  FSEL R196, R196, -INF , !P2 ;  /* 0xff800000c4c47808 */ /* 0x000fe40005000000 */
[----:B------:R-:W-:Y:S02]  /*5dd0*/  FMNMX3.FTZ R17, R17, R202, R200, !PT ;  /* 0x000000ca11117276 */ /* 0x000fe400078100c8 */
[----:B------:R-:W-:Y:S02]  /*5de0*/  FSETP.NEU.FTZ.AND P1, PT, R214, -INF , PT ;  /* 0xff800000d600780b */ /* 0x000fe40003f3d000 */
[----:B---3--:R-:W-:Y:S02]  /*5df0*/  FSEL R191, R191, -INF , !P3 ;  /* 0xff800000bfbf7808 */ /* 0x008fe40005800000 */
[----:B------:R-:W-:-:S02]  /*5e00*/  FSEL R190, R190, -INF , !P0 ;  /* 0xff800000bebe7808 */ /* 0x000fc40004000000 */
[----:B------:R-:W-:Y:S02]  /*5e10*/  FMNMX3.FTZ R3, R3, R193, R192, !PT ;  /* 0x000000c103037276 */ /* 0x000fe400078100c0 */
[----:B------:R-:W-:Y:S02]  /*5e20*/  FMNMX3.FTZ R17, R17, R198, R196, !PT ;  /* 0x000000c611117276 */ /* 0x000fe400078100c4 */
[----:B------:R-:W-:Y:S02]  /*5e30*/  FSEL R247, R247, RZ, P1 ;  /* 0x000000fff7f77208 */ /* 0x000fe40000800000 */
[----:B------:R-:W-:Y:S01]  /*5e40*/  FMNMX3.FTZ R3, R3, R191, R190, !PT ;  /* 0x000000bf03037276 */ /* 0x000fe200078100be */
[----:B------:R-:W2:Y:S01]  /*5e50*/  SHFL.BFLY PT, R212, R17, 0x2, 0x1f ;  /* 0x0c401f0011d47f89 */ /* 0x000ea200000e0000 */
[----:B-1----:R-:W-:Y:S01]  /*5e60*/  FMNMX.FTZ R213, R31, R14, !PT ;  /* 0x0000000e1fd57209 */ /* 0x002fe20007810000 */
[--C-:B------:R-:W-:Y:S01]  /*5e70*/  FFMA.FTZ R186, R12, UR4, -R247.reuse ;  /* 0x000000040cba7c23 */ /* 0x100fe200080108f7 */
[--C-:B------:R-:W-:Y:S01]  /*5e80*/  FFMA.FTZ R183, R10, UR4, -R247.reuse ;  /* 0x000000040ab77c23 */ /* 0x100fe200080108f7 */
[----:B------:R-:W1:Y:S01]  /*5e90*/  SHFL.BFLY PT, R12, R3, 0x2, 0x1f ;  /* 0x0c401f00030c7f89 */ /* 0x000e6200000e0000 */
[C---:B------:R-:W-:Y:S01]  /*5ea0*/  FSETP.NEU.FTZ.AND P0, PT, R213.reuse, -INF , PT ;  /* 0xff800000d500780b */ /* 0x040fe20003f1d000 */
[----:B------:R-:W-:Y:S01]  /*5eb0*/  FMUL.FTZ R208, R213, UR4 ;  /* 0x00000004d5d07c20 */ /* 0x000fe20008410000 */
[----:B------:R-:W-:Y:S01]  /*5ec0*/  MOV R195, R164 ;  /* 0x000000a400c37202 */ /* 0x000fe20000000f00 */
[--C-:B------:R-:W-:Y:S01]  /*5ed0*/  FFMA.FTZ R185, R22, UR4, -R247.reuse ;  /* 0x0000000416b97c23 */ /* 0x100fe200080108f7 */
[----:B------:R-:W-:Y:S01]  /*5ee0*/  @P6 IADD3 R195, PT, PT, R235, -0x40, RZ ;  /* 0xffffffc0ebc36810 */ /* 0x000fe20007ffe0ff */
[----:B------:R-:W-:Y:S01]  /*5ef0*/  FFMA.FTZ R184, R20, UR4, -R247 ;  /* 0x0000000414b87c23 */ /* 0x000fe200080108f7 */
[----:B------:R-:W-:Y:S01]  /*5f00*/  FSEL R208, R208, RZ, P0 ;  /* 0x000000ffd0d07208 */ /* 0x000fe20000000000 */
[----:B------:R-:W-:Y:S01]  /*5f10*/  LDSM.16.MT88.4 R28, [R219+0xa000] ;  /* 0x00a00000db1c783b */ /* 0x000fe20000004200 */
[----:B------:R-:W-:Y:S03]  /*5f20*/  MUFU.EX2 R186, R186 ;  /* 0x000000ba00ba7308 */ /* 0x000fe60000000800 */
[--C-:B------:R-:W-:Y:S01]  /*5f30*/  FFMA.FTZ R182, R13, UR4, -R208.reuse ;  /* 0x000000040db67c23 */ /* 0x100fe200080108d0 */
[--C-:B------:R-:W-:Y:S01]  /*5f40*/  FFMA.FTZ R181, R15, UR4, -R208.reuse ;  /* 0x000000040fb57c23 */ /* 0x100fe200080108d0 */
[----:B------:R-:W-:Y:S01]  /*5f50*/  FSEL R15, R214, RZ, P1 ;  /* 0x000000ffd60f7208 */ /* 0x000fe20000800000 */
[--C-:B------:R-:W-:Y:S01]  /*5f60*/  FFMA.FTZ R180, R11, UR4, -R208.reuse ;  /* 0x000000040bb47c23 */ /* 0x100fe200080108d0 */
[--C-:B------:R-:W-:Y:S01]  /*5f70*/  FFMA.FTZ R187, R9, UR4, -R208.reuse ;  /* 0x0000000409bb7c23 */ /* 0x100fe200080108d0 */
[----:B------:R-:W-:Y:S01]  /*5f80*/  LDSM.16.MT88.4 R20, [R218] ;  /* 0x00000000da14783b */ /* 0x000fe20000004200 */
[----:B------:R-:W3:Y:S01]  /*5f90*/  MUFU.EX2 R185, R185 ;  /* 0x000000b900b97308 */ /* 0x000ee20000000800 */
[----:B------:R-:W-:Y:S01]  /*5fa0*/  FADD.FTZ R11, R166, -R15 ;  /* 0x8000000fa60b7221 */ /* 0x000fe20000010000 */
[----:B--2---:R-:W-:Y:S01]  /*5fb0*/  FMNMX.FTZ R212, R17, R212, !PT ;  /* 0x000000d411d47209 */ /* 0x004fe20007810000 */
[--C-:B------:R-:W-:Y:S01]  /*5fc0*/  FFMA.FTZ R243, R243, UR4, -R208.reuse ;  /* 0x00000004f3f37c23 */ /* 0x100fe200080108d0 */
[----:B------:R-:W-:Y:S01]  /*5fd0*/  FFMA.FTZ R211, R211, UR4, -R208 ;  /* 0x00000004d3d37c23 */ /* 0x000fe200080108d0 */
[----:B------:R-:W-:Y:S01]  /*5fe0*/  FMUL.FTZ R11, R11, UR4 ;  /* 0x000000040b0b7c20 */ /* 0x000fe20008410000 */
[----:B-1----:R-:W-:Y:S01]  /*5ff0*/  FMNMX.FTZ R3, R3, R12, !PT ;  /* 0x0000000c03037209 */ /* 0x002fe20007810000 */
[----:B------:R-:W1:Y:S01]  /*6000*/  SHFL.BFLY PT, R13, R212, 0x1, 0x1f ;  /* 0x0c201f00d40d7f89 */ /* 0x000e6200000e0000 */
[----:B------:R-:W-:Y:S01]  /*6010*/  FSEL R12, R213, RZ, P0 ;  /* 0x000000ffd50c7208 */ /* 0x000fe20000000000 */
[----:B------:R-:W2:Y:S02]  /*6020*/  MUFU.EX2 R188, R11 ;  /* 0x0000000b00bc7308 */ /* 0x000ea40000000800 */
[----:B------:R-:W4:Y:S02]  /*6030*/  SHFL.BFLY PT, R10, R3, 0x1, 0x1f ;  /* 0x0c201f00030a7f89 */ /* 0x000f2400000e0000 */
[----:B------:R-:W-:-:S04]  /*6040*/  FADD.FTZ R12, R165, -R12 ;  /* 0x8000000ca50c7221 */ /* 0x000fc80000010000 */
[----:B------:R-:W-:Y:S01]  /*6050*/  FMUL.FTZ R189, R12, UR4 ;  /* 0x000000040cbd7c20 */ /* 0x000fe20008410000 */
[----:B------:R-:W-:Y:S01]  /*6060*/  MUFU.EX2 R184, R184 ;  /* 0x000000b800b87308 */ /* 0x000fe20000000800 */
[----:B---3--:R-:W-:-:S07]  /*6070*/  F2FP.BF16.F32.PACK_AB R176, R185, R186 ;  /* 0x000000bab9b0723e */ /* 0x008fce00000010ff */
[----:B------:R-:W3:Y:S01]  /*6080*/  MUFU.EX2 R183, R183 ;  /* 0x000000b700b77308 */ /* 0x000ee20000000800 */
[-C--:B--2---:R-:W-:Y:S01]  /*6090*/  FMUL.FTZ R156, R156, R188.reuse ;  /* 0x000000bc9c9c7220 */ /* 0x084fe20000410000 */
[-C--:B------:R-:W-:Y:S01]  /*60a0*/  FMUL.FTZ R157, R157, R188.reuse ;  /* 0x000000bc9d9d7220 */ /* 0x080fe20000410000 */
[-C--:B------:R-:W-:Y:S01]  /*60b0*/  FMUL.FTZ R152, R152, R188.reuse ;  /* 0x000000bc98987220 */ /* 0x080fe20000410000 */
[-C--:B------:R-:W-:Y:S01]  /*60c0*/  FMUL.FTZ R153, R153, R188.reuse ;  /* 0x000000bc99997220 */ /* 0x080fe20000410000 */
[----:B-1----:R-:W-:Y:S01]  /*60d0*/  FMNMX.FTZ R212, R212, R13, !PT ;  /* 0x0000000dd4d47209 */ /* 0x002fe20007810000 */
[----:B------:R-:W-:Y:S01]  /*60e0*/  FMUL.FTZ R140, R140, R188 ;  /* 0x000000bc8c8c7220 */ /* 0x000fe20000410000 */
[----:B------:R-:W1:Y:S01]  /*60f0*/  LDSM.16.MT88.4 R12, [R195] ;  /* 0x00000000c30c783b */ /* 0x000e620000004200 */
[----:B------:R-:W-:Y:S01]  /*6100*/  MUFU.EX2 R182, R182 ;  /* 0x000000b600b67308 */ /* 0x000fe20000000800 */
[----:B----4-:R-:W-:Y:S01]  /*6110*/  FMNMX.FTZ R3, R3, R10, !PT ;  /* 0x0000000a03037209 */ /* 0x010fe20007810000 */
[C---:B------:R-:W-:Y:S01]  /*6120*/  FMUL.FTZ R199, R212.reuse, UR4 ;  /* 0x00000004d4c77c20 */ /* 0x040fe20008410000 */
[C---:B------:R-:W-:Y:S01]  /*6130*/  FSETP.NEU.FTZ.AND P1, PT, R212.reuse, -INF , PT ;  /* 0xff800000d400780b */ /* 0x040fe20003f3d000 */
[-C--:B------:R-:W-:Y:S01]  /*6140*/  FMUL.FTZ R141, R141, R188.reuse ;  /* 0x000000bc8d8d7220 */ /* 0x080fe20000410000 */
[C---:B------:R-:W-:Y:S01]  /*6150*/  FSETP.NEU.FTZ.AND P0, PT, R3.reuse, -INF , PT ;  /* 0xff8000000300780b */ /* 0x040fe20003f1d000 */
[----:B------:R-:W-:Y:S01]  /*6160*/  FMUL.FTZ R203, R3, UR4 ;  /* 0x0000000403cb7c20 */ /* 0x000fe20008410000 */
[----:B------:R-:W-:Y:S01]  /*6170*/  FSEL R169, R212, RZ, P1 ;  /* 0x000000ffd4a97208 */ /* 0x000fe20000800000 */
[----:B------:R-:W2:Y:S01]  /*6180*/  MUFU.EX2 R181, R181 ;  /* 0x000000b500b57308 */ /* 0x000ea20000000800 */
[----:B------:R-:W-:Y:S01]  /*6190*/  FSEL R199, R199, RZ, P1 ;  /* 0x000000ffc7c77208 */ /* 0x000fe20000800000 */
[----:B------:R-:W-:Y:S01]  /*61a0*/  FMUL.FTZ R136, R136, R188 ;  /* 0x000000bc88887220 */ /* 0x000fe20000410000 */
        /* <DEDUP_REMOVED lines=11> */
[----:B------:R-:W4:Y:S01]  /*6260*/  LDSM.16.MT88.4 R8, [R222+0xb000] ;  /* 0x00b00000de08783b */ /* 0x000f220000004200 */
[----:B------:R-:W-:Y:S01]  /*6270*/  FFMA.FTZ R240, R170, UR4, -R203 ;  /* 0x00000004aaf07c23 */ /* 0x000fe200080108cb */
[----:B------:R-:W-:Y:S01]  /*6280*/  FMUL.FTZ R169, R169, UR4 ;  /* 0x00000004a9a97c20 */ /* 0x000fe20008410000 */
[----:B------:R-:W-:Y:S01]  /*6290*/  FMUL.FTZ R168, R168, UR4 ;  /* 0x00000004a8a87c20 */ /* 0x000fe20008410000 */
[----:B------:R-:W5:Y:S01]  /*62a0*/  LDSM.16.MT88.4 R164, [R219+0xb000] ;  /* 0x00b00000dba4783b */ /* 0x000f620000004200 */
[----:B------:R-:W-:Y:S01]  /*62b0*/  MUFU.EX2 R180, R180 ;  /* 0x000000b400b47308 */ /* 0x000fe20000000800 */
[----:B---3--:R-:W-:Y:S01]  /*62c0*/  F2FP.BF16.F32.PACK_AB R178, R183, R184 ;  /* 0x000000b8b7b2723e */ /* 0x008fe200000010ff */
[----:B------:R-:W-:Y:S01]  /*62d0*/  FMUL.FTZ R137, R137, R188 ;  /* 0x000000bc89897220 */ /* 0x000fe20000410000 */
[----:B------:R-:W3:Y:S01]  /*62e0*/  LDSM.16.MT88.4 R24, [R195+0x1000] ;  /* 0x00100000c318783b */ /* 0x000ee20000004200 */
[----:B--2---:R-:W-:Y:S01]  /*62f0*/  F2FP.BF16.F32.PACK_AB R177, R181, R182 ;  /* 0x000000b6b5b1723e */ /* 0x004fe200000010ff */
[-C--:B------:R-:W-:Y:S01]  /*6300*/  FMUL.FTZ R40, R40, R188.reuse ;  /* 0x000000bc28287220 */ /* 0x080fe20000410000 */
[-C--:B------:R-:W-:Y:S01]  /*6310*/  FMUL.FTZ R41, R41, R188.reuse ;  /* 0x000000bc29297220 */ /* 0x080fe20000410000 */
[----:B------:R-:W2:Y:S01]  /*6320*/  LDSM.16.MT88.4 R16, [R218+0x1000] ;  /* 0x00100000da10783b */ /* 0x000ea20000004200 */
        /* <DEDUP_REMOVED lines=17> */
[----:B-1----:R-:W-:Y:S01]  /*6440*/  F2FP.BF16.F32.PACK_AB R179, R187, R180 ;  /* 0x000000b4bbb3723e */ /* 0x002fe200000010ff */
        /* <DEDUP_REMOVED lines=44> */
[----:B------:R-:W-:Y:S01]  /*6710*/  FMUL.FTZ R127, R127, R189 ;  /* 0x000000bd7f7f7220 */ /* 0x000fe20000410000 */
[----:B-1----:R-:W-:Y:S01]  /*6720*/  F2FP.BF16.F32.PACK_AB R170, R204, R201 ;  /* 0x000000c9ccaa723e */ /* 0x002fe200000010ff */
[----:B------:R-:W-:Y:S01]  /*6730*/  MUFU.EX2 R209, R209 ;  /* 0x000000d100d17308 */ /* 0x000fe20000000800 */
[C---:B------:R-:W-:Y:S01]  /*6740*/  HMMA.16816.F32.BF16 R156, R176.reuse, R172, R156 ;  /* 0x000000acb09c723c */ /* 0x040fe2000004189c */
[----:B------:R-:W-:Y:S01]  /*6750*/  FFMA.FTZ R202, R202, UR4, -R199 ;  /* 0x00000004caca7c23 */ /* 0x000fe200080108c7 */
[--C-:B------:R-:W-:Y:S01]  /*6760*/  FFMA.FTZ R193, R193, UR4, -R203.reuse ;  /* 0x00000004c1c17c23 */ /* 0x100fe200080108cb */
[----:B------:R-:W-:Y:S01]  /*6770*/  FFMA.FTZ R192, R192, UR4, -R203 ;  /* 0x00000004c0c07c23 */ /* 0x000fe200080108cb */
[----:B------:R-:W-:Y:S01]  /*6780*/  FFMA.FTZ R198, R198, UR4, -R199 ;  /* 0x00000004c6c67c23 */ /* 0x000fe200080108c7 */
[--C-:B------:R-:W-:Y:S01]  /*6790*/  FFMA.FTZ R191, R191, UR4, -R203.reuse ;  /* 0x00000004bfbf7c23 */ /* 0x100fe200080108cb */
[----:B------:R-:W-:Y:S01]  /*67a0*/  FFMA.FTZ R190, R190, UR4, -R203 ;  /* 0x00000004bebe7c23 */ /* 0x000fe200080108cb */
[----:B------:R-:W1:Y:S01]  /*67b0*/  MUFU.EX2 R210, R169 ;  /* 0x000000a900d27308 */ /* 0x000e620000000800 */
[----:B------:R-:W-:Y:S01]  /*67c0*/  HMMA.16816.F32.BF16 R152, R176, R174, R152 ;  /* 0x000000aeb098723c */ /* 0x000fe20000041898 */
[----:B------:R-:W-:Y:S01]  /*67d0*/  FFMA.FTZ R186, R239, R188, R186 ;  /* 0x000000bcefba7223 */ /* 0x000fe200000100ba */
[----:B------:R-:W-:-:S03]  /*67e0*/  FFMA.FTZ R182, R237, R189, R182 ;  /* 0x000000bdedb67223 */ /* 0x000fc600000100b6 */
[----:B------:R-:W-:Y:S01]  /*67f0*/  FADD.FTZ R185, R185, R186 ;  /* 0x000000bab9b97221 */ /* 0x000fe20000010000 */
[----:B------:R-:W-:Y:S01]  /*6800*/  FADD.FTZ R181, R181, R182 ;  /* 0x000000b6b5b57221 */ /* 0x000fe20000010000 */
[----:B------:R-:W4:Y:S01]  /*6810*/  MUFU.EX2 R215, R168 ;  /* 0x000000a800d77308 */ /* 0x000f220000000800 */
[----:B------:R-:W-:Y:S01]  /*6820*/  HMMA.16816.F32.BF16 R140, R176, R28, R140 ;  /* 0x0000001cb08c723c */ /* 0x000fe2000004188c */
[----:B------:R-:W-:Y:S01]  /*6830*/  FADD.FTZ R184, R184, R185 ;  /* 0x000000b9b8b87221 */ /* 0x000fe20000010000 */
[----:B------:R-:W-:-:S03]  /*6840*/  FADD.FTZ R180, R180, R181 ;  /* 0x000000b5b4b47221 */ /* 0x000fc60000010000 */
[----:B------:R-:W-:Y:S01]  /*6850*/  FADD.FTZ R183, R183, R184 ;  /* 0x000000b8b7b77221 */ /* 0x000fe20000010000 */
[----:B------:R-:W-:Y:S01]  /*6860*/  FADD.FTZ R187, R187, R180 ;  /* 0x000000b4bbbb7221 */ /* 0x000fe20000010000 */
[----:B------:R-:W5:Y:S01]  /*6870*/  MUFU.EX2 R240, R240 ;  /* 0x000000f000f07308 */ /* 0x000f620000000800 */
[-C--:B-1----:R-:W-:Y:S01]  /*6880*/  FMUL.FTZ R160, R160, R210.reuse ;  /* 0x000000d2a0a07220 */ /* 0x082fe20000410000 */
[-C--:B------:R-:W-:Y:S01]  /*6890*/  FMUL.FTZ R161, R161, R210.reuse ;  /* 0x000000d2a1a17220 */ /* 0x080fe20000410000 */
[----:B------:R-:W-:Y:S01]  /*68a0*/  F2FP.BF16.F32.PACK_AB R169, R206, R205 ;  /* 0x000000cdcea9723e */ /* 0x000fe200000010ff */
[-C--:B------:R-:W-:Y:S01]  /*68b0*/  FMUL.FTZ R148, R148, R210.reuse ;  /* 0x000000d294947220 */ /* 0x080fe20000410000 */
[-C--:B------:R-:W-:Y:S01]  /*68c0*/  FMUL.FTZ R149, R149, R210.reuse ;  /* 0x000000d295957220 */ /* 0x080fe20000410000 */
[-C--:B------:R-:W-:Y:S01]  /*68d0*/  FMUL.FTZ R144, R144, R210.reuse ;  /* 0x000000d290907220 */ /* 0x080fe20000410000 */
[-C--:B------:R-:W-:Y:S01]  /*68e0*/  FMUL.FTZ R145, R145, R210.reuse ;  /* 0x000000d291917220 */ /* 0x080fe20000410000 */
[----:B------:R-:W-:Y:S01]  /*68f0*/  FMUL.FTZ R132, R132, R210 ;  /* 0x000000d284847220 */ /* 0x000fe20000410000 */
[-C--:B----4-:R-:W-:Y:S01]  /*6900*/  FMUL.FTZ R162, R162, R215.reuse ;  /* 0x000000d7a2a27220 */ /* 0x090fe20000410000 */
[-C--:B------:R-:W-:Y:S01]  /*6910*/  FMUL.FTZ R163, R163, R215.reuse ;  /* 0x000000d7a3a37220 */ /* 0x080fe20000410000 */
[----:B------:R-:W-:Y:S01]  /*6920*/  F2FP.BF16.F32.PACK_AB R168, R197, R194 ;  /* 0x000000c2c5a8723e */ /* 0x000fe200000010ff */
[-C--:B------:R-:W-:Y:S01]  /*6930*/  FMUL.FTZ R150, R150, R215.reuse ;  /* 0x000000d796967220 */ /* 0x080fe20000410000 */
[-C--:B------:R-:W-:Y:S01]  /*6940*/  FMUL.FTZ R151, R151, R215.reuse ;  /* 0x000000d797977220 */ /* 0x080fe20000410000 */
[-C--:B------:R-:W-:Y:S01]  /*6950*/  FMUL.FTZ R146, R146, R215.reuse ;  /* 0x000000d792927220 */ /* 0x080fe20000410000 */
[----:B------:R-:W-:Y:S01]  /*6960*/  FMUL.FTZ R147, R147, R215 ;  /* 0x000000d793937220 */ /* 0x000fe20000410000 */
[-C--:B------:R-:W-:Y:S01]  /*6970*/  FMUL.FTZ R133, R133, R210.reuse ;  /* 0x000000d285857220 */ /* 0x080fe20000410000 */
[----:B-----5:R-:W-:Y:S01]  /*6980*/  F2FP.BF16.F32.PACK_AB R171, R240, R209 ;  /* 0x000000d1f0ab723e */ /* 0x020fe200000010ff */
        /* <DEDUP_REMOVED lines=56> */
[----:B------:R-:W-:Y:S01]  /*6d10*/  HMMA.16816.F32.BF16 R40, R176, R12, R40 ;  /* 0x0000000cb028723c */ /* 0x000fe20000041828 */
[----:B------:R-:W-:Y:S01]  /*6d20*/  MUFU.EX2 R211, R211 ;  /* 0x000000d300d37308 */ /* 0x000fe20000000800 */
[----:B------:R-:W-:Y:S01]  /*6d30*/  FADD.FTZ R201, R201, R194 ;  /* 0x000000c2c9c97221 */ /* 0x000fe20000010000 */
[----:B------:R-:W-:-:S03]  /*6d40*/  FADD.FTZ R209, R209, R206 ;  /* 0x000000ced1d17221 */ /* 0x000fc60000010000 */
        /* <DEDUP_REMOVED lines=14> */
[C---:B------:R-:W-:Y:S08]  /*6e30*/  HMMA.16816.F32.BF16 R92, R176.reuse, R166, R92 ;  /* 0x000000a6b05c723c */ /* 0x040ff0000004185c */
[C---:B---3--:R-:W-:Y:S08]  /*6e40*/  HMMA.16816.F32.BF16 R104, R176.reuse, R24, R104 ;  /* 0x00000018b068723c */ /* 0x048ff00000041868 */
[C---:B------:R-:W-:Y:S08]  /*6e50*/  HMMA.16816.F32.BF16 R108, R176.reuse, R26, R108 ;  /* 0x0000001ab06c723c */ /* 0x040ff0000004186c */
[C---:B--2---:R-:W-:Y:S08]  /*6e60*/  HMMA.16816.F32.BF16 R120, R176.reuse, R16, R120 ;  /* 0x00000010b078723c */ /* 0x044ff00000041878 */
        /* <DEDUP_REMOVED lines=10> */
[----:B------:R-:W-:-:S05]  /*6f10*/  FFMA.FTZ R199, R196, UR4, -R199 ;  /* 0x00000004c4c77c23 */ /* 0x000fca00080108c7 */
[----:B------:R-:W-:Y:S01]  /*6f20*/  MUFU.EX2 R176, R176 ;  /* 0x000000b000b07308 */ /* 0x000fe20000000800 */
[C---:B------:R-:W-:Y:S01]  /*6f30*/  HMMA.16816.F32.BF16 R148, R168.reuse, R174, R148 ;  /* 0x000000aea894723c */ /* 0x040fe20000041894 */
[----:B------:R-:W-:Y:S06]  /*6f40*/  LDSM.16.MT88.4 R172, [R195+0x1800] ;  /* 0x00180000c3ac783b */ /* 0x000fec0000004200 */
[----:B------:R-:W1:Y:S01]  /*6f50*/  MUFU.EX2 R177, R177 ;  /* 0x000000b100b17308 */ /* 0x000e620000000800 */
[C---:B------:R-:W-:Y:S07]  /*6f60*/  HMMA.16816.F32.BF16 R144, R168.reuse, R28, R144 ;  /* 0x0000001ca890723c */ /* 0x040fee0000041890 */
[----:B------:R-:W2:Y:S01]  /*6f70*/  MUFU.EX2 R178, R178 ;  /* 0x000000b200b27308 */ /* 0x000ea20000000800 */
[C---:B------:R-:W-:Y:S01]  /*6f80*/  HMMA.16816.F32.BF16 R132, R168.reuse, R30, R132 ;  /* 0x0000001ea884723c */ /* 0x040fe20000041884 */
[----:B------:R-:W3:Y:S06]  /*6f90*/  LDSM.16.MT88.4 R28, [R222+0xa800] ;  /* 0x00a80000de1c783b */ /* 0x000eec0000004200 */
[----:B------:R-:W4:Y:S01]  /*6fa0*/  MUFU.EX2 R242, R242 ;  /* 0x000000f200f27308 */ /* 0x000f220000000800 */
[C---:B------:R-:W-:Y:S07]  /*6fb0*/  HMMA.16816.F32.BF16 R36, R168.reuse, R12, R36 ;  /* 0x0000000ca824723c */ /* 0x040fee0000041824 */
[----:B------:R-:W5:Y:S01]  /*6fc0*/  MUFU.EX2 R208, R208 ;  /* 0x000000d000d07308 */ /* 0x000f620000000800 */
[C---:B------:R-:W-:Y:S01]  /*6fd0*/  HMMA.16816.F32.BF16 R48, R168.reuse, R14, R48 ;  /* 0x0000000ea830723c */ /* 0x040fe20000041830 */
[----:B------:R-:W-:Y:S06]  /*6fe0*/  LDSM.16.MT88.4 R12, [R219+0xb800] ;  /* 0x00b80000db0c783b */ /* 0x000fec0000004200 */
[----:B------:R-:W3:Y:S01]  /*6ff0*/  MUFU.EX2 R207, R207 ;  /* 0x000000cf00cf7308 */ /* 0x000ee20000000800 */
[C---:B------:R-:W-:Y:S07]  /*7000*/  HMMA.16816.F32.BF16 R52, R168.reuse, R20, R52 ;  /* 0x00000014a834723c */ /* 0x040fee0000041834 */
[----:B------:R-:W3:Y:S01]  /*7010*/  MUFU.EX2 R199, R199 ;  /* 0x000000c700c77308 */ /* 0x000ee20000000800 */
[C---:B------:R-:W-:Y:S01]  /*7020*/  HMMA.16816.F32.BF16 R64, R168.reuse, R22, R64 ;  /* 0x00000016a840723c */ /* 0x040fe20000041840 */
[----:B------:R-:W-:Y:S07]  /*7030*/  LDSM.16.MT88.4 R20, [R218+0x800] ;  /* 0x00080000da14783b */ /* 0x000fee0000004200 */
[C---:B------:R-:W-:Y:S08]  /*7040*/  HMMA.16816.F32.BF16 R68, R168.reuse, R8, R68 ;  /* 0x00000008a844723c */ /* 0x040ff00000041844 */
[C---:B------:R-:W-:Y:S01]  /*7050*/  HMMA.16816.F32.BF16 R80, R168.reuse, R10, R80 ;  /* 0x0000000aa850723c */ /* 0x040fe20000041850 */
[----:B------:R-:W-:Y:S07]  /*7060*/  LDSM.16.MT88.4 R8, [R218+0x1800] ;  /* 0x00180000da08783b */ /* 0x000fee0000004200 */
[C---:B------:R-:W-:Y:S08]  /*7070*/  HMMA.16816.F32.BF16 R84, R168.reuse, R164, R84 ;  /* 0x000000a4a854723c */ /* 0x040ff00000041854 */
[C---:B------:R-:W-:Y:S01]  /*7080*/  HMMA.16816.F32.BF16 R96, R168.reuse, R166, R96 ;  /* 0x000000a6a860723c */ /* 0x040fe20000041860 */
[----:B------:R-:W-:Y:S07]  /*7090*/  LDSM.16.MT88.4 R164, [R195+0x800] ;  /* 0x00080000c3a4783b */ /* 0x000fee0000004200 */
[C---:B------:R-:W-:Y:S08]  /*70a0*/  HMMA.16816.F32.BF16 R100, R168.reuse, R24, R100 ;  /* 0x00000018a864723c */ /* 0x040ff00000041864 */
[C---:B------:R-:W-:Y:S01]  /*70b0*/  HMMA.16816.F32.BF16 R112, R168.reuse, R26, R112 ;  /* 0x0000001aa870723c */ /* 0x040fe20000041870 */
[----:B------:R-:W3:Y:S07]  /*70c0*/  LDSM.16.MT88.4 R24, [R219+0xa800] ;  /* 0x00a80000db18783b */ /* 0x000eee0000004200 */
[C---:B------:R-:W-:Y:S08]  /*70d0*/  HMMA.16816.F32.BF16 R116, R168.reuse, R16, R116 ;  /* 0x00000010a874723c */ /* 0x040ff00000041874 */
[----:B------:R-:W-:Y:S01]  /*70e0*/  HMMA.16816.F32.BF16 R128, R168, R18, R128 ;  /* 0x00000012a880723c */ /* 0x000fe20000041880 */
[----:B------:R-:W3:Y:S01]  /*70f0*/  LDSM.16.MT88.4 R16, [R222+0xb800] ;  /* 0x00b80000de10783b */ /* 0x000ee20000004200 */
[----:B-1----:R-:W-:Y:S01]  /*7100*/  F2FP.BF16.F32.PACK_AB R168, R177, R176 ;  /* 0x000000b0b1a8723e */ /* 0x002fe200000010ff */
[----:B------:R-:W-:Y:S01]  /*7110*/  FADD.FTZ R176, R176, R183 ;  /* 0x000000b7b0b07221 */ /* 0x000fe20000010000 */
[----:B--2---:R-:W-:-:S02]  /*7120*/  F2FP.BF16.F32.PACK_AB R170, R179, R178 ;  /* 0x000000b2b3aa723e */ /* 0x004fc400000010ff */
[----:B----4-:R-:W-:Y:S01]  /*7130*/  F2FP.BF16.F32.PACK_AB R169, R243, R242 ;  /* 0x000000f2f3a9723e */ /* 0x010fe200000010ff */
[----:B------:R-:W-:Y:S01]  /*7140*/  FADD.FTZ R242, R242, R187 ;  /* 0x000000bbf2f27221 */ /* 0x000fe20000010000 */
[----:B-----5:R-:W-:Y:S01]  /*7150*/  F2FP.BF16.F32.PACK_AB R171, R208, R211 ;  /* 0x000000d3d0ab723e */ /* 0x020fe200000010ff */
[----:B------:R-:W-:Y:S02]  /*7160*/  FADD.FTZ R177, R177, R176 ;  /* 0x000000b0b1b17221 */ /* 0x000fe40000010000 */
[----:B------:R-:W-:Y:S02]  /*7170*/  FADD.FTZ R242, R243, R242 ;  /* 0x000000f2f3f27221 */ /* 0x000fe40000010000 */
[----:B------:R-:W-:Y:S02]  /*7180*/  FADD.FTZ R178, R178, R177 ;  /* 0x000000b1b2b27221 */ /* 0x000fe40000010000 */
[----:B---3--:R-:W-:Y:S01]  /*7190*/  HMMA.16816.F32.BF16 R156, R168, R28, R156 ;  /* 0x0000001ca89c723c */ /* 0x008fe2000004189c */
        /* <DEDUP_REMOVED lines=30> */
[----:B------:R-:W-:Y:S01]  /*7380*/  FADD.FTZ R236, R190, R191 ;  /* 0x000000bfbeec7221 */ /* 0x000fe20000010000 */
[----:B------:R-:W-:-:S05]  /*7390*/  MOV R165, R213 ;  /* 0x000000d500a57202 */ /* 0x000fca0000000f00 */
[----:B------:R-:W-:Y:S01]  /*73a0*/  HMMA.16816.F32.BF16 R48, R168, R166, R48 ;  /* 0x000000a6a830723c */ /* 0x000fe20000041830 */
[----:B------:R-:W-:Y:S02]  /*73b0*/  MOV R166, R214 ;  /* 0x000000d600a67202 */ /* 0x000fe40000000f00 */
[----:B------:R-:W-:-:S05]  /*73c0*/  MOV R167, R3 ;  /* 0x0000000300a77202 */ /* 0x000fca0000000f00 */
        /* <DEDUP_REMOVED lines=15> */
[----:B------:R-:W-:-:S03]  /*74c0*/  NOP ;  /* 0x0000000000007918 */ /* 0x000fc60000000000 */
[----:B------:R-:W-:-:S15]  /*74d0*/  @!P5 BRA `(.L_x_1177) ;  /* 0x0000007c0024d947 */ /* 0x000fde0003800000 */
[----:B------:R-:W-:Y:S01]  /*74e0*/  VIADD R9, R5, 0xfffffffd ;  /* 0xfffffffd05097836 */ /* 0x000fe20000000000 */
[----:B------:R-:W-:-:S04]  /*74f0*/  DEPBAR.LE SB0, 0x0 ;  /* 0x000080000000791a */ /* 0x000fc80000000000 */
[----:B------:R-:W-:Y:S01]  /*7500*/  IMAD.WIDE.U32 R12, R9, R6, RZ ;  /* 0x00000006090c7225 */ /* 0x000fe200078e00ff */
[----:B------:R-:W-:Y:S01]  /*7510*/  BAR.SYNC.DEFER_BLOCKING 0x0 ;  /* 0x0000000000007b1d */ /* 0x000fe20000010000 */
[----:B------:R-:W-:Y:S02]  /*7520*/  ISETP.NE.AND P5, PT, R5, 0x3, PT ;  /* 0x000000030500780c */ /* 0x000fe40003fa5270 */
        /* <DEDUP_REMOVED lines=8> */
[----:B------:R-:W-:Y:S01]  /*75b0*/  LEA.HI.X R23, R10, R228, R9, 0x1, P0 ;  /* 0x000000e40a177211 */ /* 0x000fe200000f0c09 */
        /* <DEDUP_REMOVED lines=10> */
[----:B------:R-:W5:Y:S01]  /*7660*/  LDSM.16.M88.4 R12, [R225+UR5+0x8800] ;  /* 0x00880005e10c783b */ /* 0x000f620008000200 */
[----:B-1----:R-:W-:-:S03]  /*7670*/  MOV R20, 0x40 ;  /* 0x0000004000147802 */ /* 0x002fc60000000f00 */
[----:B------:R-:W-:Y:S01]  /*7680*/  LDSM.16.M88.4 R16, [R221+0x8000] ;  /* 0x00800000dd10783b */ /* 0x000fe20000000200 */
[----:B------:R-:W-:-:S03]  /*7690*/  SEL R215, R20, 0xffffffc0, !P6 ;  /* 0xffffffc014d77807 */ /* 0x000fc60007000000 */
[----:B------:R-:W1:Y:S04]  /*76a0*/  LDSM.16.M88.4 R168, [R224+0x2000] ;  /* 0x00200000e0a8783b */ /* 0x000e680000000200 */
[----:B------:R-:W1:Y:S01]  /*76b0*/  LDSM.16.M88.4 R204, [R221+0x8800] ;  /* 0x00880000ddcc783b */ /* 0x000e620000000200 */
[----:B------:R-:W-:-:S03]  /*76c0*/  IMAD.IADD R215, R4, 0x1, R215 ;  /* 0x0000000104d77824 */ /* 0x000fc600078e02d7 */
[----:B------:R-:W1:Y:S04]  /*76d0*/  LDSM.16.M88.4 R28, [R224] ;  /* 0x00000000e01c783b */ /* 0x000e680000000200 */
[----:B------:R-:W-:Y:S04]  /*76e0*/  LDSM.16.M88.4 R164, [R0+0x2000] ;  /* 0x0020000000a4783b */ /* 0x000fe80000000200 */
[----:B------:R-:W-:Y:S04]  /*76f0*/  LDSM.16.M88.4 R200, [R215+0x8800] ;  /* 0x00880000d7c8783b */ /* 0x000fe80000000200 */
[----:B--2---:R-:W-:Y:S01]  /*7700*/  LDSM.16.M88.4 R20, [R0] ;  /* 0x000000000014783b */ /* 0x004fe20000000200 */
[-C--:B---3--:R-:W-:Y:S03]  /*7710*/  HMMA.16816.F32.BF16 R8, R172, R188.reuse, RZ ;  /* 0x000000bcac08723c */ /* 0x088fe600000418ff */
[----:B------:R-:W-:Y:S04]  /*7720*/  LDSM.16.M88.4 R196, [R220+0x8000] ;  /* 0x00800000dcc4783b */ /* 0x000fe80000000200 */
[----:B------:R-:W-:Y:S01]  /*7730*/  LDSM.16.M88.4 R208, [R221+0x9000] ;  /* 0x00900000ddd0783b */ /* 0x000fe20000000200 */
[C---:B----4-:R-:W-:Y:S03]  /*7740*/  HMMA.16816.F32.BF16 R24, R176.reuse, R188, RZ ;  /* 0x000000bcb018723c */ /* 0x050fe600000418ff */
[----:B------:R-:W0:Y:S05]  /*7750*/  LDGDEPBAR ;  /* 0x00000000000079af */ /* 0x000e2a0000000000 */
[-C--:B------:R-:W-:Y:S08]  /*7760*/  HMMA.16816.F32.BF16 R192, R176, R190.reuse, RZ ;  /* 0x000000beb0c0723c */ /* 0x080ff000000418ff */
[----:B------:R-:W-:Y:S08]  /*7770*/  HMMA.16816.F32.BF16 R188, R172, R190, RZ ;  /* 0x000000beacbc723c */ /* 0x000ff000000418ff */
[-C--:B-----5:R-:W-:Y:S08]  /*7780*/  HMMA.16816.F32.BF16 R180, R176, R12.reuse, RZ ;  /* 0x0000000cb0b4723c */ /* 0x0a0ff000000418ff */
[----:B------:R-:W-:Y:S08]  /*7790*/  HMMA.16816.F32.BF16 R184, R172, R12, RZ ;  /* 0x0000000cacb8723c */ /* 0x000ff000000418ff */
[-C--:B------:R-:W-:Y:S08]  /*77a0*/  HMMA.16816.F32.BF16 R176, R176, R14.reuse, RZ ;  /* 0x0000000eb0b0723c */ /* 0x080ff000000418ff */
[----:B------:R-:W-:Y:S01]  /*77b0*/  HMMA.16816.F32.BF16 R172, R172, R14, RZ ;  /* 0x0000000eacac723c */ /* 0x000fe200000418ff */
[----:B------:R-:W2:Y:S07]  /*77c0*/  LDSM.16.M88.4 R12, [R215+0x8000] ;  /* 0x00800000d70c783b */ /* 0x000eae0000000200 */
[C---:B-1----:R-:W-:Y:S08]  /*77d0*/  HMMA.16816.F32.BF16 R24, R168.reuse, R16, R24 ;  /* 0x00000010a818723c */ /* 0x042ff00000041818 */
        /* <DEDUP_REMOVED lines=8> */
[----:B------:R-:W-:Y:S01]  /*7860*/  HMMA.16816.F32.BF16 R172, R28, R206, R172 ;  /* 0x000000ce1cac723c */ /* 0x000fe200000418ac */
[----:B------:R-:W3:Y:S04]  /*7870*/  LDSM.16.M88.4 R28, [R223] ;  /* 0x00000000df1c783b */ /* 0x000ee80000000200 */
[----:B------:R-:W-:Y:S03]  /*7880*/  LDSM.16.M88.4 R204, [R224+0x4000] ;  /* 0x00400000e0cc783b */ /* 0x000fe60000000200 */
[C---:B--2---:R-:W-:Y:S08]  /*7890*/  HMMA.16816.F32.BF16 R24, R164.reuse, R12, R24 ;  /* 0x0000000ca418723c */ /* 0x044ff00000041818 */
[C---:B------:R-:W-:Y:S08]  /*78a0*/  HMMA.16816.F32.BF16 R180, R164.reuse, R200, R180 ;  /* 0x000000c8a4b4723c */ /* 0x040ff000000418b4 */
[C---:B------:R-:W-:Y:S08]  /*78b0*/  HMMA.16816.F32.BF16 R192, R164.reuse, R14, R192 ;  /* 0x0000000ea4c0723c */ /* 0x040ff000000418c0 */
[----:B------:R-:W-:Y:S01]  /*78c0*/  HMMA.16816.F32.BF16 R176, R164, R202, R176 ;  /* 0x000000caa4b0723c */ /* 0x000fe200000418b0 */
[----:B------:R-:W-:Y:S07]  /*78d0*/  LDSM.16.M88.4 R164, [R225+UR5+0x9000] ;  /* 0x00900005e1a4783b */ /* 0x000fee0008000200 */
[C---:B------:R-:W-:Y:S08]  /*78e0*/  HMMA.16816.F32.BF16 R8, R20.reuse, R12, R8 ;  /* 0x0000000c1408723c */ /* 0x040ff00000041808 */
[C---:B------:R-:W-:Y:S01]  /*78f0*/  HMMA.16816.F32.BF16 R188, R20.reuse, R14, R188 ;  /* 0x0000000e14bc723c */ /* 0x040fe200000418bc */
[----:B------:R-:W2:Y:S07]  /*7900*/  LDSM.16.M88.4 R12, [R226+0x4000] ;  /* 0x00400000e20c783b */ /* 0x000eae0000000200 */
[C---:B------:R-:W-:Y:S08]  /*7910*/  HMMA.16816.F32.BF16 R184, R20.reuse, R200, R184 ;  /* 0x000000c814b8723c */ /* 0x040ff000000418b8 */
[----:B------:R-:W-:Y:S01]  /*7920*/  HMMA.16816.F32.BF16 R172, R20, R202, R172 ;  /* 0x000000ca14ac723c */ /* 0x000fe200000418ac */
[----:B------:R-:W4:Y:S04]  /*7930*/  LDSM.16.M88.4 R20, [R226+0x6000] ;  /* 0x00600000e214783b */ /* 0x000f280000000200 */
[----:B------:R-:W-:Y:S03]  /*7940*/  LDSM.16.M88.4 R200, [R224+0x6000] ;  /* 0x00600000e0c8783b */ /* 0x000fe60000000200 */
[C---:B-1----:R-:W-:Y:S08]  /*7950*/  HMMA.16816.F32.BF16 R24, R16.reuse, R196, R24 ;  /* 0x000000c41018723c */ /* 0x042ff00000041818 */
[C---:B------:R-:W-:Y:S08]  /*7960*/  HMMA.16816.F32.BF16 R192, R16.reuse, R198, R192 ;  /* 0x000000c610c0723c */ /* 0x040ff000000418c0 */
[C---:B------:R-:W-:Y:S08]  /*7970*/  HMMA.16816.F32.BF16 R180, R16.reuse, R168, R180 ;  /* 0x000000a810b4723c */ /* 0x040ff000000418b4 */
[----:B------:R-:W-:Y:S01]  /*7980*/  HMMA.16816.F32.BF16 R176, R16, R170, R176 ;  /* 0x000000aa10b0723c */ /* 0x000fe200000418b0 */
[----:B------:R-:W1:Y:S07]  /*7990*/  LDSM.16.M88.4 R16, [R225+UR5+0x9800] ;  /* 0x00980005e110783b */ /* 0x000e6e0008000200 */
[C---:B---3--:R-:W-:Y:S08]  /*79a0*/  HMMA.16816.F32.BF16 R8, R28.reuse, R196, R8 ;  /* 0x000000c41c08723c */ /* 0x048ff00000041808 */
[C---:B------:R-:W-:Y:S01]  /*79b0*/  HMMA.16816.F32.BF16 R188, R28.reuse, R198, R188 ;  /* 0x000000c61cbc723c */ /* 0x040fe200000418bc */
[----:B------:R-:W-:Y:S07]  /*79c0*/  LDSM.16.M88.4 R196, [R221+0x9800] ;  /* 0x00980000ddc4783b */ /* 0x000fee0000000200 */
[C---:B------:R-:W-:Y:S08]  /*79d0*/  HMMA.16816.F32.BF16 R184, R28.reuse, R168, R184 ;  /* 0x000000a81cb8723c */ /* 0x040ff000000418b8 */
[----:B------:R-:W-:Y:S01]  /*79e0*/  HMMA.16816.F32.BF16 R172, R28, R170, R172 ;  /* 0x000000aa1cac723c */ /* 0x000fe200000418ac */
[----:B------:R-:W-:Y:S04]  /*79f0*/  LDSM.16.M88.4 R28, [R215+0x9000] ;  /* 0x00900000d71c783b */ /* 0x000fe80000000200 */
[----:B------:R-:W3:Y:S03]  /*7a00*/  LDSM.16.M88.4 R168, [R0+0x4000] ;  /* 0x0040000000a8783b */ /* 0x000ee60000000200 */
[-C--:B--2---:R-:W-:Y:S08]  /*7a10*/  HMMA.16816.F32.BF16 R8, R12, R164.reuse, R8 ;  /* 0x000000a40c08723c */ /* 0x084ff00000041808 */
[C---:B----4-:R-:W-:Y:S08]  /*7a20*/  HMMA.16816.F32.BF16 R24, R20.reuse, R164, R24 ;  /* 0x000000a41418723c */ /* 0x050ff00000041818 */
[C---:B------:R-:W-:Y:S08]  /*7a30*/  HMMA.16816.F32.BF16 R192, R20.reuse, R166, R192 ;  /* 0x000000a614c0723c */ /* 0x040ff000000418c0 */
[C---:B-1----:R-:W-:Y:S08]  /*7a40*/  HMMA.16816.F32.BF16 R180, R20.reuse, R16, R180 ;  /* 0x0000001014b4723c */ /* 0x042ff000000418b4 */
[----:B------:R-:W-:Y:S01]  /*7a50*/  HMMA.16816.F32.BF16 R176, R20, R18, R176 ;  /* 0x0000001214b0723c */ /* 0x000fe200000418b0 */
[----:B------:R-:W-:Y:S07]  /*7a60*/  LDSM.16.M88.4 R20, [R223+0x4000] ;  /* 0x00400000df14783b */ /* 0x000fee0000000200 */
[C---:B------:R-:W-:Y:S01]  /*7a70*/  HMMA.16816.F32.BF16 R188, R12.reuse, R166, R188 ;  /* 0x000000a60cbc723c */ /* 0x040fe200000418bc */
[----:B------:R-:W1:Y:S07]  /*7a80*/  LDSM.16.M88.4 R164, [R0+0x6000] ;  /* 0x0060000000a4783b */ /* 0x000e6e0000000200 */
[C---:B------:R-:W-:Y:S08]  /*7a90*/  HMMA.16816.F32.BF16 R184, R12.reuse, R16, R184 ;  /* 0x000000100cb8723c */ /* 0x040ff000000418b8 */
[----:B------:R-:W-:Y:S01]  /*7aa0*/  HMMA.16816.F32.BF16 R172, R12, R18, R172 ;  /* 0x000000120cac723c */ /* 0x000fe200000418ac */
[----:B------:R-:W2:Y:S04]  /*7ab0*/  LDSM.16.M88.4 R12, [R220+0x9000] ;  /* 0x00900000dc0c783b */ /* 0x000ea80000000200 */
[----:B------:R-:W4:Y:S03]  /*7ac0*/  LDSM.16.M88.4 R16, [R223+0x6000] ;  /* 0x00600000df10783b */ /* 0x000f260000000200 */
[-C--:B------:R-:W-:Y:S08]  /*7ad0*/  HMMA.16816.F32.BF16 R8, R204, R208.reuse, R8 ;  /* 0x000000d0cc08723c */ /* 0x080ff00000041808 */
[C---:B------:R-:W-:Y:S08]  /*7ae0*/  HMMA.16816.F32.BF16 R24, R200.reuse, R208, R24 ;  /* 0x000000d0c818723c */ /* 0x040ff00000041818 */
[----:B------:R-:W-:Y:S08]  /*7af0*/  HMMA.16816.F32.BF16 R192, R200, R210, R192 ;  /* 0x000000d2c8c0723c */ /* 0x000ff000000418c0 */
[-C--:B---3--:R-:W-:Y:S08]  /*7b00*/  HMMA.16816.F32.BF16 R8, R168, R28.reuse, R8 ;  /* 0x0000001ca808723c */ /* 0x088ff00000041808 */
[----:B-1----:R-:W-:Y:S08]  /*7b10*/  HMMA.16816.F32.BF16 R24, R164, R28, R24 ;  /* 0x0000001ca418723c */ /* 0x002ff00000041818 */
[----:B------:R-:W-:Y:S08]  /*7b20*/  HMMA.16816.F32.BF16 R180, R200, R196, R180 ;  /* 0x000000c4c8b4723c */ /* 0x000ff000000418b4 */
[----:B--2---:R-:W-:Y:S08]  /*7b30*/  HMMA.16816.F32.BF16 R8, R20, R12, R8 ;  /* 0x0000000c1408723c */ /* 0x004ff00000041808 */
[----:B------:R-:W-:Y:S01]  /*7b40*/  HMMA.16816.F32.BF16 R176, R200, R198, R176 ;  /* 0x000000c6c8b0723c */ /* 0x000fe200000418b0 */
[----:B------:R-:W1:Y:S07]  /*7b50*/  LDSM.16.M88.4 R200, [R215+0x9800] ;  /* 0x00980000d7c8783b */ /* 0x000e6e0000000200 */
[----:B----4-:R-:W-:Y:S03]  /*7b60*/  HMMA.16816.F32.BF16 R24, R16, R12, R24 ;  /* 0x0000000c1018723c */ /* 0x010fe60000041818 */
[----:B------:R-:W-:Y:S01]  /*7b70*/  FMUL.FTZ R8, R8, UR6 ;  /* 0x0000000608087c20 */ /* 0x000fe20008410000 */
[----:B------:R-:W-:Y:S01]  /*7b80*/  FMUL.FTZ R9, R9, UR6 ;  /* 0x0000000609097c20 */ /* 0x000fe20008410000 */
[----:B------:R-:W-:Y:S01]  /*7b90*/  FMUL.FTZ R28, R10, UR6 ;  /* 0x000000060a1c7c20 */ /* 0x000fe20008410000 */
[----:B------:R-:W-:Y:S01]  /*7ba0*/  FMUL.FTZ R29, R11, UR6 ;  /* 0x000000060b1d7c20 */ /* 0x000fe20008410000 */
[----:B------:R-:W-:Y:S01]  /*7bb0*/  MUFU.TANH R12, R8 ;  /* 0x00000008000c7308 */ /* 0x000fe20000002400 */
[----:B------:R-:W-:Y:S07]  /*7bc0*/  HMMA.16816.F32.BF16 R188, R204, R210, R188 ;  /* 0x000000d2ccbc723c */ /* 0x000fee00000418bc */
[----:B------:R2:W-:Y:S01]  /*7bd0*/  MUFU.TANH R13, R9 ;  /* 0x00000009000d7308 */ /* 0x0005e20000002400 */
[----:B------:R-:W-:Y:S03]  /*7be0*/  HMMA.16816.F32.BF16 R192, R164, R30, R192 ;  /* 0x0000001ea4c0723c */ /* 0x000fe600000418c0 */
[----:B------:R-:W-:-:S04]  /*7bf0*/  FMUL.FTZ R24, R24, UR6 ;  /* 0x0000000618187c20 */ /* 0x000fc80008410000 */
[----:B------:R-:W-:Y:S01]  /*7c00*/  MUFU.TANH R28, R28 ;  /* 0x0000001c001c7308 */ /* 0x000fe20000002400 */
[----:B------:R-:W-:Y:S07]  /*7c10*/  HMMA.16816.F32.BF16 R184, R204, R196, R184 ;  /* 0x000000c4ccb8723c */ /* 0x000fee00000418b8 */
[----:B------:R-:W3:Y:S01]  /*7c20*/  MUFU.TANH R24, R24 ;  /* 0x0000001800187308 */ /* 0x000ee20000002400 */
[----:B--2---:R-:W2:Y:S01]  /*7c30*/  LDSM.16.M88.4 R8, [R220+0x9800] ;  /* 0x00980000dc08783b */ /* 0x004ea20000000200 */
[----:B-1----:R-:W-:Y:S01]  /*7c40*/  HMMA.16816.F32.BF16 R180, R164, R200, R180 ;  /* 0x000000c8a4b4723c */ /* 0x002fe200000418b4 */
[----:B------:R-:W-:-:S05]  /*7c50*/  DEPBAR.LE SB0, 0x0 ;  /* 0x000080000000791a */ /* 0x000fca0000000000 */
[----:B------:R-:W-:Y:S02]  /*7c60*/  MUFU.TANH R29, R29 ;  /* 0x0000001d001d7308 */ /* 0x000fe40000002400 */
[----:B------:R-:W-:Y:S01]  /*7c70*/  HMMA.16816.F32.BF16 R176, R164, R202, R176 ;  /* 0x000000caa4b0723c */ /* 0x000fe200000418b0 */
[C---:B------:R-:W-:Y:S01]  /*7c80*/  VIADD R167, R217.reuse, 0xffffffa9 ;  /* 0xffffffa9d9a77836 */ /* 0x040fe20000000000 */
[----:B------:R-:W-:-:S06]  /*7c90*/  IADD3 R165, PT, PT, R217, -0x50, RZ ;  /* 0xffffffb0d9a57810 */ /* 0x000fcc0007ffe0ff */
[----:B------:R-:W-:Y:S01]  /*7ca0*/  HMMA.16816.F32.BF16 R188, R168, R30, R188 ;  /* 0x0000001ea8bc723c */ /* 0x000fe200000418bc */
[----:B------:R-:W-:Y:S01]  /*7cb0*/  FMUL.FTZ R30, R25, UR6 ;  /* 0x00000006191e7c20 */ /* 0x000fe20008410000 */
[----:B------:R-:W-:Y:S01]  /*7cc0*/  FMUL.FTZ R25, R26, UR6 ;  /* 0x000000061a197c20 */ /* 0x000fe20008410000 */
[----:B------:R-:W-:-:S04]  /*7cd0*/  FMUL.FTZ R26, R27, UR6 ;  /* 0x000000061b1a7c20 */ /* 0x000fc80008410000 */
[----:B------:R-:W-:Y:S01]  /*7ce0*/  MUFU.TANH R30, R30 ;  /* 0x0000001e001e7308 */ /* 0x000fe20000002400 */
[----:B------:R-:W-:Y:S07]  /*7cf0*/  HMMA.16816.F32.BF16 R192, R16, R14, R192 ;  /* 0x0000000e10c0723c */ /* 0x000fee00000418c0 */
[----:B------:R-:W-:Y:S01]  /*7d00*/  MUFU.TANH R25, R25 ;  /* 0x0000001900197308 */ /* 0x000fe20000002400 */
[----:B------:R-:W-:Y:S07]  /*7d10*/  HMMA.16816.F32.BF16 R184, R168, R200, R184 ;  /* 0x000000c8a8b8723c */ /* 0x000fee00000418b8 */
[----:B------:R-:W-:Y:S01]  /*7d20*/  MUFU.TANH R26, R26 ;  /* 0x0000001a001a7308 */ /* 0x000fe20000002400 */
[----:B------:R-:W-:Y:S03]  /*7d30*/  HMMA.16816.F32.BF16 R172, R204, R198, R172 ;  /* 0x000000c6ccac723c */ /* 0x000fe600000418ac */
[----:B------:R-:W-:-:S05]  /*7d40*/  FMUL.FTZ R164, R195, UR6 ;  /* 0x00000006c3a47c20 */ /* 0x000fca0008410000 */
[C---:B--2---:R-:W-:Y:S01]  /*7d50*/  HMMA.16816.F32.BF16 R180, R16.reuse, R8, R180 ;  /* 0x0000000810b4723c */ /* 0x044fe200000418b4 */
[----:B------:R-:W-:Y:S07]  /*7d60*/  MUFU.TANH R164, R164 ;  /* 0x000000a400a47308 */ /* 0x000fee0000002400 */
[----:B------:R-:W-:Y:S01]  /*7d70*/  HMMA.16816.F32.BF16 R176, R16, R10, R176 ;  /* 0x0000000a10b0723c */ /* 0x000fe200000418b0 */
[C---:B------:R-:W-:Y:S02]  /*7d80*/  IADD3 R17, PT, PT, R217.reuse, -0x60, RZ ;  /* 0xffffffa0d9117810 */ /* 0x040fe40007ffe0ff */
[----:B------:R-:W-:-:S02]  /*7d90*/  IADD3 R19, PT, PT, R217, -0x48, RZ ;  /* 0xffffffb8d9137810 */ /* 0x000fc40007ffe0ff */
[C---:B------:R-:W-:Y:S02]  /*7da0*/  ISETP.GE.AND P0, PT, R17.reuse, R34, PT ;  /* 0x000000221100720c */ /* 0x040fe40003f06270 */
[----:B------:R-:W-:Y:S01]  /*7db0*/  ISETP.GE.AND P4, PT, R17, R216, PT ;  /* 0x000000d81100720c */ /* 0x000fe20003f86270 */
[C---:B------:R-:W-:Y:S01]  /*7dc0*/  HMMA.16816.F32.BF16 R188, R20.reuse, R14, R188 ;  /* 0x0000000e14bc723c */ /* 0x040fe200000418bc */
[----:B------:R-:W-:Y:S01]  /*7dd0*/  FMUL.FTZ R14, R192, UR6 ;  /* 0x00000006c00e7c20 */ /* 0x000fe20008410000 */
[----:B---3--:R-:W-:Y:S01]  /*7de0*/  FSEL R18, R24, -INF , !P0 ;  /* 0xff80000018127808 */ /* 0x008fe20004000000 */
[----:B------:R-:W-:Y:S01]  /*7df0*/  FMUL.FTZ R180, R180, UR6 ;  /* 0x00000006b4b47c20 */ /* 0x000fe20008410000 */
[----:B------:R-:W-:Y:S01]  /*7e00*/  FMUL.FTZ R181, R181, UR6 ;  /* 0x00000006b5b57c20 */ /* 0x000fe20008410000 */
[----:B------:R-:W-:Y:S01]  /*7e10*/  FMUL.FTZ R182, R182, UR6 ;  /* 0x00000006b6b67c20 */ /* 0x000fe20008410000 */
[----:B------:R-:W-:Y:S01]  /*7e20*/  FMUL.FTZ R183, R183, UR6 ;  /* 0x00000006b7b77c20 */ /* 0x000fe20008410000 */
[----:B------:R-:W1:Y:S01]  /*7e30*/  MUFU.TANH R14, R14 ;  /* 0x0000000e000e7308 */ /* 0x000e620000002400 */
[----:B------:R-:W-:Y:S01]  /*7e40*/  HMMA.16816.F32.BF16 R184, R20, R8, R184 ;  /* 0x0000000814b8723c */ /* 0x000fe200000418b8 */
[----:B------:R-:W-:Y:S01]  /*7e50*/  FMUL.FTZ R8, R193, UR6 ;  /* 0x00000006c1087c20 */ /* 0x000fe20008410000 */
[----:B------:R-:W-:Y:S01]  /*7e60*/  FMUL.FTZ R9, R194, UR6 ;  /* 0x00000006c2097c20 */ /* 0x000fe20008410000 */
[----:B------:R-:W-:Y:S01]  /*7e70*/  FMUL.FTZ R176, R176, UR6 ;  /* 0x00000006b0b07c20 */ /* 0x000fe20008410000 */
[----:B------:R-:W-:Y:S01]  /*7e80*/  FMUL.FTZ R177, R177, UR6 ;  /* 0x00000006b1b17c20 */ /* 0x000fe20008410000 */
[----:B------:R-:W-:Y:S01]  /*7e90*/  FMUL.FTZ R178, R178, UR6 ;  /* 0x00000006b2b27c20 */ /* 0x000fe20008410000 */
[----:B------:R-:W-:Y:S01]  /*7ea0*/  FMUL.FTZ R179, R179, UR6 ;  /* 0x00000006b3b37c20 */ /* 0x000fe20008410000 */
[----:B------:R-:W2:Y:S01]  /*7eb0*/  MUFU.TANH R246, R180 ;  /* 0x000000b400f67308 */ /* 0x000ea20000002400 */
[----:B------:R-:W-:Y:S01]  /*7ec0*/  HMMA.16816.F32.BF16 R172, R168, R202, R172 ;  /* 0x000000caa8ac723c */ /* 0x000fe200000418ac */
[C---:B------:R-:W-:Y:S01]  /*7ed0*/  VIADD R171, R217.reuse, 0xffffffa1 ;  /* 0xffffffa1d9ab7836 */ /* 0x040fe20000000000 */
[----:B------:R-:W-:Y:S01]  /*7ee0*/  IADD3 R169, PT, PT, R217, -0x58, RZ ;  /* 0xffffffa8d9a97810 */ /* 0x000fe20007ffe0ff */
[----:B------:R-:W-:Y:S01]  /*7ef0*/  FMUL.FTZ R15, R188, UR6 ;  /* 0x00000006bc0f7c20 */ /* 0x000fe20008410000 */
[----:B------:R-:W-:Y:S01]  /*7f00*/  FMUL.FTZ R27, R189, UR6 ;  /* 0x00000006bd1b7c20 */ /* 0x000fe20008410000 */
[----:B------:R-:W-:Y:S01]  /*7f10*/  FMUL.FTZ R31, R190, UR6 ;  /* 0x00000006be1f7c20 */ /* 0x000fe20008410000 */
[-C--:B------:R-:W-:Y:S01]  /*7f20*/  ISETP.GE.AND P0, PT, R169, R34.reuse, PT ;  /* 0x00000022a900720c */ /* 0x080fe20003f06270 */
[----:B------:R-:W3:Y:S01]  /*7f30*/  MUFU.TANH R8, R8 ;  /* 0x0000000800087308 */ /* 0x000ee20000002400 */
[-C--:B------:R-:W-:Y:S01]  /*7f40*/  ISETP.GE.AND P1, PT, R171, R34.reuse, PT ;  /* 0x00000022ab00720c */ /* 0x080fe20003f26270 */
[----:B------:R-:W-:Y:S01]  /*7f50*/  FMUL.FTZ R191, R191, UR6 ;  /* 0x00000006bfbf7c20 */ /* 0x000fe20008410000 */
[----:B-1----:R-:W-:Y:S01]  /*7f60*/  FSEL R16, R14, -INF , !P0 ;  /* 0xff8000000e107808 */ /* 0x002fe20004000000 */
[----:B------:R-:W-:Y:S01]  /*7f70*/  FMUL.FTZ R184, R184, UR6 ;  /* 0x00000006b8b87c20 */ /* 0x000fe20008410000 */
[----:B------:R-:W-:Y:S01]  /*7f80*/  FSEL R30, R30, -INF , !P1 ;  /* 0xff8000001e1e7808 */ /* 0x000fe20004800000 */
[----:B------:R-:W-:Y:S01]  /*7f90*/  FMUL.FTZ R185, R185, UR6 ;  /* 0x00000006b9b97c20 */ /* 0x000fe20008410000 */
[-C--:B------:R-:W-:Y:S01]  /*7fa0*/  ISETP.GE.AND P0, PT, R165, R34.reuse, PT ;  /* 0x00000022a500720c */ /* 0x080fe20003f06270 */
[----:B------:R-:W1:Y:S01]  /*7fb0*/  MUFU.TANH R242, R176 ;  /* 0x000000b000f27308 */ /* 0x000e620000002400 */
[----:B------:R-:W-:Y:S01]  /*7fc0*/  ISETP.GE.AND P1, PT, R167, R34, PT ;  /* 0x00000022a700720c */ /* 0x000fe20003f26270 */
[----:B------:R-:W-:Y:S01]  /*7fd0*/  FMUL.FTZ R186, R186, UR6 ;  /* 0x00000006baba7c20 */ /* 0x000fe20008410000 */
[----:B--2---:R-:W-:Y:S01]  /*7fe0*/  FSEL R246, R246, -INF , !P0 ;  /* 0xff800000f6f67808 */ /* 0x004fe20004000000 */
[----:B------:R-:W-:Y:S01]  /*7ff0*/  FMUL.FTZ R187, R187, UR6 ;  /* 0x00000006bbbb7c20 */ /* 0x000fe20008410000 */
[----:B------:R-:W-:Y:S01]  /*8000*/  HMMA.16816.F32.BF16 R172, R20, R10, R172 ;  /* 0x0000000a14ac723c */ /* 0x000fe200000418ac */
[----:B------:R-:W-:Y:S01]  /*8010*/  VIADD R23, R217, 0xffffffb1 ;  /* 0xffffffb1d9177836 */ /* 0x000fe20000000000 */
[C---:B------:R-:W-:Y:S01]  /*8020*/  ISETP.GE.AND P3, PT, R17.reuse, R35, PT ;  /* 0x000000231100720c */ /* 0x040fe20003f66270 */
[----:B------:R-:W2:Y:S01]  /*8030*/  MUFU.TANH R244, R181 ;  /* 0x000000b500f47308 */ /* 0x000ea20000002400 */
[----:B------:R-:W-:Y:S01]  /*8040*/  ISETP.GE.AND P2, PT, R17, R2, PT ;  /* 0x000000021100720c */ /* 0x000fe20003f46270 */
[----:B------:R-:W-:Y:S01]  /*8050*/  VIADD R21, R217, 0xffffffb9 ;  /* 0xffffffb9d9157836 */ /* 0x000fe20000000000 */
[----:B---3--:R-:W-:-:S02]  /*8060*/  FSEL R10, R8, -INF , !P1 ;  /* 0xff800000080a7808 */ /* 0x008fc40004800000 */
[-C--:B------:R-:W-:Y:S02]  /*8070*/  ISETP.GE.AND P0, PT, R19, R34.reuse, PT ;  /* 0x000000221300720c */ /* 0x080fe40003f06270 */
[----:B------:R-:W-:Y:S01]  /*8080*/  ISETP.GE.AND P1, PT, R23, R34, PT ;  /* 0x000000221700720c */ /* 0x000fe20003f26270 */
[----:B------:R-:W3:Y:S01]  /*8090*/  MUFU.TANH R240, R177 ;  /* 0x000000b100f07308 */ /* 0x000ee20000002400 */
[----:B------:R-:W-:Y:S02]  /*80a0*/  FMNMX3.FTZ R17, R214, R18, R30, !PT ;  /* 0x00000012d6117276 */ /* 0x000fe4000781001e */
[----:B-1----:R-:W-:Y:S02]  /*80b0*/  FSEL R242, R242, -INF , !P0 ;  /* 0xff800000f2f27808 */ /* 0x002fe40004000000 */
[----:B------:R-:W-:Y:S02]  /*80c0*/  ISETP.GE.AND P0, PT, R21, R34, PT ;  /* 0x000000221500720c */ /* 0x000fe40003f06270 */
[----:B------:R-:W-:Y:S01]  /*80d0*/  FMNMX3.FTZ R17, R17, R16, R10, !PT ;  /* 0x0000001011117276 */ /* 0x000fe2000781000a */
[----:B------:R-:W1:Y:S01]  /*80e0*/  MUFU.TANH R15, R15 ;  /* 0x0000000f000f7308 */ /* 0x000e620000002400 */
[----:B--2---:R-:W-:-:S02]  /*80f0*/  FSEL R244, R244, -INF , !P1 ;  /* 0xff800000f4f47808 */ /* 0x004fc40004800000 */
[----:B------:R-:W-:Y:S02]  /*8100*/  ISETP.GE.AND P1, PT, R171, R2, PT ;  /* 0x00000002ab00720c */ /* 0x000fe40003f26270 */
[----:B------:R-:W-:-:S03]  /*8110*/  FMNMX3.FTZ R17, R17, R246, R244, !PT ;  /* 0x000000f611117276 */ /* 0x000fc600078100f4 */
[----:B------:R-:W2:Y:S01]  /*8120*/  MUFU.TANH R27, R27 ;  /* 0x0000001b001b7308 */ /* 0x000ea20000002400 */
[----:B---3--:R-:W-:-:S07]  /*8130*/  FSEL R240, R240, -INF , !P0 ;  /* 0xff800000f0f07808 */ /* 0x008fce0004000000 */
[----:B------:R-:W3:Y:S08]  /*8140*/  MUFU.TANH R31, R31 ;  /* 0x0000001f001f7308 */ /* 0x000ef00000002400 */
[----:B------:R4:W1:Y:S08]  /*8150*/  MUFU.TANH R210, R191 ;  /* 0x000000bf00d27308 */ /* 0x0008700000002400 */
[----:B------:R-:W1:Y:S08]  /*8160*/  MUFU.TANH R9, R9 ;  /* 0x0000000900097308 */ /* 0x000e700000002400 */
[----:B------:R4:W1:Y:S08]  /*8170*/  MUFU.TANH R204, R184 ;  /* 0x000000b800cc7308 */ /* 0x0008700000002400 */
[----:B------:R4:W1:Y:S08]  /*8180*/  MUFU.TANH R243, R182 ;  /* 0x000000b600f37308 */ /* 0x0008700000002400 */
[----:B------:R4:W1:Y:S08]  /*8190*/  MUFU.TANH R215, R183 ;  /* 0x000000b700d77308 */ /* 0x0008700000002400 */
[----:B------:R4:W1:Y:S08]  /*81a0*/  MUFU.TANH R211, R178 ;  /* 0x000000b200d37308 */ /* 0x0008700000002400 */
[----:B------:R4:W1:Y:S01]  /*81b0*/  MUFU.TANH R205, R179 ;  /* 0x000000b300cd7308 */ /* 0x0008620000002400 */
[----:B------:R-:W-:Y:S06]  /*81c0*/  BAR.SYNC.DEFER_BLOCKING 0x0 ;  /* 0x0000000000007b1d */ /* 0x000fec0000010000 */
[----:B--23--:R-:W-:Y:S05]  /*81d0*/  @!P5 BRA `(.L_x_1179) ;  /* 0x00000000004cd947 */ /* 0x00cfea0003800000 */
[----:B------:R-:W-:-:S04]  /*81e0*/  VIADD R11, R5, 0xfffffffc ;  /* 0xfffffffc050b7836 */ /* 0x000fc80000000000 */
[----:B------:R-:W-:-:S04]  /*81f0*/  IMAD.WIDE.U32 R176, R11, R32, RZ ;  /* 0x000000200bb07225 */ /* 0x000fc800078e00ff */
[----:B------:R-:W-:Y:S02]  /*8200*/  IMAD R11, R11, R33, R177 ;  /* 0x000000210b0b7224 */ /* 0x000fe400078e02b1 */
[----:B------:R-:W-:-:S03]  /*8210*/  IMAD.SHL.U32 R177, R176, 0x20, RZ ;  /* 0x00000020b0b17824 */ /* 0x000fc600078e00ff */
[----:B------:R-:W-:Y:S02]  /*8220*/  SHF.L.U64.HI R8, R176, 0x5, R11 ;  /* 0x00000005b0087819 */ /* 0x000fe4000001020b */
[----:B------:R-:W-:-:S04]  /*8230*/  LEA R14, P0, R32, R177, 0x4 ;  /* 0x000000b1200e7211 */ /* 0x000fc800078020ff */
[----:B------:R-:W-:Y:S02]  /*8240*/  LEA.HI.X R177, R32, R8, R33, 0x4, P0 ;  /* 0x0000000820b17211 */ /* 0x000fe400000f2421 */
[----:B----4-:R-:W-:-:S04]  /*8250*/  LEA R178, P0, R176, R231, 0x6 ;  /* 0x000000e7b0b27211 */ /* 0x010fc800078030ff */
        /* <DEDUP_REMOVED lines=11> */
.L_x_1179:
[----:B------:R-:W-:Y:S01]  /*8310*/  FMNMX3.FTZ R14, R17, R242, R240, !PT ;  /* 0x000000f2110e7276 */ /* 0x000fe200078100f0 */
[----:B------:R-:W-:Y:S01]  /*8320*/  FMUL.FTZ R200, R172, UR6 ;  /* 0x00000006acc87c20 */ /* 0x000fe20008410000 */
[-C--:B------:R-:W-:Y:S01]  /*8330*/  ISETP.GE.AND P0, PT, R169, R2.reuse, PT ;  /* 0x00000002a900720c */ /* 0x080fe20003f06270 */
[----:B------:R-:W3:Y:S01]  /*8340*/  MUFU.TANH R186, R186 ;  /* 0x000000ba00ba7308 */ /* 0x000ee20000002400 */
[----:B------:R-:W-:Y:S01]  /*8350*/  FSEL R25, R25, -INF , !P2 ;  /* 0xff80000019197808 */ /* 0x000fe20005000000 */
[----:B--2---:R-:W2:Y:S01]  /*8360*/  SHFL.BFLY PT, R177, R14, 0x2, 0x1f ;  /* 0x0c401f000eb17f89 */ /* 0x004ea200000e0000 */
[-C--:B------:R-:W-:Y:S01]  /*8370*/  ISETP.GE.AND P2, PT, R167, R2.reuse, PT ;  /* 0x00000002a700720c */ /* 0x080fe20003f46270 */
[----:B------:R-:W-:Y:S01]  /*8380*/  FMUL.FTZ R173, R173, UR6 ;  /* 0x00000006adad7c20 */ /* 0x000fe20008410000 */
[----:B------:R-:W-:Y:S01]  /*8390*/  FSEL R17, R26, -INF , !P1 ;  /* 0xff8000001a117808 */ /* 0x000fe20004800000 */
[----:B------:R-:W-:Y:S01]  /*83a0*/  FMUL.FTZ R174, R174, UR6 ;  /* 0x00000006aeae7c20 */ /* 0x000fe20008410000 */
[-C--:B------:R-:W-:Y:S01]  /*83b0*/  ISETP.GE.AND P1, PT, R165, R2.reuse, PT ;  /* 0x00000002a500720c */ /* 0x080fe20003f26270 */
[----:B------:R-:W5:Y:S01]  /*83c0*/  MUFU.TANH R202, R185 ;  /* 0x000000b900ca7308 */ /* 0x000f620000002400 */
[----:B-1----:R-:W-:Y:S01]  /*83d0*/  FSEL R11, R9, -INF , !P0 ;  /* 0xff800000090b7808 */ /* 0x002fe20004000000 */
[----:B------:R-:W-:Y:S01]  /*83e0*/  FMUL.FTZ R175, R175, UR6 ;  /* 0x00000006afaf7c20 */ /* 0x000fe20008410000 */
[----:B------:R-:W-:-:S02]  /*83f0*/  ISETP.GE.AND P0, PT, R23, R2, PT ;  /* 0x000000021700720c */ /* 0x000fc40003f06270 */
[----:B------:R-:W-:Y:S02]  /*8400*/  FSEL R9, R164, -INF , !P2 ;  /* 0xff800000a4097808 */ /* 0x000fe40005000000 */
[----:B------:R-:W-:Y:S01]  /*8410*/  FMNMX3.FTZ R8, R213, R25, R17, !PT ;  /* 0x00000019d5087276 */ /* 0x000fe20007810011 */
[----:B------:R-:W1:Y:S01]  /*8420*/  MUFU.TANH R187, R187 ;  /* 0x000000bb00bb7308 */ /* 0x000e620000002400 */
[----:B------:R-:W-:Y:S02]  /*8430*/  FSEL R243, R243, -INF , !P1 ;  /* 0xff800000f3f37808 */ /* 0x000fe40004800000 */
[-C--:B------:R-:W-:Y:S02]  /*8440*/  ISETP.GE.AND P2, PT, R19, R2.reuse, PT ;  /* 0x000000021300720c */ /* 0x080fe40003f46270 */
[----:B------:R-:W-:Y:S02]  /*8450*/  ISETP.GE.AND P1, PT, R21, R2, PT ;  /* 0x000000021500720c */ /* 0x000fe40003f26270 */
[----:B------:R-:W-:Y:S01]  /*8460*/  FSEL R215, R215, -INF , !P0 ;  /* 0xff800000d7d77808 */ /* 0x000fe20004000000 */
[----:B------:R-:W1:Y:S01]  /*8470*/  MUFU.TANH R200, R200 ;  /* 0x000000c800c87308 */ /* 0x000e620000002400 */
[----:B------:R-:W-:-:S02]  /*8480*/  FMNMX3.FTZ R8, R8, R11, R9, !PT ;  /* 0x0000000b08087276 */ /* 0x000fc40007810009 */
[----:B--2---:R-:W-:Y:S02]  /*8490*/  FMNMX.FTZ R177, R14, R177, !PT ;  /* 0x000000b10eb17209 */ /* 0x004fe40007810000 */
[----:B------:R-:W-:Y:S02]  /*84a0*/  FSEL R211, R211, -INF , !P2 ;  /* 0xff800000d3d37808 */ /* 0x000fe40005000000 */
[----:B------:R-:W-:Y:S01]  /*84b0*/  FSEL R205, R205, -INF , !P1 ;  /* 0xff800000cdcd7808 */ /* 0x000fe20004800000 */
[----:B------:R-:W2:Y:S01]  /*84c0*/  SHFL.BFLY PT, R166, R177, 0x1, 0x1f ;  /* 0x0c201f00b1a67f89 */ /* 0x000ea200000e0000 */
[----:B------:R-:W-:Y:S01]  /*84d0*/  FMNMX3.FTZ R8, R8, R243, R215, !PT ;  /* 0x000000f308087276 */ /* 0x000fe200078100d7 */
[----:B------:R-:W1:Y:S01]  /*84e0*/  MUFU.TANH R196, R173 ;  /* 0x000000ad00c47308 */ /* 0x000e620000002400 */
[C---:B------:R-:W-:Y:S02]  /*84f0*/  ISETP.GE.AND P0, PT, R171.reuse, R216, PT ;  /* 0x000000d8ab00720c */ /* 0x040fe40003f06270 */
[----:B------:R-:W-:-:S02]  /*8500*/  ISETP.GE.AND P1, PT, R171, R35, PT ;  /* 0x00000023ab00720c */ /* 0x000fc40003f26270 */
[----:B------:R-:W-:Y:S02]  /*8510*/  FMNMX3.FTZ R20, R8, R211, R205, !PT ;  /* 0x000000d308147276 */ /* 0x000fe400078100cd */
[CC--:B------:R-:W-:Y:S01]  /*8520*/  ISETP.GE.AND P2, PT, R169.reuse, R216.reuse, PT ;  /* 0x000000d8a900720c */ /* 0x0c0fe20003f46270 */
[----:B----4-:R-:W4:Y:S01]  /*8530*/  MUFU.TANH R191, R174 ;  /* 0x000000ae00bf7308 */ /* 0x010f220000002400 */
[----:B------:R-:W-:Y:S02]  /*8540*/  FSEL R8, R12, -INF , !P4 ;  /* 0xff8000000c087808 */ /* 0x000fe40006000000 */
[----:B------:R-:W-:Y:S02]  /*8550*/  ISETP.GE.AND P4, PT, R169, R35, PT ;  /* 0x00000023a900720c */ /* 0x000fe40003f86270 */
[----:B------:R-:W-:Y:S01]  /*8560*/  FSEL R14, R28, -INF , !P3 ;  /* 0xff8000001c0e7808 */ /* 0x000fe20005800000 */
[----:B------:R-:W4:Y:S01]  /*8570*/  SHFL.BFLY PT, R169, R20, 0x2, 0x1f ;  /* 0x0c401f0014a97f89 */ /* 0x000f2200000e0000 */
[----:B------:R-:W-:Y:S01]  /*8580*/  ISETP.GE.AND P3, PT, R167, R216, PT ;  /* 0x000000d8a700720c */ /* 0x000fe20003f66270 */
[----:B------:R-:W4:Y:S01]  /*8590*/  MUFU.TANH R190, R175 ;  /* 0x000000af00be7308 */ /* 0x000f220000002400 */
[----:B------:R-:W-:-:S02]  /*85a0*/  FSEL R198, R13, -INF , !P0 ;  /* 0xff8000000dc67808 */ /* 0x000fc40004000000 */
[-C--:B------:R-:W-:Y:S02]  /*85b0*/  ISETP.GE.AND P0, PT, R167, R35.reuse, PT ;  /* 0x00000023a700720c */ /* 0x080fe40003f06270 */
[----:B------:R-:W-:Y:S02]  /*85c0*/  FSEL R24, R29, -INF , !P1 ;  /* 0xff8000001d187808 */ /* 0x000fe40004800000 */
[----:B------:R-:W-:Y:S02]  /*85d0*/  FSEL R172, R15, -INF , !P2 ;  /* 0xff8000000fac7808 */ /* 0x000fe40005000000 */
[----:B------:R-:W-:Y:S02]  /*85e0*/  ISETP.GE.AND P2, PT, R165, R35, PT ;  /* 0x00000023a500720c */ /* 0x000fe40003f46270 */
[----:B------:R-:W-:Y:S02]  /*85f0*/  FSEL R12, R31, -INF , !P4 ;  /* 0xff8000001f0c7808 */ /* 0x000fe40006000000 */
[----:B------:R-:W-:-:S02]  /*8600*/  ISETP.GE.AND P1, PT, R165, R216, PT ;  /* 0x000000d8a500720c */ /* 0x000fc40003f26270 */
[----:B------:R-:W-:Y:S02]  /*8610*/  ISETP.GE.AND P4, PT, R23, R216, PT ;  /* 0x000000d81700720c */ /* 0x000fe40003f86270 */
[----:B------:R-:W-:Y:S02]  /*8620*/  FSEL R26, R27, -INF , !P3 ;  /* 0xff8000001b1a7808 */ /* 0x000fe40005800000 */
[----:B------:R-:W-:Y:S02]  /*8630*/  FMNMX3.FTZ R13, R212, R8, R198, !PT ;  /* 0x00000008d40d7276 */ /* 0x000fe400078100c6 */
[----:B------:R-:W-:Y:S02]  /*8640*/  ISETP.GE.AND P3, PT, R23, R35, PT ;  /* 0x000000231700720c */ /* 0x000fe40003f66270 */
[----:B------:R-:W-:Y:S02]  /*8650*/  FSEL R210, R210, -INF , !P0 ;  /* 0xff800000d2d27808 */ /* 0x000fe40004000000 */
[----:B------:R-:W-:-:S02]  /*8660*/  FMNMX3.FTZ R167, R3, R14, R24, !PT ;  /* 0x0000000e03a77276 */ /* 0x000fc40007810018 */
[----:B--2---:R-:W-:Y:S02]  /*8670*/  FMNMX.FTZ R166, R177, R166, !PT ;  /* 0x000000a6b1a67209 */ /* 0x004fe40007810000 */
[-C--:B------:R-:W-:Y:S01]  /*8680*/  ISETP.GE.AND P0, PT, R19, R216.reuse, PT ;  /* 0x000000d81300720c */ /* 0x080fe20003f06270 */
[----:B------:R-:W-:Y:S01]  /*8690*/  LDSM.16.MT88.4 R176, [R222+0xa000] ;  /* 0x00a00000deb0783b */ /* 0x000fe20000004200 */
[----:B---3--:R-:W-:Y:S01]  /*86a0*/  FSEL R193, R186, -INF , !P2 ;  /* 0xff800000bac17808 */ /* 0x008fe20005000000 */
[----:B------:R-:W-:Y:S01]  /*86b0*/  FMUL.FTZ R245, R166, UR4 ;  /* 0x00000004a6f57c20 */ /* 0x000fe20008410000 */
[----:B------:R-:W-:Y:S02]  /*86c0*/  FSEL R204, R204, -INF , !P1 ;  /* 0xff800000cccc7808 */ /* 0x000fe40004800000 */
[----:B------:R-:W-:Y:S02]  /*86d0*/  ISETP.GE.AND P2, PT, R21, R216, PT ;  /* 0x000000d81500720c */ /* 0x000fe40003f46270 */
[----:B-----5:R-:W-:-:S02]  /*86e0*/  FSEL R202, R202, -INF , !P4 ;  /* 0xff800000caca7808 */ /* 0x020fc40006000000 */
[----:B------:R-:W-:Y:S02]  /*86f0*/  FMNMX3.FTZ R13, R13, R172, R26, !PT ;  /* 0x000000ac0d0d7276 */ /* 0x000fe4000781001a */
[-C--:B------:R-:W-:Y:S02]  /*8700*/  ISETP.GE.AND P1, PT, R19, R35.reuse, PT ;  /* 0x000000231300720c */ /* 0x080fe40003f26270 */
[----:B------:R-:W-:Y:S02]  /*8710*/  ISETP.GE.AND P4, PT, R21, R35, PT ;  /* 0x000000231500720c */ /* 0x000fe40003f86270 */
[----:B-1----:R-:W-:Y:S02]  /*8720*/  FSEL R192, R187, -INF , !P3 ;  /* 0xff800000bbc07808 */ /* 0x002fe40005800000 */
[----:B------:R-:W-:Y:S02]  /*8730*/  FMNMX3.FTZ R167, R167, R12, R210, !PT ;  /* 0x0000000ca7a77276 */ /* 0x000fe400078100d2 */
[----:B------:R-:W-:-:S02]  /*8740*/  FSEL R200, R200, -INF , !P0 ;  /* 0xff800000c8c87808 */ /* 0x000fc40004000000 */
[----:B------:R-:W-:Y:S02]  /*8750*/  FSETP.NEU.FTZ.AND P0, PT, R166, -INF , PT ;  /* 0xff800000a600780b */ /* 0x000fe40003f1d000 */
[----:B------:R-:W-:Y:S02]  /*8760*/  FSEL R196, R196, -INF , !P2 ;  /* 0xff800000c4c47808 */ /* 0x000fe40005000000 */
[----:B------:R-:W-:Y:S02]  /*8770*/  FMNMX3.FTZ R13, R13, R204, R202, !PT ;  /* 0x000000cc0d0d7276 */ /* 0x000fe400078100ca */
[----:B----4-:R-:W-:Y:S02]  /*8780*/  FSEL R191, R191, -INF , !P1 ;  /* 0xff800000bfbf7808 */ /* 0x010fe40004800000 */
[----:B------:R-:W-:Y:S02]  /*8790*/  FSEL R190, R190, -INF , !P4 ;  /* 0xff800000bebe7808 */ /* 0x000fe40006000000 */
[----:B------:R-:W-:-:S02]  /*87a0*/  FMNMX3.FTZ R167, R167, R193, R192, !PT ;  /* 0x000000c1a7a77276 */ /* 0x000fc400078100c0 */
[----:B------:R-:W-:Y:S02]  /*87b0*/  FSEL R245, R245, RZ, P0 ;  /* 0x000000fff5f57208 */ /* 0x000fe40000000000 */
[----:B------:R-:W-:Y:S02]  /*87c0*/  FMNMX3.FTZ R13, R13, R200, R196, !PT ;  /* 0x000000c80d0d7276 */ /* 0x000fe400078100c4 */
[----:B------:R-:W-:Y:S01]  /*87d0*/  FMNMX3.FTZ R167, R167, R191, R190, !PT ;  /* 0x000000bfa7a77276 */ /* 0x000fe200078100be */
[--C-:B------:R-:W-:Y:S01]  /*87e0*/  FFMA.FTZ R186, R18, UR4, -R245.reuse ;  /* 0x0000000412ba7c23 */ /* 0x100fe200080108f5 */
[----:B------:R-:W-:Y:S01]  /*87f0*/  FMNMX.FTZ R169, R20, R169, !PT ;  /* 0x000000a914a97209 */ /* 0x000fe20007810000 */
[----:B------:R-:W1:Y:S01]  /*8800*/  SHFL.BFLY PT, R168, R13, 0x2, 0x1f ;  /* 0x0c401f000da87f89 */ /* 0x000e6200000e0000 */
[--C-:B------:R-:W-:Y:S01]  /*8810*/  FFMA.FTZ R171, R10, UR4, -R245.reuse ;  /* 0x000000040aab7c23 */ /* 0x100fe200080108f5 */
[----:B------:R-:W-:Y:S01]  /*8820*/  FSEL R15, R166, RZ, P0 ;  /* 0x000000ffa60f7208 */ /* 0x000fe20000000000 */
[--C-:B------:R-:W-:Y:S01]  /*8830*/  FFMA.FTZ R184, R16, UR4, -R245.reuse ;  /* 0x0000000410b87c23 */ /* 0x100fe200080108f5 */
[----:B------:R-:W2:Y:S01]  /*8840*/  SHFL.BFLY PT, R18, R167, 0x2, 0x1f ;  /* 0x0c401f00a7127f89 */ /* 0x000ea200000e0000 */
[----:B------:R-:W-:Y:S01]  /*8850*/  IADD3 R195, PT, PT, R222, 0xa040, RZ ;  /* 0x0000a040dec37810 */ /* 0x000fe20007ffe0ff */
[--C-:B------:R-:W-:Y:S01]  /*8860*/  FFMA.FTZ R185, R30, UR4, -R245.reuse ;  /* 0x000000041eb97c23 */ /* 0x100fe200080108f5 */
[----:B------:R-:W-:Y:S01]  /*8870*/  @P6 IADD3 R195, PT, PT, R235, -0x40, RZ ;  /* 0xffffffc0ebc36810 */ /* 0x000fe20007ffe0ff */
[----:B------:R-:W3:Y:S01]  /*8880*/  SHFL.BFLY PT, R20, R169, 0x1, 0x1f ;  /* 0x0c201f00a9147f89 */ /* 0x000ee200000e0000 */
[----:B------:R-:W-:Y:S01]  /*8890*/  MUFU.EX2 R186, R186 ;  /* 0x000000ba00ba7308 */ /* 0x000fe20000000800 */
[----:B------:R-:W-:-:S02]  /*88a0*/  FFMA.FTZ R242, R242, UR4, -R245 ;  /* 0x00000004f2f27c23 */ /* 0x000fc400080108f5 */
[----:B------:R-:W-:Y:S05]  /*88b0*/  LDSM.16.MT88.4 R28, [R219+0xa000] ;  /* 0x00a00000db1c783b */ /* 0x000fea0000004200 */
[----:B------:R-:W4:Y:S01]  /*88c0*/  MUFU.EX2 R185, R185 ;  /* 0x000000b900b97308 */ /* 0x000f220000000800 */
[----:B-1----:R-:W-:-:S07]  /*88d0*/  FMNMX.FTZ R168, R13, R168, !PT ;  /* 0x000000a80da87209 */ /* 0x002fce0007810000 */
[----:B------:R-:W-:Y:S01]  /*88e0*/  MUFU.EX2 R184, R184 ;  /* 0x000000b800b87308 */ /* 0x000fe20000000800 */
[----:B--2---:R-:W-:Y:S01]  /*88f0*/  FMNMX.FTZ R167, R167, R18, !PT ;  /* 0x00000012a7a77209 */ /* 0x004fe20007810000 */
[----:B------:R-:W1:Y:S01]  /*8900*/  SHFL.BFLY PT, R13, R168, 0x1, 0x1f ;  /* 0x0c201f00a80d7f89 */ /* 0x000e6200000e0000 */
[----:B---3--:R-:W-:-:S03]  /*8910*/  FMNMX.FTZ R165, R169, R20, !PT ;  /* 0x00000014a9a57209 */ /* 0x008fc60007810000 */
[----:B------:R-:W2:Y:S02]  /*8920*/  SHFL.BFLY PT, R10, R167, 0x1, 0x1f ;  /* 0x0c201f00a70a7f89 */ /* 0x000ea400000e0000 */
[----:B------:R-:W3:Y:S01]  /*8930*/  MUFU.EX2 R171, R171 ;  /* 0x000000ab00ab7308 */ /* 0x000ee20000000800 */
[----:B----4-:R-:W-:Y:S01]  /*8940*/  F2FP.BF16.F32.PACK_AB R180, R185, R186 ;  /* 0x000000bab9b4723e */ /* 0x010fe200000010ff */
[C---:B------:R-:W-:Y:S01]  /*8950*/  FMUL.FTZ R208, R165.reuse, UR4 ;  /* 0x00000004a5d07c20 */ /* 0x040fe20008410000 */
[C---:B------:R-:W-:Y:S01]  /*8960*/  FSETP.NEU.FTZ.AND P1, PT, R165.reuse, -INF , PT ;  /* 0xff800000a500780b */ /* 0x040fe20003f3d000 */
[----:B------:R-:W4:Y:S03]  /*8970*/  LDSM.16.MT88.4 R20, [R195] ;  /* 0x00000000c314783b */ /* 0x000f260000004200 */
[----:B------:R-:W-:Y:S01]  /*8980*/  FSEL R208, R208, RZ, P1 ;  /* 0x000000ffd0d07208 */ /* 0x000fe20000800000 */
[----:B------:R-:W-:Y:S01]  /*8990*/  MUFU.EX2 R242, R242 ;  /* 0x000000f200f27308 */ /* 0x000fe20000000800 */
[----:B------:R-:W-:-:S03]  /*89a0*/  FSEL R16, R165, RZ, P1 ;  /* 0x000000ffa5107208 */ /* 0x000fc60000800000 */
[----:B------:R-:W-:Y:S01]  /*89b0*/  FFMA.FTZ R164, R11, UR4, -R208 ;  /* 0x000000040ba47c23 */ /* 0x000fe200080108d0 */
[----:B------:R-:W-:Y:S01]  /*89c0*/  FADD.FTZ R11, R214, -R15 ;  /* 0x8000000fd60b7221 */ /* 0x000fe20000010000 */
[----:B------:R-:W-:Y:S01]  /*89d0*/  FADD.FTZ R16, R213, -R16 ;  /* 0x80000010d5107221 */ /* 0x000fe20000010000 */
[--C-:B------:R-:W-:Y:S01]  /*89e0*/  FFMA.FTZ R170, R25, UR4, -R208.reuse ;  /* 0x0000000419aa7c23 */ /* 0x100fe200080108d0 */
[--C-:B------:R-:W-:Y:S01]  /*89f0*/  FFMA.FTZ R169, R17, UR4, -R208.reuse ;  /* 0x0000000411a97c23 */ /* 0x100fe200080108d0 */
[----:B------:R-:W-:Y:S01]  /*8a00*/  FMUL.FTZ R11, R11, UR4 ;  /* 0x000000040b0b7c20 */ /* 0x000fe20008410000 */
[----:B-1----:R-:W-:Y:S01]  /*8a10*/  FMNMX.FTZ R168, R168, R13, !PT ;  /* 0x0000000da8a87209 */ /* 0x002fe20007810000 */
[--C-:B------:R-:W-:Y:S01]  /*8a20*/  FFMA.FTZ R187, R9, UR4, -R208.reuse ;  /* 0x0000000409bb7c23 */ /* 0x100fe200080108d0 */
[----:B------:R-:W-:Y:S01]  /*8a30*/  FMUL.FTZ R188, R16, UR4 ;  /* 0x0000000410bc7c20 */ /* 0x000fe20008410000 */
[----:B------:R1:W5:Y:S01]  /*8a40*/  MUFU.EX2 R189, R11 ;  /* 0x0000000b00bd7308 */ /* 0x0003620000000800 */
[----:B--2---:R-:W-:Y:S01]  /*8a50*/  FMNMX.FTZ R167, R167, R10, !PT ;  /* 0x0000000aa7a77209 */ /* 0x004fe20007810000 */
[C---:B------:R-:W-:Y:S01]  /*8a60*/  FMUL.FTZ R197, R168.reuse, UR4 ;  /* 0x00000004a8c57c20 */ /* 0x040fe20008410000 */
[C---:B------:R-:W-:Y:S01]  /*8a70*/  FSETP.NEU.FTZ.AND P1, PT, R168.reuse, -INF , PT ;  /* 0xff800000a800780b */ /* 0x040fe20003f3d000 */
[----:B------:R-:W2:Y:S01]  /*8a80*/  LDSM.16.MT88.4 R16, [R218] ;  /* 0x00000000da10783b */ /* 0x000ea20000004200 */
[C---:B------:R-:W-:Y:S01]  /*8a90*/  FSETP.NEU.FTZ.AND P0, PT, R167.reuse, -INF , PT ;  /* 0xff800000a700780b */ /* 0x040fe20003f1d000 */
[C---:B------:R-:W-:Y:S01]  /*8aa0*/  FMUL.FTZ R199, R167.reuse, UR4 ;  /* 0x00000004a7c77c20 */ /* 0x040fe20008410000 */
[----:B------:R-:W-:Y:S01]  /*8ab0*/  FSEL R207, R168, RZ, P1 ;  /* 0x000000ffa8cf7208 */ /* 0x000fe20000800000 */
[----:B------:R-:W-:Y:S01]  /*8ac0*/  MUFU.EX2 R170, R170 ;  /* 0x000000aa00aa7308 */ /* 0x000fe20000000800 */
[----:B------:R-:W-:Y:S01]  /*8ad0*/  FSEL R10, R167, RZ, P0 ;  /* 0x000000ffa70a7208 */ /* 0x000fe20000000000 */
[----:B------:R-:W-:Y:S01]  /*8ae0*/  FFMA.FTZ R215, R215, UR4, -R208 ;  /* 0x00000004d7d77c23 */ /* 0x000fe200080108d0 */
[----:B------:R-:W-:Y:S01]  /*8af0*/  FSEL R197, R197, RZ, P1 ;  /* 0x000000ffc5c57208 */ /* 0x000fe20000800000 */
[----:B------:R-:W-:Y:S01]  /*8b00*/  FADD.FTZ R207, R212, -R207 ;  /* 0x800000cfd4cf7221 */ /* 0x000fe20000010000 */
[----:B------:R-:W-:Y:S01]  /*8b10*/  FSEL R199, R199, RZ, P0 ;  /* 0x000000ffc7c77208 */ /* 0x000fe20000000000 */
[----:B------:R-:W-:Y:S01]  /*8b20*/  FADD.FTZ R209, R3, -R10 ;  /* 0x8000000a03d17221 */ /* 0x000fe20000010000 */
[----:B---3--:R-:W-:Y:S01]  /*8b30*/  F2FP.BF16.F32.PACK_AB R182, R171, R184 ;  /* 0x000000b8abb6723e */ /* 0x008fe200000010ff */
[--C-:B------:R-:W-:Y:S01]  /*8b40*/  FFMA.FTZ R3, R198, UR4, -R197.reuse ;  /* 0x00000004c6037c23 */ /* 0x100fe200080108c5 */
[--C-:B------:R-:W-:Y:S01]  /*8b50*/  FFMA.FTZ R194, R8, UR4, -R197.reuse ;  /* 0x0000000408c27c23 */ /* 0x100fe200080108c5 */
[--C-:B------:R-:W-:Y:S01]  /*8b60*/  FFMA.FTZ R198, R172, UR4, -R197.reuse ;  /* 0x00000004acc67c23 */ /* 0x100fe200080108c5 */
[----:B------:R-:W-:Y:S01]  /*8b70*/  FFMA.FTZ R201, R26, UR4, -R197 ;  /* 0x000000041ac97c23 */ /* 0x000fe200080108c5 */
[--C-:B------:R-:W-:Y:S01]  /*8b80*/  FFMA.FTZ R203, R14, UR4, -R199.reuse ;  /* 0x000000040ecb7c23 */ /* 0x100fe200080108c7 */
[--C-:B------:R-:W-:Y:S01]  /*8b90*/  FFMA.FTZ R206, R24, UR4, -R199.reuse ;  /* 0x0000000418ce7c23 */ /* 0x100fe200080108c7 */
[--C-:B------:R-:W-:Y:S01]  /*8ba0*/  FFMA.FTZ R212, R12, UR4, -R199.reuse ;  /* 0x000000040cd47c23 */ /* 0x100fe200080108c7 */
[----:B-1----:R-:W1:Y:S01]  /*8bb0*/  LDSM.16.MT88.4 R8, [R222+0xb000] ;  /* 0x00b00000de08783b */ /* 0x002e620000004200 */
[----:B------:R-:W3:Y:S01]  /*8bc0*/  MUFU.EX2 R169, R169 ;  /* 0x000000a900a97308 */ /* 0x000ee20000000800 */
[----:B------:R-:W-:Y:S01]  /*8bd0*/  FMUL.FTZ R213, R207, UR4 ;  /* 0x00000004cfd57c20 */ /* 0x000fe20008410000 */
[----:B------:R-:W-:Y:S01]  /*8be0*/  FMUL.FTZ R214, R209, UR4 ;  /* 0x00000004d1d67c20 */ /* 0x000fe20008410000 */
[----:B------:R-:W1:Y:S01]  /*8bf0*/  LDSM.16.MT88.4 R172, [R219+0xb000] ;  /* 0x00b00000dbac783b */ /* 0x000e620000004200 */
[-C--:B-----5:R-:W-:Y:S01]  /*8c00*/  FMUL.FTZ R156, R156, R189.reuse ;  /* 0x000000bd9c9c7220 */ /* 0x0a0fe20000410000 */
[-C--:B------:R-:W-:Y:S01]  /*8c10*/  FMUL.FTZ R157, R157, R189.reuse ;  /* 0x000000bd9d9d7220 */ /* 0x080fe20000410000 */
[-C--:B------:R-:W-:Y:S01]  /*8c20*/  FMUL.FTZ R152, R152, R189.reuse ;  /* 0x000000bd98987220 */ /* 0x080fe20000410000 */
[----:B------:R-:W5:Y:S01]  /*8c30*/  LDSM.16.MT88.4 R24, [R195+0x1000] ;  /* 0x00100000c318783b */ /* 0x000f620000004200 */
[----:B------:R-:W-:Y:S01]  /*8c40*/  MUFU.EX2 R164, R164 ;  /* 0x000000a400a47308 */ /* 0x000fe20000000800 */
[-C--:B------:R-:W-:Y:S01]  /*8c50*/  FMUL.FTZ R153, R153, R189.reuse ;  /* 0x000000bd99997220 */ /* 0x080fe20000410000 */
[-C--:B------:R-:W-:Y:S01]  /*8c60*/  FMUL.FTZ R140, R140, R189.reuse ;  /* 0x000000bd8c8c7220 */ /* 0x080fe20000410000 */
[----:B------:R-:W5:Y:S01]  /*8c70*/  LDSM.16.MT88.4 R12, [R218+0x1000] ;  /* 0x00100000da0c783b */ /* 0x000f620000004200 */
[-C--:B------:R-:W-:Y:S01]  /*8c80*/  FMUL.FTZ R141, R141, R189.reuse ;  /* 0x000000bd8d8d7220 */ /* 0x080fe20000410000 */
[-C--:B------:R-:W-:Y:S01]  /*8c90*/  FMUL.FTZ R136, R136, R189.reuse ;  /* 0x000000bd88887220 */ /* 0x080fe20000410000 */
[-C--:B------:R-:W-:Y:S01]  /*8ca0*/  FMUL.FTZ R137, R137, R189.reuse ;  /* 0x000000bd89897220 */ /* 0x080fe20000410000 */
[-C--:B------:R-:W-:Y:S01]  /*8cb0*/  FMUL.FTZ R40, R40, R189.reuse ;  /* 0x000000bd28287220 */ /* 0x080fe20000410000 */
[----:B------:R-:W4:Y:S01]  /*8cc0*/  MUFU.EX2 R187, R187 ;  /* 0x000000bb00bb7308 */ /* 0x000f220000000800 */
        /* <DEDUP_REMOVED lines=15> */
[----:B------:R2:W-:Y:S01]  /*8dc0*/  MUFU.EX2 R207, R212 ;  /* 0x000000d400cf7308 */ /* 0x0005e20000000800 */
[----:B----4-:R-:W-:Y:S01]  /*8dd0*/  F2FP.BF16.F32.PACK_AB R183, R187, R164 ;  /* 0x000000a4bbb7723e */ /* 0x010fe200000010ff */
[-C--:B------:R-:W-:Y:S01]  /*8de0*/  FMUL.FTZ R92, R92, R189.reuse ;  /* 0x000000bd5c5c7220 */ /* 0x080fe20000410000 */
[-C--:B------:R-:W-:Y:S01]  /*8df0*/  FMUL.FTZ R93, R93, R189.reuse ;  /* 0x000000bd5d5d7220 */ /* 0x080fe20000410000 */
[-C--:B------:R-:W-:Y:S01]  /*8e00*/  FMUL.FTZ R104, R104, R189.reuse ;  /* 0x000000bd68687220 */ /* 0x080fe20000410000 */
[-C--:B------:R-:W-:Y:S01]  /*8e10*/  FMUL.FTZ R105, R105, R189.reuse ;  /* 0x000000bd69697220 */ /* 0x080fe20000410000 */
[-C--:B------:R-:W-:Y:S01]  /*8e20*/  FMUL.FTZ R108, R108, R189.reuse ;  /* 0x000000bd6c6c7220 */ /* 0x080fe20000410000 */
[-C--:B------:R-:W-:Y:S01]  /*8e30*/  FMUL.FTZ R109, R109, R189.reuse ;  /* 0x000000bd6d6d7220 */ /* 0x080fe20000410000 */
        /* <DEDUP_REMOVED lines=9> */
[----:B--2---:R-:W-:Y:S01]  /*8ed0*/  FFMA.FTZ R212, R210, UR4, -R199 ;  /* 0x00000004d2d47c23 */ /* 0x004fe200080108c7 */
        /* <DEDUP_REMOVED lines=34> */
[----:B------:R-:W-:Y:S01]  /*9100*/  FFMA.FTZ R211, R211, UR4, -R208 ;  /* 0x00000004d3d37c23 */ /* 0x000fe200080108d0 */
[----:B------:R-:W-:Y:S01]  /*9110*/  FFMA.FTZ R204, R204, UR4, -R197 ;  /* 0x00000004cccc7c23 */ /* 0x000fe200080108c5 */
[--C-:B------:R-:W-:Y:S01]  /*9120*/  FFMA.FTZ R193, R193, UR4, -R199.reuse ;  /* 0x00000004c1c17c23 */ /* 0x100fe200080108c7 */
[----:B------:R-:W-:Y:S01]  /*9130*/  FFMA.FTZ R192, R192, UR4, -R199 ;  /* 0x00000004c0c07c23 */ /* 0x000fe200080108c7 */
[----:B------:R-:W2:Y:S01]  /*9140*/  MUFU.EX2 R209, R213 ;  /* 0x000000d500d17308 */ /* 0x000ea20000000800 */
[----:B------:R-:W-:Y:S01]  /*9150*/  FFMA.FTZ R200, R200, UR4, -R197 ;  /* 0x00000004c8c87c23 */ /* 0x000fe200080108c5 */
[--C-:B------:R-:W-:Y:S01]  /*9160*/  FFMA.FTZ R191, R191, UR4, -R199.reuse ;  /* 0x00000004bfbf7c23 */ /* 0x100fe200080108c7 */
[----:B------:R-:W-:Y:S01]  /*9170*/  HMMA.16816.F32.BF16 R152, R180, R178, R152 ;  /* 0x000000b2b498723c */ /* 0x000fe20000041898 */
[----:B------:R-:W-:Y:S01]  /*9180*/  FFMA.FTZ R190, R190, UR4, -R199 ;  /* 0x00000004bebe7c23 */ /* 0x000fe200080108c7 */
[----:B------:R-:W-:Y:S01]  /*9190*/  FFMA.FTZ R186, R239, R189, R186 ;  /* 0x000000bdefba7223 */ /* 0x000fe200000100ba */
[----:B------:R-:W-:-:S02]  /*91a0*/  FFMA.FTZ R170, R237, R188, R170 ;  /* 0x000000bcedaa7223 */ /* 0x000fc400000100aa */
[----:B------:R-:W3:Y:S01]  /*91b0*/  MUFU.EX2 R210, R214 ;  /* 0x000000d600d27308 */ /* 0x000ee20000000800 */
[----:B------:R-:W-:Y:S01]  /*91c0*/  FADD.FTZ R185, R185, R186 ;  /* 0x000000bab9b97221 */ /* 0x000fe20000010000 */
[----:B------:R-:W-:Y:S01]  /*91d0*/  FADD.FTZ R169, R169, R170 ;  /* 0x000000aaa9a97221 */ /* 0x000fe20000010000 */
[C---:B------:R-:W-:Y:S02]  /*91e0*/  HMMA.16816.F32.BF16 R140, R180.reuse, R28, R140 ;  /* 0x0000001cb48c723c */ /* 0x040fe4000004188c */
[----:B------:R-:W-:Y:S01]  /*91f0*/  FADD.FTZ R184, R184, R185 ;  /* 0x000000b9b8b87221 */ /* 0x000fe20000010000 */
[----:B------:R-:W-:Y:S02]  /*9200*/  FADD.FTZ R164, R164, R169 ;  /* 0x000000a9a4a47221 */ /* 0x000fe40000010000 */
[----:B------:R-:W4:Y:S01]  /*9210*/  MUFU.EX2 R212, R212 ;  /* 0x000000d400d47308 */ /* 0x000f220000000800 */
[-C--:B--2---:R-:W-:Y:S01]  /*9220*/  FMUL.FTZ R160, R160, R209.reuse ;  /* 0x000000d1a0a07220 */ /* 0x084fe20000410000 */
[-C--:B------:R-:W-:Y:S01]  /*9230*/  FMUL.FTZ R161, R161, R209.reuse ;  /* 0x000000d1a1a17220 */ /* 0x080fe20000410000 */
[C---:B------:R-:W-:Y:S01]  /*9240*/  HMMA.16816.F32.BF16 R136, R180.reuse, R30, R136 ;  /* 0x0000001eb488723c */ /* 0x040fe20000041888 */
[-C--:B------:R-:W-:Y:S01]  /*9250*/  FMUL.FTZ R148, R148, R209.reuse ;  /* 0x000000d194947220 */ /* 0x080fe20000410000 */
[-C--:B------:R-:W-:Y:S01]  /*9260*/  FMUL.FTZ R149, R149, R209.reuse ;  /* 0x000000d195957220 */ /* 0x080fe20000410000 */
[-C--:B------:R-:W-:Y:S01]  /*9270*/  FMUL.FTZ R144, R144, R209.reuse ;  /* 0x000000d190907220 */ /* 0x080fe20000410000 */
[-C--:B------:R-:W-:Y:S01]  /*9280*/  FMUL.FTZ R145, R145, R209.reuse ;  /* 0x000000d191917220 */ /* 0x080fe20000410000 */
[-C--:B------:R-:W-:Y:S01]  /*9290*/  FMUL.FTZ R132, R132, R209.reuse ;  /* 0x000000d184847220 */ /* 0x080fe20000410000 */
[-C--:B---3--:R-:W-:Y:S01]  /*92a0*/  FMUL.FTZ R162, R162, R210.reuse ;  /* 0x000000d2a2a27220 */ /* 0x088fe20000410000 */
        /* <DEDUP_REMOVED lines=61> */
[----:B------:R-:W-:Y:S01]  /*9680*/  FMUL.FTZ R129, R129, R209 ;  /* 0x000000d181817220 */ /* 0x000fe20000410000 */
[-C--:B------:R-:W-:Y:S01]  /*9690*/  FMUL.FTZ R130, R130, R210.reuse ;  /* 0x000000d282827220 */ /* 0x080fe20000410000 */
[----:B------:R-:W-:Y:S01]  /*96a0*/  FMUL.FTZ R131, R131, R210 ;  /* 0x000000d283837220 */ /* 0x000fe20000410000 */
[--C-:B------:R-:W-:Y:S01]  /*96b0*/  FFMA.FTZ R213, R246, UR4, -R245.reuse ;  /* 0x00000004f6d57c23 */ /* 0x100fe200080108f5 */
[C---:B-----5:R-:W-:Y:S01]  /*96c0*/  HMMA.16816.F32.BF16 R104, R180.reuse, R24, R104 ;  /* 0x00000018b468723c */ /* 0x060fe20000041868 */
[--C-:B------:R-:W-:Y:S01]  /*96d0*/  FFMA.FTZ R214, R244, UR4, -R245.reuse ;  /* 0x00000004f4d67c23 */ /* 0x100fe200080108f5 */
[----:B------:R-:W-:Y:S01]  /*96e0*/  FFMA.FTZ R245, R240, UR4, -R245 ;  /* 0x00000004f0f57c23 */ /* 0x000fe200080108f5 */
[--C-:B------:R-:W-:Y:S01]  /*96f0*/  FFMA.FTZ R240, R243, UR4, -R208.reuse ;  /* 0x00000004f3f07c23 */ /* 0x100fe200080108d0 */
[----:B------:R-:W-:Y:S01]  /*9700*/  FFMA.FTZ R208, R205, UR4, -R208 ;  /* 0x00000004cdd07c23 */ /* 0x000fe200080108d0 */
[----:B------:R-:W-:Y:S01]  /*9710*/  MUFU.EX2 R213, R213 ;  /* 0x000000d500d57308 */ /* 0x000fe20000000800 */
[--C-:B------:R-:W-:Y:S01]  /*9720*/  FFMA.FTZ R205, R202, UR4, -R197.reuse ;  /* 0x00000004cacd7c23 */ /* 0x100fe200080108c5 */
[----:B------:R-:W-:Y:S01]  /*9730*/  FFMA.FTZ R197, R196, UR4, -R197 ;  /* 0x00000004c4c57c23 */ /* 0x000fe200080108c5 */
[----:B------:R-:W-:Y:S01]  /*9740*/  HMMA.16816.F32.BF16 R108, R180, R26, R108 ;  /* 0x0000001ab46c723c */ /* 0x000fe2000004186c */
[----:B------:R-:W-:Y:S01]  /*9750*/  FADD.FTZ R184, R171, R184 ;  /* 0x000000b8abb87221 */ /* 0x000fe20000010000 */
[----:B------:R-:W-:-:S03]  /*9760*/  FADD.FTZ R187, R187, R164 ;  /* 0x000000a4bbbb7221 */ /* 0x000fc60000010000 */
[----:B------:R-:W1:Y:S03]  /*9770*/  MUFU.EX2 R214, R214 ;  /* 0x000000d600d67308 */ /* 0x000e660000000800 */
[C---:B------:R-:W-:Y:S05]  /*9780*/  HMMA.16816.F32.BF16 R120, R180.reuse, R12, R120 ;  /* 0x0000000cb478723c */ /* 0x040fea0000041878 */
[----:B------:R-:W2:Y:S03]  /*9790*/  MUFU.EX2 R245, R245 ;  /* 0x000000f500f57308 */ /* 0x000ea60000000800 */
[----:B------:R-:W-:Y:S01]  /*97a0*/  HMMA.16816.F32.BF16 R124, R180, R14, R124 ;  /* 0x0000000eb47c723c */ /* 0x000fe2000004187c */
[----:B------:R-:W-:Y:S01]  /*97b0*/  F2FP.BF16.F32.PACK_AB R180, R3, R194 ;  /* 0x000000c203b4723e */ /* 0x000fe200000010ff */
[----:B------:R-:W-:Y:S01]  /*97c0*/  FFMA.FTZ R194, R241, R209, R194 ;  /* 0x000000d1f1c27223 */ /* 0x000fe200000100c2 */
[----:B------:R-:W-:Y:S01]  /*97d0*/  F2FP.BF16.F32.PACK_AB R181, R206, R203 ;  /* 0x000000cbceb5723e */ /* 0x000fe200000010ff */
[----:B------:R-:W-:Y:S01]  /*97e0*/  FFMA.FTZ R203, R236, R210, R203 ;  /* 0x000000d2eccb7223 */ /* 0x000fe200000100cb */
        /* <DEDUP_REMOVED lines=8> */
[----:B------:R-:W3:Y:S01]  /*9870*/  MUFU.EX2 R215, R215 ;  /* 0x000000d700d77308 */ /* 0x000ee20000000800 */
[----:B-1----:R-:W-:Y:S01]  /*9880*/  F2FP.BF16.F32.PACK_AB R176, R214, R213 ;  /* 0x000000d5d6b0723e */ /* 0x002fe200000010ff */
[----:B------:R-:W-:Y:S01]  /*9890*/  FADD.FTZ R201, R201, R198 ;  /* 0x000000c6c9c97221 */ /* 0x000fe20000010000 */
[----:B------:R-:W-:Y:S01]  /*98a0*/  FADD.FTZ R212, R212, R207 ;  /* 0x000000cfd4d47221 */ /* 0x000fe20000010000 */
[----:B------:R-:W-:-:S03]  /*98b0*/  FADD.FTZ R213, R213, R184 ;  /* 0x000000b8d5d57221 */ /* 0x000fc60000010000 */
[----:B------:R-:W-:Y:S01]  /*98c0*/  HMMA.16816.F32.BF16 R148, R180, R178, R148 ;  /* 0x000000b2b494723c */ /* 0x000fe20000041894 */
[----:B------:R-:W-:Y:S01]  /*98d0*/  MUFU.EX2 R211, R211 ;  /* 0x000000d300d37308 */ /* 0x000fe20000000800 */
[----:B--2---:R-:W-:Y:S01]  /*98e0*/  F2FP.BF16.F32.PACK_AB R178, R245, R242 ;  /* 0x000000f2f5b2723e */ /* 0x004fe200000010ff */
[----:B------:R-:W-:-:S04]  /*98f0*/  FADD.FTZ R213, R214, R213 ;  /* 0x000000d5d6d57221 */ /* 0x000fc80000010000 */
[----:B------:R-:W-:Y:S01]  /*9900*/  FADD.FTZ R242, R242, R213 ;  /* 0x000000d5f2f27221 */ /* 0x000fe20000010000 */
[----:B------:R-:W-:Y:S01]  /*9910*/  HMMA.16816.F32.BF16 R144, R180, R28, R144 ;  /* 0x0000001cb490723c */ /* 0x000fe20000041890 */
[----:B------:R-:W1:Y:S01]  /*9920*/  MUFU.EX2 R208, R208 ;  /* 0x000000d000d07308 */ /* 0x000e620000000800 */
[----:B---3--:R-:W-:Y:S01]  /*9930*/  F2FP.BF16.F32.PACK_AB R177, R215, R240 ;  /* 0x000000f0d7b1723e */ /* 0x008fe200000010ff */
[----:B------:R-:W-:Y:S01]  /*9940*/  FADD.FTZ R240, R240, R187 ;  /* 0x000000bbf0f07221 */ /* 0x000fe20000010000 */
[----:B------:R-:W-:-:S03]  /*9950*/  FADD.FTZ R239, R245, R242 ;  /* 0x000000f2f5ef7221 */ /* 0x000fc60000010000 */
[----:B------:R-:W-:Y:S01]  /*9960*/  FADD.FTZ R240, R215, R240 ;  /* 0x000000f0d7f07221 */ /* 0x000fe20000010000 */
[C---:B------:R-:W-:Y:S01]  /*9970*/  HMMA.16816.F32.BF16 R132, R180.reuse, R30, R132 ;  /* 0x0000001eb484723c */ /* 0x040fe20000041884 */
[----:B------:R-:W2:Y:S01]  /*9980*/  LDSM.16.MT88.4 R28, [R222+0xa800] ;  /* 0x00a80000de1c783b */ /* 0x000ea20000004200 */
[----:B------:R-:W-:Y:S06]  /*9990*/  MUFU.EX2 R204, R204 ;  /* 0x000000cc00cc7308 */ /* 0x000fec0000000800 */
[----:B------:R-:W-:Y:S02]  /*99a0*/  HMMA.16816.F32.BF16 R36, R180, R20, R36 ;  /* 0x00000014b424723c */ /* 0x000fe40000041824 */
[----:B------:R-:W3:Y:S01]  /*99b0*/  MUFU.EX2 R205, R205 ;  /* 0x000000cd00cd7308 */ /* 0x000ee20000000800 */
[----:B-1----:R-:W-:Y:S01]  /*99c0*/  F2FP.BF16.F32.PACK_AB R179, R208, R211 ;  /* 0x000000d3d0b3723e */ /* 0x002fe200000010ff */
[----:B------:R-:W-:-:S04]  /*99d0*/  FADD.FTZ R211, R211, R240 ;  /* 0x000000f0d3d37221 */ /* 0x000fc80000010000 */
[----:B------:R-:W-:Y:S01]  /*99e0*/  HMMA.16816.F32.BF16 R48, R180, R22, R48 ;  /* 0x00000016b430723c */ /* 0x000fe20000041830 */
[----:B------:R-:W-:Y:S01]  /*99f0*/  LDSM.16.MT88.4 R20, [R218+0x800] ;  /* 0x00080000da14783b */ /* 0x000fe20000004200 */
[----:B------:R-:W-:Y:S01]  /*9a00*/  MUFU.EX2 R193, R193 ;  /* 0x000000c100c17308 */ /* 0x000fe20000000800 */
[----:B------:R-:W-:-:S05]  /*9a10*/  FADD.FTZ R237, R208, R211 ;  /* 0x000000d3d0ed7221 */ /* 0x000fca0000010000 */
[C---:B------:R-:W-:Y:S02]  /*9a20*/  HMMA.16816.F32.BF16 R52, R180.reuse, R16, R52 ;  /* 0x00000010b434723c */ /* 0x040fe40000041834 */
[----:B------:R-:W1:Y:S06]  /*9a30*/  MUFU.EX2 R192, R192 ;  /* 0x000000c000c07308 */ /* 0x000e6c0000000800 */
[C---:B------:R-:W-:Y:S01]  /*9a40*/  HMMA.16816.F32.BF16 R64, R180.reuse, R18, R64 ;  /* 0x00000012b440723c */ /* 0x040fe20000041840 */
[----:B------:R-:W-:Y:S01]  /*9a50*/  LDSM.16.MT88.4 R16, [R222+0xb800] ;  /* 0x00b80000de10783b */ /* 0x000fe20000004200 */
[----:B------:R-:W-:Y:S06]  /*9a60*/  MUFU.EX2 R200, R200 ;  /* 0x000000c800c87308 */ /* 0x000fec0000000800 */
[C---:B------:R-:W-:Y:S02]  /*9a70*/  HMMA.16816.F32.BF16 R68, R180.reuse, R8, R68 ;  /* 0x00000008b444723c */ /* 0x040fe40000041844 */
[----:B------:R-:W4:Y:S06]  /*9a80*/  MUFU.EX2 R197, R197 ;  /* 0x000000c500c57308 */ /* 0x000f2c0000000800 */
[C---:B------:R-:W-:Y:S01]  /*9a90*/  HMMA.16816.F32.BF16 R80, R180.reuse, R10, R80 ;  /* 0x0000000ab450723c */ /* 0x040fe20000041850 */
[----:B------:R-:W-:Y:S01]  /*9aa0*/  LDSM.16.MT88.4 R8, [R218+0x1800] ;  /* 0x00180000da08783b */ /* 0x000fe20000004200 */
[----:B------:R-:W-:Y:S06]  /*9ab0*/  MUFU.EX2 R191, R191 ;  /* 0x000000bf00bf7308 */ /* 0x000fec0000000800 */
[C---:B------:R-:W-:Y:S02]  /*9ac0*/  HMMA.16816.F32.BF16 R84, R180.reuse, R172, R84 ;  /* 0x000000acb454723c */ /* 0x040fe40000041854 */
[----:B------:R-:W5:Y:S06]  /*9ad0*/  MUFU.EX2 R190, R190 ;  /* 0x000000be00be7308 */ /* 0x000f6c0000000800 */
[C---:B------:R-:W-:Y:S01]  /*9ae0*/  HMMA.16816.F32.BF16 R96, R180.reuse, R174, R96 ;  /* 0x000000aeb460723c */ /* 0x040fe20000041860 */
[----:B------:R-:W3:Y:S07]  /*9af0*/  LDSM.16.MT88.4 R172, [R195+0x800] ;  /* 0x00080000c3ac783b */ /* 0x000eee0000004200 */
[C---:B------:R-:W-:Y:S08]  /*9b00*/  HMMA.16816.F32.BF16 R100, R180.reuse, R24, R100 ;  /* 0x00000018b464723c */ /* 0x040ff00000041864 */
[C---:B------:R-:W-:Y:S01]  /*9b10*/  HMMA.16816.F32.BF16 R112, R180.reuse, R26, R112 ;  /* 0x0000001ab470723c */ /* 0x040fe20000041870 */
[----:B------:R-:W1:Y:S07]  /*9b20*/  LDSM.16.MT88.4 R24, [R219+0xa800] ;  /* 0x00a80000db18783b */ /* 0x000e6e0000004200 */
[C---:B------:R-:W-:Y:S08]  /*9b30*/  HMMA.16816.F32.BF16 R116, R180.reuse, R12, R116 ;  /* 0x0000000cb474723c */ /* 0x040ff00000041874 */
[----:B------:R-:W-:Y:S01]  /*9b40*/  HMMA.16816.F32.BF16 R128, R180, R14, R128 ;  /* 0x0000000eb480723c */ /* 0x000fe20000041880 */
[----:B------:R-:W4:Y:S04]  /*9b50*/  LDSM.16.MT88.4 R12, [R219+0xb800] ;  /* 0x00b80000db0c783b */ /* 0x000f280000004200 */
[----:B------:R-:W5:Y:S03]  /*9b60*/  LDSM.16.MT88.4 R180, [R195+0x1800] ;  /* 0x00180000c3b4783b */ /* 0x000f660000004200 */
[C---:B--2---:R-:W-:Y:S08]  /*9b70*/  HMMA.16816.F32.BF16 R156, R176.reuse, R28, R156 ;  /* 0x0000001cb09c723c */ /* 0x044ff0000004189c */
[C---:B------:R-:W-:Y:S08]  /*9b80*/  HMMA.16816.F32.BF16 R152, R176.reuse, R30, R152 ;  /* 0x0000001eb098723c */ /* 0x040ff00000041898 */
[C---:B---3--:R-:W-:Y:S08]  /*9b90*/  HMMA.16816.F32.BF16 R40, R176.reuse, R172, R40 ;  /* 0x000000acb028723c */ /* 0x048ff00000041828 */
[C---:B-1----:R-:W-:Y:S08]  /*9ba0*/  HMMA.16816.F32.BF16 R140, R176.reuse, R24, R140 ;  /* 0x00000018b08c723c */ /* 0x042ff0000004188c */
        /* <DEDUP_REMOVED lines=45> */
[----:B------:R-:W-:Y:S01]  /*9e80*/  IADD3 R169, PT, PT, R217, -0x78, RZ ;  /* 0xffffff88d9a97810 */ /* 0x000fe20007ffe0ff */
[----:B------:R-:W-:Y:S01]  /*9e90*/  BAR.SYNC.DEFER_BLOCKING 0x0 ;  /* 0x0000000000007b1d */ /* 0x000fe20000010000 */
[----:B------:R-:W-:Y:S01]  /*9ea0*/  ISETP.GE.U32.AND P5, PT, R5, 0x5, PT ;  /* 0x000000050500780c */ /* 0x000fe20003fa6070 */
[----:B------:R-:W-:Y:S01]  /*9eb0*/  IMAD R3, R3, R7, R11 ;  /* 0x0000000703037224 */ /* 0x000fe200078e020b */
[C---:B------:R-:W-:Y:S01]  /*9ec0*/  LEA R20, P1, R10.reuse, R229, 0x6 ;  /* 0x000000e50a147211 */ /* 0x040fe200078230ff */
[C---:B------:R-:W-:Y:S02]  /*9ed0*/  IMAD.SHL.U32 R9, R10.reuse, 0x20, RZ ;  /* 0x000000200a097824 */ /* 0x040fe400078e00ff */
[----:B------:R-:W-:Y:S01]  /*9ee0*/  VIADD R171, R217, 0xffffff81 ;  /* 0xffffff81d9ab7836 */ /* 0x000fe20000000000 */
[----:B------:R-:W-:Y:S02]  /*9ef0*/  SHF.L.U64.HI R8, R10, 0x5, R3 ;  /* 0x000000050a087819 */ /* 0x000fe40000010203 */
[----:B------:R-:W-:-:S02]  /*9f00*/  LEA R9, P0, R6, R9, 0x4 ;  /* 0x0000000906097211 */ /* 0x000fc400078020ff */
[----:B------:R-:W-:Y:S02]  /*9f10*/  LEA.HI.X R21, R10, R228, R3, 0x6, P1 ;  /* 0x000000e40a157211 */ /* 0x000fe400008f3403 */
[----:B------:R-:W-:Y:S02]  /*9f20*/  LEA.HI.X R8, R6, R8, R7, 0x4, P0 ;  /* 0x0000000806087211 */ /* 0x000fe400000f2407 */
[C---:B------:R-:W-:Y:S02]  /*9f30*/  LEA R22, P0, R9.reuse, R229, 0x1 ;  /* 0x000000e509167211 */ /* 0x040fe400078008ff */
[----:B------:R-:W-:Y:S02]  /*9f40*/  MOV R3, 0x40 ;  /* 0x0000004000037802 */ /* 0x000fe40000000f00 */
[----:B------:R-:W-:Y:S02]  /*9f50*/  LEA.HI.X R23, R9, R228, R8, 0x1, P0 ;  /* 0x000000e409177211 */ /* 0x000fe400000f0c08 */
[----:B------:R-:W-:-:S02]  /*9f60*/  SEL R3, R3, 0xffffffc0, !P6 ;  /* 0xffffffc003037807 */ /* 0x000fc40007000000 */
[----:B------:R-:W-:Y:S01]  /*9f70*/  ISETP.GE.AND P1, PT, R171, R34, PT ;  /* 0x00000022ab00720c */ /* 0x000fe20003f26270 */
[----:B------:R-:W-:Y:S01]  /*9f80*/  @!PT LDS RZ, [RZ] ;  /* 0x00000000fffff984 */ /* 0x000fe20000000800 */
[----:B------:R-:W-:Y:S01]  /*9f90*/  @!PT LDS RZ, [RZ] ;  /* 0x00000000fffff984 */ /* 0x000fe20000000800 */
[----:B------:R-:W-:Y:S01]  /*9fa0*/  @!PT LDS RZ, [RZ] ;  /* 0x00000000fffff984 */ /* 0x000fe20000000800 */
[----:B------:R-:W-:Y:S02]  /*9fb0*/  LDGSTS.E.BYPASS.LTC128B.128 [R234+0xa000], desc[UR14][R20.64] ;  /* 0x0a00000014ea7fae */ /* 0x000fe4000b981a0e */
[----:B------:R-:W-:Y:S02]  /*9fc0*/  IMAD.IADD R3, R4, 0x1, R3 ;  /* 0x0000000104037824 */ /* 0x000fe400078e0203 */
        /* <DEDUP_REMOVED lines=12> */
[----:B------:R-:W-:Y:S04]  /*a090*/  LDSM.16.M88.4 R208, [R3+0x8800] ;  /* 0x0088000003d0783b */ /* 0x000fe80000000200 */
[----:B-1----:R-:W-:Y:S01]  /*a0a0*/  LDSM.16.M88.4 R20, [R0] ;  /* 0x000000000014783b */ /* 0x002fe20000000200 */
        /* <DEDUP_REMOVED lines=11> */
[----:B------:R-:W1:Y:S07]  /*a160*/  LDSM.16.M88.4 R12, [R3+0x8000] ;  /* 0x00800000030c783b */ /* 0x000e6e0000000200 */
[C---:B-----5:R-:W-:Y:S08]  /*a170*/  HMMA.16816.F32.BF16 R24, R176.reuse, R16, R24 ;  /* 0x00000010b018723c */ /* 0x060ff00000041818 */
[C---:B------:R-:W-:Y:S08]  /*a180*/  HMMA.16816.F32.BF16 R188, R176.reuse, R212, R188 ;  /* 0x000000d4b0bc723c */ /* 0x040ff000000418bc */
[C---:B------:R-:W-:Y:S08]  /*a190*/  HMMA.16816.F32.BF16 R200, R176.reuse, R18, R200 ;  /* 0x00000012b0c8723c */ /* 0x040ff000000418c8 */
[----:B------:R-:W-:Y:S01]  /*a1a0*/  HMMA.16816.F32.BF16 R184, R176, R214, R184 ;  /* 0x000000d6b0b8723c */ /* 0x000fe200000418b8 */
[----:B------:R-:W-:Y:S07]  /*a1b0*/  LDSM.16.M88.4 R176, [R220+0x8800] ;  /* 0x00880000dcb0783b */ /* 0x000fee0000000200 */
[C---:B------:R-:W-:Y:S08]  /*a1c0*/  HMMA.16816.F32.BF16 R8, R28.reuse, R16, R8 ;  /* 0x000000101c08723c */ /* 0x040ff00000041808 */
[C---:B------:R-:W-:Y:S01]  /*a1d0*/  HMMA.16816.F32.BF16 R196, R28.reuse, R18, R196 ;  /* 0x000000121cc4723c */ /* 0x040fe200000418c4 */
[----:B------:R-:W2:Y:S07]  /*a1e0*/  LDSM.16.M88.4 R16, [R223+0x2000] ;  /* 0x00200000df10783b */ /* 0x000eae0000000200 */
[C---:B------:R-:W-:Y:S08]  /*a1f0*/  HMMA.16816.F32.BF16 R192, R28.reuse, R212, R192 ;  /* 0x000000d41cc0723c */ /* 0x040ff000000418c0 */
[----:B------:R-:W-:Y:S01]  /*a200*/  HMMA.16816.F32.BF16 R180, R28, R214, R180 ;  /* 0x000000d61cb4723c */ /* 0x000fe200000418b4 */
[----:B------:R-:W3:Y:S04]  /*a210*/  LDSM.16.M88.4 R28, [R223] ;  /* 0x00000000df1c783b */ /* 0x000ee80000000200 */
[----:B------:R-:W-:Y:S03]  /*a220*/  LDSM.16.M88.4 R212, [R224+0x4000] ;  /* 0x00400000e0d4783b */ /* 0x000fe60000000200 */
[C---:B-1----:R-:W-:Y:S08]  /*a230*/  HMMA.16816.F32.BF16 R24, R172.reuse, R12, R24 ;  /* 0x0000000cac18723c */ /* 0x042ff00000041818 */
[C---:B------:R-:W-:Y:S08]  /*a240*/  HMMA.16816.F32.BF16 R188, R172.reuse, R208, R188 ;  /* 0x000000d0acbc723c */ /* 0x040ff000000418bc */
[C---:B------:R-:W-:Y:S08]  /*a250*/  HMMA.16816.F32.BF16 R200, R172.reuse, R14, R200 ;  /* 0x0000000eacc8723c */ /* 0x040ff000000418c8 */
[----:B------:R-:W-:Y:S01]  /*a260*/  HMMA.16816.F32.BF16 R184, R172, R210, R184 ;  /* 0x000000d2acb8723c */ /* 0x000fe200000418b8 */
[----:B------:R-:W-:Y:S07]  /*a270*/  LDSM.16.M88.4 R172, [R225+UR5+0x9000] ;  /* 0x00900005e1ac783b */ /* 0x000fee0008000200 */
[C---:B------:R-:W-:Y:S08]  /*a280*/  HMMA.16816.F32.BF16 R8, R20.reuse, R12, R8 ;  /* 0x0000000c1408723c */ /* 0x040ff00000041808 */
[C---:B------:R-:W-:Y:S01]  /*a290*/  HMMA.16816.F32.BF16 R196, R20.reuse, R14, R196 ;  /* 0x0000000e14c4723c */ /* 0x040fe200000418c4 */
[----:B------:R-:W1:Y:S07]  /*a2a0*/  LDSM.16.M88.4 R12, [R226+0x4000] ;  /* 0x00400000e20c783b */ /* 0x000e6e0000000200 */
[C---:B------:R-:W-:Y:S08]  /*a2b0*/  HMMA.16816.F32.BF16 R192, R20.reuse, R208, R192 ;  /* 0x000000d014c0723c */ /* 0x040ff000000418c0 */
[----:B------:R-:W-:Y:S01]  /*a2c0*/  HMMA.16816.F32.BF16 R180, R20, R210, R180 ;  /* 0x000000d214b4723c */ /* 0x000fe200000418b4 */
[----:B------:R-:W4:Y:S04]  /*a2d0*/  LDSM.16.M88.4 R20, [R226+0x6000] ;  /* 0x00600000e214783b */ /* 0x000f280000000200 */
[----:B------:R-:W-:Y:S03]  /*a2e0*/  LDSM.16.M88.4 R208, [R224+0x6000] ;  /* 0x00600000e0d0783b */ /* 0x000fe60000000200 */
[C---:B--2---:R-:W-:Y:S08]  /*a2f0*/  HMMA.16816.F32.BF16 R24, R16.reuse, R204, R24 ;  /* 0x000000cc1018723c */ /* 0x044ff00000041818 */
[C---:B------:R-:W-:Y:S08]  /*a300*/  HMMA.16816.F32.BF16 R200, R16.reuse, R206, R200 ;  /* 0x000000ce10c8723c */ /* 0x040ff000000418c8 */
[C---:B------:R-:W-:Y:S08]  /*a310*/  HMMA.16816.F32.BF16 R188, R16.reuse, R176, R188 ;  /* 0x000000b010bc723c */ /* 0x040ff000000418bc */
[----:B------:R-:W-:Y:S01]  /*a320*/  HMMA.16816.F32.BF16 R184, R16, R178, R184 ;  /* 0x000000b210b8723c */ /* 0x000fe200000418b8 */
[----:B------:R-:W2:Y:S07]  /*a330*/  LDSM.16.M88.4 R16, [R225+UR5+0x9800] ;  /* 0x00980005e110783b */ /* 0x000eae0008000200 */
[C---:B---3--:R-:W-:Y:S08]  /*a340*/  HMMA.16816.F32.BF16 R8, R28.reuse, R204, R8 ;  /* 0x000000cc1c08723c */ /* 0x048ff00000041808 */
[C---:B------:R-:W-:Y:S01]  /*a350*/  HMMA.16816.F32.BF16 R196, R28.reuse, R206, R196 ;  /* 0x000000ce1cc4723c */ /* 0x040fe200000418c4 */
[----:B------:R-:W-:Y:S07]  /*a360*/  LDSM.16.M88.4 R204, [R221+0x9800] ;  /* 0x00980000ddcc783b */ /* 0x000fee0000000200 */
[C---:B------:R-:W-:Y:S08]  /*a370*/  HMMA.16816.F32.BF16 R192, R28.reuse, R176, R192 ;  /* 0x000000b01cc0723c */ /* 0x040ff000000418c0 */
[----:B------:R-:W-:Y:S01]  /*a380*/  HMMA.16816.F32.BF16 R180, R28, R178, R180 ;  /* 0x000000b21cb4723c */ /* 0x000fe200000418b4 */
[----:B------:R-:W-:Y:S04]  /*a390*/  LDSM.16.M88.4 R28, [R3+0x9000] ;  /* 0x00900000031c783b */ /* 0x000fe80000000200 */
[----:B------:R-:W3:Y:S03]  /*a3a0*/  LDSM.16.M88.4 R176, [R0+0x4000] ;  /* 0x0040000000b0783b */ /* 0x000ee60000000200 */
[-C--:B-1----:R-:W-:Y:S08]  /*a3b0*/  HMMA.16816.F32.BF16 R8, R12, R172.reuse, R8 ;  /* 0x000000ac0c08723c */ /* 0x082ff00000041808 */
[C---:B----4-:R-:W-:Y:S08]  /*a3c0*/  HMMA.16816.F32.BF16 R24, R20.reuse, R172, R24 ;  /* 0x000000ac1418723c */ /* 0x050ff00000041818 */
        /* <DEDUP_REMOVED lines=18> */
[----:B------:R1:W2:Y:S07]  /*a4f0*/  LDSM.16.M88.4 R208, [R3+0x9800] ;  /* 0x0098000003d0783b */ /* 0x0002ae0000000200 */
        /* <DEDUP_REMOVED lines=9> */
[----:B------:R-:W-:Y:S01]  /*a590*/  FMUL.FTZ R24, R24, UR6 ;  /* 0x0000000618187c20 */ /* 0x000fe20008410000 */
[----:B-1----:R-:W-:-:S03]  /*a5a0*/  FMUL.FTZ R3, R26, UR6 ;  /* 0x000000061a037c20 */ /* 0x002fc60008410000 */
[----:B------:R-:W-:Y:S01]  /*a5b0*/  MUFU.TANH R28, R28 ;  /* 0x0000001c001c7308 */ /* 0x000fe20000002400 */
[----:B------:R-:W-:Y:S07]  /*a5c0*/  HMMA.16816.F32.BF16 R192, R212, R204, R192 ;  /* 0x000000ccd4c0723c */ /* 0x000fee00000418c0 */
[----:B------:R-:W-:Y:S01]  /*a5d0*/  MUFU.TANH R24, R24 ;  /* 0x0000001800187308 */ /* 0x000fe20000002400 */
[----:B---3--:R-:W1:Y:S01]  /*a5e0*/  LDSM.16.M88.4 R8, [R220+0x9800] ;  /* 0x00980000dc08783b */ /* 0x008e620000000200 */
[----:B--2---:R-:W-:Y:S01]  /*a5f0*/  HMMA.16816.F32.BF16 R188, R172, R208, R188 ;  /* 0x000000d0acbc723c */ /* 0x004fe200000418bc */
[----:B------:R-:W-:-:S05]  /*a600*/  DEPBAR.LE SB0, 0x0 ;  /* 0x000080000000791a */ /* 0x000fca0000000000 */
[----:B------:R-:W-:Y:S02]  /*a610*/  MUFU.TANH R29, R29 ;  /* 0x0000001d001d7308 */ /* 0x000fe40000002400 */
[----:B------:R-:W-:Y:S06]  /*a620*/  HMMA.16816.F32.BF16 R184, R172, R210, R184 ;  /* 0x000000d2acb8723c */ /* 0x000fec00000418b8 */
[----:B------:R-:W-:Y:S02]  /*a630*/  MUFU.TANH R3, R3 ;  /* 0x0000000300037308 */ /* 0x000fe40000002400 */
[----:B------:R-:W-:Y:S08]  /*a640*/  HMMA.16816.F32.BF16 R180, R212, R206, R180 ;  /* 0x000000ced4b4723c */ /* 0x000ff000000418b4 */
[----:B------:R-:W-:Y:S01]  /*a650*/  HMMA.16816.F32.BF16 R196, R176, R30, R196 ;  /* 0x0000001eb0c4723c */ /* 0x000fe200000418c4 */
[----:B------:R-:W-:Y:S01]  /*a660*/  FMUL.FTZ R30, R25, UR6 ;  /* 0x00000006191e7c20 */ /* 0x000fe20008410000 */
[----:B------:R-:W-:-:S05]  /*a670*/  FMUL.FTZ R25, R27, UR6 ;  /* 0x000000061b197c20 */ /* 0x000fca0008410000 */
[----:B------:R-:W2:Y:S01]  /*a680*/  MUFU.TANH R30, R30 ;  /* 0x0000001e001e7308 */ /* 0x000ea20000002400 */
[----:B------:R-:W-:Y:S07]  /*a690*/  HMMA.16816.F32.BF16 R200, R16, R14, R200 ;  /* 0x0000000e10c8723c */ /* 0x000fee00000418c8 */
[----:B------:R-:W-:Y:S01]  /*a6a0*/  MUFU.TANH R25, R25 ;  /* 0x0000001900197308 */ /* 0x000fe20000002400 */
[----:B------:R-:W-:Y:S08]  /*a6b0*/  HMMA.16816.F32.BF16 R192, R176, R208, R192 ;  /* 0x000000d0b0c0723c */ /* 0x000ff000000418c0 */
[----:B-1----:R-:W-:Y:S01]  /*a6c0*/  HMMA.16816.F32.BF16 R188, R16, R8, R188 ;  /* 0x0000000810bc723c */ /* 0x002fe200000418bc */
[----:B--2---:R-:W-:-:S02]  /*a6d0*/  FSEL R30, R30, -INF , !P1 ;  /* 0xff8000001e1e7808 */ /* 0x004fc40004800000 */
[----:B------:R-:W-:Y:S01]  /*a6e0*/  FMUL.FTZ R27, R200, UR6 ;  /* 0x00000006c81b7c20 */ /* 0x000fe20008410000 */
[----:B------:R-:W-:-:S04]  /*a6f0*/  FMUL.FTZ R31, R203, UR6 ;  /* 0x00000006cb1f7c20 */ /* 0x000fc80008410000 */
[----:B------:R-:W-:Y:S01]  /*a700*/  HMMA.16816.F32.BF16 R184, R16, R10, R184 ;  /* 0x0000000a10b8723c */ /* 0x000fe200000418b8 */
[----:B------:R-:W1:Y:S01]  /*a710*/  MUFU.TANH R27, R27 ;  /* 0x0000001b001b7308 */ /* 0x000e620000002400 */
[C---:B------:R-:W-:Y:S01]  /*a720*/  IADD3 R17, PT, PT, R217.reuse, -0x80, RZ ;  /* 0xffffff80d9117810 */ /* 0x040fe20007ffe0ff */
[----:B------:R-:W-:-:S03]  /*a730*/  VIADD R19, R217, 0xffffff91 ;  /* 0xffffff91d9137836 */ /* 0x000fc60000000000 */
[C---:B------:R-:W-:Y:S02]  /*a740*/  ISETP.GE.AND P0, PT, R17.reuse, R34, PT ;  /* 0x000000221100720c */ /* 0x040fe40003f06270 */
[----:B------:R-:W-:Y:S01]  /*a750*/  HMMA.16816.F32.BF16 R180, R176, R210, R180 ;  /* 0x000000d2b0b4723c */ /* 0x000fe200000418b4 */
[----:B------:R-:W-:Y:S01]  /*a760*/  MUFU.TANH R31, R31 ;  /* 0x0000001f001f7308 */ /* 0x000fe20000002400 */
[----:B------:R-:W-:Y:S01]  /*a770*/  ISETP.GE.AND P4, PT, R17, R216, PT ;  /* 0x000000d81100720c */ /* 0x000fe20003f86270 */
[----:B------:R-:W-:Y:S01]  /*a780*/  FMUL.FTZ R188, R188, UR6 ;  /* 0x00000006bcbc7c20 */ /* 0x000fe20008410000 */
[----:B------:R-:W-:Y:S01]  /*a790*/  FMUL.FTZ R189, R189, UR6 ;  /* 0x00000006bdbd7c20 */ /* 0x000fe20008410000 */
[----:B------:R-:W-:Y:S01]  /*a7a0*/  FMUL.FTZ R190, R190, UR6 ;  /* 0x00000006bebe7c20 */ /* 0x000fe20008410000 */
[----:B------:R-:W-:Y:S01]  /*a7b0*/  FMUL.FTZ R191, R191, UR6 ;  /* 0x00000006bfbf7c20 */ /* 0x000fe20008410000 */
[C---:B------:R-:W-:Y:S01]  /*a7c0*/  ISETP.GE.AND P3, PT, R17.reuse, R35, PT ;  /* 0x000000231100720c */ /* 0x040fe20003f66270 */
[C---:B------:R-:W-:Y:S01]  /*a7d0*/  HMMA.16816.F32.BF16 R196, R20.reuse, R14, R196 ;  /* 0x0000000e14c4723c */ /* 0x040fe200000418c4 */
[----:B------:R-:W2:Y:S01]  /*a7e0*/  MUFU.TANH R248, R188 ;  /* 0x000000bc00f87308 */ /* 0x000ea20000002400 */
[----:B------:R-:W-:Y:S01]  /*a7f0*/  ISETP.GE.AND P2, PT, R17, R2, PT ;  /* 0x000000021100720c */ /* 0x000fe20003f46270 */
[----:B------:R-:W-:Y:S01]  /*a800*/  FMUL.FTZ R184, R184, UR6 ;  /* 0x00000006b8b87c20 */ /* 0x000fe20008410000 */
[----:B------:R-:W-:Y:S01]  /*a810*/  FMUL.FTZ R185, R185, UR6 ;  /* 0x00000006b9b97c20 */ /* 0x000fe20008410000 */
[----:B------:R-:W-:Y:S01]  /*a820*/  FMUL.FTZ R186, R186, UR6 ;  /* 0x00000006baba7c20 */ /* 0x000fe20008410000 */
[----:B------:R-:W-:Y:S01]  /*a830*/  FMUL.FTZ R187, R187, UR6 ;  /* 0x00000006bbbb7c20 */ /* 0x000fe20008410000 */
[----:B------:R-:W-:Y:S01]  /*a840*/  VIADD R17, R217, 0xffffff99 ;  /* 0xffffff99d9117836 */ /* 0x000fe20000000000 */
[----:B------:R-:W-:Y:S01]  /*a850*/  HMMA.16816.F32.BF16 R192, R20, R8, R192 ;  /* 0x0000000814c0723c */ /* 0x000fe200000418c0 */
[----:B------:R-:W-:Y:S01]  /*a860*/  FMUL.FTZ R8, R201, UR6 ;  /* 0x00000006c9087c20 */ /* 0x000fe20008410000 */
[----:B------:R-:W-:Y:S01]  /*a870*/  MUFU.TANH R244, R184 ;  /* 0x000000b800f47308 */ /* 0x000fe20000002400 */
[----:B------:R-:W-:-:S05]  /*a880*/  FMUL.FTZ R9, R202, UR6 ;  /* 0x00000006ca097c20 */ /* 0x000fca0008410000 */
[----:B------:R-:W-:Y:S01]  /*a890*/  HMMA.16816.F32.BF16 R180, R20, R10, R180 ;  /* 0x0000000a14b4723c */ /* 0x000fe200000418b4 */
[----:B------:R-:W-:Y:S01]  /*a8a0*/  FSEL R22, R24, -INF , !P0 ;  /* 0xff80000018167808 */ /* 0x000fe20004000000 */
        /* <DEDUP_REMOVED lines=8> */
[----:B------:R-:W4:Y:S01]  /*a930*/  MUFU.TANH R246, R189 ;  /* 0x000000bd00f67308 */ /* 0x000f220000002400 */
[----:B------:R-:W-:Y:S01]  /*a940*/  FMUL.FTZ R192, R192, UR6 ;  /* 0x00000006c0c07c20 */ /* 0x000fe20008410000 */
[----:B-1----:R-:W-:Y:S01]  /*a950*/  FSEL R20, R27, -INF , !P0 ;  /* 0xff8000001b147808 */ /* 0x002fe20004000000 */
[----:B------:R-:W-:Y:S01]  /*a960*/  FMUL.FTZ R193, R193, UR6 ;  /* 0x00000006c1c17c20 */ /* 0x000fe20008410000 */
[-C--:B------:R-:W-:Y:S01]  /*a970*/  ISETP.GE.AND P0, PT, R21, R34.reuse, PT ;  /* 0x000000221500720c */ /* 0x080fe20003f06270 */
[----:B------:R-:W-:Y:S01]  /*a980*/  FMUL.FTZ R194, R194, UR6 ;  /* 0x00000006c2c27c20 */ /* 0x000fe20008410000 */
[----:B------:R-:W-:Y:S01]  /*a990*/  IADD3 R11, PT, PT, R217, -0x68, RZ ;  /* 0xffffff98d90b7810 */ /* 0x000fe20007ffe0ff */
[----:B------:R-:W-:Y:S01]  /*a9a0*/  FMUL.FTZ R195, R195, UR6 ;  /* 0x00000006c3c37c20 */ /* 0x000fe20008410000 */
[----:B------:R-:W1:Y:S01]  /*a9b0*/  MUFU.TANH R242, R185 ;  /* 0x000000b900f27308 */ /* 0x000e620000002400 */
[----:B------:R-:W-:-:S02]  /*a9c0*/  ISETP.GE.AND P1, PT, R23, R34, PT ;  /* 0x000000221700720c */ /* 0x000fc40003f26270 */
[----:B--2---:R-:W-:Y:S02]  /*a9d0*/  FSEL R248, R248, -INF , !P0 ;  /* 0xff800000f8f87808 */ /* 0x004fe40004000000 */
[----:B---3--:R-:W-:Y:S02]  /*a9e0*/  FSEL R10, R8, -INF , !P1 ;  /* 0xff800000080a7808 */ /* 0x008fe40004800000 */
[-C--:B------:R-:W-:Y:S01]  /*a9f0*/  ISETP.GE.AND P0, PT, R11, R34.reuse, PT ;  /* 0x000000220b00720c */ /* 0x080fe20003f06270 */
[----:B------:R-:W2:Y:S01]  /*aa00*/  MUFU.TANH R14, R14 ;  /* 0x0000000e000e7308 */ /* 0x000ea20000002400 */
[----:B------:R-:W-:Y:S02]  /*aa10*/  ISETP.GE.AND P1, PT, R19, R34, PT ;  /* 0x000000221300720c */ /* 0x000fe40003f26270 */
[----:B------:R-:W-:Y:S02]  /*aa20*/  FMNMX3.FTZ R173, R166, R22, R30, !PT ;  /* 0x00000016a6ad7276 */ /* 0x000fe4000781001e */
[----:B------:R-:W-:-:S02]  /*aa30*/  FSEL R244, R244, -INF , !P0 ;  /* 0xff800000f4f47808 */ /* 0x000fc40004000000 */
[----:B----4-:R-:W-:Y:S01]  /*aa40*/  FSEL R246, R246, -INF , !P1 ;  /* 0xff800000f6f67808 */ /* 0x010fe20004800000 */
[----:B------:R-:W3:Y:S01]  /*aa50*/  MUFU.TANH R26, R26 ;  /* 0x0000001a001a7308 */ /* 0x000ee20000002400 */
[----:B------:R-:W-:Y:S02]  /*aa60*/  ISETP.GE.AND P0, PT, R17, R34, PT ;  /* 0x000000221100720c */ /* 0x000fe40003f06270 */
[----:B------:R-:W-:Y:S02]  /*aa70*/  FMNMX3.FTZ R173, R173, R20, R10, !PT ;  /* 0x00000014adad7276 */ /* 0x000fe4000781000a */
[----:B------:R-:W-:Y:S02]  /*aa80*/  ISETP.GE.AND P1, PT, R171, R2, PT ;  /* 0x00000002ab00720c */ /* 0x000fe40003f26270 */
[----:B-1----:R-:W-:Y:S01]  /*aa90*/  FSEL R242, R242, -INF , !P0 ;  /* 0xff800000f2f27808 */ /* 0x002fe20004000000 */
[----:B------:R-:W1:Y:S01]  /*aaa0*/  MUFU.TANH R15, R15 ;  /* 0x0000000f000f7308 */ /* 0x000e620000002400 */
[----:B------:R-:W-:-:S07]  /*aab0*/  FMNMX3.FTZ R173, R173, R248, R246, !PT ;  /* 0x000000f8adad7276 */ /* 0x000fce00078100f6 */
[----:B------:R-:W4:Y:S08]  /*aac0*/  MUFU.TANH R170, R170 ;  /* 0x000000aa00aa7308 */ /* 0x000f300000002400 */
        /* <DEDUP_REMOVED lines=27> */
.L_x_1180:
[-C--:B------:R-:W-:Y:S01]  /*ac80*/  ISETP.GE.AND P0, PT, R169, R2.reuse, PT ;  /* 0x00000002a900720c */ /* 0x080fe20003f06270 */
[----:B------:R-:W3:Y:S01]  /*ac90*/  MUFU.TANH R194, R194 ;  /* 0x000000c200c27308 */ /* 0x000ee20000002400 */
[----:B------:R-:W-:Y:S01]  /*aca0*/  FSEL R3, R3, -INF , !P2 ;  /* 0xff80000003037808 */ /* 0x000fe20005000000 */
[----:B------:R-:W-:Y:S01]  /*acb0*/  FMUL.FTZ R180, R180, UR6 ;  /* 0x00000006b4b47c20 */ /* 0x000fe20008410000 */
[-C--:B------:R-:W-:Y:S01]  /*acc0*/  ISETP.GE.AND P2, PT, R23, R2.reuse, PT ;  /* 0x000000021700720c */ /* 0x080fe20003f46270 */
[----:B------:R-:W-:Y:S01]  /*acd0*/  FMUL.FTZ R181, R181, UR6 ;  /* 0x00000006b5b57c20 */ /* 0x000fe20008410000 */
[----:B------:R-:W-:Y:S01]  /*ace0*/  FSEL R25, R25, -INF , !P1 ;  /* 0xff80000019197808 */ /* 0x000fe20004800000 */
[----:B------:R-:W-:Y:S01]  /*acf0*/  FMUL.FTZ R182, R182, UR6 ;  /* 0x00000006b6b67c20 */ /* 0x000fe20008410000 */
[-C--:B------:R-:W-:Y:S01]  /*ad00*/  ISETP.GE.AND P1, PT, R21, R2.reuse, PT ;  /* 0x000000021500720c */ /* 0x080fe20003f26270 */
[----:B------:R3:W4:Y:S01]  /*ad10*/  MUFU.TANH R202, R193 ;  /* 0x000000c100ca7308 */ /* 0x0007220000002400 */
        /* <DEDUP_REMOVED lines=10> */
[----:B------:R-:W5:Y:S01]  /*adc0*/  MUFU.TANH R200, R180 ;  /* 0x000000b400c87308 */ /* 0x000f620000002400 */
[----:B------:R-:W-:-:S02]  /*add0*/  FMNMX3.FTZ R8, R8, R9, R31, !PT ;  /* 0x0000000908087276 */ /* 0x000fc4000781001f */
[----:B------:R-:W-:Y:S02]  /*ade0*/  FSEL R211, R211, -INF , !P2 ;  /* 0xff800000d3d37808 */ /* 0x000fe40005000000 */
[----:B------:R-:W-:Y:S02]  /*adf0*/  FSEL R207, R207, -INF , !P1 ;  /* 0xff800000cfcf7808 */ /* 0x000fe40004800000 */
[----:B------:R-:W-:Y:S01]  /*ae00*/  FMNMX3.FTZ R8, R8, R245, R243, !PT ;  /* 0x000000f508087276 */ /* 0x000fe200078100f3 */
[----:B------:R-:W5:Y:S01]  /*ae10*/  MUFU.TANH R196, R181 ;  /* 0x000000b500c47308 */ /* 0x000f620000002400 */
[C---:B------:R-:W-:Y:S02]  /*ae20*/  ISETP.GE.AND P0, PT, R171.reuse, R216, PT ;  /* 0x000000d8ab00720c */ /* 0x040fe40003f06270 */
[----:B------:R-:W-:Y:S02]  /*ae30*/  ISETP.GE.AND P1, PT, R171, R35, PT ;  /* 0x00000023ab00720c */ /* 0x000fe40003f26270 */
[----:B------:R-:W-:-:S02]  /*ae40*/  FMNMX3.FTZ R171, R8, R211, R207, !PT ;  /* 0x000000d308ab7276 */ /* 0x000fc400078100cf */
[----:B------:R-:W-:Y:S01]  /*ae50*/  FSEL R8, R12, -INF , !P4 ;  /* 0xff8000000c087808 */ /* 0x000fe20006000000 */
[----:B------:R-:W5:Y:S01]  /*ae60*/  MUFU.TANH R191, R182 ;  /* 0x000000b600bf7308 */ /* 0x000f620000002400 */
[----:B------:R-:W-:Y:S01]  /*ae70*/  FMNMX3.FTZ R16, R173, R244, R242, !PT ;  /* 0x000000f4ad107276 */ /* 0x000fe200078100f2 */
[----:B------:R-:W3:Y:S01]  /*ae80*/  SHFL.BFLY PT, R12, R171, 0x2, 0x1f ;  /* 0x0c401f00ab0c7f89 */ /* 0x000ee200000e0000 */
[CC--:B------:R-:W-:Y:S02]  /*ae90*/  ISETP.GE.AND P2, PT, R169.reuse, R216.reuse, PT ;  /* 0x000000d8a900720c */ /* 0x0c0fe40003f46270 */
[----:B------:R-:W-:Y:S01]  /*aea0*/  ISETP.GE.AND P4, PT, R169, R35, PT ;  /* 0x00000023a900720c */ /* 0x000fe20003f86270 */
[----:B------:R-:W4:Y:S01]  /*aeb0*/  SHFL.BFLY PT, R27, R16, 0x2, 0x1f ;  /* 0x0c401f00101b7f89 */ /* 0x000f2200000e0000 */
[----:B------:R-:W-:Y:S01]  /*aec0*/  FSEL R18, R28, -INF , !P3 ;  /* 0xff8000001c127808 */ /* 0x000fe20005800000 */
[----:B------:R-:W5:Y:S01]  /*aed0*/  MUFU.TANH R190, R183 ;  /* 0x000000b700be7308 */ /* 0x000f620000002400 */
[----:B------:R-:W-:Y:S01]  /*aee0*/  ISETP.GE.AND P3, PT, R23, R216, PT ;  /* 0x000000d81700720c */ /* 0x000fe20003f66270 */
[----:B--2---:R-:W-:Y:S01]  /*aef0*/  LDSM.16.MT88.4 R172, [R222+0xa000] ;  /* 0x00a00000deac783b */ /* 0x004fe20000004200 */
[----:B------:R-:W-:-:S02]  /*af00*/  FSEL R198, R13, -INF , !P0 ;  /* 0xff8000000dc67808 */ /* 0x000fc40004000000 */
[----:B------:R-:W-:Y:S02]  /*af10*/  FSEL R24, R29, -INF , !P1 ;  /* 0xff8000001d187808 */ /* 0x000fe40004800000 */
[-C--:B------:R-:W-:Y:S02]  /*af20*/  ISETP.GE.AND P0, PT, R23, R35.reuse, PT ;  /* 0x000000231700720c */ /* 0x080fe40003f06270 */
[C---:B------:R-:W-:Y:S02]  /*af30*/  ISETP.GE.AND P1, PT, R21.reuse, R216, PT ;  /* 0x000000d81500720c */ /* 0x040fe40003f26270 */
[----:B------:R-:W-:Y:S02]  /*af40*/  FSEL R164, R14, -INF , !P2 ;  /* 0xff8000000ea47808 */ /* 0x000fe40005000000 */
[----:B------:R-:W-:Y:S02]  /*af50*/  ISETP.GE.AND P2, PT, R21, R35, PT ;  /* 0x000000231500720c */ /* 0x000fe40003f46270 */
[----:B------:R-:W-:-:S02]  /*af60*/  FSEL R26, R26, -INF , !P3 ;  /* 0xff8000001a1a7808 */ /* 0x000fc40005800000 */
[----:B------:R-:W-:Y:S02]  /*af70*/  FMNMX3.FTZ R13, R168, R8, R198, !PT ;  /* 0x00000008a80d7276 */ /* 0x000fe400078100c6 */
[----:B---3--:R-:W-:Y:S02]  /*af80*/  FMNMX.FTZ R12, R171, R12, !PT ;  /* 0x0000000cab0c7209 */ /* 0x008fe40007810000 */
[----:B------:R-:W-:Y:S02]  /*af90*/  FSEL R170, R170, -INF , !P0 ;  /* 0xff800000aaaa7808 */ /* 0x000fe40004000000 */
[----:B----4-:R-:W-:Y:S01]  /*afa0*/  FMNMX.FTZ R27, R16, R27, !PT ;  /* 0x0000001b101b7209 */ /* 0x010fe20007810000 */
[----:B------:R-:W2:Y:S01]  /*afb0*/  SHFL.BFLY PT, R213, R12, 0x1, 0x1f ;  /* 0x0c201f000cd57f89 */ /* 0x000ea200000e0000 */
[----:B------:R-:W-:Y:S02]  /*afc0*/  FSEL R16, R15, -INF , !P4 ;  /* 0xff8000000f107808 */ /* 0x000fe40006000000 */
[----:B------:R-:W-:Y:S01]  /*afd0*/  ISETP.GE.AND P4, PT, R19, R216, PT ;  /* 0x000000d81300720c */ /* 0x000fe20003f86270 */
[----:B------:R-:W3:Y:S01]  /*afe0*/  SHFL.BFLY PT, R214, R27, 0x1, 0x1f ;  /* 0x0c201f001bd67f89 */ /* 0x000ee200000e0000 */
[----:B------:R-:W-:-:S02]  /*aff0*/  FSEL R204, R204, -INF , !P1 ;  /* 0xff800000cccc7808 */ /* 0x000fc40004800000 */
[CC--:B------:R-:W-:Y:S02]  /*b000*/  ISETP.GE.AND P0, PT, R11.reuse, R216.reuse, PT ;  /* 0x000000d80b00720c */ /* 0x0c0fe40003f06270 */
[-C--:B------:R-:W-:Y:S02]  /*b010*/  ISETP.GE.AND P1, PT, R11, R35.reuse, PT ;  /* 0x000000230b00720c */ /* 0x080fe40003f26270 */
[----:B------:R-:W-:Y:S02]  /*b020*/  FSEL R193, R194, -INF , !P2 ;  /* 0xff800000c2c17808 */ /* 0x000fe40005000000 */
[----:B------:R-:W-:Y:S02]  /*b030*/  ISETP.GE.AND P3, PT, R19, R35, PT ;  /* 0x000000231300720c */ /* 0x000fe40003f66270 */
[----:B------:R-:W-:Y:S02]  /*b040*/  ISETP.GE.AND P2, PT, R17, R216, PT ;  /* 0x000000d81100720c */ /* 0x000fe40003f46270 */
[----:B------:R-:W-:-:S02]  /*b050*/  FSEL R202, R202, -INF , !P4 ;  /* 0xff800000caca7808 */ /* 0x000fc40006000000 */
[----:B------:R-:W-:Y:S02]  /*b060*/  FMNMX3.FTZ R11, R167, R18, R24, !PT ;  /* 0x00000012a70b7276 */ /* 0x000fe40007810018 */
[----:B------:R-:W-:Y:S02]  /*b070*/  FMNMX3.FTZ R13, R13, R164, R26, !PT ;  /* 0x000000a40d0d7276 */ /* 0x000fe4000781001a */
[----:B------:R-:W-:Y:S02]  /*b080*/  ISETP.GE.AND P4, PT, R17, R35, PT ;  /* 0x000000231100720c */ /* 0x000fe40003f86270 */
[----:B-1----:R-:W-:Y:S02]  /*b090*/  FSEL R192, R192, -INF , !P3 ;  /* 0xff800000c0c07808 */ /* 0x002fe40005800000 */
[----:B-----5:R-:W-:Y:S02]  /*b0a0*/  FSEL R200, R200, -INF , !P0 ;  /* 0xff800000c8c87808 */ /* 0x020fe40004000000 */
[----:B------:R-:W-:-:S02]  /*b0b0*/  FMNMX3.FTZ R11, R11, R16, R170, !PT ;  /* 0x000000100b0b7276 */ /* 0x000fc400078100aa */
[----:B------:R-:W-:Y:S02]  /*b0c0*/  FSEL R196, R196, -INF , !P2 ;  /* 0xff800000c4c47808 */ /* 0x000fe40005000000 */
[----:B------:R-:W-:Y:S02]  /*b0d0*/  FMNMX3.FTZ R13, R13, R204, R202, !PT ;  /* 0x000000cc0d0d7276 */ /* 0x000fe400078100ca */
[----:B------:R-:W-:Y:S02]  /*b0e0*/  FSEL R191, R191, -INF , !P1 ;  /* 0xff800000bfbf7808 */ /* 0x000fe40004800000 */
[----:B------:R-:W-:Y:S02]  /*b0f0*/  FSEL R190, R190, -INF , !P4 ;  /* 0xff800000bebe7808 */ /* 0x000fe40006000000 */
[----:B------:R-:W-:Y:S02]  /*b100*/  FMNMX3.FTZ R11, R11, R193, R192, !PT ;  /* 0x000000c10b0b7276 */ /* 0x000fe400078100c0 */
[----:B------:R-:W-:-:S02]  /*b110*/  FMNMX3.FTZ R13, R13, R200, R196, !PT ;  /* 0x000000c80d0d7276 */ /* 0x000fc400078100c4 */
[----:B------:R-:W-:Y:S02]  /*b120*/  FMNMX3.FTZ R11, R11, R191, R190, !PT ;  /* 0x000000bf0b0b7276 */ /* 0x000fe400078100be */
[----:B--2---:R-:W-:Y:S01]  /*b130*/  FMNMX.FTZ R213, R12, R213, !PT ;  /* 0x000000d50cd57209 */ /* 0x004fe20007810000 */
[----:B------:R-:W1:Y:S01]  /*b140*/  SHFL.BFLY PT, R212, R13, 0x2, 0x1f ;  /* 0x0c401f000dd47f89 */ /* 0x000e6200000e0000 */
[----:B---3--:R-:W-:Y:S02]  /*b150*/  FMNMX.FTZ R214, R27, R214, !PT ;  /* 0x000000d61bd67209 */ /* 0x008fe40007810000 */
[C---:B------:R-:W-:Y:S01]  /*b160*/  FSETP.NEU.FTZ.AND P1, PT, R213.reuse, -INF , PT ;  /* 0xff800000d500780b */ /* 0x040fe20003f3d000 */
[----:B------:R-:W2:Y:S01]  /*b170*/  SHFL.BFLY PT, R12, R11, 0x2, 0x1f ;  /* 0x0c401f000b0c7f89 */ /* 0x000ea200000e0000 */
[----:B------:R-:W-:Y:S01]  /*b180*/  FMUL.FTZ R208, R213, UR4 ;  /* 0x00000004d5d07c20 */ /* 0x000fe20008410000 */
[C---:B------:R-:W-:Y:S01]  /*b190*/  FMUL.FTZ R247, R214.reuse, UR4 ;  /* 0x00000004d6f77c20 */ /* 0x040fe20008410000 */
[----:B------:R-:W-:-:S02]  /*b1a0*/  FSETP.NEU.FTZ.AND P0, PT, R214, -INF , PT ;  /* 0xff800000d600780b */ /* 0x000fc40003f1d000 */
[----:B------:R-:W-:Y:S02]  /*b1b0*/  IADD3 R195, PT, PT, R222, 0xa040, RZ ;  /* 0x0000a040dec37810 */ /* 0x000fe40007ffe0ff */
[----:B------:R-:W-:Y:S02]  /*b1c0*/  FSEL R208, R208, RZ, P1 ;  /* 0x000000ffd0d07208 */ /* 0x000fe40000800000 */
[----:B------:R-:W-:Y:S02]  /*b1d0*/  FSEL R247, R247, RZ, P0 ;  /* 0x000000fff7f77208 */ /* 0x000fe40000000000 */
[----:B------:R-:W-:Y:S01]  /*b1e0*/  @P6 IADD3 R195, PT, PT, R235, -0x40, RZ ;  /* 0xffffffc0ebc36810 */ /* 0x000fe20007ffe0ff */
[--C-:B------:R-:W-:Y:S01]  /*b1f0*/  FFMA.FTZ R182, R3, UR4, -R208.reuse ;  /* 0x0000000403b67c23 */ /* 0x100fe200080108d0 */
[--C-:B------:R-:W-:Y:S01]  /*b200*/  FFMA.FTZ R180, R9, UR4, -R208.reuse ;  /* 0x0000000409b47c23 */ /* 0x100fe200080108d0 */
[--C-:B------:R-:W-:Y:S01]  /*b210*/  FFMA.FTZ R183, R10, UR4, -R247.reuse ;  /* 0x000000040ab77c23 */ /* 0x100fe200080108f7 */
[--C-:B------:R-:W-:Y:S01]  /*b220*/  FFMA.FTZ R186, R22, UR4, -R247.reuse ;  /* 0x0000000416ba7c23 */ /* 0x100fe200080108f7 */
[--C-:B------:R-:W-:Y:S01]  /*b230*/  FFMA.FTZ R185, R30, UR4, -R247.reuse ;  /* 0x000000041eb97c23 */ /* 0x100fe200080108f7 */
[----:B------:R-:W-:Y:S01]  /*b240*/  FFMA.FTZ R184, R20, UR4, -R247 ;  /* 0x0000000414b87c23 */ /* 0x000fe200080108f7 */
[--C-:B------:R-:W-:Y:S01]  /*b250*/  FFMA.FTZ R181, R25, UR4, -R208.reuse ;  /* 0x0000000419b57c23 */ /* 0x100fe200080108d0 */
[--C-:B------:R-:W-:Y:S01]  /*b260*/  FFMA.FTZ R187, R31, UR4, -R208.reuse ;  /* 0x000000041fbb7c23 */ /* 0x100fe200080108d0 */
[----:B-1----:R-:W-:Y:S01]  /*b270*/  FMNMX.FTZ R212, R13, R212, !PT ;  /* 0x000000d40dd47209 */ /* 0x002fe20007810000 */
[----:B------:R-:W-:Y:S01]  /*b280*/  LDSM.16.MT88.4 R28, [R219+0xa000] ;  /* 0x00a00000db1c783b */ /* 0x000fe20000004200 */
[----:B------:R-:W-:Y:S01]  /*b290*/  FSEL R13, R214, RZ, P0 ;  /* 0x000000ffd60d7208 */ /* 0x000fe20000000000 */
[----:B------:R-:W-:Y:S01]  /*b2a0*/  MUFU.EX2 R186, R186 ;  /* 0x000000ba00ba7308 */ /* 0x000fe20000000800 */
[----:B--2---:R-:W-:Y:S01]  /*b2b0*/  FMNMX.FTZ R3, R11, R12, !PT ;  /* 0x0000000c0b037209 */ /* 0x004fe20007810000 */
[----:B------:R-:W-:Y:S01]  /*b2c0*/  LDSM.16.MT88.4 R20, [R218] ;  /* 0x00000000da14783b */ /* 0x000fe20000004200 */
[----:B------:R-:W-:Y:S01]  /*b2d0*/  FSEL R12, R213, RZ, P1 ;  /* 0x000000ffd50c7208 */ /* 0x000fe20000800000 */
[----:B------:R-:W-:Y:S01]  /*b2e0*/  FADD.FTZ R9, R166, -R13 ;  /* 0x8000000da6097221 */ /* 0x000fe20000010000 */
[--C-:B------:R-:W-:Y:S01]  /*b2f0*/  FFMA.FTZ R243, R243, UR4, -R208.reuse ;  /* 0x00000004f3f37c23 */ /* 0x100fe200080108d0 */
[----:B------:R-:W1:Y:S01]  /*b300*/  SHFL.BFLY PT, R11, R212, 0x1, 0x1f ;  /* 0x0c201f00d40b7f89 */ /* 0x000e6200000e0000 */
[----:B------:R-:W-:Y:S01]  /*b310*/  FFMA.FTZ R211, R211, UR4, -R208 ;  /* 0x00000004d3d37c23 */ /* 0x000fe200080108d0 */
[----:B------:R-:W-:Y:S01]  /*b320*/  FMUL.FTZ R9, R9, UR4 ;  /* 0x0000000409097c20 */ /* 0x000fe20008410000 */
[----:B------:R-:W-:Y:S01]  /*b330*/  FADD.FTZ R12, R165, -R12 ;  /* 0x8000000ca50c7221 */ /* 0x000fe20000010000 */
[----:B------:R-:W2:Y:S01]  /*b340*/  SHFL.BFLY PT, R10, R3, 0x1, 0x1f ;  /* 0x0c201f00030a7f89 */ /* 0x000ea200000e0000 */
[----:B------:R-:W3:Y:S02]  /*b350*/  MUFU.EX2 R185, R185 ;  /* 0x000000b900b97308 */ /* 0x000ee40000000800 */
[----:B------:R-:W-:-:S02]  /*b360*/  FMUL.FTZ R188, R12, UR4 ;  /* 0x000000040cbc7c20 */ /* 0x000fc40008410000 */
[----:B------:R-:W4:Y:S04]  /*b370*/  LDSM.16.MT88.4 R12, [R195] ;  /* 0x00000000c30c783b */ /* 0x000f280000004200 */
[----:B------:R-:W5:Y:S08]  /*b380*/  MUFU.EX2 R189, R9 ;  /* 0x0000000900bd7308 */ /* 0x000f700000000800 */
[----:B------:R-:W-:Y:S01]  /*b390*/  MUFU.EX2 R184, R184 ;  /* 0x000000b800b87308 */ /* 0x000fe20000000800 */
[----:B---3--:R-:W-:-:S02]  /*b3a0*/  F2FP.BF16.F32.PACK_AB R176, R185, R186 ;  /* 0x000000bab9b0723e */ /* 0x008fc400000010ff */
[----:B-1----:R-:W-:Y:S02]  /*b3b0*/  FMNMX.FTZ R212, R212, R11, !PT ;  /* 0x0000000bd4d47209 */ /* 0x002fe40007810000 */
[----:B--2---:R-:W-:-:S03]  /*b3c0*/  FMNMX.FTZ R3, R3, R10, !PT ;  /* 0x0000000a03037209 */ /* 0x004fc60007810000 */
[C---:B------:R-:W-:Y:S01]  /*b3d0*/  FMUL.FTZ R199, R212.reuse, UR4 ;  /* 0x00000004d4c77c20 */ /* 0x040fe20008410000 */
[C---:B------:R-:W-:Y:S01]  /*b3e0*/  FSETP.NEU.FTZ.AND P1, PT, R212.reuse, -INF , PT ;  /* 0xff800000d400780b */ /* 0x040fe20003f3d000 */
[----:B------:R-:W1:Y:S01]  /*b3f0*/  MUFU.EX2 R183, R183 ;  /* 0x000000b700b77308 */ /* 0x000e620000000800 */
[C---:B------:R-:W-:Y:S01]  /*b400*/  FSETP.NEU.FTZ.AND P0, PT, R3.reuse, -INF , PT ;  /* 0xff8000000300780b */ /* 0x040fe20003f1d000 */
[----:B------:R-:W-:Y:S01]  /*b410*/  FMUL.FTZ R201, R3, UR4 ;  /* 0x0000000403c97c20 */ /* 0x000fe20008410000 */
[----:B------:R-:W-:Y:S01]  /*b420*/  FSEL R169, R212, RZ, P1 ;  /* 0x000000ffd4a97208 */ /* 0x000fe20000800000 */
[-C--:B-----5:R-:W-:Y:S01]  /*b430*/  FMUL.FTZ R156, R156, R189.reuse ;  /* 0x000000bd9c9c7220 */ /* 0x0a0fe20000410000 */
[----:B------:R-:W-:Y:S01]  /*b440*/  FSEL R199, R199, RZ, P1 ;  /* 0x000000ffc7c77208 */ /* 0x000fe20000800000 */
[-C--:B------:R-:W-:Y:S01]  /*b450*/  FMUL.FTZ R157, R157, R189.reuse ;  /* 0x000000bd9d9d7220 */ /* 0x080fe20000410000 */
        /* <DEDUP_REMOVED lines=11> */
[----:B------:R-:W2:Y:S01]  /*b510*/  LDSM.16.MT88.4 R8, [R222+0xb000] ;  /* 0x00b00000de08783b */ /* 0x000ea20000004200 */
[----:B------:R-:W-:Y:S01]  /*b520*/  FFMA.FTZ R240, R170, UR4, -R201 ;  /* 0x00000004aaf07c23 */ /* 0x000fe200080108c9 */
[----:B------:R-:W-:Y:S01]  /*b530*/  FMUL.FTZ R169, R169, UR4 ;  /* 0x00000004a9a97c20 */ /* 0x000fe20008410000 */
[----:B------:R-:W-:Y:S01]  /*b540*/  FMUL.FTZ R168, R168, UR4 ;  /* 0x00000004a8a87c20 */ /* 0x000fe20008410000 */
[----:B------:R-:W3:Y:S01]  /*b550*/  LDSM.16.MT88.4 R164, [R219+0xb000] ;  /* 0x00b00000dba4783b */ /* 0x000ee20000004200 */
[----:B------:R-:W-:Y:S01]  /*b560*/  MUFU.EX2 R182, R182 ;  /* 0x000000b600b67308 */ /* 0x000fe20000000800 */
[----:B-1----:R-:W-:Y:S01]  /*b570*/  F2FP.BF16.F32.PACK_AB R178, R183, R184 ;  /* 0x000000b8b7b2723e */ /* 0x002fe200000010ff */
[-C--:B------:R-:W-:Y:S01]  /*b580*/  FMUL.FTZ R152, R152, R189.reuse ;  /* 0x000000bd98987220 */ /* 0x080fe20000410000 */
[----:B------:R-:W1:Y:S01]  /*b590*/  LDSM.16.MT88.4 R24, [R195+0x1000] ;  /* 0x00100000c318783b */ /* 0x000e620000004200 */
[-C--:B------:R-:W-:Y:S01]  /*b5a0*/  FMUL.FTZ R153, R153, R189.reuse ;  /* 0x000000bd99997220 */ /* 0x080fe20000410000 */
[-C--:B------:R-:W-:Y:S01]  /*b5b0*/  FMUL.FTZ R140, R140, R189.reuse ;  /* 0x000000bd8c8c7220 */ /* 0x080fe20000410000 */
[-C--:B------:R-:W-:Y:S01]  /*b5c0*/  FMUL.FTZ R141, R141, R189.reuse ;  /* 0x000000bd8d8d7220 */ /* 0x080fe20000410000 */
[----:B------:R-:W5:Y:S01]  /*b5d0*/  LDSM.16.MT88.4 R16, [R218+0x1000] ;  /* 0x00100000da10783b */ /* 0x000f620000004200 */
[----:B------:R-:W4:Y:S01]  /*b5e0*/  MUFU.EX2 R181, R181 ;  /* 0x000000b500b57308 */ /* 0x000f220000000800 */
        /* <DEDUP_REMOVED lines=15> */
[----:B------:R-:W2:Y:S01]  /*b6e0*/  MUFU.EX2 R187, R187 ;  /* 0x000000bb00bb7308 */ /* 0x000ea20000000800 */
[----:B----4-:R-:W-:Y:S01]  /*b6f0*/  F2FP.BF16.F32.PACK_AB R177, R181, R182 ;  /* 0x000000b6b5b1723e */ /* 0x010fe200000010ff */
        /* <DEDUP_REMOVED lines=13> */
[----:B------:R-:W-:Y:S01]  /*b7d0*/  FFMA.FTZ R204, R204, UR4, -R199 ;  /* 0x00000004cccc7c23 */ /* 0x000fe200080108c7 */
[----:B------:R-:W-:Y:S01]  /*b7e0*/  MUFU.EX2 R194, R194 ;  /* 0x000000c200c27308 */ /* 0x000fe20000000800 */
[----:B--2---:R-:W-:Y:S01]  /*b7f0*/  F2FP.BF16.F32.PACK_AB R179, R187, R180 ;  /* 0x000000b4bbb3723e */ /* 0x004fe200000010ff */
[--C-:B------:R-:W-:Y:S01]  /*b800*/  FFMA.FTZ R193, R193, UR4, -R201.reuse ;  /* 0x00000004c1c17c23 */ /* 0x100fe200080108c9 */
[----:B------:R-:W-:Y:S01]  /*b810*/  FFMA.FTZ R192, R192, UR4, -R201 ;  /* 0x00000004c0c07c23 */ /* 0x000fe200080108c9 */
[----:B------:R-:W-:Y:S01]  /*b820*/  FFMA.FTZ R200, R200, UR4, -R199 ;  /* 0x00000004c8c87c23 */ /* 0x000fe200080108c7 */
[--C-:B------:R-:W-:Y:S01]  /*b830*/  FFMA.FTZ R191, R191, UR4, -R201.reuse ;  /* 0x00000004bfbf7c23 */ /* 0x100fe200080108c9 */
[----:B------:R-:W-:Y:S01]  /*b840*/  FFMA.FTZ R190, R190, UR4, -R201 ;  /* 0x00000004bebe7c23 */ /* 0x000fe200080108c9 */
[----:B------:R-:W-:Y:S01]  /*b850*/  FFMA.FTZ R186, R239, R189, R186 ;  /* 0x000000bdefba7223 */ /* 0x000fe200000100ba */
        /* <DEDUP_REMOVED lines=36> */
[----:B------:R-:W-:Y:S01]  /*baa0*/  FMUL.FTZ R127, R127, R188 ;  /* 0x000000bc7f7f7220 */ /* 0x000fe20000410000 */
[----:B--2---:R-:W-:Y:S01]  /*bab0*/  F2FP.BF16.F32.PACK_AB R170, R203, R198 ;  /* 0x000000c6cbaa723e */ /* 0x004fe200000010ff */
[----:B------:R-:W-:Y:S01]  /*bac0*/  HMMA.16816.F32.BF16 R156, R176, R172, R156 ;  /* 0x000000acb09c723c */ /* 0x000fe2000004189c */
[----:B------:R-:W-:Y:S01]  /*bad0*/  FFMA.FTZ R182, R237, R188, R182 ;  /* 0x000000bcedb67223 */ /* 0x000fe200000100b6 */
[----:B------:R-:W-:Y:S01]  /*bae0*/  MUFU.EX2 R209, R209 ;  /* 0x000000d100d17308 */ /* 0x000fe20000000800 */
[----:B------:R-:W-:-:S02]  /*baf0*/  FADD.FTZ R185, R185, R186 ;  /* 0x000000bab9b97221 */ /* 0x000fc40000010000 */
[----:B------:R-:W-:Y:S02]  /*bb00*/  FADD.FTZ R181, R181, R182 ;  /* 0x000000b6b5b57221 */ /* 0x000fe40000010000 */
[----:B------:R-:W-:Y:S01]  /*bb10*/  FADD.FTZ R184, R184, R185 ;  /* 0x000000b9b8b87221 */ /* 0x000fe20000010000 */
[----:B------:R-:W-:Y:S01]  /*bb20*/  HMMA.16816.F32.BF16 R152, R176, R174, R152 ;  /* 0x000000aeb098723c */ /* 0x000fe20000041898 */
[----:B------:R-:W-:Y:S01]  /*bb30*/  FADD.FTZ R180, R180, R181 ;  /* 0x000000b5b4b47221 */ /* 0x000fe20000010000 */
[----:B------:R-:W2:Y:S01]  /*bb40*/  MUFU.EX2 R210, R169 ;  /* 0x000000a900d27308 */ /* 0x000ea20000000800 */
[----:B------:R-:W-:Y:S02]  /*bb50*/  FADD.FTZ R183, R183, R184 ;  /* 0x000000b8b7b77221 */ /* 0x000fe40000010000 */
[----:B------:R-:W-:-:S03]  /*bb60*/  FADD.FTZ R187, R187, R180 ;  /* 0x000000b4bbbb7221 */ /* 0x000fc60000010000 */
[C---:B------:R-:W-:Y:S02]  /*bb70*/  HMMA.16816.F32.BF16 R140, R176.reuse, R28, R140 ;  /* 0x0000001cb08c723c */ /* 0x040fe4000004188c */
[----:B------:R-:W4:Y:S06]  /*bb80*/  MUFU.EX2 R215, R168 ;  /* 0x000000a800d77308 */ /* 0x000f2c0000000800 */
[C---:B------:R-:W-:Y:S02]  /*bb90*/  HMMA.16816.F32.BF16 R136, R176.reuse, R30, R136 ;  /* 0x0000001eb088723c */ /* 0x040fe40000041888 */
[----:B------:R-:W3:Y:S01]  /*bba0*/  MUFU.EX2 R240, R240 ;  /* 0x000000f000f07308 */ /* 0x000ee20000000800 */
[-C--:B--2---:R-:W-:Y:S01]  /*bbb0*/  FMUL.FTZ R160, R160, R210.reuse ;  /* 0x000000d2a0a07220 */ /* 0x084fe20000410000 */
        /* <DEDUP_REMOVED lines=15> */
[----:B---3--:R-:W-:Y:S01]  /*bcb0*/  F2FP.BF16.F32.PACK_AB R171, R240, R209 ;  /* 0x000000d1f0ab723e */ /* 0x008fe200000010ff */
        /* <DEDUP_REMOVED lines=76> */
[C---:B-----5:R-:W-:Y:S08]  /*c180*/  HMMA.16816.F32.BF16 R120, R176.reuse, R16, R120 ;  /* 0x00000010b078723c */ /* 0x060ff00000041878 */
        /* <DEDUP_REMOVED lines=105> */
[----:B------:R-:W-:-:S04]  /*c820*/  IMAD.WIDE.U32 R12, R9, R6, RZ ;  /* 0x00000006090c7225 */ /* 0x000fc800078e00ff */
[----:B------:R-:W-:Y:S01]  /*c830*/  IMAD R9, R9, R7, R13 ;  /* 0x0000000709097224 */ /* 0x000fe200078e020d */
[----:B------:R-:W-:Y:S01]  /*c840*/  BAR.SYNC.DEFER_BLOCKING 0x0 ;  /* 0x0000000000007b1d */ /* 0x000fe20000010000 */
[C---:B------:R-:W-:Y:S01]  /*c850*/  IMAD.SHL.U32 R11, R12.reuse, 0x20, RZ ;  /* 0x000000200c0b7824 */ /* 0x040fe200078e00ff */
[C---:B------:R-:W-:Y:S02]  /*c860*/  LEA R14, P1, R12.reuse, R229, 0x6 ;  /* 0x000000e50c0e7211 */ /* 0x040fe400078230ff */
[--C-:B------:R-:W-:Y:S02]  /*c870*/  SHF.L.U64.HI R8, R12, 0x5, R9.reuse ;  /* 0x000000050c087819 */ /* 0x100fe40000010209 */
[----:B------:R-:W-:Y:S02]  /*c880*/  LEA R10, P0, R6, R11, 0x4 ;  /* 0x0000000b060a7211 */ /* 0x000fe400078020ff */
[----:B------:R-:W-:Y:S02]  /*c890*/  LEA.HI.X R15, R12, R228, R9, 0x6, P1 ;  /* 0x000000e40c0f7211 */ /* 0x000fe400008f3409 */
[----:B------:R-:W-:-:S02]  /*c8a0*/  LEA.HI.X R9, R6, R8, R7, 0x4, P0 ;  /* 0x0000000806097211 */ /* 0x000fc400000f2407 */
[----:B------:R-:W-:-:S04]  /*c8b0*/  LEA R12, P0, R10, R229, 0x1 ;  /* 0x000000e50a0c7211 */ /* 0x000fc800078008ff */
[----:B------:R-:W-:Y:S01]  /*c8c0*/  LEA.HI.X R13, R10, R228, R9, 0x1, P0 ;  /* 0x000000e40a0d7211 */ /* 0x000fe200000f0c09 */
        /* <DEDUP_REMOVED lines=12> */
[----:B------:R-:W5:Y:S01]  /*c990*/  LDSM.16.M88.4 R184, [R224+0x2000] ;  /* 0x00200000e0b8783b */ /* 0x000f620000000200 */
[----:B-1----:R-:W-:-:S03]  /*c9a0*/  MOV R12, 0x40 ;  /* 0x00000040000c7802 */ /* 0x002fc60000000f00 */
[----:B------:R-:W1:Y:S01]  /*c9b0*/  LDSM.16.M88.4 R204, [R221+0x8800] ;  /* 0x00880000ddcc783b */ /* 0x000e620000000200 */
[----:B------:R-:W-:-:S03]  /*c9c0*/  SEL R215, R12, 0xffffffc0, !P6 ;  /* 0xffffffc00cd77807 */ /* 0x000fc60007000000 */
[----:B------:R-:W1:Y:S02]  /*c9d0*/  LDSM.16.M88.4 R20, [R224] ;  /* 0x00000000e014783b */ /* 0x000e640000000200 */
[----:B------:R-:W-:Y:S02]  /*c9e0*/  IMAD.IADD R215, R4, 0x1, R215 ;  /* 0x0000000104d77824 */ /* 0x000fe400078e02d7 */
[----:B------:R-:W-:Y:S04]  /*c9f0*/  LDSM.16.M88.4 R200, [R0+0x2000] ;  /* 0x0020000000c8783b */ /* 0x000fe80000000200 */
[----:B------:R-:W1:Y:S04]  /*ca00*/  LDSM.16.M88.4 R12, [R215+0x8000] ;  /* 0x00800000d70c783b */ /* 0x000e680000000200 */
[----:B------:R-:W1:Y:S01]  /*ca10*/  LDSM.16.M88.4 R192, [R215+0x8800] ;  /* 0x00880000d7c0783b */ /* 0x000e620000000200 */
[-C--:B--2---:R-:W-:Y:S03]  /*ca20*/  HMMA.16816.F32.BF16 R16, R196, R172.reuse, RZ ;  /* 0x000000acc410723c */ /* 0x084fe600000418ff */
[----:B------:R-:W-:Y:S04]  /*ca30*/  LDSM.16.M88.4 R188, [R220+0x8000] ;  /* 0x00800000dcbc783b */ /* 0x000fe80000000200 */
[----:B------:R-:W-:Y:S01]  /*ca40*/  LDSM.16.M88.4 R208, [R225+UR5+0x9800] ;  /* 0x00980005e1d0783b */ /* 0x000fe20008000200 */
        /* <DEDUP_REMOVED lines=10> */
[C---:B-1----:R-:W-:Y:S08]  /*caf0*/  HMMA.16816.F32.BF16 R164, R184.reuse, R204, R164 ;  /* 0x000000ccb8a4723c */ /* 0x042ff000000418a4 */
[C---:B------:R-:W-:Y:S08]  /*cb00*/  HMMA.16816.F32.BF16 R176, R184.reuse, R26, R176 ;  /* 0x0000001ab8b0723c */ /* 0x040ff000000418b0 */
[----:B------:R-:W-:Y:S01]  /*cb10*/  HMMA.16816.F32.BF16 R28, R184, R206, R28 ;  /* 0x000000ceb81c723c */ /* 0x000fe2000004181c */
[----:B------:R-:W1:Y:S07]  /*cb20*/  LDSM.16.M88.4 R184, [R223+0x2000] ;  /* 0x00200000dfb8783b */ /* 0x000e6e0000000200 */
[C---:B------:R-:W-:Y:S08]  /*cb30*/  HMMA.16816.F32.BF16 R16, R20.reuse, R24, R16 ;  /* 0x000000181410723c */ /* 0x040ff00000041810 */
[C---:B------:R-:W-:Y:S01]  /*cb40*/  HMMA.16816.F32.BF16 R172, R20.reuse, R26, R172 ;  /* 0x0000001a14ac723c */ /* 0x040fe200000418ac */
[----:B------:R-:W3:Y:S07]  /*cb50*/  LDSM.16.M88.4 R24, [R220+0x8800] ;  /* 0x00880000dc18783b */ /* 0x000eee0000000200 */
[C---:B------:R-:W-:Y:S08]  /*cb60*/  HMMA.16816.F32.BF16 R168, R20.reuse, R204, R168 ;  /* 0x000000cc14a8723c */ /* 0x040ff000000418a8 */
[----:B------:R-:W-:Y:S01]  /*cb70*/  HMMA.16816.F32.BF16 R196, R20, R206, R196 ;  /* 0x000000ce14c4723c */ /* 0x000fe200000418c4 */
[----:B------:R-:W4:Y:S04]  /*cb80*/  LDSM.16.M88.4 R20, [R223] ;  /* 0x00000000df14783b */ /* 0x000f280000000200 */
[----:B------:R-:W-:Y:S03]  /*cb90*/  LDSM.16.M88.4 R204, [R0+0x6000] ;  /* 0x0060000000cc783b */ /* 0x000fe60000000200 */
[C---:B------:R-:W-:Y:S08]  /*cba0*/  HMMA.16816.F32.BF16 R180, R200.reuse, R12, R180 ;  /* 0x0000000cc8b4723c */ /* 0x040ff000000418b4 */
[C---:B------:R-:W-:Y:S08]  /*cbb0*/  HMMA.16816.F32.BF16 R164, R200.reuse, R192, R164 ;  /* 0x000000c0c8a4723c */ /* 0x040ff000000418a4 */
[C---:B------:R-:W-:Y:S08]  /*cbc0*/  HMMA.16816.F32.BF16 R176, R200.reuse, R14, R176 ;  /* 0x0000000ec8b0723c */ /* 0x040ff000000418b0 */
[----:B------:R-:W-:Y:S01]  /*cbd0*/  HMMA.16816.F32.BF16 R28, R200, R194, R28 ;  /* 0x000000c2c81c723c */ /* 0x000fe2000004181c */
[----:B------:R-:W-:Y:S07]  /*cbe0*/  LDSM.16.M88.4 R200, [R226+0x4000] ;  /* 0x00400000e2c8783b */ /* 0x000fee0000000200 */
[C---:B--2---:R-:W-:Y:S08]  /*cbf0*/  HMMA.16816.F32.BF16 R16, R8.reuse, R12, R16 ;  /* 0x0000000c0810723c */ /* 0x044ff00000041810 */
[C---:B------:R-:W-:Y:S01]  /*cc00*/  HMMA.16816.F32.BF16 R172, R8.reuse, R14, R172 ;  /* 0x0000000e08ac723c */ /* 0x040fe200000418ac */
[----:B------:R-:W2:Y:S07]  /*cc10*/  LDSM.16.M88.4 R12, [R225+UR5+0x9000] ;  /* 0x00900005e10c783b */ /* 0x000eae0008000200 */
[C---:B------:R-:W-:Y:S08]  /*cc20*/  HMMA.16816.F32.BF16 R168, R8.reuse, R192, R168 ;  /* 0x000000c008a8723c */ /* 0x040ff000000418a8 */
[----:B------:R-:W-:Y:S01]  /*cc30*/  HMMA.16816.F32.BF16 R196, R8, R194, R196 ;  /* 0x000000c208c4723c */ /* 0x000fe200000418c4 */
[----:B------:R-:W5:Y:S04]  /*cc40*/  LDSM.16.M88.4 R8, [R226+0x6000] ;  /* 0x00600000e208783b */ /* 0x000f680000000200 */
        /* <DEDUP_REMOVED lines=12> */
[----:B------:R-:W4:Y:S03]  /*cd10*/  LDSM.16.M88.4 R24, [R0+0x4000] ;  /* 0x004000000018783b */ /* 0x000f260000000200 */
[-C--:B--2---:R-:W-:Y:S08]  /*cd20*/  HMMA.16816.F32.BF16 R16, R200, R12.reuse, R16 ;  /* 0x0000000cc810723c */ /* 0x084ff00000041810 */
[C---:B-----5:R-:W-:Y:S08]  /*cd30*/  HMMA.16816.F32.BF16 R180, R8.reuse, R12, R180 ;  /* 0x0000000c08b4723c */ /* 0x060ff000000418b4 */
[C---:B------:R-:W-:Y:S08]  /*cd40*/  HMMA.16816.F32.BF16 R176, R8.reuse, R14, R176 ;  /* 0x0000000e08b0723c */ /* 0x040ff000000418b0 */
[C---:B------:R-:W-:Y:S08]  /*cd50*/  HMMA.16816.F32.BF16 R164, R8.reuse, R208, R164 ;  /* 0x000000d008a4723c */ /* 0x040ff000000418a4 */
[----:B------:R-:W-:Y:S01]  /*cd60*/  HMMA.16816.F32.BF16 R28, R8, R210, R28 ;  /* 0x000000d2081c723c */ /* 0x000fe2000004181c */
[----:B------:R-:W-:Y:S07]  /*cd70*/  LDSM.16.M88.4 R8, [R220+0x9000] ;  /* 0x00900000dc08783b */ /* 0x000fee0000000200 */
[----:B------:R-:W-:Y:S01]  /*cd80*/  HMMA.16816.F32.BF16 R172, R200, R14, R172 ;  /* 0x0000000ec8ac723c */ /* 0x000fe200000418ac */
[----:B------:R-:W2:Y:S07]  /*cd90*/  LDSM.16.M88.4 R12, [R223+0x4000] ;  /* 0x00400000df0c783b */ /* 0x000eae0000000200 */
[----:B-1----:R-:W-:Y:S08]  /*cda0*/  HMMA.16816.F32.BF16 R16, R192, R184, R16 ;  /* 0x000000b8c010723c */ /* 0x002ff00000041810 */
[C---:B------:R-:W-:Y:S08]  /*cdb0*/  HMMA.16816.F32.BF16 R168, R200.reuse, R208, R168 ;  /* 0x000000d0c8a8723c */ /* 0x040ff000000418a8 */
[----:B------:R-:W-:Y:S01]  /*cdc0*/  HMMA.16816.F32.BF16 R196, R200, R210, R196 ;  /* 0x000000d2c8c4723c */ /* 0x000fe200000418c4 */
[----:B------:R-:W-:Y:S07]  /*cdd0*/  LDSM.16.M88.4 R208, [R221+0x9800] ;  /* 0x00980000ddd0783b */ /* 0x000fee0000000200 */
[----:B---3--:R-:W-:Y:S01]  /*cde0*/  HMMA.16816.F32.BF16 R200, R188, R184, R180 ;  /* 0x000000b8bcc8723c */ /* 0x008fe200000418b4 */
[----:B------:R-:W1:Y:S07]  /*cdf0*/  LDSM.16.M88.4 R180, [R223+0x6000] ;  /* 0x00600000dfb4783b */ /* 0x000e6e0000000200 */
[----:B----4-:R-:W-:Y:S08]  /*ce00*/  HMMA.16816.F32.BF16 R16, R24, R20, R16 ;  /* 0x000000141810723c */ /* 0x010ff00000041810 */
[----:B------:R-:W-:Y:S08]  /*ce10*/  HMMA.16816.F32.BF16 R172, R192, R186, R172 ;  /* 0x000000bac0ac723c */ /* 0x000ff000000418ac */
[----:B------:R-:W-:Y:S08]  /*ce20*/  HMMA.16816.F32.BF16 R200, R204, R20, R200 ;  /* 0x00000014ccc8723c */ /* 0x000ff000000418c8 */
[----:B--2---:R-:W-:Y:S08]  /*ce30*/  HMMA.16816.F32.BF16 R16, R12, R8, R16 ;  /* 0x000000080c10723c */ /* 0x004ff00000041810 */
[----:B------:R-:W-:Y:S08]  /*ce40*/  HMMA.16816.F32.BF16 R176, R188, R186, R176 ;  /* 0x000000babcb0723c */ /* 0x000ff000000418b0 */
[----:B-1----:R-:W-:Y:S03]  /*ce50*/  HMMA.16816.F32.BF16 R200, R180, R8, R200 ;  /* 0x00000008b4c8723c */ /* 0x002fe600000418c8 */
[----:B------:R-:W-:Y:S01]  /*ce60*/  FMUL.FTZ R20, R16, UR6 ;  /* 0x0000000610147c20 */ /* 0x000fe20008410000 */
[----:B------:R-:W-:Y:S01]  /*ce70*/  FMUL.FTZ R9, R17, UR6 ;  /* 0x0000000611097c20 */ /* 0x000fe20008410000 */
[----:B------:R-:W-:Y:S01]  /*ce80*/  FMUL.FTZ R8, R18, UR6 ;  /* 0x0000000612087c20 */ /* 0x000fe20008410000 */
[----:B------:R-:W-:Y:S01]  /*ce90*/  FMUL.FTZ R185, R19, UR6 ;  /* 0x0000000613b97c20 */ /* 0x000fe20008410000 */
[----:B------:R1:W-:Y:S01]  /*cea0*/  MUFU.TANH R0, R20 ;  /* 0x0000001400007308 */ /* 0x0003e20000002400 */
[----:B------:R-:W2:Y:S01]  /*ceb0*/  LDSM.16.M88.4 R16, [R215+0x9800] ;  /* 0x00980000d710783b */ /* 0x000ea20000000200 */
[-C--:B------:R-:W-:Y:S06]  /*cec0*/  HMMA.16816.F32.BF16 R172, R24, R22.reuse, R172 ;  /* 0x0000001618ac723c */ /* 0x080fec00000418ac */
[----:B------:R-:W-:Y:S02]  /*ced0*/  MUFU.TANH R9, R9 ;  /* 0x0000000900097308 */ /* 0x000fe40000002400 */
[----:B------:R-:W-:Y:S02]  /*cee0*/  HMMA.16816.F32.BF16 R176, R204, R22, R176 ;  /* 0x00000016ccb0723c */ /* 0x000fe400000418b0 */
[----:B------:R-:W-:Y:S01]  /*cef0*/  FMUL.FTZ R184, R200, UR6 ;  /* 0x00000006c8b87c20 */ /* 0x000fe20008410000 */
[----:B------:R-:W-:Y:S01]  /*cf00*/  FMUL.FTZ R186, R201, UR6 ;  /* 0x00000006c9ba7c20 */ /* 0x000fe20008410000 */
[----:B------:R-:W-:-:S02]  /*cf10*/  FMUL.FTZ R187, R202, UR6 ;  /* 0x00000006cabb7c20 */ /* 0x000fc40008410000 */
[----:B------:R-:W-:Y:S01]  /*cf20*/  MUFU.TANH R8, R8 ;  /* 0x0000000800087308 */ /* 0x000fe20000002400 */
[----:B-1----:R-:W1:Y:S01]  /*cf30*/  LDSM.16.M88.4 R20, [R220+0x9800] ;  /* 0x00980000dc14783b */ /* 0x002e620000000200 */
[----:B------:R-:W-:Y:S01]  /*cf40*/  HMMA.16816.F32.BF16 R164, R188, R208, R164 ;  /* 0x000000d0bca4723c */ /* 0x000fe200000418a4 */
[----:B------:R-:W-:-:S05]  /*cf50*/  DEPBAR.LE SB0, 0x0 ;  /* 0x000080000000791a */ /* 0x000fca0000000000 */
[----:B------:R-:W3:Y:S02]  /*cf60*/  MUFU.TANH R184, R184 ;  /* 0x000000b800b87308 */ /* 0x000ee40000002400 */
[----:B------:R-:W-:Y:S01]  /*cf70*/  HMMA.16816.F32.BF16 R28, R188, R210, R28 ;  /* 0x000000d2bc1c723c */ /* 0x000fe2000004181c */
[----:B------:R-:W-:-:S05]  /*cf80*/  FMUL.FTZ R188, R203, UR6 ;  /* 0x00000006cbbc7c20 */ /* 0x000fca0008410000 */
[----:B------:R-:W4:Y:S02]  /*cf90*/  MUFU.TANH R186, R186 ;  /* 0x000000ba00ba7308 */ /* 0x000f240000002400 */
[----:B------:R-:W-:Y:S06]  /*cfa0*/  HMMA.16816.F32.BF16 R172, R12, R10, R172 ;  /* 0x0000000a0cac723c */ /* 0x000fec00000418ac */
[----:B------:R-:W-:Y:S02]  /*cfb0*/  MUFU.TANH R185, R185 ;  /* 0x000000b900b97308 */ /* 0x000fe40000002400 */
[C---:B--2---:R-:W-:Y:S06]  /*cfc0*/  HMMA.16816.F32.BF16 R164, R204.reuse, R16, R164 ;  /* 0x00000010cca4723c */ /* 0x044fec00000418a4 */
[----:B------:R-:W-:Y:S02]  /*cfd0*/  MUFU.TANH R187, R187 ;  /* 0x000000bb00bb7308 */ /* 0x000fe40000002400 */
[----:B------:R-:W-:Y:S03]  /*cfe0*/  HMMA.16816.F32.BF16 R28, R204, R18, R28 ;  /* 0x00000012cc1c723c */ /* 0x000fe6000004181c */
[----:B------:R-:W-:Y:S01]  /*cff0*/  FMUL.FTZ R174, R174, UR6 ;  /* 0x00000006aeae7c20 */ /* 0x000fe20008410000 */
[----:B------:R-:W-:Y:S01]  /*d000*/  FMUL.FTZ R172, R172, UR6 ;  /* 0x00000006acac7c20 */ /* 0x000fe20008410000 */
[----:B------:R-:W-:Y:S01]  /*d010*/  FMUL.FTZ R175, R175, UR6 ;  /* 0x00000006afaf7c20 */ /* 0x000fe20008410000 */
[----:B------:R-:W-:Y:S02]  /*d020*/  MUFU.TANH R188, R188 ;  /* 0x000000bc00bc7308 */ /* 0x000fe40000002400 */
[----:B------:R-:W-:Y:S06]  /*d030*/  HMMA.16816.F32.BF16 R168, R192, R208, R168 ;  /* 0x000000d0c0a8723c */ /* 0x000fec00000418a8 */
[----:B------:R2:W-:Y:S02]  /*d040*/  MUFU.TANH R203, R174 ;  /* 0x000000ae00cb7308 */ /* 0x0005e40000002400 */
[C---:B-1----:R-:W-:Y:S06]  /*d050*/  HMMA.16816.F32.BF16 R164, R180.reuse, R20, R164 ;  /* 0x00000014b4a4723c */ /* 0x042fec00000418a4 */
[----:B------:R-:W-:Y:S02]  /*d060*/  MUFU.TANH R172, R172 ;  /* 0x000000ac00ac7308 */ /* 0x000fe40000002400 */
[----:B------:R-:W-:Y:S01]  /*d070*/  HMMA.16816.F32.BF16 R176, R180, R10, R176 ;  /* 0x0000000ab4b0723c */ /* 0x000fe200000418b0 */
[----:B------:R-:W-:-:S05]  /*d080*/  FMUL.FTZ R10, R173, UR6 ;  /* 0x00000006ad0a7c20 */ /* 0x000fca0008410000 */
[----:B------:R-:W-:Y:S02]  /*d090*/  MUFU.TANH R201, R175 ;  /* 0x000000af00c97308 */ /* 0x000fe40000002400 */
[----:B------:R-:W-:Y:S03]  /*d0a0*/  HMMA.16816.F32.BF16 R196, R192, R210, R196 ;  /* 0x000000d2c0c4723c */ /* 0x000fe600000418c4 */
[----:B------:R-:W-:Y:S01]  /*d0b0*/  FMUL.FTZ R240, R165, UR6 ;  /* 0x00000006a5f07c20 */ /* 0x000fe20008410000 */
[----:B------:R-:W-:Y:S01]  /*d0c0*/  FMUL.FTZ R164, R164, UR6 ;  /* 0x00000006a4a47c20 */ /* 0x000fe20008410000 */
[----:B------:R-:W-:Y:S01]  /*d0d0*/  IADD3 R165, PT, PT, R217, -0xa0, RZ ;  /* 0xffffff60d9a57810 */ /* 0x000fe20007ffe0ff */
[----:B------:R-:W-:Y:S01]  /*d0e0*/  FMUL.FTZ R166, R166, UR6 ;  /* 0x00000006a6a67c20 */ /* 0x000fe20008410000 */
[----:B------:R-:W-:Y:S01]  /*d0f0*/  FMUL.FTZ R167, R167, UR6 ;  /* 0x00000006a7a77c20 */ /* 0x000fe20008410000 */
[----:B------:R-:W-:Y:S01]  /*d100*/  HMMA.16816.F32.BF16 R28, R180, R22, R28 ;  /* 0x00000016b41c723c */ /* 0x000fe2000004181c */
[----:B------:R-:W1:Y:S01]  /*d110*/  MUFU.TANH R240, R240 ;  /* 0x000000f000f07308 */ /* 0x000e620000002400 */
[----:B------:R-:W-:Y:S01]  /*d120*/  ISETP.GE.AND P1, PT, R165, R34, PT ;  /* 0x00000022a500720c */ /* 0x000fe20003f26270 */
[----:B------:R-:W-:Y:S01]  /*d130*/  FMUL.FTZ R11, R176, UR6 ;  /* 0x00000006b00b7c20 */ /* 0x000fe20008410000 */
[----:B------:R-:W-:Y:S01]  /*d140*/  FMUL.FTZ R173, R177, UR6 ;  /* 0x00000006b1ad7c20 */ /* 0x000fe20008410000 */
[----:B--2---:R-:W-:Y:S01]  /*d150*/  FMUL.FTZ R174, R178, UR6 ;  /* 0x00000006b2ae7c20 */ /* 0x004fe20008410000 */
[----:B------:R-:W-:Y:S01]  /*d160*/  FMUL.FTZ R179, R179, UR6 ;  /* 0x00000006b3b37c20 */ /* 0x000fe20008410000 */
[----:B---3--:R-:W-:Y:S01]  /*d170*/  FSEL R184, R184, -INF , !P1 ;  /* 0xff800000b8b87808 */ /* 0x008fe20004800000 */
[----:B------:R-:W-:Y:S01]  /*d180*/  HMMA.16816.F32.BF16 R168, R24, R16, R168 ;  /* 0x0000001018a8723c */ /* 0x000fe200000418a8 */
[----:B------:R-:W2:Y:S01]  /*d190*/  MUFU.TANH R11, R11 ;  /* 0x0000000b000b7308 */ /* 0x000ea20000002400 */
[----:B------:R-:W-:-:S04]  /*d1a0*/  IADD3 R17, PT, PT, R217, -0x90, RZ ;  /* 0xffffff70d9117810 */ /* 0x000fc80007ffe0ff */
[-C--:B------:R-:W-:Y:S02]  /*d1b0*/  ISETP.GE.AND P3, PT, R17, R34.reuse, PT ;  /* 0x000000221100720c */ /* 0x080fe40003f66270 */
[----:B------:R-:W-:Y:S01]  /*d1c0*/  HMMA.16816.F32.BF16 R196, R24, R18, R196 ;  /* 0x0000001218c4723c */ /* 0x000fe200000418c4 */
[----:B------:R-:W3:Y:S01]  /*d1d0*/  MUFU.TANH R173, R173 ;  /* 0x000000ad00ad7308 */ /* 0x000ee20000002400 */
[----:B------:R-:W-:Y:S02]  /*d1e0*/  VIADD R25, R217, 0xffffff71 ;  /* 0xffffff71d9197836 */ /* 0x000fe40000000000 */
[----:B------:R-:W-:Y:S01]  /*d1f0*/  FMUL.FTZ R207, R29, UR6 ;  /* 0x000000061dcf7c20 */ /* 0x000fe20008410000 */
[----:B------:R-:W-:Y:S01]  /*d200*/  FMUL.FTZ R28, R28, UR6 ;  /* 0x000000061c1c7c20 */ /* 0x000fe20008410000 */
[C---:B------:R-:W-:Y:S01]  /*d210*/  VIADD R29, R217.reuse, 0xffffff61 ;  /* 0xffffff61d91d7836 */ /* 0x040fe20000000000 */
[C---:B------:R-:W-:Y:S01]  /*d220*/  IADD3 R27, PT, PT, R217.reuse, -0x98, RZ ;  /* 0xffffff68d91b7810 */ /* 0x040fe20007ffe0ff */
[----:B------:R-:W-:Y:S01]  /*d230*/  VIADD R19, R217, 0xffffff69 ;  /* 0xffffff69d9137836 */ /* 0x000fe20000000000 */
[-C--:B------:R-:W-:Y:S01]  /*d240*/  ISETP.GE.AND P2, PT, R25, R34.reuse, PT ;  /* 0x000000221900720c */ /* 0x080fe20003f46270 */
[----:B------:R-:W5:Y:S01]  /*d250*/  MUFU.TANH R242, R164 ;  /* 0x000000a400f27308 */ /* 0x000f620000002400 */
[-C--:B------:R-:W-:Y:S01]  /*d260*/  ISETP.GE.AND P0, PT, R29, R34.reuse, PT ;  /* 0x000000221d00720c */ /* 0x080fe20003f06270 */
[----:B------:R-:W-:Y:S01]  /*d270*/  FMUL.FTZ R30, R30, UR6 ;  /* 0x000000061e1e7c20 */ /* 0x000fe20008410000 */
[-C--:B------:R-:W-:Y:S01]  /*d280*/  ISETP.GE.AND P5, PT, R27, R34.reuse, PT ;  /* 0x000000221b00720c */ /* 0x080fe20003fa6270 */
[----:B------:R-:W-:Y:S01]  /*d290*/  HMMA.16816.F32.BF16 R168, R12, R20, R168 ;  /* 0x000000140ca8723c */ /* 0x000fe200000418a8 */
[----:B------:R-:W-:Y:S01]  /*d2a0*/  ISETP.GE.AND P4, PT, R19, R34, PT ;  /* 0x000000221300720c */ /* 0x000fe20003f86270 */
[----:B------:R-:W-:Y:S01]  /*d2b0*/  FMUL.FTZ R31, R31, UR6 ;  /* 0x000000061f1f7c20 */ /* 0x000fe20008410000 */
[----:B----4-:R-:W-:Y:S01]  /*d2c0*/  FSEL R186, R186, -INF , !P0 ;  /* 0xff800000baba7808 */ /* 0x010fe20004000000 */
[----:B------:R-:W4:Y:S01]  /*d2d0*/  MUFU.TANH R238, R28 ;  /* 0x0000001c00ee7308 */ /* 0x000f220000002400 */
[----:B-1----:R-:W-:-:S02]  /*d2e0*/  FSEL R240, R240, -INF , !P2 ;  /* 0xff800000f0f07808 */ /* 0x002fc40005000000 */
[----:B------:R-:W-:Y:S01]  /*d2f0*/  ISETP.NE.AND P2, PT, R5, 0x5, PT ;  /* 0x000000050500780c */ /* 0x000fe20003f45270 */
[----:B------:R-:W-:Y:S01]  /*d300*/  HMMA.16816.F32.BF16 R196, R12, R22, R196 ;  /* 0x000000160cc4723c */ /* 0x000fe200000418c4 */
[C---:B------:R-:W-:Y:S01]  /*d310*/  IADD3 R21, PT, PT, R217.reuse, -0x88, RZ ;  /* 0xffffff78d9157810 */ /* 0x040fe20007ffe0ff */
[----:B------:R-:W-:Y:S01]  /*d320*/  VIADD R217, R217, 0xffffff79 ;  /* 0xffffff79d9d97836 */ /* 0x000fe20000000000 */
[----:B--2---:R-:W-:Y:S01]  /*d330*/  FSEL R20, R11, -INF , !P5 ;  /* 0xff8000000b147808 */ /* 0x004fe20006800000 */
[----:B------:R-:W1:Y:S01]  /*d340*/  MUFU.TANH R207, R207 ;  /* 0x000000cf00cf7308 */ /* 0x000e620000002400 */
[----:B---3--:R-:W-:Y:S02]  /*d350*/  FSEL R14, R173, -INF , !P4 ;  /* 0xff800000ad0e7808 */ /* 0x008fe40006000000 */
[----:B------:R-:W-:Y:S02]  /*d360*/  FMNMX3.FTZ R11, R214, R184, R186, !PT ;  /* 0x000000b8d60b7276 */ /* 0x000fe400078100ba */
[----:B------:R-:W-:-:S02]  /*d370*/  ISETP.GE.AND P1, PT, R21, R34, PT ;  /* 0x000000221500720c */ /* 0x000fc40003f26270 */
[----:B------:R-:W-:Y:S01]  /*d380*/  ISETP.GE.AND P0, PT, R217, R34, PT ;  /* 0x00000022d900720c */ /* 0x000fe20003f06270 */
[----:B------:R-:W2:Y:S01]  /*d390*/  MUFU.TANH R10, R10 ;  /* 0x0000000a000a7308 */ /* 0x000ea20000002400 */
[----:B-----5:R-:W-:Y:S02]  /*d3a0*/  FSEL R242, R242, -INF , !P3 ;  /* 0xff800000f2f27808 */ /* 0x020fe40005800000 */
[----:B------:R-:W-:Y:S02]  /*d3b0*/  FMNMX3.FTZ R11, R11, R20, R14, !PT ;  /* 0x000000140b0b7276 */ /* 0x000fe4000781000e */
[----:B----4-:R-:W-:Y:S02]  /*d3c0*/  FSEL R238, R238, -INF , !P1 ;  /* 0xff800000eeee7808 */ /* 0x010fe40004800000 */
[----:B------:R-:W-:Y:S01]  /*d3d0*/  FMNMX3.FTZ R11, R11, R242, R240, !PT ;  /* 0x000000f20b0b7276 */ /* 0x000fe200078100f0 */
[----:B------:R-:W3:Y:S01]  /*d3e0*/  MUFU.TANH R174, R174 ;  /* 0x000000ae00ae7308 */ /* 0x000ee20000002400 */
[----:B-1----:R-:W-:-:S04]  /*d3f0*/  FSEL R207, R207, -INF , !P0 ;  /* 0xff800000cfcf7808 */ /* 0x002fc80004000000 */
[----:B------:R-:W-:-:S03]  /*d400*/  FMNMX3.FTZ R11, R11, R238, R207, !PT ;  /* 0x000000ee0b0b7276 */ /* 0x000fc600078100cf */
[----:B------:R1:W4:Y:S08]  /*d410*/  MUFU.TANH R16, R179 ;  /* 0x000000b300107308 */ /* 0x0003300000002400 */
        /* <DEDUP_REMOVED lines=8> */
[C---:B-1----:R-:W-:Y:S01]  /*d4a0*/  LEA R166, P1, R22.reuse, R231, 0x6 ;  /* 0x000000e716a67211 */ /* 0x042fe200078230ff */
        /* <DEDUP_REMOVED lines=15> */
.L_x_1181:
[----:B------:R-:W3:Y:S01]  /*d5a0*/  SHFL.BFLY PT, R22, R11, 0x2, 0x1f ;  /* 0x0c401f000b167f89 */ /* 0x000ee200000e0000 */
[----:B------:R-:W4:Y:S01]  /*d5b0*/  MUFU.TANH R200, R31 ;  /* 0x0000001f00c87308 */ /* 0x000f220000002400 */
[-C--:B------:R-:W-:Y:S01]  /*d5c0*/  ISETP.GE.AND P1, PT, R165, R2.reuse, PT ;  /* 0x00000002a500720c */ /* 0x080fe20003f26270 */
[----:B------:R-:W-:Y:S01]  /*d5d0*/  FMUL.FTZ R168, R168, UR6 ;  /* 0x00000006a8a87c20 */ /* 0x000fe20008410000 */
[-C--:B------:R-:W-:Y:S01]  /*d5e0*/  ISETP.GE.AND P0, PT, R29, R2.reuse, PT ;  /* 0x000000021d00720c */ /* 0x080fe20003f06270 */
[----:B------:R-:W-:Y:S01]  /*d5f0*/  FMUL.FTZ R169, R169, UR6 ;  /* 0x00000006a9a97c20 */ /* 0x000fe20008410000 */
[-C--:B------:R-:W-:Y:S01]  /*d600*/  ISETP.GE.AND P5, PT, R27, R2.reuse, PT ;  /* 0x000000021b00720c */ /* 0x080fe20003fa6270 */
[----:B------:R-:W-:Y:S01]  /*d610*/  FMUL.FTZ R189, R196, UR6 ;  /* 0x00000006c4bd7c20 */ /* 0x000fe20008410000 */
[-C--:B------:R-:W-:Y:S01]  /*d620*/  ISETP.GE.AND P4, PT, R19, R2.reuse, PT ;  /* 0x000000021300720c */ /* 0x080fe20003f86270 */
[----:B------:R-:W5:Y:S01]  /*d630*/  MUFU.TANH R193, R168 ;  /* 0x000000a800c17308 */ /* 0x000f620000002400 */
[----:B------:R-:W-:Y:S01]  /*d640*/  FSEL R18, R187, -INF , !P1 ;  /* 0xff800000bb127808 */ /* 0x000fe20004800000 */
[----:B------:R-:W-:Y:S01]  /*d650*/  FMUL.FTZ R170, R170, UR6 ;  /* 0x00000006aaaa7c20 */ /* 0x000fe20008410000 */
[----:B------:R-:W-:Y:S01]  /*d660*/  FSEL R12, R188, -INF , !P0 ;  /* 0xff800000bc0c7808 */ /* 0x000fe20004000000 */
[----:B------:R-:W-:Y:S01]  /*d670*/  FMUL.FTZ R171, R171, UR6 ;  /* 0x00000006abab7c20 */ /* 0x000fe20008410000 */
[-C--:B------:R-:W-:Y:S01]  /*d680*/  ISETP.GE.AND P3, PT, R17, R2.reuse, PT ;  /* 0x000000021100720c */ /* 0x080fe20003f66270 */
[----:B------:R-:W-:Y:S01]  /*d690*/  FMUL.FTZ R198, R198, UR6 ;  /* 0x00000006c6c67c20 */ /* 0x000fe20008410000 */
[----:B------:R-:W-:Y:S01]  /*d6a0*/  ISETP.GE.AND P2, PT, R25, R2, PT ;  /* 0x000000021900720c */ /* 0x000fe20003f46270 */
[----:B------:R-:W5:Y:S01]  /*d6b0*/  MUFU.TANH R190, R169 ;  /* 0x000000a900be7308 */ /* 0x000f620000002400 */
[----:B------:R-:W-:Y:S01]  /*d6c0*/  FSEL R174, R174, -INF , !P5 ;  /* 0xff800000aeae7808 */ /* 0x000fe20006800000 */
[----:B------:R-:W-:Y:S01]  /*d6d0*/  FMUL.FTZ R199, R199, UR6 ;  /* 0x00000006c7c77c20 */ /* 0x000fe20008410000 */
[----:B------:R-:W-:-:S02]  /*d6e0*/  FSEL R16, R16, -INF , !P4 ;  /* 0xff80000010107808 */ /* 0x000fc40006000000 */
[----:B------:R-:W-:Y:S02]  /*d6f0*/  FMNMX3.FTZ R13, R213, R18, R12, !PT ;  /* 0x00000012d50d7276 */ /* 0x000fe4000781000c */
[----:B---3--:R-:W-:Y:S01]  /*d700*/  FMNMX.FTZ R11, R11, R22, !PT ;  /* 0x000000160b0b7209 */ /* 0x008fe20007810000 */
[----:B------:R-:W3:Y:S01]  /*d710*/  MUFU.TANH R189, R189 ;  /* 0x000000bd00bd7308 */ /* 0x000ee20000002400 */
[-C--:B------:R-:W-:Y:S02]  /*d720*/  ISETP.GE.AND P1, PT, R21, R2.reuse, PT ;  /* 0x000000021500720c */ /* 0x080fe40003f26270 */
[----:B------:R-:W-:Y:S01]  /*d730*/  ISETP.GE.AND P0, PT, R217, R2, PT ;  /* 0x00000002d900720c */ /* 0x000fe20003f06270 */
[----:B-12---:R-:W1:Y:S01]  /*d740*/  SHFL.BFLY PT, R166, R11, 0x1, 0x1f ;  /* 0x0c201f000ba67f89 */ /* 0x006e6200000e0000 */
[----:B------:R-:W-:Y:S01]  /*d750*/  FSEL R210, R210, -INF , !P3 ;  /* 0xff800000d2d27808 */ /* 0x000fe20005800000 */
[----:B------:R-:W-:Y:S01]  /*d760*/  FMUL.FTZ R2, R197, UR6 ;  /* 0x00000006c5027c20 */ /* 0x000fe20008410000 */
[----:B------:R-:W-:Y:S01]  /*d770*/  FSEL R208, R208, -INF , !P2 ;  /* 0xff800000d0d07808 */ /* 0x000fe20005000000 */
[----:B------:R-:W-:Y:S01]  /*d780*/  MUFU.TANH R188, R170 ;  /* 0x000000aa00bc7308 */ /* 0x000fe20000002400 */
[----:B------:R-:W-:-:S02]  /*d790*/  FMNMX3.FTZ R13, R13, R174, R16, !PT ;  /* 0x000000ae0d0d7276 */ /* 0x000fc40007810010 */
[----:B------:R-:W-:Y:S02]  /*d7a0*/  FSEL R204, R204, -INF , !P1 ;  /* 0xff800000cccc7808 */ /* 0x000fe40004800000 */
[----:B----4-:R-:W-:Y:S02]  /*d7b0*/  FSEL R200, R200, -INF , !P0 ;  /* 0xff800000c8c87808 */ /* 0x010fe40004000000 */
[----:B------:R-:W-:Y:S01]  /*d7c0*/  FMNMX3.FTZ R13, R13, R210, R208, !PT ;  /* 0x000000d20d0d7276 */ /* 0x000fe200078100d0 */
[----:B------:R-:W2:Y:S01]  /*d7d0*/  MUFU.TANH R2, R2 ;  /* 0x0000000200027308 */ /* 0x000ea20000002400 */
[----:B------:R-:W-:Y:S02]  /*d7e0*/  ISETP.GE.AND P2, PT, R165, R216, PT ;  /* 0x000000d8a500720c */ /* 0x000fe40003f46270 */
[----:B------:R-:W-:Y:S02]  /*d7f0*/  FMNMX3.FTZ R22, R13, R204, R200, !PT ;  /* 0x000000cc0d167276 */ /* 0x000fe400078100c8 */
[----:B------:R-:W-:-:S02]  /*d800*/  ISETP.GE.AND P1, PT, R29, R216, PT ;  /* 0x000000d81d00720c */ /* 0x000fc40003f26270 */
[----:B------:R-:W-:Y:S01]  /*d810*/  FSEL R215, R0, -INF , !P2 ;  /* 0xff80000000d77808 */ /* 0x000fe20005000000 */
[----:B------:R-:W4:Y:S01]  /*d820*/  SHFL.BFLY PT, R13, R22, 0x2, 0x1f ;  /* 0x0c401f00160d7f89 */ /* 0x000f2200000e0000 */
[-C--:B------:R-:W-:Y:S01]  /*d830*/  ISETP.GE.AND P5, PT, R27, R216.reuse, PT ;  /* 0x000000d81b00720c */ /* 0x080fe20003fa6270 */
[----:B------:R3:W2:Y:S01]  /*d840*/  MUFU.TANH R187, R171 ;  /* 0x000000ab00bb7308 */ /* 0x0006a20000002400 */
[----:B------:R-:W-:Y:S02]  /*d850*/  ISETP.GE.AND P2, PT, R19, R216, PT ;  /* 0x000000d81300720c */ /* 0x000fe40003f46270 */
[----:B-1----:R-:W-:Y:S02]  /*d860*/  FMNMX.FTZ R166, R11, R166, !PT ;  /* 0x000000a60ba67209 */ /* 0x002fe40007810000 */
[----:B------:R-:W-:Y:S02]  /*d870*/  FSEL R195, R9, -INF , !P1 ;  /* 0xff80000009c37808 */ /* 0x000fe40004800000 */
[C---:B------:R-:W-:Y:S01]  /*d880*/  FSETP.NEU.FTZ.AND P1, PT, R166.reuse, -INF , PT ;  /* 0xff800000a600780b */ /* 0x040fe20003f3d000 */
[----:B------:R-:W-:Y:S01]  /*d890*/  FMUL.FTZ R209, R166, UR4 ;  /* 0x00000004a6d17c20 */ /* 0x000fe20008410000 */
[----:B------:R-:W-:Y:S01]  /*d8a0*/  FSEL R197, R172, -INF , !P5 ;  /* 0xff800000acc57808 */ /* 0x000fe20006800000 */
[----:B------:R-:W1:Y:S01]  /*d8b0*/  MUFU.TANH R11, R198 ;  /* 0x000000c6000b7308 */ /* 0x000e620000002400 */
[----:B------:R-:W-:-:S02]  /*d8c0*/  FSEL R211, R10, -INF , !P2 ;  /* 0xff8000000ad37808 */ /* 0x000fc40005000000 */
[-C--:B------:R-:W-:Y:S02]  /*d8d0*/  ISETP.GE.AND P5, PT, R17, R216.reuse, PT ;  /* 0x000000d81100720c */ /* 0x080fe40003fa6270 */
[-C--:B------:R-:W-:Y:S02]  /*d8e0*/  ISETP.GE.AND P2, PT, R25, R216.reuse, PT ;  /* 0x000000d81900720c */ /* 0x080fe40003f46270 */
[----:B------:R-:W-:Y:S01]  /*d8f0*/  FSEL R209, R209, RZ, P1 ;  /* 0x000000ffd1d17208 */ /* 0x000fe20000800000 */
[----:B------:R-:W1:Y:S01]  /*d900*/  MUFU.TANH R9, R199 ;  /* 0x000000c700097308 */ /* 0x000e620000002400 */
[----:B-----5:R-:W-:Y:S02]  /*d910*/  FSEL R193, R193, -INF , !P5 ;  /* 0xff800000c1c17808 */ /* 0x020fe40006800000 */
[----:B------:R-:W-:Y:S01]  /*d920*/  FSEL R190, R190, -INF , !P2 ;  /* 0xff800000bebe7808 */ /* 0x000fe20005000000 */
[--C-:B------:R-:W-:Y:S01]  /*d930*/  FFMA.FTZ R0, R184, UR4, -R209.reuse ;  /* 0x00000004b8007c23 */ /* 0x100fe200080108d1 */
[-C--:B------:R-:W-:Y:S01]  /*d940*/  ISETP.GE.AND P5, PT, R21, R216.reuse, PT ;  /* 0x000000d81500720c */ /* 0x080fe20003fa6270 */
[--C-:B---3--:R-:W-:Y:S01]  /*d950*/  FFMA.FTZ R171, R186, UR4, -R209.reuse ;  /* 0x00000004baab7c23 */ /* 0x108fe200080108d1 */
[----:B------:R-:W-:Y:S01]  /*d960*/  ISETP.GE.AND P2, PT, R217, R216, PT ;  /* 0x000000d8d900720c */ /* 0x000fe20003f46270 */
[----:B------:R-:W-:Y:S01]  /*d970*/  FFMA.FTZ R169, R20, UR4, -R209 ;  /* 0x0000000414a97c23 */ /* 0x000fe200080108d1 */
[-C--:B------:R-:W-:Y:S01]  /*d980*/  ISETP.GE.AND P4, PT, R165, R35.reuse, PT ;  /* 0x00000023a500720c */ /* 0x080fe20003f86270 */
[----:B------:R-:W-:Y:S01]  /*d990*/  MUFU.EX2 R0, R0 ;  /* 0x0000000000007308 */ /* 0x000fe20000000800 */
[----:B------:R-:W-:-:S02]  /*d9a0*/  ISETP.GE.AND P0, PT, R29, R35, PT ;  /* 0x000000231d00720c */ /* 0x000fc40003f06270 */
[----:B----4-:R-:W-:Y:S02]  /*d9b0*/  FMNMX.FTZ R165, R22, R13, !PT ;  /* 0x0000000d16a57209 */ /* 0x010fe40007810000 */
[----:B------:R-:W-:Y:S02]  /*d9c0*/  FMNMX3.FTZ R10, R212, R215, R195, !PT ;  /* 0x000000d7d40a7276 */ /* 0x000fe400078100c3 */
[----:B------:R-:W-:Y:S01]  /*d9d0*/  FSEL R189, R189, -INF , !P5 ;  /* 0xff800000bdbd7808 */ /* 0x000fe20006800000 */
[----:B------:R-:W3:Y:S01]  /*d9e0*/  SHFL.BFLY PT, R22, R165, 0x1, 0x1f ;  /* 0x0c201f00a5167f89 */ /* 0x000ee200000e0000 */
[----:B--2---:R-:W-:Y:S01]  /*d9f0*/  FSEL R184, R2, -INF , !P2 ;  /* 0xff80000002b87808 */ /* 0x004fe20005000000 */
[----:B------:R-:W-:Y:S01]  /*da00*/  FFMA.FTZ R2, R14, UR4, -R209 ;  /* 0x000000040e027c23 */ /* 0x000fe200080108d1 */
[-C--:B------:R-:W-:Y:S01]  /*da10*/  ISETP.GE.AND P2, PT, R19, R35.reuse, PT ;  /* 0x000000231300720c */ /* 0x080fe20003f46270 */
[----:B------:R-:W2:Y:S01]  /*da20*/  MUFU.EX2 R171, R171 ;  /* 0x000000ab00ab7308 */ /* 0x000ea20000000800 */
[----:B------:R-:W-:-:S02]  /*da30*/  ISETP.GE.AND P5, PT, R17, R35, PT ;  /* 0x000000231100720c */ /* 0x000fc40003fa6270 */
[----:B------:R-:W-:Y:S02]  /*da40*/  ISETP.GE.AND P3, PT, R27, R35, PT ;  /* 0x000000231b00720c */ /* 0x000fe40003f66270 */
[----:B------:R-:W-:Y:S02]  /*da50*/  FSEL R19, R8, -INF , !P4 ;  /* 0xff80000008137808 */ /* 0x000fe40006000000 */
[----:B------:R-:W-:Y:S01]  /*da60*/  FSEL R17, R185, -INF , !P0 ;  /* 0xff800000b9117808 */ /* 0x000fe20004000000 */
[----:B------:R-:W-:Y:S01]  /*da70*/  MUFU.EX2 R169, R169 ;  /* 0x000000a900a97308 */ /* 0x000fe20000000800 */
[----:B------:R-:W-:Y:S02]  /*da80*/  FMNMX3.FTZ R10, R10, R197, R211, !PT ;  /* 0x000000c50a0a7276 */ /* 0x000fe400078100d3 */
[----:B------:R-:W-:Y:S02]  /*da90*/  ISETP.GE.AND P4, PT, R25, R35, PT ;  /* 0x000000231900720c */ /* 0x000fe40003f86270 */
[----:B------:R-:W-:Y:S01]  /*daa0*/  FSEL R203, R203, -INF , !P3 ;  /* 0xff800000cbcb7808 */ /* 0x000fe20005800000 */
[----:B------:R-:W-:Y:S01]  /*dab0*/  LDSM.16.MT88.4 R24, [R218] ;  /* 0x00000000da18783b */ /* 0x000fe20000004200 */
[----:B------:R-:W-:Y:S01]  /*dac0*/  FSEL R201, R201, -INF , !P2 ;  /* 0xff800000c9c97808 */ /* 0x000fe20005000000 */
[----:B------:R-:W4:Y:S01]  /*dad0*/  MUFU.EX2 R2, R2 ;  /* 0x0000000200027308 */ /* 0x000f220000000800 */
[----:B------:R-:W-:-:S02]  /*dae0*/  FMNMX3.FTZ R8, R3, R19, R17, !PT ;  /* 0x0000001303087276 */ /* 0x000fc40007810011 */
[----:B------:R-:W-:Y:S02]  /*daf0*/  FMNMX3.FTZ R10, R10, R193, R190, !PT ;  /* 0x000000c10a0a7276 */ /* 0x000fe400078100be */
[-C--:B------:R-:W-:Y:S02]  /*db00*/  ISETP.GE.AND P3, PT, R21, R35.reuse, PT ;  /* 0x000000231500720c */ /* 0x080fe40003f66270 */
[----:B------:R-:W-:Y:S02]  /*db10*/  ISETP.GE.AND P2, PT, R217, R35, PT ;  /* 0x00000023d900720c */ /* 0x000fe40003f46270 */
[----:B------:R-:W-:Y:S01]  /*db20*/  FSEL R188, R188, -INF , !P5 ;  /* 0xff800000bcbc7808 */ /* 0x000fe20006800000 */
[----:B------:R-:W-:Y:S01]  /*db30*/  LDSM.16.MT88.4 R32, [R219+0xa000] ;  /* 0x00a00000db20783b */ /* 0x000fe20000004200 */
[----:B------:R-:W-:Y:S02]  /*db40*/  FSEL R187, R187, -INF , !P4 ;  /* 0xff800000bbbb7808 */ /* 0x000fe40006000000 */
[----:B------:R-:W-:-:S02]  /*db50*/  FMNMX3.FTZ R8, R8, R203, R201, !PT ;  /* 0x000000cb08087276 */ /* 0x000fc400078100c9 */
[----:B------:R-:W-:Y:S02]  /*db60*/  FMNMX3.FTZ R10, R10, R189, R184, !PT ;  /* 0x000000bd0a0a7276 */ /* 0x000fe400078100b8 */
[----:B-1----:R-:W-:Y:S02]  /*db70*/  FSEL R186, R11, -INF , !P3 ;  /* 0xff8000000bba7808 */ /* 0x002fe40005800000 */
[----:B------:R-:W-:Y:S01]  /*db80*/  FSEL R185, R9, -INF , !P2 ;  /* 0xff80000009b97808 */ /* 0x000fe20005000000 */
[----:B------:R-:W1:Y:S01]  /*db90*/  SHFL.BFLY PT, R13, R10, 0x2, 0x1f ;  /* 0x0c401f000a0d7f89 */ /* 0x000e6200000e0000 */
[----:B------:R-:W-:Y:S02]  /*dba0*/  FMNMX3.FTZ R8, R8, R188, R187, !PT ;  /* 0x000000bc08087276 */ /* 0x000fe400078100bb */
[----:B---3--:R-:W-:Y:S02]  /*dbb0*/  FMNMX.FTZ R165, R165, R22, !PT ;  /* 0x00000016a5a57209 */ /* 0x008fe40007810000 */
[----:B------:R-:W-:Y:S01]  /*dbc0*/  FMNMX3.FTZ R8, R8, R186, R185, !PT ;  /* 0x000000ba08087276 */ /* 0x000fe200078100b9 */
[----:B------:R-:W-:Y:S01]  /*dbd0*/  LDSM.16.MT88.4 R20, [R222+0xb000] ;  /* 0x00b00000de14783b */ /* 0x000fe20000004200 */
[C---:B------:R-:W-:Y:S01]  /*dbe0*/  FSETP.NEU.FTZ.AND P0, PT, R165.reuse, -INF , PT ;  /* 0xff800000a500780b */ /* 0x040fe20003f1d000 */
[C---:B------:R-:W-:Y:S01]  /*dbf0*/  FMUL.FTZ R199, R165.reuse, UR4 ;  /* 0x00000004a5c77c20 */ /* 0x040fe20008410000 */
[----:B------:R-:W-:Y:S01]  /*dc00*/  FSEL R11, R166, RZ, P1 ;  /* 0x000000ffa60b7208 */ /* 0x000fe20000800000 */
[----:B------:R-:W3:Y:S01]  /*dc10*/  SHFL.BFLY PT, R9, R8, 0x2, 0x1f ;  /* 0x0c401f0008097f89 */ /* 0x000ee200000e0000 */
[----:B------:R-:W-:-:S02]  /*dc20*/  FSEL R14, R165, RZ, P0 ;  /* 0x000000ffa50e7208 */ /* 0x000fc40000000000 */
[----:B------:R-:W-:Y:S02]  /*dc30*/  FSEL R199, R199, RZ, P0 ;  /* 0x000000ffc7c77208 */ /* 0x000fe40000000000 */
[----:B------:R-:W-:Y:S01]  /*dc40*/  IADD3 R191, PT, PT, R222, 0xa040, RZ ;  /* 0x0000a040debf7810 */ /* 0x000fe20007ffe0ff */
[----:B------:R-:W-:Y:S01]  /*dc50*/  FADD.FTZ R14, R213, -R14 ;  /* 0x8000000ed50e7221 */ /* 0x000fe20000010000 */
[----:B------:R-:W-:Y:S01]  /*dc60*/  @P6 IADD3 R191, PT, PT, R235, -0x40, RZ ;  /* 0xffffffc0ebbf6810 */ /* 0x000fe20007ffe0ff */
[----:B------:R-:W-:Y:S01]  /*dc70*/  FFMA.FTZ R170, R12, UR4, -R199 ;  /* 0x000000040caa7c23 */ /* 0x000fe200080108c7 */
[----:B------:R-:W-:Y:S01]  /*dc80*/  FADD.FTZ R12, R214, -R11 ;  /* 0x8000000bd60c7221 */ /* 0x000fe20000010000 */
[--C-:B------:R-:W-:Y:S01]  /*dc90*/  FFMA.FTZ R181, R16, UR4, -R199.reuse ;  /* 0x0000000410b57c23 */ /* 0x100fe200080108c7 */
[--C-:B------:R-:W-:Y:S01]  /*dca0*/  FFMA.FTZ R180, R18, UR4, -R199.reuse ;  /* 0x0000000412b47c23 */ /* 0x100fe200080108c7 */
[----:B------:R-:W-:Y:S01]  /*dcb0*/  FFMA.FTZ R164, R174, UR4, -R199 ;  /* 0x00000004aea47c23 */ /* 0x000fe200080108c7 */
[----:B------:R-:W-:Y:S01]  /*dcc0*/  FMUL.FTZ R12, R12, UR4 ;  /* 0x000000040c0c7c20 */ /* 0x000fe20008410000 */
[----:B-1----:R-:W-:Y:S01]  /*dcd0*/  FMNMX.FTZ R10, R10, R13, !PT ;  /* 0x0000000d0a0a7209 */ /* 0x002fe20007810000 */
[----:B------:R-:W-:Y:S01]  /*dce0*/  FMUL.FTZ R182, R14, UR4 ;  /* 0x000000040eb67c20 */ /* 0x000fe20008410000 */
[----:B------:R-:W-:Y:S01]  /*dcf0*/  LDSM.16.MT88.4 R172, [R222+0xa000] ;  /* 0x00a00000deac783b */ /* 0x000fe20000004200 */
[----:B------:R1:W5:Y:S01]  /*dd00*/  MUFU.EX2 R183, R12 ;  /* 0x0000000c00b77308 */ /* 0x0003620000000800 */
[----:B--2---:R-:W-:Y:S01]  /*dd10*/  F2FP.BF16.F32.PACK_AB R176, R171, R0 ;  /* 0x00000000abb0723e */ /* 0x004fe200000010ff */
[----:B------:R-:W-:Y:S01]  /*dd20*/  FFMA.FTZ R214, R207, UR4, -R209 ;  /* 0x00000004cfd67c23 */ /* 0x000fe200080108d1 */
[----:B------:R-:W2:Y:S01]  /*dd30*/  SHFL.BFLY PT, R11, R10, 0x1, 0x1f ;  /* 0x0c201f000a0b7f89 */ /* 0x000ea200000e0000 */
[----:B----4-:R-:W-:Y:S01]  /*dd40*/  F2FP.BF16.F32.PACK_AB R178, R2, R169 ;  /* 0x000000a902b2723e */ /* 0x010fe200000010ff */
[--C-:B------:R-:W-:Y:S01]  /*dd50*/  FFMA.FTZ R207, R210, UR4, -R199.reuse ;  /* 0x00000004d2cf7c23 */ /* 0x100fe200080108c7 */
[--C-:B------:R-:W-:Y:S01]  /*dd60*/  FFMA.FTZ R208, R208, UR4, -R199.reuse ;  /* 0x00000004d0d07c23 */ /* 0x100fe200080108c7 */
[----:B---3--:R-:W-:Y:S01]  /*dd70*/  FMNMX.FTZ R8, R8, R9, !PT ;  /* 0x0000000908087209 */ /* 0x008fe20007810000 */
[----:B------:R-:W-:Y:S01]  /*dd80*/  LDSM.16.MT88.4 R28, [R191] ;  /* 0x00000000bf1c783b */ /* 0x000fe20000004200 */
[----:B------:R-:W-:Y:S01]  /*dd90*/  MUFU.EX2 R180, R180 ;  /* 0x000000b400b47308 */ /* 0x000fe20000000800 */
[----:B------:R-:W-:Y:S01]  /*dda0*/  FFMA.FTZ R204, R204, UR4, -R199 ;  /* 0x00000004cccc7c23 */ /* 0x000fe200080108c7 */
[----:B------:R-:W-:Y:S01]  /*ddb0*/  FFMA.FTZ R213, R238, UR4, -R209 ;  /* 0x00000004eed57c23 */ /* 0x000fe200080108d1 */
[----:B------:R-:W3:Y:S01]  /*ddc0*/  SHFL.BFLY PT, R167, R8, 0x1, 0x1f ;  /* 0x0c201f0008a77f89 */ /* 0x000ee200000e0000 */
[----:B------:R-:W-:Y:S01]  /*ddd0*/  FFMA.FTZ R199, R200, UR4, -R199 ;  /* 0x00000004c8c77c23 */ /* 0x000fe200080108c7 */
[----:B------:R-:W-:-:S02]  /*dde0*/  IADD3 R238, PT, PT, R5, -0x6, RZ ;  /* 0xfffffffa05ee7810 */ /* 0x000fc40007ffe0ff */
[----:B-1----:R-:W1:Y:S01]  /*ddf0*/  LDSM.16.MT88.4 R12, [R219+0xb000] ;  /* 0x00b00000db0c783b */ /* 0x002e620000004200 */
[----:B------:R-:W4:Y:S01]  /*de00*/  MUFU.EX2 R170, R170 ;  /* 0x000000aa00aa7308 */ /* 0x000f220000000800 */
[-C--:B-----5:R-:W-:Y:S01]  /*de10*/  FMUL.FTZ R156, R156, R183.reuse ;  /* 0x000000b79c9c7220 */ /* 0x0a0fe20000410000 */
[-C--:B------:R-:W-:Y:S01]  /*de20*/  FMUL.FTZ R157, R157, R183.reuse ;  /* 0x000000b79d9d7220 */ /* 0x080fe20000410000 */
[-C--:B------:R-:W-:Y:S01]  /*de30*/  FMUL.FTZ R152, R152, R183.reuse ;  /* 0x000000b798987220 */ /* 0x080fe20000410000 */
[-C--:B------:R-:W-:Y:S01]  /*de40*/  FMUL.FTZ R153, R153, R183.reuse ;  /* 0x000000b799997220 */ /* 0x080fe20000410000 */
[-C--:B------:R-:W-:Y:S01]  /*de50*/  FMUL.FTZ R140, R140, R183.reuse ;  /* 0x000000b78c8c7220 */ /* 0x080fe20000410000 */
[-C--:B------:R-:W-:Y:S01]  /*de60*/  FMUL.FTZ R141, R141, R183.reuse ;  /* 0x000000b78d8d7220 */ /* 0x080fe20000410000 */
[----:B------:R-:W-:Y:S01]  /*de70*/  FMUL.FTZ R136, R136, R183 ;  /* 0x000000b788887220 */ /* 0x000fe20000410000 */
[----:B------:R-:W-:Y:S01]  /*de80*/  MUFU.EX2 R164, R164 ;  /* 0x000000a400a47308 */ /* 0x000fe20000000800 */
[----:B--2---:R-:W-:Y:S01]  /*de90*/  FMNMX.FTZ R168, R10, R11, !PT ;  /* 0x0000000b0aa87209 */ /* 0x004fe20007810000 */
[-C--:B------:R-:W-:Y:S01]  /*dea0*/  FMUL.FTZ R137, R137, R183.reuse ;  /* 0x000000b789897220 */ /* 0x080fe20000410000 */
[-C--:B------:R-:W-:Y:S01]  /*deb0*/  FMUL.FTZ R40, R40, R183.reuse ;  /* 0x000000b728287220 */ /* 0x080fe20000410000 */
[-C--:B------:R-:W-:Y:S01]  /*dec0*/  FMUL.FTZ R41, R41, R183.reuse ;  /* 0x000000b729297220 */ /* 0x080fe20000410000 */
[C---:B------:R-:W-:Y:S01]  /*ded0*/  FSETP.NEU.FTZ.AND P0, PT, R168.reuse, -INF , PT ;  /* 0xff800000a800780b */ /* 0x040fe20003f1d000 */
[----:B------:R-:W-:Y:S01]  /*dee0*/  FMUL.FTZ R192, R168, UR4 ;  /* 0x00000004a8c07c20 */ /* 0x000fe20008410000 */
[-C--:B------:R-:W-:Y:S01]  /*def0*/  FMUL.FTZ R44, R44, R183.reuse ;  /* 0x000000b72c2c7220 */ /* 0x080fe20000410000 */
[----:B------:R-:W2:Y:S01]  /*df00*/  MUFU.EX2 R181, R181 ;  /* 0x000000b500b57308 */ /* 0x000ea20000000800 */
[----:B------:R-:W-:Y:S01]  /*df10*/  FSEL R205, R168, RZ, P0 ;  /* 0x000000ffa8cd7208 */ /* 0x000fe20000000000 */
[----:B------:R-:W-:Y:S01]  /*df20*/  FMUL.FTZ R45, R45, R183 ;  /* 0x000000b72d2d7220 */ /* 0x000fe20000410000 */
[----:B---3--:R-:W-:Y:S01]  /*df30*/  FMNMX.FTZ R167, R8, R167, !PT ;  /* 0x000000a708a77209 */ /* 0x008fe20007810000 */
[-C--:B------:R-:W-:Y:S01]  /*df40*/  FMUL.FTZ R56, R56, R183.reuse ;  /* 0x000000b738387220 */ /* 0x080fe20000410000 */
[----:B------:R-:W-:Y:S01]  /*df50*/  FSEL R192, R192, RZ, P0 ;  /* 0x000000ffc0c07208 */ /* 0x000fe20000000000 */
[----:B------:R-:W3:Y:S01]  /*df60*/  LDSM.16.MT88.4 R8, [R191+0x1000] ;  /* 0x00100000bf08783b */ /* 0x000ee20000004200 */
[C---:B------:R-:W-:Y:S01]  /*df70*/  FSETP.NEU.FTZ.AND P0, PT, R167.reuse, -INF , PT ;  /* 0xff800000a700780b */ /* 0x040fe20003f1d000 */
[----:B------:R-:W-:Y:S01]  /*df80*/  FMUL.FTZ R196, R167, UR4 ;  /* 0x00000004a7c47c20 */ /* 0x000fe20008410000 */
[----:B------:R-:W-:Y:S01]  /*df90*/  FADD.FTZ R205, R212, -R205 ;  /* 0x800000cdd4cd7221 */ /* 0x000fe20000010000 */
[--C-:B------:R-:W-:Y:S01]  /*dfa0*/  FFMA.FTZ R198, R211, UR4, -R192.reuse ;  /* 0x00000004d3c67c23 */ /* 0x100fe200080108c0 */
[----:B------:R-:W-:Y:S01]  /*dfb0*/  FSEL R16, R167, RZ, P0 ;  /* 0x000000ffa7107208 */ /* 0x000fe20000000000 */
[----:B------:R-:W5:Y:S01]  /*dfc0*/  MUFU.EX2 R182, R182 ;  /* 0x000000b600b67308 */ /* 0x000f620000000800 */
[----:B------:R-:W-:Y:S01]  /*dfd0*/  FSEL R196, R196, RZ, P0 ;  /* 0x000000ffc4c47208 */ /* 0x000fe20000000000 */
[----:B------:R-:W-:Y:S01]  /*dfe0*/  FMUL.FTZ R212, R205, UR4 ;  /* 0x00000004cdd47c20 */ /* 0x000fe20008410000 */
[----:B------:R-:W-:Y:S01]  /*dff0*/  FFMA.FTZ R194, R215, UR4, -R192 ;  /* 0x00000004d7c27c23 */ /* 0x000fe200080108c0 */
[----:B------:R-:W-:Y:S01]  /*e000*/  FADD.FTZ R211, R3, -R16 ;  /* 0x8000001003d37221 */ /* 0x000fe20000010000 */
[----:B------:R-:W-:Y:S01]  /*e010*/  FFMA.FTZ R195, R195, UR4, -R192 ;  /* 0x00000004c3c37c23 */ /* 0x000fe200080108c0 */
[--C-:B------:R-:W-:Y:S01]  /*e020*/  FFMA.FTZ R3, R19, UR4, -R196.reuse ;  /* 0x0000000413037c23 */ /* 0x100fe200080108c4 */
[----:B------:R-:W-:Y:S01]  /*e030*/  FFMA.FTZ R202, R17, UR4, -R196 ;  /* 0x0000000411ca7c23 */ /* 0x000fe200080108c4 */
[----:B------:R-:W-:Y:S01]  /*e040*/  FFMA.FTZ R197, R197, UR4, -R192 ;  /* 0x00000004c5c57c23 */ /* 0x000fe200080108c0 */
[----:B------:R-:W3:Y:S01]  /*e050*/  LDSM.16.MT88.4 R16, [R218+0x1000] ;  /* 0x00100000da10783b */ /* 0x000ee20000004200 */
[--C-:B------:R-:W-:Y:S01]  /*e060*/  FFMA.FTZ R203, R203, UR4, -R196.reuse ;  /* 0x00000004cbcb7c23 */ /* 0x100fe200080108c4 */
[----:B------:R-:W-:Y:S01]  /*e070*/  FFMA.FTZ R206, R201, UR4, -R196 ;  /* 0x00000004c9ce7c23 */ /* 0x000fe200080108c4 */
[----:B------:R-:W-:Y:S01]  /*e080*/  FMUL.FTZ R205, R211, UR4 ;  /* 0x00000004d3cd7c20 */ /* 0x000fe20008410000 */
[----:B------:R-:W-:Y:S01]  /*e090*/  MUFU.EX2 R194, R194 ;  /* 0x000000c200c27308 */ /* 0x000fe20000000800 */
[----:B----4-:R-:W-:Y:S01]  /*e0a0*/  F2FP.BF16.F32.PACK_AB R177, R170, R180 ;  /* 0x000000b4aab1723e */ /* 0x010fe200000010ff */
[-C--:B------:R-:W-:Y:S01]  /*e0b0*/  FMUL.FTZ R57, R57, R183.reuse ;  /* 0x000000b739397220 */ /* 0x080fe20000410000 */
[----:B--2---:R-:W-:Y:S01]  /*e0c0*/  F2FP.BF16.F32.PACK_AB R179, R181, R164 ;  /* 0x000000a4b5b3723e */ /* 0x004fe200000010ff */
[-C--:B-----5:R-:W-:Y:S01]  /*e0d0*/  FMUL.FTZ R158, R158, R182.reuse ;  /* 0x000000b69e9e7220 */ /* 0x0a0fe20000410000 */
        /* <DEDUP_REMOVED lines=57> */
[----:B------:R-:W-:Y:S01]  /*e470*/  FFMA.FTZ R211, R242, UR4, -R209 ;  /* 0x00000004f2d37c23 */ /* 0x000fe200080108d1 */
[--C-:B------:R-:W-:Y:S01]  /*e480*/  FFMA.FTZ R193, R193, UR4, -R192.reuse ;  /* 0x00000004c1c17c23 */ /* 0x100fe200080108c0 */
[----:B------:R-:W2:Y:S01]  /*e490*/  MUFU.EX2 R203, R212 ;  /* 0x000000d400cb7308 */ /* 0x000ea20000000800 */
[--C-:B------:R-:W-:Y:S01]  /*e4a0*/  FFMA.FTZ R190, R190, UR4, -R192.reuse ;  /* 0x00000004bebe7c23 */ /* 0x100fe200080108c0 */
[--C-:B------:R-:W-:Y:S01]  /*e4b0*/  FFMA.FTZ R189, R189, UR4, -R192.reuse ;  /* 0x00000004bdbd7c23 */ /* 0x100fe200080108c0 */
[----:B------:R-:W-:Y:S01]  /*e4c0*/  FFMA.FTZ R184, R184, UR4, -R192 ;  /* 0x00000004b8b87c23 */ /* 0x000fe200080108c0 */
[--C-:B------:R-:W-:Y:S01]  /*e4d0*/  FFMA.FTZ R188, R188, UR4, -R196.reuse ;  /* 0x00000004bcbc7c23 */ /* 0x100fe200080108c4 */
[----:B------:R-:W-:Y:S01]  /*e4e0*/  HMMA.16816.F32.BF16 R152, R176, R174, R152 ;  /* 0x000000aeb098723c */ /* 0x000fe20000041898 */
[--C-:B------:R-:W-:Y:S01]  /*e4f0*/  FFMA.FTZ R187, R187, UR4, -R196.reuse ;  /* 0x00000004bbbb7c23 */ /* 0x100fe200080108c4 */
[--C-:B------:R-:W-:Y:S01]  /*e500*/  FFMA.FTZ R186, R186, UR4, -R196.reuse ;  /* 0x00000004baba7c23 */ /* 0x100fe200080108c4 */
[----:B------:R-:W4:Y:S01]  /*e510*/  MUFU.EX2 R205, R205 ;  /* 0x000000cd00cd7308 */ /* 0x000f220000000800 */
[----:B------:R-:W-:Y:S01]  /*e520*/  FFMA.FTZ R185, R185, UR4, -R196 ;  /* 0x00000004b9b97c23 */ /* 0x000fe200080108c4 */
[----:B------:R-:W-:Y:S01]  /*e530*/  FFMA.FTZ R0, R239, R183, R0 ;  /* 0x000000b7ef007223 */ /* 0x000fe20000010000 */
[----:B------:R-:W-:-:S02]  /*e540*/  FFMA.FTZ R237, R237, R182, R180 ;  /* 0x000000b6eded7223 */ /* 0x000fc400000100b4 */
[C---:B------:R-:W-:Y:S01]  /*e550*/  HMMA.16816.F32.BF16 R140, R176.reuse, R32, R140 ;  /* 0x00000020b08c723c */ /* 0x040fe2000004188c */
[----:B------:R-:W-:Y:S01]  /*e560*/  FADD.FTZ R0, R171, R0 ;  /* 0x00000000ab007221 */ /* 0x000fe20000010000 */
[----:B------:R-:W-:Y:S01]  /*e570*/  FADD.FTZ R237, R170, R237 ;  /* 0x000000edaaed7221 */ /* 0x000fe20000010000 */
[----:B------:R-:W-:Y:S01]  /*e580*/  MUFU.EX2 R211, R211 ;  /* 0x000000d300d37308 */ /* 0x000fe20000000800 */
[-C--:B--2---:R-:W-:Y:S01]  /*e590*/  FMUL.FTZ R160, R160, R203.reuse ;  /* 0x000000cba0a07220 */ /* 0x084fe20000410000 */
[-C--:B------:R-:W-:Y:S01]  /*e5a0*/  FMUL.FTZ R161, R161, R203.reuse ;  /* 0x000000cba1a17220 */ /* 0x080fe20000410000 */
[-C--:B------:R-:W-:Y:S01]  /*e5b0*/  FMUL.FTZ R148, R148, R203.reuse ;  /* 0x000000cb94947220 */ /* 0x080fe20000410000 */
[-C--:B------:R-:W-:Y:S01]  /*e5c0*/  FMUL.FTZ R149, R149, R203.reuse ;  /* 0x000000cb95957220 */ /* 0x080fe20000410000 */
[C---:B------:R-:W-:Y:S01]  /*e5d0*/  HMMA.16816.F32.BF16 R136, R176.reuse, R34, R136 ;  /* 0x00000022b088723c */ /* 0x040fe20000041888 */
[-C--:B------:R-:W-:Y:S01]  /*e5e0*/  FMUL.FTZ R144, R144, R203.reuse ;  /* 0x000000cb90907220 */ /* 0x080fe20000410000 */
[-C--:B------:R-:W-:Y:S01]  /*e5f0*/  FMUL.FTZ R145, R145, R203.reuse ;  /* 0x000000cb91917220 */ /* 0x080fe20000410000 */
[----:B------:R-:W-:Y:S01]  /*e600*/  FMUL.FTZ R132, R132, R203 ;  /* 0x000000cb84847220 */ /* 0x000fe20000410000 */
[-C--:B----4-:R-:W-:Y:S01]  /*e610*/  FMUL.FTZ R162, R162, R205.reuse ;  /* 0x000000cda2a27220 */ /* 0x090fe20000410000 */
[-C--:B------:R-:W-:Y:S01]  /*e620*/  FMUL.FTZ R163, R163, R205.reuse ;  /* 0x000000cda3a37220 */ /* 0x080fe20000410000 */
[-C--:B------:R-:W-:Y:S01]  /*e630*/  FMUL.FTZ R150, R150, R205.reuse ;  /* 0x000000cd96967220 */ /* 0x080fe20000410000 */
[-C--:B------:R-:W-:Y:S01]  /*e640*/  FMUL.FTZ R151, R151, R205.reuse ;  /* 0x000000cd97977220 */ /* 0x080fe20000410000 */
[C---:B------:R-:W-:Y:S01]  /*e650*/  HMMA.16816.F32.BF16 R40, R176.reuse, R28, R40 ;  /* 0x0000001cb028723c */ /* 0x040fe20000041828 */
[-C--:B------:R-:W-:Y:S01]  /*e660*/  FMUL.FTZ R146, R146, R205.reuse ;  /* 0x000000cd92927220 */ /* 0x080fe20000410000 */
[----:B------:R-:W-:Y:S01]  /*e670*/  FMUL.FTZ R147, R147, R205 ;  /* 0x000000cd93937220 */ /* 0x000fe20000410000 */
        /* <DEDUP_REMOVED lines=45> */
[C---:B-1----:R-:W-:Y:S01]  /*e950*/  HMMA.16816.F32.BF16 R88, R176.reuse, R12, R88 ;  /* 0x0000000cb058723c */ /* 0x042fe20000041858 */
        /* <DEDUP_REMOVED lines=12> */
[----:B------:R-:W-:Y:S01]  /*ea20*/  FFMA.FTZ R212, R240, UR4, -R209 ;  /* 0x00000004f0d47c23 */ /* 0x000fe200080108d1 */
[----:B------:R-:W-:Y:S01]  /*ea30*/  MUFU.EX2 R213, R213 ;  /* 0x000000d500d57308 */ /* 0x000fe20000000800 */
[----:B------:R-:W-:Y:S01]  /*ea40*/  FADD.FTZ R169, R169, R0 ;  /* 0x00000000a9a97221 */ /* 0x000fe20000010000 */
[----:B---3--:R-:W-:Y:S01]  /*ea50*/  HMMA.16816.F32.BF16 R104, R176, R8, R104 ;  /* 0x00000008b068723c */ /* 0x008fe20000041868 */
[----:B------:R-:W-:-:S02]  /*ea60*/  FADD.FTZ R164, R164, R237 ;  /* 0x000000eda4a47221 */ /* 0x000fc40000010000 */
[----:B------:R-:W-:Y:S02]  /*ea70*/  FADD.FTZ R2, R2, R169 ;  /* 0x000000a902027221 */ /* 0x000fe40000010000 */
[----:B------:R-:W-:Y:S01]  /*ea80*/  FADD.FTZ R164, R181, R164 ;  /* 0x000000a4b5a47221 */ /* 0x000fe20000010000 */
[----:B------:R-:W1:Y:S02]  /*ea90*/  MUFU.EX2 R212, R212 ;  /* 0x000000d400d47308 */ /* 0x000e640000000800 */
[C---:B------:R-:W-:Y:S06]  /*eaa0*/  HMMA.16816.F32.BF16 R108, R176.reuse, R10, R108 ;  /* 0x0000000ab06c723c */ /* 0x040fec000004186c */
[----:B------:R-:W-:Y:S02]  /*eab0*/  MUFU.EX2 R214, R214 ;  /* 0x000000d600d67308 */ /* 0x000fe40000000800 */
[C---:B------:R-:W-:Y:S06]  /*eac0*/  HMMA.16816.F32.BF16 R120, R176.reuse, R16, R120 ;  /* 0x00000010b078723c */ /* 0x040fec0000041878 */
[----:B------:R-:W-:Y:S02]  /*ead0*/  MUFU.EX2 R207, R207 ;  /* 0x000000cf00cf7308 */ /* 0x000fe40000000800 */
[----:B------:R-:W-:Y:S01]  /*eae0*/  HMMA.16816.F32.BF16 R124, R176, R18, R124 ;  /* 0x00000012b07c723c */ /* 0x000fe2000004187c */
[----:B------:R-:W-:Y:S01]  /*eaf0*/  F2FP.BF16.F32.PACK_AB R176, R195, R194 ;  /* 0x000000c2c3b0723e */ /* 0x000fe200000010ff */
[----:B------:R-:W-:Y:S01]  /*eb00*/  FFMA.FTZ R194, R241, R203, R194 ;  /* 0x000000cbf1c27223 */ /* 0x000fe200000100c2 */
[----:B------:R-:W-:Y:S01]  /*eb10*/  F2FP.BF16.F32.PACK_AB R177, R202, R3 ;  /* 0x00000003cab1723e */ /* 0x000fe200000010ff */
[----:B------:R-:W-:Y:S01]  /*eb20*/  FFMA.FTZ R3, R236, R205, R3 ;  /* 0x000000cdec037223 */ /* 0x000fe20000010003 */
[----:B------:R-:W-:Y:S01]  /*eb30*/  F2FP.BF16.F32.PACK_AB R178, R198, R197 ;  /* 0x000000c5c6b2723e */ /* 0x000fe200000010ff */
[----:B------:R-:W2:Y:S01]  /*eb40*/  MUFU.EX2 R208, R208 ;  /* 0x000000d000d07308 */ /* 0x000ea20000000800 */
[----:B------:R-:W-:Y:S01]  /*eb50*/  F2FP.BF16.F32.PACK_AB R179, R206, R201 ;  /* 0x000000c9ceb3723e */ /* 0x000fe200000010ff */
[----:B------:R-:W-:Y:S01]  /*eb60*/  FADD.FTZ R194, R195, R194 ;  /* 0x000000c2c3c27221 */ /* 0x000fe20000010000 */
[----:B------:R-:W-:-:S03]  /*eb70*/  FADD.FTZ R202, R202, R3 ;  /* 0x00000003caca7221 */ /* 0x000fc60000010000 */
[----:B------:R-:W-:Y:S01]  /*eb80*/  FADD.FTZ R197, R197, R194 ;  /* 0x000000c2c5c57221 */ /* 0x000fe20000010000 */
[----:B------:R-:W-:Y:S01]  /*eb90*/  FADD.FTZ R201, R201, R202 ;  /* 0x000000cac9c97221 */ /* 0x000fe20000010000 */
[----:B------:R-:W-:Y:S01]  /*eba0*/  HMMA.16816.F32.BF16 R160, R176, R172, R160 ;  /* 0x000000acb0a0723c */ /* 0x000fe200000418a0 */
[----:B------:R-:W-:Y:S01]  /*ebb0*/  MUFU.EX2 R204, R204 ;  /* 0x000000cc00cc7308 */ /* 0x000fe20000000800 */
[----:B------:R-:W-:Y:S01]  /*ebc0*/  FADD.FTZ R198, R198, R197 ;  /* 0x000000c5c6c67221 */ /* 0x000fe20000010000 */
[----:B------:R-:W-:-:S05]  /*ebd0*/  FADD.FTZ R201, R206, R201 ;  /* 0x000000c9cec97221 */ /* 0x000fca0000010000 */
[C---:B------:R-:W-:Y:S01]  /*ebe0*/  HMMA.16816.F32.BF16 R148, R176.reuse, R174, R148 ;  /* 0x000000aeb094723c */ /* 0x040fe20000041894 */
[----:B------:R-:W3:Y:S01]  /*ebf0*/  LDSM.16.MT88.4 R172, [R222+0xa800] ;  /* 0x00a80000deac783b */ /* 0x000ee20000004200 */
[----:B------:R-:W4:Y:S06]  /*ec00*/  MUFU.EX2 R199, R199 ;  /* 0x000000c700c77308 */ /* 0x000f2c0000000800 */
[C---:B------:R-:W-:Y:S02]  /*ec10*/  HMMA.16816.F32.BF16 R144, R176.reuse, R32, R144 ;  /* 0x00000020b090723c */ /* 0x040fe40000041890 */
[----:B------:R-:W-:Y:S06]  /*ec20*/  MUFU.EX2 R193, R193 ;  /* 0x000000c100c17308 */ /* 0x000fec0000000800 */
[C---:B------:R-:W-:Y:S01]  /*ec30*/  HMMA.16816.F32.BF16 R132, R176.reuse, R34, R132 ;  /* 0x00000022b084723c */ /* 0x040fe20000041884 */
[----:B------:R-:W5:Y:S01]  /*ec40*/  LDSM.16.MT88.4 R32, [R219+0xa800] ;  /* 0x00a80000db20783b */ /* 0x000f620000004200 */
[----:B------:R-:W5:Y:S06]  /*ec50*/  MUFU.EX2 R190, R190 ;  /* 0x000000be00be7308 */ /* 0x000f6c0000000800 */
[C---:B------:R-:W-:Y:S02]  /*ec60*/  HMMA.16816.F32.BF16 R36, R176.reuse, R28, R36 ;  /* 0x0000001cb024723c */ /* 0x040fe40000041824 */
[----:B------:R-:W-:Y:S06]  /*ec70*/  MUFU.EX2 R189, R189 ;  /* 0x000000bd00bd7308 */ /* 0x000fec0000000800 */
[C---:B------:R-:W-:Y:S01]  /*ec80*/  HMMA.16816.F32.BF16 R48, R176.reuse, R30, R48 ;  /* 0x0000001eb030723c */ /* 0x040fe20000041830 */
[----:B------:R-:W5:Y:S01]  /*ec90*/  LDSM.16.MT88.4 R28, [R191+0x800] ;  /* 0x00080000bf1c783b */ /* 0x000f620000004200 */
[----:B------:R-:W-:Y:S06]  /*eca0*/  MUFU.EX2 R184, R184 ;  /* 0x000000b800b87308 */ /* 0x000fec0000000800 */
        /* <DEDUP_REMOVED lines=9> */
[----:B------:R-:W5:Y:S06]  /*ed40*/  MUFU.EX2 R185, R185 ;  /* 0x000000b900b97308 */ /* 0x000f6c0000000800 */
[C---:B------:R-:W-:Y:S08]  /*ed50*/  HMMA.16816.F32.BF16 R84, R176.reuse, R12, R84 ;  /* 0x0000000cb054723c */ /* 0x040ff00000041854 */
[C---:B------:R-:W-:Y:S01]  /*ed60*/  HMMA.16816.F32.BF16 R96, R176.reuse, R14, R96 ;  /* 0x0000000eb060723c */ /* 0x040fe20000041860 */
[----:B------:R-:W-:Y:S07]  /*ed70*/  LDSM.16.MT88.4 R12, [R218+0x1800] ;  /* 0x00180000da0c783b */ /* 0x000fee0000004200 */
[C---:B------:R-:W-:Y:S08]  /*ed80*/  HMMA.16816.F32.BF16 R100, R176.reuse, R8, R100 ;  /* 0x00000008b064723c */ /* 0x040ff00000041864 */
[C---:B------:R-:W-:Y:S01]  /*ed90*/  HMMA.16816.F32.BF16 R112, R176.reuse, R10, R112 ;  /* 0x0000000ab070723c */ /* 0x040fe20000041870 */
[----:B------:R-:W-:Y:S07]  /*eda0*/  LDSM.16.MT88.4 R8, [R191+0x1800] ;  /* 0x00180000bf08783b */ /* 0x000fee0000004200 */
[C---:B------:R-:W-:Y:S08]  /*edb0*/  HMMA.16816.F32.BF16 R116, R176.reuse, R16, R116 ;  /* 0x00000010b074723c */ /* 0x040ff00000041874 */
[----:B------:R-:W-:Y:S01]  /*edc0*/  HMMA.16816.F32.BF16 R128, R176, R18, R128 ;  /* 0x00000012b080723c */ /* 0x000fe20000041880 */
[----:B------:R-:W5:Y:S01]  /*edd0*/  LDSM.16.MT88.4 R16, [R219+0xb800] ;  /* 0x00b80000db10783b */ /* 0x000f620000004200 */
[----:B-1----:R-:W-:Y:S01]  /*ede0*/  F2FP.BF16.F32.PACK_AB R176, R212, R211 ;  /* 0x000000d3d4b0723e */ /* 0x002fe200000010ff */
[----:B------:R-:W-:Y:S01]  /*edf0*/  FADD.FTZ R211, R211, R2 ;  /* 0x00000002d3d37221 */ /* 0x000fe20000010000 */
[----:B--2---:R-:W-:Y:S01]  /*ee00*/  F2FP.BF16.F32.PACK_AB R177, R208, R207 ;  /* 0x000000cfd0b1723e */ /* 0x004fe200000010ff */
[----:B------:R-:W-:Y:S01]  /*ee10*/  FADD.FTZ R207, R207, R164 ;  /* 0x000000a4cfcf7221 */ /* 0x000fe20000010000 */
[----:B------:R-:W-:Y:S01]  /*ee20*/  F2FP.BF16.F32.PACK_AB R178, R214, R213 ;  /* 0x000000d5d6b2723e */ /* 0x000fe200000010ff */
[----:B------:R-:W-:Y:S01]  /*ee30*/  FADD.FTZ R212, R212, R211 ;  /* 0x000000d3d4d47221 */ /* 0x000fe20000010000 */
[----:B----4-:R-:W-:Y:S01]  /*ee40*/  F2FP.BF16.F32.PACK_AB R179, R199, R204 ;  /* 0x000000ccc7b3723e */ /* 0x010fe200000010ff */
[----:B------:R-:W-:-:S02]  /*ee50*/  FADD.FTZ R207, R208, R207 ;  /* 0x000000cfd0cf7221 */ /* 0x000fc40000010000 */
[----:B------:R-:W-:Y:S02]  /*ee60*/  FADD.FTZ R213, R213, R212 ;  /* 0x000000d4d5d57221 */ /* 0x000fe40000010000 */
[----:B------:R-:W-:Y:S02]  /*ee70*/  FADD.FTZ R204, R204, R207 ;  /* 0x000000cfcccc7221 */ /* 0x000fe40000010000 */
[----:B---3--:R-:W-:Y:S01]  /*ee80*/  HMMA.16816.F32.BF16 R156, R176, R172, R156 ;  /* 0x000000acb09c723c */ /* 0x008fe2000004189c */
[----:B------:R-:W-:Y:S01]  /*ee90*/  FADD.FTZ R239, R214, R213 ;  /* 0x000000d5d6ef7221 */ /* 0x000fe20000010000 */
[----:B------:R-:W-:-:S06]  /*eea0*/  FADD.FTZ R237, R199, R204 ;  /* 0x000000ccc7ed7221 */ /* 0x000fcc0000010000 */
        /* <DEDUP_REMOVED lines=44> */
.L_x_1177:
[----:B------:R-:W-:-:S13]  /*f170*/  ISETP.GE.AND P0, PT, R238, RZ, PT ;  /* 0x000000ffee00720c */ /* 0x000fda0003f06270 */
[----:B------:R-:W-:Y:S05]  /*f180*/  @!P0 BRA `(.L_x_1182) ;  /* 0x0000002400a08947 */ /* 0x000fea0003800000 */
[----:B------:R-:W-:Y:S01]  /*f190*/  IMAD.MOV.U32 R5, RZ, RZ, 0x40 ;  /* 0x00000040ff057424 */ /* 0x000fe200078e00ff */
[C---:B------:R-:W-:Y:S01]  /*f1a0*/  SHF.L.U64.HI R240, R6.reuse, 0x4, R7 ;  /* 0x0000000406f07819 */ /* 0x040fe20000010207 */
[----:B------:R-:W-:Y:S01]  /*f1b0*/  IMAD.MOV.U32 R0, RZ, RZ, R165 ;  /* 0x000000ffff007224 */ /* 0x000fe200078e00a5 */
[----:B------:R-:W-:Y:S01]  /*f1c0*/  SHF.L.U32 R243, R6, 0x4, RZ ;  /* 0x0000000406f37819 */ /* 0x000fe200000006ff */
[----:B------:R-:W-:Y:S01]  /*f1d0*/  IMAD.MOV.U32 R2, RZ, RZ, R167 ;  /* 0x000000ffff027224 */ /* 0x000fe200078e00a7 */
[----:B------:R-:W-:Y:S01]  /*f1e0*/  SEL R5, R5, 0xffffffc0, !P6 ;  /* 0xffffffc005057807 */ /* 0x000fe20007000000 */
[----:B------:R-:W-:Y:S01]  /*f1f0*/  VIADD R242, R222, 0xa040 ;  /* 0x0000a040def27836 */ /* 0x000fe20000000000 */
[----:B------:R-:W-:Y:S01]  /*f200*/  MOV R3, R166 ;  /* 0x000000a600037202 */ /* 0x000fe20000000f00 */
[----:B------:R-:W1:Y:S01]  /*f210*/  LDCU UR8, c[0x0][0x50c] ;  /* 0x0000a180ff0877ac */ /* 0x000e620008000800 */
[----:B------:R-:W-:Y:S01]  /*f220*/  MOV R173, R168 ;  /* 0x000000a800ad7202 */ /* 0x000fe20000000f00 */
[----:B------:R-:W-:Y:S01]  /*f230*/  IMAD.IADD R216, R226, 0x1, R5 ;  /* 0x00000001e2d87824 */ /* 0x000fe200078e0205 */
[----:B------:R-:W-:Y:S01]  /*f240*/  IADD3 R217, PT, PT, R4, R5, RZ ;  /* 0x0000000504d97210 */ /* 0x000fe20007ffe0ff */
[----:B------:R-:W2:Y:S01]  /*f250*/  LDCU UR4, c[0x0][0x45c] ;  /* 0x00008b80ff0477ac */ /* 0x000ea20008000800 */
[----:B------:R-:W3:Y:S01]  /*f260*/  LDCU.64 UR6, c[0x0][0x3c0] ;  /* 0x00007800ff0677ac */ /* 0x000ee20008000a00 */
[----:B------:R-:W-:Y:S05]  /*f270*/  BRA `(.L_x_1183) ;  /* 0x0000000000547947 */ /* 0x000fea0003800000 */
.L_x_1185:
[----:B------:R-:W2:Y:S01]  /*f280*/  LDC.64 R4, c[0x0][0x3b8] ;  /* 0x0000ee00ff047b82 */ /* 0x000ea20000000a00 */
[----:B------:R-:W-:Y:S04]  /*f290*/  VIADD R9, R238, 0xffffffff ;  /* 0xffffffffee097836 */ /* 0x000fe80000000000 */
[C---:B--2---:R-:W-:Y:S04]  /*f2a0*/  IMAD.WIDE.U32 R6, R9.reuse, R4, RZ ;  /* 0x0000000409067225 */ /* 0x044fe800078e00ff */
[----:B------:R-:W-:Y:S01]  /*f2b0*/  IMAD R7, R9, R5, R7 ;  /* 0x0000000509077224 */ /* 0x000fe200078e0207 */
[C---:B------:R-:W-:Y:S01]  /*f2c0*/  LEA R12, P1, R6.reuse, R231, 0x6 ;  /* 0x000000e7060c7211 */ /* 0x040fe200078230ff */
[C---:B------:R-:W-:Y:S03]  /*f2d0*/  IMAD.SHL.U32 R9, R6.reuse, 0x20, RZ ;  /* 0x0000002006097824 */ /* 0x040fe600078e00ff */
        /* <DEDUP_REMOVED lines=15> */
.L_x_1183:
[----:B------:R-:W-:Y:S04]  /*f3d0*/  DEPBAR.LE SB0, 0x0 ;  /* 0x000080000000791a */ /* 0x000fe80000000000 */
[----:B------:R-:W-:Y:S01]  /*f3e0*/  BAR.SYNC.DEFER_BLOCKING 0x0 ;  /* 0x0000000000007b1d */ /* 0x000fe20000010000 */
[C---:B---3--:R-:W-:Y:S04]  /*f3f0*/  IMAD.WIDE.U32 R168, R238.reuse, UR6, RZ ;  /* 0x00000006eea87c25 */ /* 0x048fe8000f8e00ff */
[----:B------:R-:W-:Y:S01]  /*f400*/  IMAD R169, R238, UR7, R169 ;  /* 0x00000007eea97c24 */ /* 0x000fe2000f8e02a9 */
[C---:B------:R-:W-:Y:S02]  /*f410*/  LEA R244, P1, R168.reuse, R229, 0x6 ;  /* 0x000000e5a8f47211 */ /* 0x040fe400078230ff */
[C---:B------:R-:W-:Y:S02]  /*f420*/  LEA R170, P0, R168.reuse, R243, 0x5 ;  /* 0x000000f3a8aa7211 */ /* 0x040fe400078028ff */
[C-C-:B------:R-:W-:Y:S02]  /*f430*/  LEA.HI.X R245, R168.reuse, R228, R169.reuse, 0x6, P1 ;  /* 0x000000e4a8f57211 */ /* 0x140fe400008f34a9 */
[----:B------:R-:W-:Y:S02]  /*f440*/  LEA.HI.X R171, R168, R240, R169, 0x5, P0 ;  /* 0x000000f0a8ab7211 */ /* 0x000fe400000f2ca9 */
[C---:B------:R-:W-:Y:S04]  /*f450*/  LEA R174, P0, R170.reuse, R229, 0x1 ;  /* 0x000000e5aaae7211 */ /* 0x040fe800078008ff */
[----:B------:R-:W-:Y:S02]  /*f460*/  LEA.HI.X R175, R170, R228, R171, 0x1, P0 ;  /* 0x000000e4aaaf7211 */ /* 0x000fe400000f0cab */
[----:B------:R-:W-:Y:S01]  /*f470*/  ISETP.NE.AND P0, PT, R238, RZ, PT ;  /* 0x000000ffee00720c */ /* 0x000fe20003f05270 */
[----:B------:R-:W-:Y:S01]  /*f480*/  @!PT LDS RZ, [RZ] ;  /* 0x00000000fffff984 */ /* 0x000fe20000000800 */
[----:B------:R-:W-:Y:S01]  /*f490*/  @!PT LDS RZ, [RZ] ;  /* 0x00000000fffff984 */ /* 0x000fe20000000800 */
[----:B------:R-:W-:Y:S01]  /*f4a0*/  @!PT LDS RZ, [RZ] ;  /* 0x00000000fffff984 */ /* 0x000fe20000000800 */
[----:B------:R-:W-:Y:S08]  /*f4b0*/  LDGSTS.E.BYPASS.LTC128B.128 [R234+0xa000], desc[UR14][R244.64] ;  /* 0x0a000000f4ea7fae */ /* 0x000ff0000b981a0e */
[----:B------:R1:W-:Y:S08]  /*f4c0*/  LDGSTS.E.BYPASS.LTC128B.128 [R234+0xb000], desc[UR14][R244.64+0x80] ;  /* 0x0b000080f4ea7fae */ /* 0x0003f0000b981a0e */
[----:B------:R-:W-:Y:S08]  /*f4d0*/  LDGSTS.E.BYPASS.LTC128B.128 [R234+0xa800], desc[UR14][R174.64] ;  /* 0x0a800000aeea7fae */ /* 0x000ff0000b981a0e */
[----:B------:R3:W-:Y:S08]  /*f4e0*/  LDGSTS.E.BYPASS.LTC128B.128 [R234+0xb800], desc[UR14][R174.64+0x80] ;  /* 0x0b800080aeea7fae */ /* 0x0007f0000b981a0e */
[----:B------:R-:W-:Y:S08]  /*f4f0*/  LDSM.16.M88.4 R164, [R226] ;  /* 0x00000000e2a4783b */ /* 0x000ff00000000200 */
[----:B------:R-:W4:Y:S08]  /*f500*/  LDSM.16.M88.4 R176, [R225+UR5+0x8000] ;  /* 0x00800005e1b0783b */ /* 0x000f300008000200 */
[----:B------:R-:W5:Y:S08]  /*f510*/  LDSM.16.M88.4 R180, [R226+0x2000] ;  /* 0x00200000e2b4783b */ /* 0x000f700000000200 */
[----:B------:R-:W2:Y:S08]  /*f520*/  LDSM.16.M88.4 R184, [R225+UR5+0x8800] ;  /* 0x00880005e1b8783b */ /* 0x000eb00008000200 */
[----:B------:R-:W0:Y:S08]  /*f530*/  LDGDEPBAR ;  /* 0x00000000000079af */ /* 0x000e300000000000 */
[----:B------:R-:W-:Y:S08]  /*f540*/  LDSM.16.M88.4 R188, [R224] ;  /* 0x00000000e0bc783b */ /* 0x000ff00000000200 */
[----:B------:R-:W1:Y:S01]  /*f550*/  LDSM.16.M88.4 R192, [R221+0x8000] ;  /* 0x00800000ddc0783b */ /* 0x000e620000000200 */
[-C--:B----4-:R-:W-:Y:S07]  /*f560*/  HMMA.16816.F32.BF16 R4, R164, R176.reuse, RZ ;  /* 0x000000b0a404723c */ /* 0x090fee00000418ff */
[----:B------:R-:W4:Y:S01]  /*f570*/  LDSM.16.M88.4 R196, [R224+0x2000] ;  /* 0x00200000e0c4783b */ /* 0x000f220000000200 */
[C---:B-----5:R-:W-:Y:S07]  /*f580*/  HMMA.16816.F32.BF16 R8, R180.reuse, R176, RZ ;  /* 0x000000b0b408723c */ /* 0x060fee00000418ff */
[----:B------:R-:W5:Y:S01]  /*f590*/  LDSM.16.M88.4 R200, [R221+0x8800] ;  /* 0x00880000ddc8783b */ /* 0x000f620000000200 */
[-C--:B------:R-:W-:Y:S07]  /*f5a0*/  HMMA.16816.F32.BF16 R12, R180, R178.reuse, RZ ;  /* 0x000000b2b40c723c */ /* 0x080fee00000418ff */
[----:B------:R-:W-:Y:S01]  /*f5b0*/  LDSM.16.M88.4 R204, [R217+0x8000] ;  /* 0x00800000d9cc783b */ /* 0x000fe20000000200 */
[C---:B------:R-:W-:Y:S07]  /*f5c0*/  HMMA.16816.F32.BF16 R16, R164.reuse, R178, RZ ;  /* 0x000000b2a410723c */ /* 0x040fee00000418ff */
[----:B------:R-:W3:Y:S01]  /*f5d0*/  LDSM.16.M88.4 R176, [R216] ;  /* 0x00000000d8b0783b */ /* 0x000ee20000000200 */
[-C--:B--2---:R-:W-:Y:S07]  /*f5e0*/  HMMA.16816.F32.BF16 R20, R164, R184.reuse, RZ ;  /* 0x000000b8a414723c */ /* 0x084fee00000418ff */
[----:B------:R-:W2:Y:S01]  /*f5f0*/  LDSM.16.M88.4 R208, [R216+0x2000] ;  /* 0x00200000d8d0783b */ /* 0x000ea20000000200 */
[C---:B------:R-:W-:Y:S07]  /*f600*/  HMMA.16816.F32.BF16 R24, R180.reuse, R184, RZ ;  /* 0x000000b8b418723c */ /* 0x040fee00000418ff */
[----:B------:R-:W2:Y:S01]  /*f610*/  LDSM.16.M88.4 R212, [R217+0x8800] ;  /* 0x00880000d9d4783b */ /* 0x000ea20000000200 */
[-C--:B------:R-:W-:Y:S07]  /*f620*/  HMMA.16816.F32.BF16 R28, R180, R186.reuse, RZ ;  /* 0x000000bab41c723c */ /* 0x080fee00000418ff */
[----:B------:R-:W-:Y:S01]  /*f630*/  LDSM.16.M88.4 R180, [R220+0x8000] ;  /* 0x00800000dcb4783b */ /* 0x000fe20000000200 */
[----:B------:R-:W-:Y:S07]  /*f640*/  HMMA.16816.F32.BF16 R32, R164, R186, RZ ;  /* 0x000000baa420723c */ /* 0x000fee00000418ff */
[----:B------:R-:W2:Y:S01]  /*f650*/  LDSM.16.M88.4 R164, [R223] ;  /* 0x00000000dfa4783b */ /* 0x000ea20000000200 */
[-C--:B-1----:R-:W-:Y:S07]  /*f660*/  HMMA.16816.F32.BF16 R4, R188, R192.reuse, R4 ;  /* 0x000000c0bc04723c */ /* 0x082fee0000041804 */
[----:B------:R-:W1:Y:S01]  /*f670*/  LDSM.16.M88.4 R184, [R223+0x2000] ;  /* 0x00200000dfb8783b */ /* 0x000e620000000200 */
[C---:B----4-:R-:W-:Y:S07]  /*f680*/  HMMA.16816.F32.BF16 R8, R196.reuse, R192, R8 ;  /* 0x000000c0c408723c */ /* 0x050fee0000041808 */
[----:B------:R-:W-:Y:S01]  /*f690*/  LDSM.16.M88.4 R168, [R221+0x9800] ;  /* 0x00980000dda8783b */ /* 0x000fe20000000200 */
[-C--:B------:R-:W-:Y:S08]  /*f6a0*/  HMMA.16816.F32.BF16 R12, R196, R194.reuse, R12 ;  /* 0x000000c2c40c723c */ /* 0x080ff0000004180c */
[C---:B------:R-:W-:Y:S01]  /*f6b0*/  HMMA.16816.F32.BF16 R16, R188.reuse, R194, R16 ;  /* 0x000000c2bc10723c */ /* 0x040fe20000041810 */
[----:B------:R-:W-:Y:S07]  /*f6c0*/  LDSM.16.M88.4 R192, [R226+0x4000] ;  /* 0x00400000e2c0783b */ /* 0x000fee0000000200 */
[-C--:B-----5:R-:W-:Y:S08]  /*f6d0*/  HMMA.16816.F32.BF16 R20, R188, R200.reuse, R20 ;  /* 0x000000c8bc14723c */ /* 0x0a0ff00000041814 */
[C---:B------:R-:W-:Y:S08]  /*f6e0*/  HMMA.16816.F32.BF16 R24, R196.reuse, R200, R24 ;  /* 0x000000c8c418723c */ /* 0x040ff00000041818 */
[-C--:B------:R-:W-:Y:S01]  /*f6f0*/  HMMA.16816.F32.BF16 R28, R196, R202.reuse, R28 ;  /* 0x000000cac41c723c */ /* 0x080fe2000004181c */
[----:B------:R-:W-:Y:S07]  /*f700*/  LDSM.16.M88.4 R196, [R225+UR5+0x9000] ;  /* 0x00900005e1c4783b */ /* 0x000fee0008000200 */
[----:B------:R-:W-:Y:S01]  /*f710*/  HMMA.16816.F32.BF16 R32, R188, R202, R32 ;  /* 0x000000cabc20723c */ /* 0x000fe20000041820 */
[----:B------:R-:W4:Y:S07]  /*f720*/  LDSM.16.M88.4 R188, [R220+0x8800] ;  /* 0x00880000dcbc783b */ /* 0x000f2e0000000200 */
[-C--:B---3--:R-:W-:Y:S01]  /*f730*/  HMMA.16816.F32.BF16 R4, R176, R204.reuse, R4 ;  /* 0x000000ccb004723c */ /* 0x088fe20000041804 */
[----:B------:R-:W3:Y:S07]  /*f740*/  LDSM.16.M88.4 R200, [R226+0x6000] ;  /* 0x00600000e2c8783b */ /* 0x000eee0000000200 */
[C---:B--2---:R-:W-:Y:S08]  /*f750*/  HMMA.16816.F32.BF16 R8, R208.reuse, R204, R8 ;  /* 0x000000ccd008723c */ /* 0x044ff00000041808 */
[-C--:B------:R-:W-:Y:S08]  /*f760*/  HMMA.16816.F32.BF16 R12, R208, R206.reuse, R12 ;  /* 0x000000ced00c723c */ /* 0x080ff0000004180c */
[C---:B------:R-:W-:Y:S01]  /*f770*/  HMMA.16816.F32.BF16 R16, R176.reuse, R206, R16 ;  /* 0x000000ceb010723c */ /* 0x040fe20000041810 */
[----:B------:R-:W-:Y:S07]  /*f780*/  LDSM.16.M88.4 R204, [R221+0x9000] ;  /* 0x00900000ddcc783b */ /* 0x000fee0000000200 */
[-C--:B------:R-:W-:Y:S08]  /*f790*/  HMMA.16816.F32.BF16 R20, R176, R212.reuse, R20 ;  /* 0x000000d4b014723c */ /* 0x080ff00000041814 */
[C---:B------:R-:W-:Y:S08]  /*f7a0*/  HMMA.16816.F32.BF16 R24, R208.reuse, R212, R24 ;  /* 0x000000d4d018723c */ /* 0x040ff00000041818 */
[-C--:B------:R-:W-:Y:S08]  /*f7b0*/  HMMA.16816.F32.BF16 R28, R208, R214.reuse, R28 ;  /* 0x000000d6d01c723c */ /* 0x080ff0000004181c */
[----:B------:R-:W-:Y:S01]  /*f7c0*/  HMMA.16816.F32.BF16 R32, R176, R214, R32 ;  /* 0x000000d6b020723c */ /* 0x000fe20000041820 */
[----:B------:R-:W2:Y:S07]  /*f7d0*/  LDSM.16.M88.4 R176, [R225+UR5+0x9800] ;  /* 0x00980005e1b0783b */ /* 0x000eae0008000200 */
[-C--:B------:R-:W-:Y:S08]  /*f7e0*/  HMMA.16816.F32.BF16 R4, R164, R180.reuse, R4 ;  /* 0x000000b4a404723c */ /* 0x080ff00000041804 */
[C---:B-1----:R-:W-:Y:S08]  /*f7f0*/  HMMA.16816.F32.BF16 R8, R184.reuse, R180, R8 ;  /* 0x000000b4b808723c */ /* 0x042ff00000041808 */
[-C--:B------:R-:W-:Y:S08]  /*f800*/  HMMA.16816.F32.BF16 R12, R184, R182.reuse, R12 ;  /* 0x000000b6b80c723c */ /* 0x080ff0000004180c */
[C---:B------:R-:W-:Y:S01]  /*f810*/  HMMA.16816.F32.BF16 R16, R164.reuse, R182, R16 ;  /* 0x000000b6a410723c */ /* 0x040fe20000041810 */
[----:B------:R-:W1:Y:S07]  /*f820*/  LDSM.16.M88.4 R180, [R224+0x4000] ;  /* 0x00400000e0b4783b */ /* 0x000e6e0000000200 */
[-C--:B----4-:R-:W-:Y:S08]  /*f830*/  HMMA.16816.F32.BF16 R20, R164, R188.reuse, R20 ;  /* 0x000000bca414723c */ /* 0x090ff00000041814 */
[C---:B------:R-:W-:Y:S08]  /*f840*/  HMMA.16816.F32.BF16 R24, R184.reuse, R188, R24 ;  /* 0x000000bcb818723c */ /* 0x040ff00000041818 */
[-C--:B------:R-:W-:Y:S01]  /*f850*/  HMMA.16816.F32.BF16 R28, R184, R190.reuse, R28 ;  /* 0x000000beb81c723c */ /* 0x080fe2000004181c */
[----:B------:R-:W-:Y:S07]  /*f860*/  LDSM.16.M88.4 R184, [R216+0x4000] ;  /* 0x00400000d8b8783b */ /* 0x000fee0000000200 */
[----:B------:R-:W-:Y:S01]  /*f870*/  HMMA.16816.F32.BF16 R32, R164, R190, R32 ;  /* 0x000000bea420723c */ /* 0x000fe20000041820 */
[----:B------:R-:W4:Y:S07]  /*f880*/  LDSM.16.M88.4 R164, [R224+0x6000] ;  /* 0x00600000e0a4783b */ /* 0x000f2e0000000200 */
[-C--:B------:R-:W-:Y:S01]  /*f890*/  HMMA.16816.F32.BF16 R4, R192, R196.reuse, R4 ;  /* 0x000000c4c004723c */ /* 0x080fe20000041804 */
[----:B------:R-:W5:Y:S07]  /*f8a0*/  LDSM.16.M88.4 R188, [R217+0x9000] ;  /* 0x00900000d9bc783b */ /* 0x000f6e0000000200 */
[C---:B---3--:R-:W-:Y:S08]  /*f8b0*/  HMMA.16816.F32.BF16 R8, R200.reuse, R196, R8 ;  /* 0x000000c4c808723c */ /* 0x048ff00000041808 */
[-C--:B------:R-:W-:Y:S08]  /*f8c0*/  HMMA.16816.F32.BF16 R12, R200, R198.reuse, R12 ;  /* 0x000000c6c80c723c */ /* 0x080ff0000004180c */
[C---:B------:R-:W-:Y:S01]  /*f8d0*/  HMMA.16816.F32.BF16 R16, R192.reuse, R198, R16 ;  /* 0x000000c6c010723c */ /* 0x040fe20000041810 */
[----:B------:R-:W-:Y:S07]  /*f8e0*/  LDSM.16.M88.4 R196, [R223+0x4000] ;  /* 0x00400000dfc4783b */ /* 0x000fee0000000200 */
[-C--:B--2---:R-:W-:Y:S08]  /*f8f0*/  HMMA.16816.F32.BF16 R20, R192, R176.reuse, R20 ;  /* 0x000000b0c014723c */ /* 0x084ff00000041814 */
[C---:B------:R-:W-:Y:S08]  /*f900*/  HMMA.16816.F32.BF16 R24, R200.reuse, R176, R24 ;  /* 0x000000b0c818723c */ /* 0x040ff00000041818 */
[-C--:B------:R-:W-:Y:S01]  /*f910*/  HMMA.16816.F32.BF16 R28, R200, R178.reuse, R28 ;  /* 0x000000b2c81c723c */ /* 0x080fe2000004181c */
[----:B------:R-:W-:Y:S07]  /*f920*/  LDSM.16.M88.4 R200, [R220+0x9000] ;  /* 0x00900000dcc8783b */ /* 0x000fee0000000200 */
[----:B------:R-:W-:Y:S01]  /*f930*/  HMMA.16816.F32.BF16 R32, R192, R178, R32 ;  /* 0x000000b2c020723c */ /* 0x000fe20000041820 */
[----:B------:R-:W2:Y:S07]  /*f940*/  LDSM.16.M88.4 R176, [R216+0x6000] ;  /* 0x00600000d8b0783b */ /* 0x000eae0000000200 */
[-C--:B-1----:R-:W-:Y:S01]  /*f950*/  HMMA.16816.F32.BF16 R4, R180, R204.reuse, R4 ;  /* 0x000000ccb404723c */ /* 0x082fe20000041804 */
[----:B------:R-:W1:Y:S07]  /*f960*/  LDSM.16.M88.4 R192, [R217+0x9800] ;  /* 0x00980000d9c0783b */ /* 0x000e6e0000000200 */
[C---:B----4-:R-:W-:Y:S08]  /*f970*/  HMMA.16816.F32.BF16 R8, R164.reuse, R204, R8 ;  /* 0x000000cca408723c */ /* 0x050ff00000041808 */
[-C--:B------:R-:W-:Y:S08]  /*f980*/  HMMA.16816.F32.BF16 R12, R164, R206.reuse, R12 ;  /* 0x000000cea40c723c */ /* 0x080ff0000004180c */
[C---:B------:R-:W-:Y:S08]  /*f990*/  HMMA.16816.F32.BF16 R16, R180.reuse, R206, R16 ;  /* 0x000000ceb410723c */ /* 0x040ff00000041810 */
[-C--:B------:R-:W-:Y:S08]  /*f9a0*/  HMMA.16816.F32.BF16 R20, R180, R168.reuse, R20 ;  /* 0x000000a8b414723c */ /* 0x080ff00000041814 */
[C---:B------:R-:W-:Y:S08]  /*f9b0*/  HMMA.16816.F32.BF16 R24, R164.reuse, R168, R24 ;  /* 0x000000a8a418723c */ /* 0x040ff00000041818 */
[-C--:B------:R-:W-:Y:S01]  /*f9c0*/  HMMA.16816.F32.BF16 R28, R164, R170.reuse, R28 ;  /* 0x000000aaa41c723c */ /* 0x080fe2000004181c */
[----:B------:R-:W3:Y:S07]  /*f9d0*/  LDSM.16.M88.4 R164, [R223+0x6000] ;  /* 0x00600000dfa4783b */ /* 0x000eee0000000200 */
[----:B------:R-:W-:Y:S08]  /*f9e0*/  HMMA.16816.F32.BF16 R32, R180, R170, R32 ;  /* 0x000000aab420723c */ /* 0x000ff00000041820 */
[-C--:B-----5:R-:W-:Y:S08]  /*f9f0*/  HMMA.16816.F32.BF16 R4, R184, R188.reuse, R4 ;  /* 0x000000bcb804723c */ /* 0x0a0ff00000041804 */
[C---:B--2---:R-:W-:Y:S08]  /*fa00*/  HMMA.16816.F32.BF16 R8, R176.reuse, R188, R8 ;  /* 0x000000bcb008723c */ /* 0x044ff00000041808 */
[-C--:B------:R-:W-:Y:S08]  /*fa10*/  HMMA.16816.F32.BF16 R12, R176, R190.reuse, R12 ;  /* 0x000000beb00c723c */ /* 0x080ff0000004180c */
[C---:B------:R-:W-:Y:S08]  /*fa20*/  HMMA.16816.F32.BF16 R16, R184.reuse, R190, R16 ;  /* 0x000000beb810723c */ /* 0x040ff00000041810 */
[-C--:B-1----:R-:W-:Y:S08]  /*fa30*/  HMMA.16816.F32.BF16 R20, R184, R192.reuse, R20 ;  /* 0x000000c0b814723c */ /* 0x082ff00000041814 */
[C---:B------:R-:W-:Y:S08]  /*fa40*/  HMMA.16816.F32.BF16 R24, R176.reuse, R192, R24 ;  /* 0x000000c0b018723c */ /* 0x040ff00000041818 */
[-C--:B------:R-:W-:Y:S01]  /*fa50*/  HMMA.16816.F32.BF16 R28, R176, R194.reuse, R28 ;  /* 0x000000c2b01c723c */ /* 0x080fe2000004181c */
[----:B------:R-:W1:Y:S01]  /*fa60*/  LDSM.16.M88.4 R176, [R220+0x9800] ;  /* 0x00980000dcb0783b */ /* 0x000e620000000200 */
[----:B------:R-:W-:Y:S06]  /*fa70*/  DEPBAR.LE SB0, 0x0 ;  /* 0x000080000000791a */ /* 0x000fec0000000000 */
[----:B------:R-:W-:Y:S01]  /*fa80*/  HMMA.16816.F32.BF16 R32, R184, R194, R32 ;  /* 0x000000c2b820723c */ /* 0x000fe20000041820 */
[----:B------:R-:W-:Y:S07]  /*fa90*/  BAR.SYNC.DEFER_BLOCKING 0x0 ;  /* 0x0000000000007b1d */ /* 0x000fee0000010000 */
[-C--:B------:R-:W-:Y:S08]  /*faa0*/  HMMA.16816.F32.BF16 R4, R196, R200.reuse, R4 ;  /* 0x000000c8c404723c */ /* 0x080ff00000041804 */
[C---:B---3--:R-:W-:Y:S08]  /*fab0*/  HMMA.16816.F32.BF16 R8, R164.reuse, R200, R8 ;  /* 0x000000c8a408723c */ /* 0x048ff00000041808 */
        /* <DEDUP_REMOVED lines=21> */
[----:B------:R-:W-:Y:S01]  /*fc10*/  FMUL.FTZ R248, R21, UR8 ;  /* 0x0000000815f87c20 */ /* 0x000fe20008410000 */
[----:B-1----:R-:W-:Y:S01]  /*fc20*/  FMUL.FTZ R169, R15, UR8 ;  /* 0x000000080fa97c20 */ /* 0x002fe20008410000 */
[----:B------:R-:W-:Y:S07]  /*fc30*/  HMMA.16816.F32.BF16 R32, R196, R178, R32 ;  /* 0x000000b2c420723c */ /* 0x000fee0000041820 */
[----:B------:R1:W-:Y:S01]  /*fc40*/  MUFU.TANH R209, R175 ;  /* 0x000000af00d17308 */ /* 0x0003e20000002400 */
[----:B--2---:R-:W-:Y:S01]  /*fc50*/  FMUL.FTZ R172, R17, UR8 ;  /* 0x0000000811ac7c20 */ /* 0x004fe20008410000 */
[----:B------:R-:W-:Y:S08]  /*fc60*/  FMUL.FTZ R252, R25, UR8 ;  /* 0x0000000819fc7c20 */ /* 0x000ff00008410000 */
[----:B------:R2:W-:Y:S01]  /*fc70*/  MUFU.TANH R190, R174 ;  /* 0x000000ae00be7308 */ /* 0x0005e20000002400 */
[----:B---3--:R-:W-:Y:S01]  /*fc80*/  FMUL.FTZ R171, R18, UR8 ;  /* 0x0000000812ab7c20 */ /* 0x008fe20008410000 */
[----:B------:R-:W-:Y:S01]  /*fc90*/  FMUL.FTZ R30, R30, UR8 ;  /* 0x000000081e1e7c20 */ /* 0x000fe20008410000 */
[----:B------:R-:W-:Y:S07]  /*fca0*/  FMUL.FTZ R31, R31, UR8 ;  /* 0x000000081f1f7c20 */ /* 0x000fee0008410000 */
        /* <DEDUP_REMOVED lines=28> */
[----:B------:R2:W3:Y:S10]  /*fe70*/  MUFU.TANH R205, R249 ;  /* 0x000000f900cd7308 */ /* 0x0004f40000002400 */
[----:B------:R-:W4:Y:S01]  /*fe80*/  MUFU.TANH R211, R170 ;  /* 0x000000aa00d37308 */ /* 0x000f220000002400 */
[----:B-1----:R-:W-:Y:S04]  /*fe90*/  FMNMX3.FTZ R168, R168, R250, R187, !PT ;  /* 0x000000faa8a87276 */ /* 0x002fe800078100bb */
[----:B------:R-:W-:Y:S05]  /*fea0*/  FMNMX3.FTZ R168, R168, R203, R202, !PT ;  /* 0x000000cba8a87276 */ /* 0x000fea00078100ca */
[----:B------:R-:W1:Y:S01]  /*feb0*/  MUFU.TANH R193, R169 ;  /* 0x000000a900c17308 */ /* 0x000e620000002400 */
[----:B--2---:R-:W-:Y:S02]  /*fec0*/  FMNMX3.FTZ R249, R2, R246, R244, !PT ;  /* 0x000000f602f97276 */ /* 0x004fe400078100f4 */
[----:B---3--:R-:W-:Y:S07]  /*fed0*/  FMNMX3.FTZ R168, R168, R205, R207, !PT ;  /* 0x000000cda8a87276 */ /* 0x008fee00078100cf */
[----:B------:R-:W2:Y:S01]  /*fee0*/  MUFU.TANH R252, R252 ;  /* 0x000000fc00fc7308 */ /* 0x000ea20000002400 */
[----:B----4-:R-:W-:Y:S04]  /*fef0*/  FMNMX3.FTZ R249, R249, R10, R211, !PT ;  /* 0x0000000af9f97276 */ /* 0x010fe800078100d3 */
[----:B------:R-:W-:Y:S05]  /*ff00*/  FMNMX3.FTZ R249, R249, R195, R194, !PT ;  /* 0x000000c3f9f97276 */ /* 0x000fea00078100c2 */
[----:B------:R-:W3:Y:S10]  /*ff10*/  MUFU.TANH R172, R172 ;  /* 0x000000ac00ac7308 */ /* 0x000ef40000002400 */
        /* <DEDUP_REMOVED lines=9> */
.L_x_1184:
[----:B--2---:R-:W-:Y:S01]  /*ffb0*/  FMNMX3.FTZ R5, R248, R185, R209, !PT ;  /* 0x000000b9f8057276 */ /* 0x004fe200078100d1 */
[----:B------:R-:W2:Y:S01]  /*ffc0*/  SHFL.BFLY PT, R9, R168, 0x2, 0x1f ;  /* 0x0c401f00a8097f89 */ /* 0x000ea200000e0000 */
[----:B------:R-:W-:Y:S02]  /*ffd0*/  FMNMX3.FTZ R11, R0, R210, R213, !PT ;  /* 0x000000d2000b7276 */ /* 0x000fe400078100d5 */
[----:B-1----:R-:W-:Y:S05]  /*ffe0*/  FMNMX3.FTZ R14, R249, R206, R201, !PT ;  /* 0x000000cef90e7276 */ /* 0x002fea00078100c9 */
[----:B------:R-:W-:Y:S01]  /*fff0*/  LDSM.16.MT88.4 R20, [R222+0xa000] ;  /* 0x00a00000de14783b */ /* 0x000fe20000004200 */
[----:B------:R-:W-:Y:S02]  /*10000*/  FMNMX3.FTZ R5, R5, R193, R252, !PT ;  /* 0x000000c105057276 */ /* 0x000fe400078100fc */
[----:B------:R-:W-:Y:S02]  /*10010*/  FMNMX3.FTZ R4, R11, R190, R186, !PT ;  /* 0x000000be0b047276 */ /* 0x000fe400078100ba */
[----:B------:R-:W-:Y:S02]  /*10020*/  FMNMX3.FTZ R6, R5, R175, R174, !PT ;  /* 0x000000af05067276 */ /* 0x000fe400078100ae */
[----:B------:R-:W-:Y:S01]  /*10030*/  FMNMX3.FTZ R4, R4, R172, R171, !PT ;  /* 0x000000ac04047276 */ /* 0x000fe200078100ab */
[----:B------:R-:W1:Y:S03]  /*10040*/  SHFL.BFLY PT, R7, R14, 0x2, 0x1f ;  /* 0x0c401f000e077f89 */ /* 0x000e6600000e0000 */
[----:B------:R-:W-:Y:S05]  /*10050*/  FMNMX3.FTZ R8, R4, R170, R169, !PT ;  /* 0x000000aa04087276 */ /* 0x000fea00078100a9 */
[----:B------:R-:W3:Y:S08]  /*10060*/  SHFL.BFLY PT, R11, R6, 0x2, 0x1f ;  /* 0x0c401f00060b7f89 */ /* 0x000ef000000e0000 */
[----:B------:R-:W4:Y:S08]  /*10070*/  SHFL.BFLY PT, R5, R8, 0x2, 0x1f ;  /* 0x0c401f0008057f89 */ /* 0x000f3000000e0000 */
[----:B------:R-:W-:Y:S08]  /*10080*/  LDSM.16.MT88.4 R176, [R219+0xa000] ;  /* 0x00a00000dbb0783b */ /* 0x000ff00000004200 */
[----:B------:R-:W-:Y:S01]  /*10090*/  LDSM.16.MT88.4 R196, [R219+0xb800] ;  /* 0x00b80000dbc4783b */ /* 0x000fe20000004200 */
[----:B--2---:R-:W-:Y:S02]  /*100a0*/  FMNMX.FTZ R9, R168, R9, !PT ;  /* 0x00000009a8097209 */ /* 0x004fe40007810000 */
[----:B-1----:R-:W-:Y:S05]  /*100b0*/  FMNMX.FTZ R12, R14, R7, !PT ;  /* 0x000000070e0c7209 */ /* 0x002fea0007810000 */
[----:B------:R-:W1:Y:S01]  /*100c0*/  SHFL.BFLY PT, R168, R9, 0x1, 0x1f ;  /* 0x0c201f0009a87f89 */ /* 0x000e6200000e0000 */
[----:B---3--:R-:W-:Y:S07]  /*100d0*/  FMNMX.FTZ R7, R6, R11, !PT ;  /* 0x0000000b06077209 */ /* 0x008fee0007810000 */
[----:B------:R-:W2:Y:S01]  /*100e0*/  SHFL.BFLY PT, R167, R12, 0x1, 0x1f ;  /* 0x0c201f000ca77f89 */ /* 0x000ea200000e0000 */
[----:B----4-:R-:W-:Y:S07]  /*100f0*/  FMNMX.FTZ R4, R8, R5, !PT ;  /* 0x0000000508047209 */ /* 0x010fee0007810000 */
[----:B------:R-:W3:Y:S08]  /*10100*/  SHFL.BFLY PT, R166, R7, 0x1, 0x1f ;  /* 0x0c201f0007a67f89 */ /* 0x000ef000000e0000 */
[----:B------:R-:W4:Y:S01]  /*10110*/  SHFL.BFLY PT, R165, R4, 0x1, 0x1f ;  /* 0x0c201f0004a57f89 */ /* 0x000f2200000e0000 */
[----:B-1----:R-:W-:Y:S02]  /*10120*/  FMNMX.FTZ R168, R9, R168, !PT ;  /* 0x000000a809a87209 */ /* 0x002fe40007810000 */
[----:B--2---:R-:W-:Y:S03]  /*10130*/  FMNMX.FTZ R167, R12, R167, !PT ;  /* 0x000000a70ca77209 */ /* 0x004fe60007810000 */
[C---:B------:R-:W-:Y:S01]  /*10140*/  FMUL.FTZ R182, R168.reuse, UR4 ;  /* 0x00000004a8b67c20 */ /* 0x040fe20008410000 */
[C---:B------:R-:W-:Y:S01]  /*10150*/  FSETP.NEU.FTZ.AND P0, PT, R168.reuse, -INF , PT ;  /* 0xff800000a800780b */ /* 0x040fe20003f1d000 */
[----:B------:R-:W-:Y:S01]  /*10160*/  FADD.FTZ R6, -R168, R173 ;  /* 0x000000ada8067221 */ /* 0x000fe20000010100 */
[----:B---3--:R-:W-:Y:S01]  /*10170*/  FMNMX.FTZ R166, R7, R166, !PT ;  /* 0x000000a607a67209 */ /* 0x008fe20007810000 */
[C---:B------:R-:W-:Y:S01]  /*10180*/  FMUL.FTZ R181, R167.reuse, UR4 ;  /* 0x00000004a7b57c20 */ /* 0x040fe20008410000 */
[----:B------:R-:W-:Y:S01]  /*10190*/  FSEL R182, R182, RZ, P0 ;  /* 0x000000ffb6b67208 */ /* 0x000fe20000000000 */
[C---:B------:R-:W-:Y:S01]  /*101a0*/  FADD.FTZ R2, -R167.reuse, R2 ;  /* 0x00000002a7027221 */ /* 0x040fe20000010100 */
[----:B------:R-:W-:Y:S01]  /*101b0*/  FSETP.NEU.FTZ.AND P0, PT, R167, -INF , PT ;  /* 0xff800000a700780b */ /* 0x000fe20003f1d000 */
[----:B------:R-:W-:Y:S01]  /*101c0*/  FMUL.FTZ R180, R166, UR4 ;  /* 0x00000004a6b47c20 */ /* 0x000fe20008410000 */
[----:B----4-:R-:W-:Y:S01]  /*101d0*/  FMNMX.FTZ R165, R4, R165, !PT ;  /* 0x000000a504a57209 */ /* 0x010fe20007810000 */
[----:B------:R-:W-:Y:S01]  /*101e0*/  FMUL.FTZ R5, R2, UR4 ;  /* 0x0000000402057c20 */ /* 0x000fe20008410000 */
[----:B------:R-:W-:Y:S01]  /*101f0*/  FSEL R181, R181, RZ, P0 ;  /* 0x000000ffb5b57208 */ /* 0x000fe20000000000 */
[C---:B------:R-:W-:Y:S01]  /*10200*/  FADD.FTZ R2, -R166.reuse, R3 ;  /* 0x00000003a6027221 */ /* 0x040fe20000010100 */
[----:B------:R-:W-:Y:S01]  /*10210*/  FSETP.NEU.FTZ.AND P0, PT, R166, -INF , PT ;  /* 0xff800000a600780b */ /* 0x000fe20003f1d000 */
[C---:B------:R-:W-:Y:S01]  /*10220*/  FMUL.FTZ R173, R165.reuse, UR4 ;  /* 0x00000004a5ad7c20 */ /* 0x040fe20008410000 */
[----:B------:R-:W-:Y:S01]  /*10230*/  FADD.FTZ R0, -R165, R0 ;  /* 0x00000000a5007221 */ /* 0x000fe20000010100 */
[--C-:B------:R-:W-:Y:S01]  /*10240*/  FFMA.FTZ R248, R246, UR4, -R181.reuse ;  /* 0x00000004f6f87c23 */ /* 0x100fe200080108b5 */
[----:B------:R-:W-:Y:S01]  /*10250*/  FSEL R180, R180, RZ, P0 ;  /* 0x000000ffb4b47208 */ /* 0x000fe20000000000 */
[--C-:B------:R-:W-:Y:S01]  /*10260*/  FFMA.FTZ R251, R245, UR4, -R182.reuse ;  /* 0x00000004f5fb7c23 */ /* 0x100fe200080108b6 */
[----:B------:R-:W-:Y:S01]  /*10270*/  FSETP.NEU.FTZ.AND P0, PT, R165, -INF , PT ;  /* 0xff800000a500780b */ /* 0x000fe20003f1d000 */
[--C-:B------:R-:W-:Y:S01]  /*10280*/  FFMA.FTZ R249, R247, UR4, -R182.reuse ;  /* 0x00000004f7f97c23 */ /* 0x100fe200080108b6 */
[--C-:B------:R-:W-:Y:S01]  /*10290*/  FFMA.FTZ R246, R244, UR4, -R181.reuse ;  /* 0x00000004f4f67c23 */ /* 0x100fe200080108b5 */
[----:B------:R-:W-:Y:S01]  /*102a0*/  FMUL.FTZ R164, R6, UR4 ;  /* 0x0000000406a47c20 */ /* 0x000fe20008410000 */
[--C-:B------:R-:W-:Y:S01]  /*102b0*/  FFMA.FTZ R247, R187, UR4, -R182.reuse ;  /* 0x00000004bbf77c23 */ /* 0x100fe200080108b6 */
[----:B------:R-:W-:Y:S01]  /*102c0*/  FFMA.FTZ R250, R250, UR4, -R182 ;  /* 0x00000004fafa7c23 */ /* 0x000fe200080108b6 */
[--C-:B------:R-:W-:Y:S01]  /*102d0*/  FFMA.FTZ R245, R10, UR4, -R181.reuse ;  /* 0x000000040af57c23 */ /* 0x100fe200080108b5 */
[----:B------:R-:W-:Y:S01]  /*102e0*/  FFMA.FTZ R244, R211, UR4, -R181 ;  /* 0x00000004d3f47c23 */ /* 0x000fe200080108b5 */
[----:B------:R-:W-:Y:S01]  /*102f0*/  FSEL R173, R173, RZ, P0 ;  /* 0x000000ffadad7208 */ /* 0x000fe20000000000 */
[----:B------:R-:W-:Y:S01]  /*10300*/  FMUL.FTZ R4, R2, UR4 ;  /* 0x0000000402047c20 */ /* 0x000fe20008410000 */
[----:B------:R-:W-:Y:S01]  /*10310*/  FMUL.FTZ R6, R0, UR4 ;  /* 0x0000000400067c20 */ /* 0x000fe20008410000 */
[----:B------:R-:W1:Y:S01]  /*10320*/  MUFU.EX2 R164, R164 ;  /* 0x000000a400a47308 */ /* 0x000e620000000800 */
[--C-:B------:R-:W-:Y:S01]  /*10330*/  FFMA.FTZ R212, R209, UR4, -R180.reuse ;  /* 0x00000004d1d47c23 */ /* 0x100fe200080108b4 */
[--C-:B------:R-:W-:Y:S01]  /*10340*/  FFMA.FTZ R211, R210, UR4, -R173.reuse ;  /* 0x00000004d2d37c23 */ /* 0x100fe200080108ad */
[--C-:B------:R-:W-:Y:S01]  /*10350*/  FFMA.FTZ R210, R213, UR4, -R173.reuse ;  /* 0x00000004d5d27c23 */ /* 0x100fe200080108ad */
[--C-:B------:R-:W-:Y:S01]  /*10360*/  FFMA.FTZ R213, R185, UR4, -R180.reuse ;  /* 0x00000004b9d57c23 */ /* 0x100fe200080108b4 */
[--C-:B------:R-:W-:Y:S01]  /*10370*/  FFMA.FTZ R209, R190, UR4, -R173.reuse ;  /* 0x00000004bed17c23 */ /* 0x100fe200080108ad */
[----:B------:R-:W-:Y:S01]  /*10380*/  FFMA.FTZ R208, R186, UR4, -R173 ;  /* 0x00000004bad07c23 */ /* 0x000fe200080108ad */
[--C-:B------:R-:W-:Y:S03]  /*10390*/  FFMA.FTZ R215, R215, UR4, -R180.reuse ;  /* 0x00000004d7d77c23 */ /* 0x100fe600080108b4 */
[----:B------:R2:W3:Y:S01]  /*103a0*/  MUFU.EX2 R3, R5 ;  /* 0x0000000500037308 */ /* 0x0004e20000000800 */
[----:B------:R-:W-:Y:S01]  /*103b0*/  FFMA.FTZ R214, R214, UR4, -R180 ;  /* 0x00000004d6d67c23 */ /* 0x000fe200080108b4 */
[----:B------:R-:W-:Y:S01]  /*103c0*/  LDSM.16.MT88.4 R188, [R218+0x800] ;  /* 0x00080000dabc783b */ /* 0x000fe20000004200 */
[--C-:B------:R-:W-:Y:S01]  /*103d0*/  FFMA.FTZ R203, R203, UR4, -R182.reuse ;  /* 0x00000004cbcb7c23 */ /* 0x100fe200080108b6 */
[--C-:B------:R-:W-:Y:S01]  /*103e0*/  FFMA.FTZ R202, R202, UR4, -R182.reuse ;  /* 0x00000004caca7c23 */ /* 0x100fe200080108b6 */
[--C-:B------:R-:W-:Y:S01]  /*103f0*/  FFMA.FTZ R195, R195, UR4, -R181.reuse ;  /* 0x00000004c3c37c23 */ /* 0x100fe200080108b5 */
[--C-:B------:R-:W-:Y:S01]  /*10400*/  FFMA.FTZ R194, R194, UR4, -R181.reuse ;  /* 0x00000004c2c27c23 */ /* 0x100fe200080108b5 */
[----:B------:R-:W-:Y:S03]  /*10410*/  FFMA.FTZ R205, R205, UR4, -R182 ;  /* 0x00000004cdcd7c23 */ /* 0x000fe600080108b6 */
[----:B------:R4:W5:Y:S01]  /*10420*/  MUFU.EX2 R2, R4 ;  /* 0x0000000400027308 */ /* 0x0009620000000800 */
[C---:B-1----:R-:W-:Y:S01]  /*10430*/  FMUL.FTZ R16, R164.reuse, R148 ;  /* 0x00000094a4107220 */ /* 0x042fe20000410000 */
[C---:B------:R-:W-:Y:S01]  /*10440*/  FMUL.FTZ R17, R164.reuse, R149 ;  /* 0x00000095a4117220 */ /* 0x040fe20000410000 */
[C---:B------:R-:W-:Y:S01]  /*10450*/  FMUL.FTZ R32, R164.reuse, R132 ;  /* 0x00000084a4207220 */ /* 0x040fe20000410000 */
[----:B------:R-:W-:Y:S01]  /*10460*/  FMUL.FTZ R33, R164, R133 ;  /* 0x00000085a4217220 */ /* 0x000fe20000410000 */
[--C-:B------:R-:W-:Y:S01]  /*10470*/  FFMA.FTZ R206, R206, UR4, -R181.reuse ;  /* 0x00000004cece7c23 */ /* 0x100fe200080108b5 */
[----:B------:R-:W-:Y:S01]  /*10480*/  FFMA.FTZ R193, R193, UR4, -R180 ;  /* 0x00000004c1c17c23 */ /* 0x000fe200080108b4 */
[----:B------:R-:W-:Y:S03]  /*10490*/  FFMA.FTZ R182, R207, UR4, -R182 ;  /* 0x00000004cfb67c23 */ /* 0x000fe600080108b6 */
[----:B------:R1:W1:Y:S01]  /*104a0*/  MUFU.EX2 R0, R6 ;  /* 0x0000000600007308 */ /* 0x0002620000000800 */
[C---:B--2---:R-:W-:Y:S01]  /*104b0*/  FMUL.FTZ R5, R164.reuse, R161 ;  /* 0x000000a1a4057220 */ /* 0x044fe20000410000 */
[C---:B---3--:R-:W-:Y:S01]  /*104c0*/  FMUL.FTZ R7, R3.reuse, R163 ;  /* 0x000000a303077220 */ /* 0x048fe20000410000 */
[C---:B------:R-:W-:Y:S01]  /*104d0*/  FMUL.FTZ R18, R3.reuse, R150 ;  /* 0x0000009603127220 */ /* 0x040fe20000410000 */
[C---:B------:R-:W-:Y:S01]  /*104e0*/  FMUL.FTZ R19, R3.reuse, R151 ;  /* 0x0000009703137220 */ /* 0x040fe20000410000 */
[C---:B------:R-:W-:Y:S01]  /*104f0*/  FMUL.FTZ R34, R3.reuse, R134 ;  /* 0x0000008603227220 */ /* 0x040fe20000410000 */
[----:B------:R-:W-:Y:S01]  /*10500*/  LDSM.16.MT88.4 R148, [R222+0xa800] ;  /* 0x00a80000de94783b */ /* 0x000fe20000004200 */
[C---:B------:R-:W-:Y:S03]  /*10510*/  FMUL.FTZ R35, R3.reuse, R135 ;  /* 0x0000008703237220 */ /* 0x040fe60000410000 */
[----:B------:R-:W-:Y:S01]  /*10520*/  MUFU.EX2 R251, R251 ;  /* 0x000000fb00fb7308 */ /* 0x000fe20000000800 */
[----:B----4-:R-:W-:Y:S01]  /*10530*/  FMUL.FTZ R4, R164, R160 ;  /* 0x000000a0a4047220 */ /* 0x010fe20000410000 */
[C---:B-----5:R-:W-:Y:S01]  /*10540*/  FMUL.FTZ R8, R2.reuse, R156 ;  /* 0x0000009c02087220 */ /* 0x060fe20000410000 */
[C---:B------:R-:W-:Y:S01]  /*10550*/  FMUL.FTZ R9, R2.reuse, R157 ;  /* 0x0000009d02097220 */ /* 0x040fe20000410000 */
[C---:B------:R-:W-:Y:S01]  /*10560*/  FMUL.FTZ R13, R2.reuse, R153 ;  /* 0x00000099020d7220 */ /* 0x040fe20000410000 */
[C---:B------:R-:W-:Y:S01]  /*10570*/  FMUL.FTZ R12, R2.reuse, R152 ;  /* 0x00000098020c7220 */ /* 0x040fe20000410000 */
[----:B------:R-:W-:Y:S01]  /*10580*/  LDSM.16.MT88.4 R132, [R218] ;  /* 0x00000000da84783b */ /* 0x000fe20000004200 */
[----:B------:R-:W-:Y:S03]  /*10590*/  FMUL.FTZ R28, R2, R136 ;  /* 0x00000088021c7220 */ /* 0x000fe60000410000 */
[----:B------:R-:W2:Y:S01]  /*105a0*/  MUFU.EX2 R249, R249 ;  /* 0x000000f900f97308 */ /* 0x000ea20000000800 */
[----:B-1----:R-:W-:Y:S01]  /*105b0*/  FMUL.FTZ R6, R3, R162 ;  /* 0x000000a203067220 */ /* 0x002fe20000410000 */
[C---:B------:R-:W-:Y:S01]  /*105c0*/  FMUL.FTZ R10, R0.reuse, R158 ;  /* 0x0000009e000a7220 */ /* 0x040fe20000410000 */
[C---:B------:R-:W-:Y:S01]  /*105d0*/  FMUL.FTZ R11, R0.reuse, R159 ;  /* 0x0000009f000b7220 */ /* 0x040fe20000410000 */
[C---:B------:R-:W-:Y:S01]  /*105e0*/  FMUL.FTZ R14, R0.reuse, R154 ;  /* 0x0000009a000e7220 */ /* 0x040fe20000410000 */
[----:B------:R-:W-:Y:S01]  /*105f0*/  FMUL.FTZ R15, R0, R155 ;  /* 0x0000009b000f7220 */ /* 0x000fe20000410000 */
[----:B------:R-:W-:Y:S01]  /*10600*/  FMUL.FTZ R29, R2, R137 ;  /* 0x00000089021d7220 */ /* 0x000fe20000410000 */
[C---:B------:R-:W-:Y:S03]  /*10610*/  FMUL.FTZ R30, R0.reuse, R138 ;  /* 0x0000008a001e7220 */ /* 0x040fe60000410000 */
[----:B------:R-:W-:Y:S01]  /*10620*/  MUFU.EX2 R248, R248 ;  /* 0x000000f800f87308 */ /* 0x000fe20000000800 */
[----:B------:R-:W-:Y:S01]  /*10630*/  FMUL.FTZ R31, R0, R139 ;  /* 0x0000008b001f7220 */ /* 0x000fe20000410000 */
[----:B------:R-:W-:Y:S01]  /*10640*/  FFMA.FTZ R181, R201, UR4, -R181 ;  /* 0x00000004c9b57c23 */ /* 0x000fe200080108b5 */
[----:B------:R-:W-:Y:S01]  /*10650*/  LDSM.16.MT88.4 R136, [R222+0xb000] ;  /* 0x00b00000de88783b */ /* 0x000fe20000004200 */
[----:B------:R-:W-:Y:S01]  /*10660*/  MOV R152, R242 ;  /* 0x000000f200987202 */ /* 0x000fe20000000f00 */
[C---:B------:R-:W-:Y:S01]  /*10670*/  FMUL.FTZ R24, R2.reuse, R140 ;  /* 0x0000008c02187220 */ /* 0x040fe20000410000 */
[----:B------:R-:W-:Y:S01]  /*10680*/  @P6 IADD3 R152, PT, PT, R235, -0x40, RZ ;  /* 0xffffffc0eb986810 */ /* 0x000fe20007ffe0ff */
        /* <DEDUP_REMOVED lines=8> */
[C---:B------:R-:W-:Y:S03]  /*10710*/  FMUL.FTZ R55, R3.reuse, R55 ;  /* 0x0000003703377220 */ /* 0x040fe60000410000 */
        /* <DEDUP_REMOVED lines=9> */
[----:B-1----:R-:W-:Y:S01]  /*107b0*/  F2FP.BF16.F32.PACK_AB R161, R246, R248 ;  /* 0x000000f8f6a1723e */ /* 0x002fe200000010ff */
[----:B------:R-:W-:Y:S01]  /*107c0*/  FMUL.FTZ R63, R0, R63 ;  /* 0x0000003f003f7220 */ /* 0x000fe20000410000 */
[C---:B------:R-:W-:Y:S01]  /*107d0*/  FMUL.FTZ R64, R164.reuse, R64 ;  /* 0x00000040a4407220 */ /* 0x040fe20000410000 */
[C---:B------:R-:W-:Y:S01]  /*107e0*/  FMUL.FTZ R65, R164.reuse, R65 ;  /* 0x00000041a4417220 */ /* 0x040fe20000410000 */
        /* <DEDUP_REMOVED lines=43> */
[----:B------:R-:W-:Y:S01]  /*10aa0*/  FMUL.FTZ R99, R3, R99 ;  /* 0x0000006303637220 */ /* 0x000fe20000410000 */
[--C-:B------:R-:W-:Y:S01]  /*10ab0*/  FFMA.FTZ R252, R252, UR4, -R180.reuse ;  /* 0x00000004fcfc7c23 */ /* 0x100fe200080108b4 */
[--C-:B------:R-:W-:Y:S01]  /*10ac0*/  FFMA.FTZ R175, R175, UR4, -R180.reuse ;  /* 0x00000004afaf7c23 */ /* 0x100fe200080108b4 */
[----:B------:R-:W-:Y:S01]  /*10ad0*/  FFMA.FTZ R180, R174, UR4, -R180 ;  /* 0x00000004aeb47c23 */ /* 0x000fe200080108b4 */
        /* <DEDUP_REMOVED lines=26> */
[----:B------:R-:W1:Y:S01]  /*10c80*/  MUFU.EX2 R208, R208 ;  /* 0x000000d000d07308 */ /* 0x000e620000000800 */
[----:B--2---:R-:W-:Y:S01]  /*10c90*/  F2FP.BF16.F32.PACK_AB R158, R212, R213 ;  /* 0x000000d5d49e723e */ /* 0x004fe200000010ff */
[----:B------:R-:W-:Y:S01]  /*10ca0*/  FMUL.FTZ R104, R2, R104 ;  /* 0x0000006802687220 */ /* 0x000fe20000410000 */
[----:B------:R-:W-:Y:S01]  /*10cb0*/  IADD3 R238, PT, PT, R238, -0x1, RZ ;  /* 0xffffffffeeee7810 */ /* 0x000fe20007ffe0ff */
        /* <DEDUP_REMOVED lines=11> */
[C---:B------:R-:W-:Y:S03]  /*10d70*/  FMUL.FTZ R115, R3.reuse, R115 ;  /* 0x0000007303737220 */ /* 0x040fe60000410000 */
[----:B------:R2:W3:Y:S01]  /*10d80*/  MUFU.EX2 R153, R202 ;  /* 0x000000ca00997308 */ /* 0x0004e20000000800 */
[----:B-1----:R-:W-:Y:S01]  /*10d90*/  F2FP.BF16.F32.PACK_AB R159, R208, R209 ;  /* 0x000000d1d09f723e */ /* 0x002fe200000010ff */
[C---:B------:R-:W-:Y:S01]  /*10da0*/  FMUL.FTZ R116, R164.reuse, R116 ;  /* 0x00000074a4747220 */ /* 0x040fe20000410000 */
[----:B------:R-:W-:Y:S01]  /*10db0*/  FMUL.FTZ R117, R164, R117 ;  /* 0x00000075a4757220 */ /* 0x000fe20000410000 */
[C---:B------:R-:W-:Y:S01]  /*10dc0*/  FMUL.FTZ R118, R3.reuse, R118 ;  /* 0x0000007603767220 */ /* 0x040fe20000410000 */
[----:B------:R-:W-:Y:S01]  /*10dd0*/  FMUL.FTZ R119, R3, R119 ;  /* 0x0000007703777220 */ /* 0x000fe20000410000 */
[C---:B------:R-:W-:Y:S01]  /*10de0*/  FMUL.FTZ R120, R2.reuse, R120 ;  /* 0x0000007802787220 */ /* 0x040fe20000410000 */
[----:B------:R-:W-:Y:S01]  /*10df0*/  FMUL.FTZ R121, R2, R121 ;  /* 0x0000007902797220 */ /* 0x000fe20000410000 */
[C---:B------:R-:W-:Y:S02]  /*10e00*/  HMMA.16816.F32.BF16 R8, R156.reuse, R20, R8 ;  /* 0x000000149c08723c */ /* 0x040fe40000041808 */
[----:B------:R-:W-:Y:S02]  /*10e10*/  MUFU.EX2 R141, R195 ;  /* 0x000000c3008d7308 */ /* 0x000fe40000000800 */
[C---:B------:R-:W-:Y:S01]  /*10e20*/  FMUL.FTZ R20, R164.reuse, R144 ;  /* 0x00000090a4147220 */ /* 0x040fe20000410000 */
[----:B------:R-:W-:Y:S01]  /*10e30*/  FMUL.FTZ R21, R164, R145 ;  /* 0x00000091a4157220 */ /* 0x000fe20000410000 */
[C---:B------:R-:W-:Y:S01]  /*10e40*/  FMUL.FTZ R122, R0.reuse, R122 ;  /* 0x0000007a007a7220 */ /* 0x040fe20000410000 */
[----:B------:R-:W-:Y:S01]  /*10e50*/  FMUL.FTZ R123, R0, R123 ;  /* 0x0000007b007b7220 */ /* 0x000fe20000410000 */
[-C--:B------:R-:W-:Y:S01]  /*10e60*/  HMMA.16816.F32.BF16 R12, R156, R22.reuse, R12 ;  /* 0x000000169c0c723c */ /* 0x080fe2000004180c */
[----:B--2---:R-:W-:Y:S03]  /*10e70*/  LDSM.16.MT88.4 R200, [R152+0x1800] ;  /* 0x0018000098c8783b */ /* 0x004fe60000004200 */
[----:B------:R-:W1:Y:S01]  /*10e80*/  MUFU.EX2 R154, R194 ;  /* 0x000000c2009a7308 */ /* 0x000e620000000800 */
[--C-:B------:R-:W-:Y:S01]  /*10e90*/  FFMA.FTZ R172, R172, UR4, -R173.reuse ;  /* 0x00000004acac7c23 */ /* 0x100fe200080108ad */
[--C-:B------:R-:W-:Y:S01]  /*10ea0*/  FFMA.FTZ R171, R171, UR4, -R173.reuse ;  /* 0x00000004abab7c23 */ /* 0x100fe200080108ad */
[--C-:B------:R-:W-:Y:S01]  /*10eb0*/  FFMA.FTZ R170, R170, UR4, -R173.reuse ;  /* 0x00000004aaaa7c23 */ /* 0x100fe200080108ad */
[----:B------:R-:W-:Y:S01]  /*10ec0*/  FFMA.FTZ R173, R169, UR4, -R173 ;  /* 0x00000004a9ad7c23 */ /* 0x000fe200080108ad */
[C---:B------:R-:W-:Y:S01]  /*10ed0*/  FMUL.FTZ R124, R2.reuse, R124 ;  /* 0x0000007c027c7220 */ /* 0x040fe20000410000 */
[C---:B------:R-:W-:Y:S04]  /*10ee0*/  HMMA.16816.F32.BF16 R16, R160.reuse, R22, R16 ;  /* 0x00000016a010723c */ /* 0x040fe80000041810 */
[----:B------:R-:W-:Y:S01]  /*10ef0*/  MUFU.EX2 R155, R205 ;  /* 0x000000cd009b7308 */ /* 0x000fe20000000800 */
[C---:B------:R-:W-:Y:S01]  /*10f00*/  FMUL.FTZ R22, R3.reuse, R146 ;  /* 0x0000009203167220 */ /* 0x040fe20000410000 */
[C---:B------:R-:W-:Y:S01]  /*10f10*/  FMUL.FTZ R23, R3.reuse, R147 ;  /* 0x0000009303177220 */ /* 0x040fe20000410000 */
[----:B------:R-:W-:Y:S01]  /*10f20*/  FMUL.FTZ R125, R2, R125 ;  /* 0x0000007d027d7220 */ /* 0x000fe20000410000 */
[----:B------:R-:W2:Y:S01]  /*10f30*/  LDSM.16.MT88.4 R144, [R152] ;  /* 0x000000009890783b */ /* 0x000ea20000004200 */
[C---:B------:R-:W-:Y:S01]  /*10f40*/  FMUL.FTZ R126, R0.reuse, R126 ;  /* 0x0000007e007e7220 */ /* 0x040fe20000410000 */
[----:B------:R-:W-:Y:S04]  /*10f50*/  FMUL.FTZ R127, R0, R127 ;  /* 0x0000007f007f7220 */ /* 0x000fe80000410000 */
[----:B------:R4:W-:Y:S01]  /*10f60*/  MUFU.EX2 R142, R193 ;  /* 0x000000c1008e7308 */ /* 0x0009e20000000800 */
[C---:B------:R-:W-:Y:S01]  /*10f70*/  FMUL.FTZ R128, R164.reuse, R128 ;  /* 0x00000080a4807220 */ /* 0x040fe20000410000 */
[-C--:B------:R-:W-:Y:S03]  /*10f80*/  HMMA.16816.F32.BF16 R20, R160, R176.reuse, R20 ;  /* 0x000000b0a014723c */ /* 0x080fe60000041814 */
[C---:B------:R-:W-:Y:S01]  /*10f90*/  FMUL.FTZ R129, R164.reuse, R129 ;  /* 0x00000081a4817220 */ /* 0x040fe20000410000 */
[C---:B------:R-:W-:Y:S01]  /*10fa0*/  FMUL.FTZ R130, R3.reuse, R130 ;  /* 0x0000008203827220 */ /* 0x040fe20000410000 */
[C---:B------:R-:W-:Y:S03]  /*10fb0*/  FMUL.FTZ R131, R3.reuse, R131 ;  /* 0x0000008303837220 */ /* 0x040fe60000410000 */
[----:B------:R3:W-:Y:S01]  /*10fc0*/  MUFU.EX2 R143, R172 ;  /* 0x000000ac008f7308 */ /* 0x0007e20000000800 */
[----:B------:R-:W-:Y:S01]  /*10fd0*/  FFMA.FTZ R251, R164, R241, R251 ;  /* 0x000000f1a4fb7223 */ /* 0x000fe200000100fb */
[C---:B------:R-:W-:Y:S04]  /*10fe0*/  HMMA.16816.F32.BF16 R24, R156.reuse, R176, R24 ;  /* 0x000000b09c18723c */ /* 0x040fe80000041818 */
[----:B------:R-:W-:Y:S01]  /*10ff0*/  FFMA.FTZ R248, R3, R236, R248 ;  /* 0x000000ec03f87223 */ /* 0x000fe200000100f8 */
[----:B------:R-:W-:Y:S03]  /*11000*/  MOV R3, R166 ;  /* 0x000000a600037202 */ /* 0x000fe60000000f00 */
[----:B------:R1:W-:Y:S01]  /*11010*/  MUFU.EX2 R169, R173 ;  /* 0x000000ad00a97308 */ /* 0x0003e20000000800 */
[----:B----4-:R-:W-:Y:S01]  /*11020*/  LDSM.16.MT88.4 R192, [R222+0xb800] ;  /* 0x00b80000dec0783b */ /* 0x010fe20000004200 */
[-C--:B------:R-:W-:Y:S03]  /*11030*/  HMMA.16816.F32.BF16 R28, R156, R178.reuse, R28 ;  /* 0x000000b29c1c723c */ /* 0x080fe6000004181c */
[----:B------:R-:W-:Y:S01]  /*11040*/  FFMA.FTZ R215, R2, R239, R215 ;  /* 0x000000ef02d77223 */ /* 0x000fe200000100d7 */
[----:B------:R-:W-:Y:S01]  /*11050*/  FFMA.FTZ R211, R0, R237, R211 ;  /* 0x000000ed00d37223 */ /* 0x000fe200000100d3 */
[----:B------:R-:W-:Y:S03]  /*11060*/  FADD.FTZ R251, R249, R251 ;  /* 0x000000fbf9fb7221 */ /* 0x000fe60000010000 */
[----:B------:R-:W4:Y:S01]  /*11070*/  MUFU.EX2 R252, R252 ;  /* 0x000000fc00fc7308 */ /* 0x000f220000000800 */
[----:B---3--:R-:W-:Y:S01]  /*11080*/  F2FP.BF16.F32.PACK_AB R172, R153, R140 ;  /* 0x0000008c99ac723e */ /* 0x008fe200000010ff */
[C---:B------:R-:W-:Y:S04]  /*11090*/  HMMA.16816.F32.BF16 R32, R160.reuse, R178, R32 ;  /* 0x000000b2a020723c */ /* 0x040fe80000041820 */
[----:B------:R-:W-:Y:S01]  /*110a0*/  FADD.FTZ R248, R246, R248 ;  /* 0x000000f8f6f87221 */ /* 0x000fe20000010000 */
[----:B------:R-:W-:Y:S03]  /*110b0*/  FADD.FTZ R214, R214, R215 ;  /* 0x000000d7d6d67221 */ /* 0x000fe60000010000 */
[----:B------:R-:W-:Y:S01]  /*110c0*/  MUFU.EX2 R179, R175 ;  /* 0x000000af00b37308 */ /* 0x000fe20000000800 */
[----:B-1----:R-:W-:Y:S01]  /*110d0*/  F2FP.BF16.F32.PACK_AB R173, R154, R141 ;  /* 0x0000008d9aad723e */ /* 0x002fe200000010ff */
[----:B------:R-:W-:Y:S01]  /*110e0*/  FADD.FTZ R210, R210, R211 ;  /* 0x000000d3d2d27221 */ /* 0x000fe20000010000 */
[----:B------:R-:W-:Y:S01]  /*110f0*/  FADD.FTZ R250, R250, R251 ;  /* 0x000000fbfafa7221 */ /* 0x000fe20000010000 */
[----:B------:R-:W-:Y:S01]  /*11100*/  FADD.FTZ R245, R245, R248 ;  /* 0x000000f8f5f57221 */ /* 0x000fe20000010000 */
[-C--:B--2---:R-:W-:Y:S05]  /*11110*/  HMMA.16816.F32.BF16 R36, R160, R144.reuse, R36 ;  /* 0x00000090a024723c */ /* 0x084fea0000041824 */
[----:B------:R-:W1:Y:S01]  /*11120*/  MUFU.EX2 R171, R171 ;  /* 0x000000ab00ab7308 */ /* 0x000e620000000800 */
[----:B----4-:R-:W-:Y:S01]  /*11130*/  F2FP.BF16.F32.PACK_AB R176, R252, R142 ;  /* 0x0000008efcb0723e */ /* 0x010fe200000010ff */
[----:B------:R-:W-:Y:S01]  /*11140*/  FADD.FTZ R213, R213, R214 ;  /* 0x000000d6d5d57221 */ /* 0x000fe20000010000 */
[----:B------:R-:W-:Y:S01]  /*11150*/  FADD.FTZ R209, R209, R210 ;  /* 0x000000d2d1d17221 */ /* 0x000fe20000010000 */
[----:B------:R-:W-:Y:S01]  /*11160*/  FADD.FTZ R250, R247, R250 ;  /* 0x000000faf7fa7221 */ /* 0x000fe20000010000 */
[C---:B------:R-:W-:Y:S05]  /*11170*/  HMMA.16816.F32.BF16 R40, R156.reuse, R144, R40 ;  /* 0x000000909c28723c */ /* 0x040fea0000041828 */
[----:B------:R-:W2:Y:S01]  /*11180*/  MUFU.EX2 R144, R182 ;  /* 0x000000b600907308 */ /* 0x000ea20000000800 */
[----:B------:R-:W-:Y:S01]  /*11190*/  FADD.FTZ R245, R244, R245 ;  /* 0x000000f5f4f57221 */ /* 0x000fe20000010000 */
[----:B------:R-:W-:Y:S01]  /*111a0*/  FADD.FTZ R213, R212, R213 ;  /* 0x000000d5d4d57221 */ /* 0x000fe20000010000 */
[----:B------:R-:W-:Y:S01]  /*111b0*/  FADD.FTZ R209, R208, R209 ;  /* 0x000000d1d0d17221 */ /* 0x000fe20000010000 */
[----:B------:R-:W-:Y:S01]  /*111c0*/  MOV R2, R167 ;  /* 0x000000a700027202 */ /* 0x000fe20000000f00 */
[-C--:B------:R-:W-:Y:S05]  /*111d0*/  HMMA.16816.F32.BF16 R44, R156, R146.reuse, R44 ;  /* 0x000000929c2c723c */ /* 0x080fea000004182c */
[----:B------:R3:W-:Y:S01]  /*111e0*/  MUFU.EX2 R145, R206 ;  /* 0x000000ce00917308 */ /* 0x0007e20000000800 */
[----:B-1----:R-:W-:Y:S02]  /*111f0*/  F2FP.BF16.F32.PACK_AB R177, R171, R143 ;  /* 0x0000008fabb1723e */ /* 0x002fe400000010ff */
[C---:B------:R-:W-:Y:S07]  /*11200*/  HMMA.16816.F32.BF16 R48, R160.reuse, R146, R48 ;  /* 0x00000092a030723c */ /* 0x040fee0000041830 */
[----:B------:R-:W1:Y:S01]  /*11210*/  MUFU.EX2 R147, R181 ;  /* 0x000000b500937308 */ /* 0x000e620000000800 */
[----:B--2---:R-:W-:Y:S01]  /*11220*/  F2FP.BF16.F32.PACK_AB R174, R144, R155 ;  /* 0x0000009b90ae723e */ /* 0x004fe200000010ff */
[-C--:B------:R-:W-:Y:S08]  /*11230*/  HMMA.16816.F32.BF16 R52, R160, R132.reuse, R52 ;  /* 0x00000084a034723c */ /* 0x080ff00000041834 */
[----:B------:R2:W4:Y:S01]  /*11240*/  MUFU.EX2 R146, R180 ;  /* 0x000000b400927308 */ /* 0x0005220000000800 */
[----:B---3--:R-:W-:Y:S01]  /*11250*/  LDSM.16.MT88.4 R204, [R218+0x1800] ;  /* 0x00180000dacc783b */ /* 0x008fe20000004200 */
[C---:B------:R-:W-:Y:S08]  /*11260*/  HMMA.16816.F32.BF16 R56, R156.reuse, R132, R56 ;  /* 0x000000849c38723c */ /* 0x040ff00000041838 */
[----:B------:R-:W3:Y:S01]  /*11270*/  MUFU.EX2 R170, R170 ;  /* 0x000000aa00aa7308 */ /* 0x000ee20000000800 */
[----:B-1----:R-:W-:Y:S01]  /*11280*/  F2FP.BF16.F32.PACK_AB R175, R147, R145 ;  /* 0x0000009193af723e */ /* 0x002fe200000010ff */
[-C--:B------:R-:W-:Y:S01]  /*11290*/  HMMA.16816.F32.BF16 R60, R156, R134.reuse, R60 ;  /* 0x000000869c3c723c */ /* 0x080fe2000004183c */
[----:B--2---:R-:W-:Y:S02]  /*112a0*/  LDSM.16.MT88.4 R180, [R219+0xa800] ;  /* 0x00a80000dbb4783b */ /* 0x004fe40000004200 */
[-C--:B----4-:R-:W-:Y:S05]  /*112b0*/  F2FP.BF16.F32.PACK_AB R178, R146, R179.reuse ;  /* 0x000000b392b2723e */ /* 0x090fea00000010ff */
        /* <DEDUP_REMOVED lines=15> */
[C---:B------:R-:W-:Y:S08]  /*113b0*/  HMMA.16816.F32.BF16 R112, R160.reuse, R138, R112 ;  /* 0x0000008aa070723c */ /* 0x040ff00000041870 */
[-C--:B-1----:R-:W-:Y:S08]  /*113c0*/  HMMA.16816.F32.BF16 R116, R160, R132.reuse, R116 ;  /* 0x00000084a074723c */ /* 0x082ff00000041874 */
[C---:B------:R-:W-:Y:S08]  /*113d0*/  HMMA.16816.F32.BF16 R120, R156.reuse, R132, R120 ;  /* 0x000000849c78723c */ /* 0x040ff00000041878 */
[-C--:B------:R-:W-:Y:S08]  /*113e0*/  HMMA.16816.F32.BF16 R124, R156, R134.reuse, R124 ;  /* 0x000000869c7c723c */ /* 0x080ff0000004187c */
[----:B------:R-:W-:Y:S08]  /*113f0*/  HMMA.16816.F32.BF16 R128, R160, R134, R128 ;  /* 0x00000086a080723c */ /* 0x000ff00000041880 */
[-C--:B------:R-:W-:Y:S05]  /*11400*/  HMMA.16816.F32.BF16 R160, R172, R148.reuse, R4 ;  /* 0x00000094aca0723c */ /* 0x080fea0000041804 */
[----:B------:R-:W-:Y:S02]  /*11410*/  MOV R4, R179 ;  /* 0x000000b300047202 */ /* 0x000fe40000000f00 */
[----:B---3--:R-:W-:Y:S02]  /*11420*/  F2FP.BF16.F32.PACK_AB R179, R169, R170 ;  /* 0x000000aaa9b3723e */ /* 0x008fe400000010ff */
[----:B------:R-:W-:Y:S02]  /*11430*/  MOV R7, R146 ;  /* 0x0000009200077202 */ /* 0x000fe40000000f00 */
[----:B------:R-:W-:Y:S02]  /*11440*/  MOV R6, R147 ;  /* 0x0000009300067202 */ /* 0x000fe40000000f00 */
[----:B------:R-:W-:Y:S01]  /*11450*/  MOV R5, R144 ;  /* 0x0000009000057202 */ /* 0x000fe20000000f00 */
[C---:B------:R-:W-:Y:S04]  /*11460*/  HMMA.16816.F32.BF16 R156, R176.reuse, R148, R8 ;  /* 0x00000094b09c723c */ /* 0x040fe80000041808 */
        /* <DEDUP_REMOVED lines=30> */
[----:B------:R-:W-:Y:S04]  /*11650*/  MOV R0, R165 ;  /* 0x000000a500007202 */ /* 0x000fe80000000f00 */
        /* <DEDUP_REMOVED lines=27> */
.L_x_1182:
[----:B------:R-:W1:Y:S01]  /*11810*/  SHFL.BFLY PT, R4, R241, 0x2, 0x1f ;  /* 0x0c401f00f1047f89 */ /* 0x000e6200000e0000 */
[----:B------:R-:W2:Y:S01]  /*11820*/  S2UR UR4, SR_CgaCtaId ;  /* 0x00000000000479c3 */ /* 0x000ea20000008800 */
[----:B------:R-:W-:Y:S01]  /*11830*/  UMOV UR5, 0x400 ;  /* 0x0000040000057882 */ /* 0x000fe20000000000 */
[----:B------:R-:W-:Y:S01]  /*11840*/  MOV R20, 0x7f800000 ;  /* 0x7f80000000147802 */ /* 0x000fe20000000f00 */
[----:B------:R-:W3:Y:S04]  /*11850*/  SHFL.BFLY PT, R3, R236, 0x2, 0x1f ;  /* 0x0c401f00ec037f89 */ /* 0x000ee800000e0000 */
[----:B------:R-:W4:Y:S01]  /*11860*/  SHFL.BFLY PT, R2, R239, 0x2, 0x1f ;  /* 0x0c401f00ef027f89 */ /* 0x000f2200000e0000 */
[----:B------:R-:W5:Y:S03]  /*11870*/  LDC R18, c[0x0][0x434] ;  /* 0x00010d00ff127b82 */ /* 0x000f660000000800 */
[----:B------:R-:W4:Y:S01]  /*11880*/  SHFL.BFLY PT, R12, R237, 0x2, 0x1f ;  /* 0x0c401f00ed0c7f89 */ /* 0x000f2200000e0000 */
[----:B------:R-:W5:Y:S04]  /*11890*/  S2R R0, SR_TID.X ;  /* 0x0000000000007919 */ /* 0x000f680000002100 */
[----:B------:R-:W5:Y:S01]  /*118a0*/  LDC.U8 R22, c[0x0][0x548] ;  /* 0x00015200ff167b82 */ /* 0x000f620000000000 */
[----:B------:R-:W5:Y:S01]  /*118b0*/  S2R R16, SR_CTAID.X ;  /* 0x0000000000107919 */ /* 0x000f620000002500 */
[----:B-1----:R-:W-:Y:S01]  /*118c0*/  FADD.FTZ R4, R4, R241 ;  /* 0x000000f104047221 */ /* 0x002fe20000010000 */
[----:B--2---:R-:W-:Y:S01]  /*118d0*/  ULEA UR4, UR4, UR5, 0x18 ;  /* 0x0000000504047291 */ /* 0x004fe2000f8ec0ff */
[----:B---3--:R-:W-:-:S03]  /*118e0*/  FADD.FTZ R3, R3, R236 ;  /* 0x000000ec03037221 */ /* 0x008fc60000010000 */
[----:B------:R-:W1:Y:S01]  /*118f0*/  SHFL.BFLY PT, R7, R4, 0x1, 0x1f ;  /* 0x0c201f0004077f89 */ /* 0x000e6200000e0000 */
[----:B----4-:R-:W-:-:S03]  /*11900*/  FADD.FTZ R2, R2, R239 ;  /* 0x000000ef02027221 */ /* 0x010fc60000010000 */
[----:B------:R-:W2:Y:S01]  /*11910*/  SHFL.BFLY PT, R6, R3, 0x1, 0x1f ;  /* 0x0c201f0003067f89 */ /* 0x000ea200000e0000 */
[----:B------:R-:W-:-:S03]  /*11920*/  FADD.FTZ R12, R12, R237 ;  /* 0x000000ed0c0c7221 */ /* 0x000fc60000010000 */
[----:B------:R-:W3:Y:S04]  /*11930*/  SHFL.BFLY PT, R13, R2, 0x1, 0x1f ;  /* 0x0c201f00020d7f89 */ /* 0x000ee800000e0000 */
[----:B------:R-:W4:Y:S01]  /*11940*/  SHFL.BFLY PT, R11, R12, 0x1, 0x1f ;  /* 0x0c201f000c0b7f89 */ /* 0x000f2200000e0000 */
[C---:B-----5:R-:W-:Y:S02]  /*11950*/  SHF.L.U32 R5, R0.reuse, 0x1, RZ ;  /* 0x0000000100057819 */ /* 0x060fe400000006ff */
[C---:B------:R-:W-:Y:S02]  /*11960*/  SHF.L.U32 R8, R0.reuse, 0x4, RZ ;  /* 0x0000000400087819 */ /* 0x040fe400000006ff */
[----:B------:R-:W-:Y:S01]  /*11970*/  LOP3.LUT P0, RZ, R0, 0x4, RZ, 0xc0, !PT ;  /* 0x0000000400ff7812 */ /* 0x000fe2000780c0ff */
[----:B-1----:R-:W-:Y:S01]  /*11980*/  FADD.FTZ R7, R4, R7 ;  /* 0x0000000704077221 */ /* 0x002fe20000010000 */
[----:B------:R-:W-:-:S02]  /*11990*/  LOP3.LUT R4, R5, 0x6, RZ, 0xc0, !PT ;  /* 0x0000000605047812 */ /* 0x000fc400078ec0ff */
[----:B------:R-:W-:Y:S01]  /*119a0*/  LOP3.LUT R8, R8, 0x1c0, RZ, 0xc0, !PT ;  /* 0x000001c008087812 */ /* 0x000fe200078ec0ff */
[----:B--2---:R-:W-:Y:S01]  /*119b0*/  FADD.FTZ R6, R3, R6 ;  /* 0x0000000603067221 */ /* 0x004fe20000010000 */
[----:B------:R-:W-:Y:S01]  /*119c0*/  SHF.L.U32 R3, R0, 0x5, RZ ;  /* 0x0000000500037819 */ /* 0x000fe200000006ff */
[----:B------:R-:W1:Y:S01]  /*119d0*/  MUFU.RCP R10, R7 ;  /* 0x00000007000a7308 */ /* 0x000e620000001000 */
[----:B------:R-:W-:Y:S01]  /*119e0*/  LOP3.LUT R8, R8, 0x38, R5, 0xf8, !PT ;  /* 0x0000003808087812 */ /* 0x000fe200078ef805 */
[----:B---3--:R-:W-:Y:S01]  /*119f0*/  FADD.FTZ R13, R2, R13 ;  /* 0x0000000d020d7221 */ /* 0x008fe20000010000 */
[----:B------:R-:W-:Y:S02]  /*11a00*/  LOP3.LUT R3, R4, 0x7c00, R3, 0xf8, !PT ;  /* 0x00007c0004037812 */ /* 0x000fe400078ef803 */
[----:B------:R-:W-:Y:S01]  /*11a10*/  FSETP.NE.FTZ.AND P6, PT, R7, RZ, PT ;  /* 0x000000ff0700720b */ /* 0x000fe20003fd5000 */
[----:B----4-:R-:W-:Y:S01]  /*11a20*/  FADD.FTZ R2, R12, R11 ;  /* 0x0000000b0c027221 */ /* 0x010fe20000010000 */
[----:B------:R-:W-:Y:S01]  /*11a30*/  FSETP.NE.FTZ.AND P4, PT, R13, RZ, PT ;  /* 0x000000ff0d00720b */ /* 0x000fe20003f95000 */
[----:B------:R-:W2:Y:S01]  /*11a40*/  MUFU.RCP R4, R13 ;  /* 0x0000000d00047308 */ /* 0x000ea20000001000 */
[----:B------:R-:W-:-:S02]  /*11a50*/  LOP3.LUT R3, R3, R8, RZ, 0xfc, !PT ;  /* 0x0000000803037212 */ /* 0x000fc400078efcff */
[----:B------:R-:W-:Y:S02]  /*11a60*/  FSETP.NE.FTZ.AND P3, PT, R2, RZ, PT ;  /* 0x000000ff0200720b */ /* 0x000fe40003f75000 */
[----:B------:R-:W-:Y:S02]  /*11a70*/  LEA R3, R3, UR4, 0x1 ;  /* 0x0000000403037c11 */ /* 0x000fe4000f8e08ff */
[----:B------:R-:W-:Y:S01]  /*11a80*/  FSETP.NE.FTZ.AND P5, PT, R6, RZ, PT ;  /* 0x000000ff0600720b */ /* 0x000fe20003fb5000 */
[----:B------:R-:W3:Y:S01]  /*11a90*/  MUFU.RCP R5, R2 ;  /* 0x0000000200057308 */ /* 0x000ee20000001000 */
[----:B------:R-:W-:Y:S01]  /*11aa0*/  IADD3 R17, PT, PT, R3, 0x40, RZ ;  /* 0x0000004003117810 */ /* 0x000fe20007ffe0ff */
[----:B------:R-:W4:Y:S01]  /*11ab0*/  @P6 LDC R25, c[0x0][0x458] ;  /* 0x00011600ff196b82 */ /* 0x000f220000000800 */
[----:B-1----:R-:W-:-:S05]  /*11ac0*/  FSEL R10, R10, 1, P6 ;  /* 0x3f8000000a0a7808 */ /* 0x002fca0003000000 */
[----:B------:R-:W1:Y:S01]  /*11ad0*/  MUFU.RCP R9, R6 ;  /* 0x0000000600097308 */ /* 0x000e620000001000 */
[----:B--2---:R-:W-:Y:S01]  /*11ae0*/  FSEL R4, R4, 1, P4 ;  /* 0x3f80000004047808 */ /* 0x004fe20002000000 */
[C---:B------:R-:W-:Y:S01]  /*11af0*/  FMUL.FTZ R160, R10.reuse, R160 ;  /* 0x000000a00aa07220 */ /* 0x040fe20000410000 */
[C---:B------:R-:W-:Y:S01]  /*11b00*/  FMUL.FTZ R161, R10.reuse, R161 ;  /* 0x000000a10aa17220 */ /* 0x040fe20000410000 */
[C---:B------:R-:W-:Y:S01]  /*11b10*/  FMUL.FTZ R148, R10.reuse, R148 ;  /* 0x000000940a947220 */ /* 0x040fe20000410000 */
[----:B------:R-:W-:Y:S01]  /*11b20*/  FMUL.FTZ R149, R10, R149 ;  /* 0x000000950a957220 */ /* 0x000fe20000410000 */
        /* <DEDUP_REMOVED lines=65> */
[----:B------:R-:W-:Y:S01]  /*11f40*/  MOV R4, 0x10 ;  /* 0x0000001000047802 */ /* 0x000fe20000000f00 */
[C---:B------:R-:W-:Y:S01]  /*11f50*/  FMUL.FTZ R144, R10.reuse, R144 ;  /* 0x000000900a907220 */ /* 0x040fe20000410000 */
[----:B-1----:R-:W-:Y:S01]  /*11f60*/  FSEL R9, R9, 1, P5 ;  /* 0x3f80000009097808 */ /* 0x002fe20002800000 */
[----:B------:R-:W-:Y:S01]  /*11f70*/  FMUL.FTZ R145, R10, R145 ;  /* 0x000000910a917220 */ /* 0x000fe20000410000 */
[----:B------:R-:W-:Y:S01]  /*11f80*/  SEL R4, R4, 0xfffffff0, !P0 ;  /* 0xfffffff004047807 */ /* 0x000fe20004000000 */
[----:B------:R-:W-:Y:S01]  /*11f90*/  FMUL.FTZ R132, R10, R132 ;  /* 0x000000840a847220 */ /* 0x000fe20000410000 */
[----:B------:R-:W-:Y:S01]  /*11fa0*/  F2FP.BF16.F32.PACK_AB R126, R5, R126 ;  /* 0x0000007e057e723e */ /* 0x000fe200000010ff */
[C---:B------:R-:W-:Y:S01]  /*11fb0*/  FMUL.FTZ R162, R9.reuse, R162 ;  /* 0x000000a209a27220 */ /* 0x040fe20000410000 */
[----:B------:R-:W-:Y:S01]  /*11fc0*/  MOV R5, 0x20 ;  /* 0x0000002000057802 */ /* 0x000fe20000000f00 */
[C---:B------:R-:W-:Y:S01]  /*11fd0*/  FMUL.FTZ R163, R9.reuse, R163 ;  /* 0x000000a309a37220 */ /* 0x040fe20000410000 */
[C---:B------:R-:W-:Y:S01]  /*11fe0*/  LOP3.LUT P0, RZ, R0.reuse, 0x8, RZ, 0xc0, !PT ;  /* 0x0000000800ff7812 */ /* 0x040fe2000780c0ff */
[----:B------:R-:W-:Y:S01]  /*11ff0*/  FMUL.FTZ R150, R9, R150 ;  /* 0x0000009609967220 */ /* 0x000fe20000410000 */
[----:B------:R-:W-:Y:S01]  /*12000*/  IADD3 R11, PT, PT, R3, R4, RZ ;  /* 0x00000004030b7210 */ /* 0x000fe20007ffe0ff */
[----:B------:R-:W-:Y:S01]  /*12010*/  FMUL.FTZ R151, R9, R151 ;  /* 0x0000009709977220 */ /* 0x000fe20000410000 */
[----:B------:R-:W-:Y:S01]  /*12020*/  SEL R8, R5, 0xffffffe0, !P0 ;  /* 0xffffffe005087807 */ /* 0x000fe20004000000 */
[C---:B------:R-:W-:Y:S01]  /*12030*/  FMUL.FTZ R146, R9.reuse, R146 ;  /* 0x0000009209927220 */ /* 0x040fe20000410000 */
[----:B------:R-:W-:Y:S01]  /*12040*/  LOP3.LUT P0, RZ, R0, 0x10, RZ, 0xc0, !PT ;  /* 0x0000001000ff7812 */ /* 0x000fe2000780c0ff */
[----:B------:R-:W-:Y:S01]  /*12050*/  FMUL.FTZ R147, R9, R147 ;  /* 0x0000009309937220 */ /* 0x000fe20000410000 */
[----:B------:R-:W-:Y:S01]  /*12060*/  IADD3 R5, PT, PT, R3, R8, RZ ;  /* 0x0000000803057210 */ /* 0x000fe20007ffe0ff */
[----:B------:R-:W-:Y:S01]  /*12070*/  FMUL.FTZ R133, R10, R133 ;  /* 0x000000850a857220 */ /* 0x000fe20000410000 */
[C---:B------:R-:W-:Y:S01]  /*12080*/  FMUL.FTZ R134, R9.reuse, R134 ;  /* 0x0000008609867220 */ /* 0x040fe20000410000 */
        /* <DEDUP_REMOVED lines=9> */
[----:B------:R-:W-:Y:S01]  /*12120*/  @P0 IADD3 R17, PT, PT, R3, -0x40, RZ ;  /* 0xffffffc003110810 */ /* 0x000fe20007ffe0ff */
[C---:B------:R-:W-:Y:S01]  /*12130*/  FMUL.FTZ R48, R10.reuse, R48 ;  /* 0x000000300a307220 */ /* 0x040fe20000410000 */
[----:B------:R-:W-:Y:S01]  /*12140*/  F2FP.BF16.F32.PACK_AB R150, R151, R150 ;  /* 0x000000969796723e */ /* 0x000fe200000010ff */
[----:B------:R-:W-:Y:S01]  /*12150*/  FMUL.FTZ R49, R10, R49 ;  /* 0x000000310a317220 */ /* 0x000fe20000410000 */
[-C--:B------:R-:W-:Y:S01]  /*12160*/  IADD3 R21, PT, PT, R8, R17.reuse, RZ ;  /* 0x0000001108157210 */ /* 0x080fe20007ffe0ff */
[C---:B------:R-:W-:Y:S01]  /*12170*/  FMUL.FTZ R50, R9.reuse, R50 ;  /* 0x0000003209327220 */ /* 0x040fe20000410000 */
[C---:B------:R-:W-:Y:S01]  /*12180*/  IADD3 R19, PT, PT, R4.reuse, R17, RZ ;  /* 0x0000001104137210 */ /* 0x040fe20007ffe0ff */
[----:B------:R-:W-:Y:S01]  /*12190*/  FMUL.FTZ R51, R9, R51 ;  /* 0x0000003309337220 */ /* 0x000fe20000410000 */
[----:B------:R-:W-:Y:S01]  /*121a0*/  IADD3 R23, PT, PT, R4, R21, RZ ;  /* 0x0000001504177210 */ /* 0x000fe20007ffe0ff */
[----:B------:R-:W-:Y:S01]  /*121b0*/  STS [R3], R160 ;  /* 0x000000a003007388 */ /* 0x000fe20000000800 */
[----:B------:R-:W1:Y:S01]  /*121c0*/  LDC.U8 R4, c[0x0][0x549] ;  /* 0x00015240ff047b82 */ /* 0x000e620000000000 */
[----:B------:R-:W-:Y:S01]  /*121d0*/  F2FP.BF16.F32.PACK_AB R156, R157, R156 ;  /* 0x0000009c9d9c723e */ /* 0x000fe200000010ff */
[C---:B------:R-:W-:Y:S01]  /*121e0*/  FMUL.FTZ R52, R10.reuse, R52 ;  /* 0x000000340a347220 */ /* 0x040fe20000410000 */
[----:B------:R-:W-:Y:S01]  /*121f0*/  F2FP.BF16.F32.PACK_AB R158, R159, R158 ;  /* 0x0000009e9f9e723e */ /* 0x000fe200000010ff */
[----:B------:R-:W-:Y:S01]  /*12200*/  STS [R3+0x400], R162 ;  /* 0x000400a203007388 */ /* 0x000fe20000000800 */
[----:B------:R-:W-:Y:S01]  /*12210*/  F2FP.BF16.F32.PACK_AB R152, R153, R152 ;  /* 0x000000989998723e */ /* 0x000fe200000010ff */
[C---:B------:R-:W-:Y:S01]  /*12220*/  FMUL.FTZ R53, R10.reuse, R53 ;  /* 0x000000350a357220 */ /* 0x040fe20000410000 */
[----:B------:R-:W-:Y:S01]  /*12230*/  F2FP.BF16.F32.PACK_AB R154, R155, R154 ;  /* 0x0000009a9b9a723e */ /* 0x000fe200000010ff */
[----:B------:R-:W-:Y:S01]  /*12240*/  STS [R11], R148 ;  /* 0x000000940b007388 */ /* 0x000fe20000000800 */
        /* <DEDUP_REMOVED lines=77> */
[----:B-1----:R-:W-:Y:S01]  /*12720*/  ISETP.NE.AND P2, PT, R4, RZ, PT ;  /* 0x000000ff0400720c */ /* 0x002fe20003f45270 */
[----:B------:R-:W-:Y:S01]  /*12730*/  STS [R17+0x2400], R42 ;  /* 0x0024002a11007388 */ /* 0x000fe20000000800 */
        /* <DEDUP_REMOVED lines=16> */
[C---:B------:R-:W-:Y:S01]  /*12840*/  FMUL.FTZ R119, R9.reuse, R119 ;  /* 0x0000007709777220 */ /* 0x040fe20000410000 */
[----:B------:R-:W-:Y:S01]  /*12850*/  FMUL.FTZ R130, R9, R130 ;  /* 0x0000008209827220 */ /* 0x000fe20000410000 */
[----:B------:R-:W-:Y:S01]  /*12860*/  F2FP.BF16.F32.PACK_AB R92, R93, R92 ;  /* 0x0000005c5d5c723e */ /* 0x000fe200000010ff */
[----:B------:R-:W-:Y:S01]  /*12870*/  STS [R23], R64 ;  /* 0x0000004017007388 */ /* 0x000fe20000000800 */
[----:B------:R-:W-:Y:S01]  /*12880*/  F2FP.BF16.F32.PACK_AB R94, R95, R94 ;  /* 0x0000005e5f5e723e */ /* 0x000fe200000010ff */
[----:B------:R-:W-:Y:S01]  /*12890*/  FMUL.FTZ R128, R10, R128 ;  /* 0x000000800a807220 */ /* 0x000fe20000410000 */
[----:B------:R-:W-:Y:S01]  /*128a0*/  ISETP.NE.AND P0, PT, R232, -0x1, PT ;  /* 0xffffffffe800780c */ /* 0x000fe20003f05270 */
[----:B------:R-:W-:Y:S01]  /*128b0*/  STS [R23+0x400], R66 ;  /* 0x0004004217007388 */ /* 0x000fe20000000800 */
[----:B------:R-:W-:Y:S01]  /*128c0*/  FMUL.FTZ R129, R10, R129 ;  /* 0x000000810a817220 */ /* 0x000fe20000410000 */
[----:B------:R-:W-:Y:S01]  /*128d0*/  FMUL.FTZ R9, R9, R131 ;  /* 0x0000008309097220 */ /* 0x000fe20000410000 */
[----:B------:R-:W-:Y:S01]  /*128e0*/  F2FP.BF16.F32.PACK_AB R100, R101, R100 ;  /* 0x000000646564723e */ /* 0x000fe200000010ff */
[----:B------:R-:W-:Y:S01]  /*128f0*/  STS [R21+0x2000], R56 ;  /* 0x0020003815007388 */ /* 0x000fe20000000800 */
[----:B------:R-:W-:Y:S01]  /*12900*/  F2FP.BF16.F32.PACK_AB R102, R103, R102 ;  /* 0x000000666766723e */ /* 0x000fe200000010ff */
[----:B------:R-:W1:Y:S01]  /*12910*/  LDC R8, c[0x0][0x434] ;  /* 0x00010d00ff087b82 */ /* 0x000e620000000800 */
[----:B------:R-:W-:Y:S01]  /*12920*/  F2FP.BF16.F32.PACK_AB R112, R113, R112 ;  /* 0x000000707170723e */ /* 0x000fe200000010ff */
[----:B------:R-:W-:Y:S01]  /*12930*/  STS [R21+0x2400], R58 ;  /* 0x0024003a15007388 */ /* 0x000fe20000000800 */
[----:B------:R-:W-:Y:S01]  /*12940*/  F2FP.BF16.F32.PACK_AB R114, R115, R114 ;  /* 0x000000727372723e */ /* 0x000fe200000010ff */
[----:B------:R-:W2:Y:S01]  /*12950*/  @P6 MUFU.LG2 R12, R7 ;  /* 0x00000007000c6308 */ /* 0x000ea20000000c00 */
[----:B------:R-:W-:Y:S01]  /*12960*/  F2FP.BF16.F32.PACK_AB R104, R105, R104 ;  /* 0x000000686968723e */ /* 0x000fe200000010ff */
[----:B------:R-:W-:Y:S01]  /*12970*/  STS [R23+0x2000], R60 ;  /* 0x0020003c17007388 */ /* 0x000fe20000000800 */
[----:B------:R-:W-:Y:S01]  /*12980*/  F2FP.BF16.F32.PACK_AB R106, R107, R106 ;  /* 0x0000006a6b6a723e */ /* 0x000fe200000010ff */
[----:B------:R-:W3:Y:S01]  /*12990*/  @P5 LDC R24, c[0x0][0x458] ;  /* 0x00011600ff185b82 */ /* 0x000ee20000000800 */
[----:B------:R-:W-:Y:S01]  /*129a0*/  F2FP.BF16.F32.PACK_AB R108, R109, R108 ;  /* 0x0000006c6d6c723e */ /* 0x000fe200000010ff */
[----:B------:R-:W-:Y:S01]  /*129b0*/  STS [R23+0x2400], R62 ;  /* 0x0024003e17007388 */ /* 0x000fe20000000800 */
[----:B------:R-:W-:Y:S01]  /*129c0*/  F2FP.BF16.F32.PACK_AB R110, R111, R110 ;  /* 0x0000006e6f6e723e */ /* 0x000fe200000010ff */
[----:B------:R-:W1:Y:S01]  /*129d0*/  @P4 MUFU.LG2 R7, R13 ;  /* 0x0000000d00074308 */ /* 0x000e620000000c00 */
        /* <DEDUP_REMOVED lines=19> */
[----:B-----5:R-:W1:Y:S03]  /*12b10*/  @P4 LDC R3, c[0x0][0x458] ;  /* 0x00011600ff034b82 */ /* 0x020e660000000800 */
[----:B------:R-:W-:Y:S04]  /*12b20*/  STS [R5+0x6000], R88 ;  /* 0x0060005805007388 */ /* 0x000fe80000000800 */
[----:B------:R5:W-:Y:S01]  /*12b30*/  STS [R5+0x6400], R90 ;  /* 0x0064005a05007388 */ /* 0x000be20000000800 */
[----:B----4-:R-:W4:Y:S03]  /*12b40*/  @!P0 LDC.64 R10, c[0x0][0x400] ;  /* 0x00010000ff0a8b82 */ /* 0x010f260000000a00 */
[----:B------:R-:W-:Y:S04]  /*12b50*/  STS [R15+0x6000], R92 ;  /* 0x0060005c0f007388 */ /* 0x000fe80000000800 */
[----:B------:R2:W-:Y:S04]  /*12b60*/  STS [R15+0x6400], R94 ;  /* 0x0064005e0f007388 */ /* 0x0005e80000000800 */
[----:B------:R-:W-:Y:S04]  /*12b70*/  STS [R17+0x4000], R100 ;  /* 0x0040006411007388 */ /* 0x000fe80000000800 */
[----:B------:R-:W-:Y:S04]  /*12b80*/  STS [R17+0x4400], R102 ;  /* 0x0044006611007388 */ /* 0x000fe80000000800 */
[----:B------:R-:W-:Y:S04]  /*12b90*/  STS [R19+0x4000], R112 ;  /* 0x0040007013007388 */ /* 0x000fe80000000800 */
[----:B------:R-:W-:Y:S01]  /*12ba0*/  STS [R19+0x4400], R114 ;  /* 0x0044007213007388 */ /* 0x000fe20000000800 */
[----:B-----5:R-:W1:Y:S03]  /*12bb0*/  @P0 LDC.64 R4, c[0x0][0x408] ;  /* 0x00010200ff040b82 */ /* 0x020e660000000a00 */
[----:B------:R-:W-:Y:S04]  /*12bc0*/  STS [R17+0x6000], R104 ;  /* 0x0060006811007388 */ /* 0x000fe80000000800 */
[----:B------:R-:W-:Y:S01]  /*12bd0*/  STS [R17+0x6400], R106 ;  /* 0x0064006a11007388 */ /* 0x000fe20000000800 */
[----:B--2---:R-:W1:Y:S03]  /*12be0*/  @P2 LDC R15, c[0x0][0x430] ;  /* 0x00010c00ff0f2b82 */ /* 0x004e660000000800 */
[----:B------:R-:W-:Y:S04]  /*12bf0*/  STS [R19+0x6000], R108 ;  /* 0x0060006c13007388 */ /* 0x000fe80000000800 */
[----:B------:R2:W-:Y:S04]  /*12c00*/  STS [R19+0x6400], R110 ;  /* 0x0064006e13007388 */ /* 0x0005e80000000800 */
[----:B------:R-:W-:Y:S04]  /*12c10*/  STS [R21+0x4000], R116 ;  /* 0x0040007415007388 */ /* 0x000fe80000000800 */
[----:B------:R-:W-:Y:S04]  /*12c20*/  STS [R21+0x4400], R118 ;  /* 0x0044007615007388 */ /* 0x000fe80000000800 */
[----:B------:R-:W-:Y:S04]  /*12c30*/  STS [R23+0x4000], R128 ;  /* 0x0040008017007388 */ /* 0x000fe80000000800 */
[----:B------:R5:W-:Y:S01]  /*12c40*/  STS [R23+0x4400], R9 ;  /* 0x0044000917007388 */ /* 0x000be20000000800 */
[----:B-1----:R-:W-:-:S03]  /*12c50*/  @P2 IMAD R18, R15, R8, RZ ;  /* 0x000000080f122224 */ /* 0x002fc600078e02ff */
[----:B------:R-:W-:Y:S04]  /*12c60*/  STS [R21+0x6000], R120 ;  /* 0x0060007815007388 */ /* 0x000fe80000000800 */
[----:B------:R1:W-:Y:S01]  /*12c70*/  STS [R21+0x6400], R122 ;  /* 0x0064007a15007388 */ /* 0x0003e20000000800 */
[----:B--2---:R-:W2:Y:S03]  /*12c80*/  @P2 LDC R19, c[0x0][0x430] ;  /* 0x00010c00ff132b82 */ /* 0x004ea60000000800 */
[----:B------:R2:W-:Y:S04]  /*12c90*/  STS [R23+0x6000], R124 ;  /* 0x0060007c17007388 */ /* 0x0005e80000000800 */
[----:B------:R2:W-:Y:S01]  /*12ca0*/  STS [R23+0x6400], R126 ;  /* 0x0064007e17007388 */ /* 0x0005e20000000800 */
[----:B------:R-:W2:Y:S01]  /*12cb0*/  S2R R17, SR_CTAID.Z ;  /* 0x0000000000117919 */ /* 0x000ea20000002700 */
[----:B-----5:R5:W2:Y:S01]  /*12cc0*/  @P5 MUFU.LG2 R9, R6 ;  /* 0x0000000600095308 */ /* 0x020aa20000000c00 */
[----:B-1----:R-:W-:Y:S01]  /*12cd0*/  @P6 FMUL.FTZ R21, R12, 0.69314718246459960938 ;  /* 0x3f3172180c156820 */ /* 0x002fe20000410000 */
[----:B-----5:R-:W-:Y:S01]  /*12ce0*/  @P2 MOV R6, 0x1 ;  /* 0x0000000100062802 */ /* 0x020fe20000000f00 */
[----:B---34-:R-:W-:Y:S06]  /*12cf0*/  @P2 BRA `(.L_x_1186) ;  /* 0x0000000000202947 */ /* 0x018fec0003800000 */
[----:B------:R-:W-:Y:S01]  /*12d00*/  ISETP.NE.AND P1, PT, R22, RZ, PT ;  /* 0x000000ff1600720c */ /* 0x000fe20003f25270 */
[----:B------:R-:W1:-:S12]  /*12d10*/  LDC R13, c[0x0][0x3e0] ;  /* 0x0000f800ff0d7b82 */ /* 0x000e580000000800 */
[----:B------:R-:W1:Y:S01]  /*12d20*/  @P1 LDC R6, c[0x0][0x454] ;  /* 0x00011500ff061b82 */ /* 0x000e620000000800 */
[----:B--2---:R-:W-:Y:S02]  /*12d30*/  @P1 MOV R19, 0x1 ;  /* 0x0000000100131802 */ /* 0x004fe40000000f00 */
[----:B------:R-:W-:-:S05]  /*12d40*/  @!P1 MOV R19, 0x1 ;  /* 0x0000000100139802 */ /* 0x000fca0000000f00 */
[----:B------:R-:W3:Y:S01]  /*12d50*/  @P1 LDC R18, c[0x0][0x454] ;  /* 0x00011500ff121b82 */ /* 0x000ee20000000800 */
[-C--:B-1----:R-:W-:Y:S02]  /*12d60*/  @P1 IMAD R6, R6, R13.reuse, RZ ;  /* 0x0000000d06061224 */ /* 0x082fe400078e02ff */
[----:B------:R-:W-:-:S07]  /*12d70*/  @!P1 IMAD R6, R8, R13, RZ ;  /* 0x0000000d08069224 */ /* 0x000fce00078e02ff */
.L_x_1186:
[----:B------:R-:W-:Y:S01]  /*12d80*/  BAR.SYNC.DEFER_BLOCKING 0x0 ;  /* 0x0000000000007b1d */ /* 0x000fe20000010000 */
[----:B------:R-:W-:Y:S01]  /*12d90*/  ISETP.NE.AND P1, PT, R232, -0x1, PT ;  /* 0xffffffffe800780c */ /* 0x000fe20003f25270 */
[----:B------:R-:W-:Y:S01]  /*12da0*/  @!P0 IMAD.WIDE.U32 R28, R233, R10, RZ ;  /* 0x0000000ae91c8225 */ /* 0x000fe200078e00ff */
[----:B------:R-:W-:-:S03]  /*12db0*/  ISETP.NE.AND P2, PT, R22, RZ, !P2 ;  /* 0x000000ff1600720c */ /* 0x000fc60005745270 */
[----:B--2---:R-:W-:Y:S01]  /*12dc0*/  @P5 FMUL.FTZ R10, R9, 0.69314718246459960938 ;  /* 0x3f317218090a5820 */ /* 0x004fe20000410000 */
[----:B------:R-:W-:Y:S01]  /*12dd0*/  @P6 FFMA.FTZ R20, R168, R25, R21 ;  /* 0x00000019a8146223 */ /* 0x000fe20000010015 */
[----:B------:R-:W1:Y:S01]  /*12de0*/  @P3 LDC R26, c[0x0][0x458] ;  /* 0x00011600ff1a3b82 */ /* 0x000e620000000800 */
[----:B------:R-:W2:Y:S01]  /*12df0*/  @P3 MUFU.LG2 R2, R2 ;  /* 0x0000000200023308 */ /* 0x000ea20000000c00 */
[----:B------:R-:W-:-:S04]  /*12e00*/  @P0 IMAD.WIDE.U32 R22, R232, R4, RZ ;  /* 0x00000004e8160225 */ /* 0x000fc800078e00ff */
[----:B------:R-:W-:Y:S01]  /*12e10*/  @P4 FMUL.FTZ R7, R7, 0.69314718246459960938 ;  /* 0x3f31721807074820 */ /* 0x000fe20000410000 */
[----:B------:R-:W-:Y:S01]  /*12e20*/  MOV R21, 0x7f800000 ;  /* 0x7f80000000157802 */ /* 0x000fe20000000f00 */
[----:B------:R-:W-:Y:S01]  /*12e30*/  @P5 FFMA.FTZ R21, R167, R24, R10 ;  /* 0x00000018a7155223 */ /* 0x000fe2000001000a */
[C---:B------:R-:W-:Y:S01]  /*12e40*/  @!P0 IMAD R11, R233.reuse, R11, R29 ;  /* 0x0000000be90b8224 */ /* 0x040fe200078e021d */
[----:B------:R-:W-:Y:S01]  /*12e50*/  MOV R10, 0x7f800000 ;  /* 0x7f800000000a7802 */ /* 0x000fe20000000f00 */
[----:B------:R-:W-:Y:S02]  /*12e60*/  @P0 IMAD R11, R232, R5, R23 ;  /* 0x00000005e80b0224 */ /* 0x000fe400078e0217 */
[----:B------:R-:W-:Y:S01]  /*12e70*/  @P4 FFMA.FTZ R10, R166, R3, R7 ;  /* 0x00000003a60a4223 */ /* 0x000fe20000010007 */
[----:B------:R-:W-:Y:S01]  /*12e80*/  @!P1 IMAD R232, R233, R8, RZ ;  /* 0x00000008e9e89224 */ /* 0x000fe200078e02ff */
[----:B------:R-:W-:Y:S01]  /*12e90*/  LOP3.LUT P1, RZ, R0, 0x3, RZ, 0xc0, !PT ;  /* 0x0000000300ff7812 */ /* 0x000fe2000782c0ff */
[----:B---3--:R-:W-:Y:S01]  /*12ea0*/  IMAD R4, R17, R18, RZ ;  /* 0x0000001211047224 */ /* 0x008fe200078e02ff */
[----:B------:R-:W-:Y:S01]  /*12eb0*/  BSSY.RECONVERGENT B0, `(.L_x_1187) ;  /* 0x0000038000007945 */ /* 0x000fe20003800200 */
[----:B------:R-:W-:Y:S01]  /*12ec0*/  IMAD R3, R16, R19, RZ ;  /* 0x0000001310037224 */ /* 0x000fe200078e02ff */
[----:B------:R-:W-:Y:S01]  /*12ed0*/  SHF.R.S32.HI R5, RZ, 0x1f, R232 ;  /* 0x0000001fff057819 */ /* 0x000fe200000114e8 */
[----:B------:R-:W-:Y:S01]  /*12ee0*/  @!P2 IMAD R4, R233, R6, R4 ;  /* 0x00000006e904a224 */ /* 0x000fe200078e0204 */
[----:B------:R-:W-:Y:S01]  /*12ef0*/  SEL R7, R232, RZ, P2 ;  /* 0x000000ffe8077207 */ /* 0x000fe20001000000 */
[----:B------:R3:W4:Y:S01]  /*12f00*/  LDS.128 R12, [R234+0x3800] ;  /* 0x00380000ea0c7984 */ /* 0x0007220000000c00 */
[----:B------:R-:W-:Y:S01]  /*12f10*/  SHF.L.U32 R3, R3, 0x7, RZ ;  /* 0x0000000703037819 */ /* 0x000fe200000006ff */
[----:B--2---:R-:W-:Y:S01]  /*12f20*/  @P3 FMUL.FTZ R2, R2, 0.69314718246459960938 ;  /* 0x3f31721802023820 */ /* 0x004fe20000410000 */
[----:B------:R-:W-:-:S02]  /*12f30*/  SEL R5, R5, RZ, P2 ;  /* 0x000000ff05057207 */ /* 0x000fc40001000000 */
[--C-:B------:R-:W-:Y:S02]  /*12f40*/  IADD3 R24, P4, P2, R3, R7, R4.reuse ;  /* 0x0000000703187210 */ /* 0x100fe40007a9e004 */
[----:B------:R-:W-:Y:S02]  /*12f50*/  SHF.R.S32.HI R4, RZ, 0x1f, R4 ;  /* 0x0000001fff047819 */ /* 0x000fe40000011404 */
[----:B------:R-:W-:Y:S02]  /*12f60*/  SHF.R.S32.HI R25, RZ, 0x1f, R3 ;  /* 0x0000001fff197819 */ /* 0x000fe40000011403 */
[----:B------:R-:W-:Y:S01]  /*12f70*/  MOV R18, 0x7f800000 ;  /* 0x7f80000000127802 */ /* 0x000fe20000000f00 */
[----:B-1----:R-:W-:Y:S01]  /*12f80*/  @P3 FFMA.FTZ R18, R165, R26, R2 ;  /* 0x0000001aa5123223 */ /* 0x002fe20000010002 */
[----:B------:R-:W-:Y:S02]  /*12f90*/  SHF.R.U32.HI R26, RZ, 0x3, R0 ;  /* 0x00000003ff1a7819 */ /* 0x000fe40000011600 */
[----:B------:R-:W-:Y:S01]  /*12fa0*/  IADD3.X R25, PT, PT, R25, R5, R4, P4, P2 ;  /* 0x0000000519197210 */ /* 0x000fe200027e4404 */
[----:B---3--:R-:W-:Y:S06]  /*12fb0*/  @P1 BRA `(.L_x_1188) ;  /* 0x00000000009c1947 */ /* 0x008fec0003800000 */
[--C-:B------:R-:W-:Y:S02]  /*12fc0*/  SHF.R.U32.HI R2, RZ, 0x1, R0.reuse ;  /* 0x00000001ff027819 */ /* 0x100fe40000011600 */
[----:B------:R-:W-:Y:S02]  /*12fd0*/  SHF.R.U32.HI R30, RZ, 0x2, R0 ;  /* 0x00000002ff1e7819 */ /* 0x000fe40000011600 */
[----:B------:R-:W-:-:S04]  /*12fe0*/  LOP3.LUT R3, R2, 0x30, RZ, 0xc0, !PT ;  /* 0x0000003002037812 */ /* 0x000fc800078ec0ff */
[----:B------:R-:W-:-:S04]  /*12ff0*/  LOP3.LUT R30, R3, 0x7, R30, 0xf8, !PT ;  /* 0x00000007031e7812 */ /* 0x000fc800078ef81e */
[C---:B------:R-:W-:Y:S01]  /*13000*/  ISETP.GE.AND P6, PT, R30.reuse, R227, PT ;  /* 0x000000e31e00720c */ /* 0x040fe20003fc6270 */
[C---:B------:R-:W-:Y:S01]  /*13010*/  VIADD R36, R30.reuse, 0x8 ;  /* 0x000000081e247836 */ /* 0x040fe20000000000 */
[C---:B------:R-:W-:Y:S01]  /*13020*/  LOP3.LUT R34, R30.reuse, 0x40, RZ, 0xfc, !PT ;  /* 0x000000401e227812 */ /* 0x040fe200078efcff */
[----:B------:R-:W-:-:S03]  /*13030*/  VIADD R32, R30, 0x48 ;  /* 0x000000481e207836 */ /* 0x000fc60000000000 */
[-C--:B------:R-:W-:Y:S02]  /*13040*/  ISETP.GE.AND P5, PT, R36, R227.reuse, PT ;  /* 0x000000e32400720c */ /* 0x080fe40003fa6270 */
[-C--:B------:R-:W-:Y:S02]  /*13050*/  ISETP.GE.AND P4, PT, R34, R227.reuse, PT ;  /* 0x000000e32200720c */ /* 0x080fe40003f86270 */
[----:B------:R-:W-:-:S03]  /*13060*/  ISETP.GE.AND P3, PT, R32, R227, PT ;  /* 0x000000e32000720c */ /* 0x000fc60003f66270 */
[----:B------:R-:W1:Y:S01]  /*13070*/  @!P6 LDC.64 R8, c[0x0][0x420] ;  /* 0x00010800ff08eb82 */ /* 0x000e620000000a00 */
[----:B------:R-:W-:-:S05]  /*13080*/  @!P6 IMAD R30, R30, R19, RZ ;  /* 0x000000131e1ee224 */ /* 0x000fca00078e02ff */
[----:B------:R-:W-:Y:S01]  /*13090*/  @!P6 IADD3 R27, P1, PT, R30, R24, RZ ;  /* 0x000000181e1be210 */ /* 0x000fe20007f3e0ff */
[-C--:B------:R-:W-:Y:S01]  /*130a0*/  @!P5 IMAD R29, R36, R19.reuse, RZ ;  /* 0x00000013241dd224 */ /* 0x080fe200078e02ff */
[----:B------:R-:W2:Y:S01]  /*130b0*/  @!P5 LDC.64 R6, c[0x0][0x420] ;  /* 0x00010800ff06db82 */ /* 0x000ea20000000a00 */
[----:B------:R-:W-:Y:S01]  /*130c0*/  @!P4 IMAD R34, R34, R19, RZ ;  /* 0x000000132222c224 */ /* 0x000fe200078e02ff */
[----:B------:R-:W-:Y:S01]  /*130d0*/  @!P6 LEA.HI.X.SX32 R30, R30, R25, 0x1, P1 ;  /* 0x000000191e1ee211 */ /* 0x000fe200008f0eff */
[----:B------:R-:W-:-:S05]  /*130e0*/  @!P3 IMAD R19, R32, R19, RZ ;  /* 0x000000132013b224 */ /* 0x000fca00078e02ff */
[----:B------:R-:W3:Y:S08]  /*130f0*/  @!P4 LDC.64 R4, c[0x0][0x420] ;  /* 0x00010800ff04cb82 */ /* 0x000ef00000000a00 */
[----:B------:R-:W5:Y:S01]  /*13100*/  @!P3 LDC.64 R2, c[0x0][0x420] ;  /* 0x00010800ff02bb82 */ /* 0x000f620000000a00 */
[----:B-1----:R-:W-:Y:S02]  /*13110*/  @!P6 LEA R36, P2, R27, R8, 0x2 ;  /* 0x000000081b24e211 */ /* 0x002fe400078410ff */
[----:B------:R-:W-:-:S02]  /*13120*/  @!P5 IADD3 R8, P1, PT, R29, R24, RZ ;  /* 0x000000181d08d210 */ /* 0x000fc40007f3e0ff */
[----:B------:R-:W-:Y:S02]  /*13130*/  @!P6 LEA.HI.X R37, R27, R9, R30, 0x2, P2 ;  /* 0x000000091b25e211 */ /* 0x000fe400010f141e */
[----:B------:R-:W-:Y:S02]  /*13140*/  @!P5 LEA.HI.X.SX32 R29, R29, R25, 0x1, P1 ;  /* 0x000000191d1dd211 */ /* 0x000fe400008f0eff */
[----:B--2---:R-:W-:Y:S01]  /*13150*/  @!P5 LEA R30, P1, R8, R6, 0x2 ;  /* 0x00000006081ed211 */ /* 0x004fe200078210ff */
[----:B------:R1:W-:Y:S01]  /*13160*/  @!P6 STG.E desc[UR14][R36.64], R20 ;  /* 0x000000142400e986 */ /* 0x0003e2000c10190e */
[-C--:B------:R-:W-:Y:S02]  /*13170*/  @!P4 IADD3 R6, P2, PT, R34, R24.reuse, RZ ;  /* 0x000000182206c210 */ /* 0x080fe40007f5e0ff */
[----:B------:R-:W-:Y:S02]  /*13180*/  @!P5 LEA.HI.X R31, R8, R7, R29, 0x2, P1 ;  /* 0x00000007081fd211 */ /* 0x000fe400008f141d */
[----:B------:R-:W-:-:S02]  /*13190*/  @!P3 IADD3 R24, P1, PT, R19, R24, RZ ;  /* 0x000000181318b210 */ /* 0x000fc40007f3e0ff */
[-C--:B------:R-:W-:Y:S01]  /*131a0*/  @!P4 LEA.HI.X.SX32 R34, R34, R25.reuse, 0x1, P2 ;  /* 0x000000192222c211 */ /* 0x080fe200010f0eff */
[----:B------:R1:W-:Y:S01]  /*131b0*/  @!P5 STG.E desc[UR14][R30.64], R21 ;  /* 0x000000151e00d986 */ /* 0x0003e2000c10190e */
[C---:B---3--:R-:W-:Y:S02]  /*131c0*/  @!P4 LEA R4, P2, R6.reuse, R4, 0x2 ;  /* 0x000000040604c211 */ /* 0x048fe400078410ff */
[----:B------:R-:W-:Y:S02]  /*131d0*/  @!P3 LEA.HI.X.SX32 R19, R19, R25, 0x1, P1 ;  /* 0x000000191313b211 */ /* 0x000fe400008f0eff */
[----:B------:R-:W-:Y:S02]  /*131e0*/  @!P4 LEA.HI.X R5, R6, R5, R34, 0x2, P2 ;  /* 0x000000050605c211 */ /* 0x000fe400010f1422 */
[----:B-----5:R-:W-:-:S03]  /*131f0*/  @!P3 LEA R2, P1, R24, R2, 0x2 ;  /* 0x000000021802b211 */ /* 0x020fc600078210ff */
[----:B------:R1:W-:Y:S01]  /*13200*/  @!P4 STG.E desc[UR14][R4.64], R10 ;  /* 0x0000000a0400c986 */ /* 0x0003e2000c10190e */
[----:B------:R-:W-:-:S05]  /*13210*/  @!P3 LEA.HI.X R3, R24, R3, R19, 0x2, P1 ;  /* 0x000000031803b211 */ /* 0x000fca00008f1413 */
[----:B------:R1:W-:Y:S04]  /*13220*/  @!P3 STG.E desc[UR14][R2.64], R18 ;  /* 0x000000120200b986 */ /* 0x0003e8000c10190e */
.L_x_1188:
[----:B------:R-:W-:Y:S05]  /*13230*/  BSYNC.RECONVERGENT B0 ;  /* 0x0000000000007941 */ /* 0x000fea0003800200 */
.L_x_1187:
[----:B-1----:R-:W-:Y:S01]  /*13240*/  IMAD.SHL.U32 R3, R0, 0x8, RZ ;  /* 0x0000000800037824 */ /* 0x002fe200078e00ff */
[----:B------:R-:W-:Y:S01]  /*13250*/  @P0 MOV R28, R22 ;  /* 0x00000016001c0202 */ /* 0x000fe20000000f00 */
[----:B------:R-:W1:Y:S01]  /*13260*/  LDCU.64 UR4, c[0x0][0x410] ;  /* 0x00008200ff0477ac */ /* 0x000e620008000a00 */
[C---:B------:R-:W-:Y:S01]  /*13270*/  IADD3 R4, PT, PT, R26.reuse, 0x50, RZ ;  /* 0x000000501a047810 */ /* 0x040fe20007ffe0ff */
[C---:B------:R-:W-:Y:S01]  /*13280*/  VIADD R0, R26.reuse, 0x20 ;  /* 0x000000201a007836 */ /* 0x040fe20000000000 */
[----:B------:R-:W-:Y:S01]  /*13290*/  LOP3.LUT R3, R3, 0x38, RZ, 0xc0, !PT ;  /* 0x0000003803037812 */ /* 0x000fe200078ec0ff */
[----:B------:R-:W-:Y:S01]  /*132a0*/  VIADD R2, R26, 0x10 ;  /* 0x000000101a027836 */ /* 0x000fe20000000000 */
[-C--:B------:R-:W-:Y:S01]  /*132b0*/  ISETP.GE.AND P2, PT, R4, R227.reuse, PT ;  /* 0x000000e30400720c */ /* 0x080fe20003f46270 */
[----:B------:R-:W-:Y:S01]  /*132c0*/  IMAD.WIDE.U32 R18, R16, 0x80, RZ ;  /* 0x0000008010127825 */ /* 0x000fe200078e00ff */
[----:B------:R-:W-:Y:S01]  /*132d0*/  IADD3 R20, P0, PT, R3, R28, RZ ;  /* 0x0000001c03147210 */ /* 0x000fe20007f1e0ff */
[----:B------:R2:W3:Y:S01]  /*132e0*/  LDS.128 R4, [R234+0x4000] ;  /* 0x00400000ea047984 */ /* 0x0004e20000000c00 */
[-C--:B------:R-:W-:Y:S01]  /*132f0*/  ISETP.GE.AND P5, PT, R0, R227.reuse, PT ;  /* 0x000000e30000720c */ /* 0x080fe20003fa6270 */
[----:B------:R-:W-:Y:S01]  /*13300*/  VIADD R0, R26, 0x40 ;  /* 0x000000401a007836 */ /* 0x000fe20000000000 */
[-C--:B------:R-:W-:Y:S01]  /*13310*/  ISETP.GE.AND P6, PT, R2, R227.reuse, PT ;  /* 0x000000e30200720c */ /* 0x080fe20003fc6270 */
[----:B------:R-:W-:Y:S01]  /*13320*/  IMAD.X R21, RZ, RZ, R11, P0 ;  /* 0x000000ffff157224 */ /* 0x000fe200000e060b */
[-C--:B------:R-:W-:Y:S01]  /*13330*/  ISETP.GE.AND P0, PT, R26, R227.reuse, PT ;  /* 0x000000e31a00720c */ /* 0x080fe20003f06270 */
[----:B------:R2:W2:Y:S01]  /*13340*/  LDS.128 R8, [R234] ;  /* 0x00000000ea087984 */ /* 0x0004a20000000c00 */
[----:B------:R-:W-:Y:S01]  /*13350*/  ISETP.GE.AND P3, PT, R0, R227, PT ;  /* 0x000000e30000720c */ /* 0x000fe20003f66270 */
[----:B------:R-:W-:Y:S01]  /*13360*/  VIADD R0, R26, 0x60 ;  /* 0x000000601a007836 */ /* 0x000fe20000000000 */
[----:B------:R-:W-:Y:S01]  /*13370*/  BSSY.RECONVERGENT B0, `(.L_x_1189) ;  /* 0x0000014000007945 */ /* 0x000fe20003800200 */
[----:B-1----:R-:W-:-:S03]  /*13380*/  IMAD.WIDE.U32 R20, R17, UR4, R20 ;  /* 0x0000000411147c25 */ /* 0x002fc6000f8e0014 */
[-C--:B------:R-:W-:Y:S01]  /*13390*/  ISETP.GE.AND P1, PT, R0, R227.reuse, PT ;  /* 0x000000e30000720c */ /* 0x080fe20003f26270 */
[----:B------:R-:W-:Y:S01]  /*133a0*/  VIADD R2, R26, 0x30 ;  /* 0x000000301a027836 */ /* 0x000fe20000000000 */
[----:B------:R-:W-:Y:S01]  /*133b0*/  LOP3.LUT R0, R18, R26, RZ, 0xfc, !PT ;  /* 0x0000001a12007212 */ /* 0x000fe200078efcff */
[----:B------:R-:W-:Y:S01]  /*133c0*/  IMAD R17, R17, UR5, R21 ;  /* 0x0000000511117c24 */ /* 0x000fe2000f8e0215 */
[----:B------:R-:W-:Y:S02]  /*133d0*/  IADD3 R26, PT, PT, R26, 0x70, RZ ;  /* 0x000000701a1a7810 */ /* 0x000fe40007ffe0ff */
[----:B------:R-:W-:Y:S01]  /*133e0*/  ISETP.GE.AND P4, PT, R2, R227, PT ;  /* 0x000000e30200720c */ /* 0x000fe20003f86270 */
[----:B------:R-:W-:-:S12]  /*133f0*/  @P0 BRA `(.L_x_1190) ;  /* 0x00000000002c0947 */ /* 0x000fd80003800000 */
[----:B------:R-:W1:Y:S01]  /*13400*/  LDCU.64 UR6, c[0x0][0x408] ;  /* 0x00008100ff0677ac */ /* 0x000e620008000a00 */
[----:B------:R-:W-:Y:S01]  /*13410*/  MOV R16, R20 ;  /* 0x0000001400107202 */ /* 0x000fe20000000f00 */
[----:B------:R-:W5:Y:S01]  /*13420*/  LDCU.64 UR4, c[0x0][0x3f0] ;  /* 0x00007e00ff0477ac */ /* 0x000f620008000a00 */
[----:B-1----:R-:W-:-:S03]  /*13430*/  IMAD R3, R19, UR6, RZ ;  /* 0x0000000613037c24 */ /* 0x002fc6000f8e02ff */
[----:B------:R-:W-:-:S04]  /*13440*/  IMAD.WIDE.U32 R22, R0, UR6, R16 ;  /* 0x0000000600167c25 */ /* 0x000fc8000f8e0010 */
[----:B------:R-:W-:Y:S01]  /*13450*/  IMAD R2, R0, UR7, R3 ;  /* 0x0000000700027c24 */ /* 0x000fe2000f8e0203 */
[----:B-----5:R-:W-:-:S04]  /*13460*/  LEA R24, P0, R22, UR4, 0x1 ;  /* 0x0000000416187c11 */ /* 0x020fc8000f8008ff */
[----:B------:R-:W-:-:S04]  /*13470*/  IADD3 R2, PT, PT, R2, R23, RZ ;  /* 0x0000001702027210 */ /* 0x000fc80007ffe0ff */
[----:B------:R-:W-:-:S05]  /*13480*/  LEA.HI.X R25, R22, UR5, R2, 0x1, P0 ;  /* 0x0000000516197c11 */ /* 0x000fca00080f0c02 */
[----:B--2---:R1:W-:Y:S04]  /*13490*/  STG.E.128 desc[UR14][R24.64], R8 ;  /* 0x0000000818007986 */ /* 0x0043e8000c101d0e */
[----:B---3--:R1:W-:Y:S02]  /*134a0*/  STG.E.128 desc[UR14][R24.64+0x80], R4 ;  /* 0x0000800418007986 */ /* 0x0083e4000c101d0e */
.L_x_1190:
[----:B------:R-:W-:Y:S05]  /*134b0*/  BSYNC.RECONVERGENT B0 ;  /* 0x0000000000007941 */ /* 0x000fea0003800200 */
.L_x_1189:
[----:B-12---:R1:W2:Y:S01]  /*134c0*/  LDS.128 R8, [R234+0x800] ;  /* 0x00080000ea087984 */ /* 0x0062a20000000c00 */
[----:B------:R-:W-:Y:S01]  /*134d0*/  BSSY.RECONVERGENT B0, `(.L_x_1191) ;  /* 0x0000012000007945 */ /* 0x000fe20003800200 */
[----:B------:R-:W-:Y:S02]  /*134e0*/  ISETP.GE.AND P0, PT, R26, R227, PT ;  /* 0x000000e31a00720c */ /* 0x000fe40003f06270 */
[----:B---3--:R1:W3:Y:S01]  /*134f0*/  LDS.128 R4, [R234+0x4800] ;  /* 0x00480000ea047984 */ /* 0x0082e20000000c00 */
[----:B------:R-:W-:Y:S05]  /*13500*/  @P6 BRA `(.L_x_1192) ;  /* 0x0000000000386947 */ /* 0x000fea0003800000 */
[----:B------:R-:W5:Y:S01]  /*13510*/  LDCU.64 UR6, c[0x0][0x408] ;  /* 0x00008100ff0677ac */ /* 0x000f620008000a00 */
[----:B------:R-:W-:Y:S01]  /*13520*/  IADD3 R3, P6, PT, R0, 0x10, RZ ;  /* 0x0000001000037810 */ /* 0x000fe20007fde0ff */
[----:B------:R-:W-:Y:S01]  /*13530*/  IMAD.MOV.U32 R22, RZ, RZ, R20 ;  /* 0x000000ffff167224 */ /* 0x000fe200078e0014 */
        /* <DEDUP_REMOVED lines=9> */
[----:B--2---:R2:W-:Y:S04]  /*135d0*/  STG.E.128 desc[UR14][R24.64], R8 ;  /* 0x0000000818007986 */ /* 0x0045e8000c101d0e */
[----:B---3--:R2:W-:Y:S02]  /*135e0*/  STG.E.128 desc[UR14][R24.64+0x80], R4 ;  /* 0x0000800418007986 */ /* 0x0085e4000c101d0e */
.L_x_1192:
[----:B------:R-:W-:Y:S05]  /*135f0*/  BSYNC.RECONVERGENT B0 ;  /* 0x0000000000007941 */ /* 0x000fea0003800200 */
.L_x_1191:
[----:B--2---:R2:W1:Y:S01]  /*13600*/  LDS.128 R8, [R234+0x1000] ;  /* 0x00100000ea087984 */ /* 0x0044620000000c00 */
[----:B------:R-:W-:Y:S03]  /*13610*/  BSSY.RECONVERGENT B0, `(.L_x_1193) ;  /* 0x0000011000007945 */ /* 0x000fe60003800200 */
        /* <DEDUP_REMOVED lines=14> */
[----:B-1----:R1:W-:Y:S04]  /*13700*/  STG.E.128 desc[UR14][R24.64], R8 ;  /* 0x0000000818007986 */ /* 0x0023e8000c101d0e */
[----:B---3--:R1:W-:Y:S02]  /*13710*/  STG.E.128 desc[UR14][R24.64+0x80], R4 ;  /* 0x0000800418007986 */ /* 0x0083e4000c101d0e */
.L_x_1194:
[----:B------:R-:W-:Y:S05]  /*13720*/  BSYNC.RECONVERGENT B0 ;  /* 0x0000000000007941 */ /* 0x000fea0003800200 */
.L_x_1193:
[----:B-1----:R1:W1:Y:S01]  /*13730*/  LDS.128 R8, [R234+0x1800] ;  /* 0x00180000ea087984 */ /* 0x0022620000000c00 */
[----:B------:R-:W-:Y:S03]  /*13740*/  BSSY.RECONVERGENT B0, `(.L_x_1195) ;  /* 0x0000011000007945 */ /* 0x000fe60003800200 */
[----:B---3--:R3:W1:Y:S01]  /*13750*/  LDS.128 R4, [R234+0x5800] ;  /* 0x00580000ea047984 */ /* 0x0086620000000c00 */
        /* <DEDUP_REMOVED lines=14> */
[----:B------:R1:W-:Y:S02]  /*13840*/  STG.E.128 desc[UR14][R24.64+0x80], R4 ;  /* 0x0000800418007986 */ /* 0x0003e4000c101d0e */
.L_x_1196:
[----:B------:R-:W-:Y:S05]  /*13850*/  BSYNC.RECONVERGENT B0 ;  /* 0x0000000000007941 */ /* 0x000fea0003800200 */
.L_x_1195:
[----:B-1----:R1:W1:Y:S01]  /*13860*/  LDS.128 R8, [R234+0x2000] ;  /* 0x00200000ea087984 */ /* 0x0022620000000c00 */
[----:B------:R-:W-:Y:S03]  /*13870*/  BSSY.RECONVERGENT B0, `(.L_x_1197) ;  /* 0x0000011000007945 */ /* 0x000fe60003800200 */
[----:B------:R1:W1:Y:S01]  /*13880*/  LDS.128 R4, [R234+0x6000] ;  /* 0x00600000ea047984 */ /* 0x0002620000000c00 */
        /* <DEDUP_REMOVED lines=13> */
[----:B-1----:R1:W-:Y:S04]  /*13960*/  STG.E.128 desc[UR14][R24.64], R8 ;  /* 0x0000000818007986 */ /* 0x0023e8000c101d0e */
[----:B------:R1:W-:Y:S02]  /*13970*/  STG.E.128 desc[UR14][R24.64+0x80], R4 ;  /* 0x0000800418007986 */ /* 0x0003e4000c101d0e */
.L_x_1198:
[----:B------:R-:W-:Y:S05]  /*13980*/  BSYNC.RECONVERGENT B0 ;  /* 0x0000000000007941 */ /* 0x000fea0003800200 */
.L_x_1197:
        /* <DEDUP_REMOVED lines=18> */
.L_x_1200:
[----:B------:R-:W-:Y:S05]  /*13ab0*/  BSYNC.RECONVERGENT B0 ;  /* 0x0000000000007941 */ /* 0x000fea0003800200 */
.L_x_1199:
        /* <DEDUP_REMOVED lines=18> */
.L_x_1202:
[----:B------:R-:W-:Y:S05]  /*13be0*/  BSYNC.RECONVERGENT B0 ;  /* 0x0000000000007941 */ /* 0x000fea0003800200 */
.L_x_1201:
[----:B-123--:R-:W1:Y:S01]  /*13bf0*/  LDS.128 R232, [R234+0x7800] ;  /* 0x00780000eae87984 */ /* 0x00ee620000000c00 */
[----:B------:R-:W-:Y:S05]  /*13c00*/  @P0 EXIT ;  /* 0x000000000000094d */ /* 0x000fea0003800000 */
[----:B------:R-:W2:Y:S01]  /*13c10*/  LDCU.64 UR6, c[0x0][0x408] ;  /* 0x00008100ff0677ac */ /* 0x000ea20008000a00 */
[----:B------:R-:W-:Y:S01]  /*13c20*/  IADD3 R0, P0, PT, R0, 0x70, RZ ;  /* 0x0000007000007810 */ /* 0x000fe20007f1e0ff */
[----:B------:R-:W-:Y:S01]  /*13c30*/  IMAD.MOV.U32 R4, RZ, RZ, R20 ;  /* 0x000000ffff047224 */ /* 0x000fe200078e0014 */
[----:B------:R-:W-:Y:S01]  /*13c40*/  MOV R5, R17 ;  /* 0x0000001100057202 */ /* 0x000fe20000000f00 */
[----:B------:R-:W3:Y:S02]  /*13c50*/  LDCU.64 UR4, c[0x0][0x3f0] ;  /* 0x00007e00ff0477ac */ /* 0x000ee40008000a00 */
[----:B------:R-:W-:-:S04]  /*13c60*/  IMAD.X R3, RZ, RZ, R19, P0 ;  /* 0x000000ffff037224 */ /* 0x000fc800000e0613 */
[----:B--2---:R-:W-:Y:S02]  /*13c70*/  IMAD R3, R3, UR6, RZ ;  /* 0x0000000603037c24 */ /* 0x004fe4000f8e02ff */
[----:B------:R-:W-:-:S04]  /*13c80*/  IMAD.WIDE.U32 R4, R0, UR6, R4 ;  /* 0x0000000600047c25 */ /* 0x000fc8000f8e0004 */
[----:B------:R-:W-:Y:S01]  /*13c90*/  IMAD R3, R0, UR7, R3 ;  /* 0x0000000700037c24 */ /* 0x000fe2000f8e0203 */
[----:B---3--:R-:W-:-:S04]  /*13ca0*/  LEA R2, P0, R4, UR4, 0x1 ;  /* 0x0000000404027c11 */ /* 0x008fc8000f8008ff */
[----:B------:R-:W-:-:S04]  /*13cb0*/  IADD3 R3, PT, PT, R3, R5, RZ ;  /* 0x0000000503037210 */ /* 0x000fc80007ffe0ff */
[----:B------:R-:W-:-:S05]  /*13cc0*/  LEA.HI.X R3, R4, UR5, R3, 0x1, P0 ;  /* 0x0000000504037c11 */ /* 0x000fca00080f0c03 */
[----:B----4-:R-:W-:Y:S04]  /*13cd0*/  STG.E.128 desc[UR14][R2.64], R12 ;  /* 0x0000000c02007986 */ /* 0x010fe8000c101d0e */
[----:B-1----:R-:W-:Y:S01]  /*13ce0*/  STG.E.128 desc[UR14][R2.64+0x80], R232 ;  /* 0x000080e802007986 */ /* 0x002fe2000c101d0e */
[----:B------:R-:W-:Y:S05]  /*13cf0*/  EXIT ;  /* 0x000000000000794d */ /* 0x000fea0003800000 */
.L_x_1203:
        /* <DEDUP_REMOVED lines=16> */
.L_x_1674:


//--------------------- .text._ZN5flash16flash_fwd_kernelI23Flash_fwd_kernel_traitsILi128ELi128ELi32ELi4ELb0ELb0EN7cutlass10bfloat16_tE19Flash_kernel_traitsILi128ELi128ELi32ELi4ES3_EELb1ELb1ELb0ELb1ELb0ELb0ELb0ELb0EEEvNS_16Flash_fwd_paramsE --------------------------
	.section	.text._ZN5flash16flash_fwd_kernelI23Flash_fwd_kernel_traitsILi128ELi128ELi32ELi4ELb0ELb0EN7cutlass10bfloat16_tE19Flash_kernel_traitsILi128ELi128ELi32ELi4ES3_EELb1ELb1ELb0ELb1ELb0ELb0ELb0ELb0EEEvNS_16Flash_fwd_paramsE,"ax",@progbits
	.align	128
        .global         _ZN5flash16flash_fwd_kernelI23Flash_fwd_kernel_traitsILi128ELi128ELi32ELi4ELb0ELb0EN7cutlass10bfloat16_tE19Flash_kernel_traitsILi128ELi128ELi32ELi4ES3_EELb1ELb1ELb0ELb1ELb0ELb0ELb0ELb0EEEvNS_16Flash_fwd_paramsE
        .type           _ZN5flash16flash_fwd_kernelI23Flash_fwd_kernel_traitsILi128ELi128ELi32ELi4ELb0ELb0EN7cutlass10bfloat16_tE19Flash_kernel_traitsILi128ELi128ELi32ELi4ES3_EELb1ELb1ELb0ELb1ELb0ELb0ELb0ELb0EEEvNS_16Flash_fwd_paramsE,@function
        .size           _ZN5flash16flash_fwd_kernelI23Flash_fwd_kernel_traitsILi128ELi128ELi32ELi4ELb0ELb0EN7cutlass10bfloat16_tE19Flash_kernel_traitsILi128ELi128ELi32ELi4ES3_EELb1ELb1ELb0ELb1ELb0ELb0ELb0ELb0EEEvNS_16Flash_fwd_paramsE,(.L_x_1675 - _ZN5flash16flash_fwd_kernelI23Flash_fwd_kernel_traitsILi128ELi128ELi32ELi4ELb0ELb0EN7cutlass10bfloat16_tE19Flash_kernel_traitsILi128ELi128ELi32ELi4ES3_EELb1ELb1ELb0ELb1ELb0ELb0ELb0ELb0EEEvNS_16Flash_fwd_paramsE)
        .other          _ZN5flash16flash_fwd_kernelI23Flash_fwd_kernel_traitsILi128ELi128ELi32ELi4ELb0ELb0EN7cutlass10bfloat16_tE19Flash_kernel_traitsILi128ELi128ELi32ELi4ES3_EELb1ELb1ELb0ELb1ELb0ELb0ELb0ELb0EEEvNS_16Flash_fwd_paramsE,@"STO_CUDA_ENTRY STV_DEFAULT"
_ZN5flash16flash_fwd_kernelI23Flash_fwd_kernel_traitsILi128ELi128ELi32ELi4ELb0ELb0EN7cutlass10bfloat16_tE19Flash_kernel_traitsILi128ELi128ELi32ELi4ES3_EELb1ELb1ELb0ELb1ELb0ELb0ELb0ELb0EEEvNS_16Flash_fwd_paramsE:
.text._ZN5flash16flash_fwd_kernelI23Flash_fwd_kernel_traitsILi128ELi128ELi32ELi4ELb0ELb0EN7cutlass10bfloat16_tE19Flash_kernel_traitsILi128ELi128ELi32ELi4ES3_EELb1ELb1ELb0ELb1ELb0ELb0ELb0ELb0EEEvNS_16Flash_fwd_paramsE:
        /* <DEDUP_REMOVED lines=15> */
[----:B------:R-:W-:Y:S08]  /*00f0*/  S2UR UR25, SR_CTAID.Y ;  /* 0x00000000001979c3 */ /* 0x000ff00000002600 */
[----:B------:R-:W1:Y:S01]  /*0100*/  S2UR UR26, SR_CTAID.Z ;  /* 0x00000000001a79c3 */ /* 0x000e620000002700 */
[----:B----4-:R3:W4:Y:S01]  /*0110*/  @P1 LDG.E.64 R4, desc[UR22][R2.64] ;  /* 0x0000001602041981 */ /* 0x010722000c1e1b00 */
[----:B------:R-:W2:Y:S01]  /*0120*/  LDCU.U8 UR12, c[0x0][0x532] ;  /* 0x0000a640ff0c77ac */ /* 0x000ea20008000000 */
[----:B------:R-:W2:Y:S05]  /*0130*/  LDCU.64 UR6, c[0x0][0x468] ;  /* 0x00008d00ff0677ac */ /* 0x000eaa0008000a00 */
[----:B------:R-:W4:Y:S01]  /*0140*/  @P1 LDC R0, c[0x0][0x520] ;  /* 0x00014800ff001b82 */ /* 0x000f220000000800 */
[----:B---3--:R-:W-:-:S02]  /*0150*/  @P1 IMAD.MOV.U32 R2, RZ, RZ, R12 ;  /* 0x000000ffff021224 */ /* 0x008fc400078e000c */
[----:B------:R-:W-:-:S06]  /*0160*/  @P1 IMAD.MOV.U32 R3, RZ, RZ, R13 ;  /* 0x000000ffff031224 */ /* 0x000fcc00078e000d */
[----:B------:R-:W3:Y:S01]  /*0170*/  @P1 LDG.E.64 R2, desc[UR22][R2.64] ;  /* 0x0000001602021981 */ /* 0x000ee2000c1e1b00 */
[----:B-1----:R-:W-:Y:S01]  /*0180*/  ULOP3.LUT UR4, UR26, UR32, UR25, 0xfe, !UPT ;  /* 0x000000201a047292 */ /* 0x002fe2000f8efe19 */
[----:B------:R-:W-:Y:S01]  /*0190*/  ISETP.NE.U32.AND P4, PT, RZ, UR10, PT ;  /* 0x0000000aff007c0c */ /* 0x000fe2000bf85070 */
[----:B------:R-:W-:Y:S02]  /*01a0*/  UISETP.NE.U32.AND UP4, UPT, UR10, URZ, UPT ;  /* 0x000000ff0a00728c */ /* 0x000fe4000bf85070 */
[----:B------:R-:W-:Y:S01]  /*01b0*/  UISETP.NE.U32.AND UP3, UPT, UR8, URZ, UPT ;  /* 0x000000ff0800728c */ /* 0x000fe2000bf65070 */
[----:B------:R-:W-:Y:S01]  /*01c0*/  ISETP.NE.AND.EX P4, PT, RZ, UR11, PT, P4 ;  /* 0x0000000bff007c0c */ /* 0x000fe2000bf85340 */
[----:B------:R-:W-:Y:S01]  /*01d0*/  UISETP.NE.AND.EX UP4, UPT, UR11, URZ, UPT, UP4 ;  /* 0x000000ff0b00728c */ /* 0x000fe2000bf85340 */
[----:B------:R-:W-:Y:S01]  /*01e0*/  LOP3.LUT P3, RZ, R223, UR4, RZ, 0xfc, !PT ;  /* 0x00000004dfff7c12 */ /* 0x000fe2000f86fcff */
[----:B------:R-:W-:Y:S02]  /*01f0*/  UISETP.NE.AND.EX UP3, UPT, UR9, URZ, UPT, UP3 ;  /* 0x000000ff0900728c */ /* 0x000fe4000bf65330 */
[----:B------:R-:W-:Y:S01]  /*0200*/  USHF.L.U32 UR11, UR25, 0x2, URZ ;  /* 0x00000002190b7899 */ /* 0x000fe200080006ff */
[----:B------:R-:W1:Y:S01]  /*0210*/  LDCU.64 UR4, c[0x0][0x478] ;  /* 0x00008f00ff0477ac */ /* 0x000e620008000a00 */
[----:B------:R-:W-:Y:S01]  /*0220*/  PLOP3.LUT P2, PT, PT, PT, UP4, 0x80, 0x8 ;  /* 0x000000000008781c */ /* 0x000fe20003f4f048 */
[----:B--2---:R-:W-:-:S02]  /*0230*/  UIMAD.WIDE.U32 UR14, UR25, 0x4, UR14 ;  /* 0x00000004190e78a5 */ /* 0x004fc4000f8e000e */
[----:B------:R-:W-:-:S05]  /*0240*/  UISETP.NE.AND UP5, UPT, UR12, URZ, UPT ;  /* 0x000000ff0c00728c */ /* 0x000fca000bfa5270 */
[----:B------:R-:W2:Y:S01]  /*0250*/  @!P3 LDC.64 R6, c[0x0][0x528] ;  /* 0x00014a00ff06bb82 */ /* 0x000ea20000000a00 */
[----:B------:R-:W-:Y:S02]  /*0260*/  UISETP.EQ.U32.AND UP2, UPT, UR6, URZ, UPT ;  /* 0x000000ff0600728c */ /* 0x000fe4000bf42070 */
[----:B------:R-:W-:Y:S02]  /*0270*/  USHF.R.U32.HI UR10, URZ, 0x1e, UR25 ;  /* 0x0000001eff0a7899 */ /* 0x000fe40008011619 */
[----:B------:R-:W-:Y:S02]  /*0280*/  @UP3 UIADD3 UR12, UP1, UPT, UR11, UR8, URZ ;  /* 0x000000080b0c3290 */ /* 0x000fe4000ff3e0ff */
[----:B------:R-:W-:Y:S02]  /*0290*/  UISETP.EQ.OR.EX UP2, UPT, UR7, URZ, !UP5, UP2 ;  /* 0x000000ff0700728c */ /* 0x000fe4000ef42720 */
[----:B------:R-:W-:Y:S02]  /*02a0*/  @UP3 UIADD3.X UR13, UPT, UPT, UR10, UR9, URZ, UP1, !UPT ;  /* 0x000000090a0d3290 */ /* 0x000fe40008ffe4ff */
[----:B-1----:R-:W-:-:S02]  /*02b0*/  UISETP.NE.U32.AND UP0, UPT, UR4, URZ, UPT ;  /* 0x000000ff0400728c */ /* 0x002fc4000bf05070 */
[----:B------:R-:W-:Y:S02]  /*02c0*/  UIADD3 UR9, UP1, UPT, UR11, UR6, URZ ;  /* 0x000000060b097290 */ /* 0x000fe4000ff3e0ff */
[----:B------:R-:W-:Y:S02]  /*02d0*/  UISETP.NE.AND.EX UP0, UPT, UR5, URZ, UPT, UP0 ;  /* 0x000000ff0500728c */ /* 0x000fe4000bf05300 */
[----:B------:R-:W-:-:S09]  /*02e0*/  UIADD3.X UR8, UPT, UPT, UR10, UR7, URZ, UP1, !UPT ;  /* 0x000000070a087290 */ /* 0x000fd20008ffe4ff */
[----:B------:R-:W-:-:S04]  /*02f0*/  @UP0 UIADD3 UR4, UP1, UPT, UR11, UR4, URZ ;  /* 0x000000040b040290 */ /* 0x000fc8000ff3e0ff */
[----:B------:R-:W-:Y:S01]  /*0300*/  @UP0 UIADD3.X UR5, UPT, UPT, UR10, UR5, URZ, UP1, !UPT ;  /* 0x000000050a050290 */ /* 0x000fe20008ffe4ff */
[----:B----4-:R-:W-:Y:S02]  /*0310*/  @P1 R2UR UR30, R4 ;  /* 0x00000000041e12ca */ /* 0x010fe400000e0000 */
[----:B------:R-:W-:-:S11]  /*0320*/  @P1 R2UR UR31, R5 ;  /* 0x00000000051f12ca */ /* 0x000fd600000e0000 */
[----:B------:R-:W-:Y:S02]  /*0330*/  IMAD.U32 R4, RZ, RZ, UR30 ;  /* 0x0000001eff047e24 */ /* 0x000fe4000f8e00ff */
[----:B------:R-:W-:-:S05]  /*0340*/  IMAD.U32 R5, RZ, RZ, UR31 ;  /* 0x0000001fff057e24 */ /* 0x000fca000f8e00ff */
[----:B--2---:R1:W-:Y:S01]  /*0350*/  @!P3 STG.E.64 desc[UR22][R6.64], R4 ;  /* 0x000000040600b986 */ /* 0x0043e2000c101b16 */
[----:B---3--:R-:W-:Y:S01]  /*0360*/  @P1 IADD3 R12, P0, PT, R2, R0, RZ ;  /* 0x00000000020c1210 */ /* 0x008fe20007f1e0ff */
[----:B------:R-:W-:-:S04]  /*0370*/  IMAD.U32 R2, RZ, RZ, UR14 ;  /* 0x0000000eff027e24 */ /* 0x000fc8000f8e00ff */
[----:B------:R-:W-:Y:S01]  /*0380*/  @P1 IMAD.X R13, RZ, RZ, R3, P0 ;  /* 0x000000ffff0d1224 */ /* 0x000fe200000e0603 */
[----:B------:R-:W-:Y:S02]  /*0390*/  PLOP3.LUT P1, PT, PT, PT, UP3, 0x80, 0x8 ;  /* 0x000000000008781c */ /* 0x000fe40003f2f038 */
[----:B------:R-:W-:Y:S01]  /*03a0*/  MOV R3, UR15 ;  /* 0x0000000f00037c02 */ /* 0x000fe20008000f00 */
[----:B-1----:R-:W-:Y:S02]  /*03b0*/  @!P3 IMAD.MOV.U32 R4, RZ, RZ, R12 ;  /* 0x000000ffff04b224 */ /* 0x002fe400078e000c */
[----:B------:R-:W-:-:S05]  /*03c0*/  @!P3 IMAD.MOV.U32 R5, RZ, RZ, R13 ;  /* 0x000000ffff05b224 */ /* 0x000fca00078e000d */
[----:B------:R1:W-:Y:S01]  /*03d0*/  @!P3 STG.E.64 desc[UR22][R6.64+0x8], R4 ;  /* 0x000008040600b986 */ /* 0x0003e2000c101b16 */
[----:B------:R-:W-:-:S03]  /*03e0*/  PLOP3.LUT P3, PT, PT, PT, UP2, 0x80, 0x8 ;  /* 0x000000000008781c */ /* 0x000fc60003f6f028 */
[----:B------:R-:W2:Y:S01]  /*03f0*/  @P4 LDG.E R8, desc[UR22][R2.64] ;  /* 0x0000001602084981 */ /* 0x000ea2000c1e1900 */
[----:B------:R-:W-:-:S03]  /*0400*/  PLOP3.LUT P0, PT, PT, PT, UP0, 0x80, 0x8 ;  /* 0x000000000008781c */ /* 0x000fc60003f0f008 */
[----:B-1----:R1:W3:Y:S01]  /*0410*/  @P2 LDG.E R7, desc[UR22][R2.64+0x4] ;  /* 0x0000041602072981 */ /* 0x0022e2000c1e1900 */
[----:B------:R-:W-:Y:S02]  /*0420*/  IMAD.U32 R4, RZ, RZ, UR4 ;  /* 0x00000004ff047e24 */ /* 0x000fe4000f8e00ff */
[----:B------:R-:W-:Y:S01]  /*0430*/  IMAD.U32 R5, RZ, RZ, UR5 ;  /* 0x00000005ff057e24 */ /* 0x000fe2000f8e00ff */
[----:B------:R-:W4:Y:S06]  /*0440*/  @!UP4 LDCU UR28, c[0x0][0x434] ;  /* 0x00008680ff1cc7ac */ /* 0x000f2c0008000800 */
[----:B------:R-:W5:Y:S01]  /*0450*/  @P0 LDG.E R4, desc[UR22][R4.64] ;  /* 0x0000001604040981 */ /* 0x000f62000c1e1900 */
[----:B------:R-:W-:Y:S01]  /*0460*/  UMOV UR19, 0xffffffff ;  /* 0xffffffff00137882 */ /* 0x000fe20000000000 */
[----:B------:R-:W4:Y:S01]  /*0470*/  @!UP0 LDCU.64 UR4, c[0x0][0x488] ;  /* 0x00009100ff0487ac */ /* 0x000f220008000a00 */
[----:B-1----:R-:W-:-:S02]  /*0480*/  IMAD.U32 R2, RZ, RZ, UR12 ;  /* 0x0000000cff027e24 */ /* 0x002fc4000f8e00ff */
[----:B------:R-:W-:-:S05]  /*0490*/  IMAD.U32 R3, RZ, RZ, UR13 ;  /* 0x0000000dff037e24 */ /* 0x000fca000f8e00ff */
[----:B------:R1:W4:Y:S02]  /*04a0*/  @P1 LDG.E R0, desc[UR22][R2.64] ;  /* 0x0000001602001981 */ /* 0x000324000c1e1900 */
[----:B-1----:R-:W-:Y:S01]  /*04b0*/  MOV R2, UR9 ;  /* 0x0000000900027c02 */ /* 0x002fe20008000f00 */
        /* <DEDUP_REMOVED lines=10> */
[----:B----4-:R-:W-:-:S04]  /*0560*/  @UP4 UIADD3 UR28, UPT, UPT, UR8, -UR19, URZ ;  /* 0x80000013081c4290 */ /* 0x010fc8000fffe0ff */
[----:B------:R-:W-:Y:S01]  /*0570*/  UISETP.GT.AND UP2, UPT, UR28, UR27, UPT ;  /* 0x0000001b1c00728c */ /* 0x000fe2000bf44270 */
[----:B------:R-:W-:-:S05]  /*0580*/  @P1 R2UR UR12, R0 ;  /* 0x00000000000c12ca */ /* 0x000fca00000e0000 */
        /* <DEDUP_REMOVED lines=11> */
.L_x_1204:
        /* <DEDUP_REMOVED lines=48> */
.L_x_1206:
        /* <DEDUP_REMOVED lines=20> */
[----:B------:R-:W-:Y:S01]  /*0a80*/  IADD3 R18, PT, PT, R223, 0x40, RZ ;  /* 0x00000040df127810 */ /* 0x000fe20007ffe0ff */
[----:B------:R-:W-:Y:S01]  /*0a90*/  USHF.R.S32.HI UR10, URZ, 0x1f, UR27 ;  /* 0x0000001fff0a7899 */ /* 0x000fe2000801141b */
[----:B------:R-:W-:Y:S01]  /*0aa0*/  IMAD.WIDE.U32 R10, R0, UR26, R2 ;  /* 0x0000001a000a7c25 */ /* 0x000fe2000f8e0002 */
[----:B------:R-:W-:Y:S01]  /*0ab0*/  UIMAD.WIDE.U32 UR32, UR32, 0x80, URZ ;  /* 0x00000080202078a5 */ /* 0x000fe2000f8e00ff */
[----:B------:R-:W-:-:S02]  /*0ac0*/  ISETP.GE.AND P3, PT, R14, UR28, PT ;  /* 0x0000001c0e007c0c */ /* 0x000fc4000bf66270 */
[----:B------:R-:W-:Y:S01]  /*0ad0*/  IMAD.U32 R0, RZ, RZ, UR5 ;  /* 0x00000005ff007e24 */ /* 0x000fe2000f8e00ff */
[----:B--2---:R-:W-:Y:S01]  /*0ae0*/  UIMAD UR7, UR25, UR7, URZ ;  /* 0x00000007190772a4 */ /* 0x004fe2000f8e02ff */
[----:B------:R-:W-:Y:S01]  /*0af0*/  ISETP.GE.AND P2, PT, R15, UR28, PT ;  /* 0x0000001c0f007c0c */ /* 0x000fe2000bf46270 */
[----:B------:R-:W-:Y:S01]  /*0b00*/  USHF.R.S32.HI UR5, URZ, 0x1f, UR8 ;  /* 0x0000001fff057899 */ /* 0x000fe20008011408 */
[----:B------:R-:W-:Y:S01]  /*0b10*/  ISETP.GE.AND P1, PT, R16, UR28, PT ;  /* 0x0000001c10007c0c */ /* 0x000fe2000bf26270 */
[----:B------:R-:W-:Y:S01]  /*0b20*/  USEL UR7, UR7, UR19, !UP0 ;  /* 0x0000001307077287 */ /* 0x000fe2000c000000 */
[----:B------:R-:W-:Y:S01]  /*0b30*/  ISETP.GE.AND P4, PT, R18, UR28, PT ;  /* 0x0000001c12007c0c */ /* 0x000fe2000bf86270 */
[----:B------:R-:W-:Y:S01]  /*0b40*/  IMAD R9, R0, UR26, R11 ;  /* 0x0000001a00097c24 */ /* 0x000fe2000f8e020b */
[----:B------:R-:W-:Y:S01]  /*0b50*/  LOP3.LUT R7, R223, UR32, RZ, 0xfc, !PT ;  /* 0x00000020df077c12 */ /* 0x000fe2000f8efcff */
[----:B------:R-:W-:Y:S01]  /*0b60*/  USHF.R.S32.HI UR4, URZ, 0x1f, UR7 ;  /* 0x0000001fff047899 */ /* 0x000fe20008011407 */
[----:B------:R-:W-:Y:S01]  /*0b70*/  LOP3.LUT R13, R12, 0x40, RZ, 0xfc, !PT ;  /* 0x000000400c0d7812 */ /* 0x000fe200078efcff */
[----:B------:R-:W-:-:S02]  /*0b80*/  USEL UR7, UR7, URZ, UP1 ;  /* 0x000000ff07077287 */ /* 0x000fc40008800000 */
        /* <DEDUP_REMOVED lines=19> */
.L_x_1208:
[----:B------:R-:W-:Y:S05]  /*0cc0*/  BSYNC.RECONVERGENT B0 ;  /* 0x0000000000007941 */ /* 0x000fea0003800200 */
.L_x_1207:
        /* <DEDUP_REMOVED lines=21> */
.L_x_1210:
[----:B------:R-:W-:Y:S05]  /*0e20*/  BSYNC.RECONVERGENT B0 ;  /* 0x0000000000007941 */ /* 0x000fea0003800200 */
.L_x_1209:
        /* <DEDUP_REMOVED lines=21> */
.L_x_1212:
[----:B------:R-:W-:Y:S05]  /*0f80*/  BSYNC.RECONVERGENT B0 ;  /* 0x0000000000007941 */ /* 0x000fea0003800200 */
.L_x_1211:
        /* <DEDUP_REMOVED lines=20> */
.L_x_1214:
[----:B------:R-:W-:Y:S05]  /*10d0*/  BSYNC.RECONVERGENT B0 ;  /* 0x0000000000007941 */ /* 0x000fea0003800200 */
.L_x_1213:
        /* <DEDUP_REMOVED lines=20> */
.L_x_1216:
[----:B------:R-:W-:Y:S05]  /*1220*/  BSYNC.RECONVERGENT B0 ;  /* 0x0000000000007941 */ /* 0x000fea0003800200 */
.L_x_1215:
        /* <DEDUP_REMOVED lines=20> */
.L_x_1218:
[----:B------:R-:W-:Y:S05]  /*1370*/  BSYNC.RECONVERGENT B0 ;  /* 0x0000000000007941 */ /* 0x000fea0003800200 */
.L_x_1217:
        /* <DEDUP_REMOVED lines=20> */
.L_x_1220:
[----:B------:R-:W-:Y:S05]  /*14c0*/  BSYNC.RECONVERGENT B0 ;  /* 0x0000000000007941 */ /* 0x000fea0003800200 */
.L_x_1219:
        /* <DEDUP_REMOVED lines=20> */
.L_x_1222:
[----:B------:R-:W-:Y:S05]  /*1610*/  BSYNC.RECONVERGENT B0 ;  /* 0x0000000000007941 */ /* 0x000fea0003800200 */
.L_x_1221:
        /* <DEDUP_REMOVED lines=10> */
.L_x_1224:
[----:B------:R-:W-:Y:S05]  /*16c0*/  BSYNC.RECONVERGENT B0 ;  /* 0x0000000000007941 */ /* 0x000fea0003800200 */
.L_x_1223:
        /* <DEDUP_REMOVED lines=15> */
.L_x_1226:
[----:B------:R-:W-:Y:S05]  /*17c0*/  BSYNC.RECONVERGENT B0 ;  /* 0x0000000000007941 */ /* 0x000fea0003800200 */
.L_x_1225:
        /* <DEDUP_REMOVED lines=10> */
.L_x_1228:
[----:B------:R-:W-:Y:S05]  /*1870*/  BSYNC.RECONVERGENT B0 ;  /* 0x0000000000007941 */ /* 0x000fea0003800200 */
.L_x_1227:
        /* <DEDUP_REMOVED lines=10> */
.L_x_1230:
[----:B------:R-:W-:Y:S05]  /*1920*/  BSYNC.RECONVERGENT B0 ;  /* 0x0000000000007941 */ /* 0x000fea0003800200 */
.L_x_1229:
        /* <DEDUP_REMOVED lines=10> */
.L_x_1232:
[----:B------:R-:W-:Y:S05]  /*19d0*/  BSYNC.RECONVERGENT B0 ;  /* 0x0000000000007941 */ /* 0x000fea0003800200 */
.L_x_1231:
        /* <DEDUP_REMOVED lines=10> */
.L_x_1234:
[----:B------:R-:W-:Y:S05]  /*1a80*/  BSYNC.RECONVERGENT B0 ;  /* 0x0000000000007941 */ /* 0x000fea0003800200 */
.L_x_1233:
        /* <DEDUP_REMOVED lines=10> */
.L_x_1236:
[----:B------:R-:W-:Y:S05]  /*1b30*/  BSYNC.RECONVERGENT B0 ;  /* 0x0000000000007941 */ /* 0x000fea0003800200 */
.L_x_1235:
        /* <DEDUP_REMOVED lines=10> */
.L_x_1205:
        /* <DEDUP_REMOVED lines=21> */
.L_x_1237:
[----:B------:R-:W1:Y:S01]  /*1d30*/  LDCU.64 UR10, c[0x0][0x3b8] ;  /* 0x00007700ff0a77ac */ /* 0x000e620008000a00 */
[----:B------:R-:W-:-:S04]  /*1d40*/  UIADD3 UR15, UPT, UPT, UR12, UR13, URZ ;  /* 0x0000000d0c0f7290 */ /* 0x000fc8000fffe0ff */
[----:B-1----:R-:W-:Y:S02]  /*1d50*/  UIMAD.WIDE.U32 UR16, UR15, UR10, URZ ;  /* 0x0000000a0f1072a5 */ /* 0x002fe4000f8e00ff */
[----:B------:R-:W-:-:S04]  /*1d60*/  UIMAD UR15, UR15, UR11, URZ ;  /* 0x0000000b0f0f72a4 */ /* 0x000fc8000f8e02ff */
[----:B------:R-:W-:Y:S02]  /*1d70*/  UIADD3 UR15, UPT, UPT, UR17, UR15, URZ ;  /* 0x0000000f110f7290 */ /* 0x000fe4000fffe0ff */
.L_x_1238:
        /* <DEDUP_REMOVED lines=38> */
.L_x_1239:
[----:B------:R-:W1:Y:S01]  /*1fe0*/  LDCU.64 UR8, c[0x0][0x3c0] ;  /* 0x00007800ff0877ac */ /* 0x000e620008000a00 */
[----:B------:R-:W-:-:S04]  /*1ff0*/  UIADD3 UR12, UPT, UPT, UR12, UR13, URZ ;  /* 0x0000000d0c0c7290 */ /* 0x000fc8000fffe0ff */
[----:B-1----:R-:W-:Y:S02]  /*2000*/  UIMAD.WIDE.U32 UR36, UR12, UR8, URZ ;  /* 0x000000080c2472a5 */ /* 0x002fe4000f8e00ff */
[----:B------:R-:W-:-:S04]  /*2010*/  UIMAD UR12, UR12, UR9, URZ ;  /* 0x000000090c0c72a4 */ /* 0x000fc8000f8e02ff */
[----:B------:R-:W-:-:S12]  /*2020*/  UIADD3 UR33, UPT, UPT, UR37, UR12, URZ ;  /* 0x0000000c25217290 */ /* 0x000fd8000fffe0ff */
.L_x_1240:
[--C-:B------:R-:W-:Y:S01]  /*2030*/  SHF.R.U32.HI R14, RZ, 0x3, R223.reuse ;  /* 0x00000003ff0e7819 */ /* 0x100fe200000116df */
[----:B------:R-:W-:Y:S01]  /*2040*/  IMAD.SHL.U32 R227, R223, 0x8, RZ ;  /* 0x00000008dfe37824 */ /* 0x000fe200078e00ff */
[----:B------:R-:W-:Y:S01]  /*2050*/  UIADD3 UR18, UPT, UPT, -UR27, UR28, URZ ;  /* 0x0000001c1b127290 */ /* 0x000fe2000fffe1ff */
[----:B------:R-:W-:Y:S01]  /*2060*/  SHF.R.S32.HI R10, RZ, 0x1f, R0 ;  /* 0x0000001fff0a7819 */ /* 0x000fe20000011400 */
[----:B------:R-:W1:Y:S01]  /*2070*/  LDCU.128 UR4, c[0x0][0x3d0] ;  /* 0x00007a00ff0477ac */ /* 0x000e620008000c00 */
[C---:B------:R-:W-:Y:S01]  /*2080*/  VIADD R2, R14.reuse, 0x20 ;  /* 0x000000200e027836 */ /* 0x040fe20000000000 */
[C---:B------:R-:W-:Y:S01]  /*2090*/  LOP3.LUT R5, R227.reuse, 0x1f8, RZ, 0xc0, !PT ;  /* 0x000001f8e3057812 */ /* 0x040fe200078ec0ff */
[----:B------:R-:W-:Y:S01]  /*20a0*/  VIADD R4, R14, 0x30 ;  /* 0x000000300e047836 */ /* 0x000fe20000000000 */
[----:B------:R-:W-:Y:S01]  /*20b0*/  LOP3.LUT R217, R227, 0x38, RZ, 0xc0, !PT ;  /* 0x00000038e3d97812 */ /* 0x000fe200078ec0ff */
[----:B------:R-:W2:Y:S01]  /*20c0*/  LDCU.64 UR12, c[0x0][0x3c8] ;  /* 0x00007900ff0c77ac */ /* 0x000ea20008000a00 */
[----:B------:R-:W-:Y:S01]  /*20d0*/  ISETP.GE.AND P3, PT, R2, UR18, PT ;  /* 0x0000001202007c0c */ /* 0x000fe2000bf66270 */
[----:B------:R-:W3:Y:S01]  /*20e0*/  S2UR UR34, SR_CgaCtaId ;  /* 0x00000000002279c3 */ /* 0x000ee20000008800 */
[----:B------:R-:W-:Y:S01]  /*20f0*/  LOP3.LUT R2, R5, 0x38, R223, 0x78, !PT ;  /* 0x0000003805027812 */ /* 0x000fe200078e78df */
[C---:B------:R-:W-:Y:S01]  /*2100*/  VIADD R15, R14.reuse, 0x10 ;  /* 0x000000100e0f7836 */ /* 0x040fe20000000000 */
[----:B------:R-:W-:Y:S01]  /*2110*/  IADD3 R3, PT, PT, R14, 0x40, RZ ;  /* 0x000000400e037810 */ /* 0x000fe20007ffe0ff */
[----:B------:R-:W-:Y:S01]  /*2120*/  BSSY.RECONVERGENT B0, `(.L_x_1241) ;  /* 0x0000045000007945 */ /* 0x000fe20003800200 */
[----:B------:R-:W-:-:S02]  /*2130*/  LOP3.LUT R227, R2, 0x1e00, R227, 0xf8, !PT ;  /* 0x00001e0002e37812 */ /* 0x000fc400078ef8e3 */
[----:B------:R-:W-:Y:S02]  /*2140*/  ISETP.GE.AND P1, PT, R4, UR18, PT ;  /* 0x0000001204007c0c */ /* 0x000fe4000bf26270 */
[C---:B------:R-:W-:Y:S01]  /*2150*/  IADD3 R2, P5, PT, R217.reuse, UR16, RZ ;  /* 0x00000010d9027c10 */ /* 0x040fe2000ffbe0ff */
[----:B------:R-:W4:Y:S01]  /*2160*/  LDCU.64 UR16, c[0x0][0x388] ;  /* 0x00007100ff1077ac */ /* 0x000f220008000a00 */
[----:B------:R-:W-:Y:S02]  /*2170*/  IADD3 R4, P4, PT, R217, UR36, RZ ;  /* 0x00000024d9047c10 */ /* 0x000fe4000ff9e0ff */
[----:B------:R-:W-:Y:S01]  /*2180*/  ISETP.GE.AND P2, PT, R3, UR18, PT ;  /* 0x0000001203007c0c */ /* 0x000fe2000bf46270 */
[----:B------:R-:W-:Y:S01]  /*2190*/  IMAD.X R3, RZ, RZ, UR15, P5 ;  /* 0x0000000fff037e24 */ /* 0x000fe2000a8e06ff */
[C---:B------:R-:W-:Y:S01]  /*21a0*/  IADD3 R8, P0, PT, R217.reuse, UR14, RZ ;  /* 0x0000000ed9087c10 */ /* 0x040fe2000ff1e0ff */
[----:B------:R-:W5:Y:S01]  /*21b0*/  LDCU.64 UR14, c[0x0][0x390] ;  /* 0x00007200ff0e77ac */ /* 0x000f620008000a00 */
[----:B------:R-:W-:Y:S01]  /*21c0*/  IMAD.X R5, RZ, RZ, UR33, P4 ;  /* 0x00000021ff057e24 */ /* 0x000fe2000a0e06ff */
[----:B--2---:R-:W-:Y:S01]  /*21d0*/  MOV R11, UR12 ;  /* 0x0000000c000b7c02 */ /* 0x004fe20008000f00 */
[----:B------:R-:W-:Y:S01]  /*21e0*/  IMAD.WIDE.U32 R2, R14, UR10, R2 ;  /* 0x0000000a0e027c25 */ /* 0x000fe2000f8e0002 */
[----:B------:R-:W-:Y:S01]  /*21f0*/  UIMAD.WIDE.U32 UR32, UR32, 0x80, URZ ;  /* 0x00000080202078a5 */ /* 0x000fe2000f8e00ff */
[----:B------:R-:W-:-:S02]  /*2200*/  LOP3.LUT R240, R217, 0x40, RZ, 0xfc, !PT ;  /* 0x00000040d9f07812 */ /* 0x000fc400078efcff */
[----:B------:R-:W-:-:S04]  /*2210*/  IMAD.WIDE.U32 R6, R14, UR8, R4 ;  /* 0x000000080e067c25 */ /* 0x000fc8000f8e0004 */
[C---:B------:R-:W-:Y:S02]  /*2220*/  IMAD R5, R14.reuse, UR11, R3 ;  /* 0x0000000b0e057c24 */ /* 0x040fe4000f8e0203 */
[----:B------:R-:W-:Y:S02]  /*2230*/  IMAD R3, R14, UR9, R7 ;  /* 0x000000090e037c24 */ /* 0x000fe4000f8e0207 */
[----:B------:R-:W-:Y:S02]  /*2240*/  IMAD.MOV.U32 R4, RZ, RZ, R2 ;  /* 0x000000ffff047224 */ /* 0x000fe400078e0002 */
[----:B-1----:R-:W-:Y:S02]  /*2250*/  IMAD R7, R10, UR6, RZ ;  /* 0x000000060a077c24 */ /* 0x002fe4000f8e02ff */
[----:B------:R-:W-:Y:S02]  /*2260*/  IMAD.MOV.U32 R2, RZ, RZ, R6 ;  /* 0x000000ffff027224 */ /* 0x000fe400078e0006 */
[C---:B------:R-:W-:Y:S01]  /*2270*/  IMAD R6, R0.reuse, UR7, R7 ;  /* 0x0000000700067c24 */ /* 0x040fe2000f8e0207 */
[----:B------:R-:W-:Y:S01]  /*2280*/  USHF.L.U64.HI UR7, UR10, 0x5, UR11 ;  /* 0x000000050a077899 */ /* 0x000fe2000801020b */
[----:B------:R-:W-:Y:S01]  /*2290*/  IMAD.WIDE.U32 R2, R0, UR6, R2 ;  /* 0x0000000600027c25 */ /* 0x000fe2000f8e0002 */
[----:B------:R-:W-:-:S02]  /*22a0*/  UMOV UR6, 0x400 ;  /* 0x0000040000067882 */ /* 0x000fc40000000000 */
[----:B---3--:R-:W-:Y:S01]  /*22b0*/  ULEA UR6, UR34, UR6, 0x18 ;  /* 0x0000000622067291 */ /* 0x008fe2000f8ec0ff */
[----:B------:R-:W-:Y:S01]  /*22c0*/  IMAD.X R9, RZ, RZ, UR29, P0 ;  /* 0x0000001dff097e24 */ /* 0x000fe200080e06ff */
[C---:B-----5:R-:W-:Y:S01]  /*22d0*/  LEA R239, P0, R2.reuse, UR14, 0x1 ;  /* 0x0000000e02ef7c11 */ /* 0x060fe2000f8008ff */
[----:B------:R-:W-:Y:S01]  /*22e0*/  IMAD.IADD R3, R3, 0x1, R6 ;  /* 0x0000000103037824 */ /* 0x000fe200078e0206 */
[----:B------:R-:W-:Y:S01]  /*22f0*/  USHF.L.U32 UR14, UR10, 0x5, URZ ;  /* 0x000000050a0e7899 */ /* 0x000fe200080006ff */
[----:B------:R-:W-:Y:S01]  /*2300*/  IMAD.WIDE.U32 R8, R11, UR26, R8 ;  /* 0x0000001a0b087c25 */ /* 0x000fe2000f8e0008 */
[----:B------:R-:W-:Y:S02]  /*2310*/  LEA R227, R227, UR6, 0x1 ;  /* 0x00000006e3e37c11 */ /* 0x000fe4000f8e08ff */
[----:B------:R-:W-:Y:S01]  /*2320*/  LEA.HI.X R238, R2, UR15, R3, 0x1, P0 ;  /* 0x0000000f02ee7c11 */ /* 0x000fe200080f0c03 */
[----:B------:R-:W-:Y:S01]  /*2330*/  IMAD R11, R10, UR4, RZ ;  /* 0x000000040a0b7c24 */ /* 0x000fe2000f8e02ff */
[----:B------:R-:W-:Y:S01]  /*2340*/  ISETP.GE.AND P0, PT, R14, UR18, PT ;  /* 0x000000120e007c0c */ /* 0x000fe2000bf06270 */
[----:B------:R-:W-:Y:S01]  /*2350*/  IMAD.WIDE.U32 R4, R0, UR4, R4 ;  /* 0x0000000400047c25 */ /* 0x000fe2000f8e0004 */
[----:B------:R-:W-:-:S03]  /*2360*/  LOP3.LUT R10, R14, UR32, RZ, 0xfc, !PT ;  /* 0x000000200e0a7c12 */ /* 0x000fc6000f8efcff */
[----:B------:R-:W-:Y:S01]  /*2370*/  IMAD R11, R0, UR5, R11 ;  /* 0x00000005000b7c24 */ /* 0x000fe2000f8e020b */
[----:B----4-:R-:W-:-:S04]  /*2380*/  LEA R230, P4, R4, UR16, 0x1 ;  /* 0x0000001004e67c11 */ /* 0x010fc8000f8808ff */
[----:B------:R-:W-:Y:S01]  /*2390*/  IADD3 R0, PT, PT, R5, R11, RZ ;  /* 0x0000000b05007210 */ /* 0x000fe20007ffe0ff */
[----:B------:R-:W-:-:S03]  /*23a0*/  VIADD R11, R14, 0x50 ;  /* 0x000000500e0b7836 */ /* 0x000fc60000000000 */
[----:B------:R-:W-:Y:S02]  /*23b0*/  LEA.HI.X R229, R4, UR17, R0, 0x1, P4 ;  /* 0x0000001104e57c11 */ /* 0x000fe4000a0f0c00 */
[----:B------:R-:W-:Y:S02]  /*23c0*/  MOV R0, UR13 ;  /* 0x0000000d00007c02 */ /* 0x000fe40008000f00 */
[----:B------:R-:W-:-:S03]  /*23d0*/  ISETP.GE.AND P4, PT, R15, UR18, PT ;  /* 0x000000120f007c0c */ /* 0x000fc6000bf86270 */
[----:B------:R-:W-:Y:S01]  /*23e0*/  IMAD R7, R0, UR26, R9 ;  /* 0x0000001a00077c24 */ /* 0x000fe2000f8e0209 */
[----:B------:R-:W-:Y:S09]  /*23f0*/  @P0 BRA `(.L_x_1242) ;  /* 0x00000000005c0947 */ /* 0x000ff20003800000 */
        /* <DEDUP_REMOVED lines=23> */
.L_x_1242:
[----:B------:R-:W-:Y:S05]  /*2570*/  BSYNC.RECONVERGENT B0 ;  /* 0x0000000000007941 */ /* 0x000fea0003800200 */
.L_x_1241:
[----:B------:R-:W-:Y:S01]  /*2580*/  UIADD3 UR15, UPT, UPT, UR20, -0x1, URZ ;  /* 0xffffffff140f7890 */ /* 0x000fe2000fffe0ff */
[----:B------:R-:W-:Y:S01]  /*2590*/  BSSY.RECONVERGENT B0, `(.L_x_1243) ;  /* 0x000001d000007945 */ /* 0x000fe20003800200 */
[----:B------:R-:W-:Y:S02]  /*25a0*/  ISETP.GE.AND P0, PT, R11, UR18, PT ;  /* 0x000000120b007c0c */ /* 0x000fe4000bf06270 */
[----:B------:R-:W-:Y:S01]  /*25b0*/  IADD3 R11, PT, PT, R14, 0x60, RZ ;  /* 0x000000600e0b7810 */ /* 0x000fe20007ffe0ff */
[----:B------:R-:W-:Y:S05]  /*25c0*/  @P4 BRA `(.L_x_1244) ;  /* 0x0000000000644947 */ /* 0x000fea0003800000 */
[----:B------:R-:W2:Y:S01]  /*25d0*/  LDCU.64 UR12, c[0x0][0x3b0] ;  /* 0x00007600ff0c77ac */ /* 0x000ea20008000a00 */
[----:B-1----:R-:W-:Y:S01]  /*25e0*/  IADD3 R2, P4, PT, R10, 0x10, RZ ;  /* 0x000000100a027810 */ /* 0x002fe20007f9e0ff */
[----:B------:R-:W-:Y:S01]  /*25f0*/  IMAD.MOV.U32 R4, RZ, RZ, R8 ;  /* 0x000000ffff047224 */ /* 0x000fe200078e0008 */
        /* <DEDUP_REMOVED lines=22> */
.L_x_1244:
[----:B------:R-:W-:Y:S05]  /*2760*/  BSYNC.RECONVERGENT B0 ;  /* 0x0000000000007941 */ /* 0x000fea0003800200 */
.L_x_1243:
[----:B------:R-:W-:Y:S01]  /*2770*/  USHF.L.U64.HI UR16, UR10, 0x4, UR11 ;  /* 0x000000040a107899 */ /* 0x000fe2000801020b */
[----:B------:R-:W-:Y:S01]  /*2780*/  BSSY.RECONVERGENT B0, `(.L_x_1245) ;  /* 0x000001d000007945 */ /* 0x000fe20003800200 */
[----:B------:R-:W-:Y:S02]  /*2790*/  ISETP.GE.AND P6, PT, R11, UR18, PT ;  /* 0x000000120b007c0c */ /* 0x000fe4000bfc6270 */
[----:B------:R-:W-:Y:S01]  /*27a0*/  IADD3 R11, PT, PT, R14, 0x70, RZ ;  /* 0x000000700e0b7810 */ /* 0x000fe20007ffe0ff */
[----:B------:R-:W-:Y:S05]  /*27b0*/  @P3 BRA `(.L_x_1246) ;  /* 0x0000000000643947 */ /* 0x000fea0003800000 */
[----:B------:R-:W3:Y:S01]  /*27c0*/  LDCU.64 UR12, c[0x0][0x3b0] ;  /* 0x00007600ff0c77ac */ /* 0x000ee20008000a00 */
[----:B-12---:R-:W-:Y:S01]  /*27d0*/  IADD3 R2, P3, PT, R10, 0x20, RZ ;  /* 0x000000200a027810 */ /* 0x006fe20007f7e0ff */
[----:B------:R-:W-:Y:S01]  /*27e0*/  IMAD.MOV.U32 R4, RZ, RZ, R8 ;  /* 0x000000ffff047224 */ /* 0x000fe200078e0008 */
        /* <DEDUP_REMOVED lines=22> */
.L_x_1246:
[----:B------:R-:W-:Y:S05]  /*2950*/  BSYNC.RECONVERGENT B0 ;  /* 0x0000000000007941 */ /* 0x000fea0003800200 */
.L_x_1245:
[----:B------:R-:W-:Y:S01]  /*2960*/  UIMAD UR17, UR15, -0x20, UR21 ;  /* 0xffffffe00f1178a4 */ /* 0x000fe2000f8e0215 */
[----:B------:R-:W-:Y:S01]  /*2970*/  BSSY.RECONVERGENT B0, `(.L_x_1247) ;  /* 0x000001c000007945 */ /* 0x000fe20003800200 */
[----:B------:R-:W-:-:S03]  /*2980*/  ISETP.GE.AND P5, PT, R11, UR18, PT ;  /* 0x000000120b007c0c */ /* 0x000fc6000bfa6270 */
[----:B------:R-:W-:Y:S10]  /*2990*/  @P1 BRA `(.L_x_1248) ;  /* 0x0000000000641947 */ /* 0x000ff40003800000 */
[----:B------:R-:W4:Y:S01]  /*29a0*/  LDCU.64 UR12, c[0x0][0x3b0] ;  /* 0x00007600ff0c77ac */ /* 0x000f220008000a00 */
[----:B-123--:R-:W-:Y:S01]  /*29b0*/  IADD3 R2, P1, PT, R10, 0x30, RZ ;  /* 0x000000300a027810 */ /* 0x00efe20007f3e0ff */
[----:B------:R-:W-:Y:S01]  /*29c0*/  IMAD.MOV.U32 R4, RZ, RZ, R8 ;  /* 0x000000ffff047224 */ /* 0x000fe200078e0008 */
        /* <DEDUP_REMOVED lines=22> */
.L_x_1248:
[----:B------:R-:W-:Y:S05]  /*2b30*/  BSYNC.RECONVERGENT B0 ;  /* 0x0000000000007941 */ /* 0x000fea0003800200 */
.L_x_1247:
[----:B------:R-:W-:Y:S01]  /*2b40*/  USHF.L.U32 UR29, UR10, 0x4, URZ ;  /* 0x000000040a1d7899 */ /* 0x000fe200080006ff */
[----:B------:R-:W-:Y:S01]  /*2b50*/  BSSY.RECONVERGENT B0, `(.L_x_1249) ;  /* 0x000001c000007945 */ /* 0x000fe20003800200 */
[----:B------:R-:W-:-:S03]  /*2b60*/  ISETP.GE.AND P1, PT, R14, UR17, PT ;  /* 0x000000110e007c0c */ /* 0x000fc6000bf26270 */
[----:B------:R-:W-:Y:S10]  /*2b70*/  @P2 BRA `(.L_x_1250) ;  /* 0x0000000000642947 */ /* 0x000ff40003800000 */
[----:B------:R-:W5:Y:S01]  /*2b80*/  LDCU.64 UR12, c[0x0][0x3b0] ;  /* 0x00007600ff0c77ac */ /* 0x000f620008000a00 */
[----:B-1234-:R-:W-:Y:S01]  /*2b90*/  IADD3 R2, P2, PT, R10, 0x40, RZ ;  /* 0x000000400a027810 */ /* 0x01efe20007f5e0ff */
[----:B------:R-:W-:Y:S01]  /*2ba0*/  IMAD.MOV.U32 R4, RZ, RZ, R8 ;  /* 0x000000ffff047224 */ /* 0x000fe200078e0008 */
        /* <DEDUP_REMOVED lines=22> */
.L_x_1250:
[----:B------:R-:W-:Y:S05]  /*2d10*/  BSYNC.RECONVERGENT B0 ;  /* 0x0000000000007941 */ /* 0x000fea0003800200 */
.L_x_1249:
[----:B------:R-:W-:Y:S01]  /*2d20*/  UIMAD.WIDE.U32 UR34, UR14, UR15, URZ ;  /* 0x0000000f0e2272a5 */ /* 0x000fe2000f8e00ff */
        /* <DEDUP_REMOVED lines=28> */
.L_x_1252:
[----:B------:R-:W-:Y:S05]  /*2ef0*/  BSYNC.RECONVERGENT B0 ;  /* 0x0000000000007941 */ /* 0x000fea0003800200 */
.L_x_1251:
[----:B------:R-:W-:Y:S04]  /*2f00*/  BSSY.RECONVERGENT B0, `(.L_x_1253) ;  /* 0x000001b000007945 */ /* 0x000fe80003800200 */
[----:B------:R-:W-:Y:S05]  /*2f10*/  @P6 BRA `(.L_x_1254) ;  /* 0x0000000000646947 */ /* 0x000fea0003800000 */
        /* <DEDUP_REMOVED lines=25> */
.L_x_1254:
[----:B------:R-:W-:Y:S05]  /*30b0*/  BSYNC.RECONVERGENT B0 ;  /* 0x0000000000007941 */ /* 0x000fea0003800200 */
.L_x_1253:
[----:B------:R-:W-:Y:S04]  /*30c0*/  BSSY.RECONVERGENT B0, `(.L_x_1255) ;  /* 0x000001b000007945 */ /* 0x000fe80003800200 */
[----:B------:R-:W-:Y:S05]  /*30d0*/  @P5 BRA `(.L_x_1256) ;  /* 0x0000000000645947 */ /* 0x000fea0003800000 */
[----:B------:R-:W5:Y:S01]  /*30e0*/  LDCU.64 UR12, c[0x0][0x3b0] ;  /* 0x00007600ff0c77ac */ /* 0x000f620008000a00 */
[----:B------:R-:W-:Y:S02]  /*30f0*/  IADD3 R0, P0, PT, R10, 0x70, RZ ;  /* 0x000000700a007810 */ /* 0x000fe40007f1e0ff */
[----:B-1234-:R-:W-:Y:S01]  /*3100*/  MOV R3, R7 ;  /* 0x0000000700037202 */ /* 0x01efe20000000f00 */
[----:B------:R-:W1:Y:S02]  /*3110*/  LDCU UR36, c[0x0][0x440] ;  /* 0x00008800ff2477ac */ /* 0x000e640008000800 */
[----:B------:R-:W-:Y:S01]  /*3120*/  IMAD.X R2, RZ, RZ, UR33, P0 ;  /* 0x00000021ff027e24 */ /* 0x000fe200080e06ff */
[----:B------:R-:W2:Y:S03]  /*3130*/  LDCU.64 UR4, c[0x0][0x380] ;  /* 0x00007000ff0477ac */ /* 0x000ea60008000a00 */
[----:B-----5:R-:W-:-:S02]  /*3140*/  IMAD R6, R2, UR12, RZ ;  /* 0x0000000c02067c24 */ /* 0x020fc4000f8e02ff */
[----:B------:R-:W-:Y:S01]  /*3150*/  IMAD.MOV.U32 R2, RZ, RZ, R8 ;  /* 0x000000ffff027224 */ /* 0x000fe200078e0008 */
[----:B-1----:R-:W-:-:S03]  /*3160*/  ISETP.GE.AND P2, PT, R217, UR36, PT ;  /* 0x00000024d9007c0c */ /* 0x002fc6000bf46270 */
[----:B------:R-:W-:Y:S01]  /*3170*/  IMAD.WIDE.U32 R4, R0, UR12, R2 ;  /* 0x0000000c00047c25 */ /* 0x000fe2000f8e0002 */
[----:B------:R-:W-:-:S03]  /*3180*/  ISETP.GE.AND P0, PT, R240, UR36, PT ;  /* 0x00000024f0007c0c */ /* 0x000fc6000bf06270 */
[----:B------:R-:W-:Y:S01]  /*3190*/  IMAD R0, R0, UR13, R6 ;  /* 0x0000000d00007c24 */ /* 0x000fe2000f8e0206 */
[----:B--2---:R-:W-:-:S03]  /*31a0*/  LEA R2, P3, R4, UR4, 0x1 ;  /* 0x0000000404027c11 */ /* 0x004fc6000f8608ff */
        /* <DEDUP_REMOVED lines=12> */
.L_x_1256:
[----:B------:R-:W-:Y:S05]  /*3270*/  BSYNC.RECONVERGENT B0 ;  /* 0x0000000000007941 */ /* 0x000fea0003800200 */
.L_x_1255:
        /* <DEDUP_REMOVED lines=22> */
.L_x_1258:
[----:B------:R-:W-:Y:S05]  /*33e0*/  BSYNC.RECONVERGENT B0 ;  /* 0x0000000000007941 */ /* 0x000fea0003800200 */
.L_x_1257:
[----:B------:R-:W-:Y:S04]  /*33f0*/  BSSY.RECONVERGENT B0, `(.L_x_1259) ;  /* 0x0000015000007945 */ /* 0x000fe80003800200 */
[----:B------:R-:W-:Y:S05]  /*3400*/  @P4 BRA `(.L_x_1260) ;  /* 0x00000000004c4947 */ /* 0x000fea0003800000 */
[----:B------:R-:W5:Y:S01]  /*3410*/  LDCU UR4, c[0x0][0x440] ;  /* 0x00008800ff0477ac */ /* 0x000f620008000800 */
[----:B------:R-:W-:-:S04]  /*3420*/  UIADD3 UR11, UP0, UPT, UR29, UR34, URZ ;  /* 0x000000221d0b7290 */ /* 0x000fc8000ff1e0ff */
[----:B------:R-:W-:Y:S02]  /*3430*/  UIADD3.X UR10, UPT, UPT, UR16, UR5, URZ, UP0, !UPT ;  /* 0x00000005100a7290 */ /* 0x000fe400087fe4ff */
[----:B------:R-:W-:-:S04]  /*3440*/  IMAD.U32 R0, RZ, RZ, UR11 ;  /* 0x0000000bff007e24 */ /* 0x000fc8000f8e00ff */
[----:B-1234-:R-:W-:Y:S01]  /*3450*/  IMAD.U32 R3, RZ, RZ, UR10 ;  /* 0x0000000aff037e24 */ /* 0x01efe2000f8e00ff */
        /* <DEDUP_REMOVED lines=14> */
.L_x_1260:
[----:B------:R-:W-:Y:S05]  /*3540*/  BSYNC.RECONVERGENT B0 ;  /* 0x0000000000007941 */ /* 0x000fea0003800200 */
.L_x_1259:
[----:B------:R-:W5:Y:S01]  /*3550*/  LDCU.64 UR10, c[0x0][0x538] ;  /* 0x0000a700ff0a77ac */ /* 0x000f620008000a00 */
[----:B------:R-:W0:Y:S01]  /*3560*/  LDGDEPBAR ;  /* 0x00000000000079af */ /* 0x000e220000000000 */
[----:B-----5:R-:W-:-:S04]  /*3570*/  UISETP.NE.U32.AND UP1, UPT, UR10, URZ, UPT ;  /* 0x000000ff0a00728c */ /* 0x020fc8000bf25070 */
[----:B------:R-:W-:Y:S01]  /*3580*/  UISETP.NE.AND.EX UP1, UPT, UR11, URZ, UPT, UP1 ;  /* 0x000000ff0b00728c */ /* 0x000fe2000bf25310 */
[--C-:B------:R-:W-:Y:S01]  /*3590*/  SHF.R.U32.HI R219, RZ, 0x1, R223.reuse ;  /* 0x00000001ffdb7819 */ /* 0x100fe200000116df */
[C---:B------:R-:W-:Y:S01]  /*35a0*/  IMAD.SHL.U32 R252, R223.reuse, 0x40, RZ ;  /* 0x00000040dffc7824 */ /* 0x040fe200078e00ff */
[----:B------:R-:W-:Y:S01]  /*35b0*/  SHF.R.U32.HI R5, RZ, 0x2, R223 ;  /* 0x00000002ff057819 */ /* 0x000fe200000116df */
[C---:B------:R-:W-:Y:S01]  /*35c0*/  IMAD.SHL.U32 R220, R223.reuse, 0x20, RZ ;  /* 0x00000020dfdc7824 */ /* 0x040fe200078e00ff */
[----:B------:R-:W-:Y:S01]  /*35d0*/  LOP3.LUT P6, RZ, R223, 0x2, RZ, 0xc0, !PT ;  /* 0x00000002dfff7812 */ /* 0x000fe200078cc0ff */
[----:B------:R-:W-:Y:S01]  /*35e0*/  IMAD.MOV.U32 R88, RZ, RZ, 0x10 ;  /* 0x00000010ff587424 */ /* 0x000fe200078e00ff */
[----:B------:R-:W-:Y:S01]  /*35f0*/  PLOP3.LUT P0, PT, PT, PT, UP1, 0x80, 0x8 ;  /* 0x000000000008781c */ /* 0x000fe20003f0f018 */
[----:B------:R-:W-:Y:S01]  /*3600*/  IMAD.MOV.U32 R28, RZ, RZ, 0x20 ;  /* 0x00000020ff1c7424 */ /* 0x000fe200078e00ff */
[----:B------:R-:W-:-:S04]  /*3610*/  DEPBAR.LE SB0, 0x0 ;  /* 0x000080000000791a */ /* 0x000fc80000000000 */
[----:B------:R-:W5:Y:S01]  /*3620*/  @UP1 LDCU.64 UR4, c[0x0][0x540] ;  /* 0x0000a800ff0417ac */ /* 0x000f620008000a00 */
[----:B------:R-:W-:Y:S01]  /*3630*/  @UP1 UMOV UR12, UR26 ;  /* 0x0000001a000c1c82 */ /* 0x000fe20008000000 */
[----:B------:R-:W-:Y:S02]  /*3640*/  @UP1 UMOV UR13, URZ ;  /* 0x000000ff000d1c82 */ /* 0x000fe40008000000 */
[----:B-----5:R-:W-:Y:S01]  /*3650*/  @UP1 UIMAD.WIDE.U32 UR12, UR25, UR4, UR12 ;  /* 0x00000004190c12a5 */ /* 0x020fe2000f8e000c */
[----:B------:R-:W5:Y:S03]  /*3660*/  LDCU UR4, c[0x0][0x3e0] ;  /* 0x00007c00ff0477ac */ /* 0x000f660008000800 */
[----:B------:R-:W-:Y:S02]  /*3670*/  @UP1 UIMAD UR5, UR25, UR5, UR13 ;  /* 0x00000005190512a4 */ /* 0x000fe4000f8e020d */
[----:B------:R-:W-:-:S04]  /*3680*/  @UP1 ULEA UR10, UP0, UR12, UR10, 0x2 ;  /* 0x0000000a0c0a1291 */ /* 0x000fc8000f8010ff */
[----:B------:R-:W-:Y:S02]  /*3690*/  @UP1 ULEA.HI.X UR11, UR12, UR11, UR5, 0x2, UP0 ;  /* 0x0000000b0c0b1291 */ /* 0x000fe400080f1405 */
[----:B-1234-:R-:W-:-:S03]  /*36a0*/  IMAD.U32 R2, RZ, RZ, UR10 ;  /* 0x0000000aff027e24 */ /* 0x01efc6000f8e00ff */
[----:B------:R-:W1:Y:S01]  /*36b0*/  @UP1 LDCU UR5, c[0x0][0x458] ;  /* 0x00008b00ff0517ac */ /* 0x000e620008000800 */
[----:B------:R-:W-:-:S05]  /*36c0*/  IMAD.U32 R3, RZ, RZ, UR11 ;  /* 0x0000000bff037e24 */ /* 0x000fca000f8e00ff */
[----:B------:R1:W2:Y:S01]  /*36d0*/  @P0 LDG.E R4, desc[UR22][R2.64] ;  /* 0x0000001602040981 */ /* 0x0002a2000c1e1900 */
[----:B------:R-:W-:Y:S01]  /*36e0*/  LOP3.LUT R0, R219, 0x1f0, RZ, 0xc0, !PT ;  /* 0x000001f0db007812 */ /* 0x000fe200078ec0ff */
[----:B-----5:R-:W-:Y:S01]  /*36f0*/  UIMAD UR4, UR25, UR4, UR26 ;  /* 0x00000004190472a4 */ /* 0x020fe2000f8e021a */
[----:B------:R-:W-:Y:S01]  /*3700*/  LOP3.LUT R246, R217, 0x1c0, R252, 0xf8, !PT ;  /* 0x000001c0d9f67812 */ /* 0x000fe200078ef8fc */
[----:B------:R-:W-:Y:S01]  /*3710*/  BSSY.RECONVERGENT B0, `(.L_x_1261) ;  /* 0x0000036000007945 */ /* 0x000fe20003800200 */
[----:B------:R-:W-:Y:S01]  /*3720*/  LOP3.LUT R7, R223, 0x8, RZ, 0xc0, !PT ;  /* 0x00000008df077812 */ /* 0x000fe200078ec0ff */
[----:B------:R-:W-:Y:S01]  /*3730*/  USHF.L.U32 UR10, UR4, 0x5, URZ ;  /* 0x00000005040a7899 */ /* 0x000fe200080006ff */
[----:B------:R-:W-:Y:S01]  /*3740*/  LOP3.LUT R220, R220, 0x7c00, RZ, 0xc0, !PT ;  /* 0x00007c00dcdc7812 */ /* 0x000fe200078ec0ff */
[----:B------:R3:W-:Y:S01]  /*3750*/  STL [R1+0x28], R246 ;  /* 0x000028f601007387 */ /* 0x0007e20000100800 */
[----:B------:R-:W-:Y:S01]  /*3760*/  USHF.L.U64.HI UR4, UR8, 0x5, UR9 ;  /* 0x0000000508047899 */ /* 0x000fe20008010209 */
[----:B------:R-:W-:-:S02]  /*3770*/  SEL R88, R88, 0xfffffff0, !P6 ;  /* 0xfffffff058587807 */ /* 0x000fc40007000000 */
[----:B------:R-:W-:Y:S01]  /*3780*/  LOP3.LUT R6, R252, 0x200, RZ, 0xc0, !PT ;  /* 0x00000200fc067812 */ /* 0x000fe200078ec0ff */
[----:B------:R-:W-:Y:S01]  /*3790*/  UIMAD UR4, UR4, UR15, URZ ;  /* 0x0000000f040472a4 */ /* 0x000fe2000f8e02ff */
[----:B-1----:R-:W2:Y:S01]  /*37a0*/  @P0 MUFU.RCP R2, UR5 ;  /* 0x0000000500020d08 */ /* 0x002ea20008001000 */
[----:B------:R-:W-:Y:S01]  /*37b0*/  IMAD.U32 R3, RZ, RZ, UR27 ;  /* 0x0000001bff037e24 */ /* 0x000fe2000f8e00ff */
[----:B------:R-:W-:-:S04]  /*37c0*/  UMOV UR5, URZ ;  /* 0x000000ff00057c82 */ /* 0x000fc80008000000 */
[----:B------:R-:W-:Y:S02]  /*37d0*/  IADD3 R0, PT, PT, R0, 0x1, R3 ;  /* 0x0000000100007810 */ /* 0x000fe40007ffe003 */
[----:B------:R-:W-:-:S04]  /*37e0*/  LOP3.LUT R3, R5, 0x7, RZ, 0xc0, !PT ;  /* 0x0000000705037812 */ /* 0x000fc800078ec0ff */
[----:B------:R-:W-:Y:S01]  /*37f0*/  IADD3 R3, PT, PT, R0, -UR28, R3 ;  /* 0x8000001c00037c10 */ /* 0x000fe2000fffe003 */
[----:B------:R-:W-:Y:S01]  /*3800*/  BAR.SYNC.DEFER_BLOCKING 0x0 ;  /* 0x0000000000007b1d */ /* 0x000fe20000010000 */
[----:B--2---:R-:W-:Y:S01]  /*3810*/  @P0 FMUL.FTZ R0, R4, R2 ;  /* 0x0000000204000220 */ /* 0x004fe20000410000 */
[----:B------:R-:W-:Y:S01]  /*3820*/  IMAD.U32 R2, RZ, RZ, UR21 ;  /* 0x00000015ff027e24 */ /* 0x000fe2000f8e00ff */
[----:B------:R-:W-:-:S03]  /*3830*/  LOP3.LUT R4, R223, 0x1f, RZ, 0xc0, !PT ;  /* 0x0000001fdf047812 */ /* 0x000fc600078ec0ff */
[----:B------:R-:W-:Y:S01]  /*3840*/  @P0 R2UR UR11, R0 ;  /* 0x00000000000b02ca */ /* 0x000fe200000e0000 */
[----:B------:R-:W-:Y:S01]  /*3850*/  IMAD.SHL.U32 R0, R223, 0x2, RZ ;  /* 0x00000002df007824 */ /* 0x000fe200078e00ff */
[----:B------:R-:W-:Y:S01]  /*3860*/  IADD3 R96, PT, PT, R3, UR24, R2 ;  /* 0x0000001803607c10 */ /* 0x000fe2000fffe002 */
[----:B------:R-:W-:Y:S01]  /*3870*/  USHF.L.U32 UR24, UR8, 0x5, URZ ;  /* 0x0000000508187899 */ /* 0x000fe200080006ff */
[----:B------:R-:W-:Y:S01]  /*3880*/  IADD3 R98, P3, P2, R12, UR10, R4 ;  /* 0x0000000a0c627c10 */ /* 0x000fe2000fa7e004 */
[----:B------:R-:W-:Y:S01]  /*3890*/  USHF.R.S32.HI UR10, URZ, 0x1f, UR10 ;  /* 0x0000001fff0a7899 */ /* 0x000fe2000801140a */
[----:B------:R-:W-:Y:S01]  /*38a0*/  LOP3.LUT P0, RZ, R223, 0x4, RZ, 0xc0, !PT ;  /* 0x00000004dfff7812 */ /* 0x000fe2000780c0ff */
[----:B------:R-:W-:Y:S01]  /*38b0*/  UIMAD.WIDE.U32 UR24, UR24, UR15, URZ ;  /* 0x0000000f181872a5 */ /* 0x000fe2000f8e00ff */
[----:B------:R-:W-:Y:S02]  /*38c0*/  LOP3.LUT R99, R0, 0x6, RZ, 0xc0, !PT ;  /* 0x0000000600637812 */ /* 0x000fe400078ec0ff */
[----:B------:R-:W-:Y:S01]  /*38d0*/  SEL R28, R28, 0xffffffe0, !P0 ;  /* 0xffffffe01c1c7807 */ /* 0x000fe20004000000 */
[----:B------:R-:W-:Y:S01]  /*38e0*/  UIADD3 UR4, UPT, UPT, UR25, UR4, URZ ;  /* 0x0000000419047290 */ /* 0x000fe2000fffe0ff */
[----:B------:R-:W-:Y:S01]  /*38f0*/  IADD3.X R136, PT, PT, R13, UR10, RZ, P3, P2 ;  /* 0x0000000a0d887c10 */ /* 0x000fe20009fe44ff */
[----:B------:R-:W-:Y:S01]  /*3900*/  @UP1 UMOV UR5, UR11 ;  /* 0x0000000b00051c82 */ /* 0x000fe20008000000 */
[----:B---3--:R-:W-:Y:S09]  /*3910*/  @P1 BRA `(.L_x_1262) ;  /* 0x00000000004c1947 */ /* 0x008ff20003800000 */
        /* <DEDUP_REMOVED lines=19> */
.L_x_1262:
[----:B------:R2:W-:Y:S04]  /*3a50*/  STS.128 [R227+0xa000], RZ ;  /* 0x00a000ffe3007388 */ /* 0x0005e80000000c00 */
[----:B------:R2:W-:Y:S02]  /*3a60*/  STS.128 [R227+0xb000], RZ ;  /* 0x00b000ffe3007388 */ /* 0x0005e40000000c00 */
.L_x_1263:
[----:B------:R-:W-:Y:S05]  /*3a70*/  BSYNC.RECONVERGENT B0 ;  /* 0x0000000000007941 */ /* 0x000fea0003800200 */
.L_x_1261:
[----:B------:R-:W-:Y:S01]  /*3a80*/  ISETP.GE.AND P1, PT, R15, UR17, PT ;  /* 0x000000110f007c0c */ /* 0x000fe2000bf26270 */
[----:B------:R-:W-:Y:S01]  /*3a90*/  BSSY.RECONVERGENT B0, `(.L_x_1264) ;  /* 0x000001d000007945 */ /* 0x000fe20003800200 */
[C---:B------:R-:W-:Y:S02]  /*3aa0*/  LOP3.LUT R97, R246.reuse, 0x8, R219, 0x78, !PT ;  /* 0x00000008f6617812 */ /* 0x040fe400078e78db */
[----:B------:R-:W-:Y:S02]  /*3ab0*/  LOP3.LUT R0, R246, R7, RZ, 0x3c, !PT ;  /* 0x00000007f6007212 */ /* 0x000fe400078e3cff */
[----:B-1----:R-:W-:Y:S02]  /*3ac0*/  LOP3.LUT R3, R252, 0x400, RZ, 0xc0, !PT ;  /* 0x00000400fc037812 */ /* 0x002fe400078ec0ff */
[----:B------:R-:W-:-:S03]  /*3ad0*/  IADD3 R2, PT, PT, R97, R6, R220 ;  /* 0x0000000661027210 */ /* 0x000fc60007ffe0dc */
[----:B------:R-:W-:Y:S01]  /*3ae0*/  IMAD R226, R0, 0x2, R3 ;  /* 0x0000000200e27824 */ /* 0x000fe200078e0203 */
[----:B------:R-:W-:Y:S01]  /*3af0*/  LEA R0, R2, UR6, 0x1 ;  /* 0x0000000602007c11 */ /* 0x000fe2000f8e08ff */
[----:B------:R1:W-:Y:S04]  /*3b00*/  @P1 STS.128 [R227+0xa800], RZ ;  /* 0x00a800ffe3001388 */ /* 0x0003e80000000c00 */
[----:B------:R1:W-:Y:S01]  /*3b10*/  @P1 STS.128 [R227+0xb800], RZ ;  /* 0x00b800ffe3001388 */ /* 0x0003e20000000c00 */
[----:B------:R-:W-:Y:S05]  /*3b20*/  @P1 BRA `(.L_x_1265) ;  /* 0x00000000004c1947 */ /* 0x000fea0003800000 */
[----:B------:R-:W3:Y:S01]  /*3b30*/  LDCU UR10, c[0x0][0x440] ;  /* 0x00008800ff0a77ac */ /* 0x000ee20008000800 */
[----:B------:R-:W-:-:S04]  /*3b40*/  ULEA UR12, UP0, UR8, UR24, 0x4 ;  /* 0x00000018080c7291 */ /* 0x000fc8000f8020ff */
[----:B------:R-:W-:Y:S02]  /*3b50*/  ULEA.HI.X UR11, UR8, UR4, UR9, 0x4, UP0 ;  /* 0x00000004080b7291 */ /* 0x000fe400080f2409 */
[----:B------:R-:W-:-:S04]  /*3b60*/  IMAD.U32 R3, RZ, RZ, UR12 ;  /* 0x0000000cff037e24 */ /* 0x000fc8000f8e00ff */
[----:B------:R-:W-:Y:S01]  /*3b70*/  IMAD.U32 R4, RZ, RZ, UR11 ;  /* 0x0000000bff047e24 */ /* 0x000fe2000f8e00ff */
[----:B------:R-:W-:Y:S02]  /*3b80*/  LEA R2, P3, R3, R239, 0x1 ;  /* 0x000000ef03027211 */ /* 0x000fe400078608ff */
[----:B---3--:R-:W-:Y:S02]  /*3b90*/  ISETP.GE.AND P2, PT, R217, UR10, PT ;  /* 0x0000000ad9007c0c */ /* 0x008fe4000bf46270 */
        /* <DEDUP_REMOVED lines=12> */
.L_x_1265:
[----:B------:R-:W-:Y:S05]  /*3c60*/  BSYNC.RECONVERGENT B0 ;  /* 0x0000000000007941 */ /* 0x000fea0003800200 */
.L_x_1264:
[----:B------:R-:W-:Y:S01]  /*3c70*/  LDSM.16.M88.4 R16, [R226+UR6+0x8000] ;  /* 0x00800006e210783b */ /* 0x000fe20008000200 */
[----:B------:R-:W-:Y:S01]  /*3c80*/  VIADD R132, R226, UR6 ;  /* 0x00000006e2847c36 */ /* 0x000fe20008000000 */
[----:B------:R-:W-:Y:S01]  /*3c90*/  UISETP.NE.AND UP1, UPT, UR20, 0x1, UPT ;  /* 0x000000011400788c */ /* 0x000fe2000bf25270 */
[C---:B---3--:R-:W-:Y:S01]  /*3ca0*/  IMAD R3, R88.reuse, 0x2, R0 ;  /* 0x0000000258037824 */ /* 0x048fe200078e0200 */
[----:B------:R-:W3:Y:S01]  /*3cb0*/  LDSM.16.M88.4 R4, [R0+0x2000] ;  /* 0x002000000004783b */ /* 0x000ee20000000200 */
[----:B------:R-:W-:Y:S02]  /*3cc0*/  IMAD R2, R88, 0x2, R132 ;  /* 0x0000000258027824 */ /* 0x000fe400078e0284 */
[C---:B------:R-:W-:Y:S01]  /*3cd0*/  IMAD R91, R28.reuse, 0x2, R0 ;  /* 0x000000021c5b7824 */ /* 0x040fe200078e0200 */
[----:B------:R-:W4:Y:S01]  /*3ce0*/  LDSM.16.M88.4 R24, [R226+UR6+0x8800] ;  /* 0x00880006e218783b */ /* 0x000f220008000200 */
[----:B------:R-:W-:Y:S02]  /*3cf0*/  IMAD R90, R28, 0x2, R132 ;  /* 0x000000021c5a7824 */ /* 0x000fe400078e0284 */
[C---:B------:R-:W-:Y:S01]  /*3d00*/  IMAD R89, R88.reuse, 0x2, R91 ;  /* 0x0000000258597824 */ /* 0x040fe200078e025b */
[----:B------:R-:W5:Y:S01]  /*3d10*/  LDSM.16.M88.4 R8, [R0] ;  /* 0x000000000008783b */ /* 0x000f620000000200 */
[----:B------:R-:W-:-:S03]  /*3d20*/  IMAD R88, R88, 0x2, R90 ;  /* 0x0000000258587824 */ /* 0x000fc600078e025a */
[----:B------:R-:W-:Y:S04]  /*3d30*/  LDSM.16.M88.4 R40, [R2+0x8000] ;  /* 0x008000000228783b */ /* 0x000fe80000000200 */
[----:B------:R-:W2:Y:S04]  /*3d40*/  LDSM.16.M88.4 R12, [R3+0x2000] ;  /* 0x00200000030c783b */ /* 0x000ea80000000200 */
[----:B------:R-:W1:Y:S04]  /*3d50*/  LDSM.16.M88.4 R44, [R2+0x8800] ;  /* 0x00880000022c783b */ /* 0x000e680000000200 */
[----:B------:R-:W1:Y:S04]  /*3d60*/  LDSM.16.M88.4 R20, [R3] ;  /* 0x000000000314783b */ /* 0x000e680000000200 */
[----:B------:R-:W-:Y:S04]  /*3d70*/  LDSM.16.M88.4 R60, [R88+0x8800] ;  /* 0x00880000583c783b */ /* 0x000fe80000000200 */
[----:B------:R-:W-:Y:S04]  /*3d80*/  LDSM.16.M88.4 R28, [R89] ;  /* 0x00000000591c783b */ /* 0x000fe80000000200 */
[----:B------:R-:W-:Y:S01]  /*3d90*/  LDSM.16.M88.4 R84, [R226+UR6+0x9800] ;  /* 0x00980006e254783b */ /* 0x000fe20008000200 */
[C---:B---3--:R-:W-:Y:S03]  /*3da0*/  HMMA.16816.F32.BF16 R32, R4.reuse, R16, RZ ;  /* 0x000000100420723c */ /* 0x048fe600000418ff */
[----:B------:R-:W0:Y:S05]  /*3db0*/  LDGDEPBAR ;  /* 0x00000000000079af */ /* 0x000e2a0000000000 */
[C---:B----4-:R-:W-:Y:S08]  /*3dc0*/  HMMA.16816.F32.BF16 R36, R4.reuse, R24, RZ ;  /* 0x000000180424723c */ /* 0x050ff000000418ff */
[C---:B------:R-:W-:Y:S08]  /*3dd0*/  HMMA.16816.F32.BF16 R48, R4.reuse, R18, RZ ;  /* 0x000000120430723c */ /* 0x040ff000000418ff */
[----:B------:R-:W-:Y:S01]  /*3de0*/  HMMA.16816.F32.BF16 R52, R4, R26, RZ ;  /* 0x0000001a0434723c */ /* 0x000fe200000418ff */
[----:B------:R-:W-:Y:S07]  /*3df0*/  LDSM.16.M88.4 R4, [R91+0x2000] ;  /* 0x002000005b04783b */ /* 0x000fee0000000200 */
[C---:B-----5:R-:W-:Y:S08]  /*3e00*/  HMMA.16816.F32.BF16 R72, R8.reuse, R24, RZ ;  /* 0x000000180848723c */ /* 0x060ff000000418ff */
[----:B------:R-:W-:Y:S08]  /*3e10*/  HMMA.16816.F32.BF16 R68, R8, R26, RZ ;  /* 0x0000001a0844723c */ /* 0x000ff000000418ff */
[----:B--2---:R-:W-:Y:S01]  /*3e20*/  HMMA.16816.F32.BF16 R64, R12, R40, R32 ;  /* 0x000000280c40723c */ /* 0x004fe20000041820 */
[----:B------:R-:W2:Y:S07]  /*3e30*/  LDSM.16.M88.4 R32, [R90+0x8000] ;  /* 0x008000005a20783b */ /* 0x000eae0000000200 */
[----:B------:R-:W-:Y:S08]  /*3e40*/  HMMA.16816.F32.BF16 R56, R8, R16, RZ ;  /* 0x000000100838723c */ /* 0x000ff000000418ff */
[----:B-1----:R-:W-:Y:S01]  /*3e50*/  HMMA.16816.F32.BF16 R24, R12, R44, R36 ;  /* 0x0000002c0c18723c */ /* 0x002fe20000041824 */
[----:B------:R-:W1:Y:S07]  /*3e60*/  LDSM.16.M88.4 R36, [R90+0x8800] ;  /* 0x008800005a24783b */ /* 0x000e6e0000000200 */
[----:B------:R-:W-:Y:S01]  /*3e70*/  HMMA.16816.F32.BF16 R80, R8, R18, RZ ;  /* 0x000000120850723c */ /* 0x000fe200000418ff */
[----:B------:R-:W3:Y:S07]  /*3e80*/  LDSM.16.M88.4 R16, [R91] ;  /* 0x000000005b10783b */ /* 0x000eee0000000200 */
[C---:B------:R-:W-:Y:S08]  /*3e90*/  HMMA.16816.F32.BF16 R48, R12.reuse, R42, R48 ;  /* 0x0000002a0c30723c */ /* 0x040ff00000041830 */
[----:B------:R-:W-:Y:S01]  /*3ea0*/  HMMA.16816.F32.BF16 R8, R12, R46, R52 ;  /* 0x0000002e0c08723c */ /* 0x000fe20000041834 */
[----:B------:R-:W-:Y:S04]  /*3eb0*/  LDSM.16.M88.4 R12, [R89+0x2000] ;  /* 0x00200000590c783b */ /* 0x000fe80000000200 */
[----:B------:R-:W-:Y:S03]  /*3ec0*/  LDSM.16.M88.4 R52, [R226+UR6+0x9000] ;  /* 0x00900006e234783b */ /* 0x000fe60008000200 */
[C---:B------:R-:W-:Y:S01]  /*3ed0*/  HMMA.16816.F32.BF16 R76, R20.reuse, R40, R56 ;  /* 0x00000028144c723c */ /* 0x040fe20000041838 */
[----:B------:R-:W4:Y:S07]  /*3ee0*/  LDSM.16.M88.4 R56, [R88+0x8000] ;  /* 0x008000005838783b */ /* 0x000f2e0000000200 */
[C---:B------:R-:W-:Y:S08]  /*3ef0*/  HMMA.16816.F32.BF16 R92, R20.reuse, R44, R72 ;  /* 0x0000002c145c723c */ /* 0x040ff00000041848 */
[C---:B------:R-:W-:Y:S01]  /*3f00*/  HMMA.16816.F32.BF16 R72, R20.reuse, R42, R80 ;  /* 0x0000002a1448723c */ /* 0x040fe20000041850 */
[----:B------:R-:W-:Y:S07]  /*3f10*/  LDSM.16.M88.4 R80, [R2+0x9800] ;  /* 0x009800000250783b */ /* 0x000fee0000000200 */
[----:B------:R-:W-:Y:S08]  /*3f20*/  HMMA.16816.F32.BF16 R44, R20, R46, R68 ;  /* 0x0000002e142c723c */ /* 0x000ff00000041844 */
[C---:B--2---:R-:W-:Y:S08]  /*3f30*/  HMMA.16816.F32.BF16 R20, R4.reuse, R32, R64 ;  /* 0x000000200414723c */ /* 0x044ff00000041840 */
[C---:B-1----:R-:W-:Y:S01]  /*3f40*/  HMMA.16816.F32.BF16 R64, R4.reuse, R36, R24 ;  /* 0x000000240440723c */ /* 0x042fe20000041818 */
[----:B------:R-:W-:Y:S07]  /*3f50*/  LDSM.16.M88.4 R24, [R0+0x4000] ;  /* 0x004000000018783b */ /* 0x000fee0000000200 */
[C---:B------:R-:W-:Y:S01]  /*3f60*/  HMMA.16816.F32.BF16 R40, R4.reuse, R34, R48 ;  /* 0x000000220428723c */ /* 0x040fe20000041830 */
[----:B------:R1:W-:Y:S07]  /*3f70*/  LDSM.16.M88.4 R48, [R2+0x9000] ;  /* 0x009000000230783b */ /* 0x0003ee0000000200 */
[----:B------:R-:W-:Y:S01]  /*3f80*/  HMMA.16816.F32.BF16 R4, R4, R38, R8 ;  /* 0x000000260404723c */ /* 0x000fe20000041808 */
[----:B------:R2:W5:Y:S07]  /*3f90*/  LDSM.16.M88.4 R8, [R0+0x6000] ;  /* 0x006000000008783b */ /* 0x00056e0000000200 */
[C---:B---3--:R-:W-:Y:S08]  /*3fa0*/  HMMA.16816.F32.BF16 R68, R16.reuse, R32, R76 ;  /* 0x000000201044723c */ /* 0x048ff0000004184c */
[C---:B------:R-:W-:Y:S01]  /*3fb0*/  HMMA.16816.F32.BF16 R72, R16.reuse, R34, R72 ;  /* 0x000000221048723c */ /* 0x040fe20000041848 */
[----:B-1----:R-:W1:Y:S07]  /*3fc0*/  S2R R2, SR_CTAID.X ;  /* 0x0000000000027919 */ /* 0x002e6e0000002500 */
[----:B------:R-:W-:Y:S01]  /*3fd0*/  HMMA.16816.F32.BF16 R76, R16, R36, R92 ;  /* 0x00000024104c723c */ /* 0x000fe2000004185c */
[----:B--2---:R-:W-:-:S04]  /*3fe0*/  IMAD.U32 R0, RZ, RZ, UR15 ;  /* 0x0000000fff007e24 */ /* 0x004fc8000f8e00ff */
[----:B------:R-:W-:-:S03]  /*3ff0*/  IMAD R0, R0, 0x20, R99 ;  /* 0x0000002000007824 */ /* 0x000fc600078e0263 */
[----:B------:R-:W-:Y:S08]  /*4000*/  HMMA.16816.F32.BF16 R44, R16, R38, R44 ;  /* 0x00000026102c723c */ /* 0x000ff0000004182c */
[C---:B----4-:R-:W-:Y:S01]  /*4010*/  HMMA.16816.F32.BF16 R36, R12.reuse, R56, R20 ;  /* 0x000000380c24723c */ /* 0x050fe20000041814 */
[----:B------:R-:W-:Y:S07]  /*4020*/  LDSM.16.M88.4 R20, [R3+0x4000] ;  /* 0x004000000314783b */ /* 0x000fee0000000200 */
[C---:B------:R-:W-:Y:S08]  /*4030*/  HMMA.16816.F32.BF16 R32, R12.reuse, R58, R40 ;  /* 0x0000003a0c20723c */ /* 0x040ff00000041828 */
[C---:B------:R-:W-:Y:S08]  /*4040*/  HMMA.16816.F32.BF16 R16, R12.reuse, R60, R64 ;  /* 0x0000003c0c10723c */ /* 0x040ff00000041840 */
[----:B------:R-:W-:Y:S01]  /*4050*/  HMMA.16816.F32.BF16 R12, R12, R62, R4 ;  /* 0x0000003e0c0c723c */ /* 0x000fe20000041804 */
[----:B------:R-:W2:Y:S07]  /*4060*/  LDSM.16.M88.4 R4, [R3+0x6000] ;  /* 0x006000000304783b */ /* 0x000eae0000000200 */
[C---:B------:R-:W-:Y:S08]  /*4070*/  HMMA.16816.F32.BF16 R40, R28.reuse, R56, R68 ;  /* 0x000000381c28723c */ /* 0x040ff00000041844 */
[C---:B------:R-:W-:Y:S08]  /*4080*/  HMMA.16816.F32.BF16 R68, R28.reuse, R58, R72 ;  /* 0x0000003a1c44723c */ /* 0x040ff00000041848 */
[C---:B------:R-:W-:Y:S08]  /*4090*/  HMMA.16816.F32.BF16 R72, R28.reuse, R60, R76 ;  /* 0x0000003c1c48723c */ /* 0x040ff0000004184c */
[----:B------:R-:W-:Y:S01]  /*40a0*/  HMMA.16816.F32.BF16 R64, R28, R62, R44 ;  /* 0x0000003e1c40723c */ /* 0x000fe2000004182c */
[----:B------:R-:W-:Y:S07]  /*40b0*/  LDSM.16.M88.4 R28, [R90+0x9800] ;  /* 0x009800005a1c783b */ /* 0x000fee0000000200 */
[C---:B-----5:R-:W-:Y:S08]  /*40c0*/  HMMA.16816.F32.BF16 R60, R8.reuse, R52, R36 ;  /* 0x00000034083c723c */ /* 0x060ff00000041824 */
[C---:B------:R-:W-:Y:S01]  /*40d0*/  HMMA.16816.F32.BF16 R56, R8.reuse, R54, R32 ;  /* 0x000000360838723c */ /* 0x040fe20000041820 */
[----:B------:R-:W-:Y:S07]  /*40e0*/  LDSM.16.M88.4 R32, [R90+0x9000] ;  /* 0x009000005a20783b */ /* 0x000fee0000000200 */
[C---:B------:R-:W-:Y:S01]  /*40f0*/  HMMA.16816.F32.BF16 R44, R8.reuse, R84, R16 ;  /* 0x00000054082c723c */ /* 0x040fe20000041810 */
[----:B------:R-:W-:Y:S07]  /*4100*/  LDSM.16.M88.4 R16, [R91+0x4000] ;  /* 0x004000005b10783b */ /* 0x000fee0000000200 */
[----:B------:R-:W-:Y:S01]  /*4110*/  HMMA.16816.F32.BF16 R8, R8, R86, R12 ;  /* 0x000000560808723c */ /* 0x000fe2000004180c */
[----:B------:R-:W3:Y:S07]  /*4120*/  LDSM.16.M88.4 R12, [R91+0x6000] ;  /* 0x006000005b0c783b */ /* 0x000eee0000000200 */
[C---:B------:R-:W-:Y:S08]  /*4130*/  HMMA.16816.F32.BF16 R36, R24.reuse, R52, R40 ;  /* 0x000000341824723c */ /* 0x040ff00000041828 */
[C---:B------:R-:W-:Y:S08]  /*4140*/  HMMA.16816.F32.BF16 R40, R24.reuse, R54, R68 ;  /* 0x000000361828723c */ /* 0x040ff00000041844 */
[C---:B------:R-:W-:Y:S08]  /*4150*/  HMMA.16816.F32.BF16 R52, R24.reuse, R84, R72 ;  /* 0x000000541834723c */ /* 0x040ff00000041848 */
[----:B------:R-:W-:Y:S01]  /*4160*/  HMMA.16816.F32.BF16 R76, R24, R86, R64 ;  /* 0x00000056184c723c */ /* 0x000fe20000041840 */
[----:B------:R-:W-:Y:S07]  /*4170*/  LDSM.16.M88.4 R24, [R88+0x9000] ;  /* 0x009000005818783b */ /* 0x000fee0000000200 */
[C---:B--2---:R-:W-:Y:S08]  /*4180*/  HMMA.16816.F32.BF16 R72, R4.reuse, R48, R60 ;  /* 0x000000300448723c */ /* 0x044ff0000004183c */
[C---:B------:R-:W-:Y:S08]  /*4190*/  HMMA.16816.F32.BF16 R68, R4.reuse, R50, R56 ;  /* 0x000000320444723c */ /* 0x040ff00000041838 */
[C---:B------:R-:W-:Y:S08]  /*41a0*/  HMMA.16816.F32.BF16 R64, R4.reuse, R80, R44 ;  /* 0x000000500440723c */ /* 0x040ff0000004182c */
[----:B------:R-:W-:Y:S01]  /*41b0*/  HMMA.16816.F32.BF16 R60, R4, R82, R8 ;  /* 0x00000052043c723c */ /* 0x000fe20000041808 */
[----:B------:R-:W2:Y:S04]  /*41c0*/  LDSM.16.M88.4 R4, [R89+0x6000] ;  /* 0x006000005904783b */ /* 0x000ea80000000200 */
[----:B------:R-:W-:Y:S03]  /*41d0*/  LDSM.16.M88.4 R8, [R89+0x4000] ;  /* 0x004000005908783b */ /* 0x000fe60000000200 */
[----:B------:R-:W-:Y:S01]  /*41e0*/  HMMA.16816.F32.BF16 R44, R20, R48, R36 ;  /* 0x00000030142c723c */ /* 0x000fe20000041824 */
[----:B------:R-:W4:Y:S01]  /*41f0*/  LDSM.16.M88.4 R36, [R88+0x9800] ;  /* 0x009800005824783b */ /* 0x000f220000000200 */
[----:B------:R-:W-:-:S06]  /*4200*/  DEPBAR.LE SB0, 0x0 ;  /* 0x000080000000791a */ /* 0x000fcc0000000000 */
[C---:B------:R-:W-:Y:S08]  /*4210*/  HMMA.16816.F32.BF16 R40, R20.reuse, R50, R40 ;  /* 0x000000321428723c */ /* 0x040ff00000041828 */
[C---:B------:R-:W-:Y:S08]  /*4220*/  HMMA.16816.F32.BF16 R52, R20.reuse, R80, R52 ;  /* 0x000000501434723c */ /* 0x040ff00000041834 */
[----:B------:R-:W-:Y:S08]  /*4230*/  HMMA.16816.F32.BF16 R48, R20, R82, R76 ;  /* 0x000000521430723c */ /* 0x000ff0000004184c */
[C---:B---3--:R-:W-:Y:S08]  /*4240*/  HMMA.16816.F32.BF16 R56, R12.reuse, R32, R72 ;  /* 0x000000200c38723c */ /* 0x048ff00000041848 */
[C---:B------:R-:W-:Y:S08]  /*4250*/  HMMA.16816.F32.BF16 R68, R12.reuse, R34, R68 ;  /* 0x000000220c44723c */ /* 0x040ff00000041844 */
[----:B------:R-:W-:Y:S08]  /*4260*/  HMMA.16816.F32.BF16 R64, R12, R28, R64 ;  /* 0x0000001c0c40723c */ /* 0x000ff00000041840 */
[C---:B------:R-:W-:Y:S08]  /*4270*/  HMMA.16816.F32.BF16 R44, R16.reuse, R32, R44 ;  /* 0x00000020102c723c */ /* 0x040ff0000004182c */
[C---:B------:R-:W-:Y:S08]  /*4280*/  HMMA.16816.F32.BF16 R32, R16.reuse, R34, R40 ;  /* 0x000000221020723c */ /* 0x040ff00000041828 */
[----:B------:R-:W-:Y:S01]  /*4290*/  HMMA.16816.F32.BF16 R20, R16, R28, R52 ;  /* 0x0000001c1014723c */ /* 0x000fe20000041834 */
[----:B------:R-:W-:-:S07]  /*42a0*/  VIADD R28, R0, 0x9 ;  /* 0x00000009001c7836 */ /* 0x000fce0000000000 */
[-C--:B------:R-:W-:Y:S08]  /*42b0*/  HMMA.16816.F32.BF16 R60, R12, R30.reuse, R60 ;  /* 0x0000001e0c3c723c */ /* 0x080ff0000004183c */
[----:B------:R-:W-:Y:S08]  /*42c0*/  HMMA.16816.F32.BF16 R16, R16, R30, R48 ;  /* 0x0000001e1010723c */ /* 0x000ff00000041830 */
[C---:B--2---:R-:W-:Y:S08]  /*42d0*/  HMMA.16816.F32.BF16 R12, R4.reuse, R24, R56 ;  /* 0x00000018040c723c */ /* 0x044ff00000041838 */
[C---:B------:R-:W-:Y:S08]  /*42e0*/  HMMA.16816.F32.BF16 R40, R4.reuse, R26, R68 ;  /* 0x0000001a0428723c */ /* 0x040ff00000041844 */
[----:B----4-:R-:W-:Y:S08]  /*42f0*/  HMMA.16816.F32.BF16 R48, R4, R36, R64 ;  /* 0x000000240430723c */ /* 0x010ff00000041840 */
[----:B------:R-:W-:Y:S01]  /*4300*/  HMMA.16816.F32.BF16 R68, R8, R26, R32 ;  /* 0x0000001a0844723c */ /* 0x000fe20000041820 */
[C---:B------:R-:W-:Y:S01]  /*4310*/  VIADD R26, R0.reuse, 0x8 ;  /* 0x00000008001a7836 */ /* 0x040fe20000000000 */
[----:B------:R-:W-:-:S04]  /*4320*/  IADD3 R27, PT, PT, R0, 0x1, RZ ;  /* 0x00000001001b7810 */ /* 0x000fc80007ffe0ff */
[----:B------:R-:W-:Y:S02]  /*4330*/  I2FP.F32.U32 R32, R26 ;  /* 0x0000001a00207245 */ /* 0x000fe40000201000 */
[----:B------:R-:W-:Y:S01]  /*4340*/  HMMA.16816.F32.BF16 R52, R4, R38, R60 ;  /* 0x000000260434723c */ /* 0x000fe2000004183c */
[----:B------:R-:W-:Y:S02]  /*4350*/  SHF.R.U32.HI R60, RZ, 0x5, R223 ;  /* 0x00000005ff3c7819 */ /* 0x000fe400000116df */
[----:B------:R-:W-:-:S03]  /*4360*/  FFMA.FTZ R4, R32, UR5, R40 ;  /* 0x0000000520047c23 */ /* 0x000fc60008010028 */
[----:B-1----:R-:W-:Y:S02]  /*4370*/  IMAD R60, R2, 0x8, R60 ;  /* 0x00000008023c7824 */ /* 0x002fe400078e023c */
[----:B------:R-:W-:Y:S01]  /*4380*/  HMMA.16816.F32.BF16 R80, R8, R24, R44 ;  /* 0x000000180850723c */ /* 0x000fe2000004182c */
[C---:B------:R-:W-:Y:S02]  /*4390*/  VIADD R25, R0.reuse, 0x11 ;  /* 0x0000001100197836 */ /* 0x040fe40000000000 */
[----:B------:R-:W-:-:S03]  /*43a0*/  VIADD R24, R0, 0x19 ;  /* 0x0000001900187836 */ /* 0x000fc60000000000 */
[----:B------:R-:W-:Y:S02]  /*43b0*/  I2FP.F32.U32 R34, R25 ;  /* 0x0000001900227245 */ /* 0x000fe40000201000 */
[C---:B------:R-:W-:Y:S01]  /*43c0*/  HMMA.16816.F32.BF16 R76, R8.reuse, R36, R20 ;  /* 0x00000024084c723c */ /* 0x040fe20000041814 */
[----:B------:R-:W-:Y:S01]  /*43d0*/  I2FP.F32.U32 R36, R27 ;  /* 0x0000001b00247245 */ /* 0x000fe20000201000 */
[----:B------:R-:W-:Y:S01]  /*43e0*/  VIADD R23, R0, 0x10 ;  /* 0x0000001000177836 */ /* 0x000fe20000000000 */
[----:B------:R-:W-:Y:S01]  /*43f0*/  I2FP.F32.U32 R37, R28 ;  /* 0x0000001c00257245 */ /* 0x000fe20000201000 */
[----:B------:R-:W-:Y:S01]  /*4400*/  FFMA.FTZ R21, R34, UR5, R51 ;  /* 0x0000000522157c23 */ /* 0x000fe20008010033 */
[----:B------:R-:W-:Y:S01]  /*4410*/  I2FP.F32.U32 R35, R24 ;  /* 0x0000001800237245 */ /* 0x000fe20000201000 */
[----:B------:R-:W-:Y:S01]  /*4420*/  FFMA.FTZ R5, R36, UR5, R13 ;  /* 0x0000000524057c23 */ /* 0x000fe2000801000d */
[----:B------:R-:W-:Y:S01]  /*4430*/  I2FP.F32.U32 R33, R23 ;  /* 0x0000001700217245 */ /* 0x000fe20000201000 */
[----:B------:R-:W-:Y:S01]  /*4440*/  HMMA.16816.F32.BF16 R64, R8, R38, R16 ;  /* 0x000000260840723c */ /* 0x000fe20000041810 */
[----:B------:R-:W-:Y:S01]  /*4450*/  IMAD.U32 R9, RZ, RZ, UR21 ;  /* 0x00000015ff097e24 */ /* 0x000fe2000f8e00ff */
[----:B------:R-:W-:Y:S01]  /*4460*/  I2FP.F32.U32 R39, R0 ;  /* 0x0000000000277245 */ /* 0x000fe20000201000 */
[----:B------:R-:W-:Y:S01]  /*4470*/  FFMA.FTZ R3, R37, UR5, R41 ;  /* 0x0000000525037c23 */ /* 0x000fe20008010029 */
[----:B------:R-:W-:Y:S01]  /*4480*/  IADD3 R13, PT, PT, R0, 0x18, RZ ;  /* 0x00000018000d7810 */ /* 0x000fe20007ffe0ff */
[----:B------:R-:W-:Y:S01]  /*4490*/  FFMA.FTZ R2, R33, UR5, R48 ;  /* 0x0000000521027c23 */ /* 0x000fe20008010030 */
[----:B------:R-:W-:Y:S01]  /*44a0*/  VIADDMNMX R11, R96, 0x40, R9, PT ;  /* 0x00000040600b7846 */ /* 0x000fe20003800109 */
[----:B------:R-:W-:Y:S01]  /*44b0*/  FFMA.FTZ R6, R39, UR5, R12 ;  /* 0x0000000527067c23 */ /* 0x000fe2000801000c */
[----:B------:R-:W-:Y:S01]  /*44c0*/  I2FP.F32.U32 R16, R13 ;  /* 0x0000000d00107245 */ /* 0x000fe20000201000 */
[----:B------:R-:W-:Y:S01]  /*44d0*/  FFMA.FTZ R8, R34, UR5, R49 ;  /* 0x0000000522087c23 */ /* 0x000fe20008010031 */
[-C--:B------:R-:W-:Y:S01]  /*44e0*/  ISETP.GE.AND P3, PT, R27, R11.reuse, PT ;  /* 0x0000000b1b00720c */ /* 0x080fe20003f66270 */
[----:B------:R-:W-:Y:S01]  /*44f0*/  FFMA.FTZ R19, R39, UR5, R14 ;  /* 0x0000000527137c23 */ /* 0x000fe2000801000e */
[-C--:B------:R-:W-:Y:S01]  /*4500*/  ISETP.GE.AND P1, PT, R26, R11.reuse, PT ;  /* 0x0000000b1a00720c */ /* 0x080fe20003f26270 */
[----:B------:R-:W-:Y:S01]  /*4510*/  FFMA.FTZ R7, R16, UR5, R52 ;  /* 0x0000000510077c23 */ /* 0x000fe20008010034 */
[-C--:B------:R-:W-:Y:S01]  /*4520*/  ISETP.GE.AND P4, PT, R0, R11.reuse, PT ;  /* 0x0000000b0000720c */ /* 0x080fe20003f86270 */
[----:B------:R-:W-:Y:S01]  /*4530*/  FFMA.FTZ R14, R35, UR5, R53 ;  /* 0x00000005230e7c23 */ /* 0x000fe20008010035 */
[----:B------:R-:W-:Y:S01]  /*4540*/  FSEL R31, R5, -INF , !P3 ;  /* 0xff800000051f7808 */ /* 0x000fe20005800000 */
[----:B------:R-:W-:Y:S01]  /*4550*/  FFMA.FTZ R30, R36, UR5, R15 ;  /* 0x00000005241e7c23 */ /* 0x000fe2000801000f */
[----:B------:R-:W-:Y:S01]  /*4560*/  FSEL R38, R4, -INF , !P1 ;  /* 0xff80000004267808 */ /* 0x000fe20004800000 */
        /* <DEDUP_REMOVED lines=9> */
[----:B------:R-:W-:Y:S01]  /*4600*/  FSEL R44, R2, -INF , !P1 ;  /* 0xff800000022c7808 */ /* 0x000fe20004800000 */
[----:B------:R-:W-:Y:S01]  /*4610*/  VIADD R42, R60, 0x4 ;  /* 0x000000043c2a7836 */ /* 0x000fe20000000000 */
[----:B------:R-:W-:Y:S01]  /*4620*/  BAR.SYNC.DEFER_BLOCKING 0x0 ;  /* 0x0000000000007b1d */ /* 0x000fe20000010000 */
[----:B------:R-:W-:-:S02]  /*4630*/  ISETP.GE.AND P2, PT, R13, R11, PT ;  /* 0x0000000b0d00720c */ /* 0x000fc40003f46270 */
[----:B------:R-:W-:Y:S02]  /*4640*/  ISETP.GE.AND P3, PT, R25, R11, PT ;  /* 0x0000000b1900720c */ /* 0x000fe40003f66270 */
[----:B------:R-:W-:Y:S02]  /*4650*/  FMNMX3.FTZ R2, R29, R31, R38, !PT ;  /* 0x0000001f1d027276 */ /* 0x000fe40007810026 */
[----:B------:R-:W-:Y:S02]  /*4660*/  ISETP.GE.AND P1, PT, R24, R11, PT ;  /* 0x0000000b1800720c */ /* 0x000fe40003f26270 */
[----:B------:R-:W-:Y:S02]  /*4670*/  FSEL R49, R7, -INF , !P2 ;  /* 0xff80000007317808 */ /* 0x000fe40005000000 */
[----:B------:R-:W-:Y:S02]  /*4680*/  FSEL R46, R8, -INF , !P3 ;  /* 0xff800000082e7808 */ /* 0x000fe40005800000 */
[----:B------:R-:W-:-:S02]  /*4690*/  FMNMX3.FTZ R2, R2, R40, R44, !PT ;  /* 0x0000002802027276 */ /* 0x000fc4000781002c */
[----:B------:R-:W-:Y:S02]  /*46a0*/  VIADDMNMX R12, R96, 0x48, R9, PT ;  /* 0x00000048600c7846 */ /* 0x000fe40003800109 */
[----:B------:R-:W-:Y:S02]  /*46b0*/  FSEL R47, R14, -INF , !P1 ;  /* 0xff8000000e2f7808 */ /* 0x000fe40004800000 */
[----:B------:R-:W-:Y:S02]  /*46c0*/  FMNMX3.FTZ R2, R2, R46, R49, !PT ;  /* 0x0000002e02027276 */ /* 0x000fe40007810031 */
[----:B------:R-:W-:Y:S02]  /*46d0*/  VIMNMX R10, PT, PT, R96, UR21, PT ;  /* 0x00000015600a7c48 */ /* 0x000fe4000bfe0100 */
[-C--:B------:R-:W-:Y:S02]  /*46e0*/  ISETP.GE.AND P5, PT, R0, R12.reuse, PT ;  /* 0x0000000c0000720c */ /* 0x080fe40003fa6270 */
[----:B------:R-:W-:-:S02]  /*46f0*/  ISETP.GE.AND P4, PT, R27, R12, PT ;  /* 0x0000000c1b00720c */ /* 0x000fc40003f86270 */
[----:B------:R-:W-:Y:S01]  /*4700*/  FMNMX.FTZ R6, R47, R2, !PT ;  /* 0x000000022f067209 */ /* 0x000fe20007810000 */
[----:B------:R-:W-:Y:S10]  /*4710*/  BRA.U !UP1, `(.L_x_1266) ;  /* 0x00000001099c7547 */ /* 0x000ff4000b800000 */
        /* <DEDUP_REMOVED lines=39> */
.L_x_1266:
[-C--:B------:R-:W-:Y:S01]  /*4990*/  ISETP.GE.AND P3, PT, R26, R12.reuse, PT ;  /* 0x0000000c1a00720c */ /* 0x080fe20003f66270 */
[----:B-1----:R-:W1:Y:S01]  /*49a0*/  SHFL.BFLY PT, R3, R6, 0x2, 0x1f ;  /* 0x0c401f0006037f89 */ /* 0x002e6200000e0000 */
[----:B------:R-:W-:Y:S01]  /*49b0*/  FSEL R41, R30, -INF , !P4 ;  /* 0xff8000001e297808 */ /* 0x000fe20006000000 */
[----:B------:R-:W-:Y:S01]  /*49c0*/  IMAD.WIDE.U32 R42, R42, -0x326172a9, RZ ;  /* 0xcd9e8d572a2a7825 */ /* 0x000fe200078e00ff */
[-C--:B------:R-:W-:Y:S01]  /*49d0*/  ISETP.GE.AND P2, PT, R28, R12.reuse, PT ;  /* 0x0000000c1c00720c */ /* 0x080fe20003f46270 */
[----:B------:R-:W2:Y:S01]  /*49e0*/  LDCU UR4, c[0x0][0x45c] ;  /* 0x00008b80ff0477ac */ /* 0x000ea20008000800 */
[-C--:B------:R-:W-:Y:S01]  /*49f0*/  ISETP.GE.AND P4, PT, R23, R12.reuse, PT ;  /* 0x0000000c1700720c */ /* 0x080fe20003f86270 */
[----:B------:R-:W-:Y:S01]  /*4a00*/  IMAD.WIDE.U32 R204, R98, -0x2daee0ad, RZ ;  /* 0xd2511f5362cc7825 */ /* 0x000fe200078e00ff */
[----:B------:R-:W-:Y:S01]  /*4a10*/  FSEL R18, R18, -INF , !P3 ;  /* 0xff80000012127808 */ /* 0x000fe20005800000 */
[----:B------:R-:W-:Y:S01]  /*4a20*/  UIADD3 UR10, UPT, UPT, UR31, 0x646e171e, URZ ;  /* 0x646e171e1f0a7890 */ /* 0x000fe2000fffe0ff */
[----:B------:R-:W-:Y:S01]  /*4a30*/  FSEL R19, R19, -INF , !P5 ;  /* 0xff80000013137808 */ /* 0x000fe20006800000 */
[----:B------:R-:W-:Y:S01]  /*4a40*/  IMAD.U32 R5, RZ, RZ, UR30 ;  /* 0x0000001eff057e24 */ /* 0x000fe2000f8e00ff */
[-C--:B------:R-:W-:Y:S01]  /*4a50*/  ISETP.GE.AND P1, PT, R13, R12.reuse, PT ;  /* 0x0000000c0d00720c */ /* 0x080fe20003f26270 */
[----:B------:R-:W-:Y:S01]  /*4a60*/  STL.64 [R1+0x20], R204 ;  /* 0x000020cc01007387 */ /* 0x000fe20000100a00 */
[-C--:B------:R-:W-:Y:S01]  /*4a70*/  ISETP.GE.AND P3, PT, R25, R12.reuse, PT ;  /* 0x0000000c1900720c */ /* 0x080fe20003f66270 */
[----:B------:R-:W-:Y:S01]  /*4a80*/  VIADD R222, R5, 0x9e3779b9 ;  /* 0x9e3779b905de7836 */ /* 0x000fe20000000000 */
[----:B------:R-:W-:Y:S01]  /*4a90*/  FSEL R30, R17, -INF , !P2 ;  /* 0xff800000111e7808 */ /* 0x000fe20005000000 */
[----:B------:R-:W-:Y:S01]  /*4aa0*/  IMAD.MOV.U32 R221, RZ, RZ, 0x20 ;  /* 0x00000020ffdd7424 */ /* 0x000fe200078e00ff */
[----:B------:R-:W-:Y:S01]  /*4ab0*/  FSEL R45, R15, -INF , !P4 ;  /* 0xff8000000f2d7808 */ /* 0x000fe20006000000 */
[----:B------:R-:W-:Y:S01]  /*4ac0*/  IMAD.WIDE.U32 R142, R60, -0x326172a9, RZ ;  /* 0xcd9e8d573c8e7825 */ /* 0x000fe200078e00ff */
[----:B------:R-:W-:Y:S01]  /*4ad0*/  FMNMX3.FTZ R2, R19, R41, R18, !PT ;  /* 0x0000002913027276 */ /* 0x000fe20007810012 */
[----:B------:R-:W-:Y:S01]  /*4ae0*/  UMOV UR11, 0xffffffff ;  /* 0xffffffff000b7882 */ /* 0x000fe20000000000 */
[----:B------:R-:W-:-:S02]  /*4af0*/  ISETP.GE.AND P2, PT, R24, R12, PT ;  /* 0x0000000c1800720c */ /* 0x000fc40003f46270 */
[----:B------:R-:W-:Y:S02]  /*4b00*/  FSEL R51, R20, -INF , !P1 ;  /* 0xff80000014337808 */ /* 0x000fe40004800000 */
[----:B------:R-:W-:Y:S02]  /*4b10*/  FSEL R48, R21, -INF , !P3 ;  /* 0xff80000015307808 */ /* 0x000fe40005800000 */
[----:B------:R-:W-:Y:S02]  /*4b20*/  FMNMX3.FTZ R2, R2, R30, R45, !PT ;  /* 0x0000001e02027276 */ /* 0x000fe4000781002d */
[----:B------:R-:W-:Y:S01]  /*4b30*/  FSEL R50, R22, -INF , !P2 ;  /* 0xff80000016327808 */ /* 0x000fe20005000000 */
[----:B------:R-:W-:Y:S01]  /*4b40*/  FFMA.FTZ R22, R35, UR5, R67 ;  /* 0x0000000523167c23 */ /* 0x000fe20008010043 */
[----:B------:R-:W-:Y:S02]  /*4b50*/  FMNMX3.FTZ R2, R2, R48, R51, !PT ;  /* 0x0000003002027276 */ /* 0x000fe40007810033 */
[----:B------:R-:W-:-:S02]  /*4b60*/  LOP3.LUT R4, R136, UR30, R43, 0x96, !PT ;  /* 0x0000001e88047c12 */ /* 0x000fc4000f8e962b */
[----:B------:R-:W-:Y:S01]  /*4b70*/  FMNMX.FTZ R7, R50, R2, !PT ;  /* 0x0000000232077209 */ /* 0x000fe20007810000 */
[----:B------:R-:W-:Y:S01]  /*4b80*/  IMAD.U32 R2, RZ, RZ, UR31 ;  /* 0x0000001fff027e24 */ /* 0x000fe2000f8e00ff */
[----:B-1----:R-:W-:Y:S01]  /*4b90*/  FMNMX.FTZ R6, R6, R3, !PT ;  /* 0x0000000306067209 */ /* 0x002fe20007810000 */
[----:B------:R-:W-:Y:S01]  /*4ba0*/  IMAD.U32 R3, RZ, RZ, UR15 ;  /* 0x0000000fff037e24 */ /* 0x000fe2000f8e00ff */
[----:B------:R-:W-:Y:S01]  /*4bb0*/  VIADDMNMX R9, R96, 0x8, R9, PT ;  /* 0x0000000860097846 */ /* 0x000fe20003800109 */
[----:B------:R-:W1:Y:S01]  /*4bc0*/  SHFL.BFLY PT, R8, R7, 0x2, 0x1f ;  /* 0x0c401f0007087f89 */ /* 0x000e6200000e0000 */
[----:B------:R-:W-:Y:S01]  /*4bd0*/  IMAD.WIDE.U32 R56, R4, -0x2daee0ad, RZ ;  /* 0xd2511f5304387825 */ /* 0x000fe200078e00ff */
[----:B------:R-:W-:Y:S02]  /*4be0*/  ISETP.GE.AND P5, PT, R0, R10, PT ;  /* 0x0000000a0000720c */ /* 0x000fe40003fa6270 */
[----:B------:R-:W3:Y:S01]  /*4bf0*/  SHFL.BFLY PT, R14, R6, 0x1, 0x1f ;  /* 0x0c201f00060e7f89 */ /* 0x000ee200000e0000 */
[----:B------:R-:W-:Y:S01]  /*4c00*/  VIADD R52, R2, 0xbb67ae85 ;  /* 0xbb67ae8502347836 */ /* 0x000fe20000000000 */
[----:B------:R-:W-:Y:S01]  /*4c10*/  LOP3.LUT R4, R3, UR31, R205, 0x96, !PT ;  /* 0x0000001f03047c12 */ /* 0x000fe2000f8e96cd */
[----:B------:R-:W-:Y:S01]  /*4c20*/  IMAD.U32 R2, RZ, RZ, UR30 ;  /* 0x0000001eff027e24 */ /* 0x000fe2000f8e00ff */
[----:B------:R-:W-:Y:S01]  /*4c30*/  ISETP.GE.AND P3, PT, R0, R9, PT ;  /* 0x000000090000720c */ /* 0x000fe20003f66270 */
[----:B------:R-:W-:Y:S01]  /*4c40*/  IMAD.U32 R0, RZ, RZ, UR31 ;  /* 0x0000001fff007e24 */ /* 0x000fe2000f8e00ff */
[----:B------:R-:W-:Y:S01]  /*4c50*/  LOP3.LUT R3, R52, R204, R57, 0x96, !PT ;  /* 0x000000cc34037212 */ /* 0x000fe200078e9639 */
[----:B------:R-:W-:Y:S01]  /*4c60*/  IMAD.WIDE.U32 R98, R4, -0x326172a9, RZ ;  /* 0xcd9e8d5704627825 */ /* 0x000fe200078e00ff */
[----:B------:R-:W-:Y:S01]  /*4c70*/  STL.64 [R1+0x18], R56 ;  /* 0x0000183801007387 */ /* 0x000fe20000100a00 */
[----:B------:R-:W-:-:S02]  /*4c80*/  ISETP.GE.AND P4, PT, R13, R10, PT ;  /* 0x0000000a0d00720c */ /* 0x000fc40003f86270 */
[----:B------:R-:W-:Y:S01]  /*4c90*/  IMAD.WIDE.U32 R54, R3, -0x326172a9, RZ ;  /* 0xcd9e8d5703367825 */ /* 0x000fe200078e00ff */
[----:B------:R-:W-:Y:S02]  /*4ca0*/  LOP3.LUT R3, R222, R42, R99, 0x96, !PT ;  /* 0x0000002ade037212 */ /* 0x000fe400078e9663 */
[----:B------:R-:W-:Y:S01]  /*4cb0*/  ISETP.GE.AND P2, PT, R13, R9, PT ;  /* 0x000000090d00720c */ /* 0x000fe20003f46270 */
[----:B------:R-:W-:Y:S01]  /*4cc0*/  VIADD R218, R2, 0x3c6ef372 ;  /* 0x3c6ef37202da7836 */ /* 0x000fe20000000000 */
[----:B------:R-:W-:Y:S01]  /*4cd0*/  STL.64 [R1+0x8], R54 ;  /* 0x0000083601007387 */ /* 0x000fe20000100a00 */
[----:B------:R-:W-:Y:S02]  /*4ce0*/  IMAD.U32 R2, RZ, RZ, UR31 ;  /* 0x0000001fff027e24 */ /* 0x000fe4000f8e00ff */
[----:B------:R-:W-:Y:S01]  /*4cf0*/  VIADD R233, R0, 0x32370b8f ;  /* 0x32370b8f00e97836 */ /* 0x000fe20000000000 */
[----:B------:R-:W-:Y:S01]  /*4d00*/  LOP3.LUT R4, R218, R98, R55, 0x96, !PT ;  /* 0x00000062da047212 */ /* 0x000fe200078e9637 */
[----:B------:R-:W-:Y:S01]  /*4d10*/  VIADD R231, R2, 0x76cf5d0a ;  /* 0x76cf5d0a02e77836 */ /* 0x000fe20000000000 */
[----:B-1----:R-:W-:Y:S01]  /*4d20*/  FMNMX.FTZ R7, R7, R8, !PT ;  /* 0x0000000807077209 */ /* 0x002fe20007810000 */
[----:B------:R-:W-:Y:S01]  /*4d30*/  IMAD.WIDE.U32 R2, R3, -0x2daee0ad, RZ ;  /* 0xd2511f5303027825 */ /* 0x000fe200078e00ff */
[----:B---3--:R-:W-:-:S03]  /*4d40*/  FMNMX.FTZ R135, R6, R14, !PT ;  /* 0x0000000e06877209 */ /* 0x008fc60007810000 */
[----:B------:R-:W-:Y:S01]  /*4d50*/  IMAD.WIDE.U32 R4, R4, -0x2daee0ad, RZ ;  /* 0xd2511f5304047825 */ /* 0x000fe200078e00ff */
[----:B------:R-:W1:Y:S01]  /*4d60*/  SHFL.BFLY PT, R17, R7, 0x1, 0x1f ;  /* 0x0c201f0007117f89 */ /* 0x000e6200000e0000 */
[----:B------:R-:W-:Y:S02]  /*4d70*/  LOP3.LUT R6, R231, R56, R3, 0x96, !PT ;  /* 0x00000038e7067212 */ /* 0x000fe400078e9603 */
[----:B------:R-:W-:Y:S01]  /*4d80*/  IMAD.U32 R0, RZ, RZ, UR30 ;  /* 0x0000001eff007e24 */ /* 0x000fe2000f8e00ff */
[----:B------:R-:W-:Y:S01]  /*4d90*/  LOP3.LUT R5, R233, R2, R5, 0x96, !PT ;  /* 0x00000002e9057212 */ /* 0x000fe200078e9605 */
[----:B------:R-:W-:Y:S02]  /*4da0*/  IMAD.U32 R3, RZ, RZ, UR30 ;  /* 0x0000001eff037e24 */ /* 0x000fe4000f8e00ff */
[C---:B--2---:R-:W-:Y:S01]  /*4db0*/  FMUL.FTZ R2, R135.reuse, UR4 ;  /* 0x0000000487027c20 */ /* 0x044fe20008410000 */
[----:B------:R-:W-:Y:S01]  /*4dc0*/  FSETP.NEU.FTZ.AND P1, PT, R135, -INF , PT ;  /* 0xff8000008700780b */ /* 0x000fe20003f3d000 */
[----:B------:R-:W-:-:S02]  /*4dd0*/  VIADD R232, R0, 0xdaa66d2b ;  /* 0xdaa66d2b00e87836 */ /* 0x000fc40000000000 */
[----:B------:R-:W-:Y:S01]  /*4de0*/  IMAD.WIDE.U32 R20, R6, -0x326172a9, RZ ;  /* 0xcd9e8d5706147825 */ /* 0x000fe200078e00ff */
[----:B------:R-:W-:-:S03]  /*4df0*/  FSEL R8, R2, RZ, P1 ;  /* 0x000000ff02087208 */ /* 0x000fc60000800000 */
[----:B------:R-:W-:-:S04]  /*4e00*/  IMAD.WIDE.U32 R62, R5, -0x326172a9, RZ ;  /* 0xcd9e8d57053e7825 */ /* 0x000fc800078e00ff */
[----:B------:R-:W-:Y:S01]  /*4e10*/  FFMA.FTZ R5, R29, UR4, -R8 ;  /* 0x000000041d057c23 */ /* 0x000fe20008010808 */
[----:B------:R-:W-:Y:S01]  /*4e20*/  VIADD R235, R3, 0x78dde6e4 ;  /* 0x78dde6e403eb7836 */ /* 0x000fe20000000000 */
[----:B------:R-:W-:Y:S01]  /*4e30*/  LOP3.LUT R3, R232, R54, R21, 0x96, !PT ;  /* 0x00000036e8037212 */ /* 0x000fe200078e9615 */
[----:B------:R-:W-:Y:S01]  /*4e40*/  IMAD.U32 R14, RZ, RZ, UR31 ;  /* 0x0000001fff0e7e24 */ /* 0x000fe2000f8e00ff */
[----:B------:R2:W-:Y:S01]  /*4e50*/  MUFU.EX2 R245, R5 ;  /* 0x0000000500f57308 */ /* 0x0005e20000000800 */
[----:B------:R-:W-:Y:S01]  /*4e60*/  IMAD.U32 R0, RZ, RZ, UR31 ;  /* 0x0000001fff007e24 */ /* 0x000fe2000f8e00ff */
[----:B------:R-:W-:Y:S01]  /*4e70*/  LOP3.LUT R2, R235, R20, R63, 0x96, !PT ;  /* 0x00000014eb027212 */ /* 0x000fe200078e963f */
[----:B------:R-:W-:Y:S02]  /*4e80*/  VIADD R234, R14, 0xed9eba14 ;  /* 0xed9eba140eea7836 */ /* 0x000fe40000000000 */
[----:B------:R-:W-:Y:S01]  /*4e90*/  FFMA.FTZ R21, R16, UR5, R64 ;  /* 0x0000000510157c23 */ /* 0x000fe20008010040 */
[----:B------:R-:W-:-:S02]  /*4ea0*/  VIADD R236, R0, 0xa9066899 ;  /* 0xa906689900ec7836 */ /* 0x000fc40000000000 */
[----:B------:R-:W-:Y:S01]  /*4eb0*/  FFMA.FTZ R0, R31, UR4, -R8 ;  /* 0x000000041f007c23 */ /* 0x000fe20008010808 */
[----:B------:R-:W-:-:S04]  /*4ec0*/  IMAD.WIDE.U32 R14, R3, -0x2daee0ad, RZ ;  /* 0xd2511f53030e7825 */ /* 0x000fc800078e00ff */
[----:B------:R-:W-:Y:S01]  /*4ed0*/  FFMA.FTZ R20, R16, UR5, R66 ;  /* 0x0000000510147c23 */ /* 0x000fe20008010042 */
[----:B------:R-:W-:Y:S01]  /*4ee0*/  FSEL R214, R21, -INF , !P4 ;  /* 0xff80000015d67808 */ /* 0x000fe20006000000 */
[----:B------:R3:W-:Y:S01]  /*4ef0*/  MUFU.EX2 R244, R0 ;  /* 0x0000000000f47308 */ /* 0x0007e20000000800 */
[----:B------:R-:W-:Y:S01]  /*4f00*/  IMAD.WIDE.U32 R92, R2, -0x2daee0ad, RZ ;  /* 0xd2511f53025c7825 */ /* 0x000fe200078e00ff */
[----:B-1----:R-:W-:Y:S02]  /*4f10*/  FMNMX.FTZ R2, R7, R17, !PT ;  /* 0x0000001107027209 */ /* 0x002fe40007810000 */
[----:B------:R-:W-:Y:S02]  /*4f20*/  ISETP.GE.AND P4, PT, R27, R9, PT ;  /* 0x000000091b00720c */ /* 0x000fe40003f86270 */
[----:B------:R-:W-:Y:S02]  /*4f30*/  LOP3.LUT R3, R236, R14, R93, 0x96, !PT ;  /* 0x0000000eec037212 */ /* 0x000fe400078e965d */
[----:B--2---:R-:W-:Y:S01]  /*4f40*/  LOP3.LUT R5, R234, R4, R15, 0x96, !PT ;  /* 0x00000004ea057212 */ /* 0x004fe200078e960f */
[----:B------:R-:W-:Y:S01]  /*4f50*/  FFMA.FTZ R4, R38, UR4, -R8 ;  /* 0x0000000426047c23 */ /* 0x000fe20008010808 */
[----:B------:R-:W1:Y:S01]  /*4f60*/  LDC R15, c[0x0][0x4f8] ;  /* 0x00013e00ff0f7b82 */ /* 0x000e620000000800 */
[----:B------:R-:W-:-:S04]  /*4f70*/  IMAD.WIDE.U32 R6, R3, -0x326172a9, RZ ;  /* 0xcd9e8d5703067825 */ /* 0x000fc800078e00ff */
[C---:B------:R-:W-:Y:S01]  /*4f80*/  FMUL.FTZ R3, R2.reuse, UR4 ;  /* 0x0000000402037c20 */ /* 0x040fe20008410000 */
[----:B------:R-:W-:Y:S01]  /*4f90*/  FSETP.NEU.FTZ.AND P1, PT, R2, -INF , PT ;  /* 0xff8000000200780b */ /* 0x000fe20003f3d000 */
[----:B------:R2:W-:Y:S01]  /*4fa0*/  MUFU.EX2 R242, R4 ;  /* 0x0000000400f27308 */ /* 0x0005e20000000800 */
[----:B------:R-:W-:Y:S01]  /*4fb0*/  IMAD.WIDE.U32 R54, R5, -0x326172a9, RZ ;  /* 0xcd9e8d5705367825 */ /* 0x000fe200078e00ff */
[----:B------:R-:W-:Y:S02]  /*4fc0*/  PRMT R14, R6, 0x7771, RZ ;  /* 0x00007771060e7816 */ /* 0x000fe400000000ff */
[----:B------:R-:W-:Y:S01]  /*4fd0*/  FSEL R3, R3, RZ, P1 ;  /* 0x000000ff03037208 */ /* 0x000fe20000800000 */
[----:B---3--:R-:W-:Y:S01]  /*4fe0*/  IMAD.U32 R0, RZ, RZ, UR30 ;  /* 0x0000001eff007e24 */ /* 0x008fe2000f8e00ff */
[----:B------:R-:W-:Y:S01]  /*4ff0*/  ISETP.GE.AND P1, PT, R27, R10, PT ;  /* 0x0000000a1b00720c */ /* 0x000fe20003f26270 */
[----:B------:R-:W-:Y:S01]  /*5000*/  IMAD.MOV.U32 R13, RZ, RZ, R6 ;  /* 0x000000ffff0d7224 */ /* 0x000fe200078e0006 */
[----:B------:R-:W-:Y:S01]  /*5010*/  FSEL R215, R20, -INF , !P2 ;  /* 0xff80000014d77808 */ /* 0x000fe20005000000 */
[----:B------:R-:W-:-:S02]  /*5020*/  VIADD R237, R0, 0xb54cda56 ;  /* 0xb54cda5600ed7836 */ /* 0x000fc40000000000 */
[----:B------:R-:W-:Y:S01]  /*5030*/  FFMA.FTZ R0, R40, UR4, -R8 ;  /* 0x0000000428007c23 */ /* 0x000fe20008010808 */
[----:B------:R-:W-:Y:S01]  /*5040*/  FFMA.FTZ R5, R19, UR4, -R3 ;  /* 0x0000000413057c23 */ /* 0x000fe20008010803 */
[----:B------:R-:W-:Y:S02]  /*5050*/  ISETP.GE.AND P2, PT, R26, R10, PT ;  /* 0x0000000a1a00720c */ /* 0x000fe40003f46270 */
[----:B------:R3:W4:Y:S01]  /*5060*/  MUFU.EX2 R243, R0 ;  /* 0x0000000000f37308 */ /* 0x0007220000000800 */
[----:B--2---:R-:W-:Y:S02]  /*5070*/  LOP3.LUT R4, R237, R54, R7, 0x96, !PT ;  /* 0x00000036ed047212 */ /* 0x004fe400078e9607 */
[C---:B------:R-:W-:Y:S02]  /*5080*/  PRMT R7, R6.reuse, 0x7773, RZ ;  /* 0x0000777306077816 */ /* 0x040fe400000000ff */
[----:B------:R-:W-:-:S03]  /*5090*/  PRMT R6, R6, 0x7772, RZ ;  /* 0x0000777206067816 */ /* 0x000fc600000000ff */
[----:B------:R2:W-:Y:S01]  /*50a0*/  MUFU.EX2 R209, R5 ;  /* 0x0000000500d17308 */ /* 0x0005e20000000800 */
[----:B-1----:R-:W-:Y:S02]  /*50b0*/  LOP3.LUT R15, R15, 0xff, RZ, 0xc0, !PT ;  /* 0x000000ff0f0f7812 */ /* 0x002fe400078ec0ff */
[----:B------:R-:W-:Y:S02]  /*50c0*/  PRMT R17, R6, 0x5410, R7 ;  /* 0x0000541006117816 */ /* 0x000fe40000000007 */
[----:B------:R-:W-:Y:S01]  /*50d0*/  LOP3.LUT R6, R13, 0xff, RZ, 0xc0, !PT ;  /* 0x000000ff0d067812 */ /* 0x000fe200078ec0ff */
[----:B------:R-:W-:Y:S01]  /*50e0*/  IMAD R13, R15, 0x10000, R15 ;  /* 0x000100000f0d7824 */ /* 0x000fe200078e020f */
[----:B------:R-:W-:Y:S02]  /*50f0*/  SEL R7, R221, 0xffffffe0, !P6 ;  /* 0xffffffe0dd077807 */ /* 0x000fe40007000000 */
[----:B---3--:R-:W-:Y:S02]  /*5100*/  LOP3.LUT R0, R97, 0x200, R252, 0xf8, !PT ;  /* 0x0000020061007812 */ /* 0x008fe400078ef8fc */
[----:B------:R-:W-:-:S02]  /*5110*/  PRMT R16, R6, 0x5410, R14 ;  /* 0x0000541006107816 */ /* 0x000fc4000000000e */
[----:B------:R-:W-:Y:S01]  /*5120*/  LEA R216, R0, UR6, 0x1 ;  /* 0x0000000600d87c11 */ /* 0x000fe2000f8e08ff */
[--C-:B------:R-:W-:Y:S01]  /*5130*/  FFMA.FTZ R0, R18, UR4, -R3.reuse ;  /* 0x0000000412007c23 */ /* 0x100fe20008010803 */
[----:B------:R-:W-:Y:S01]  /*5140*/  LOP3.LUT R6, R4, 0xffff, RZ, 0xc0, !PT ;  /* 0x0000ffff04067812 */ /* 0x000fe200078ec0ff */
[----:B--2---:R-:W-:Y:S02]  /*5150*/  FFMA.FTZ R5, R30, UR4, -R3 ;  /* 0x000000041e057c23 */ /* 0x004fe40008010803 */
[C---:B------:R-:W-:Y:S01]  /*5160*/  VIADD R251, R216.reuse, 0xa000 ;  /* 0x0000a000d8fb7836 */ /* 0x040fe20000000000 */
[----:B------:R1:W-:Y:S01]  /*5170*/  MUFU.EX2 R208, R0 ;  /* 0x0000000000d07308 */ /* 0x0003e20000000800 */
[----:B------:R-:W-:Y:S01]  /*5180*/  IMAD.IADD R29, R216, 0x1, R7 ;  /* 0x00000001d81d7824 */ /* 0x000fe200078e0207 */
[----:B------:R-:W-:Y:S01]  /*5190*/  LOP3.LUT R14, R4, 0xff, RZ, 0xc0, !PT ;  /* 0x000000ff040e7812 */ /* 0x000fe200078ec0ff */
[----:B------:R-:W2:Y:S01]  /*51a0*/  LDSM.16.MT88.4 R152, [R216+0xa000] ;  /* 0x00a00000d898783b */ /* 0x000ea20000004200 */
[----:B------:R-:W-:-:S03]  /*51b0*/  SHF.R.U32.HI R15, RZ, 0x18, R4 ;  /* 0x00000018ff0f7819 */ /* 0x000fc60000011604 */
[----:B------:R-:W3:Y:S01]  /*51c0*/  LDSM.16.MT88.4 R84, [R29+0xa000] ;  /* 0x00a000001d54783b */ /* 0x000ee20000004200 */
[----:B------:R5:W2:Y:S03]  /*51d0*/  MUFU.EX2 R210, R5 ;  /* 0x0000000500d27308 */ /* 0x000aa60000000800 */
[----:B------:R-:W-:Y:S04]  /*51e0*/  LDSM.16.MT88.4 R124, [R216+0xb000] ;  /* 0x00b00000d87c783b */ /* 0x000fe80000004200 */
[----:B------:R-:W-:Y:S01]  /*51f0*/  LDSM.16.MT88.4 R188, [R29+0xb000] ;  /* 0x00b000001dbc783b */ /* 0x000fe20000004200 */
[----:B-1----:R-:W-:Y:S02]  /*5200*/  VIADD R0, R216, 0xa040 ;  /* 0x0000a040d8007836 */ /* 0x002fe40000000000 */
[----:B------:R-:W-:Y:S01]  /*5210*/  @P0 VIADD R0, R251, 0xffffffc0 ;  /* 0xffffffc0fb000836 */ /* 0x000fe20000000000 */
[----:B------:R-:W-:Y:S03]  /*5220*/  LDSM.16.MT88.4 R180, [R216+0xa800] ;  /* 0x00a80000d8b4783b */ /* 0x000fe60000004200 */
[----:B------:R-:W-:Y:S01]  /*5230*/  IMAD.IADD R30, R7, 0x1, R0 ;  /* 0x00000001071e7824 */ /* 0x000fe200078e0200 */
[----:B------:R-:W-:Y:S01]  /*5240*/  PRMT R7, R4, 0x7632, R7 ;  /* 0x0000763204077816 */ /* 0x000fe20000000007 */
[----:B-----5:R-:W-:Y:S01]  /*5250*/  FFMA.FTZ R5, R41, UR4, -R3 ;  /* 0x0000000429057c23 */ /* 0x020fe20008010803 */
[----:B----4-:R-:W-:Y:S01]  /*5260*/  F2FP.BF16.F32.PACK_AB R4, R243, R242 ;  /* 0x000000f2f304723e */ /* 0x010fe200000010ff */
[----:B------:R-:W1:Y:S01]  /*5270*/  LDSM.16.MT88.4 R156, [R0] ;  /* 0x00000000009c783b */ /* 0x000e620000004200 */
[----:B------:R-:W-:Y:S01]  /*5280*/  LOP3.LUT R7, R7, 0xff, RZ, 0xc0, !PT ;  /* 0x000000ff07077812 */ /* 0x000fe200078ec0ff */
[----:B------:R4:W5:Y:S02]  /*5290*/  MUFU.EX2 R139, R5 ;  /* 0x00000005008b7308 */ /* 0x0009640000000800 */
[----:B------:R-:W1:Y:S01]  /*52a0*/  LDSM.16.MT88.4 R100, [R30] ;  /* 0x000000001e64783b */ /* 0x000e620000004200 */
[----:B------:R-:W-:-:S03]  /*52b0*/  PRMT R15, R7, 0x5410, R15 ;  /* 0x00005410070f7816 */ /* 0x000fc6000000000f */
[----:B------:R-:W1:Y:S02]  /*52c0*/  LDSM.16.MT88.4 R192, [R0+0x1000] ;  /* 0x0010000000c0783b */ /* 0x000e640000004200 */
[----:B------:R-:W-:Y:S02]  /*52d0*/  HSET2.LE.AND R15, R15, R13, PT ;  /* 0x0000000d0f0f7233 */ /* 0x000fe40003803000 */
[----:B------:R-:W1:Y:S04]  /*52e0*/  LDSM.16.MT88.4 R168, [R30+0x1000] ;  /* 0x001000001ea8783b */ /* 0x000e680000004200 */
[----:B------:R-:W-:Y:S01]  /*52f0*/  LDSM.16.MT88.4 R184, [R0+0x800] ;  /* 0x0008000000b8783b */ /* 0x000fe20000004200 */
[----:B----4-:R-:W-:-:S03]  /*5300*/  SHF.R.U32.HI R5, RZ, 0x8, R6 ;  /* 0x00000008ff057819 */ /* 0x010fc60000011606 */
[----:B------:R4:W-:Y:S01]  /*5310*/  LDSM.16.MT88.4 R120, [R0+0x1800] ;  /* 0x001800000078783b */ /* 0x0009e20000004200 */
[--C-:B------:R-:W-:Y:S02]  /*5320*/  HSET2.LE.AND R6, R16, R13.reuse, PT ;  /* 0x0000000d10067233 */ /* 0x100fe40003803000 */
[----:B------:R-:W-:Y:S01]  /*5330*/  LOP3.LUT R16, R17, 0xff00ff, RZ, 0xc0, !PT ;  /* 0x00ff00ff11107812 */ /* 0x000fe200078ec0ff */
[----:B------:R-:W-:Y:S01]  /*5340*/  LDSM.16.MT88.4 R176, [R29+0xa800] ;  /* 0x00a800001db0783b */ /* 0x000fe20000004200 */
[----:B------:R-:W-:Y:S02]  /*5350*/  PRMT R5, R14, 0x5410, R5 ;  /* 0x000054100e057816 */ /* 0x000fe40000000005 */
[----:B------:R-:W-:Y:S01]  /*5360*/  LOP3.LUT R6, R4, R6, RZ, 0xc0, !PT ;  /* 0x0000000604067212 */ /* 0x000fe200078ec0ff */
[----:B------:R-:W-:Y:S01]  /*5370*/  LDSM.16.MT88.4 R196, [R30+0x800] ;  /* 0x000800001ec4783b */ /* 0x000fe20000004200 */
[--C-:B------:R-:W-:Y:S02]  /*5380*/  HSET2.LE.AND R7, R16, R13.reuse, PT ;  /* 0x0000000d10077233 */ /* 0x100fe40003803000 */
[----:B------:R-:W-:Y:S01]  /*5390*/  HSET2.LE.AND R5, R5, R13, PT ;  /* 0x0000000d05057233 */ /* 0x000fe20003803000 */
[----:B------:R-:W-:Y:S01]  /*53a0*/  LDSM.16.MT88.4 R200, [R216+0xb800] ;  /* 0x00b80000d8c8783b */ /* 0x000fe20000004200 */
[----:B--2---:R-:W-:-:S02]  /*53b0*/  F2FP.BF16.F32.PACK_AB R4, R210, R208 ;  /* 0x000000d0d204723e */ /* 0x004fc400000010ff */
[----:B------:R-:W-:Y:S01]  /*53c0*/  F2FP.BF16.F32.PACK_AB R14, R244, R245 ;  /* 0x000000f5f40e723e */ /* 0x000fe200000010ff */
[----:B------:R-:W-:Y:S01]  /*53d0*/  LDSM.16.MT88.4 R112, [R29+0xb800] ;  /* 0x00b800001d70783b */ /* 0x000fe20000004200 */
[----:B------:R-:W-:Y:S02]  /*53e0*/  LOP3.LUT R7, R4, R7, RZ, 0xc0, !PT ;  /* 0x0000000704077212 */ /* 0x000fe400078ec0ff */
[----:B------:R-:W-:Y:S01]  /*53f0*/  LOP3.LUT R4, R14, R5, RZ, 0xc0, !PT ;  /* 0x000000050e047212 */ /* 0x000fe200078ec0ff */
[----:B------:R-:W-:Y:S01]  /*5400*/  FFMA.FTZ R14, R36, UR5, R81 ;  /* 0x00000005240e7c23 */ /* 0x000fe20008010051 */
[----:B-----5:R-:W-:Y:S01]  /*5410*/  F2FP.BF16.F32.PACK_AB R16, R139, R209 ;  /* 0x000000d18b10723e */ /* 0x020fe200000010ff */
[----:B------:R-:W-:Y:S01]  /*5420*/  LDSM.16.MT88.4 R172, [R30+0x1800] ;  /* 0x001800001eac783b */ /* 0x000fe20000004200 */
[----:B----4-:R-:W-:Y:S02]  /*5430*/  LOP3.LUT R0, R136, UR30, R143, 0x96, !PT ;  /* 0x0000001e88007c12 */ /* 0x010fe4000f8e968f */
[----:B------:R-:W-:Y:S01]  /*5440*/  FSEL R54, R14, -INF , !P1 ;  /* 0xff8000000e367808 */ /* 0x000fe20004800000 */
[----:B------:R-:W-:Y:S01]  /*5450*/  FFMA.FTZ R14, R36, UR5, R83 ;  /* 0x00000005240e7c23 */ /* 0x000fe20008010053 */
[----:B------:R-:W-:Y:S01]  /*5460*/  LOP3.LUT R5, R16, R15, RZ, 0xc0, !PT ;  /* 0x0000000f10057212 */ /* 0x000fe200078ec0ff */
[C---:B------:R-:W-:Y:S01]  /*5470*/  FFMA.FTZ R15, R32.reuse, UR5, R68 ;  /* 0x00000005200f7c23 */ /* 0x040fe20008010044 */
[----:B------:R-:W-:Y:S01]  /*5480*/  FFMA.FTZ R16, R32, UR5, R70 ;  /* 0x0000000520107c23 */ /* 0x000fe20008010046 */
[----:B------:R-:W-:Y:S01]  /*5490*/  ISETP.GE.AND P1, PT, R26, R9, PT ;  /* 0x000000091a00720c */ /* 0x000fe20003f26270 */
[C---:B------:R-:W-:Y:S01]  /*54a0*/  FFMA.FTZ R26, R37.reuse, UR5, R71 ;  /* 0x00000005251a7c23 */ /* 0x040fe20008010047 */
[----:B------:R-:W-:Y:S01]  /*54b0*/  FSEL R66, R14, -INF , !P4 ;  /* 0xff8000000e427808 */ /* 0x000fe20006000000 */
[----:B------:R-:W-:Y:S01]  /*54c0*/  FFMA.FTZ R14, R37, UR5, R69 ;  /* 0x00000005250e7c23 */ /* 0x000fe20008010045 */
[----:B------:R-:W-:Y:S01]  /*54d0*/  FSEL R61, R15, -INF , !P2 ;  /* 0xff8000000f3d7808 */ /* 0x000fe20005000000 */
[----:B------:R-:W-:Y:S01]  /*54e0*/  FFMA.FTZ R15, R33, UR5, R76 ;  /* 0x00000005210f7c23 */ /* 0x000fe2000801004c */
[-C--:B------:R-:W-:Y:S01]  /*54f0*/  ISETP.GE.AND P4, PT, R28, R10.reuse, PT ;  /* 0x0000000a1c00720c */ /* 0x080fe20003f86270 */
[----:B------:R-:W-:Y:S01]  /*5500*/  HMMA.16816.F32.BF16 R144, R4, R152, RZ ;  /* 0x000000980490723c */ /* 0x000fe200000418ff */
[----:B------:R-:W-:Y:S01]  /*5510*/  FSEL R64, R16, -INF , !P1 ;  /* 0xff80000010407808 */ /* 0x000fe20004800000 */
[----:B------:R-:W-:Y:S01]  /*5520*/  FFMA.FTZ R16, R34, UR5, R77 ;  /* 0x0000000522107c23 */ /* 0x000fe2000801004d */
[----:B------:R-:W-:Y:S01]  /*5530*/  ISETP.GE.AND P1, PT, R23, R10, PT ;  /* 0x0000000a1700720c */ /* 0x000fe20003f26270 */
[----:B------:R-:W-:Y:S01]  /*5540*/  IMAD.WIDE.U32 R140, R0, -0x2daee0ad, RZ ;  /* 0xd2511f53008c7825 */ /* 0x000fe200078e00ff */
[----:B------:R-:W-:-:S02]  /*5550*/  FSEL R63, R14, -INF , !P4 ;  /* 0xff8000000e3f7808 */ /* 0x000fc40006000000 */
[----:B------:R-:W-:Y:S01]  /*5560*/  FSEL R213, R15, -INF , !P1 ;  /* 0xff8000000fd57808 */ /* 0x000fe20004800000 */
[----:B------:R-:W-:Y:S01]  /*5570*/  IMAD.U32 R14, RZ, RZ, UR30 ;  /* 0x0000001eff0e7e24 */ /* 0x000fe2000f8e00ff */
[-C--:B------:R-:W-:Y:S01]  /*5580*/  ISETP.GE.AND P1, PT, R25, R10.reuse, PT ;  /* 0x0000000a1900720c */ /* 0x080fe20003f26270 */
[----:B------:R-:W-:Y:S01]  /*5590*/  FFMA.FTZ R15, R39, UR5, R80 ;  /* 0x00000005270f7c23 */ /* 0x000fe20008010050 */
[-C--:B------:R-:W-:Y:S01]  /*55a0*/  ISETP.GE.AND P2, PT, R28, R9.reuse, PT ;  /* 0x000000091c00720c */ /* 0x080fe20003f46270 */
[----:B------:R-:W-:Y:S02]  /*55b0*/  VIADD R228, R14, 0x1715609d ;  /* 0x1715609d0ee47836 */ /* 0x000fe40000000000 */
[----:B------:R-:W-:Y:S01]  /*55c0*/  FFMA.FTZ R14, R35, UR5, R65 ;  /* 0x00000005230e7c23 */ /* 0x000fe20008010041 */
[----:B------:R-:W-:Y:S01]  /*55d0*/  FSEL R96, R16, -INF , !P1 ;  /* 0xff80000010607808 */ /* 0x000fe20004800000 */
[--C-:B------:R-:W-:Y:S01]  /*55e0*/  FFMA.FTZ R16, R49, UR4, -R8.reuse ;  /* 0x0000000431107c23 */ /* 0x100fe20008010808 */
[----:B------:R-:W-:Y:S01]  /*55f0*/  ISETP.GE.AND P1, PT, R24, R10, PT ;  /* 0x0000000a1800720c */ /* 0x000fe20003f26270 */
[C---:B---3--:R-:W-:Y:S01]  /*5600*/  HMMA.16816.F32.BF16 R40, R4.reuse, R84, RZ ;  /* 0x000000540428723c */ /* 0x048fe200000418ff */
[----:B------:R-:W-:Y:S01]  /*5610*/  FSEL R53, R15, -INF , !P5 ;  /* 0xff8000000f357808 */ /* 0x000fe20006800000 */
[----:B------:R2:W-:Y:S01]  /*5620*/  MUFU.EX2 R224, R16 ;  /* 0x0000001000e07308 */ /* 0x0005e20000000800 */
[----:B------:R-:W-:Y:S01]  /*5630*/  FSEL R31, R14, -INF , !P1 ;  /* 0xff8000000e1f7808 */ /* 0x000fe20004800000 */
[----:B------:R-:W-:Y:S01]  /*5640*/  FFMA.FTZ R14, R44, UR4, -R8 ;  /* 0x000000042c0e7c23 */ /* 0x000fe20008010808 */
[----:B------:R-:W-:Y:S01]  /*5650*/  LOP3.LUT R17, R228, R62, R55, 0x96, !PT ;  /* 0x0000003ee4117212 */ /* 0x000fe200078e9637 */
[----:B------:R-:W-:Y:S01]  /*5660*/  STL.64 [R1+0x10], R140 ;  /* 0x0000108c01007387 */ /* 0x000fe20000100a00 */
[----:B------:R-:W-:Y:S01]  /*5670*/  FMNMX3.FTZ R15, R53, R54, R61, !PT ;  /* 0x00000036350f7276 */ /* 0x000fe2000781003d */
[----:B-1----:R-:W-:Y:S01]  /*5680*/  HMMA.16816.F32.BF16 R56, R4, R156, RZ ;  /* 0x0000009c0438723c */ /* 0x002fe200000418ff */
[----:B------:R-:W-:Y:S01]  /*5690*/  ISETP.GE.AND P1, PT, R24, R9, PT ;  /* 0x000000091800720c */ /* 0x000fe20003f26270 */
[----:B------:R1:W-:Y:S01]  /*56a0*/  MUFU.EX2 R241, R14 ;  /* 0x0000000e00f17308 */ /* 0x0003e20000000800 */
[----:B------:R-:W-:Y:S01]  /*56b0*/  FMNMX3.FTZ R15, R15, R63, R213, !PT ;  /* 0x0000003f0f0f7276 */ /* 0x000fe200078100d5 */
[----:B------:R-:W-:-:S04]  /*56c0*/  IMAD.WIDE.U32 R18, R17, -0x2daee0ad, RZ ;  /* 0xd2511f5311127825 */ /* 0x000fc800078e00ff */
[----:B------:R-:W-:Y:S01]  /*56d0*/  FFMA.FTZ R24, R39, UR5, R82 ;  /* 0x0000000527187c23 */ /* 0x000fe20008010052 */
[----:B------:R-:W-:Y:S01]  /*56e0*/  ISETP.GE.AND P5, PT, R25, R9, PT ;  /* 0x000000091900720c */ /* 0x000fe20003fa6270 */
[----:B------:R-:W-:Y:S01]  /*56f0*/  FFMA.FTZ R25, R33, UR5, R78 ;  /* 0x0000000521197c23 */ /* 0x000fe2000801004e */
[----:B------:R-:W-:Y:S01]  /*5700*/  IMAD.MOV.U32 R21, RZ, RZ, R18 ;  /* 0x000000ffff157224 */ /* 0x000fe200078e0012 */
[C---:B------:R-:W-:Y:S01]  /*5710*/  PRMT R17, R18.reuse, 0x7773, RZ ;  /* 0x0000777312117816 */ /* 0x040fe200000000ff */
[----:B------:R-:W-:Y:S01]  /*5720*/  HMMA.16816.F32.BF16 R72, R4, R100, RZ ;  /* 0x000000640448723c */ /* 0x000fe200000418ff */
[C---:B--2---:R-:W-:Y:S02]  /*5730*/  PRMT R16, R18.reuse, 0x7772, RZ ;  /* 0x0000777212107816 */ /* 0x044fe400000000ff */
[----:B------:R-:W-:Y:S02]  /*5740*/  PRMT R28, R18, 0x7771, RZ ;  /* 0x00007771121c7816 */ /* 0x000fe400000000ff */
[----:B------:R-:W-:-:S02]  /*5750*/  PRMT R27, R16, 0x5410, R17 ;  /* 0x00005410101b7816 */ /* 0x000fc40000000011 */
[----:B------:R-:W-:Y:S01]  /*5760*/  ISETP.GE.AND P4, PT, R23, R9, PT ;  /* 0x000000091700720c */ /* 0x000fe20003f86270 */
[----:B------:R-:W-:Y:S01]  /*5770*/  FFMA.FTZ R23, R34, UR5, R79 ;  /* 0x0000000522177c23 */ /* 0x000fe2000801004f */
[----:B-1----:R-:W-:Y:S01]  /*5780*/  FFMA.FTZ R14, R46, UR4, -R8 ;  /* 0x000000042e0e7c23 */ /* 0x002fe20008010808 */
[----:B------:R-:W-:Y:S01]  /*5790*/  FSEL R24, R24, -INF , !P3 ;  /* 0xff80000018187808 */ /* 0x000fe20005800000 */
[C---:B------:R-:W-:Y:S01]  /*57a0*/  HMMA.16816.F32.BF16 R88, R4.reuse, R124, RZ ;  /* 0x0000007c0458723c */ /* 0x040fe200000418ff */
[----:B------:R-:W-:Y:S01]  /*57b0*/  FSEL R211, R25, -INF , !P4 ;  /* 0xff80000019d37808 */ /* 0x000fe20006000000 */
[----:B------:R1:W-:Y:S01]  /*57c0*/  MUFU.EX2 R225, R14 ;  /* 0x0000000e00e17308 */ /* 0x0003e20000000800 */
[----:B------:R-:W-:Y:S02]  /*57d0*/  LOP3.LUT R21, R21, 0xff, RZ, 0xc0, !PT ;  /* 0x000000ff15157812 */ /* 0x000fe400078ec0ff */
[----:B------:R-:W-:Y:S02]  /*57e0*/  FSEL R212, R23, -INF , !P5 ;  /* 0xff80000017d47808 */ /* 0x000fe40006800000 */
[----:B------:R-:W-:Y:S01]  /*57f0*/  FSEL R97, R22, -INF , !P1 ;  /* 0xff80000016617808 */ /* 0x000fe20004800000 */
[C---:B------:R-:W-:Y:S08]  /*5800*/  HMMA.16816.F32.BF16 R104, R4.reuse, R188, RZ ;  /* 0x000000bc0468723c */ /* 0x040ff000000418ff */
[----:B------:R-:W-:Y:S01]  /*5810*/  HMMA.16816.F32.BF16 R116, R4, R192, RZ ;  /* 0x000000c00474723c */ /* 0x000fe200000418ff */
[----:B-1----:R-:W-:Y:S01]  /*5820*/  FMNMX3.FTZ R14, R15, R96, R214, !PT ;  /* 0x000000600f0e7276 */ /* 0x002fe200078100d6 */
[----:B------:R-:W-:Y:S01]  /*5830*/  FFMA.FTZ R15, R47, UR4, -R8 ;  /* 0x000000042f0f7c23 */ /* 0x000fe20008010808 */
[----:B------:R-:W-:-:S02]  /*5840*/  LOP3.LUT R8, R92, UR10, R19, 0x96, !PT ;  /* 0x0000000a5c087c12 */ /* 0x000fc4000f8e9613 */
[----:B------:R-:W-:Y:S01]  /*5850*/  FMNMX.FTZ R14, R31, R14, !PT ;  /* 0x0000000e1f0e7209 */ /* 0x000fe20007810000 */
[----:B------:R1:W-:Y:S01]  /*5860*/  MUFU.EX2 R249, R15 ;  /* 0x0000000f00f97308 */ /* 0x0003e20000000800 */
[C---:B------:R-:W-:Y:S01]  /*5870*/  LOP3.LUT R16, R8.reuse, 0xffff, RZ, 0xc0, !PT ;  /* 0x0000ffff08107812 */ /* 0x040fe200078ec0ff */
[C---:B------:R-:W-:Y:S01]  /*5880*/  HMMA.16816.F32.BF16 R164, R4.reuse, R168, RZ ;  /* 0x000000a804a4723c */ /* 0x040fe200000418ff */
[C---:B------:R-:W-:Y:S01]  /*5890*/  LOP3.LUT R19, R8.reuse, 0xff, RZ, 0xc0, !PT ;  /* 0x000000ff08137812 */ /* 0x040fe200078ec0ff */
[----:B------:R-:W2:Y:S01]  /*58a0*/  SHFL.BFLY PT, R20, R14, 0x2, 0x1f ;  /* 0x0c401f000e147f89 */ /* 0x000ea200000e0000 */
[----:B------:R-:W-:Y:S02]  /*58b0*/  SHF.R.U32.HI R17, RZ, 0x8, R16 ;  /* 0x00000008ff117819 */ /* 0x000fe40000011610 */
[----:B------:R-:W-:Y:S02]  /*58c0*/  PRMT R18, R8, 0x7632, R18 ;  /* 0x0000763208127816 */ /* 0x000fe40000000012 */
[----:B------:R-:W-:Y:S01]  /*58d0*/  SHF.R.U32.HI R16, RZ, 0x18, R8 ;  /* 0x00000018ff107819 */ /* 0x000fe20000011608 */
[----:B------:R-:W-:Y:S01]  /*58e0*/  FFMA.FTZ R8, R48, UR4, -R3 ;  /* 0x0000000430087c23 */ /* 0x000fe20008010803 */
[----:B------:R-:W-:Y:S01]  /*58f0*/  FSEL R48, R26, -INF , !P2 ;  /* 0xff8000001a307808 */ /* 0x000fe20005000000 */
[----:B------:R-:W-:Y:S01]  /*5900*/  HMMA.16816.F32.BF16 R148, R4, R154, RZ ;  /* 0x0000009a0494723c */ /* 0x000fe200000418ff */
[----:B------:R-:W-:Y:S01]  /*5910*/  PRMT R17, R19, 0x5410, R17 ;  /* 0x0000541013117816 */ /* 0x000fe20000000011 */
[----:B------:R3:W-:Y:S01]  /*5920*/  MUFU.EX2 R134, R8 ;  /* 0x0000000800867308 */ /* 0x0007e20000000800 */
[----:B-1----:R-:W-:-:S05]  /*5930*/  FFMA.FTZ R15, R45, UR4, -R3 ;  /* 0x000000042d0f7c23 */ /* 0x002fca0008010803 */
[C---:B------:R-:W-:Y:S02]  /*5940*/  HMMA.16816.F32.BF16 R44, R4.reuse, R86, RZ ;  /* 0x00000056042c723c */ /* 0x040fe400000418ff */
[----:B------:R1:W4:Y:S06]  /*5950*/  MUFU.EX2 R138, R15 ;  /* 0x0000000f008a7308 */ /* 0x00032c0000000800 */
[----:B------:R-:W-:Y:S01]  /*5960*/  HMMA.16816.F32.BF16 R32, R4, R158, RZ ;  /* 0x0000009e0420723c */ /* 0x000fe200000418ff */
[--C-:B---3--:R-:W-:Y:S01]  /*5970*/  FFMA.FTZ R8, R51, UR4, -R3.reuse ;  /* 0x0000000433087c23 */ /* 0x108fe20008010803 */
[----:B------:R-:W-:-:S03]  /*5980*/  FFMA.FTZ R3, R50, UR4, -R3 ;  /* 0x0000000432037c23 */ /* 0x000fc60008010803 */
[----:B------:R3:W-:Y:S03]  /*5990*/  MUFU.EX2 R133, R8 ;  /* 0x0000000800857308 */ /* 0x0007e60000000800 */
[C---:B------:R-:W-:Y:S01]  /*59a0*/  HMMA.16816.F32.BF16 R76, R4.reuse, R102, RZ ;  /* 0x00000066044c723c */ /* 0x040fe200000418ff */
[----:B-1----:R-:W-:Y:S02]  /*59b0*/  LOP3.LUT R15, R18, 0xff, RZ, 0xc0, !PT ;  /* 0x000000ff120f7812 */ /* 0x002fe400078ec0ff */
[----:B------:R-:W-:Y:S02]  /*59c0*/  PRMT R18, R21, 0x5410, R28 ;  /* 0x0000541015127816 */ /* 0x000fe4000000001c */
[----:B------:R1:W5:Y:S01]  /*59d0*/  MUFU.EX2 R250, R3 ;  /* 0x0000000300fa7308 */ /* 0x0003620000000800 */
[----:B------:R-:W-:Y:S02]  /*59e0*/  PRMT R15, R15, 0x5410, R16 ;  /* 0x000054100f0f7816 */ /* 0x000fe40000000010 */
[----:B------:R-:W-:Y:S01]  /*59f0*/  HMMA.16816.F32.BF16 R92, R4, R126, RZ ;  /* 0x0000007e045c723c */ /* 0x000fe200000418ff */
[----:B--2---:R-:W-:-:S02]  /*5a00*/  FMNMX.FTZ R21, R14, R20, !PT ;  /* 0x000000140e157209 */ /* 0x004fc40007810000 */
[--C-:B------:R-:W-:Y:S02]  /*5a10*/  HSET2.LE.AND R16, R18, R13.reuse, PT ;  /* 0x0000000d12107233 */ /* 0x100fe40003803000 */
[----:B------:R-:W-:Y:S02]  /*5a20*/  HSET2.LE.AND R14, R15, R13, PT ;  /* 0x0000000d0f0e7233 */ /* 0x000fe40003803000 */
[----:B---3--:R-:W-:Y:S01]  /*5a30*/  FMNMX3.FTZ R8, R24, R66, R64, !PT ;  /* 0x0000004218087276 */ /* 0x008fe20007810040 */
[----:B------:R-:W-:Y:S01]  /*5a40*/  HMMA.16816.F32.BF16 R108, R4, R190, RZ ;  /* 0x000000be046c723c */ /* 0x000fe200000418ff */
[----:B----4-:R-:W-:-:S04]  /*5a50*/  F2FP.BF16.F32.PACK_AB R15, R134, R138 ;  /* 0x0000008a860f723e */ /* 0x010fc800000010ff */
[----:B------:R-:W-:Y:S02]  /*5a60*/  LOP3.LUT R129, R15, R14, RZ, 0xc0, !PT ;  /* 0x0000000e0f817212 */ /* 0x000fe400078ec0ff */
[----:B-1----:R-:W-:Y:S01]  /*5a70*/  FMNMX3.FTZ R3, R8, R48, R211, !PT ;  /* 0x0000003008037276 */ /* 0x002fe200078100d3 */
[C---:B------:R-:W-:Y:S01]  /*5a80*/  HMMA.16816.F32.BF16 R160, R4.reuse, R194, RZ ;  /* 0x000000c204a0723c */ /* 0x040fe200000418ff */
[----:B------:R-:W-:Y:S02]  /*5a90*/  LOP3.LUT R8, R27, 0xff00ff, RZ, 0xc0, !PT ;  /* 0x00ff00ff1b087812 */ /* 0x000fe400078ec0ff */
[----:B------:R-:W-:Y:S02]  /*5aa0*/  FMNMX3.FTZ R3, R3, R212, R215, !PT ;  /* 0x000000d403037276 */ /* 0x000fe400078100d7 */
[----:B-----5:R-:W-:Y:S02]  /*5ab0*/  F2FP.BF16.F32.PACK_AB R19, R250, R133 ;  /* 0x00000085fa13723e */ /* 0x020fe400000010ff */
[----:B------:R-:W-:Y:S01]  /*5ac0*/  FMNMX.FTZ R20, R97, R3, !PT ;  /* 0x0000000361147209 */ /* 0x000fe20007810000 */
[----:B------:R-:W-:Y:S01]  /*5ad0*/  HMMA.16816.F32.BF16 R36, R4, R170, RZ ;  /* 0x000000aa0424723c */ /* 0x000fe200000418ff */
[--C-:B------:R-:W-:Y:S01]  /*5ae0*/  HSET2.LE.AND R18, R8, R13.reuse, PT ;  /* 0x0000000d08127233 */ /* 0x100fe20003803000 */
[----:B------:R-:W1:Y:S01]  /*5af0*/  SHFL.BFLY PT, R4, R21, 0x1, 0x1f ;  /* 0x0c201f0015047f89 */ /* 0x000e6200000e0000 */
[----:B------:R-:W-:-:S02]  /*5b00*/  HSET2.LE.AND R3, R17, R13, PT ;  /* 0x0000000d11037233 */ /* 0x000fc40003803000 */
[----:B------:R-:W-:Y:S02]  /*5b10*/  F2FP.BF16.F32.PACK_AB R8, R225, R241 ;  /* 0x000000f1e108723e */ /* 0x000fe400000010ff */
[----:B------:R-:W-:Y:S02]  /*5b20*/  LOP3.LUT R131, R19, R18, RZ, 0xc0, !PT ;  /* 0x0000001213837212 */ /* 0x000fe400078ec0ff */
[----:B------:R-:W-:Y:S02]  /*5b30*/  LOP3.LUT R128, R8, R3, RZ, 0xc0, !PT ;  /* 0x0000000308807212 */ /* 0x000fe400078ec0ff */
[----:B------:R-:W2:Y:S01]  /*5b40*/  SHFL.BFLY PT, R3, R20, 0x2, 0x1f ;  /* 0x0c401f0014037f89 */ /* 0x000ea200000e0000 */
[----:B------:R-:W-:-:S04]  /*5b50*/  F2FP.BF16.F32.PACK_AB R17, R249, R224 ;  /* 0x000000e0f911723e */ /* 0x000fc800000010ff */
[----:B------:R-:W-:-:S07]  /*5b60*/  LOP3.LUT R130, R17, R16, RZ, 0xc0, !PT ;  /* 0x0000001011827212 */ /* 0x000fce00078ec0ff */
[----:B------:R-:W-:Y:S01]  /*5b70*/  HMMA.16816.F32.BF16 R144, R128, R180, R144 ;  /* 0x000000b48090723c */ /* 0x000fe20000041890 */
[----:B-1----:R-:W-:Y:S02]  /*5b80*/  FMNMX.FTZ R137, R21, R4, !PT ;  /* 0x0000000415897209 */ /* 0x002fe40007810000 */
[----:B------:R-:W-:Y:S02]  /*5b90*/  LOP3.LUT R4, R222, R142, R99, 0x96, !PT ;  /* 0x0000008ede047212 */ /* 0x000fe400078e9663 */
[----:B------:R-:W-:-:S03]  /*5ba0*/  FSETP.NEU.FTZ.AND P1, PT, R137, -INF , PT ;  /* 0xff8000008900780b */ /* 0x000fc60003f3d000 */
[C---:B------:R-:W-:Y:S01]  /*5bb0*/  HMMA.16816.F32.BF16 R40, R128.reuse, R176, R40 ;  /* 0x000000b08028723c */ /* 0x040fe20000041828 */
[----:B------:R-:W-:Y:S01]  /*5bc0*/  IMAD.WIDE.U32 R4, R4, -0x2daee0ad, RZ ;  /* 0xd2511f5304047825 */ /* 0x000fe200078e00ff */
[----:B--2---:R-:W-:Y:S02]  /*5bd0*/  FMNMX.FTZ R0, R20, R3, !PT ;  /* 0x0000000314007209 */ /* 0x004fe40007810000 */
[----:B------:R-:W-:Y:S02]  /*5be0*/  LOP3.LUT R3, R52, R204, R141, 0x96, !PT ;  /* 0x000000cc34037212 */ /* 0x000fe400078e968d */
[----:B------:R-:W-:Y:S01]  /*5bf0*/  LOP3.LUT R5, R231, R140, R5, 0x96, !PT ;  /* 0x0000008ce7057212 */ /* 0x000fe200078e9605 */
[----:B------:R-:W1:Y:S01]  /*5c00*/  SHFL.BFLY PT, R14, R0, 0x1, 0x1f ;  /* 0x0c201f00000e7f89 */ /* 0x000e6200000e0000 */
[----:B------:R-:W-:Y:S01]  /*5c10*/  HMMA.16816.F32.BF16 R56, R128, R184, R56 ;  /* 0x000000b88038723c */ /* 0x000fe20000041838 */
[----:B------:R-:W-:-:S04]  /*5c20*/  IMAD.WIDE.U32 R18, R3, -0x326172a9, RZ ;  /* 0xcd9e8d5703127825 */ /* 0x000fc800078e00ff */
[----:B------:R-:W-:Y:S01]  /*5c30*/  FMUL.FTZ R3, R137, UR4 ;  /* 0x0000000489037c20 */ /* 0x000fe20008410000 */
[----:B------:R-:W-:Y:S01]  /*5c40*/  IMAD.WIDE.U32 R16, R5, -0x326172a9, RZ ;  /* 0xcd9e8d5705107825 */ /* 0x000fe200078e00ff */
[----:B------:R-:W-:Y:S01]  /*5c50*/  LOP3.LUT R6, R218, R98, R19, 0x96, !PT ;  /* 0x00000062da067212 */ /* 0x000fe200078e9613 */
[----:B------:R2:W-:Y:S02]  /*5c60*/  STL.64 [R1], R18 ;  /* 0x0000001201007387 */ /* 0x0005e40000100a00 */
[----:B------:R-:W-:Y:S01]  /*5c70*/  FSEL R3, R3, RZ, P1 ;  /* 0x000000ff03037208 */ /* 0x000fe20000800000 */
[----:B------:R-:W-:Y:S01]  /*5c80*/  HMMA.16816.F32.BF16 R72, R128, R196, R72 ;  /* 0x000000c48048723c */ /* 0x000fe20000041848 */
[----:B------:R-:W-:Y:S01]  /*5c90*/  LOP3.LUT R5, R232, R18, R17, 0x96, !PT ;  /* 0x00000012e8057212 */ /* 0x000fe200078e9611 */
[----:B------:R-:W-:-:S04]  /*5ca0*/  IMAD.WIDE.U32 R6, R6, -0x2daee0ad, RZ ;  /* 0xd2511f5306067825 */ /* 0x000fc800078e00ff */
[----:B------:R-:W-:Y:S01]  /*5cb0*/  FFMA.FTZ R8, R53, UR4, -R3 ;  /* 0x0000000435087c23 */ /* 0x000fe20008010803 */
[----:B------:R-:W-:Y:S01]  /*5cc0*/  LOP3.LUT R7, R233, R4, R7, 0x96, !PT ;  /* 0x00000004e9077212 */ /* 0x000fe200078e9607 */
[----:B------:R-:W-:Y:S02]  /*5cd0*/  FFMA.FTZ R4, R54, UR4, -R3 ;  /* 0x0000000436047c23 */ /* 0x000fe40008010803 */
[----:B------:R-:W-:Y:S01]  /*5ce0*/  MUFU.EX2 R28, R8 ;  /* 0x00000008001c7308 */ /* 0x000fe20000000800 */
[----:B------:R-:W-:Y:S01]  /*5cf0*/  HMMA.16816.F32.BF16 R88, R128, R200, R88 ;  /* 0x000000c88058723c */ /* 0x000fe20000041858 */
[----:B------:R-:W-:Y:S01]  /*5d00*/  IMAD.WIDE.U32 R80, R7, -0x326172a9, RZ ;  /* 0xcd9e8d5707507825 */ /* 0x000fe200078e00ff */
[----:B-1----:R-:W-:-:S03]  /*5d10*/  FMNMX.FTZ R136, R0, R14, !PT ;  /* 0x0000000e00887209 */ /* 0x002fc60007810000 */
[----:B------:R-:W-:Y:S02]  /*5d20*/  IMAD.WIDE.U32 R14, R5, -0x2daee0ad, RZ ;  /* 0xd2511f53050e7825 */ /* 0x000fe400078e00ff */
[----:B------:R1:W-:Y:S01]  /*5d30*/  MUFU.EX2 R27, R4 ;  /* 0x00000004001b7308 */ /* 0x0003e20000000800 */
[----:B------:R-:W-:Y:S01]  /*5d40*/  LOP3.LUT R0, R235, R16, R81, 0x96, !PT ;  /* 0x00000010eb007212 */ /* 0x000fe200078e9651 */
[C---:B------:R-:W-:Y:S01]  /*5d50*/  FMUL.FTZ R5, R136.reuse, UR4 ;  /* 0x0000000488057c20 */ /* 0x040fe20008410000 */
[----:B------:R-:W-:Y:S01]  /*5d60*/  FSETP.NEU.FTZ.AND P1, PT, R136, -INF , PT ;  /* 0xff8000008800780b */ /* 0x000fe20003f3d000 */
[----:B------:R-:W-:Y:S01]  /*5d70*/  HMMA.16816.F32.BF16 R104, R128, R112, R104 ;  /* 0x000000708068723c */ /* 0x000fe20000041868 */
[----:B------:R-:W-:Y:S01]  /*5d80*/  LOP3.LUT R6, R234, R6, R15, 0x96, !PT ;  /* 0x00000006ea067212 */ /* 0x000fe200078e960f */
[----:B------:R-:W-:Y:S01]  /*5d90*/  IMAD.WIDE.U32 R98, R0, -0x2daee0ad, RZ ;  /* 0xd2511f5300627825 */ /* 0x000fe200078e00ff */
[----:B------:R-:W-:-:S03]  /*5da0*/  FSEL R0, R5, RZ, P1 ;  /* 0x000000ff05007208 */ /* 0x000fc60000800000 */
[----:B--2---:R-:W-:-:S04]  /*5db0*/  IMAD.WIDE.U32 R18, R6, -0x326172a9, RZ ;  /* 0xcd9e8d5706127825 */ /* 0x004fc800078e00ff */
[----:B------:R-:W-:Y:S01]  /*5dc0*/  FFMA.FTZ R5, R24, UR4, -R0 ;  /* 0x0000000418057c23 */ /* 0x000fe20008010800 */
[----:B------:R-:W-:Y:S03]  /*5dd0*/  HMMA.16816.F32.BF16 R116, R128, R120, R116 ;  /* 0x000000788074723c */ /* 0x000fe60000041874 */
[----:B------:R-:W-:Y:S01]  /*5de0*/  MUFU.EX2 R23, R5 ;  /* 0x0000000500177308 */ /* 0x000fe20000000800 */
[----:B-1----:R-:W-:-:S04]  /*5df0*/  FFMA.FTZ R4, R61, UR4, -R3 ;  /* 0x000000043d047c23 */ /* 0x002fc80008010803 */
[C---:B------:R-:W-:Y:S03]  /*5e00*/  HMMA.16816.F32.BF16 R164, R128.reuse, R172, R164 ;  /* 0x000000ac80a4723c */ /* 0x040fe600000418a4 */
[----:B------:R1:W-:Y:S05]  /*5e10*/  MUFU.EX2 R26, R4 ;  /* 0x00000004001a7308 */ /* 0x0003ea0000000800 */
[C---:B------:R-:W-:Y:S08]  /*5e20*/  HMMA.16816.F32.BF16 R148, R128.reuse, R182, R148 ;  /* 0x000000b68094723c */ /* 0x040ff00000041894 */
[----:B------:R-:W-:Y:S01]  /*5e30*/  HMMA.16816.F32.BF16 R44, R128, R178, R44 ;  /* 0x000000b2802c723c */ /* 0x000fe2000004182c */
[----:B-1----:R-:W-:-:S04]  /*5e40*/  FFMA.FTZ R4, R63, UR4, -R3 ;  /* 0x000000043f047c23 */ /* 0x002fc80008010803 */
[----:B------:R1:W2:Y:S03]  /*5e50*/  MUFU.EX2 R25, R4 ;  /* 0x0000000400197308 */ /* 0x0002a60000000800 */
[C---:B------:R-:W-:Y:S08]  /*5e60*/  HMMA.16816.F32.BF16 R60, R128.reuse, R186, R32 ;  /* 0x000000ba803c723c */ /* 0x040ff00000041820 */
[----:B------:R-:W-:Y:S01]  /*5e70*/  HMMA.16816.F32.BF16 R76, R128, R198, R76 ;  /* 0x000000c6804c723c */ /* 0x000fe2000004184c */
[----:B-1----:R-:W-:-:S07]  /*5e80*/  LOP3.LUT R4, R236, R14, R99, 0x96, !PT ;  /* 0x0000000eec047212 */ /* 0x002fce00078e9663 */
[----:B------:R-:W-:Y:S01]  /*5e90*/  HMMA.16816.F32.BF16 R92, R128, R202, R92 ;  /* 0x000000ca805c723c */ /* 0x000fe2000004185c */
[----:B------:R-:W-:-:S04]  /*5ea0*/  IMAD.WIDE.U32 R14, R4, -0x326172a9, RZ ;  /* 0xcd9e8d57040e7825 */ /* 0x000fc800078e00ff */
[----:B------:R-:W-:Y:S01]  /*5eb0*/  FFMA.FTZ R4, R64, UR4, -R0 ;  /* 0x0000000440047c23 */ /* 0x000fe20008010800 */
[----:B------:R-:W-:Y:S01]  /*5ec0*/  IMAD.MOV.U32 R5, RZ, RZ, R14 ;  /* 0x000000ffff057224 */ /* 0x000fe200078e000e */
[C---:B------:R-:W-:Y:S02]  /*5ed0*/  PRMT R16, R14.reuse, 0x7771, RZ ;  /* 0x000077710e107816 */ /* 0x040fe400000000ff */
[----:B------:R1:W-:Y:S01]  /*5ee0*/  MUFU.EX2 R22, R4 ;  /* 0x0000000400167308 */ /* 0x0003e20000000800 */
[----:B------:R-:W-:Y:S01]  /*5ef0*/  PRMT R8, R14, 0x7773, RZ ;  /* 0x000077730e087816 */ /* 0x000fe200000000ff */
[C---:B------:R-:W-:Y:S01]  /*5f00*/  HMMA.16816.F32.BF16 R108, R128.reuse, R114, R108 ;  /* 0x00000072806c723c */ /* 0x040fe2000004186c */
[----:B------:R-:W-:Y:S01]  /*5f10*/  LOP3.LUT R6, R5, 0xff, RZ, 0xc0, !PT ;  /* 0x000000ff05067812 */ /* 0x000fe200078ec0ff */
[----:B------:R-:W-:Y:S01]  /*5f20*/  FFMA.FTZ R5, R48, UR4, -R0 ;  /* 0x0000000430057c23 */ /* 0x000fe20008010800 */
[----:B------:R-:W-:Y:S02]  /*5f30*/  PRMT R7, R14, 0x7772, RZ ;  /* 0x000077720e077816 */ /* 0x000fe400000000ff */
[----:B------:R-:W-:Y:S01]  /*5f40*/  PRMT R16, R6, 0x5410, R16 ;  /* 0x0000541006107816 */ /* 0x000fe20000000010 */
[----:B------:R3:W4:Y:S02]  /*5f50*/  MUFU.EX2 R21, R5 ;  /* 0x0000000500157308 */ /* 0x0007240000000800 */
[----:B------:R-:W-:Y:S01]  /*5f60*/  HMMA.16816.F32.BF16 R160, R128, R122, R160 ;  /* 0x0000007a80a0723c */ /* 0x000fe200000418a0 */
[----:B-1----:R-:W-:-:S07]  /*5f70*/  LOP3.LUT R4, R237, R18, R15, 0x96, !PT ;  /* 0x00000012ed047212 */ /* 0x002fce00078e960f */
[----:B------:R-:W-:Y:S01]  /*5f80*/  HMMA.16816.F32.BF16 R128, R128, R174, R36 ;  /* 0x000000ae8080723c */ /* 0x000fe20000041824 */
[----:B------:R-:W-:Y:S02]  /*5f90*/  PRMT R15, R7, 0x5410, R8 ;  /* 0x00005410070f7816 */ /* 0x000fe40000000008 */
[C---:B------:R-:W-:Y:S02]  /*5fa0*/  LOP3.LUT R6, R4.reuse, 0xffff, RZ, 0xc0, !PT ;  /* 0x0000ffff04067812 */ /* 0x040fe400078ec0ff */
[----:B------:R-:W-:Y:S01]  /*5fb0*/  PRMT R7, R4, 0x7632, R7 ;  /* 0x0000763204077816 */ /* 0x000fe20000000007 */
[----:B---3--:R-:W-:Y:S01]  /*5fc0*/  FFMA.FTZ R5, R66, UR4, -R0 ;  /* 0x0000000442057c23 */ /* 0x008fe20008010800 */
[----:B------:R-:W-:Y:S02]  /*5fd0*/  LOP3.LUT R14, R4, 0xff, RZ, 0xc0, !PT ;  /* 0x000000ff040e7812 */ /* 0x000fe400078ec0ff */
[----:B------:R-:W-:Y:S01]  /*5fe0*/  SHF.R.U32.HI R8, RZ, 0x18, R4 ;  /* 0x00000018ff087819 */ /* 0x000fe20000011604 */
[----:B------:R1:W3:Y:S01]  /*5ff0*/  MUFU.EX2 R20, R5 ;  /* 0x0000000500147308 */ /* 0x0002e20000000800 */
[----:B------:R-:W-:-:S02]  /*6000*/  LOP3.LUT R7, R7, 0xff, RZ, 0xc0, !PT ;  /* 0x000000ff07077812 */ /* 0x000fc400078ec0ff */
[----:B------:R-:W-:Y:S02]  /*6010*/  LOP3.LUT R15, R15, 0xff00ff, RZ, 0xc0, !PT ;  /* 0x00ff00ff0f0f7812 */ /* 0x000fe400078ec0ff */
[----:B--2---:R-:W-:Y:S02]  /*6020*/  F2FP.BF16.F32.PACK_AB R4, R25, R26 ;  /* 0x0000001a1904723e */ /* 0x004fe400000010ff */
[----:B-1----:R-:W-:Y:S02]  /*6030*/  SHF.R.U32.HI R5, RZ, 0x8, R6 ;  /* 0x00000008ff057819 */ /* 0x002fe40000011606 */
[----:B------:R-:W-:Y:S02]  /*6040*/  HSET2.LE.AND R6, R16, R13, PT ;  /* 0x0000000d10067233 */ /* 0x000fe40003803000 */
[----:B------:R-:W-:Y:S02]  /*6050*/  PRMT R5, R14, 0x5410, R5 ;  /* 0x000054100e057816 */ /* 0x000fe40000000005 */
[----:B------:R-:W-:-:S02]  /*6060*/  PRMT R14, R7, 0x5410, R8 ;  /* 0x00005410070e7816 */ /* 0x000fc40000000008 */
[----:B------:R-:W-:Y:S02]  /*6070*/  LOP3.LUT R6, R4, R6, RZ, 0xc0, !PT ;  /* 0x0000000604067212 */ /* 0x000fe400078ec0ff */
[--C-:B------:R-:W-:Y:S02]  /*6080*/  HSET2.LE.AND R7, R15, R13.reuse, PT ;  /* 0x0000000d0f077233 */ /* 0x100fe40003803000 */
[--C-:B------:R-:W-:Y:S02]  /*6090*/  HSET2.LE.AND R5, R5, R13.reuse, PT ;  /* 0x0000000d05057233 */ /* 0x100fe40003803000 */
[----:B----4-:R-:W-:Y:S02]  /*60a0*/  F2FP.BF16.F32.PACK_AB R4, R21, R22 ;  /* 0x000000161504723e */ /* 0x010fe400000010ff */
[----:B------:R-:W-:Y:S02]  /*60b0*/  F2FP.BF16.F32.PACK_AB R8, R27, R28 ;  /* 0x0000001c1b08723e */ /* 0x000fe400000010ff */
[----:B------:R-:W-:-:S02]  /*60c0*/  HSET2.LE.AND R14, R14, R13, PT ;  /* 0x0000000d0e0e7233 */ /* 0x000fc40003803000 */
[----:B---3--:R-:W-:Y:S02]  /*60d0*/  F2FP.BF16.F32.PACK_AB R15, R20, R23 ;  /* 0x00000017140f723e */ /* 0x008fe400000010ff */
[----:B------:R-:W-:Y:S02]  /*60e0*/  LOP3.LUT R7, R4, R7, RZ, 0xc0, !PT ;  /* 0x0000000704077212 */ /* 0x000fe400078ec0ff */
[----:B------:R-:W-:Y:S02]  /*60f0*/  LOP3.LUT R4, R8, R5, RZ, 0xc0, !PT ;  /* 0x0000000508047212 */ /* 0x000fe400078ec0ff */
[----:B------:R-:W-:Y:S02]  /*6100*/  LOP3.LUT R5, R15, R14, RZ, 0xc0, !PT ;  /* 0x0000000e0f057212 */ /* 0x000fe400078ec0ff */
[----:B------:R-:W-:-:S05]  /*6110*/  LOP3.LUT R8, R228, R80, R19, 0x96, !PT ;  /* 0x00000050e4087212 */ /* 0x000fca00078e9613 */
[----:B------:R-:W-:Y:S01]  /*6120*/  HMMA.16816.F32.BF16 R36, R4, R84, RZ ;  /* 0x000000540424723c */ /* 0x000fe200000418ff */
[----:B------:R-:W-:-:S04]  /*6130*/  IMAD.WIDE.U32 R14, R8, -0x2daee0ad, RZ ;  /* 0xd2511f53080e7825 */ /* 0x000fc800078e00ff */
[----:B------:R-:W-:Y:S01]  /*6140*/  IMAD.MOV.U32 R24, RZ, RZ, R14 ;  /* 0x000000ffff187224 */ /* 0x000fe200078e000e */
[----:B------:R-:W-:Y:S02]  /*6150*/  PRMT R8, R14, 0x7772, RZ ;  /* 0x000077720e087816 */ /* 0x000fe400000000ff */
[----:B------:R-:W-:Y:S02]  /*6160*/  HMMA.16816.F32.BF16 R48, R4, R86, RZ ;  /* 0x000000560430723c */ /* 0x000fe400000418ff */
[----:B------:R-:W-:-:S06]  /*6170*/  LOP3.LUT R24, R24, 0xff, RZ, 0xc0, !PT ;  /* 0x000000ff18187812 */ /* 0x000fcc00078ec0ff */
        /* <DEDUP_REMOVED lines=14> */
[--C-:B------:R-:W-:Y:S01]  /*6260*/  FFMA.FTZ R4, R213, UR4, -R3.reuse ;  /* 0x00000004d5047c23 */ /* 0x100fe20008010803 */
[--C-:B------:R-:W-:Y:S01]  /*6270*/  FFMA.FTZ R5, R96, UR4, -R3.reuse ;  /* 0x0000000460057c23 */ /* 0x100fe20008010803 */
[----:B------:R-:W-:-:S02]  /*6280*/  FFMA.FTZ R6, R214, UR4, -R3 ;  /* 0x00000004d6067c23 */ /* 0x000fc40008010803 */
[----:B------:R1:W-:Y:S08]  /*6290*/  MUFU.EX2 R18, R4 ;  /* 0x0000000400127308 */ /* 0x0003f00000000800 */
[----:B------:R2:W-:Y:S08]  /*62a0*/  MUFU.EX2 R19, R5 ;  /* 0x0000000500137308 */ /* 0x0005f00000000800 */
[----:B------:R3:W-:Y:S01]  /*62b0*/  MUFU.EX2 R17, R6 ;  /* 0x0000000600117308 */ /* 0x0007e20000000800 */
[----:B-1----:R-:W-:Y:S01]  /*62c0*/  FFMA.FTZ R4, R31, UR4, -R3 ;  /* 0x000000041f047c23 */ /* 0x002fe20008010803 */
[----:B------:R-:W-:-:S04]  /*62d0*/  LOP3.LUT R3, R98, UR10, R15, 0x96, !PT ;  /* 0x0000000a62037c12 */ /* 0x000fc8000f8e960f */
[----:B------:R-:W-:Y:S02]  /*62e0*/  LOP3.LUT R7, R3, 0xff, RZ, 0xc0, !PT ;  /* 0x000000ff03077812 */ /* 0x000fe400078ec0ff */
[----:B------:R1:W4:Y:S01]  /*62f0*/  MUFU.EX2 R16, R4 ;  /* 0x0000000400107308 */ /* 0x0003220000000800 */
[----:B--2---:R-:W-:-:S04]  /*6300*/  PRMT R5, R14, 0x7773, RZ ;  /* 0x000077730e057816 */ /* 0x004fc800000000ff */
[----:B------:R-:W-:Y:S02]  /*6310*/  PRMT R8, R8, 0x5410, R5 ;  /* 0x0000541008087816 */ /* 0x000fe40000000005 */
[C---:B------:R-:W-:Y:S02]  /*6320*/  LOP3.LUT R5, R3.reuse, 0xffff, RZ, 0xc0, !PT ;  /* 0x0000ffff03057812 */ /* 0x040fe400078ec0ff */
[----:B---3--:R-:W-:Y:S02]  /*6330*/  PRMT R6, R14, 0x7771, RZ ;  /* 0x000077710e067816 */ /* 0x008fe400000000ff */
[----:B------:R-:W-:Y:S02]  /*6340*/  SHF.R.U32.HI R5, RZ, 0x8, R5 ;  /* 0x00000008ff057819 */ /* 0x000fe40000011605 */
[--C-:B------:R-:W-:Y:S02]  /*6350*/  PRMT R24, R24, 0x5410, R6.reuse ;  /* 0x0000541018187816 */ /* 0x100fe40000000006 */
[----:B------:R-:W-:Y:S01]  /*6360*/  PRMT R6, R3, 0x7632, R6 ;  /* 0x0000763203067816 */ /* 0x000fe20000000006 */
[----:B-1----:R-:W-:Y:S01]  /*6370*/  FFMA.FTZ R4, R215, UR4, -R0 ;  /* 0x00000004d7047c23 */ /* 0x002fe20008010800 */
[----:B------:R-:W-:-:S02]  /*6380*/  PRMT R5, R7, 0x5410, R5 ;  /* 0x0000541007057816 */ /* 0x000fc40000000005 */
[----:B------:R-:W-:Y:S01]  /*6390*/  LOP3.LUT R6, R6, 0xff, RZ, 0xc0, !PT ;  /* 0x000000ff06067812 */ /* 0x000fe200078ec0ff */
[----:B------:R1:W-:Y:S02]  /*63a0*/  MUFU.EX2 R15, R4 ;  /* 0x00000004000f7308 */ /* 0x0003e40000000800 */
[----:B------:R-:W-:Y:S02]  /*63b0*/  HSET2.LE.AND R5, R5, R13, PT ;  /* 0x0000000d05057233 */ /* 0x000fe40003803000 */
[----:B-1----:R-:W-:Y:S01]  /*63c0*/  SHF.R.U32.HI R4, RZ, 0x18, R3 ;  /* 0x00000018ff047819 */ /* 0x002fe20000011603 */
[----:B------:R-:W-:-:S03]  /*63d0*/  FFMA.FTZ R3, R97, UR4, -R0 ;  /* 0x0000000461037c23 */ /* 0x000fc60008010800 */
[----:B------:R-:W-:Y:S01]  /*63e0*/  PRMT R6, R6, 0x5410, R4 ;  /* 0x0000541006067816 */ /* 0x000fe20000000004 */
[----:B------:R1:W2:Y:S01]  /*63f0*/  MUFU.EX2 R14, R3 ;  /* 0x00000003000e7308 */ /* 0x0002a20000000800 */
[----:B------:R-:W-:-:S03]  /*6400*/  LOP3.LUT R4, R8, 0xff00ff, RZ, 0xc0, !PT ;  /* 0x00ff00ff08047812 */ /* 0x000fc600078ec0ff */
[--C-:B------:R-:W-:Y:S02]  /*6410*/  HSET2.LE.AND R6, R6, R13.reuse, PT ;  /* 0x0000000d06067233 */ /* 0x100fe40003803000 */
[----:B------:R-:W-:Y:S01]  /*6420*/  HSET2.LE.AND R4, R4, R13, PT ;  /* 0x0000000d04047233 */ /* 0x000fe20003803000 */
[--C-:B-1----:R-:W-:Y:S01]  /*6430*/  FFMA.FTZ R3, R211, UR4, -R0.reuse ;  /* 0x00000004d3037c23 */ /* 0x102fe20008010800 */
[----:B------:R-:W-:-:S03]  /*6440*/  FFMA.FTZ R0, R212, UR4, -R0 ;  /* 0x00000004d4007c23 */ /* 0x000fc60008010800 */
[----:B------:R1:W-:Y:S08]  /*6450*/  MUFU.EX2 R8, R3 ;  /* 0x0000000300087308 */ /* 0x0003f00000000800 */
[----:B------:R4:W3:Y:S01]  /*6460*/  MUFU.EX2 R7, R0 ;  /* 0x0000000000077308 */ /* 0x0008e20000000800 */
[----:B-1----:R-:W-:Y:S02]  /*6470*/  HSET2.LE.AND R3, R24, R13, PT ;  /* 0x0000000d18037233 */ /* 0x002fe40003803000 */
[----:B----4-:R-:W-:-:S04]  /*6480*/  F2FP.BF16.F32.PACK_AB R0, R16, R17 ;  /* 0x000000111000723e */ /* 0x010fc800000010ff */
[----:B------:R-:W-:Y:S01]  /*6490*/  LOP3.LUT R170, R0, R3, RZ, 0xc0, !PT ;  /* 0x0000000300aa7212 */ /* 0x000fe200078ec0ff */
[----:B------:R-:W-:Y:S01]  /*64a0*/  FADD.FTZ R3, R23, R20 ;  /* 0x0000001417037221 */ /* 0x000fe20000010000 */
[----:B--2---:R-:W-:-:S04]  /*64b0*/  F2FP.BF16.F32.PACK_AB R0, R14, R15 ;  /* 0x0000000f0e00723e */ /* 0x004fc800000010ff */
[----:B------:R-:W-:Y:S01]  /*64c0*/  LOP3.LUT R171, R0, R4, RZ, 0xc0, !PT ;  /* 0x0000000400ab7212 */ /* 0x000fe200078ec0ff */
[----:B------:R-:W-:Y:S01]  /*64d0*/  FADD.FTZ R4, R28, R27 ;  /* 0x0000001b1c047221 */ /* 0x000fe20000010000 */
[----:B------:R-:W-:-:S04]  /*64e0*/  F2FP.BF16.F32.PACK_AB R0, R19, R18 ;  /* 0x000000121300723e */ /* 0x000fc800000010ff */
[----:B------:R-:W-:Y:S01]  /*64f0*/  LOP3.LUT R168, R0, R5, RZ, 0xc0, !PT ;  /* 0x0000000500a87212 */ /* 0x000fe200078ec0ff */
[----:B------:R-:W-:Y:S01]  /*6500*/  FADD.FTZ R5, R26, R4 ;  /* 0x000000041a057221 */ /* 0x000fe20000010000 */
[----:B---3--:R-:W-:Y:S01]  /*6510*/  F2FP.BF16.F32.PACK_AB R0, R7, R8 ;  /* 0x000000080700723e */ /* 0x008fe200000010ff */
[----:B------:R-:W-:Y:S02]  /*6520*/  FADD.FTZ R4, R22, R3 ;  /* 0x0000000316047221 */ /* 0x000fe40000010000 */
[----:B------:R-:W-:Y:S01]  /*6530*/  FADD.FTZ R5, R25, R5 ;  /* 0x0000000519057221 */ /* 0x000fe20000010000 */
[----:B------:R-:W-:Y:S01]  /*6540*/  LOP3.LUT R169, R0, R6, RZ, 0xc0, !PT ;  /* 0x0000000600a97212 */ /* 0x000fe200078ec0ff */
[----:B------:R-:W-:Y:S01]  /*6550*/  FADD.FTZ R6, R245, R244 ;  /* 0x000000f4f5067221 */ /* 0x000fe20000010000 */
[----:B------:R-:W-:Y:S01]  /*6560*/  FADD.FTZ R0, R209, R139 ;  /* 0x0000008bd1007221 */ /* 0x000fe20000010000 */
[----:B------:R-:W-:Y:S02]  /*6570*/  FADD.FTZ R5, R18, R5 ;  /* 0x0000000512057221 */ /* 0x000fe40000010000 */
        /* <DEDUP_REMOVED lines=38> */
[----:B------:R-:W2:Y:S01]  /*67e0*/  LDL.64 R30, [R1] ;  /* 0x00000000011e7983 */ /* 0x000ea20000100a00 */
[----:B------:R-:W1:Y:S01]  /*67f0*/  LDCU UR12, c[0x0][0x440] ;  /* 0x00008800ff0c77ac */ /* 0x000e620008000800 */
[----:B------:R-:W-:-:S04]  /*6800*/  DEPBAR.LE SB0, 0x0 ;  /* 0x000080000000791a */ /* 0x000fc80000000000 */
[----:B------:R-:W3:Y:S04]  /*6810*/  LDL.64 R212, [R1+0x20] ;  /* 0x0000200001d47983 */ /* 0x000ee80000100a00 */
[----:B------:R-:W4:Y:S01]  /*6820*/  LDL.64 R214, [R1+0x8] ;  /* 0x0000080001d67983 */ /* 0x000f220000100a00 */
[----:B------:R-:W-:-:S04]  /*6830*/  UIADD3 UR4, UPT, UPT, UR20, -0x2, URZ ;  /* 0xfffffffe14047890 */ /* 0x000fc8000fffe0ff */
[----:B------:R-:W-:Y:S01]  /*6840*/  UIMAD.WIDE.U32 UR24, UR4, UR8, URZ ;  /* 0x00000008041872a5 */ /* 0x000fe2000f8e00ff */
[----:B-1----:R-:W-:Y:S02]  /*6850*/  ISETP.GE.AND P3, PT, R217, UR12, PT ;  /* 0x0000000cd9007c0c */ /* 0x002fe4000bf66270 */
[----:B------:R-:W-:Y:S01]  /*6860*/  ISETP.GE.AND P2, PT, R240, UR12, PT ;  /* 0x0000000cf0007c0c */ /* 0x000fe2000bf46270 */
[----:B------:R-:W-:Y:S02]  /*6870*/  UIMAD UR12, UR4, UR9, UR25 ;  /* 0x00000009040c72a4 */ /* 0x000fe4000f8e0219 */
[----:B------:R-:W-:Y:S01]  /*6880*/  USHF.L.U32 UR4, UR24, 0x5, URZ ;  /* 0x0000000518047899 */ /* 0x000fe200080006ff */
[----:B------:R-:W-:Y:S01]  /*6890*/  IMAD.SHL.U32 R220, R223, 0x20, RZ ;  /* 0x00000020dfdc7824 */ /* 0x000fe200078e00ff */
[----:B------:R-:W-:Y:S02]  /*68a0*/  USHF.L.U64.HI UR12, UR24, 0x5, UR12 ;  /* 0x00000005180c7899 */ /* 0x000fe4000801020c */
[----:B------:R-:W-:-:S02]  /*68b0*/  ULEA UR13, UP0, UR8, UR4, 0x4 ;  /* 0x00000004080d7291 */ /* 0x000fc4000f8020ff */
[----:B------:R-:W-:Y:S02]  /*68c0*/  IMAD.U32 R6, RZ, RZ, UR4 ;  /* 0x00000004ff067e24 */ /* 0x000fe4000f8e00ff */
[----:B------:R-:W-:Y:S02]  /*68d0*/  IMAD.U32 R14, RZ, RZ, UR4 ;  /* 0x00000004ff0e7e24 */ /* 0x000fe4000f8e00ff */
[----:B------:R-:W-:Y:S02]  /*68e0*/  IMAD.U32 R7, RZ, RZ, UR4 ;  /* 0x00000004ff077e24 */ /* 0x000fe4000f8e00ff */
[----:B------:R-:W-:Y:S01]  /*68f0*/  IMAD.U32 R13, RZ, RZ, UR4 ;  /* 0x00000004ff0d7e24 */ /* 0x000fe2000f8e00ff */
[----:B------:R-:W-:Y:S01]  /*6900*/  ULEA.HI.X UR4, UR8, UR12, UR9, 0x4, UP0 ;  /* 0x0000000c08047291 */ /* 0x000fe200080f2409 */
[----:B------:R-:W-:Y:S01]  /*6910*/  SHF.R.U32.HI R219, RZ, 0x1, R223 ;  /* 0x00000001ffdb7819 */ /* 0x000fe200000116df */
[----:B------:R-:W-:Y:S01]  /*6920*/  IMAD.U32 R4, RZ, RZ, UR13 ;  /* 0x0000000dff047e24 */ /* 0x000fe2000f8e00ff */
[----:B------:R-:W-:Y:S01]  /*6930*/  LOP3.LUT R220, R220, 0x7c00, RZ, 0xc0, !PT ;  /* 0x00007c00dcdc7812 */ /* 0x000fe200078ec0ff */
[----:B------:R-:W-:Y:S01]  /*6940*/  IMAD.U32 R3, RZ, RZ, UR12 ;  /* 0x0000000cff037e24 */ /* 0x000fe2000f8e00ff */
[-C--:B------:R-:W-:Y:S01]  /*6950*/  @!P3 LEA R6, P5, R6, R239.reuse, 0x1 ;  /* 0x000000ef0606b211 */ /* 0x080fe200078a08ff */
[----:B------:R-:W-:Y:S01]  /*6960*/  IMAD.U32 R0, RZ, RZ, UR12 ;  /* 0x0000000cff007e24 */ /* 0x000fe2000f8e00ff */
[----:B------:R-:W-:Y:S01]  /*6970*/  @!P2 LEA R14, P1, R14, R239, 0x1 ;  /* 0x000000ef0e0ea211 */ /* 0x000fe200078208ff */
[----:B------:R-:W-:Y:S01]  /*6980*/  IMAD.U32 R17, RZ, RZ, UR13 ;  /* 0x0000000dff117e24 */ /* 0x000fe2000f8e00ff */
[----:B------:R-:W-:Y:S01]  /*6990*/  LOP3.LUT R8, R219, 0x8, RZ, 0xc0, !PT ;  /* 0x00000008db087812 */ /* 0x000fe200078ec0ff */
[----:B------:R-:W-:Y:S01]  /*69a0*/  IMAD.U32 R16, RZ, RZ, UR4 ;  /* 0x00000004ff107e24 */ /* 0x000fe2000f8e00ff */
[----:B------:R-:W-:-:S02]  /*69b0*/  LOP3.LUT R5, R220, 0x200, R252, 0xf8, !PT ;  /* 0x00000200dc057812 */ /* 0x000fc400078ef8fc */
[----:B------:R-:W-:Y:S02]  /*69c0*/  LEA R4, P4, R4, R239, 0x1 ;  /* 0x000000ef04047211 */ /* 0x000fe400078808ff */
[-C--:B------:R-:W-:Y:S01]  /*69d0*/  @!P3 LEA.HI.X R7, R7, R238.reuse, R3, 0x1, P5 ;  /* 0x000000ee0707b211 */ /* 0x080fe200028f0c03 */
[----:B------:R-:W-:Y:S01]  /*69e0*/  BAR.SYNC.DEFER_BLOCKING 0x0 ;  /* 0x0000000000007b1d */ /* 0x000fe20000010000 */
[----:B------:R-:W-:Y:S02]  /*69f0*/  @!P2 LEA.HI.X R15, R13, R238, R0, 0x1, P1 ;  /* 0x000000ee0d0fa211 */ /* 0x000fe400008f0c00 */
[----:B------:R-:W-:Y:S02]  /*6a00*/  LOP3.LUT R8, R5, R246, R8, 0xf6, !PT ;  /* 0x000000f605087212 */ /* 0x000fe400078ef608 */
[----:B------:R-:W-:Y:S02]  /*6a10*/  LEA.HI.X R5, R17, R238, R16, 0x1, P4 ;  /* 0x000000ee11057211 */ /* 0x000fe400020f0c10 */
[----:B------:R-:W-:Y:S01]  /*6a20*/  LEA R0, R8, UR6, 0x1 ;  /* 0x0000000608007c11 */ /* 0x000fe2000f8e08ff */
        /* <DEDUP_REMOVED lines=21> */
[----:B------:R-:W5:Y:S04]  /*6b80*/  LDSM.16.M88.4 R20, [R132+0x8000] ;  /* 0x008000008414783b */ /* 0x000f680000000200 */
[----:B------:R-:W4:Y:S01]  /*6b90*/  LDSM.16.M88.4 R24, [R132+0x8800] ;  /* 0x008800008418783b */ /* 0x000f220000000200 */
[----:B-1----:R-:W-:Y:S01]  /*6ba0*/  SEL R14, R221, 0xffffffe0, !P6 ;  /* 0xffffffe0dd0e7807 */ /* 0x002fe20007000000 */
[----:B------:R-:W-:-:S02]  /*6bb0*/  IMAD.MOV.U32 R242, RZ, RZ, 0x40 ;  /* 0x00000040fff27424 */ /* 0x000fc400078e00ff */
[----:B--2---:R-:W-:Y:S01]  /*6bc0*/  IMAD.MOV.U32 R224, RZ, RZ, R30 ;  /* 0x000000ffffe07224 */ /* 0x004fe200078e001e */
[----:B-----5:R-:W1:Y:S01]  /*6bd0*/  LDSM.16.M88.4 R4, [R0+0x2000] ;  /* 0x002000000004783b */ /* 0x020e620000000200 */
[----:B------:R-:W-:Y:S02]  /*6be0*/  IMAD.IADD R3, R132, 0x1, R14 ;  /* 0x0000000184037824 */ /* 0x000fe400078e020e */
[----:B------:R-:W-:Y:S01]  /*6bf0*/  IMAD.IADD R13, R14, 0x1, R0 ;  /* 0x000000010e0d7824 */ /* 0x000fe200078e0200 */
[C---:B------:R-:W-:Y:S01]  /*6c00*/  HMMA.16816.F32.BF16 R208, R16.reuse, R20, RZ ;  /* 0x0000001410d0723c */ /* 0x040fe200000418ff */
[----:B------:R-:W-:Y:S01]  /*6c10*/  MOV R225, R31 ;  /* 0x0000001f00e17202 */ /* 0x000fe20000000f00 */
[----:B------:R-:W-:Y:S04]  /*6c20*/  LDSM.16.M88.4 R32, [R3+0x8000] ;  /* 0x008000000320783b */ /* 0x000fe80000000200 */
[----:B------:R2:W-:Y:S02]  /*6c30*/  LDSM.16.M88.4 R28, [R3+0x8800] ;  /* 0x00880000031c783b */ /* 0x0005e40000000200 */
[----:B------:R-:W-:Y:S01]  /*6c40*/  HMMA.16816.F32.BF16 R204, R16, R22, RZ ;  /* 0x0000001610cc723c */ /* 0x000fe200000418ff */
[----:B---3--:R-:W-:-:S02]  /*6c50*/  IMAD.MOV.U32 R244, RZ, RZ, R212 ;  /* 0x000000fffff47224 */ /* 0x008fc400078e00d4 */
[----:B------:R-:W-:Y:S02]  /*6c60*/  IMAD.MOV.U32 R245, RZ, RZ, R213 ;  /* 0x000000fffff57224 */ /* 0x000fe400078e00d5 */
[----:B----4-:R-:W-:Y:S02]  /*6c70*/  IMAD.MOV.U32 R138, RZ, RZ, R214 ;  /* 0x000000ffff8a7224 */ /* 0x010fe400078e00d6 */
[----:B------:R-:W-:Y:S01]  /*6c80*/  IMAD.MOV.U32 R139, RZ, RZ, R215 ;  /* 0x000000ffff8b7224 */ /* 0x000fe200078e00d7 */
[C---:B------:R-:W-:Y:S01]  /*6c90*/  HMMA.16816.F32.BF16 R196, R16.reuse, R24, RZ ;  /* 0x0000001810c4723c */ /* 0x040fe200000418ff */
[----:B------:R-:W-:Y:S01]  /*6ca0*/  UIADD3 UR4, UPT, UPT, UR20, -0x2, URZ ;  /* 0xfffffffe14047890 */ /* 0x000fe2000fffe0ff */
[----:B------:R-:W-:Y:S01]  /*6cb0*/  SHF.R.U32.HI R246, RZ, 0x5, R223 ;  /* 0x00000005fff67819 */ /* 0x000fe200000116df */
[----:B------:R-:W0:Y:S05]  /*6cc0*/  LDGDEPBAR ;  /* 0x00000000000079af */ /* 0x000e2a0000000000 */
[----:B------:R-:W-:Y:S01]  /*6cd0*/  HMMA.16816.F32.BF16 R184, R16, R26, RZ ;  /* 0x0000001a10b8723c */ /* 0x000fe200000418ff */
[----:B------:R-:W3:Y:S01]  /*6ce0*/  LDSM.16.M88.4 R16, [R13] ;  /* 0x000000000d10783b */ /* 0x000ee20000000200 */
[----:B------:R-:W-:-:S06]  /*6cf0*/  SEL R242, R242, 0xffffffc0, !P0 ;  /* 0xffffffc0f2f27807 */ /* 0x000fcc0004000000 */
[C---:B-1----:R-:W-:Y:S08]  /*6d00*/  HMMA.16816.F32.BF16 R180, R4.reuse, R20, RZ ;  /* 0x0000001404b4723c */ /* 0x042ff000000418ff */
[----:B------:R-:W-:Y:S01]  /*6d10*/  HMMA.16816.F32.BF16 R200, R4, R22, RZ ;  /* 0x0000001604c8723c */ /* 0x000fe200000418ff */
[----:B------:R-:W1:Y:S01]  /*6d20*/  LDSM.16.M88.4 R20, [R13+0x2000] ;  /* 0x002000000d14783b */ /* 0x000e620000000200 */
[----:B--2---:R-:W-:-:S06]  /*6d30*/  IMAD.IADD R3, R242, 0x1, R0 ;  /* 0x00000001f2037824 */ /* 0x004fcc00078e0200 */
[C---:B------:R-:W-:Y:S08]  /*6d40*/  HMMA.16816.F32.BF16 R172, R4.reuse, R24, RZ ;  /* 0x0000001804ac723c */ /* 0x040ff000000418ff */
[----:B------:R-:W-:Y:S01]  /*6d50*/  HMMA.16816.F32.BF16 R188, R4, R26, RZ ;  /* 0x0000001a04bc723c */ /* 0x000fe200000418ff */
[----:B------:R-:W-:-:S05]  /*6d60*/  IMAD.IADD R4, R132, 0x1, R242 ;  /* 0x0000000184047824 */ /* 0x000fca00078e02f2 */
[----:B------:R-:W-:Y:S04]  /*6d70*/  LDSM.16.M88.4 R176, [R4+0x8000] ;  /* 0x0080000004b0783b */ /* 0x000fe80000000200 */
[----:B------:R-:W-:Y:S04]  /*6d80*/  LDSM.16.M88.4 R24, [R4+0x8800] ;  /* 0x008800000418783b */ /* 0x000fe80000000200 */
[----:B------:R-:W2:Y:S01]  /*6d90*/  LDSM.16.M88.4 R4, [R3+0x2000] ;  /* 0x002000000304783b */ /* 0x000ea20000000200 */
[C---:B---3--:R-:W-:Y:S08]  /*6da0*/  HMMA.16816.F32.BF16 R212, R16.reuse, R32, R208 ;  /* 0x0000002010d4723c */ /* 0x048ff000000418d0 */
[----:B------:R-:W-:Y:S08]  /*6db0*/  HMMA.16816.F32.BF16 R208, R16, R28, R196 ;  /* 0x0000001c10d0723c */ /* 0x000ff000000418c4 */
[C---:B-1----:R-:W-:Y:S08]  /*6dc0*/  HMMA.16816.F32.BF16 R180, R20.reuse, R32, R180 ;  /* 0x0000002014b4723c */ /* 0x042ff000000418b4 */
[C---:B------:R-:W-:Y:S08]  /*6dd0*/  HMMA.16816.F32.BF16 R172, R20.reuse, R28, R172 ;  /* 0x0000001c14ac723c */ /* 0x040ff000000418ac */
[C---:B------:R-:W-:Y:S08]  /*6de0*/  HMMA.16816.F32.BF16 R200, R20.reuse, R34, R200 ;  /* 0x0000002214c8723c */ /* 0x040ff000000418c8 */
[----:B------:R-:W-:Y:S08]  /*6df0*/  HMMA.16816.F32.BF16 R192, R20, R30, R188 ;  /* 0x0000001e14c0723c */ /* 0x000ff000000418bc */
[C---:B------:R-:W-:Y:S08]  /*6e00*/  HMMA.16816.F32.BF16 R196, R16.reuse, R34, R204 ;  /* 0x0000002210c4723c */ /* 0x040ff000000418cc */
[----:B------:R-:W-:Y:S01]  /*6e10*/  HMMA.16816.F32.BF16 R20, R16, R30, R184 ;  /* 0x0000001e1014723c */ /* 0x000fe200000418b8 */
[----:B------:R-:W1:Y:S01]  /*6e20*/  LDSM.16.M88.4 R16, [R3] ;  /* 0x000000000310783b */ /* 0x000e620000000200 */
[----:B------:R-:W-:-:S04]  /*6e30*/  IMAD.IADD R8, R132, 0x1, R242 ;  /* 0x0000000184087824 */ /* 0x000fc800078e02f2 */
[C---:B------:R-:W-:Y:S02]  /*6e40*/  IMAD.IADD R8, R14.reuse, 0x1, R8 ;  /* 0x000000010e087824 */ /* 0x040fe400078e0208 */
[----:B------:R-:W-:Y:S01]  /*6e50*/  IMAD.IADD R14, R14, 0x1, R3 ;  /* 0x000000010e0e7824 */ /* 0x000fe200078e0203 */
[C---:B--2---:R-:W-:Y:S02]  /*6e60*/  HMMA.16816.F32.BF16 R188, R4.reuse, R176, R180 ;  /* 0x000000b004bc723c */ /* 0x044fe400000418b4 */
[----:B------:R-:W-:Y:S06]  /*6e70*/  LDSM.16.M88.4 R32, [R8+0x8800] ;  /* 0x008800000820783b */ /* 0x000fec0000000200 */
[C---:B------:R-:W-:Y:S01]  /*6e80*/  HMMA.16816.F32.BF16 R180, R4.reuse, R24, R172 ;  /* 0x0000001804b4723c */ /* 0x040fe200000418ac */
[----:B------:R-:W-:Y:S07]  /*6e90*/  LDSM.16.M88.4 R172, [R8+0x8000] ;  /* 0x0080000008ac783b */ /* 0x000fee0000000200 */
[C---:B------:R-:W-:Y:S08]  /*6ea0*/  HMMA.16816.F32.BF16 R184, R4.reuse, R178, R200 ;  /* 0x000000b204b8723c */ /* 0x040ff000000418c8 */
[-C--:B------:R-:W-:Y:S01]  /*6eb0*/  HMMA.16816.F32.BF16 R28, R4, R26.reuse, R192 ;  /* 0x0000001a041c723c */ /* 0x080fe200000418c0 */
[----:B------:R-:W2:Y:S07]  /*6ec0*/  LDSM.16.M88.4 R4, [R14+0x2000] ;  /* 0x002000000e04783b */ /* 0x000eae0000000200 */
[C---:B-1----:R-:W-:Y:S01]  /*6ed0*/  HMMA.16816.F32.BF16 R204, R16.reuse, R26, R20 ;  /* 0x0000001a10cc723c */ /* 0x042fe20000041814 */
[----:B------:R-:W1:Y:S07]  /*6ee0*/  LDSM.16.M88.4 R20, [R14] ;  /* 0x000000000e14783b */ /* 0x000e6e0000000200 */
[C---:B------:R-:W-:Y:S08]  /*6ef0*/  HMMA.16816.F32.BF16 R212, R16.reuse, R176, R212 ;  /* 0x000000b010d4723c */ /* 0x040ff000000418d4 */
[C---:B------:R-:W-:Y:S08]  /*6f00*/  HMMA.16816.F32.BF16 R176, R16.reuse, R178, R196 ;  /* 0x000000b210b0723c */ /* 0x040ff000000418c4 */
[----:B------:R-:W-:Y:S01]  /*6f10*/  HMMA.16816.F32.BF16 R208, R16, R24, R208 ;  /* 0x0000001810d0723c */ /* 0x000fe200000418d0 */
[----:B------:R-:W-:Y:S04]  /*6f20*/  LDSM.16.M88.4 R16, [R0+0x6000] ;  /* 0x006000000010783b */ /* 0x000fe80000000200 */
[----:B------:R-:W-:Y:S03]  /*6f30*/  LDSM.16.M88.4 R24, [R132+0x9000] ;  /* 0x009000008418783b */ /* 0x000fe60000000200 */
[C---:B--2---:R-:W-:Y:S08]  /*6f40*/  HMMA.16816.F32.BF16 R200, R4.reuse, R172, R188 ;  /* 0x000000ac04c8723c */ /* 0x044ff000000418bc */
[C---:B------:R-:W-:Y:S01]  /*6f50*/  HMMA.16816.F32.BF16 R188, R4.reuse, R34, R28 ;  /* 0x0000002204bc723c */ /* 0x040fe2000004181c */
[----:B------:R-:W2:Y:S07]  /*6f60*/  LDSM.16.M88.4 R28, [R132+0x9800] ;  /* 0x00980000841c783b */ /* 0x000eae0000000200 */
[C---:B------:R-:W-:Y:S08]  /*6f70*/  HMMA.16816.F32.BF16 R196, R4.reuse, R174, R184 ;  /* 0x000000ae04c4723c */ /* 0x040ff000000418b8 */
[----:B------:R-:W-:Y:S01]  /*6f80*/  HMMA.16816.F32.BF16 R192, R4, R32, R180 ;  /* 0x0000002004c0723c */ /* 0x000fe200000418b4 */
[----:B------:R3:W4:Y:S07]  /*6f90*/  LDSM.16.M88.4 R4, [R0+0x4000] ;  /* 0x004000000004783b */ /* 0x00072e0000000200 */
[C---:B-1----:R-:W-:Y:S08]  /*6fa0*/  HMMA.16816.F32.BF16 R184, R20.reuse, R172, R212 ;  /* 0x000000ac14b8723c */ /* 0x042ff000000418d4 */
[----:B------:R-:W-:Y:S01]  /*6fb0*/  HMMA.16816.F32.BF16 R176, R20, R174, R176 ;  /* 0x000000ae14b0723c */ /* 0x000fe200000418b0 */
[----:B---3--:R-:W-:-:S07]  /*6fc0*/  SEL R0, R221, 0xffffffe0, !P6 ;  /* 0xffffffe0dd007807 */ /* 0x008fce0007000000 */
[----:B------:R-:W-:Y:S01]  /*6fd0*/  HMMA.16816.F32.BF16 R180, R20, R34, R204 ;  /* 0x0000002214b4723c */ /* 0x000fe200000418cc */
[----:B------:R-:W-:-:S07]  /*6fe0*/  IMAD.IADD R0, R132, 0x1, R0 ;  /* 0x0000000184007824 */ /* 0x000fce00078e0200 */
[----:B------:R-:W-:Y:S01]  /*6ff0*/  HMMA.16816.F32.BF16 R172, R20, R32, R208 ;  /* 0x0000002014ac723c */ /* 0x000fe200000418d0 */
[----:B------:R-:W-:Y:S04]  /*7000*/  LDSM.16.M88.4 R32, [R0+0x9000] ;  /* 0x009000000020783b */ /* 0x000fe80000000200 */
[----:B------:R-:W1:Y:S03]  /*7010*/  LDSM.16.M88.4 R20, [R13+0x4000] ;  /* 0x004000000d14783b */ /* 0x000e660000000200 */
[----:B--2---:R-:W-:Y:S08]  /*7020*/  HMMA.16816.F32.BF16 R204, R16, R30, R188 ;  /* 0x0000001e10cc723c */ /* 0x004ff000000418bc */
[-C--:B----4-:R-:W-:Y:S08]  /*7030*/  HMMA.16816.F32.BF16 R188, R4, R24.reuse, R184 ;  /* 0x0000001804bc723c */ /* 0x090ff000000418b8 */
[C---:B------:R-:W-:Y:S08]  /*7040*/  HMMA.16816.F32.BF16 R200, R16.reuse, R24, R200 ;  /* 0x0000001810c8723c */ /* 0x040ff000000418c8 */
[-C--:B------:R-:W-:Y:S08]  /*7050*/  HMMA.16816.F32.BF16 R208, R16, R26.reuse, R196 ;  /* 0x0000001a10d0723c */ /* 0x080ff000000418c4 */
[----:B------:R-:W-:Y:S01]  /*7060*/  HMMA.16816.F32.BF16 R184, R4, R26, R176 ;  /* 0x0000001a04b8723c */ /* 0x000fe200000418b0 */
[----:B------:R2:W3:Y:S07]  /*7070*/  LDSM.16.M88.4 R24, [R0+0x9800] ;  /* 0x009800000018783b */ /* 0x0004ee0000000200 */
[-C--:B------:R-:W-:Y:S01]  /*7080*/  HMMA.16816.F32.BF16 R212, R16, R28.reuse, R192 ;  /* 0x0000001c10d4723c */ /* 0x080fe200000418c0 */
[----:B------:R-:W4:Y:S07]  /*7090*/  LDSM.16.M88.4 R16, [R13+0x6000] ;  /* 0x006000000d10783b */ /* 0x000f2e0000000200 */
[----:B------:R-:W-:Y:S01]  /*70a0*/  HMMA.16816.F32.BF16 R192, R4, R28, R172 ;  /* 0x0000001c04c0723c */ /* 0x000fe200000418ac */
[----:B--2---:R-:W-:-:S07]  /*70b0*/  IMAD.IADD R0, R132, 0x1, R242 ;  /* 0x0000000184007824 */ /* 0x004fce00078e02f2 */
[----:B------:R-:W-:Y:S01]  /*70c0*/  HMMA.16816.F32.BF16 R28, R4, R30, R180 ;  /* 0x0000001e041c723c */ /* 0x000fe200000418b4 */
[----:B------:R-:W-:Y:S04]  /*70d0*/  LDSM.16.M88.4 R4, [R3+0x4000] ;  /* 0x004000000304783b */ /* 0x000fe80000000200 */
[----:B------:R-:W2:Y:S04]  /*70e0*/  LDSM.16.M88.4 R176, [R0+0x9000] ;  /* 0x0090000000b0783b */ /* 0x000ea80000000200 */
[----:B------:R-:W5:Y:S01]  /*70f0*/  LDSM.16.M88.4 R172, [R0+0x9800] ;  /* 0x0098000000ac783b */ /* 0x000f620000000200 */
[C---:B-1----:R-:W-:Y:S08]  /*7100*/  HMMA.16816.F32.BF16 R188, R20.reuse, R32, R188 ;  /* 0x0000002014bc723c */ /* 0x042ff000000418bc */
[C---:B------:R-:W-:Y:S08]  /*7110*/  HMMA.16816.F32.BF16 R184, R20.reuse, R34, R184 ;  /* 0x0000002214b8723c */ /* 0x040ff000000418b8 */
[C---:B---3--:R-:W-:Y:S08]  /*7120*/  HMMA.16816.F32.BF16 R180, R20.reuse, R24, R192 ;  /* 0x0000001814b4723c */ /* 0x048ff000000418c0 */
[----:B------:R-:W-:Y:S01]  /*7130*/  HMMA.16816.F32.BF16 R28, R20, R26, R28 ;  /* 0x0000001a141c723c */ /* 0x000fe2000004181c */
[----:B------:R-:W1:Y:S07]  /*7140*/  LDSM.16.M88.4 R20, [R3+0x6000] ;  /* 0x006000000314783b */ /* 0x000e6e0000000200 */
[----:B----4-:R-:W-:Y:S08]  /*7150*/  HMMA.16816.F32.BF16 R196, R16, R32, R200 ;  /* 0x0000002010c4723c */ /* 0x010ff000000418c8 */
[C---:B--2---:R-:W-:Y:S08]  /*7160*/  HMMA.16816.F32.BF16 R200, R4.reuse, R176, R188 ;  /* 0x000000b004c8723c */ /* 0x044ff000000418bc */
[----:B------:R-:W-:Y:S08]  /*7170*/  HMMA.16816.F32.BF16 R192, R4, R178, R184 ;  /* 0x000000b204c0723c */ /* 0x000ff000000418b8 */
[C---:B------:R-:W-:Y:S08]  /*7180*/  HMMA.16816.F32.BF16 R212, R16.reuse, R24, R212 ;  /* 0x0000001810d4723c */ /* 0x040ff000000418d4 */
[----:B------:R-:W-:Y:S01]  /*7190*/  HMMA.16816.F32.BF16 R204, R16, R26, R204 ;  /* 0x0000001a10cc723c */ /* 0x000fe200000418cc */
[----:B------:R-:W-:Y:S07]  /*71a0*/  LDSM.16.M88.4 R24, [R8+0x9000] ;  /* 0x009000000818783b */ /* 0x000fee0000000200 */
[C---:B-----5:R-:W-:Y:S08]  /*71b0*/  HMMA.16816.F32.BF16 R188, R4.reuse, R172, R180 ;  /* 0x000000ac04bc723c */ /* 0x060ff000000418b4 */
[----:B------:R-:W-:Y:S01]  /*71c0*/  HMMA.16816.F32.BF16 R184, R4, R174, R28 ;  /* 0x000000ae04b8723c */ /* 0x000fe2000004181c */
[----:B------:R-:W2:Y:S04]  /*71d0*/  LDSM.16.M88.4 R4, [R14+0x4000] ;  /* 0x004000000e04783b */ /* 0x000ea80000000200 */
[----:B------:R-:W3:Y:S03]  /*71e0*/  LDSM.16.M88.4 R28, [R8+0x9800] ;  /* 0x00980000081c783b */ /* 0x000ee60000000200 */
[----:B------:R-:W-:Y:S01]  /*71f0*/  HMMA.16816.F32.BF16 R208, R16, R34, R208 ;  /* 0x0000002210d0723c */ /* 0x000fe200000418d0 */
[----:B------:R-:W4:Y:S01]  /*7200*/  LDSM.16.M88.4 R16, [R14+0x6000] ;  /* 0x006000000e10783b */ /* 0x000f220000000200 */
[----:B------:R-:W5:Y:S01]  /*7210*/  S2R R244, SR_CTAID.X ;  /* 0x0000000000f47919 */ /* 0x000f620000002500 */
[----:B------:R-:W-:Y:S01]  /*7220*/  IMAD.U32 R0, RZ, RZ, UR31 ;  /* 0x0000001fff007e24 */ /* 0x000fe2000f8e00ff */
[----:B------:R-:W-:-:S04]  /*7230*/  SHF.R.U32.HI R241, RZ, 0x5, R223 ;  /* 0x00000005fff17819 */ /* 0x000fc800000116df */
[----:B-1----:R-:W-:Y:S01]  /*7240*/  HMMA.16816.F32.BF16 R180, R20, R172, R212 ;  /* 0x000000ac14b4723c */ /* 0x002fe200000418d4 */
[----:B------:R-:W-:Y:S01]  /*7250*/  IMAD.MOV.U32 R214, RZ, RZ, R138 ;  /* 0x000000ffffd67224 */ /* 0x000fe200078e008a */
[----:B------:R-:W-:-:S04]  /*7260*/  DEPBAR.LE SB0, 0x0 ;  /* 0x000080000000791a */ /* 0x000fc80000000000 */
[----:B------:R-:W1:Y:S02]  /*7270*/  S2R R138, SR_CTAID.X ;  /* 0x00000000008a7919 */ /* 0x000e640000002500 */
[----:B------:R-:W-:Y:S01]  /*7280*/  HMMA.16816.F32.BF16 R32, R20, R176, R196 ;  /* 0x000000b01420723c */ /* 0x000fe200000418c4 */
[----:B------:R-:W-:-:S07]  /*7290*/  LOP3.LUT R0, R0, UR4, R245, 0x96, !PT ;  /* 0x0000000400007c12 */ /* 0x000fce000f8e96f5 */
[----:B------:R-:W-:Y:S01]  /*72a0*/  HMMA.16816.F32.BF16 R176, R20, R178, R208 ;  /* 0x000000b214b0723c */ /* 0x000fe200000418d0 */
[----:B------:R-:W-:-:S07]  /*72b0*/  IMAD.U32 R3, RZ, RZ, UR20 ;  /* 0x00000014ff037e24 */ /* 0x000fce000f8e00ff */
[----:B------:R-:W-:Y:S08]  /*72c0*/  HMMA.16816.F32.BF16 R20, R20, R174, R204 ;  /* 0x000000ae1414723c */ /* 0x000ff000000418cc */
[C---:B--2---:R-:W-:Y:S08]  /*72d0*/  HMMA.16816.F32.BF16 R200, R4.reuse, R24, R200 ;  /* 0x0000001804c8723c */ /* 0x044ff000000418c8 */
[C---:B------:R-:W-:Y:S08]  /*72e0*/  HMMA.16816.F32.BF16 R192, R4.reuse, R26, R192 ;  /* 0x0000001a04c0723c */ /* 0x040ff000000418c0 */
[C---:B---3--:R-:W-:Y:S08]  /*72f0*/  HMMA.16816.F32.BF16 R188, R4.reuse, R28, R188 ;  /* 0x0000001c04bc723c */ /* 0x048ff000000418bc */
[----:B------:R-:W-:Y:S01]  /*7300*/  HMMA.16816.F32.BF16 R184, R4, R30, R184 ;  /* 0x0000001e04b8723c */ /* 0x000fe200000418b8 */
[----:B------:R-:W-:-:S02]  /*7310*/  IMAD.SHL.U32 R6, R223, 0x2, RZ ;  /* 0x00000002df067824 */ /* 0x000fc400078e00ff */
[----:B------:R-:W-:-:S03]  /*7320*/  IMAD.WIDE.U32 R4, R0, -0x326172a9, RZ ;  /* 0xcd9e8d5700047825 */ /* 0x000fc600078e00ff */
[----:B------:R-:W-:Y:S01]  /*7330*/  LOP3.LUT R6, R6, 0x6, RZ, 0xc0, !PT ;  /* 0x0000000606067812 */ /* 0x000fe200078ec0ff */
[----:B-----5:R-:W-:-:S03]  /*7340*/  IMAD R244, R244, 0x8, R246 ;  /* 0x00000008f4f47824 */ /* 0x020fc600078e02f6 */
[----:B------:R-:W-:Y:S01]  /*7350*/  LEA R0, R3, R6, 0x5 ;  /* 0x0000000603007211 */ /* 0x000fe200078e28ff */
[----:B------:R-:W-:Y:S02]  /*7360*/  VIADD R244, R244, 0x4 ;  /* 0x00000004f4f47836 */ /* 0x000fe40000000000 */
[----:B-1----:R-:W-:Y:S02]  /*7370*/  IMAD R138, R138, 0x8, R241 ;  /* 0x000000088a8a7824 */ /* 0x002fe400078e02f1 */
[C---:B------:R-:W-:Y:S02]  /*7380*/  VIADD R13, R0.reuse, 0xffffffc0 ;  /* 0xffffffc0000d7836 */ /* 0x040fe40000000000 */
[----:B------:R-:W-:Y:S01]  /*7390*/  VIADD R7, R0, 0xffffffd8 ;  /* 0xffffffd800077836 */ /* 0x000fe20000000000 */
[----:B----4-:R-:W-:Y:S01]  /*73a0*/  HMMA.16816.F32.BF16 R172, R16, R30, R20 ;  /* 0x0000001e10ac723c */ /* 0x010fe20000041814 */
[----:B------:R-:W-:Y:S01]  /*73b0*/  IMAD.MOV.U32 R215, RZ, RZ, R139 ;  /* 0x000000ffffd77224 */ /* 0x000fe200078e008b */
[----:B------:R-:W-:Y:S01]  /*73c0*/  I2FP.F32.U32 R21, R13 ;  /* 0x0000000d00157245 */ /* 0x000fe20000201000 */
[----:B------:R-:W-:-:S02]  /*73d0*/  IMAD.MOV.U32 R213, RZ, RZ, R225 ;  /* 0x000000ffffd57224 */ /* 0x000fc400078e00e1 */
[----:B------:R-:W-:-:S03]  /*73e0*/  IMAD.WIDE.U32 R138, R138, -0x326172a9, RZ ;  /* 0xcd9e8d578a8a7825 */ /* 0x000fc600078e00ff */
[----:B------:R-:W-:Y:S01]  /*73f0*/  HMMA.16816.F32.BF16 R196, R16, R24, R32 ;  /* 0x0000001810c4723c */ /* 0x000fe20000041820 */
[----:B------:R-:W-:-:S04]  /*7400*/  IMAD.WIDE.U32 R244, R244, -0x326172a9, RZ ;  /* 0xcd9e8d57f4f47825 */ /* 0x000fc800078e00ff */
[----:B------:R-:W-:-:S03]  /*7410*/  VIADD R6, R0, 0xffffffc1 ;  /* 0xffffffc100067836 */ /* 0x000fc60000000000 */
[----:B------:R-:W-:Y:S01]  /*7420*/  HMMA.16816.F32.BF16 R176, R16, R26, R176 ;  /* 0x0000001a10b0723c */ /* 0x000fe200000418b0 */
[----:B------:R-:W-:Y:S01]  /*7430*/  FFMA.FTZ R14, R21, UR5, R200 ;  /* 0x00000005150e7c23 */ /* 0x000fe200080100c8 */
[----:B------:R-:W-:-:S06]  /*7440*/  LOP3.LUT R139, R222, R138, R5, 0x96, !PT ;  /* 0x0000008ade8b7212 */ /* 0x000fcc00078e9605 */
[----:B------:R-:W-:Y:S01]  /*7450*/  HMMA.16816.F32.BF16 R180, R16, R28, R180 ;  /* 0x0000001c10b4723c */ /* 0x000fe200000418b4 */
[----:B------:R-:W-:Y:S02]  /*7460*/  I2FP.F32.U32 R18, R7 ;  /* 0x0000000700127245 */ /* 0x000fe40000201000 */
[----:B------:R-:W-:Y:S01]  /*7470*/  LOP3.LUT R204, R222, R244, R5, 0x96, !PT ;  /* 0x000000f4decc7212 */ /* 0x000fe200078e9605 */
[----:B------:R-:W-:Y:S01]  /*7480*/  VIADD R5, R0, 0xffffffc8 ;  /* 0xffffffc800057836 */ /* 0x000fe20000000000 */
[-C--:B------:R-:W-:Y:S01]  /*7490*/  LOP3.LUT R205, R218, R4.reuse, R213, 0x96, !PT ;  /* 0x00000004dacd7212 */ /* 0x080fe200078e96d5 */
[----:B------:R-:W-:Y:S01]  /*74a0*/  FFMA.FTZ R15, R18, UR5, R184 ;  /* 0x00000005120f7c23 */ /* 0x000fe200080100b8 */
[----:B------:R-:W-:Y:S01]  /*74b0*/  LOP3.LUT R206, R218, R4, R215, 0x96, !PT ;  /* 0x00000004dace7212 */ /* 0x000fe200078e96d7 */
[----:B------:R-:W-:Y:S01]  /*74c0*/  VIADD R4, R0, 0xffffffc9 ;  /* 0xffffffc900047836 */ /* 0x000fe20000000000 */
[----:B------:R-:W-:Y:S02]  /*74d0*/  ISETP.GE.AND P1, PT, R13, R10, PT ;  /* 0x0000000a0d00720c */ /* 0x000fe40003f26270 */
[----:B------:R-:W-:-:S02]  /*74e0*/  I2FP.F32.U32 R17, R6 ;  /* 0x0000000600117245 */ /* 0x000fc40000201000 */
[-C--:B------:R-:W-:Y:S02]  /*74f0*/  ISETP.GE.AND P4, PT, R7, R10.reuse, PT ;  /* 0x0000000a0700720c */ /* 0x080fe40003f86270 */
[----:B------:R-:W-:Y:S01]  /*7500*/  FSEL R32, R14, -INF , !P1 ;  /* 0xff8000000e207808 */ /* 0x000fe20004800000 */
[----:B------:R-:W-:Y:S01]  /*7510*/  FFMA.FTZ R14, R17, UR5, R201 ;  /* 0x00000005110e7c23 */ /* 0x000fe200080100c9 */
[----:B------:R-:W-:Y:S01]  /*7520*/  FSEL R246, R15, -INF , !P4 ;  /* 0xff8000000ff67808 */ /* 0x000fe20006000000 */
[----:B------:R-:W-:Y:S01]  /*7530*/  VIADD R3, R0, 0xffffffd0 ;  /* 0xffffffd000037836 */ /* 0x000fe20000000000 */
[----:B------:R-:W-:Y:S01]  /*7540*/  ISETP.GE.AND P1, PT, R6, R10, PT ;  /* 0x0000000a0600720c */ /* 0x000fe20003f26270 */
[----:B------:R-:W-:Y:S01]  /*7550*/  VIADD R8, R0, 0xffffffd1 ;  /* 0xffffffd100087836 */ /* 0x000fe20000000000 */
[----:B------:R-:W-:Y:S02]  /*7560*/  I2FP.F32.U32 R16, R5 ;  /* 0x0000000500107245 */ /* 0x000fe40000201000 */
[----:B------:R-:W-:-:S02]  /*7570*/  I2FP.F32.U32 R15, R4 ;  /* 0x00000004000f7245 */ /* 0x000fc40000201000 */
[----:B------:R-:W-:Y:S01]  /*7580*/  FSEL R33, R14, -INF , !P1 ;  /* 0xff8000000e217808 */ /* 0x000fe20004800000 */
[----:B------:R-:W-:Y:S01]  /*7590*/  FFMA.FTZ R22, R16, UR5, R192 ;  /* 0x0000000510167c23 */ /* 0x000fe200080100c0 */
[----:B------:R-:W-:Y:S01]  /*75a0*/  I2FP.F32.U32 R14, R3 ;  /* 0x00000003000e7245 */ /* 0x000fe20000201000 */
[----:B------:R-:W-:Y:S01]  /*75b0*/  FFMA.FTZ R19, R15, UR5, R193 ;  /* 0x000000050f137c23 */ /* 0x000fe200080100c1 */
[----:B------:R-:W-:Y:S01]  /*75c0*/  VIADD R0, R0, 0xffffffd9 ;  /* 0xffffffd900007836 */ /* 0x000fe20000000000 */
[----:B------:R-:W-:Y:S01]  /*75d0*/  BAR.SYNC.DEFER_BLOCKING 0x0 ;  /* 0x0000000000007b1d */ /* 0x000fe20000010000 */
[-C--:B------:R-:W-:Y:S02]  /*75e0*/  ISETP.GE.AND P4, PT, R5, R10.reuse, PT ;  /* 0x0000000a0500720c */ /* 0x080fe40003f86270 */
[----:B------:R-:W-:Y:S02]  /*75f0*/  ISETP.GE.AND P1, PT, R4, R10, PT ;  /* 0x0000000a0400720c */ /* 0x000fe40003f26270 */
[----:B------:R-:W-:Y:S01]  /*7600*/  I2FP.F32.U32 R20, R8 ;  /* 0x0000000800147245 */ /* 0x000fe20000201000 */
[----:B------:R-:W-:Y:S01]  /*7610*/  UISETP.GE.U32.AND UP0, UPT, UR20, 0x3, UPT ;  /* 0x000000031400788c */ /* 0x000fe2000bf06070 */
[----:B------:R-:W-:Y:S01]  /*7620*/  FSEL R34, R22, -INF , !P4 ;  /* 0xff80000016227808 */ /* 0x000fe20006000000 */
[----:B------:R-:W-:Y:S01]  /*7630*/  FFMA.FTZ R23, R14, UR5, R188 ;  /* 0x000000050e177c23 */ /* 0x000fe200080100bc */
[----:B------:R-:W-:Y:S01]  /*7640*/  FSEL R35, R19, -INF , !P1 ;  /* 0xff80000013237808 */ /* 0x000fe20004800000 */
[----:B------:R-:W-:Y:S01]  /*7650*/  FFMA.FTZ R22, R20, UR5, R189 ;  /* 0x0000000514167c23 */ /* 0x000fe200080100bd */
[----:B------:R-:W-:-:S02]  /*7660*/  ISETP.GE.AND P4, PT, R3, R10, PT ;  /* 0x0000000a0300720c */ /* 0x000fc40003f86270 */
[----:B------:R-:W-:Y:S02]  /*7670*/  I2FP.F32.U32 R19, R0 ;  /* 0x0000000000137245 */ /* 0x000fe40000201000 */
[-C--:B------:R-:W-:Y:S02]  /*7680*/  ISETP.GE.AND P1, PT, R8, R10.reuse, PT ;  /* 0x0000000a0800720c */ /* 0x080fe40003f26270 */
[----:B------:R-:W-:Y:S01]  /*7690*/  FSEL R243, R23, -INF , !P4 ;  /* 0xff80000017f37808 */ /* 0x000fe20006000000 */
[----:B------:R-:W-:Y:S01]  /*76a0*/  FFMA.FTZ R23, R19, UR5, R185 ;  /* 0x0000000513177c23 */ /* 0x000fe200080100b9 */
[----:B------:R-:W-:Y:S02]  /*76b0*/  FSEL R245, R22, -INF , !P1 ;  /* 0xff80000016f57808 */ /* 0x000fe40004800000 */
[----:B------:R-:W-:Y:S02]  /*76c0*/  ISETP.GE.AND P1, PT, R0, R10, PT ;  /* 0x0000000a0000720c */ /* 0x000fe40003f26270 */
[----:B------:R-:W-:-:S02]  /*76d0*/  FMNMX3.FTZ R22, R137, R32, R33, !PT ;  /* 0x0000002089167276 */ /* 0x000fc40007810021 */
[----:B------:R-:W-:Y:S02]  /*76e0*/  MOV R212, R224 ;  /* 0x000000e000d47202 */ /* 0x000fe40000000f00 */
[C---:B------:R-:W-:Y:S02]  /*76f0*/  ISETP.GE.AND P5, PT, R13.reuse, R9, PT ;  /* 0x000000090d00720c */ /* 0x040fe40003fa6270 */
[----:B------:R-:W-:Y:S02]  /*7700*/  ISETP.GE.AND P4, PT, R13, R11, PT ;  /* 0x0000000b0d00720c */ /* 0x000fe40003f86270 */
[----:B------:R-:W-:Y:S02]  /*7710*/  FSEL R244, R23, -INF , !P1 ;  /* 0xff80000017f47808 */ /* 0x000fe40004800000 */
[----:B------:R-:W-:Y:S01]  /*7720*/  FMNMX3.FTZ R132, R22, R34, R35, !PT ;  /* 0x0000002216847276 */ /* 0x000fe20007810023 */
[----:B------:R-:W-:Y:S08]  /*7730*/  BRA.U !UP0, `(.L_x_1268) ;  /* 0x0000000108d47547 */ /* 0x000ff0000b800000 */
[----:B------:R-:W-:-:S04]  /*7740*/  IMAD.U32 R22, RZ, RZ, UR20 ;  /* 0x00000014ff167e24 */ /* 0x000fc8000f8e00ff */
[----:B------:R-:W-:-:S04]  /*7750*/  @!P3 VIADD R22, R22, 0xfffffffd ;  /* 0xfffffffd1616b836 */ /* 0x000fc80000000000 */
[C---:B------:R-:W-:Y:S02]  /*7760*/  @!P3 IMAD R24, R22.reuse, UR7, RZ ;  /* 0x000000071618bc24 */ /* 0x040fe4000f8e02ff */
[----:B------:R-:W-:-:S05]  /*7770*/  @!P3 IMAD.WIDE.U32 R22, R22, UR14, RZ ;  /* 0x0000000e1616bc25 */ /* 0x000fca000f8e00ff */
[----:B------:R-:W-:Y:S02]  /*7780*/  @!P3 IADD3 R23, PT, PT, R23, R24, RZ ;  /* 0x000000181717b210 */ /* 0x000fe40007ffe0ff */
[----:B------:R-:W-:-:S04]  /*7790*/  @!P3 LEA R30, P1, R22, R230, 0x1 ;  /* 0x000000e6161eb211 */ /* 0x000fc800078208ff */
[----:B------:R-:W-:Y:S01]  /*77a0*/  @!P3 LEA.HI.X R31, R22, R229, R23, 0x1, P1 ;  /* 0x000000e5161fb211 */ /* 0x000fe200008f0c17 */
[----:B------:R-:W-:-:S04]  /*77b0*/  IMAD.U32 R22, RZ, RZ, UR20 ;  /* 0x00000014ff167e24 */ /* 0x000fc8000f8e00ff */
[----:B------:R-:W-:Y:S01]  /*77c0*/  @!PT LDS RZ, [RZ] ;  /* 0x00000000fffff984 */ /* 0x000fe20000000800 */
[----:B------:R-:W-:Y:S01]  /*77d0*/  @!PT LDS RZ, [RZ] ;  /* 0x00000000fffff984 */ /* 0x000fe20000000800 */
[----:B------:R-:W-:Y:S01]  /*77e0*/  @!PT LDS RZ, [RZ] ;  /* 0x00000000fffff984 */ /* 0x000fe20000000800 */
[----:B------:R1:W-:Y:S01]  /*77f0*/  @!P3 LDGSTS.E.BYPASS.LTC128B.128 [R227+0x8000], desc[UR22][R30.64] ;  /* 0x080000001ee3bfae */ /* 0x0003e2000b981a16 */
[----:B------:R-:W-:-:S03]  /*7800*/  @!P2 IADD3 R22, PT, PT, R22, -0x3, RZ ;  /* 0xfffffffd1616a810 */ /* 0x000fc60007ffe0ff */
[----:B------:R1:W-:Y:S02]  /*7810*/  @P3 STS.128 [R227+0x8000], RZ ;  /* 0x008000ffe3003388 */ /* 0x0003e40000000c00 */
[C---:B------:R-:W-:Y:S02]  /*7820*/  @!P2 IMAD R24, R22.reuse, UR7, RZ ;  /* 0x000000071618ac24 */ /* 0x040fe4000f8e02ff */
[----:B------:R-:W-:-:S04]  /*7830*/  @!P2 IMAD.WIDE.U32 R22, R22, UR14, RZ ;  /* 0x0000000e1616ac25 */ /* 0x000fc8000f8e00ff */
[----:B------:R-:W-:Y:S01]  /*7840*/  @!P2 IMAD.IADD R23, R23, 0x1, R24 ;  /* 0x000000011717a824 */ /* 0x000fe200078e0218 */
[----:B------:R-:W-:-:S04]  /*7850*/  @!P2 LEA R28, P1, R22, R230, 0x1 ;  /* 0x000000e6161ca211 */ /* 0x000fc800078208ff */
[----:B------:R-:W-:Y:S01]  /*7860*/  @!P2 LEA.HI.X R29, R22, R229, R23, 0x1, P1 ;  /* 0x000000e5161da211 */ /* 0x000fe200008f0c17 */
[----:B------:R-:W-:Y:S01]  /*7870*/  IMAD.U32 R23, RZ, RZ, UR16 ;  /* 0x00000010ff177e24 */ /* 0x000fe2000f8e00ff */
[----:B------:R-:W-:-:S03]  /*7880*/  MOV R22, UR20 ;  /* 0x0000001400167c02 */ /* 0x000fc60008000f00 */
[----:B------:R-:W-:Y:S01]  /*7890*/  @!PT LDS RZ, [RZ] ;  /* 0x00000000fffff984 */ /* 0x000fe20000000800 */
[----:B------:R-:W-:Y:S01]  /*78a0*/  @!PT LDS RZ, [RZ] ;  /* 0x00000000fffff984 */ /* 0x000fe20000000800 */
[----:B------:R-:W-:Y:S01]  /*78b0*/  @!PT LDS RZ, [RZ] ;  /* 0x00000000fffff984 */ /* 0x000fe20000000800 */
[----:B------:R1:W-:Y:S02]  /*78c0*/  @!P2 LDGSTS.E.BYPASS.LTC128B.128 [R227+0x9000], desc[UR22][R28.64+0x80] ;  /* 0x090000801ce3afae */ /* 0x0003e4000b981a16 */
[----:B------:R-:W-:Y:S01]  /*78d0*/  @!P3 VIADD R24, R22, 0xfffffffd ;  /* 0xfffffffd1618b836 */ /* 0x000fe20000000000 */
[----:B------:R-:W-:Y:S01]  /*78e0*/  MOV R22, UR29 ;  /* 0x0000001d00167c02 */ /* 0x000fe20008000f00 */
[----:B------:R1:W-:Y:S04]  /*78f0*/  @P2 STS.128 [R227+0x9000], RZ ;  /* 0x009000ffe3002388 */ /* 0x0003e80000000c00 */
[----:B------:R-:W-:-:S04]  /*7900*/  @!P3 IMAD.WIDE.U32 R22, R24, UR14, R22 ;  /* 0x0000000e1816bc25 */ /* 0x000fc8000f8e0016 */
[----:B------:R-:W-:Y:S01]  /*7910*/  @!P3 IMAD R24, R24, UR7, RZ ;  /* 0x000000071818bc24 */ /* 0x000fe2000f8e02ff */
[----:B------:R-:W-:-:S04]  /*7920*/  @!P3 LEA R26, P1, R22, R230, 0x1 ;  /* 0x000000e6161ab211 */ /* 0x000fc800078208ff */
[----:B------:R-:W-:-:S04]  /*7930*/  @!P3 IADD3 R23, PT, PT, R24, R23, RZ ;  /* 0x000000171817b210 */ /* 0x000fc80007ffe0ff */
[----:B------:R-:W-:Y:S01]  /*7940*/  @!P3 LEA.HI.X R27, R22, R229, R23, 0x1, P1 ;  /* 0x000000e5161bb211 */ /* 0x000fe200008f0c17 */
[----:B------:R-:W-:Y:S01]  /*7950*/  IMAD.U32 R22, RZ, RZ, UR20 ;  /* 0x00000014ff167e24 */ /* 0x000fe2000f8e00ff */
[----:B------:R-:W-:-:S03]  /*7960*/  MOV R23, UR16 ;  /* 0x0000001000177c02 */ /* 0x000fc60008000f00 */
[----:B------:R-:W-:Y:S01]  /*7970*/  @!PT LDS RZ, [RZ] ;  /* 0x00000000fffff984 */ /* 0x000fe20000000800 */
[----:B------:R-:W-:Y:S01]  /*7980*/  @!PT LDS RZ, [RZ] ;  /* 0x00000000fffff984 */ /* 0x000fe20000000800 */
[----:B------:R-:W-:Y:S01]  /*7990*/  @!PT LDS RZ, [RZ] ;  /* 0x00000000fffff984 */ /* 0x000fe20000000800 */
[----:B------:R1:W-:Y:S01]  /*79a0*/  @!P3 LDGSTS.E.BYPASS.LTC128B.128 [R227+0x8800], desc[UR22][R26.64] ;  /* 0x088000001ae3bfae */ /* 0x0003e2000b981a16 */
[----:B------:R-:W-:Y:S01]  /*79b0*/  @!P2 IADD3 R24, PT, PT, R22, -0x3, RZ ;  /* 0xfffffffd1618a810 */ /* 0x000fe20007ffe0ff */
[----:B------:R-:W-:Y:S02]  /*79c0*/  IMAD.U32 R22, RZ, RZ, UR29 ;  /* 0x0000001dff167e24 */ /* 0x000fe4000f8e00ff */
[----:B------:R1:W-:Y:S02]  /*79d0*/  @P3 STS.128 [R227+0x8800], RZ ;  /* 0x008800ffe3003388 */ /* 0x0003e40000000c00 */
[----:B------:R-:W-:-:S04]  /*79e0*/  @!P2 IMAD.WIDE.U32 R22, R24, UR14, R22 ;  /* 0x0000000e1816ac25 */ /* 0x000fc8000f8e0016 */
[----:B------:R-:W-:-:S05]  /*79f0*/  @!P2 IMAD R24, R24, UR7, RZ ;  /* 0x000000071818ac24 */ /* 0x000fca000f8e02ff */
[----:B------:R-:W-:Y:S02]  /*7a00*/  @!P2 IADD3 R23, PT, PT, R24, R23, RZ ;  /* 0x000000171817a210 */ /* 0x000fe40007ffe0ff */
        /* <DEDUP_REMOVED lines=8> */
.L_x_1268:
[----:B------:R-:W-:Y:S01]  /*7a90*/  FFMA.FTZ R22, R21, UR5, R202 ;  /* 0x0000000515167c23 */ /* 0x000fe200080100ca */
[----:B-1----:R-:W-:Y:S01]  /*7aa0*/  FFMA.FTZ R27, R17, UR5, R203 ;  /* 0x00000005111b7c23 */ /* 0x002fe200080100cb */
[----:B------:R-:W2:Y:S01]  /*7ab0*/  LDL.64 R188, [R1+0x18] ;  /* 0x0000180001bc7983 */ /* 0x000ea20000100a00 */
[----:B------:R-:W-:Y:S01]  /*7ac0*/  ISETP.GE.AND P1, PT, R13, R12, PT ;  /* 0x0000000c0d00720c */ /* 0x000fe20003f26270 */
[C---:B------:R-:W-:Y:S01]  /*7ad0*/  FFMA.FTZ R23, R21.reuse, UR5, R196 ;  /* 0x0000000515177c23 */ /* 0x040fe200080100c4 */
[----:B------:R-:W-:Y:S01]  /*7ae0*/  FMNMX3.FTZ R13, R132, R243, R245, !PT ;  /* 0x000000f3840d7276 */ /* 0x000fe200078100f5 */
[----:B------:R-:W3:Y:S01]  /*7af0*/  LDL.64 R202, [R1+0x10] ;  /* 0x0000100001ca7983 */ /* 0x000ee20000100a00 */
[----:B------:R-:W-:Y:S01]  /*7b00*/  FFMA.FTZ R26, R18, UR5, R186 ;  /* 0x00000005121a7c23 */ /* 0x000fe200080100ba */
[----:B------:R-:W-:Y:S01]  /*7b10*/  FFMA.FTZ R138, R21, UR5, R198 ;  /* 0x00000005158a7c23 */ /* 0x000fe200080100c6 */
[----:B------:R-:W-:Y:S01]  /*7b20*/  FMNMX3.FTZ R13, R13, R246, R244, !PT ;  /* 0x000000f60d0d7276 */ /* 0x000fe200078100f4 */
[----:B------:R-:W-:Y:S01]  /*7b30*/  FFMA.FTZ R28, R16, UR5, R194 ;  /* 0x00000005101c7c23 */ /* 0x000fe200080100c2 */
[----:B------:R-:W-:Y:S01]  /*7b40*/  FSEL R24, R22, -INF , !P5 ;  /* 0xff80000016187808 */ /* 0x000fe20006800000 */
[----:B------:R-:W-:Y:S01]  /*7b50*/  FFMA.FTZ R30, R15, UR5, R195 ;  /* 0x000000050f1e7c23 */ /* 0x000fe200080100c3 */
[----:B------:R-:W-:Y:S01]  /*7b60*/  ISETP.GE.AND P5, PT, R7, R9, PT ;  /* 0x000000090700720c */ /* 0x000fe20003fa6270 */
[----:B------:R-:W1:Y:S01]  /*7b70*/  SHFL.BFLY PT, R31, R13, 0x2, 0x1f ;  /* 0x0c401f000d1f7f89 */ /* 0x000e6200000e0000 */
[----:B------:R-:W-:Y:S01]  /*7b80*/  FSEL R25, R23, -INF , !P4 ;  /* 0xff80000017197808 */ /* 0x000fe20006000000 */
[----:B------:R-:W-:Y:S01]  /*7b90*/  FFMA.FTZ R21, R18, UR5, R172 ;  /* 0x0000000512157c23 */ /* 0x000fe200080100ac */
[----:B------:R-:W-:Y:S01]  /*7ba0*/  FSEL R210, R26, -INF , !P5 ;  /* 0xff8000001ad27808 */ /* 0x000fe20006800000 */
[----:B------:R-:W-:Y:S01]  /*7bb0*/  FFMA.FTZ R29, R19, UR5, R187 ;  /* 0x00000005131d7c23 */ /* 0x000fe200080100bb */
[----:B------:R-:W-:Y:S01]  /*7bc0*/  ISETP.GE.AND P4, PT, R7, R11, PT ;  /* 0x0000000b0700720c */ /* 0x000fe20003f86270 */
[----:B------:R-:W4:Y:S01]  /*7bd0*/  LDCU UR4, c[0x0][0x45c] ;  /* 0x00008b80ff0477ac */ /* 0x000f220008000800 */
[----:B------:R-:W-:-:S02]  /*7be0*/  ISETP.GE.AND P5, PT, R6, R9, PT ;  /* 0x000000090600720c */ /* 0x000fc40003fa6270 */
[----:B------:R-:W-:Y:S02]  /*7bf0*/  FSEL R184, R21, -INF , !P4 ;  /* 0xff80000015b87808 */ /* 0x000fe40006000000 */
[----:B------:R-:W-:Y:S02]  /*7c00*/  FSEL R26, R27, -INF , !P5 ;  /* 0xff8000001b1a7808 */ /* 0x000fe40006800000 */
[-C--:B------:R-:W-:Y:S02]  /*7c10*/  ISETP.GE.AND P4, PT, R5, R9.reuse, PT ;  /* 0x000000090500720c */ /* 0x080fe40003f86270 */
[----:B------:R-:W-:Y:S01]  /*7c20*/  ISETP.GE.AND P5, PT, R4, R9, PT ;  /* 0x000000090400720c */ /* 0x000fe20003fa6270 */
[----:B------:R-:W-:Y:S01]  /*7c30*/  FFMA.FTZ R23, R14, UR5, R190 ;  /* 0x000000050e177c23 */ /* 0x000fe200080100be */
[----:B------:R-:W-:Y:S01]  /*7c40*/  FFMA.FTZ R22, R20, UR5, R191 ;  /* 0x0000000514167c23 */ /* 0x000fe200080100bf */
[----:B------:R-:W-:Y:S02]  /*7c50*/  FSEL R28, R28, -INF , !P4 ;  /* 0xff8000001c1c7808 */ /* 0x000fe40006000000 */
[----:B------:R-:W-:-:S02]  /*7c60*/  FSEL R27, R30, -INF , !P5 ;  /* 0xff8000001e1b7808 */ /* 0x000fc40006800000 */
[-C--:B------:R-:W-:Y:S02]  /*7c70*/  ISETP.GE.AND P4, PT, R3, R9.reuse, PT ;  /* 0x000000090300720c */ /* 0x080fe40003f86270 */
[-C--:B------:R-:W-:Y:S02]  /*7c80*/  ISETP.GE.AND P5, PT, R8, R9.reuse, PT ;  /* 0x000000090800720c */ /* 0x080fe40003fa6270 */
[----:B------:R-:W-:Y:S02]  /*7c90*/  FMNMX3.FTZ R21, R136, R24, R26, !PT ;  /* 0x0000001888157276 */ /* 0x000fe4000781001a */
[----:B------:R-:W-:Y:S02]  /*7ca0*/  FSEL R211, R23, -INF , !P4 ;  /* 0xff80000017d37808 */ /* 0x000fe40006000000 */
[----:B------:R-:W-:Y:S02]  /*7cb0*/  FSEL R241, R22, -INF , !P5 ;  /* 0xff80000016f17808 */ /* 0x000fe40006800000 */
[----:B------:R-:W-:-:S02]  /*7cc0*/  ISETP.GE.AND P4, PT, R0, R9, PT ;  /* 0x000000090000720c */ /* 0x000fc40003f86270 */
[----:B------:R-:W-:Y:S02]  /*7cd0*/  FMNMX3.FTZ R22, R21, R28, R27, !PT ;  /* 0x0000001c15167276 */ /* 0x000fe4000781001b */
[----:B-1----:R-:W-:Y:S02]  /*7ce0*/  FMNMX.FTZ R21, R13, R31, !PT ;  /* 0x0000001f0d157209 */ /* 0x002fe40007810000 */
[----:B------:R-:W-:Y:S02]  /*7cf0*/  FSEL R209, R29, -INF , !P4 ;  /* 0xff8000001dd17808 */ /* 0x000fe40006000000 */
[----:B------:R-:W-:-:S04]  /*7d00*/  FMNMX3.FTZ R13, R22, R211, R241, !PT ;  /* 0x000000d3160d7276 */ /* 0x000fc800078100f1 */
[----:B------:R-:W-:-:S05]  /*7d10*/  FMNMX3.FTZ R13, R13, R210, R209, !PT ;  /* 0x000000d20d0d7276 */ /* 0x000fca00078100d1 */
[----:B------:R-:W1:Y:S01]  /*7d20*/  SHFL.BFLY PT, R133, R13, 0x2, 0x1f ;  /* 0x0c401f000d857f89 */ /* 0x000e6200000e0000 */
[----:B------:R-:W-:Y:S01]  /*7d30*/  FFMA.FTZ R23, R17, UR5, R197 ;  /* 0x0000000511177c23 */ /* 0x000fe200080100c5 */
[-C--:B------:R-:W-:Y:S02]  /*7d40*/  ISETP.GE.AND P5, PT, R6, R11.reuse, PT ;  /* 0x0000000b0600720c */ /* 0x080fe40003fa6270 */
[----:B------:R-:W5:Y:S01]  /*7d50*/  SHFL.BFLY PT, R134, R21, 0x1, 0x1f ;  /* 0x0c201f0015867f89 */ /* 0x000f6200000e0000 */
[----:B------:R-:W-:Y:S01]  /*7d60*/  FFMA.FTZ R30, R16, UR5, R176 ;  /* 0x00000005101e7c23 */ /* 0x000fe200080100b0 */
[-C--:B------:R-:W-:Y:S01]  /*7d70*/  ISETP.GE.AND P4, PT, R5, R11.reuse, PT ;  /* 0x0000000b0500720c */ /* 0x080fe20003f86270 */
[----:B------:R-:W-:Y:S01]  /*7d80*/  FFMA.FTZ R22, R15, UR5, R177 ;  /* 0x000000050f167c23 */ /* 0x000fe200080100b1 */
[----:B------:R-:W-:Y:S01]  /*7d90*/  FSEL R31, R23, -INF , !P5 ;  /* 0xff800000171f7808 */ /* 0x000fe20006800000 */
[----:B------:R-:W-:Y:S01]  /*7da0*/  FFMA.FTZ R23, R14, UR5, R180 ;  /* 0x000000050e177c23 */ /* 0x000fe200080100b4 */
[----:B------:R-:W-:-:S02]  /*7db0*/  ISETP.GE.AND P5, PT, R4, R11, PT ;  /* 0x0000000b0400720c */ /* 0x000fc40003fa6270 */
[----:B------:R-:W-:Y:S02]  /*7dc0*/  FSEL R30, R30, -INF , !P4 ;  /* 0xff8000001e1e7808 */ /* 0x000fe40006000000 */
[-C--:B------:R-:W-:Y:S01]  /*7dd0*/  ISETP.GE.AND P4, PT, R3, R11.reuse, PT ;  /* 0x0000000b0300720c */ /* 0x080fe20003f86270 */
[----:B------:R-:W-:Y:S01]  /*7de0*/  FFMA.FTZ R132, R20, UR5, R181 ;  /* 0x0000000514847c23 */ /* 0x000fe200080100b5 */
[----:B------:R-:W-:Y:S02]  /*7df0*/  FSEL R29, R22, -INF , !P5 ;  /* 0xff800000161d7808 */ /* 0x000fe40006800000 */
[----:B------:R-:W-:Y:S02]  /*7e00*/  ISETP.GE.AND P5, PT, R8, R11, PT ;  /* 0x0000000b0800720c */ /* 0x000fe40003fa6270 */
[----:B------:R-:W-:Y:S01]  /*7e10*/  FSEL R176, R23, -INF , !P4 ;  /* 0xff80000017b07808 */ /* 0x000fe20006000000 */
[----:B------:R-:W-:Y:S01]  /*7e20*/  FFMA.FTZ R23, R19, UR5, R173 ;  /* 0x0000000513177c23 */ /* 0x000fe200080100ad */
[----:B------:R-:W-:-:S02]  /*7e30*/  FMNMX3.FTZ R22, R135, R25, R31, !PT ;  /* 0x0000001987167276 */ /* 0x000fc4000781001f */
[----:B------:R-:W-:Y:S02]  /*7e40*/  ISETP.GE.AND P4, PT, R0, R11, PT ;  /* 0x0000000b0000720c */ /* 0x000fe40003f86270 */
[----:B------:R-:W-:Y:S02]  /*7e50*/  FSEL R177, R138, -INF , !P1 ;  /* 0xff8000008ab17808 */ /* 0x000fe40004800000 */
[----:B------:R-:W-:Y:S01]  /*7e60*/  ISETP.GE.AND P1, PT, R5, R12, PT ;  /* 0x0000000c0500720c */ /* 0x000fe20003f26270 */
[----:B------:R-:W-:Y:S01]  /*7e70*/  FFMA.FTZ R16, R16, UR5, R178 ;  /* 0x0000000510107c23 */ /* 0x000fe200080100b2 */
[----:B------:R-:W-:Y:S02]  /*7e80*/  FSEL R172, R132, -INF , !P5 ;  /* 0xff80000084ac7808 */ /* 0x000fe40006800000 */
[----:B------:R-:W-:Y:S02]  /*7e90*/  FMNMX3.FTZ R22, R22, R30, R29, !PT ;  /* 0x0000001e16167276 */ /* 0x000fe4000781001d */
[----:B-1----:R-:W-:Y:S01]  /*7ea0*/  FMNMX.FTZ R5, R13, R133, !PT ;  /* 0x000000850d057209 */ /* 0x002fe20007810000 */
[----:B------:R-:W-:Y:S01]  /*7eb0*/  FFMA.FTZ R18, R18, UR5, R174 ;  /* 0x0000000512127c23 */ /* 0x000fe200080100ae */
[----:B------:R-:W-:Y:S01]  /*7ec0*/  FSEL R173, R23, -INF , !P4 ;  /* 0xff80000017ad7808 */ /* 0x000fe20006000000 */
[----:B------:R-:W-:Y:S01]  /*7ed0*/  FFMA.FTZ R17, R17, UR5, R199 ;  /* 0x0000000511117c23 */ /* 0x000fe200080100c7 */
[----:B------:R-:W-:Y:S01]  /*7ee0*/  ISETP.GE.AND P4, PT, R7, R12, PT ;  /* 0x0000000c0700720c */ /* 0x000fe20003f86270 */
[----:B------:R-:W1:Y:S01]  /*7ef0*/  SHFL.BFLY PT, R13, R5, 0x1, 0x1f ;  /* 0x0c201f00050d7f89 */ /* 0x000e6200000e0000 */
[----:B------:R-:W-:Y:S01]  /*7f00*/  FMNMX3.FTZ R22, R22, R176, R172, !PT ;  /* 0x000000b016167276 */ /* 0x000fe200078100ac */
[----:B------:R-:W-:Y:S01]  /*7f10*/  FFMA.FTZ R14, R14, UR5, R182 ;  /* 0x000000050e0e7c23 */ /* 0x000fe200080100b6 */
[----:B------:R-:W-:Y:S01]  /*7f20*/  ISETP.GE.AND P5, PT, R6, R12, PT ;  /* 0x0000000c0600720c */ /* 0x000fe20003fa6270 */
[----:B------:R-:W-:Y:S01]  /*7f30*/  FFMA.FTZ R15, R15, UR5, R179 ;  /* 0x000000050f0f7c23 */ /* 0x000fe200080100b3 */
[----:B------:R-:W-:-:S02]  /*7f40*/  FSEL R174, R16, -INF , !P1 ;  /* 0xff80000010ae7808 */ /* 0x000fc40004800000 */
[----:B------:R-:W-:Y:S02]  /*7f50*/  FSEL R193, R18, -INF , !P4 ;  /* 0xff80000012c17808 */ /* 0x000fe40006000000 */
[----:B------:R-:W-:Y:S02]  /*7f60*/  ISETP.GE.AND P1, PT, R3, R12, PT ;  /* 0x0000000c0300720c */ /* 0x000fe40003f26270 */
[----:B------:R-:W-:Y:S02]  /*7f70*/  FMNMX3.FTZ R6, R22, R184, R173, !PT ;  /* 0x000000b816067276 */ /* 0x000fe400078100ad */
[----:B-----5:R-:W-:Y:S02]  /*7f80*/  FMNMX.FTZ R225, R21, R134, !PT ;  /* 0x0000008615e17209 */ /* 0x020fe40007810000 */
[----:B------:R-:W-:Y:S02]  /*7f90*/  ISETP.GE.AND P4, PT, R4, R12, PT ;  /* 0x0000000c0400720c */ /* 0x000fe40003f86270 */
[----:B------:R-:W-:Y:S01]  /*7fa0*/  FSEL R134, R17, -INF , !P5 ;  /* 0xff80000011867808 */ /* 0x000fe20006800000 */
[----:B------:R-:W-:Y:S01]  /*7fb0*/  FFMA.FTZ R20, R20, UR5, R183 ;  /* 0x0000000514147c23 */ /* 0x000fe200080100b7 */
[----:B------:R-:W-:Y:S01]  /*7fc0*/  FSEL R252, R14, -INF , !P1 ;  /* 0xff8000000efc7808 */ /* 0x000fe20004800000 */
[----:B------:R-:W5:Y:S01]  /*7fd0*/  SHFL.BFLY PT, R7, R6, 0x2, 0x1f ;  /* 0x0c401f0006077f89 */ /* 0x000f6200000e0000 */
[----:B------:R-:W-:-:S02]  /*7fe0*/  FSEL R185, R15, -INF , !P4 ;  /* 0xff8000000fb97808 */ /* 0x000fc40006000000 */
[-C--:B------:R-:W-:Y:S02]  /*7ff0*/  ISETP.GE.AND P1, PT, R0, R12.reuse, PT ;  /* 0x0000000c0000720c */ /* 0x080fe40003f26270 */
[----:B------:R-:W-:Y:S02]  /*8000*/  ISETP.GE.AND P4, PT, R8, R12, PT ;  /* 0x0000000c0800720c */ /* 0x000fe40003f86270 */
[----:B------:R-:W-:Y:S01]  /*8010*/  FMNMX3.FTZ R0, R2, R177, R134, !PT ;  /* 0x000000b102007276 */ /* 0x000fe20007810086 */
[----:B------:R-:W-:Y:S01]  /*8020*/  FFMA.FTZ R19, R19, UR5, R175 ;  /* 0x0000000513137c23 */ /* 0x000fe200080100af */
[----:B------:R-:W-:Y:S02]  /*8030*/  FSEL R192, R20, -INF , !P4 ;  /* 0xff80000014c07808 */ /* 0x000fe40006000000 */
[----:B------:R-:W-:Y:S02]  /*8040*/  FMNMX3.FTZ R0, R0, R174, R185, !PT ;  /* 0x000000ae00007276 */ /* 0x000fe400078100b9 */
[----:B------:R-:W-:-:S02]  /*8050*/  FSEL R200, R19, -INF , !P1 ;  /* 0xff80000013c87808 */ /* 0x000fc40004800000 */
[----:B------:R-:W-:Y:S01]  /*8060*/  FMNMX3.FTZ R0, R0, R252, R192, !PT ;  /* 0x000000fc00007276 */ /* 0x000fe200078100c0 */
[----:B----4-:R-:W-:-:S03]  /*8070*/  FMUL.FTZ R22, R225, UR4 ;  /* 0x00000004e1167c20 */ /* 0x010fc60008410000 */
[----:B------:R-:W-:Y:S02]  /*8080*/  FMNMX3.FTZ R0, R0, R193, R200, !PT ;  /* 0x000000c100007276 */ /* 0x000fe400078100c8 */
[----:B------:R-:W-:Y:S02]  /*8090*/  FSETP.NEU.FTZ.AND P5, PT, R225, -INF , PT ;  /* 0xff800000e100780b */ /* 0x000fe40003fbd000 */
[----:B-1----:R-:W-:Y:S02]  /*80a0*/  FMNMX.FTZ R224, R5, R13, !PT ;  /* 0x0000000d05e07209 */ /* 0x002fe40007810000 */
[----:B------:R-:W1:Y:S01]  /*80b0*/  SHFL.BFLY PT, R13, R0, 0x2, 0x1f ;  /* 0x0c401f00000d7f89 */ /* 0x000e6200000e0000 */
[----:B------:R-:W-:Y:S01]  /*80c0*/  FSEL R22, R22, RZ, P5 ;  /* 0x000000ff16167208 */ /* 0x000fe20002800000 */
[----:B------:R-:W-:Y:S01]  /*80d0*/  IMAD.WIDE.U32 R16, R139, -0x2daee0ad, RZ ;  /* 0xd2511f538b107825 */ /* 0x000fe200078e00ff */
[----:B-----5:R-:W-:-:S03]  /*80e0*/  FMNMX.FTZ R3, R6, R7, !PT ;  /* 0x0000000706037209 */ /* 0x020fc60007810000 */
[--C-:B------:R-:W-:Y:S01]  /*80f0*/  FFMA.FTZ R32, R32, UR4, -R22.reuse ;  /* 0x0000000420207c23 */ /* 0x100fe20008010816 */
[----:B------:R-:W-:Y:S01]  /*8100*/  FFMA.FTZ R33, R33, UR4, -R22 ;  /* 0x0000000421217c23 */ /* 0x000fe20008010816 */
[----:B------:R-:W-:-:S04]  /*8110*/  IMAD.WIDE.U32 R6, R204, -0x2daee0ad, RZ ;  /* 0xd2511f53cc067825 */ /* 0x000fc800078e00ff */
[----:B------:R-:W-:Y:S01]  /*8120*/  IMAD.WIDE.U32 R4, R206, -0x2daee0ad, RZ ;  /* 0xd2511f53ce047825 */ /* 0x000fe200078e00ff */
[----:B------:R-:W-:Y:S04]  /*8130*/  MUFU.EX2 R201, R32 ;  /* 0x0000002000c97308 */ /* 0x000fe80000000800 */
[----:B------:R-:W-:-:S04]  /*8140*/  LOP3.LUT R6, R233, R6, R5, 0x96, !PT ;  /* 0x00000006e9067212 */ /* 0x000fc800078e9605 */
[----:B------:R4:W-:Y:S01]  /*8150*/  MUFU.EX2 R207, R33 ;  /* 0x0000002100cf7308 */ /* 0x0009e20000000800 */
[----:B------:R-:W-:Y:S01]  /*8160*/  FFMA.FTZ R34, R34, UR4, -R22 ;  /* 0x0000000422227c23 */ /* 0x000fe20008010816 */
[----:B------:R-:W-:-:S04]  /*8170*/  IMAD.WIDE.U32 R14, R205, -0x2daee0ad, RZ ;  /* 0xd2511f53cd0e7825 */ /* 0x000fc800078e00ff */
[----:B------:R-:W-:Y:S01]  /*8180*/  FFMA.FTZ R35, R35, UR4, -R22 ;  /* 0x0000000423237c23 */ /* 0x000fe20008010816 */
[----:B------:R-:W-:Y:S01]  /*8190*/  IMAD.WIDE.U32 R132, R6, -0x326172a9, RZ ;  /* 0xcd9e8d5706847825 */ /* 0x000fe200078e00ff */
[----:B------:R-:W-:Y:S01]  /*81a0*/  LOP3.LUT R16, R233, R16, R15, 0x96, !PT ;  /* 0x00000010e9107212 */ /* 0x000fe200078e960f */
[----:B------:R-:W-:Y:S08]  /*81b0*/  MUFU.EX2 R178, R34 ;  /* 0x0000002200b27308 */ /* 0x000ff00000000800 */
[----:B------:R5:W1:Y:S01]  /*81c0*/  MUFU.EX2 R175, R35 ;  /* 0x0000002300af7308 */ /* 0x000a620000000800 */
[----:B------:R-:W-:-:S04]  /*81d0*/  IMAD.WIDE.U32 R138, R16, -0x326172a9, RZ ;  /* 0xcd9e8d57108a7825 */ /* 0x000fc800078e00ff */
[C---:B------:R-:W-:Y:S01]  /*81e0*/  FMUL.FTZ R23, R224.reuse, UR4 ;  /* 0x00000004e0177c20 */ /* 0x040fe20008410000 */
[----:B------:R-:W-:-:S04]  /*81f0*/  FSETP.NEU.FTZ.AND P4, PT, R224, -INF , PT ;  /* 0xff800000e000780b */ /* 0x000fc80003f9d000 */
[----:B------:R-:W-:-:S05]  /*8200*/  FSEL R23, R23, RZ, P4 ;  /* 0x000000ff17177208 */ /* 0x000fca0002000000 */
[--C-:B------:R-:W-:Y:S01]  /*8210*/  FFMA.FTZ R27, R27, UR4, -R23.reuse ;  /* 0x000000041b1b7c23 */ /* 0x100fe20008010817 */
[----:B------:R-:W-:-:S03]  /*8220*/  FFMA.FTZ R28, R28, UR4, -R23 ;  /* 0x000000041c1c7c23 */ /* 0x000fc60008010817 */
[----:B------:R1:W-:Y:S01]  /*8230*/  MUFU.EX2 R183, R27 ;  /* 0x0000001b00b77308 */ /* 0x0003e20000000800 */
[----:B------:R-:W-:-:S07]  /*8240*/  FFMA.FTZ R26, R26, UR4, -R23 ;  /* 0x000000041a1a7c23 */ /* 0x000fce0008010817 */
[----:B------:R1:W1:Y:S08]  /*8250*/  MUFU.EX2 R186, R28 ;  /* 0x0000001c00ba7308 */ /* 0x0002700000000800 */
[----:B------:R1:W-:Y:S01]  /*8260*/  MUFU.EX2 R187, R26 ;  /* 0x0000001a00bb7308 */ /* 0x0003e20000000800 */
[----:B------:R-:W-:-:S07]  /*8270*/  FFMA.FTZ R24, R24, UR4, -R23 ;  /* 0x0000000418187c23 */ /* 0x000fce0008010817 */
[----:B------:R-:W1:Y:S01]  /*8280*/  MUFU.EX2 R208, R24 ;  /* 0x0000001800d07308 */ /* 0x000e620000000800 */
[C---:B---3--:R-:W-:Y:S02]  /*8290*/  LOP3.LUT R8, R231.reuse, R202, R17, 0x96, !PT ;  /* 0x000000cae7087212 */ /* 0x048fe400078e9611 */
[----:B--2---:R-:W-:-:S03]  /*82a0*/  LOP3.LUT R7, R231, R188, R7, 0x96, !PT ;  /* 0x000000bce7077212 */ /* 0x004fc600078e9607 */
[----:B----4-:R-:W-:-:S04]  /*82b0*/  IMAD.WIDE.U32 R32, R8, -0x326172a9, RZ ;  /* 0xcd9e8d5708207825 */ /* 0x010fc800078e00ff */
[----:B------:R-:W-:Y:S01]  /*82c0*/  IMAD.WIDE.U32 R20, R7, -0x326172a9, RZ ;  /* 0xcd9e8d5707147825 */ /* 0x000fe200078e00ff */
[----:B------:R-:W-:Y:S01]  /*82d0*/  LOP3.LUT R5, R232, R212, R33, 0x96, !PT ;  /* 0x000000d4e8057212 */ /* 0x000fe200078e9621 */
[----:B------:R-:W2:Y:S01]  /*82e0*/  SHFL.BFLY PT, R17, R3, 0x1, 0x1f ;  /* 0x0c201f0003117f89 */ /* 0x000ea200000e0000 */
[----:B------:R-:W-:-:S03]  /*82f0*/  LOP3.LUT R6, R235, R20, R133, 0x96, !PT ;  /* 0x00000014eb067212 */ /* 0x000fc600078e9685 */
[----:B-----5:R-:W-:Y:S01]  /*8300*/  IMAD.WIDE.U32 R34, R5, -0x2daee0ad, RZ ;  /* 0xd2511f5305227825 */ /* 0x020fe200078e00ff */
[----:B-1----:R-:W-:Y:S02]  /*8310*/  FMNMX.FTZ R5, R0, R13, !PT ;  /* 0x0000000d00057209 */ /* 0x002fe40007810000 */
[----:B------:R-:W-:Y:S01]  /*8320*/  LOP3.LUT R7, R232, R214, R21, 0x96, !PT ;  /* 0x000000d6e8077212 */ /* 0x000fe200078e9615 */
[----:B------:R-:W-:Y:S02]  /*8330*/  IMAD.WIDE.U32 R188, R6, -0x2daee0ad, RZ ;  /* 0xd2511f5306bc7825 */ /* 0x000fe400078e00ff */
[----:B------:R-:W1:Y:S02]  /*8340*/  SHFL.BFLY PT, R6, R5, 0x1, 0x1f ;  /* 0x0c201f0005067f89 */ /* 0x000e6400000e0000 */
[----:B------:R-:W-:Y:S01]  /*8350*/  IMAD.WIDE.U32 R18, R7, -0x2daee0ad, RZ ;  /* 0xd2511f5307127825 */ /* 0x000fe200078e00ff */
[----:B------:R-:W-:Y:S02]  /*8360*/  LOP3.LUT R7, R235, R32, R139, 0x96, !PT ;  /* 0x00000020eb077212 */ /* 0x000fe400078e968b */
[----:B------:R-:W-:-:S03]  /*8370*/  LOP3.LUT R14, R234, R14, R35, 0x96, !PT ;  /* 0x0000000eea0e7212 */ /* 0x000fc600078e9623 */
[----:B------:R-:W-:Y:S01]  /*8380*/  IMAD.WIDE.U32 R198, R7, -0x2daee0ad, RZ ;  /* 0xd2511f5307c67825 */ /* 0x000fe200078e00ff */
[----:B------:R-:W-:Y:S02]  /*8390*/  LOP3.LUT R8, R234, R4, R19, 0x96, !PT ;  /* 0x00000004ea087212 */ /* 0x000fe400078e9613 */
[C---:B------:R-:W-:Y:S02]  /*83a0*/  LOP3.LUT R4, R236.reuse, R18, R189, 0x96, !PT ;  /* 0x00000012ec047212 */ /* 0x040fe400078e96bd */
[----:B------:R-:W-:Y:S01]  /*83b0*/  LOP3.LUT R0, R236, R34, R199, 0x96, !PT ;  /* 0x00000022ec007212 */ /* 0x000fe200078e96c7 */
[----:B------:R-:W-:Y:S01]  /*83c0*/  IMAD.WIDE.U32 R20, R14, -0x326172a9, RZ ;  /* 0xcd9e8d570e147825 */ /* 0x000fe200078e00ff */
[----:B--2---:R-:W-:Y:S01]  /*83d0*/  FMNMX.FTZ R222, R3, R17, !PT ;  /* 0x0000001103de7209 */ /* 0x004fe20007810000 */
[----:B------:R-:W2:Y:S02]  /*83e0*/  LDSM.16.MT88.4 R32, [R216+0xa000] ;  /* 0x00a00000d820783b */ /* 0x000ea40000004200 */
[----:B------:R-:W-:-:S04]  /*83f0*/  IMAD.WIDE.U32 R18, R8, -0x326172a9, RZ ;  /* 0xcd9e8d5708127825 */ /* 0x000fc800078e00ff */
[----:B------:R-:W-:-:S04]  /*8400*/  IMAD.WIDE.U32 R14, R4, -0x326172a9, RZ ;  /* 0xcd9e8d57040e7825 */ /* 0x000fc800078e00ff */
[----:B------:R-:W-:Y:S01]  /*8410*/  IMAD.WIDE.U32 R16, R0, -0x326172a9, RZ ;  /* 0xcd9e8d5700107825 */ /* 0x000fe200078e00ff */
[----:B------:R-:W-:Y:S02]  /*8420*/  LOP3.LUT R0, R237, R18, R15, 0x96, !PT ;  /* 0x00000012ed007212 */ /* 0x000fe400078e960f */
[----:B-1----:R-:W-:Y:S02]  /*8430*/  FMNMX.FTZ R218, R5, R6, !PT ;  /* 0x0000000605da7209 */ /* 0x002fe40007810000 */
[C---:B------:R-:W-:Y:S02]  /*8440*/  PRMT R7, R16.reuse, 0x7773, RZ ;  /* 0x0000777310077816 */ /* 0x040fe400000000ff */
[----:B------:R-:W-:Y:S01]  /*8450*/  PRMT R18, R16, 0x7772, RZ ;  /* 0x0000777210127816 */ /* 0x000fe200000000ff */
[----:B------:R-:W-:Y:S01]  /*8460*/  FMUL.FTZ R13, R218, UR4 ;  /* 0x00000004da0d7c20 */ /* 0x000fe20008410000 */
[----:B------:R-:W-:Y:S02]  /*8470*/  MOV R236, R175 ;  /* 0x000000af00ec7202 */ /* 0x000fe40000000f00 */
[----:B------:R-:W-:Y:S01]  /*8480*/  PRMT R18, R18, 0x5410, R7 ;  /* 0x0000541012127816 */ /* 0x000fe20000000007 */
[----:B------:R-:W-:Y:S01]  /*8490*/  FMUL.FTZ R3, R222, UR4 ;  /* 0x00000004de037c20 */ /* 0x000fe20008410000 */
[----:B------:R-:W-:-:S02]  /*84a0*/  LOP3.LUT R4, R237, R20, R17, 0x96, !PT ;  /* 0x00000014ed047212 */ /* 0x000fc400078e9611 */
[----:B------:R-:W-:Y:S02]  /*84b0*/  FSEL R7, R225, RZ, P5 ;  /* 0x000000ffe1077208 */ /* 0x000fe40002800000 */
[----:B------:R-:W-:Y:S02]  /*84c0*/  LOP3.LUT R175, R228, R132, R19, 0x96, !PT ;  /* 0x00000084e4af7212 */ /* 0x000fe400078e9613 */
[----:B------:R-:W-:Y:S01]  /*84d0*/  MOV R17, R16 ;  /* 0x0000001000117202 */ /* 0x000fe20000000f00 */
[----:B------:R-:W1:Y:S01]  /*84e0*/  LDC R19, c[0x0][0x4f8] ;  /* 0x00013e00ff137b82 */ /* 0x000e620000000800 */
[----:B------:R-:W-:Y:S02]  /*84f0*/  MOV R5, R14 ;  /* 0x0000000e00057202 */ /* 0x000fe40000000f00 */
[----:B------:R-:W-:Y:S02]  /*8500*/  FSETP.NEU.FTZ.AND P5, PT, R218, -INF , PT ;  /* 0xff800000da00780b */ /* 0x000fe40003fbd000 */
[----:B------:R-:W-:-:S02]  /*8510*/  FSETP.NEU.FTZ.AND P1, PT, R222, -INF , PT ;  /* 0xff800000de00780b */ /* 0x000fc40003f3d000 */
[----:B------:R-:W-:Y:S02]  /*8520*/  PRMT R15, R16, 0x7771, RZ ;  /* 0x00007771100f7816 */ /* 0x000fe400000000ff */
[C---:B------:R-:W-:Y:S02]  /*8530*/  PRMT R27, R14.reuse, 0x7771, RZ ;  /* 0x000077710e1b7816 */ /* 0x040fe400000000ff */
[C---:B------:R-:W-:Y:S02]  /*8540*/  PRMT R8, R14.reuse, 0x7773, RZ ;  /* 0x000077730e087816 */ /* 0x040fe400000000ff */
[----:B------:R-:W-:Y:S02]  /*8550*/  PRMT R6, R14, 0x7772, RZ ;  /* 0x000077720e067816 */ /* 0x000fe400000000ff */
[----:B------:R-:W-:Y:S02]  /*8560*/  LOP3.LUT R17, R17, 0xff, RZ, 0xc0, !PT ;  /* 0x000000ff11117812 */ /* 0x000fe400078ec0ff */
[----:B------:R-:W-:-:S02]  /*8570*/  LOP3.LUT R5, R5, 0xff, RZ, 0xc0, !PT ;  /* 0x000000ff05057812 */ /* 0x000fc400078ec0ff */
[----:B------:R-:W-:Y:S02]  /*8580*/  FSEL R13, R13, RZ, P5 ;  /* 0x000000ff0d0d7208 */ /* 0x000fe40002800000 */
[----:B------:R-:W-:Y:S02]  /*8590*/  FSEL R3, R3, RZ, P1 ;  /* 0x000000ff03037208 */ /* 0x000fe40000800000 */
[----:B------:R-:W-:Y:S02]  /*85a0*/  PRMT R28, R6, 0x5410, R8 ;  /* 0x00005410061c7816 */ /* 0x000fe40000000008 */
[----:B------:R-:W-:Y:S02]  /*85b0*/  PRMT R17, R17, 0x5410, R15 ;  /* 0x0000541011117816 */ /* 0x000fe4000000000f */
[----:B------:R-:W-:Y:S01]  /*85c0*/  PRMT R27, R5, 0x5410, R27 ;  /* 0x00005410051b7816 */ /* 0x000fe2000000001b */
[----:B------:R-:W-:Y:S01]  /*85d0*/  FFMA.FTZ R5, R177, UR4, -R13 ;  /* 0x00000004b1057c23 */ /* 0x000fe2000801080d */
[C---:B------:R-:W-:Y:S01]  /*85e0*/  LOP3.LUT R15, R4.reuse, 0xffff, RZ, 0xc0, !PT ;  /* 0x0000ffff040f7812 */ /* 0x040fe200078ec0ff */
[----:B------:R-:W-:Y:S01]  /*85f0*/  FFMA.FTZ R25, R25, UR4, -R3 ;  /* 0x0000000419197c23 */ /* 0x000fe20008010803 */
[----:B------:R-:W-:-:S02]  /*8600*/  LOP3.LUT R14, R4, 0xff, RZ, 0xc0, !PT ;  /* 0x000000ff040e7812 */ /* 0x000fc400078ec0ff */
[----:B------:R-:W-:Y:S02]  /*8610*/  PRMT R6, R4, 0x7632, R6 ;  /* 0x0000763204067816 */ /* 0x000fe40000000006 */
[----:B------:R-:W-:Y:S01]  /*8620*/  SHF.R.U32.HI R16, RZ, 0x18, R4 ;  /* 0x00000018ff107819 */ /* 0x000fe20000011604 */
[----:B------:R-:W-:Y:S01]  /*8630*/  FFMA.FTZ R4, R134, UR4, -R13 ;  /* 0x0000000486047c23 */ /* 0x000fe2000801080d */
[----:B------:R-:W-:Y:S01]  /*8640*/  PRMT R8, R0, 0x7632, R8 ;  /* 0x0000763200087816 */ /* 0x000fe20000000008 */
[----:B------:R3:W-:Y:S01]  /*8650*/  MUFU.EX2 R177, R5 ;  /* 0x0000000500b17308 */ /* 0x0007e20000000800 */
[----:B------:R-:W-:Y:S02]  /*8660*/  LOP3.LUT R231, R228, R138, R21, 0x96, !PT ;  /* 0x0000008ae4e77212 */ /* 0x000fe400078e9615 */
[----:B------:R-:W-:-:S05]  /*8670*/  MOV R228, R178 ;  /* 0x000000b200e47202 */ /* 0x000fca0000000f00 */
[----:B------:R4:W-:Y:S01]  /*8680*/  MUFU.EX2 R182, R25 ;  /* 0x0000001900b67308 */ /* 0x0009e20000000800 */
[----:B------:R-:W-:-:S07]  /*8690*/  LOP3.LUT R26, R0, 0xff, RZ, 0xc0, !PT ;  /* 0x000000ff001a7812 */ /* 0x000fce00078ec0ff */
[----:B------:R5:W-:Y:S01]  /*86a0*/  MUFU.EX2 R178, R4 ;  /* 0x0000000400b27308 */ /* 0x000be20000000800 */
[----:B---3--:R-:W-:-:S04]  /*86b0*/  LOP3.LUT R5, R0, 0xffff, RZ, 0xc0, !PT ;  /* 0x0000ffff00057812 */ /* 0x008fc800078ec0ff */
[----:B------:R-:W-:Y:S02]  /*86c0*/  SHF.R.U32.HI R5, RZ, 0x8, R5 ;  /* 0x00000008ff057819 */ /* 0x000fe40000011605 */
[----:B----4-:R-:W-:Y:S02]  /*86d0*/  SHF.R.U32.HI R25, RZ, 0x18, R0 ;  /* 0x00000018ff197819 */ /* 0x010fe40000011600 */
[----:B-----5:R-:W-:-:S04]  /*86e0*/  LOP3.LUT R4, R8, 0xff, RZ, 0xc0, !PT ;  /* 0x000000ff08047812 */ /* 0x020fc800078ec0ff */
[----:B------:R-:W-:Y:S02]  /*86f0*/  PRMT R25, R4, 0x5410, R25 ;  /* 0x0000541004197816 */ /* 0x000fe40000000019 */
[----:B------:R-:W-:Y:S02]  /*8700*/  FSEL R4, R224, RZ, P4 ;  /* 0x000000ffe0047208 */ /* 0x000fe40002000000 */
[----:B------:R-:W-:Y:S01]  /*8710*/  PRMT R26, R26, 0x5410, R5 ;  /* 0x000054101a1a7816 */ /* 0x000fe20000000005 */
[----:B------:R-:W-:Y:S01]  /*8720*/  FADD.FTZ R5, R137, -R7 ;  /* 0x8000000789057221 */ /* 0x000fe20000010000 */
[----:B------:R-:W-:Y:S01]  /*8730*/  FFMA.FTZ R0, R174, UR4, -R13 ;  /* 0x00000004ae007c23 */ /* 0x000fe2000801080d */
[----:B-1----:R-:W-:Y:S01]  /*8740*/  LOP3.LUT R8, R19, 0xff, RZ, 0xc0, !PT ;  /* 0x000000ff13087812 */ /* 0x002fe200078ec0ff */
[----:B------:R-:W-:Y:S01]  /*8750*/  FADD.FTZ R7, R136, -R4 ;  /* 0x8000000488077221 */ /* 0x000fe20000010000 */
[----:B------:R-:W-:Y:S01]  /*8760*/  LOP3.LUT R6, R6, 0xff, RZ, 0xc0, !PT ;  /* 0x000000ff06067812 */ /* 0x000fe200078ec0ff */
[----:B------:R-:W-:Y:S01]  /*8770*/  FMUL.FTZ R21, R5, UR4 ;  /* 0x0000000405157c20 */ /* 0x000fe20008410000 */
[----:B------:R1:W-:Y:S01]  /*8780*/  MUFU.EX2 R139, R0 ;  /* 0x00000000008b7308 */ /* 0x0003e20000000800 */
[----:B------:R-:W-:Y:S01]  /*8790*/  LEA R8, R8, R8, 0x10 ;  /* 0x0000000808087211 */ /* 0x000fe200078e80ff */
[----:B------:R-:W-:Y:S01]  /*87a0*/  FMUL.FTZ R7, R7, UR4 ;  /* 0x0000000407077c20 */ /* 0x000fe20008410000 */
[----:B------:R-:W-:-:S02]  /*87b0*/  SHF.R.U32.HI R15, RZ, 0x8, R15 ;  /* 0x00000008ff0f7819 */ /* 0x000fc4000001160f */
[----:B------:R-:W-:Y:S02]  /*87c0*/  PRMT R16, R6, 0x5410, R16 ;  /* 0x0000541006107816 */ /* 0x000fe40000000010 */
[----:B------:R-:W-:Y:S01]  /*87d0*/  FSEL R6, R222, RZ, P1 ;  /* 0x000000ffde067208 */ /* 0x000fe20000800000 */
[----:B------:R-:W3:Y:S01]  /*87e0*/  MUFU.EX2 R21, R21 ;  /* 0x0000001500157308 */ /* 0x000ee20000000800 */
[----:B------:R-:W-:Y:S01]  /*87f0*/  PRMT R15, R14, 0x5410, R15 ;  /* 0x000054100e0f7816 */ /* 0x000fe2000000000f */
[----:B------:R-:W-:Y:S01]  /*8800*/  IMAD.MOV.U32 R237, RZ, RZ, R207 ;  /* 0x000000ffffed7224 */ /* 0x000fe200078e00cf */
[----:B------:R-:W-:Y:S01]  /*8810*/  FSEL R5, R218, RZ, P5 ;  /* 0x000000ffda057208 */ /* 0x000fe20002800000 */
[----:B-1----:R-:W-:-:S04]  /*8820*/  FFMA.FTZ R0, R185, UR4, -R13 ;  /* 0x00000004b9007c23 */ /* 0x002fc8000801080d */
[----:B------:R-:W1:Y:S01]  /*8830*/  MUFU.EX2 R20, R7 ;  /* 0x0000000700147308 */ /* 0x000e620000000800 */
[----:B------:R-:W-:Y:S01]  /*8840*/  F2FP.BF16.F32.PACK_AB R4, R236, R228 ;  /* 0x000000e4ec04723e */ /* 0x000fe200000010ff */
[----:B------:R-:W-:Y:S02]  /*8850*/  IMAD.MOV.U32 R185, RZ, RZ, R201 ;  /* 0x000000ffffb97224 */ /* 0x000fe400078e00c9 */
[----:B------:R-:W-:-:S04]  /*8860*/  FADD.FTZ R14, R135, -R6 ;  /* 0x80000006870e7221 */ /* 0x000fc80000010000 */
[----:B------:R4:W-:Y:S01]  /*8870*/  MUFU.EX2 R138, R0 ;  /* 0x00000000008a7308 */ /* 0x0009e20000000800 */
[----:B------:R-:W-:Y:S01]  /*8880*/  LOP3.LUT R6, R18, 0xff00ff, RZ, 0xc0, !PT ;  /* 0x00ff00ff12067812 */ /* 0x000fe200078ec0ff */
[----:B------:R-:W-:Y:S01]  /*8890*/  FADD.FTZ R24, R2, -R5 ;  /* 0x8000000502187221 */ /* 0x000fe20000010000 */
[----:B------:R-:W-:Y:S02]  /*88a0*/  F2FP.BF16.F32.PACK_AB R5, R237, R185 ;  /* 0x000000b9ed05723e */ /* 0x000fe400000010ff */
[----:B------:R-:W-:Y:S02]  /*88b0*/  F2FP.BF16.F32.PACK_AB R2, R183, R186 ;  /* 0x000000bab702723e */ /* 0x000fe400000010ff */
[----:B----4-:R-:W-:-:S05]  /*88c0*/  HSET2.LE.AND R0, R17, R8, PT ;  /* 0x0000000811007233 */ /* 0x010fca0003803000 */
[----:B------:R-:W-:Y:S02]  /*88d0*/  LOP3.LUT R18, R4, R0, RZ, 0xc0, !PT ;  /* 0x0000000004127212 */ /* 0x000fe400078ec0ff */
[--C-:B------:R-:W-:Y:S02]  /*88e0*/  HSET2.LE.AND R4, R15, R8.reuse, PT ;  /* 0x000000080f047233 */ /* 0x100fe40003803000 */
[--C-:B------:R-:W-:Y:S02]  /*88f0*/  HSET2.LE.AND R0, R6, R8.reuse, PT ;  /* 0x0000000806007233 */ /* 0x100fe40003803000 */
[----:B------:R-:W-:Y:S02]  /*8900*/  HSET2.LE.AND R6, R16, R8, PT ;  /* 0x0000000810067233 */ /* 0x000fe40003803000 */
[----:B------:R-:W-:Y:S02]  /*8910*/  LOP3.LUT R16, R5, R4, RZ, 0xc0, !PT ;  /* 0x0000000405107212 */ /* 0x000fe400078ec0ff */
[----:B------:R-:W-:-:S02]  /*8920*/  F2FP.BF16.F32.PACK_AB R7, R187, R208 ;  /* 0x000000d0bb07723e */ /* 0x000fc400000010ff */
[----:B------:R-:W-:Y:S02]  /*8930*/  HSET2.LE.AND R5, R25, R8, PT ;  /* 0x0000000819057233 */ /* 0x000fe40003803000 */
[----:B------:R-:W-:Y:S01]  /*8940*/  SEL R25, R221, 0xffffffe0, !P6 ;  /* 0xffffffe0dd197807 */ /* 0x000fe20007000000 */
[--C-:B------:R-:W-:Y:S01]  /*8950*/  FFMA.FTZ R31, R31, UR4, -R3.reuse ;  /* 0x000000041f1f7c23 */ /* 0x100fe20008010803 */
[----:B------:R-:W-:Y:S01]  /*8960*/  LOP3.LUT R19, R2, R0, RZ, 0xc0, !PT ;  /* 0x0000000002137212 */ /* 0x000fe200078ec0ff */
[-C--:B---3--:R-:W-:Y:S01]  /*8970*/  FMUL.FTZ R140, R140, R21.reuse ;  /* 0x000000158c8c7220 */ /* 0x088fe20000410000 */
[----:B------:R-:W-:Y:S01]  /*8980*/  LOP3.LUT R17, R7, R6, RZ, 0xc0, !PT ;  /* 0x0000000607117212 */ /* 0x000fe200078ec0ff */
[----:B------:R-:W-:Y:S01]  /*8990*/  FMUL.FTZ R141, R141, R21 ;  /* 0x000000158d8d7220 */ /* 0x000fe20000410000 */
[-C--:B-1----:R-:W-:Y:S01]  /*89a0*/  FMUL.FTZ R142, R142, R20.reuse ;  /* 0x000000148e8e7220 */ /* 0x082fe20000410000 */
[----:B------:R-:W-:Y:S01]  /*89b0*/  FMUL.FTZ R143, R143, R20 ;  /* 0x000000148f8f7220 */ /* 0x000fe20000410000 */
[--C-:B------:R-:W-:Y:S01]  /*89c0*/  FFMA.FTZ R30, R30, UR4, -R3.reuse ;  /* 0x000000041e1e7c23 */ /* 0x100fe20008010803 */
[----:B------:R-:W-:Y:S01]  /*89d0*/  FFMA.FTZ R29, R29, UR4, -R3 ;  /* 0x000000041d1d7c23 */ /* 0x000fe20008010803 */
[----:B------:R-:W-:Y:S01]  /*89e0*/  IMAD.IADD R137, R216, 0x1, R25 ;  /* 0x00000001d8897824 */ /* 0x000fe200078e0219 */
[----:B------:R-:W1:Y:S01]  /*89f0*/  MUFU.EX2 R181, R31 ;  /* 0x0000001f00b57308 */ /* 0x000e620000000800 */
[----:B------:R-:W-:-:S02]  /*8a00*/  LOP3.LUT R7, R28, 0xff00ff, RZ, 0xc0, !PT ;  /* 0x00ff00ff1c077812 */ /* 0x000fc400078ec0ff */
[----:B--2---:R-:W-:Y:S01]  /*8a10*/  HMMA.16816.F32.BF16 R132, R16, R32, R140 ;  /* 0x000000201084723c */ /* 0x004fe2000004188c */
[----:B------:R-:W-:-:S04]  /*8a20*/  FMUL.FTZ R14, R14, UR4 ;  /* 0x000000040e0e7c20 */ /* 0x000fc80008410000 */
[----:B------:R-:W-:Y:S08]  /*8a30*/  MUFU.EX2 R180, R30 ;  /* 0x0000001e00b47308 */ /* 0x000ff00000000800 */
[----:B------:R2:W3:Y:S01]  /*8a40*/  MUFU.EX2 R179, R29 ;  /* 0x0000001d00b37308 */ /* 0x0004e20000000800 */
[----:B------:R-:W-:Y:S01]  /*8a50*/  HSET2.LE.AND R0, R26, R8, PT ;  /* 0x000000081a007233 */ /* 0x000fe20003803000 */
[----:B------:R-:W-:-:S06]  /*8a60*/  FMUL.FTZ R152, R152, R21 ;  /* 0x0000001598987220 */ /* 0x000fcc0000410000 */
[----:B------:R4:W5:Y:S01]  /*8a70*/  MUFU.EX2 R15, R14 ;  /* 0x0000000e000f7308 */ /* 0x0009620000000800 */
[----:B--2---:R-:W2:Y:S01]  /*8a80*/  LDSM.16.MT88.4 R28, [R137+0xa000] ;  /* 0x00a00000891c783b */ /* 0x004ea20000004200 */
[----:B-1----:R-:W-:Y:S01]  /*8a90*/  F2FP.BF16.F32.PACK_AB R2, R181, R182 ;  /* 0x000000b6b502723e */ /* 0x002fe200000010ff */
[----:B------:R-:W-:Y:S01]  /*8aa0*/  FMUL.FTZ R153, R153, R21 ;  /* 0x0000001599997220 */ /* 0x000fe20000410000 */
[-C--:B------:R-:W-:Y:S01]  /*8ab0*/  FMUL.FTZ R154, R154, R20.reuse ;  /* 0x000000149a9a7220 */ /* 0x080fe20000410000 */
[----:B----4-:R-:W-:Y:S01]  /*8ac0*/  FMUL.FTZ R14, R24, UR4 ;  /* 0x00000004180e7c20 */ /* 0x010fe20008410000 */
[----:B------:R-:W-:Y:S01]  /*8ad0*/  FMUL.FTZ R155, R155, R20 ;  /* 0x000000149b9b7220 */ /* 0x000fe20000410000 */
[----:B------:R-:W-:-:S04]  /*8ae0*/  LOP3.LUT R4, R2, R0, RZ, 0xc0, !PT ;  /* 0x0000000002047212 */ /* 0x000fc800078ec0ff */
[----:B------:R-:W1:Y:S01]  /*8af0*/  MUFU.EX2 R14, R14 ;  /* 0x0000000e000e7308 */ /* 0x000e620000000800 */
[----:B------:R-:W-:Y:S01]  /*8b00*/  HSET2.LE.AND R0, R27, R8, PT ;  /* 0x000000081b007233 */ /* 0x000fe20003803000 */
[----:B------:R-:W-:Y:S01]  /*8b10*/  IMAD.MOV.U32 R27, RZ, RZ, R132 ;  /* 0x000000ffff1b7224 */ /* 0x000fe200078e0084 */
[----:B------:R-:W-:Y:S02]  /*8b20*/  MOV R140, R134 ;  /* 0x00000086008c7202 */ /* 0x000fe40000000f00 */
[----:B------:R-:W-:Y:S02]  /*8b30*/  MOV R136, R135 ;  /* 0x0000008700887202 */ /* 0x000fe40000000f00 */
[----:B------:R-:W-:Y:S02]  /*8b40*/  MOV R174, R133 ;  /* 0x0000008500ae7202 */ /* 0x000fe40000000f00 */
[----:B------:R-:W-:Y:S01]  /*8b50*/  HMMA.16816.F32.BF16 R132, R16, R34, R152 ;  /* 0x000000221084723c */ /* 0x000fe20000041898 */
[----:B------:R-:W-:-:S02]  /*8b60*/  F2FP.BF16.F32.PACK_AB R6, R178, R177 ;  /* 0x000000b1b206723e */ /* 0x000fc400000010ff */
[----:B------:R-:W-:Y:S02]  /*8b70*/  HSET2.LE.AND R7, R7, R8, PT ;  /* 0x0000000807077233 */ /* 0x000fe40003803000 */
[----:B---3--:R-:W-:Y:S02]  /*8b80*/  F2FP.BF16.F32.PACK_AB R2, R179, R180 ;  /* 0x000000b4b302723e */ /* 0x008fe400000010ff */
[----:B------:R-:W-:Y:S01]  /*8b90*/  F2FP.BF16.F32.PACK_AB R24, R138, R139 ;  /* 0x0000008b8a18723e */ /* 0x000fe200000010ff */
[----:B-----5:R-:W-:Y:S01]  /*8ba0*/  FMUL.FTZ R144, R144, R15 ;  /* 0x0000000f90907220 */ /* 0x020fe20000410000 */
[----:B------:R-:W-:Y:S01]  /*8bb0*/  LOP3.LUT R5, R6, R5, RZ, 0xc0, !PT ;  /* 0x0000000506057212 */ /* 0x000fe200078ec0ff */
[----:B------:R-:W-:Y:S01]  /*8bc0*/  FMUL.FTZ R145, R145, R15 ;  /* 0x0000000f91917220 */ /* 0x000fe20000410000 */
[----:B------:R-:W-:Y:S01]  /*8bd0*/  LOP3.LUT R6, R2, R0, RZ, 0xc0, !PT ;  /* 0x0000000002067212 */ /* 0x000fe200078ec0ff */
[-C--:B-1----:R-:W-:Y:S01]  /*8be0*/  FMUL.FTZ R146, R146, R14.reuse ;  /* 0x0000000e92927220 */ /* 0x082fe20000410000 */
[----:B------:R-:W-:Y:S01]  /*8bf0*/  LOP3.LUT R7, R24, R7, RZ, 0xc0, !PT ;  /* 0x0000000718077212 */ /* 0x000fe200078ec0ff */
        /* <DEDUP_REMOVED lines=13> */
[----:B------:R-:W-:Y:S01]  /*8cd0*/  MOV R152, R132 ;  /* 0x0000008400987202 */ /* 0x000fe20000000f00 */
[----:B------:R-:W-:Y:S01]  /*8ce0*/  FMUL.FTZ R49, R49, R21 ;  /* 0x0000001531317220 */ /* 0x000fe20000410000 */
[-C--:B------:R-:W-:Y:S01]  /*8cf0*/  FMUL.FTZ R50, R50, R20.reuse ;  /* 0x0000001432327220 */ /* 0x080fe20000410000 */
[----:B------:R-:W-:Y:S01]  /*8d00*/  FMUL.FTZ R51, R51, R20 ;  /* 0x0000001433337220 */ /* 0x000fe20000410000 */
[----:B------:R-:W-:Y:S01]  /*8d10*/  HMMA.16816.F32.BF16 R148, R4, R34, R148 ;  /* 0x000000220494723c */ /* 0x000fe20000041894 */
[----:B------:R-:W-:-:S02]  /*8d20*/  MOV R34, R133 ;  /* 0x0000008500227202 */ /* 0x000fc40000000f00 */
[----:B------:R-:W-:-:S05]  /*8d30*/  IADD3 R251, PT, PT, R216, 0xa000, RZ ;  /* 0x0000a000d8fb7810 */ /* 0x000fca0007ffe0ff */
[C---:B--2---:R-:W-:Y:S01]  /*8d40*/  HMMA.16816.F32.BF16 R132, R16.reuse, R28, R36 ;  /* 0x0000001c1084723c */ /* 0x044fe20000041824 */
[----:B------:R-:W-:Y:S01]  /*8d50*/  IADD3 R24, PT, PT, R216, 0xa040, RZ ;  /* 0x0000a040d8187810 */ /* 0x000fe20007ffe0ff */
[----:B------:R-:W-:Y:S02]  /*8d60*/  @P0 VIADD R24, R251, 0xffffffc0 ;  /* 0xffffffc0fb180836 */ /* 0x000fe40000000000 */
[-C--:B------:R-:W-:Y:S01]  /*8d70*/  FMUL.FTZ R40, R40, R15.reuse ;  /* 0x0000000f28287220 */ /* 0x080fe20000410000 */
[-C--:B------:R-:W-:Y:S01]  /*8d80*/  FMUL.FTZ R41, R41, R15.reuse ;  /* 0x0000000f29297220 */ /* 0x080fe20000410000 */
[-C--:B------:R-:W-:Y:S01]  /*8d90*/  FMUL.FTZ R42, R42, R14.reuse ;  /* 0x0000000e2a2a7220 */ /* 0x080fe20000410000 */
[-C--:B------:R-:W-:Y:S01]  /*8da0*/  FMUL.FTZ R43, R43, R14.reuse ;  /* 0x0000000e2b2b7220 */ /* 0x080fe20000410000 */
[-C--:B------:R-:W-:Y:S01]  /*8db0*/  FMUL.FTZ R44, R44, R15.reuse ;  /* 0x0000000f2c2c7220 */ /* 0x080fe20000410000 */
[----:B------:R-:W-:Y:S01]  /*8dc0*/  HMMA.16816.F32.BF16 R36, R16, R30, R48 ;  /* 0x0000001e1024723c */ /* 0x000fe20000041830 */
[----:B------:R-:W-:Y:S01]  /*8dd0*/  FMUL.FTZ R45, R45, R15 ;  /* 0x0000000f2d2d7220 */ /* 0x000fe20000410000 */
[-C--:B------:R-:W-:Y:S01]  /*8de0*/  FMUL.FTZ R46, R46, R14.reuse ;  /* 0x0000000e2e2e7220 */ /* 0x080fe20000410000 */
[----:B------:R-:W-:Y:S01]  /*8df0*/  FMUL.FTZ R47, R47, R14 ;  /* 0x0000000e2f2f7220 */ /* 0x000fe20000410000 */
[----:B------:R-:W-:Y:S01]  /*8e00*/  IMAD.MOV.U32 R48, RZ, RZ, R136 ;  /* 0x000000ffff307224 */ /* 0x000fe200078e0088 */
[----:B------:R-:W-:-:S03]  /*8e10*/  IADD3 R136, PT, PT, R25, R24, RZ ;  /* 0x0000001819887210 */ /* 0x000fc60007ffe0ff */
[C---:B------:R-:W-:Y:S02]  /*8e20*/  HMMA.16816.F32.BF16 R232, R4.reuse, R28, R40 ;  /* 0x0000001c04e8723c */ /* 0x040fe40000041828 */
[----:B------:R-:W-:Y:S01]  /*8e30*/  IMAD.MOV.U32 R32, RZ, RZ, R133 ;  /* 0x000000ffff207224 */ /* 0x000fe200078e0085 */
[----:B------:R-:W-:Y:S01]  /*8e40*/  MOV R196, R135 ;  /* 0x0000008700c47202 */ /* 0x000fe20000000f00 */
[----:B------:R-:W-:Y:S01]  /*8e50*/  IMAD.MOV.U32 R194, RZ, RZ, R134 ;  /* 0x000000ffffc27224 */ /* 0x000fe200078e0086 */
[----:B------:R-:W-:Y:S01]  /*8e60*/  MOV R195, R132 ;  /* 0x0000008400c37202 */ /* 0x000fe20000000f00 */
[----:B------:R-:W-:Y:S02]  /*8e70*/  LDSM.16.MT88.4 R40, [R137+0xb000] ;  /* 0x00b000008928783b */ /* 0x000fe40000004200 */
[----:B------:R-:W-:Y:S02]  /*8e80*/  HMMA.16816.F32.BF16 R212, R4, R30, R44 ;  /* 0x0000001e04d4723c */ /* 0x000fe4000004182c */
[----:B------:R-:W1:Y:S04]  /*8e90*/  LDSM.16.MT88.4 R28, [R136+0x1000] ;  /* 0x00100000881c783b */ /* 0x000e680000004200 */
[----:B------:R-:W2:Y:S01]  /*8ea0*/  LDSM.16.MT88.4 R132, [R24] ;  /* 0x000000001884783b */ /* 0x000ea20000004200 */
[----:B------:R-:W-:Y:S01]  /*8eb0*/  MOV R191, R39 ;  /* 0x0000002700bf7202 */ /* 0x000fe20000000f00 */
[----:B------:R-:W-:Y:S01]  /*8ec0*/  IMAD.MOV.U32 R2, RZ, RZ, R37 ;  /* 0x000000ffff027224 */ /* 0x000fe200078e0025 */
[----:B------:R-:W-:Y:S01]  /*8ed0*/  MOV R190, R36 ;  /* 0x0000002400be7202 */ /* 0x000fe20000000f00 */
[----:B------:R-:W-:Y:S01]  /*8ee0*/  IMAD.MOV.U32 R25, RZ, RZ, R32 ;  /* 0x000000ffff197224 */ /* 0x000fe200078e0020 */
[----:B------:R-:W-:Y:S01]  /*8ef0*/  MOV R0, R38 ;  /* 0x0000002600007202 */ /* 0x000fe20000000f00 */
[----:B------:R-:W-:Y:S01]  /*8f00*/  LDSM.16.MT88.4 R44, [R24+0x1000] ;  /* 0x00100000182c783b */ /* 0x000fe20000004200 */
[----:B------:R-:W-:-:S02]  /*8f10*/  MOV R50, R34 ;  /* 0x0000002200327202 */ /* 0x000fc40000000f00 */
[----:B------:R-:W-:Y:S01]  /*8f20*/  MOV R51, R33 ;  /* 0x0000002100337202 */ /* 0x000fe20000000f00 */
[----:B------:R-:W3:Y:S04]  /*8f30*/  LDSM.16.MT88.4 R36, [R136] ;  /* 0x000000008824783b */ /* 0x000ee80000004200 */
[----:B------:R-:W4:Y:S01]  /*8f40*/  LDSM.16.MT88.4 R32, [R216+0xb000] ;  /* 0x00b00000d820783b */ /* 0x000f220000004200 */
        /* <DEDUP_REMOVED lines=13> */
[-C--:B------:R-:W-:Y:S01]  /*9020*/  FMUL.FTZ R60, R60, R15.reuse ;  /* 0x0000000f3c3c7220 */ /* 0x080fe20000410000 */
[-C--:B------:R-:W-:Y:S01]  /*9030*/  FMUL.FTZ R61, R61, R15.reuse ;  /* 0x0000000f3d3d7220 */ /* 0x080fe20000410000 */
[-C--:B------:R-:W-:Y:S01]  /*9040*/  FMUL.FTZ R62, R62, R14.reuse ;  /* 0x0000000e3e3e7220 */ /* 0x080fe20000410000 */
[----:B------:R-:W-:Y:S01]  /*9050*/  FMUL.FTZ R63, R63, R14 ;  /* 0x0000000e3f3f7220 */ /* 0x000fe20000410000 */
[-C--:B------:R-:W-:Y:S01]  /*9060*/  FMUL.FTZ R72, R72, R15.reuse ;  /* 0x0000000f48487220 */ /* 0x080fe20000410000 */
[C---:B-1----:R-:W-:Y:S01]  /*9070*/  HMMA.16816.F32.BF16 R140, R4.reuse, R30, R128 ;  /* 0x0000001e048c723c */ /* 0x042fe20000041880 */
[----:B------:R-:W-:Y:S01]  /*9080*/  MOV R128, R0 ;  /* 0x0000000000807202 */ /* 0x000fe20000000f00 */
[----:B------:R-:W-:Y:S01]  /*9090*/  FFMA.FTZ R0, R176, UR4, -R3 ;  /* 0x00000004b0007c23 */ /* 0x000fe20008010803 */
        /* <DEDUP_REMOVED lines=35> */
[----:B--2---:R-:W-:Y:S01]  /*92d0*/  HMMA.16816.F32.BF16 R56, R4, R132, R56 ;  /* 0x000000840438723c */ /* 0x004fe20000041838 */
[-C--:B------:R-:W-:Y:S01]  /*92e0*/  FMUL.FTZ R68, R68, R21.reuse ;  /* 0x0000001544447220 */ /* 0x080fe20000410000 */
[-C--:B------:R-:W-:Y:S01]  /*92f0*/  FMUL.FTZ R69, R69, R21.reuse ;  /* 0x0000001545457220 */ /* 0x080fe20000410000 */
[-C--:B------:R-:W-:Y:S01]  /*9300*/  FMUL.FTZ R70, R70, R20.reuse ;  /* 0x0000001446467220 */ /* 0x080fe20000410000 */
[----:B------:R-:W-:Y:S01]  /*9310*/  FMUL.FTZ R71, R71, R20 ;  /* 0x0000001447477220 */ /* 0x000fe20000410000 */
[----:B------:R-:W-:-:S03]  /*9320*/  FMUL.FTZ R64, R64, R21 ;  /* 0x0000001540407220 */ /* 0x000fc60000410000 */
[----:B------:R-:W-:Y:S01]  /*9330*/  HMMA.16816.F32.BF16 R204, R16, R132, R52 ;  /* 0x0000008410cc723c */ /* 0x000fe20000041834 */
[----:B------:R1:W-:Y:S01]  /*9340*/  MUFU.EX2 R132, R0 ;  /* 0x0000000000847308 */ /* 0x0003e20000000800 */
[-C--:B------:R-:W-:Y:S01]  /*9350*/  FMUL.FTZ R65, R65, R21.reuse ;  /* 0x0000001541417220 */ /* 0x080fe20000410000 */
[-C--:B------:R-:W-:Y:S01]  /*9360*/  FMUL.FTZ R66, R66, R20.reuse ;  /* 0x0000001442427220 */ /* 0x080fe20000410000 */
[----:B------:R-:W-:Y:S01]  /*9370*/  FMUL.FTZ R67, R67, R20 ;  /* 0x0000001443437220 */ /* 0x000fe20000410000 */
[----:B------:R-:W-:Y:S01]  /*9380*/  MOV R26, R200 ;  /* 0x000000c8001a7202 */ /* 0x000fe20000000f00 */
[-C--:B------:R-:W-:Y:S01]  /*9390*/  FMUL.FTZ R80, R80, R21.reuse ;  /* 0x0000001550507220 */ /* 0x080fe20000410000 */
[----:B------:R-:W-:Y:S01]  /*93a0*/  FMUL.FTZ R81, R81, R21 ;  /* 0x0000001551517220 */ /* 0x000fe20000410000 */
[----:B------:R-:W-:Y:S01]  /*93b0*/  HMMA.16816.F32.BF16 R60, R4, R134, R60 ;  /* 0x00000086043c723c */ /* 0x000fe2000004183c */
[-C--:B------:R-:W-:Y:S01]  /*93c0*/  FMUL.FTZ R82, R82, R20.reuse ;  /* 0x0000001452527220 */ /* 0x080fe20000410000 */
[----:B------:R-:W-:Y:S01]  /*93d0*/  FMUL.FTZ R83, R83, R20 ;  /* 0x0000001453537220 */ /* 0x000fe20000410000 */
[----:B------:R-:W-:-:S02]  /*93e0*/  IMAD.MOV.U32 R154, RZ, RZ, R198 ;  /* 0x000000ffff9a7224 */ /* 0x000fc400078e00c6 */
[----:B-1----:R-:W-:-:S03]  /*93f0*/  FFMA.FTZ R0, R172, UR4, -R3 ;  /* 0x00000004ac007c23 */ /* 0x002fc60008010803 */
[----:B---3--:R-:W-:Y:S01]  /*9400*/  HMMA.16816.F32.BF16 R72, R4, R36, R72 ;  /* 0x000000240448723c */ /* 0x008fe20000041848 */
[----:B------:R1:W2:Y:S01]  /*9410*/  MUFU.EX2 R133, R0 ;  /* 0x0000000000857308 */ /* 0x0002a20000000800 */
[----:B------:R-:W-:-:S06]  /*9420*/  MOV R155, R199 ;  /* 0x000000c7009b7202 */ /* 0x000fcc0000000f00 */
[----:B------:R-:W-:Y:S01]  /*9430*/  HMMA.16816.F32.BF16 R76, R4, R38, R76 ;  /* 0x00000026044c723c */ /* 0x000fe2000004184c */
[----:B------:R-:W-:-:S07]  /*9440*/  MOV R131, R195 ;  /* 0x000000c300837202 */ /* 0x000fce0000000f00 */
[----:B----4-:R-:W-:Y:S01]  /*9450*/  HMMA.16816.F32.BF16 R88, R4, R32, R88 ;  /* 0x000000200458723c */ /* 0x010fe20000041858 */
[----:B-1----:R-:W-:-:S07]  /*9460*/  FFMA.FTZ R0, R184, UR4, -R3 ;  /* 0x00000004b8007c23 */ /* 0x002fce0008010803 */
[----:B------:R-:W-:Y:S01]  /*9470*/  HMMA.16816.F32.BF16 R92, R4, R34, R92 ;  /* 0x00000022045c723c */ /* 0x000fe2000004185c */
[----:B------:R-:W-:-:S07]  /*9480*/  FMUL.FTZ R96, R96, R21 ;  /* 0x0000001560607220 */ /* 0x000fce0000410000 */
[----:B------:R-:W-:Y:S01]  /*9490*/  HMMA.16816.F32.BF16 R104, R4, R40, R104 ;  /* 0x000000280468723c */ /* 0x000fe20000041868 */
[----:B------:R-:W-:-:S07]  /*94a0*/  FMUL.FTZ R97, R97, R21 ;  /* 0x0000001561617220 */ /* 0x000fce0000410000 */
[----:B------:R-:W-:Y:S01]  /*94b0*/  HMMA.16816.F32.BF16 R108, R4, R42, R108 ;  /* 0x0000002a046c723c */ /* 0x000fe2000004186c */
[----:B------:R-:W-:-:S07]  /*94c0*/  FMUL.FTZ R98, R98, R20 ;  /* 0x0000001462627220 */ /* 0x000fce0000410000 */
[----:B------:R-:W-:Y:S01]  /*94d0*/  HMMA.16816.F32.BF16 R116, R4, R44, R116 ;  /* 0x0000002c0474723c */ /* 0x000fe20000041874 */
[----:B------:R-:W-:-:S07]  /*94e0*/  FMUL.FTZ R99, R99, R20 ;  /* 0x0000001463637220 */ /* 0x000fce0000410000 */
[C---:B------:R-:W-:Y:S08]  /*94f0*/  HMMA.16816.F32.BF16 R160, R4.reuse, R46, R160 ;  /* 0x0000002e04a0723c */ /* 0x040ff000000418a0 */
[----:B------:R-:W-:Y:S01]  /*9500*/  HMMA.16816.F32.BF16 R164, R4, R28, R164 ;  /* 0x0000001c04a4723c */ /* 0x000fe200000418a4 */
[----:B------:R-:W-:Y:S01]  /*9510*/  IMAD.WIDE.U32 R4, R175, -0x2daee0ad, RZ ;  /* 0xd2511f53af047825 */ /* 0x000fe200078e00ff */
[----:B------:R-:W-:-:S06]  /*9520*/  MOV R7, R196 ;  /* 0x000000c400077202 */ /* 0x000fcc0000000f00 */
[----:B------:R-:W-:Y:S01]  /*9530*/  HMMA.16816.F32.BF16 R200, R16, R36, R68 ;  /* 0x0000002410c8723c */ /* 0x000fe20000041844 */
[----:B------:R-:W-:Y:S01]  /*9540*/  MOV R70, R188 ;  /* 0x000000bc00467202 */ /* 0x000fe20000000f00 */
[----:B------:R-:W-:-:S06]  /*9550*/  IMAD.MOV.U32 R6, RZ, RZ, R194 ;  /* 0x000000ffff067224 */ /* 0x000fcc00078e00c2 */
[C---:B------:R-:W-:Y:S01]  /*9560*/  HMMA.16816.F32.BF16 R196, R16.reuse, R134, R64 ;  /* 0x0000008610c4723c */ /* 0x040fe20000041840 */
[----:B------:R-:W-:Y:S01]  /*9570*/  IMAD.MOV.U32 R65, RZ, RZ, R192 ;  /* 0x000000ffff417224 */ /* 0x000fe200078e00c0 */
[----:B------:R1:W-:Y:S01]  /*9580*/  MUFU.EX2 R134, R0 ;  /* 0x0000000000867308 */ /* 0x0003e20000000800 */
[----:B------:R-:W-:Y:S02]  /*9590*/  MOV R66, R193 ;  /* 0x000000c100427202 */ /* 0x000fe40000000f00 */
[----:B------:R-:W-:Y:S01]  /*95a0*/  MOV R67, R2 ;  /* 0x0000000200437202 */ /* 0x000fe20000000f00 */
[----:B------:R-:W-:Y:S02]  /*95b0*/  FFMA.FTZ R2, R173, UR4, -R3 ;  /* 0x00000004ad027c23 */ /* 0x000fe40008010803 */
[----:B------:R-:W-:Y:S01]  /*95c0*/  HMMA.16816.F32.BF16 R192, R16, R38, R80 ;  /* 0x0000002610c0723c */ /* 0x000fe20000041850 */
[----:B------:R-:W-:Y:S01]  /*95d0*/  IMAD.MOV.U32 R83, RZ, RZ, R65 ;  /* 0x000000ffff537224 */ /* 0x000fe200078e0041 */
[----:B------:R-:W-:Y:S01]  /*95e0*/  MOV R135, R25 ;  /* 0x0000001900877202 */ /* 0x000fe20000000f00 */
[----:B------:R-:W-:Y:S01]  /*95f0*/  IMAD.MOV.U32 R65, RZ, RZ, R7 ;  /* 0x000000ffff417224 */ /* 0x000fe200078e0007 */
[----:B------:R-:W-:-:S02]  /*9600*/  PRMT R25, R4, 0x7773, RZ ;  /* 0x0000777304197816 */ /* 0x000fc400000000ff */
[----:B------:R-:W-:Y:S02]  /*9610*/  PRMT R7, R4, 0x7772, RZ ;  /* 0x0000777204077816 */ /* 0x000fe400000000ff */
[----:B-1----:R-:W-:Y:S01]  /*9620*/  LOP3.LUT R0, R70, UR10, R5, 0x96, !PT ;  /* 0x0000000a46007c12 */ /* 0x002fe2000f8e9605 */
[----:B------:R-:W-:-:S03]  /*9630*/  IMAD.MOV.U32 R130, RZ, RZ, R190 ;  /* 0x000000ffff827224 */ /* 0x000fc600078e00be */
[----:B------:R-:W-:Y:S01]  /*9640*/  LOP3.LUT R3, R0, 0xffff, RZ, 0xc0, !PT ;  /* 0x0000ffff00037812 */ /* 0x000fe200078ec0ff */
[----:B------:R-:W-:Y:S01]  /*9650*/  FMUL.FTZ R124, R124, R21 ;  /* 0x000000157c7c7220 */ /* 0x000fe20000410000 */
[----:B------:R-:W-:Y:S01]  /*9660*/  MOV R129, R191 ;  /* 0x000000bf00817202 */ /* 0x000fe20000000f00 */
[----:B------:R-:W-:Y:S01]  /*9670*/  FMUL.FTZ R125, R125, R21 ;  /* 0x000000157d7d7220 */ /* 0x000fe20000410000 */
[----:B------:R-:W-:Y:S01]  /*9680*/  MOV R71, R189 ;  /* 0x000000bd00477202 */ /* 0x000fe20000000f00 */
[----:B------:R-:W-:Y:S01]  /*9690*/  FMUL.FTZ R126, R126, R20 ;  /* 0x000000147e7e7220 */ /* 0x000fe20000410000 */
[----:B------:R-:W-:Y:S01]  /*96a0*/  MOV R36, R66 ;  /* 0x0000004200247202 */ /* 0x000fe20000000f00 */
[C---:B------:R-:W-:Y:S01]  /*96b0*/  HMMA.16816.F32.BF16 R188, R16.reuse, R34, R96 ;  /* 0x0000002210bc723c */ /* 0x040fe20000041860 */
[----:B------:R-:W-:Y:S01]  /*96c0*/  MOV R64, R6 ;  /* 0x0000000600407202 */ /* 0x000fe20000000f00 */
[-C--:B------:R-:W-:Y:S01]  /*96d0*/  FMUL.FTZ R127, R127, R20.reuse ;  /* 0x000000147f7f7220 */ /* 0x080fe20000410000 */
[----:B------:R-:W-:Y:S01]  /*96e0*/  MOV R66, R131 ;  /* 0x0000008300427202 */ /* 0x000fe20000000f00 */
[-C--:B------:R-:W-:Y:S01]  /*96f0*/  FMUL.FTZ R168, R168, R21.reuse ;  /* 0x00000015a8a87220 */ /* 0x080fe20000410000 */
[----:B------:R-:W-:Y:S01]  /*9700*/  LOP3.LUT R6, R0, 0xff, RZ, 0xc0, !PT ;  /* 0x000000ff00067812 */ /* 0x000fe200078ec0ff */
[-C--:B------:R-:W-:Y:S01]  /*9710*/  FMUL.FTZ R169, R169, R21.reuse ;  /* 0x00000015a9a97220 */ /* 0x080fe20000410000 */
[----:B------:R-:W-:Y:S01]  /*9720*/  SHF.R.U32.HI R3, RZ, 0x8, R3 ;  /* 0x00000008ff037819 */ /* 0x000fe20000011603 */
[-C--:B------:R-:W-:Y:S01]  /*9730*/  FMUL.FTZ R170, R170, R20.reuse ;  /* 0x00000014aaaa7220 */ /* 0x080fe20000410000 */
[-C--:B------:R-:W-:Y:S01]  /*9740*/  FMUL.FTZ R171, R171, R20.reuse ;  /* 0x00000014abab7220 */ /* 0x080fe20000410000 */
[----:B------:R-:W-:Y:S01]  /*9750*/  IMAD.MOV.U32 R131, RZ, RZ, R48 ;  /* 0x000000ffff837224 */ /* 0x000fe200078e0030 */
[----:B------:R1:W-:Y:S01]  /*9760*/  MUFU.EX2 R35, R2 ;  /* 0x0000000200237308 */ /* 0x0003e20000000800 */
[----:B------:R-:W-:Y:S01]  /*9770*/  PRMT R7, R7, 0x5410, R25 ;  /* 0x0000541007077816 */ /* 0x000fe20000000019 */
[----:B------:R-:W-:Y:S01]  /*9780*/  FMUL.FTZ R84, R84, R21 ;  /* 0x0000001554547220 */ /* 0x000fe20000410000 */
[----:B------:R-:W-:Y:S01]  /*9790*/  MOV R48, R49 ;  /* 0x0000003100307202 */ /* 0x000fe20000000f00 */
[----:B------:R-:W-:Y:S01]  /*97a0*/  FMUL.FTZ R85, R85, R21 ;  /* 0x0000001555557220 */ /* 0x000fe20000410000 */
[-C--:B------:R-:W-:Y:S01]  /*97b0*/  FMUL.FTZ R86, R86, R20.reuse ;  /* 0x0000001456567220 */ /* 0x080fe20000410000 */
[----:B------:R-:W-:Y:S01]  /*97c0*/  FMUL.FTZ R87, R87, R20 ;  /* 0x0000001457577220 */ /* 0x000fe20000410000 */
[----:B------:R-:W-:Y:S01]  /*97d0*/  MOV R49, R27 ;  /* 0x0000001b00317202 */ /* 0x000fe20000000f00 */
[----:B------:R-:W-:Y:S01]  /*97e0*/  IMAD.MOV.U32 R37, RZ, RZ, R26 ;  /* 0x000000ffff257224 */ /* 0x000fe200078e001a */
[----:B------:R-:W-:Y:S01]  /*97f0*/  PRMT R3, R6, 0x5410, R3 ;  /* 0x0000541006037816 */ /* 0x000fe20000000003 */
[----:B------:R-:W-:Y:S01]  /*9800*/  IMAD.MOV.U32 R176, RZ, RZ, R128 ;  /* 0x000000ffffb07224 */ /* 0x000fe200078e0080 */
[----:B------:R-:W-:Y:S01]  /*9810*/  LOP3.LUT R6, R7, 0xff00ff, RZ, 0xc0, !PT ;  /* 0x00ff00ff07067812 */ /* 0x000fe200078ec0ff */
[C---:B------:R-:W-:Y:S01]  /*9820*/  HMMA.16816.F32.BF16 R124, R16.reuse, R28, R124 ;  /* 0x0000001c107c723c */ /* 0x040fe2000004187c */
[----:B------:R-:W-:Y:S01]  /*9830*/  MOV R7, R174 ;  /* 0x000000ae00077202 */ /* 0x000fe20000000f00 */
[-C--:B------:R-:W-:Y:S01]  /*9840*/  FMUL.FTZ R100, R100, R21.reuse ;  /* 0x0000001564647220 */ /* 0x080fe20000410000 */
[----:B------:R-:W-:Y:S01]  /*9850*/  SHF.R.U32.HI R5, RZ, 0x18, R0 ;  /* 0x00000018ff057819 */ /* 0x000fe20000011600 */
[----:B------:R-:W-:Y:S01]  /*9860*/  FMUL.FTZ R101, R101, R21 ;  /* 0x0000001565657220 */ /* 0x000fe20000410000 */
[----:B-1----:R-:W-:Y:S01]  /*9870*/  FFMA.FTZ R2, R252, UR4, -R13 ;  /* 0x00000004fc027c23 */ /* 0x002fe2000801080d */
[----:B------:R-:W-:Y:S01]  /*9880*/  MOV R26, R4 ;  /* 0x00000004001a7202 */ /* 0x000fe20000000f00 */
[----:B------:R-:W-:Y:S01]  /*9890*/  IMAD.MOV.U32 R29, RZ, RZ, R48 ;  /* 0x000000ffff1d7224 */ /* 0x000fe200078e0030 */
[----:B------:R-:W-:Y:S01]  /*98a0*/  PRMT R27, R4, 0x7771, RZ ;  /* 0x00007771041b7816 */ /* 0x000fe200000000ff */
[----:B------:R1:W-:Y:S01]  /*98b0*/  MUFU.EX2 R34, R2 ;  /* 0x0000000200227308 */ /* 0x0003e20000000800 */
[C---:B------:R-:W-:Y:S01]  /*98c0*/  HMMA.16816.F32.BF16 R172, R16.reuse, R30, R168 ;  /* 0x0000001e10ac723c */ /* 0x040fe200000418a8 */
[----:B------:R-:W-:Y:S01]  /*98d0*/  PRMT R4, R0, 0x7632, R4 ;  /* 0x0000763200047816 */ /* 0x000fe20000000004 */
[----:B------:R-:W-:Y:S01]  /*98e0*/  IMAD.MOV.U32 R169, RZ, RZ, R51 ;  /* 0x000000ffffa97224 */ /* 0x000fe200078e0033 */
[----:B------:R-:W-:Y:S01]  /*98f0*/  MOV R171, R49 ;  /* 0x0000003100ab7202 */ /* 0x000fe20000000f00 */
[----:B------:R-:W-:Y:S01]  /*9900*/  FMUL.FTZ R102, R102, R20 ;  /* 0x0000001466667220 */ /* 0x000fe20000410000 */
[----:B------:R-:W-:Y:S01]  /*9910*/  MOV R168, R50 ;  /* 0x0000003200a87202 */ /* 0x000fe20000000f00 */
[-C--:B------:R-:W-:Y:S01]  /*9920*/  FMUL.FTZ R103, R103, R20.reuse ;  /* 0x0000001467677220 */ /* 0x080fe20000410000 */
[----:B------:R-:W3:Y:S01]  /*9930*/  LDSM.16.MT88.4 R48, [R137+0xa800] ;  /* 0x00a800008930783b */ /* 0x000ee20000004200 */
[C---:B------:R-:W-:Y:S01]  /*9940*/  HMMA.16816.F32.BF16 R84, R16.reuse, R32, R84 ;  /* 0x000000201054723c */ /* 0x040fe20000041854 */
[--C-:B------:R-:W-:Y:S01]  /*9950*/  FFMA.FTZ R0, R36, UR4, -R13.reuse ;  /* 0x0000000424007c23 */ /* 0x100fe2000801080d */
[----:B------:R-:W-:Y:S01]  /*9960*/  MOV R38, R129 ;  /* 0x0000008100267202 */ /* 0x000fe20000000f00 */
[-C--:B------:R-:W-:Y:S01]  /*9970*/  FMUL.FTZ R112, R112, R21.reuse ;  /* 0x0000001570707220 */ /* 0x080fe20000410000 */
[-C--:B------:R-:W-:Y:S01]  /*9980*/  FMUL.FTZ R113, R113, R21.reuse ;  /* 0x0000001571717220 */ /* 0x080fe20000410000 */
[-C--:B------:R-:W-:Y:S01]  /*9990*/  FMUL.FTZ R114, R114, R20.reuse ;  /* 0x0000001472727220 */ /* 0x080fe20000410000 */
[-C--:B------:R-:W-:Y:S01]  /*99a0*/  FMUL.FTZ R115, R115, R20.reuse ;  /* 0x0000001473737220 */ /* 0x080fe20000410000 */
[-C--:B------:R-:W-:Y:S01]  /*99b0*/  FMUL.FTZ R156, R156, R21.reuse ;  /* 0x000000159c9c7220 */ /* 0x080fe20000410000 */
[----:B-1----:R-:W-:Y:S01]  /*99c0*/  FFMA.FTZ R2, R83, UR4, -R13 ;  /* 0x0000000453027c23 */ /* 0x002fe2000801080d */
[----:B------:R-:W-:Y:S01]  /*99d0*/  MUFU.EX2 R33, R0 ;  /* 0x0000000000217308 */ /* 0x000fe20000000800 */
[----:B------:R-:W-:Y:S01]  /*99e0*/  HSET2.LE.AND R3, R3, R8, PT ;  /* 0x0000000803037233 */ /* 0x000fe20003803000 */
[-C--:B------:R-:W-:Y:S01]  /*99f0*/  FMUL.FTZ R157, R157, R21.reuse ;  /* 0x000000159d9d7220 */ /* 0x080fe20000410000 */
[-C--:B------:R-:W-:Y:S01]  /*9a00*/  FMUL.FTZ R158, R158, R20.reuse ;  /* 0x000000149e9e7220 */ /* 0x080fe20000410000 */
[-C--:B------:R-:W-:Y:S01]  /*9a10*/  FMUL.FTZ R159, R159, R20.reuse ;  /* 0x000000149f9f7220 */ /* 0x080fe20000410000 */
[-C--:B------:R-:W-:Y:S01]  /*9a20*/  FMUL.FTZ R120, R120, R21.reuse ;  /* 0x0000001578787220 */ /* 0x080fe20000410000 */
[----:B------:R-:W-:Y:S01]  /*9a30*/  FMUL.FTZ R121, R121, R21 ;  /* 0x0000001579797220 */ /* 0x000fe20000410000 */
[-C--:B------:R-:W-:Y:S01]  /*9a40*/  FMUL.FTZ R122, R122, R20.reuse ;  /* 0x000000147a7a7220 */ /* 0x080fe20000410000 */
[----:B------:R1:W4:Y:S01]  /*9a50*/  MUFU.EX2 R32, R2 ;  /* 0x0000000200207308 */ /* 0x0003220000000800 */
[----:B------:R-:W-:Y:S01]  /*9a60*/  FMUL.FTZ R123, R123, R20 ;  /* 0x000000147b7b7220 */ /* 0x000fe20000410000 */
[----:B------:R-:W-:Y:S01]  /*9a70*/  MOV R252, R130 ;  /* 0x0000008200fc7202 */ /* 0x000fe20000000f00 */
[----:B------:R-:W-:Y:S01]  /*9a80*/  HMMA.16816.F32.BF16 R100, R16, R40, R100 ;  /* 0x000000281064723c */ /* 0x000fe20000041864 */
[----:B------:R-:W-:Y:S01]  /*9a90*/  IMAD.MOV.U32 R39, RZ, RZ, R64 ;  /* 0x000000ffff277224 */ /* 0x000fe200078e0040 */
[----:B------:R-:W-:Y:S01]  /*9aa0*/  MOV R36, R66 ;  /* 0x0000004200247202 */ /* 0x000fe20000000f00 */
[----:B------:R-:W-:Y:S01]  /*9ab0*/  LDSM.16.MT88.4 R80, [R136+0x800] ;  /* 0x000800008850783b */ /* 0x000fe20000004200 */
[----:B------:R-:W-:-:S03]  /*9ac0*/  MOV R184, R67 ;  /* 0x0000004300b87202 */ /* 0x000fc60000000f00 */
[----:B------:R-:W-:Y:S01]  /*9ad0*/  LDSM.16.MT88.4 R96, [R216+0xb800] ;  /* 0x00b80000d860783b */ /* 0x000fe20000004200 */
[----:B-1----:R-:W-:-:S04]  /*9ae0*/  LOP3.LUT R2, R4, 0xff, RZ, 0xc0, !PT ;  /* 0x000000ff04027812 */ /* 0x002fc800078ec0ff */
[----:B------:R-:W-:Y:S01]  /*9af0*/  PRMT R0, R2, 0x5410, R5 ;  /* 0x0000541002007816 */ /* 0x000fe20000000005 */
[----:B------:R-:W-:-:S04]  /*9b00*/  FFMA.FTZ R2, R37, UR4, -R13 ;  /* 0x0000000425027c23 */ /* 0x000fc8000801080d */
[----:B------:R4:W1:Y:S01]  /*9b10*/  MUFU.EX2 R28, R2 ;  /* 0x00000002001c7308 */ /* 0x0008620000000800 */
[----:B------:R-:W-:Y:S02]  /*9b20*/  LOP3.LUT R5, R26, 0xff, RZ, 0xc0, !PT ;  /* 0x000000ff1a057812 */ /* 0x000fe400078ec0ff */
[--C-:B------:R-:W-:Y:S02]  /*9b30*/  HSET2.LE.AND R4, R0, R8.reuse, PT ;  /* 0x0000000800047233 */ /* 0x100fe40003803000 */
[----:B--2---:R-:W-:Y:S02]  /*9b40*/  F2FP.BF16.F32.PACK_AB R0, R133, R132 ;  /* 0x000000848500723e */ /* 0x004fe400000010ff */
[----:B------:R-:W-:Y:S02]  /*9b50*/  PRMT R5, R5, 0x5410, R27 ;  /* 0x0000541005057816 */ /* 0x000fe4000000001b */
[----:B------:R-:W-:Y:S02]  /*9b60*/  LOP3.LUT R128, R0, R3, RZ, 0xc0, !PT ;  /* 0x0000000300807212 */ /* 0x000fe400078ec0ff */
[----:B------:R-:W-:-:S02]  /*9b70*/  HSET2.LE.AND R3, R6, R8, PT ;  /* 0x0000000806037233 */ /* 0x000fc40003803000 */
[----:B------:R-:W-:Y:S02]  /*9b80*/  HSET2.LE.AND R0, R5, R8, PT ;  /* 0x0000000805007233 */ /* 0x000fe40003803000 */
[----:B----4-:R-:W-:-:S04]  /*9b90*/  F2FP.BF16.F32.PACK_AB R2, R32, R34 ;  /* 0x000000222002723e */ /* 0x010fc800000010ff */
[----:B------:R-:W-:Y:S02]  /*9ba0*/  LOP3.LUT R129, R2, R4, RZ, 0xc0, !PT ;  /* 0x0000000402817212 */ /* 0x000fe400078ec0ff */
[----:B------:R-:W-:Y:S02]  /*9bb0*/  F2FP.BF16.F32.PACK_AB R2, R35, R134 ;  /* 0x000000862302723e */ /* 0x000fe400000010ff */
[----:B-1----:R-:W-:Y:S02]  /*9bc0*/  F2FP.BF16.F32.PACK_AB R4, R28, R33 ;  /* 0x000000211c04723e */ /* 0x002fe400000010ff */
[----:B------:R-:W-:Y:S02]  /*9bd0*/  MOV R13, R131 ;  /* 0x00000083000d7202 */ /* 0x000fe40000000f00 */
[----:B------:R-:W-:Y:S01]  /*9be0*/  LOP3.LUT R130, R2, R0, RZ, 0xc0, !PT ;  /* 0x0000000002827212 */ /* 0x000fe200078ec0ff */
[--C-:B------:R-:W-:Y:S01]  /*9bf0*/  FFMA.FTZ R0, R243, UR4, -R22.reuse ;  /* 0x00000004f3007c23 */ /* 0x100fe20008010816 */
[----:B------:R-:W-:Y:S01]  /*9c00*/  LOP3.LUT R131, R4, R3, RZ, 0xc0, !PT ;  /* 0x0000000304837212 */ /* 0x000fe200078ec0ff */
[----:B------:R-:W-:Y:S01]  /*9c10*/  HMMA.16816.F32.BF16 R52, R16, R42, R112 ;  /* 0x0000002a1034723c */ /* 0x000fe20000041870 */
[----:B------:R-:W-:Y:S01]  /*9c20*/  FFMA.FTZ R3, R246, UR4, -R22 ;  /* 0x00000004f6037c23 */ /* 0x000fe20008010816 */
[----:B------:R-:W-:-:S06]  /*9c30*/  IMAD.WIDE.U32 R4, R231, -0x2daee0ad, RZ ;  /* 0xd2511f53e7047825 */ /* 0x000fcc00078e00ff */
[----:B------:R-:W-:Y:S01]  /*9c40*/  HMMA.16816.F32.BF16 R156, R16, R44, R156 ;  /* 0x0000002c109c723c */ /* 0x000fe2000004189c */
[----:B------:R-:W-:-:S07]  /*9c50*/  MOV R37, R135 ;  /* 0x0000008700257202 */ /* 0x000fce0000000f00 */
[----:B------:R-:W-:Y:S01]  /*9c60*/  HMMA.16816.F32.BF16 R68, R16, R46, R120 ;  /* 0x0000002e1044723c */ /* 0x000fe20000041878 */
[----:B------:R1:W-:Y:S01]  /*9c70*/  MUFU.EX2 R18, R0 ;  /* 0x0000000000127308 */ /* 0x0003e20000000800 */
[----:B------:R-:W-:Y:S01]  /*9c80*/  MOV R16, R154 ;  /* 0x0000009a00107202 */ /* 0x000fe20000000f00 */
[----:B------:R-:W-:Y:S01]  /*9c90*/  FFMA.FTZ R2, R244, UR4, -R22 ;  /* 0x00000004f4027c23 */ /* 0x000fe20008010816 */
[----:B------:R-:W-:Y:S01]  /*9ca0*/  PRMT R6, R4, 0x7773, RZ ;  /* 0x0000777304067816 */ /* 0x000fe200000000ff */
[----:B------:R-:W-:Y:S01]  /*9cb0*/  IMAD.MOV.U32 R17, RZ, RZ, R155 ;  /* 0x000000ffff117224 */ /* 0x000fe200078e009b */
[----:B------:R-:W-:Y:S01]  /*9cc0*/  MOV R135, R65 ;  /* 0x0000004100877202 */ /* 0x000fe20000000f00 */
[----:B------:R-:W-:Y:S01]  /*9cd0*/  LDSM.16.MT88.4 R120, [R24+0x1800] ;  /* 0x001800001878783b */ /* 0x000fe20000004200 */
[----:B---3--:R-:W-:Y:S01]  /*9ce0*/  HMMA.16816.F32.BF16 R44, R128, R50, R212 ;  /* 0x00000032802c723c */ /* 0x008fe200000418d4 */
[----:B------:R-:W-:Y:S02]  /*9cf0*/  MOV R214, R29 ;  /* 0x0000001d00d67202 */ /* 0x000fe40000000f00 */
[----:B------:R2:W-:Y:S01]  /*9d00*/  MUFU.EX2 R29, R3 ;  /* 0x00000003001d7308 */ /* 0x0005e20000000800 */
[----:B------:R-:W-:Y:S01]  /*9d10*/  MOV R170, R153 ;  /* 0x0000009900aa7202 */ /* 0x000fe20000000f00 */
[----:B------:R-:W-:Y:S01]  /*9d20*/  LDSM.16.MT88.4 R64, [R24+0x800] ;  /* 0x000800001840783b */ /* 0x000fe20000004200 */
[----:B------:R-:W-:-:S03]  /*9d30*/  MOV R31, R152 ;  /* 0x00000098001f7202 */ /* 0x000fc60000000f00 */
[----:B------:R-:W3:Y:S01]  /*9d40*/  LDSM.16.MT88.4 R152, [R216+0xa800] ;  /* 0x00a80000d898783b */ /* 0x000ee20000004200 */
[----:B-1----:R-:W-:-:S03]  /*9d50*/  FFMA.FTZ R0, R245, UR4, -R22 ;  /* 0x00000004f5007c23 */ /* 0x002fc60008010816 */
[----:B------:R-:W1:Y:S01]  /*9d60*/  LDSM.16.MT88.4 R112, [R137+0xb800] ;  /* 0x00b800008970783b */ /* 0x000e620000004200 */
[----:B------:R4:W-:Y:S03]  /*9d70*/  MUFU.EX2 R19, R0 ;  /* 0x0000000000137308 */ /* 0x0009e60000000800 */
[----:B------:R-:W5:Y:S01]  /*9d80*/  LDSM.16.MT88.4 R24, [R136+0x1800] ;  /* 0x001800008818783b */ /* 0x000f620000004200 */
[----:B--2---:R-:W-:-:S04]  /*9d90*/  PRMT R3, R4, 0x7772, RZ ;  /* 0x0000777204037816 */ /* 0x004fc800000000ff */
[----:B------:R2:W3:Y:S01]  /*9da0*/  MUFU.EX2 R22, R2 ;  /* 0x0000000200167308 */ /* 0x0004e20000000800 */
[----:B------:R-:W-:Y:S02]  /*9db0*/  PRMT R6, R3, 0x5410, R6 ;  /* 0x0000541003067816 */ /* 0x000fe40000000006 */
[----:B----4-:R-:W-:Y:S02]  /*9dc0*/  LOP3.LUT R0, R16, UR10, R5, 0x96, !PT ;  /* 0x0000000a10007c12 */ /* 0x010fe4000f8e9605 */
[----:B------:R-:W-:Y:S02]  /*9dd0*/  MOV R5, R4 ;  /* 0x0000000400057202 */ /* 0x000fe40000000f00 */
[----:B------:R-:W-:Y:S02]  /*9de0*/  PRMT R4, R4, 0x7771, RZ ;  /* 0x0000777104047816 */ /* 0x000fe400000000ff */
[----:B------:R-:W-:Y:S01]  /*9df0*/  LOP3.LUT R3, R5, 0xff, RZ, 0xc0, !PT ;  /* 0x000000ff05037812 */ /* 0x000fe200078ec0ff */
[----:B--2---:R-:W-:-:S03]  /*9e00*/  FFMA.FTZ R2, R210, UR4, -R23 ;  /* 0x00000004d2027c23 */ /* 0x004fc60008010817 */
[----:B------:R-:W-:Y:S01]  /*9e10*/  PRMT R17, R3, 0x5410, R4 ;  /* 0x0000541003117816 */ /* 0x000fe20000000004 */
[----:B------:R2:W-:Y:S01]  /*9e20*/  MUFU.EX2 R16, R2 ;  /* 0x0000000200107308 */ /* 0x0005e20000000800 */
[C---:B------:R-:W-:Y:S02]  /*9e30*/  PRMT R3, R0.reuse, 0x7632, R3 ;  /* 0x0000763200037816 */ /* 0x040fe40000000003 */
[C---:B------:R-:W-:Y:S02]  /*9e40*/  LOP3.LUT R4, R0.reuse, 0xff, RZ, 0xc0, !PT ;  /* 0x000000ff00047812 */ /* 0x040fe400078ec0ff */
[----:B------:R-:W-:Y:S01]  /*9e50*/  SHF.R.U32.HI R5, RZ, 0x18, R0 ;  /* 0x00000018ff057819 */ /* 0x000fe20000011600 */
[----:B------:R-:W-:Y:S01]  /*9e60*/  IMAD.MOV.U32 R215, RZ, RZ, R13 ;  /* 0x000000ffffd77224 */ /* 0x000fe200078e000d */
[----:B------:R-:W-:Y:S02]  /*9e70*/  LOP3.LUT R3, R3, 0xff, RZ, 0xc0, !PT ;  /* 0x000000ff03037812 */ /* 0x000fe400078ec0ff */
[----:B--2---:R-:W-:Y:S01]  /*9e80*/  LOP3.LUT R2, R0, 0xffff, RZ, 0xc0, !PT ;  /* 0x0000ffff00027812 */ /* 0x004fe200078ec0ff */
[----:B------:R-:W-:Y:S01]  /*9e90*/  FFMA.FTZ R0, R209, UR4, -R23 ;  /* 0x00000004d1007c23 */ /* 0x000fe20008010817 */
[----:B------:R-:W-:-:S03]  /*9ea0*/  PRMT R5, R3, 0x5410, R5 ;  /* 0x0000541003057816 */ /* 0x000fc60000000005 */
[----:B------:R2:W4:Y:S01]  /*9eb0*/  MUFU.EX2 R13, R0 ;  /* 0x00000000000d7308 */ /* 0x0005220000000800 */
[----:B------:R-:W-:Y:S01]  /*9ec0*/  LOP3.LUT R3, R6, 0xff00ff, RZ, 0xc0, !PT ;  /* 0x00ff00ff06037812 */ /* 0x000fe200078ec0ff */
[--C-:B------:R-:W-:Y:S01]  /*9ed0*/  FFMA.FTZ R6, R241, UR4, -R23.reuse ;  /* 0x00000004f1067c23 */ /* 0x100fe20008010817 */
[----:B------:R-:W-:Y:S02]  /*9ee0*/  SHF.R.U32.HI R2, RZ, 0x8, R2 ;  /* 0x00000008ff027819 */ /* 0x000fe40000011602 */
[----:B------:R-:W-:Y:S02]  /*9ef0*/  MOV R213, R7 ;  /* 0x0000000700d57202 */ /* 0x000fe40000000f00 */
[----:B------:R-:W-:Y:S01]  /*9f00*/  PRMT R4, R4, 0x5410, R2 ;  /* 0x0000541004047816 */ /* 0x000fe20000000002 */
[----:B------:R-:W-:Y:S01]  /*9f10*/  MUFU.EX2 R6, R6 ;  /* 0x0000000600067308 */ /* 0x000fe20000000800 */
[----:B------:R-:W-:Y:S01]  /*9f20*/  HSET2.LE.AND R2, R17, R8, PT ;  /* 0x0000000811027233 */ /* 0x000fe20003803000 */
[----:B--2---:R-:W-:-:S06]  /*9f30*/  FFMA.FTZ R0, R211, UR4, -R23 ;  /* 0x00000004d3007c23 */ /* 0x004fcc0008010817 */
[----:B------:R3:W2:Y:S01]  /*9f40*/  MUFU.EX2 R7, R0 ;  /* 0x0000000000077308 */ /* 0x0006a20000000800 */
[----:B------:R-:W-:Y:S01]  /*9f50*/  HMMA.16816.F32.BF16 R40, R128, R48, R232 ;  /* 0x000000308028723c */ /* 0x000fe200000418e8 */
[----:B------:R-:W-:Y:S01]  /*9f60*/  IMAD.MOV.U32 R235, RZ, RZ, R170 ;  /* 0x000000ffffeb7224 */ /* 0x000fe200078e00aa */
[--C-:B------:R-:W-:Y:S02]  /*9f70*/  HSET2.LE.AND R3, R3, R8.reuse, PT ;  /* 0x0000000803037233 */ /* 0x100fe40003803000 */
[----:B------:R-:W-:Y:S02]  /*9f80*/  MOV R212, R171 ;  /* 0x000000ab00d47202 */ /* 0x000fe40000000f00 */
[----:B------:R-:W-:Y:S02]  /*9f90*/  HSET2.LE.AND R4, R4, R8, PT ;  /* 0x0000000804047233 */ /* 0x000fe40003803000 */
[----:B---3--:R-:W-:-:S04]  /*9fa0*/  F2FP.BF16.F32.PACK_AB R0, R22, R29 ;  /* 0x0000001d1600723e */ /* 0x008fc800000010ff */
[----:B------:R-:W-:Y:S02]  /*9fb0*/  LOP3.LUT R170, R0, R2, RZ, 0xc0, !PT ;  /* 0x0000000200aa7212 */ /* 0x000fe400078ec0ff */
[----:B----4-:R-:W-:-:S04]  /*9fc0*/  F2FP.BF16.F32.PACK_AB R0, R13, R16 ;  /* 0x000000100d00723e */ /* 0x010fc800000010ff */
[----:B------:R-:W-:Y:S02]  /*9fd0*/  LOP3.LUT R171, R0, R3, RZ, 0xc0, !PT ;  /* 0x0000000300ab7212 */ /* 0x000fe400078ec0ff */
[----:B------:R-:W-:Y:S02]  /*9fe0*/  F2FP.BF16.F32.PACK_AB R0, R19, R18 ;  /* 0x000000121300723e */ /* 0x000fe400000010ff */
[----:B------:R-:W-:Y:S01]  /*9ff0*/  MOV R233, R168 ;  /* 0x000000a800e97202 */ /* 0x000fe20000000f00 */
[----:B------:R-:W-:Y:S01]  /*a000*/  HMMA.16816.F32.BF16 R144, R128, R152, R144 ;  /* 0x000000988090723c */ /* 0x000fe20000041890 */
[----:B------:R-:W-:Y:S02]  /*a010*/  HSET2.LE.AND R5, R5, R8, PT ;  /* 0x0000000805057233 */ /* 0x000fe40003803000 */
[----:B------:R-:W-:Y:S02]  /*a020*/  LOP3.LUT R168, R0, R4, RZ, 0xc0, !PT ;  /* 0x0000000400a87212 */ /* 0x000fe400078ec0ff */
[----:B--2---:R-:W-:-:S03]  /*a030*/  F2FP.BF16.F32.PACK_AB R0, R6, R7 ;  /* 0x000000070600723e */ /* 0x004fc600000010ff */
[----:B------:R-:W-:Y:S01]  /*a040*/  HMMA.16816.F32.BF16 R148, R128, R154, R148 ;  /* 0x0000009a8094723c */ /* 0x000fe20000041894 */
[----:B------:R-:W-:Y:S01]  /*a050*/  MOV R234, R169 ;  /* 0x000000a900ea7202 */ /* 0x000fe20000000f00 */
[----:B------:R-:W-:Y:S01]  /*a060*/  FFMA.FTZ R4, R247, R21, R185 ;  /* 0x00000015f7047223 */ /* 0x000fe200000100b9 */
[----:B------:R-:W-:Y:S01]  /*a070*/  FFMA.FTZ R3, R248, R20, R208 ;  /* 0x00000014f8037223 */ /* 0x000fe200000100d0 */
[----:B------:R-:W-:-:S04]  /*a080*/  LOP3.LUT R169, R0, R5, RZ, 0xc0, !PT ;  /* 0x0000000500a97212 */ /* 0x000fc800078ec0ff */
[----:B------:R-:W-:Y:S01]  /*a090*/  HMMA.16816.F32.BF16 R56, R128, R64, R56 ;  /* 0x000000408038723c */ /* 0x000fe20000041838 */
[----:B------:R-:W-:Y:S01]  /*a0a0*/  FFMA.FTZ R2, R249, R15, R182 ;  /* 0x0000000ff9027223 */ /* 0x000fe200000100b6 */
[----:B------:R-:W-:-:S06]  /*a0b0*/  FFMA.FTZ R0, R250, R14, R177 ;  /* 0x0000000efa007223 */ /* 0x000fcc00000100b1 */
[----:B------:R-:W-:Y:S01]  /*a0c0*/  HMMA.16816.F32.BF16 R60, R128, R66, R60 ;  /* 0x00000042803c723c */ /* 0x000fe2000004183c */
[----:B------:R-:W-:-:S07]  /*a0d0*/  MOV R232, R31 ;  /* 0x0000001f00e87202 */ /* 0x000fce0000000f00 */
[----:B------:R-:W-:Y:S01]  /*a0e0*/  HMMA.16816.F32.BF16 R72, R128, R80, R72 ;  /* 0x000000508048723c */ /* 0x000fe20000041848 */
[----:B------:R-:W-:-:S07]  /*a0f0*/  FADD.FTZ R4, R237, R4 ;  /* 0x00000004ed047221 */ /* 0x000fce0000010000 */
[----:B------:R-:W-:Y:S01]  /*a100*/  HMMA.16816.F32.BF16 R76, R128, R82, R76 ;  /* 0x00000052804c723c */ /* 0x000fe2000004184c */
[----:B------:R-:W-:-:S07]  /*a110*/  FADD.FTZ R3, R187, R3 ;  /* 0x00000003bb037221 */ /* 0x000fce0000010000 */
[C---:B------:R-:W-:Y:S08]  /*a120*/  HMMA.16816.F32.BF16 R88, R128.reuse, R96, R88 ;  /* 0x000000608058723c */ /* 0x040ff00000041858 */
[C---:B------:R-:W-:Y:S08]  /*a130*/  HMMA.16816.F32.BF16 R92, R128.reuse, R98, R92 ;  /* 0x00000062805c723c */ /* 0x040ff0000004185c */
[C---:B-1----:R-:W-:Y:S08]  /*a140*/  HMMA.16816.F32.BF16 R104, R128.reuse, R112, R104 ;  /* 0x000000708068723c */ /* 0x042ff00000041868 */
[C---:B------:R-:W-:Y:S08]  /*a150*/  HMMA.16816.F32.BF16 R108, R128.reuse, R114, R108 ;  /* 0x00000072806c723c */ /* 0x040ff0000004186c */
[C---:B------:R-:W-:Y:S08]  /*a160*/  HMMA.16816.F32.BF16 R116, R128.reuse, R120, R116 ;  /* 0x000000788074723c */ /* 0x040ff00000041874 */
[C---:B------:R-:W-:Y:S08]  /*a170*/  HMMA.16816.F32.BF16 R160, R128.reuse, R122, R160 ;  /* 0x0000007a80a0723c */ /* 0x040ff000000418a0 */
[----:B-----5:R-:W-:Y:S01]  /*a180*/  HMMA.16816.F32.BF16 R164, R128, R24, R164 ;  /* 0x0000001880a4723c */ /* 0x020fe200000418a4 */
[----:B------:R-:W-:-:S07]  /*a190*/  FADD.FTZ R2, R181, R2 ;  /* 0x00000002b5027221 */ /* 0x000fce0000010000 */
[----:B------:R-:W-:Y:S01]  /*a1a0*/  HMMA.16816.F32.BF16 R128, R128, R26, R140 ;  /* 0x0000001a8080723c */ /* 0x000fe2000004188c */
[----:B------:R-:W-:Y:S01]  /*a1b0*/  IMAD.MOV.U32 R143, RZ, RZ, R38 ;  /* 0x000000ffff8f7224 */ /* 0x000fe200078e0026 */
[----:B------:R-:W-:Y:S02]  /*a1c0*/  MOV R38, R39 ;  /* 0x0000002700267202 */ /* 0x000fe40000000f00 */
[----:B------:R-:W-:Y:S02]  /*a1d0*/  MOV R39, R135 ;  /* 0x0000008700277202 */ /* 0x000fe40000000f00 */
[----:B------:R-:W-:Y:S02]  /*a1e0*/  MOV R140, R252 ;  /* 0x000000fc008c7202 */ /* 0x000fe40000000f00 */
[----:B------:R-:W-:Y:S02]  /*a1f0*/  MOV R141, R184 ;  /* 0x000000b8008d7202 */ /* 0x000fe40000000f00 */
[----:B------:R-:W-:Y:S01]  /*a200*/  MOV R142, R176 ;  /* 0x000000b0008e7202 */ /* 0x000fe20000000f00 */
[----:B------:R-:W-:Y:S01]  /*a210*/  FADD.FTZ R0, R178, R0 ;  /* 0x00000000b2007221 */ /* 0x000fe20000010000 */
[----:B------:R-:W-:Y:S01]  /*a220*/  HMMA.16816.F32.BF16 R36, R168, R48, R36 ;  /* 0x00000030a824723c */ /* 0x000fe20000041824 */
[----:B------:R-:W-:Y:S01]  /*a230*/  FADD.FTZ R4, R228, R4 ;  /* 0x00000004e4047221 */ /* 0x000fe20000010000 */
[----:B------:R-:W-:Y:S01]  /*a240*/  FADD.FTZ R3, R186, R3 ;  /* 0x00000003ba037221 */ /* 0x000fe20000010000 */
[----:B------:R-:W-:Y:S01]  /*a250*/  FADD.FTZ R2, R180, R2 ;  /* 0x00000002b4027221 */ /* 0x000fe20000010000 */
[----:B------:R-:W-:-:S04]  /*a260*/  FADD.FTZ R0, R139, R0 ;  /* 0x000000008b007221 */ /* 0x000fc80000010000 */
[----:B------:R-:W-:Y:S01]  /*a270*/  HMMA.16816.F32.BF16 R100, R168, R112, R100 ;  /* 0x00000070a864723c */ /* 0x000fe20000041864 */
[----:B------:R-:W-:Y:S01]  /*a280*/  FADD.FTZ R8, R236, R4 ;  /* 0x00000004ec087221 */ /* 0x000fe20000010000 */
[----:B------:R-:W-:Y:S01]  /*a290*/  FADD.FTZ R5, R183, R3 ;  /* 0x00000003b7057221 */ /* 0x000fe20000010000 */
[----:B------:R-:W-:-:S05]  /*a2a0*/  FADD.FTZ R4, R179, R2 ;  /* 0x00000002b3047221 */ /* 0x000fca0000010000 */
[----:B------:R-:W-:Y:S01]  /*a2b0*/  HMMA.16816.F32.BF16 R156, R168, R120, R156 ;  /* 0x00000078a89c723c */ /* 0x000fe2000004189c */
[----:B------:R-:W-:-:S07]  /*a2c0*/  FADD.FTZ R3, R138, R0 ;  /* 0x000000008a037221 */ /* 0x000fce0000010000 */
[----:B------:R-:W-:Y:S01]  /*a2d0*/  HMMA.16816.F32.BF16 R48, R168, R50, R140 ;  /* 0x00000032a830723c */ /* 0x000fe2000004188c */
[----:B------:R-:W-:-:S07]  /*a2e0*/  FADD.FTZ R2, R7, R5 ;  /* 0x0000000507027221 */ /* 0x000fce0000010000 */
[C---:B------:R-:W-:Y:S08]  /*a2f0*/  HMMA.16816.F32.BF16 R112, R168.reuse, R114, R52 ;  /* 0x00000072a870723c */ /* 0x040ff00000041834 */
[----:B------:R-:W-:Y:S01]  /*a300*/  HMMA.16816.F32.BF16 R120, R168, R122, R68 ;  /* 0x0000007aa878723c */ /* 0x000fe20000041844 */
[----:B------:R-:W-:-:S07]  /*a310*/  FADD.FTZ R0, R132, R4 ;  /* 0x0000000484007221 */ /* 0x000fce0000010000 */
[C---:B------:R-:W-:Y:S08]  /*a320*/  HMMA.16816.F32.BF16 R52, R168.reuse, R64, R204 ;  /* 0x00000040a834723c */ /* 0x040ff000000418cc */
[C---:B------:R-:W-:Y:S08]  /*a330*/  HMMA.16816.F32.BF16 R140, R168.reuse, R152, R212 ;  /* 0x00000098a88c723c */ /* 0x040ff000000418d4 */
[C---:B------:R-:W-:Y:S08]  /*a340*/  HMMA.16816.F32.BF16 R68, R168.reuse, R80, R200 ;  /* 0x00000050a844723c */ /* 0x040ff000000418c8 */
        /* <DEDUP_REMOVED lines=21> */
[----:B------:R-:W-:Y:S01]  /*a4a0*/  IMAD.MOV.U32 R2, RZ, RZ, R218 ;  /* 0x000000ffff027224 */ /* 0x000fe200078e00da */
[----:B------:R-:W-:-:S02]  /*a4b0*/  MOV R135, R222 ;  /* 0x000000de00877202 */ /* 0x000fc40000000f00 */
[----:B------:R-:W-:Y:S02]  /*a4c0*/  MOV R136, R224 ;  /* 0x000000e000887202 */ /* 0x000fe40000000f00 */
[----:B------:R-:W-:Y:S01]  /*a4d0*/  MOV R137, R225 ;  /* 0x000000e100897202 */ /* 0x000fe20000000f00 */
[----:B------:R-:W-:Y:S06]  /*a4e0*/  BRA.U !UP0, `(.L_x_1267) ;  /* 0x000000b508f07547 */ /* 0x000fec000b800000 */
[----:B------:R-:W2:Y:S04]  /*a4f0*/  LDL R228, [R1+0x28] ;  /* 0x0000280001e47983 */ /* 0x000ea80000100800 */
[----:B------:R-:W3:Y:S04]  /*a500*/  LDL.64 R30, [R1] ;  /* 0x00000000011e7983 */ /* 0x000ee80000100a00 */
[----:B------:R-:W4:Y:S04]  /*a510*/  LDL.64 R184, [R1+0x8] ;  /* 0x0000080001b87983 */ /* 0x000f280000100a00 */
[----:B------:R-:W5:Y:S01]  /*a520*/  LDL.64 R236, [R1+0x20] ;  /* 0x0000200001ec7983 */ /* 0x000f620000100a00 */
[----:B------:R-:W-:Y:S01]  /*a530*/  UIADD3 UR12, UPT, UPT, UR20, -0x3, URZ ;  /* 0xfffffffd140c7890 */ /* 0x000fe2000fffe0ff */
[----:B------:R-:W-:-:S04]  /*a540*/  DEPBAR.LE SB0, 0x0 ;  /* 0x000080000000791a */ /* 0x000fc80000000000 */
[----:B------:R-:W-:Y:S01]  /*a550*/  UIMAD.WIDE.U32 UR24, UR12, UR8, URZ ;  /* 0x000000080c1872a5 */ /* 0x000fe2000f8e00ff */
[----:B------:R-:W-:-:S03]  /*a560*/  IMAD.SHL.U32 R220, R223, 0x20, RZ ;  /* 0x00000020dfdc7824 */ /* 0x000fc600078e00ff */
[----:B------:R-:W-:Y:S02]  /*a570*/  UIMAD UR12, UR12, UR9, UR25 ;  /* 0x000000090c0c72a4 */ /* 0x000fe4000f8e0219 */
[----:B------:R-:W-:Y:S01]  /*a580*/  USHF.L.U32 UR4, UR24, 0x5, URZ ;  /* 0x0000000518047899 */ /* 0x000fe200080006ff */
[----:B------:R-:W-:Y:S01]  /*a590*/  IMAD.SHL.U32 R176, R223, 0x40, RZ ;  /* 0x00000040dfb07824 */ /* 0x000fe200078e00ff */
[----:B------:R-:W-:Y:S02]  /*a5a0*/  USHF.L.U64.HI UR12, UR24, 0x5, UR12 ;  /* 0x00000005180c7899 */ /* 0x000fe4000801020c */
[----:B------:R-:W-:Y:S01]  /*a5b0*/  ULEA UR13, UP0, UR8, UR4, 0x4 ;  /* 0x00000004080d7291 */ /* 0x000fe2000f8020ff */
[----:B------:R-:W-:Y:S01]  /*a5c0*/  SHF.R.U32.HI R219, RZ, 0x1, R223 ;  /* 0x00000001ffdb7819 */ /* 0x000fe200000116df */
[----:B------:R-:W-:Y:S01]  /*a5d0*/  IMAD.U32 R0, RZ, RZ, UR4 ;  /* 0x00000004ff007e24 */ /* 0x000fe2000f8e00ff */
[----:B------:R-:W-:Y:S01]  /*a5e0*/  LOP3.LUT R220, R220, 0x7c00, RZ, 0xc0, !PT ;  /* 0x00007c00dcdc7812 */ /* 0x000fe200078ec0ff */
[----:B------:R-:W-:Y:S01]  /*a5f0*/  ULEA.HI.X UR4, UR8, UR12, UR9, 0x4, UP0 ;  /* 0x0000000c08047291 */ /* 0x000fe200080f2409 */
[----:B------:R-:W-:Y:S01]  /*a600*/  LOP3.LUT R8, R219, 0x8, RZ, 0xc0, !PT ;  /* 0x00000008db087812 */ /* 0x000fe200078ec0ff */
[----:B------:R-:W-:Y:S01]  /*a610*/  IMAD.U32 R3, RZ, RZ, UR12 ;  /* 0x0000000cff037e24 */ /* 0x000fe2000f8e00ff */
[----:B------:R-:W-:Y:S01]  /*a620*/  LOP3.LUT R5, R220, 0x200, R176, 0xf8, !PT ;  /* 0x00000200dc057812 */ /* 0x000fe200078ef8b0 */
[----:B------:R-:W-:Y:S01]  /*a630*/  IMAD.U32 R13, RZ, RZ, UR13 ;  /* 0x0000000dff0d7e24 */ /* 0x000fe2000f8e00ff */
[CC--:B------:R-:W-:Y:S01]  /*a640*/  @!P3 LEA R4, P5, R0.reuse, R239.reuse, 0x1 ;  /* 0x000000ef0004b211 */ /* 0x0c0fe200078a08ff */
[----:B------:R-:W-:Y:S01]  /*a650*/  IMAD.U32 R14, RZ, RZ, UR4 ;  /* 0x00000004ff0e7e24 */ /* 0x000fe2000f8e00ff */
[----:B------:R-:W-:-:S02]  /*a660*/  @!P2 LEA R6, P1, R0, R239, 0x1 ;  /* 0x000000ef0006a211 */ /* 0x000fc400078208ff */
[----:B------:R-:W-:Y:S02]  /*a670*/  LEA R2, P4, R13, R239, 0x1 ;  /* 0x000000ef0d027211 */ /* 0x000fe400078808ff */
[----:B------:R-:W-:Y:S01]  /*a680*/  @!P2 LEA.HI.X R7, R0, R238, R3, 0x1, P1 ;  /* 0x000000ee0007a211 */ /* 0x000fe200008f0c03 */
[----:B------:R-:W-:Y:S02]  /*a690*/  IMAD.MOV.U32 R208, RZ, RZ, 0x20 ;  /* 0x00000020ffd07424 */ /* 0x000fe400078e00ff */
[----:B------:R-:W-:-:S03]  /*a6a0*/  VIADD R15, R226, UR6 ;  /* 0x00000006e20f7c36 */ /* 0x000fc60008000000 */
[----:B------:R-:W-:Y:S01]  /*a6b0*/  SEL R208, R208, 0xffffffe0, !P6 ;  /* 0xffffffe0d0d07807 */ /* 0x000fe20007000000 */
[----:B------:R-:W-:Y:S01]  /*a6c0*/  BAR.SYNC.DEFER_BLOCKING 0x0 ;  /* 0x0000000000007b1d */ /* 0x000fe20000010000 */
[----:B--2---:R-:W-:Y:S02]  /*a6d0*/  LOP3.LUT R8, R5, R228, R8, 0xf6, !PT ;  /* 0x000000e405087212 */ /* 0x004fe400078ef608 */
[-C--:B------:R-:W-:Y:S02]  /*a6e0*/  @!P3 LEA.HI.X R5, R0, R238.reuse, R3, 0x1, P5 ;  /* 0x000000ee0005b211 */ /* 0x080fe400028f0c03 */
[----:B------:R-:W-:-:S03]  /*a6f0*/  LEA.HI.X R3, R13, R238, R14, 0x1, P4 ;  /* 0x000000ee0d037211 */ /* 0x000fc600020f0c0e */
[----:B------:R-:W-:Y:S01]  /*a700*/  @!PT LDS RZ, [RZ] ;  /* 0x00000000fffff984 */ /* 0x000fe20000000800 */
[----:B------:R-:W-:Y:S01]  /*a710*/  @!PT LDS RZ, [RZ] ;  /* 0x00000000fffff984 */ /* 0x000fe20000000800 */
[----:B------:R-:W-:Y:S01]  /*a720*/  @!PT LDS RZ, [RZ] ;  /* 0x00000000fffff984 */ /* 0x000fe20000000800 */
[----:B------:R-:W-:Y:S01]  /*a730*/  @!P3 LDGSTS.E.BYPASS.LTC128B.128 [R227+0xa000], desc[UR22][R4.64] ;  /* 0x0a00000004e3bfae */ /* 0x000fe2000b981a16 */
[----:B------:R-:W-:-:S03]  /*a740*/  LEA R0, R8, UR6, 0x1 ;  /* 0x0000000608007c11 */ /* 0x000fc6000f8e08ff */
[----:B------:R-:W-:Y:S04]  /*a750*/  @P3 STS.128 [R227+0xa000], RZ ;  /* 0x00a000ffe3003388 */ /* 0x000fe80000000c00 */
[----:B------:R-:W-:Y:S01]  /*a760*/  @!PT LDS RZ, [RZ] ;  /* 0x00000000fffff984 */ /* 0x000fe20000000800 */
[----:B------:R-:W-:Y:S01]  /*a770*/  @!PT LDS RZ, [RZ] ;  /* 0x00000000fffff984 */ /* 0x000fe20000000800 */
[----:B------:R-:W-:Y:S01]  /*a780*/  @!PT LDS RZ, [RZ] ;  /* 0x00000000fffff984 */ /* 0x000fe20000000800 */
[----:B------:R1:W-:Y:S04]  /*a790*/  @!P2 LDGSTS.E.BYPASS.LTC128B.128 [R227+0xb000], desc[UR22][R6.64+0x80] ;  /* 0x0b00008006e3afae */ /* 0x0003e8000b981a16 */
[----:B------:R-:W-:Y:S01]  /*a7a0*/  @P2 STS.128 [R227+0xb000], RZ ;  /* 0x00b000ffe3002388 */ /* 0x000fe20000000c00 */
[----:B---3--:R-:W-:-:S03]  /*a7b0*/  IMAD.MOV.U32 R244, RZ, RZ, R30 ;  /* 0x000000fffff47224 */ /* 0x008fc600078e001e */
[----:B------:R-:W-:Y:S01]  /*a7c0*/  @!PT LDS RZ, [RZ] ;  /* 0x00000000fffff984 */ /* 0x000fe20000000800 */
[----:B------:R-:W-:Y:S01]  /*a7d0*/  @!PT LDS RZ, [RZ] ;  /* 0x00000000fffff984 */ /* 0x000fe20000000800 */
[----:B------:R-:W-:Y:S01]  /*a7e0*/  @!PT LDS RZ, [RZ] ;  /* 0x00000000fffff984 */ /* 0x000fe20000000800 */
[----:B------:R-:W-:Y:S01]  /*a7f0*/  @!P3 LDGSTS.E.BYPASS.LTC128B.128 [R227+0xa800], desc[UR22][R2.64] ;  /* 0x0a80000002e3bfae */ /* 0x000fe2000b981a16 */
[----:B------:R-:W-:-:S03]  /*a800*/  IMAD.MOV.U32 R245, RZ, RZ, R31 ;  /* 0x000000fffff57224 */ /* 0x000fc600078e001f */
[----:B------:R-:W-:Y:S04]  /*a810*/  @P3 STS.128 [R227+0xa800], RZ ;  /* 0x00a800ffe3003388 */ /* 0x000fe80000000c00 */
[----:B------:R-:W-:Y:S01]  /*a820*/  @!PT LDS RZ, [RZ] ;  /* 0x00000000fffff984 */ /* 0x000fe20000000800 */
[----:B------:R-:W-:Y:S01]  /*a830*/  @!PT LDS RZ, [RZ] ;  /* 0x00000000fffff984 */ /* 0x000fe20000000800 */
[----:B------:R-:W-:Y:S01]  /*a840*/  @!PT LDS RZ, [RZ] ;  /* 0x00000000fffff984 */ /* 0x000fe20000000800 */
[----:B------:R2:W-:Y:S04]  /*a850*/  @!P2 LDGSTS.E.BYPASS.LTC128B.128 [R227+0xb800], desc[UR22][R2.64+0x80] ;  /* 0x0b80008002e3afae */ /* 0x0005e8000b981a16 */
[----:B------:R-:W-:Y:S04]  /*a860*/  @P2 STS.128 [R227+0xb800], RZ ;  /* 0x00b800ffe3002388 */ /* 0x000fe80000000c00 */
[----:B------:R-:W-:Y:S04]  /*a870*/  LDSM.16.M88.4 R24, [R226+UR6+0x8000] ;  /* 0x00800006e218783b */ /* 0x000fe80008000200 */
[----:B-1----:R-:W1:Y:S04]  /*a880*/  LDSM.16.M88.4 R4, [R0+0x2000] ;  /* 0x002000000004783b */ /* 0x002e680000000200 */
[----:B------:R-:W3:Y:S04]  /*a890*/  LDSM.16.M88.4 R28, [R226+UR6+0x8800] ;  /* 0x00880006e21c783b */ /* 0x000ee80008000200 */
[----:B------:R-:W3:Y:S01]  /*a8a0*/  LDSM.16.M88.4 R20, [R0] ;  /* 0x000000000014783b */ /* 0x000ee20000000200 */
[----:B------:R-:W-:-:S02]  /*a8b0*/  IMAD.IADD R14, R15, 0x1, R242 ;  /* 0x000000010f0e7824 */ /* 0x000fc400078e02f2 */
[----:B----4-:R-:W-:Y:S02]  /*a8c0*/  IMAD.MOV.U32 R234, RZ, RZ, R184 ;  /* 0x000000ffffea7224 */ /* 0x010fe400078e00b8 */
[----:B------:R-:W-:Y:S01]  /*a8d0*/  IMAD.MOV.U32 R235, RZ, RZ, R185 ;  /* 0x000000ffffeb7224 */ /* 0x000fe200078e00b9 */
[----:B------:R-:W-:Y:S01]  /*a8e0*/  LDSM.16.M88.4 R172, [R14+0x8000] ;  /* 0x008000000eac783b */ /* 0x000fe20000000200 */
[C---:B--2---:R-:W-:Y:S01]  /*a8f0*/  IMAD.IADD R2, R15.reuse, 0x1, R208 ;  /* 0x000000010f027824 */ /* 0x044fe200078e02d0 */
[----:B------:R-:W-:Y:S02]  /*a900*/  IADD3 R3, PT, PT, R208, R0, RZ ;  /* 0x00000000d0037210 */ /* 0x000fe40007ffe0ff */
[----:B------:R-:W-:Y:S04]  /*a910*/  LDSM.16.M88.4 R136, [R14+0x8800] ;  /* 0x008800000e88783b */ /* 0x000fe80000000200 */
[----:B------:R-:W-:Y:S04]  /*a920*/  LDSM.16.M88.4 R132, [R2+0x8000] ;  /* 0x008000000284783b */ /* 0x000fe80000000200 */
[----:B------:R-:W2:Y:S04]  /*a930*/  LDSM.16.M88.4 R16, [R3+0x2000] ;  /* 0x002000000310783b */ /* 0x000ea80000000200 */
[----:B------:R4:W2:Y:S01]  /*a940*/  LDSM.16.M88.4 R32, [R2+0x8800] ;  /* 0x008800000220783b */ /* 0x0008a20000000200 */
[----:B------:R-:W-:Y:S01]  /*a950*/  IMAD.IADD R13, R15, 0x1, R242 ;  /* 0x000000010f0d7824 */ /* 0x000fe200078e02f2 */
[----:B-----5:R-:W5:Y:S01]  /*a960*/  S2R R236, SR_CTAID.X ;  /* 0x0000000000ec7919 */ /* 0x020f620000002500 */
[----:B------:R-:W-:Y:S01]  /*a970*/  UIADD3 UR4, UPT, UPT, UR20, -0x3, URZ ;  /* 0xfffffffd14047890 */ /* 0x000fe2000fffe0ff */
[----:B------:R-:W-:-:S02]  /*a980*/  SHF.R.U32.HI R228, RZ, 0x5, R223 ;  /* 0x00000005ffe47819 */ /* 0x000fc400000116df */
[----:B------:R-:W-:Y:S01]  /*a990*/  SHF.R.U32.HI R243, RZ, 0x5, R223 ;  /* 0x00000005fff37819 */ /* 0x000fe200000116df */
[----:B------:R-:W0:Y:S01]  /*a9a0*/  LDGDEPBAR ;  /* 0x00000000000079af */ /* 0x000e220000000000 */
[C---:B-1----:R-:W-:Y:S08]  /*a9b0*/  HMMA.16816.F32.BF16 R176, R4.reuse, R24, RZ ;  /* 0x0000001804b0723c */ /* 0x042ff000000418ff */
[----:B------:R-:W-:Y:S01]  /*a9c0*/  HMMA.16816.F32.BF16 R196, R4, R26, RZ ;  /* 0x0000001a04c4723c */ /* 0x000fe200000418ff */
[----:B----4-:R-:W-:-:S07]  /*a9d0*/  IMAD.IADD R2, R242, 0x1, R0 ;  /* 0x00000001f2027824 */ /* 0x010fce00078e0200 */
[C---:B---3--:R-:W-:Y:S08]  /*a9e0*/  HMMA.16816.F32.BF16 R188, R4.reuse, R28, RZ ;  /* 0x0000001c04bc723c */ /* 0x048ff000000418ff */
[----:B------:R-:W-:Y:S01]  /*a9f0*/  HMMA.16816.F32.BF16 R184, R4, R30, RZ ;  /* 0x0000001e04b8723c */ /* 0x000fe200000418ff */
[----:B------:R-:W1:Y:S07]  /*aa00*/  LDSM.16.M88.4 R4, [R3] ;  /* 0x000000000304783b */ /* 0x000e6e0000000200 */
[C---:B------:R-:W-:Y:S08]  /*aa10*/  HMMA.16816.F32.BF16 R200, R20.reuse, R24, RZ ;  /* 0x0000001814c8723c */ /* 0x040ff000000418ff */
[C---:B------:R-:W-:Y:S01]  /*aa20*/  HMMA.16816.F32.BF16 R192, R20.reuse, R26, RZ ;  /* 0x0000001a14c0723c */ /* 0x040fe200000418ff */
[----:B------:R-:W3:Y:S07]  /*aa30*/  LDSM.16.M88.4 R24, [R2+0x2000] ;  /* 0x002000000218783b */ /* 0x000eee0000000200 */
[C---:B------:R-:W-:Y:S08]  /*aa40*/  HMMA.16816.F32.BF16 R180, R20.reuse, R28, RZ ;  /* 0x0000001c14b4723c */ /* 0x040ff000000418ff */
[----:B------:R-:W-:Y:S08]  /*aa50*/  HMMA.16816.F32.BF16 R28, R20, R30, RZ ;  /* 0x0000001e141c723c */ /* 0x000ff000000418ff */
[----:B--2---:R-:W-:Y:S01]  /*aa60*/  HMMA.16816.F32.BF16 R20, R16, R132, R176 ;  /* 0x000000841014723c */ /* 0x004fe200000418b0 */
[----:B------:R-:W-:-:S02]  /*aa70*/  IMAD.IADD R8, R208, 0x1, R2 ;  /* 0x00000001d0087824 */ /* 0x000fc400078e0202 */
[----:B------:R-:W-:-:S05]  /*aa80*/  IMAD.IADD R13, R208, 0x1, R13 ;  /* 0x00000001d00d7824 */ /* 0x000fca00078e020d */
[C---:B------:R-:W-:Y:S08]  /*aa90*/  HMMA.16816.F32.BF16 R204, R16.reuse, R134, R196 ;  /* 0x0000008610cc723c */ /* 0x040ff000000418c4 */
[----:B------:R-:W-:Y:S08]  /*aaa0*/  HMMA.16816.F32.BF16 R196, R16, R34, R184 ;  /* 0x0000002210c4723c */ /* 0x000ff000000418b8 */
[----:B-1----:R-:W-:Y:S08]  /*aab0*/  HMMA.16816.F32.BF16 R184, R4, R134, R192 ;  /* 0x0000008604b8723c */ /* 0x002ff000000418c0 */
[----:B------:R-:W-:Y:S08]  /*aac0*/  HMMA.16816.F32.BF16 R176, R16, R32, R188 ;  /* 0x0000002010b0723c */ /* 0x000ff000000418bc */
[C---:B------:R-:W-:Y:S08]  /*aad0*/  HMMA.16816.F32.BF16 R200, R4.reuse, R132, R200 ;  /* 0x0000008404c8723c */ /* 0x040ff000000418c8 */
[C---:B------:R-:W-:Y:S08]  /*aae0*/  HMMA.16816.F32.BF16 R180, R4.reuse, R32, R180 ;  /* 0x0000002004b4723c */ /* 0x040ff000000418b4 */
[----:B------:R-:W-:Y:S01]  /*aaf0*/  HMMA.16816.F32.BF16 R192, R4, R34, R28 ;  /* 0x0000002204c0723c */ /* 0x000fe2000004181c */
[----:B------:R-:W1:Y:S04]  /*ab00*/  LDSM.16.M88.4 R4, [R2] ;  /* 0x000000000204783b */ /* 0x000e680000000200 */
[----:B------:R-:W-:Y:S03]  /*ab10*/  LDSM.16.M88.4 R28, [R13+0x8000] ;  /* 0x008000000d1c783b */ /* 0x000fe60000000200 */
[C---:B---3--:R-:W-:Y:S01]  /*ab20*/  HMMA.16816.F32.BF16 R188, R24.reuse, R172, R20 ;  /* 0x000000ac18bc723c */ /* 0x048fe20000041814 */
[----:B------:R-:W2:Y:S04]  /*ab30*/  LDSM.16.M88.4 R20, [R8+0x2000] ;  /* 0x002000000814783b */ /* 0x000ea80000000200 */
[----:B------:R-:W3:Y:S03]  /*ab40*/  LDSM.16.M88.4 R32, [R13+0x8800] ;  /* 0x008800000d20783b */ /* 0x000ee60000000200 */
[C---:B------:R-:W-:Y:S08]  /*ab50*/  HMMA.16816.F32.BF16 R176, R24.reuse, R136, R176 ;  /* 0x0000008818b0723c */ /* 0x040ff000000418b0 */
[C---:B------:R-:W-:Y:S08]  /*ab60*/  HMMA.16816.F32.BF16 R16, R24.reuse, R174, R204 ;  /* 0x000000ae1810723c */ /* 0x040ff000000418cc */
[----:B------:R-:W-:Y:S01]  /*ab70*/  HMMA.16816.F32.BF16 R132, R24, R138, R196 ;  /* 0x0000008a1884723c */ /* 0x000fe200000418c4 */
[----:B------:R-:W4:Y:S07]  /*ab80*/  LDSM.16.M88.4 R24, [R8] ;  /* 0x000000000818783b */ /* 0x000f2e0000000200 */
[C---:B-1----:R-:W-:Y:S08]  /*ab90*/  HMMA.16816.F32.BF16 R196, R4.reuse, R172, R200 ;  /* 0x000000ac04c4723c */ /* 0x042ff000000418c8 */
[C---:B------:R-:W-:Y:S08]  /*aba0*/  HMMA.16816.F32.BF16 R184, R4.reuse, R174, R184 ;  /* 0x000000ae04b8723c */ /* 0x040ff000000418b8 */
[C---:B------:R-:W-:Y:S08]  /*abb0*/  HMMA.16816.F32.BF16 R180, R4.reuse, R136, R180 ;  /* 0x0000008804b4723c */ /* 0x040ff000000418b4 */
[----:B------:R-:W-:Y:S01]  /*abc0*/  HMMA.16816.F32.BF16 R172, R4, R138, R192 ;  /* 0x0000008a04ac723c */ /* 0x000fe200000418c0 */
[----:B------:R-:W-:Y:S01]  /*abd0*/  LDSM.16.M88.4 R136, [R226+UR6+0x9000] ;  /* 0x00900006e288783b */ /* 0x000fe20008000200 */
[----:B------:R-:W-:-:S06]  /*abe0*/  IMAD.MOV.U32 R4, RZ, RZ, 0x20 ;  /* 0x00000020ff047424 */ /* 0x000fcc00078e00ff */
[----:B--2---:R-:W-:Y:S01]  /*abf0*/  HMMA.16816.F32.BF16 R200, R20, R30, R16 ;  /* 0x0000001e14c8723c */ /* 0x004fe20000041810 */
[----:B------:R-:W1:Y:S01]  /*ac00*/  LDSM.16.M88.4 R16, [R0+0x6000] ;  /* 0x006000000010783b */ /* 0x000e620000000200 */
[----:B------:R-:W-:-:S05]  /*ac10*/  SEL R4, R4, 0xffffffe0, !P6 ;  /* 0xffffffe004047807 */ /* 0x000fca0007000000 */
[----:B------:R-:W-:Y:S01]  /*ac20*/  IMAD.IADD R15, R15, 0x1, R4 ;  /* 0x000000010f0f7824 */ /* 0x000fe200078e0204 */
[C---:B------:R-:W-:Y:S01]  /*ac30*/  HMMA.16816.F32.BF16 R204, R20.reuse, R28, R188 ;  /* 0x0000001c14cc723c */ /* 0x040fe200000418bc */
[----:B------:R-:W-:Y:S07]  /*ac40*/  LDSM.16.M88.4 R4, [R0+0x4000] ;  /* 0x004000000004783b */ /* 0x000fee0000000200 */
[----:B---3--:R-:W-:Y:S01]  /*ac50*/  HMMA.16816.F32.BF16 R188, R20, R34, R132 ;  /* 0x0000002214bc723c */ /* 0x008fe20000041884 */
[----:B------:R-:W2:Y:S07]  /*ac60*/  LDSM.16.M88.4 R132, [R226+UR6+0x9800] ;  /* 0x00980006e284783b */ /* 0x000eae0008000200 */
[----:B----4-:R-:W-:Y:S08]  /*ac70*/  HMMA.16816.F32.BF16 R208, R24, R28, R196 ;  /* 0x0000001c18d0723c */ /* 0x010ff000000418c4 */
[----:B------:R-:W-:Y:S01]  /*ac80*/  HMMA.16816.F32.BF16 R176, R20, R32, R176 ;  /* 0x0000002014b0723c */ /* 0x000fe200000418b0 */
[----:B------:R-:W-:Y:S07]  /*ac90*/  LDSM.16.M88.4 R20, [R3+0x4000] ;  /* 0x004000000314783b */ /* 0x000fee0000000200 */
[C---:B------:R-:W-:Y:S01]  /*aca0*/  HMMA.16816.F32.BF16 R196, R24.reuse, R30, R184 ;  /* 0x0000001e18c4723c */ /* 0x040fe200000418b8 */
[----:B------:R-:W-:Y:S07]  /*acb0*/  LDSM.16.M88.4 R28, [R15+0x9800] ;  /* 0x009800000f1c783b */ /* 0x000fee0000000200 */
[C---:B------:R-:W-:Y:S08]  /*acc0*/  HMMA.16816.F32.BF16 R192, R24.reuse, R32, R180 ;  /* 0x0000002018c0723c */ /* 0x040ff000000418b4 */
[----:B------:R-:W-:Y:S01]  /*acd0*/  HMMA.16816.F32.BF16 R172, R24, R34, R172 ;  /* 0x0000002218ac723c */ /* 0x000fe200000418ac */
[----:B------:R-:W-:Y:S04]  /*ace0*/  LDSM.16.M88.4 R24, [R3+0x6000] ;  /* 0x006000000318783b */ /* 0x000fe80000000200 */
[----:B------:R-:W3:Y:S03]  /*acf0*/  LDSM.16.M88.4 R32, [R15+0x9000] ;  /* 0x009000000f20783b */ /* 0x000ee60000000200 */
[C---:B-1----:R-:W-:Y:S08]  /*ad00*/  HMMA.16816.F32.BF16 R180, R16.reuse, R138, R200 ;  /* 0x0000008a10b4723c */ /* 0x042ff000000418c8 */
[C---:B------:R-:W-:Y:S08]  /*ad10*/  HMMA.16816.F32.BF16 R184, R16.reuse, R136, R204 ;  /* 0x0000008810b8723c */ /* 0x040ff000000418cc */
[C---:B--2---:R-:W-:Y:S08]  /*ad20*/  HMMA.16816.F32.BF16 R176, R16.reuse, R132, R176 ;  /* 0x0000008410b0723c */ /* 0x044ff000000418b0 */
[----:B------:R-:W-:Y:S08]  /*ad30*/  HMMA.16816.F32.BF16 R188, R16, R134, R188 ;  /* 0x0000008610bc723c */ /* 0x000ff000000418bc */
[----:B---3--:R-:W-:Y:S08]  /*ad40*/  HMMA.16816.F32.BF16 R16, R24, R34, R180 ;  /* 0x000000221810723c */ /* 0x008ff000000418b4 */
[C---:B------:R-:W-:Y:S08]  /*ad50*/  HMMA.16816.F32.BF16 R208, R4.reuse, R136, R208 ;  /* 0x0000008804d0723c */ /* 0x040ff000000418d0 */
[C---:B------:R-:W-:Y:S01]  /*ad60*/  HMMA.16816.F32.BF16 R204, R4.reuse, R138, R196 ;  /* 0x0000008a04cc723c */ /* 0x040fe200000418c4 */
[----:B------:R-:W-:Y:S07]  /*ad70*/  LDSM.16.M88.4 R136, [R14+0x9000] ;  /* 0x009000000e88783b */ /* 0x000fee0000000200 */
[C---:B------:R-:W-:Y:S08]  /*ad80*/  HMMA.16816.F32.BF16 R196, R4.reuse, R132, R192 ;  /* 0x0000008404c4723c */ /* 0x040ff000000418c0 */
[----:B------:R-:W-:Y:S01]  /*ad90*/  HMMA.16816.F32.BF16 R172, R4, R134, R172 ;  /* 0x0000008604ac723c */ /* 0x000fe200000418ac */
[----:B------:R-:W1:Y:S01]  /*ada0*/  LDSM.16.M88.4 R4, [R2+0x4000] ;  /* 0x004000000204783b */ /* 0x000e620000000200 */
[----:B------:R-:W-:-:S03]  /*adb0*/  IMAD.MOV.U32 R180, RZ, RZ, R16 ;  /* 0x000000ffffb47224 */ /* 0x000fc600078e0010 */
[----:B------:R-:W2:Y:S01]  /*adc0*/  LDSM.16.M88.4 R132, [R14+0x9800] ;  /* 0x009800000e84783b */ /* 0x000ea20000000200 */
[----:B------:R-:W-:Y:S01]  /*add0*/  MOV R15, R17 ;  /* 0x00000011000f7202 */ /* 0x000fe20000000f00 */
[----:B------:R-:W-:Y:S02]  /*ade0*/  IMAD.MOV.U32 R3, RZ, RZ, R18 ;  /* 0x000000ffff037224 */ /* 0x000fe400078e0012 */
[----:B------:R-:W-:Y:S02]  /*adf0*/  IMAD.MOV.U32 R0, RZ, RZ, R19 ;  /* 0x000000ffff007224 */ /* 0x000fe400078e0013 */
[----:B------:R-:W3:Y:S01]  /*ae00*/  LDSM.16.M88.4 R16, [R2+0x6000] ;  /* 0x006000000210783b */ /* 0x000ee20000000200 */
[----:B------:R-:W-:Y:S02]  /*ae10*/  IMAD.MOV.U32 R194, RZ, RZ, R234 ;  /* 0x000000ffffc27224 */ /* 0x000fe400078e00ea */
[----:B------:R-:W-:Y:S02]  /*ae20*/  IMAD.MOV.U32 R195, RZ, RZ, R235 ;  /* 0x000000ffffc37224 */ /* 0x000fe400078e00eb */
[-C--:B------:R-:W-:Y:S08]  /*ae30*/  HMMA.16816.F32.BF16 R232, R24, R32.reuse, R184 ;  /* 0x0000002018e8723c */ /* 0x080ff000000418b8 */
[----:B------:R-:W-:Y:S01]  /*ae40*/  HMMA.16816.F32.BF16 R184, R20, R32, R208 ;  /* 0x0000002014b8723c */ /* 0x000fe200000418d0 */
[----:B------:R-:W-:-:S02]  /*ae50*/  IMAD.MOV.U32 R210, RZ, RZ, R194 ;  /* 0x000000ffffd27224 */ /* 0x000fc400078e00c2 */
[----:B------:R-:W-:-:S05]  /*ae60*/  IMAD.MOV.U32 R211, RZ, RZ, R195 ;  /* 0x000000ffffd37224 */ /* 0x000fca00078e00c3 */
[C---:B------:R-:W-:Y:S08]  /*ae70*/  HMMA.16816.F32.BF16 R212, R24.reuse, R28, R176 ;  /* 0x0000001c18d4723c */ /* 0x040ff000000418b0 */
[----:B------:R-:W-:Y:S01]  /*ae80*/  HMMA.16816.F32.BF16 R200, R24, R30, R188 ;  /* 0x0000001e18c8723c */ /* 0x000fe200000418bc */
[----:B------:R-:W-:Y:S07]  /*ae90*/  LDSM.16.M88.4 R24, [R8+0x6000] ;  /* 0x006000000818783b */ /* 0x000fee0000000200 */
[C---:B------:R-:W-:Y:S01]  /*aea0*/  HMMA.16816.F32.BF16 R192, R20.reuse, R34, R204 ;  /* 0x0000002214c0723c */ /* 0x040fe200000418cc */
[----:B------:R-:W-:Y:S07]  /*aeb0*/  LDSM.16.M88.4 R32, [R13+0x9000] ;  /* 0x009000000d20783b */ /* 0x000fee0000000200 */
[C---:B------:R-:W-:Y:S08]  /*aec0*/  HMMA.16816.F32.BF16 R188, R20.reuse, R28, R196 ;  /* 0x0000001c14bc723c */ /* 0x040ff000000418c4 */
[----:B------:R-:W-:Y:S01]  /*aed0*/  HMMA.16816.F32.BF16 R176, R20, R30, R172 ;  /* 0x0000001e14b0723c */ /* 0x000fe200000418ac */
[----:B------:R4:W5:Y:S04]  /*aee0*/  LDSM.16.M88.4 R20, [R8+0x4000] ;  /* 0x004000000814783b */ /* 0x0009680000000200 */
[----:B------:R-:W5:Y:S01]  /*aef0*/  LDSM.16.M88.4 R28, [R13+0x9800] ;  /* 0x009800000d1c783b */ /* 0x000f620000000200 */
[----:B------:R-:W-:Y:S01]  /*af00*/  IMAD.MOV.U32 R208, RZ, RZ, R244 ;  /* 0x000000ffffd07224 */ /* 0x000fe200078e00f4 */
[----:B------:R-:W-:-:S04]  /*af10*/  DEPBAR.LE SB0, 0x0 ;  /* 0x000080000000791a */ /* 0x000fc80000000000 */
[----:B-1----:R-:W-:Y:S01]  /*af20*/  HMMA.16816.F32.BF16 R172, R4, R136, R184 ;  /* 0x0000008804ac723c */ /* 0x002fe200000418b8 */
[----:B------:R-:W1:Y:S01]  /*af30*/  S2R R244, SR_CTAID.X ;  /* 0x0000000000f47919 */ /* 0x000e620000002500 */
[----:B------:R-:W-:-:S06]  /*af40*/  IMAD.MOV.U32 R204, RZ, RZ, R180 ;  /* 0x000000ffffcc7224 */ /* 0x000fcc00078e00b4 */
[C---:B------:R-:W-:Y:S08]  /*af50*/  HMMA.16816.F32.BF16 R192, R4.reuse, R138, R192 ;  /* 0x0000008a04c0723c */ /* 0x040ff000000418c0 */
[----:B--2---:R-:W-:Y:S01]  /*af60*/  HMMA.16816.F32.BF16 R188, R4, R132, R188 ;  /* 0x0000008404bc723c */ /* 0x004fe200000418bc */
[----:B----4-:R-:W-:-:S07]  /*af70*/  SHF.L.U32 R8, R223, 0x1, RZ ;  /* 0x00000001df087819 */ /* 0x010fce00000006ff */
[----:B------:R-:W-:Y:S01]  /*af80*/  HMMA.16816.F32.BF16 R4, R4, R134, R176 ;  /* 0x000000860404723c */ /* 0x000fe200000418b0 */
[----:B------:R-:W-:-:S07]  /*af90*/  IMAD.MOV.U32 R207, RZ, RZ, R0 ;  /* 0x000000ffffcf7224 */ /* 0x000fce00078e0000 */
[----:B---3--:R-:W-:Y:S01]  /*afa0*/  HMMA.16816.F32.BF16 R180, R16, R136, R232 ;  /* 0x0000008810b4723c */ /* 0x008fe200000418e8 */
[----:B------:R-:W-:Y:S01]  /*afb0*/  IMAD.U32 R0, RZ, RZ, UR31 ;  /* 0x0000001fff007e24 */ /* 0x000fe2000f8e00ff */
[----:B------:R-:W-:Y:S01]  /*afc0*/  LOP3.LUT R8, R8, 0x6, RZ, 0xc0, !PT ;  /* 0x0000000608087812 */ /* 0x000fe200078ec0ff */
[----:B------:R-:W-:Y:S02]  /*afd0*/  IMAD.MOV.U32 R205, RZ, RZ, R15 ;  /* 0x000000ffffcd7224 */ /* 0x000fe400078e000f */
[----:B------:R-:W-:Y:S02]  /*afe0*/  IMAD.MOV.U32 R206, RZ, RZ, R3 ;  /* 0x000000ffffce7224 */ /* 0x000fe400078e0003 */
[----:B------:R-:W-:Y:S01]  /*aff0*/  IMAD.U32 R2, RZ, RZ, UR20 ;  /* 0x00000014ff027e24 */ /* 0x000fe2000f8e00ff */
[----:B-----5:R-:W-:Y:S01]  /*b000*/  HMMA.16816.F32.BF16 R172, R20, R32, R172 ;  /* 0x0000002014ac723c */ /* 0x020fe200000418ac */
[----:B------:R-:W-:Y:S02]  /*b010*/  LOP3.LUT R3, R0, UR4, R237, 0x96, !PT ;  /* 0x0000000400037c12 */ /* 0x000fe4000f8e96ed */
[----:B------:R-:W-:-:S02]  /*b020*/  IMAD R0, R2, 0x20, R8 ;  /* 0x0000002002007824 */ /* 0x000fc400078e0208 */
[----:B------:R-:W-:-:S03]  /*b030*/  IMAD.U32 R2, RZ, RZ, UR30 ;  /* 0x0000001eff027e24 */ /* 0x000fc6000f8e00ff */
[----:B------:R-:W-:Y:S01]  /*b040*/  HMMA.16816.F32.BF16 R184, R16, R138, R204 ;  /* 0x0000008a10b8723c */ /* 0x000fe200000418cc */
[----:B------:R-:W-:-:S07]  /*b050*/  IMAD R236, R236, 0x8, R228 ;  /* 0x00000008ecec7824 */ /* 0x000fce00078e02e4 */
[----:B------:R-:W-:Y:S01]  /*b060*/  HMMA.16816.F32.BF16 R212, R16, R132, R212 ;  /* 0x0000008410d4723c */ /* 0x000fe200000418d4 */
[----:B------:R-:W-:Y:S01]  /*b070*/  IMAD.MOV.U32 R209, RZ, RZ, R245 ;  /* 0x000000ffffd17224 */ /* 0x000fe200078e00f5 */
[----:B------:R-:W-:-:S06]  /*b080*/  IADD3 R236, PT, PT, R236, 0x4, RZ ;  /* 0x00000004ecec7810 */ /* 0x000fcc0007ffe0ff */
[----:B------:R-:W-:Y:S01]  /*b090*/  HMMA.16816.F32.BF16 R16, R16, R134, R200 ;  /* 0x000000861010723c */ /* 0x000fe200000418c8 */
[----:B-1----:R-:W-:-:S07]  /*b0a0*/  IMAD R244, R244, 0x8, R243 ;  /* 0x00000008f4f47824 */ /* 0x002fce00078e02f3 */
[----:B------:R-:W-:Y:S01]  /*b0b0*/  HMMA.16816.F32.BF16 R136, R20, R30, R4 ;  /* 0x0000001e1488723c */ /* 0x000fe20000041804 */
[----:B------:R-:W-:Y:S02]  /*b0c0*/  VIADD R7, R2, 0x9e3779b9 ;  /* 0x9e3779b902077836 */ /* 0x000fe40000000000 */
[----:B------:R-:W-:Y:S02]  /*b0d0*/  IMAD.U32 R6, RZ, RZ, UR30 ;  /* 0x0000001eff067e24 */ /* 0x000fe4000f8e00ff */
[----:B------:R-:W-:-:S03]  /*b0e0*/  VIADD R2, R0, 0xffffffa0 ;  /* 0xffffffa000027836 */ /* 0x000fc60000000000 */
[----:B------:R-:W-:Y:S01]  /*b0f0*/  HMMA.16816.F32.BF16 R180, R24, R32, R180 ;  /* 0x0000002018b4723c */ /* 0x000fe200000418b4 */
[----:B------:R-:W-:-:S04]  /*b100*/  IMAD.WIDE.U32 R4, R3, -0x326172a9, RZ ;  /* 0xcd9e8d5703047825 */ /* 0x000fc800078e00ff */
[----:B------:R-:W-:Y:S01]  /*b110*/  VIADD R3, R6, 0x3c6ef372 ;  /* 0x3c6ef37206037836 */ /* 0x000fe20000000000 */
[----:B------:R-:W-:Y:S01]  /*b120*/  I2FP.F32.U32 R6, R2 ;  /* 0x0000000200067245 */ /* 0x000fe20000201000 */
[----:B------:R-:W-:Y:S01]  /*b130*/  IMAD.WIDE.U32 R244, R244, -0x326172a9, RZ ;  /* 0xcd9e8d57f4f47825 */ /* 0x000fe200078e00ff */
[----:B------:R-:W-:Y:S02]  /*b140*/  ISETP.GE.AND P1, PT, R2, R10, PT ;  /* 0x0000000a0200720c */ /* 0x000fe40003f26270 */
[CC--:B------:R-:W-:Y:S01]  /*b150*/  LOP3.LUT R200, R3.reuse, R4.reuse, R209, 0x96, !PT ;  /* 0x0000000403c87212 */ /* 0x0c0fe200078e96d1 */
[----:B------:R-:W-:Y:S01]  /*b160*/  IMAD.WIDE.U32 R236, R236, -0x326172a9, RZ ;  /* 0xcd9e8d57ecec7825 */ /* 0x000fe200078e00ff */
[----:B------:R-:W-:-:S03]  /*b170*/  LOP3.LUT R202, R3, R4, R211, 0x96, !PT ;  /* 0x0000000403ca7212 */ /* 0x000fc600078e96d3 */
[----:B------:R-:W-:Y:S01]  /*b180*/  FFMA.FTZ R4, R6, UR5, R172 ;  /* 0x0000000506047c23 */ /* 0x000fe200080100ac */
[----:B------:R-:W-:Y:S01]  /*b190*/  VIADD R3, R0, 0xffffffb8 ;  /* 0xffffffb800037836 */ /* 0x000fe20000000000 */
[C-C-:B------:R-:W-:Y:S02]  /*b1a0*/  LOP3.LUT R135, R7.reuse, R244, R5.reuse, 0x96, !PT ;  /* 0x000000f407877212 */ /* 0x140fe400078e9605 */
[----:B------:R-:W-:Y:S01]  /*b1b0*/  LOP3.LUT R201, R7, R236, R5, 0x96, !PT ;  /* 0x000000ec07c97212 */ /* 0x000fe200078e9605 */
[----:B------:R-:W-:Y:S01]  /*b1c0*/  FFMA.FTZ R5, R6, UR5, R174 ;  /* 0x0000000506057c23 */ /* 0x000fe200080100ae */
[----:B------:R-:W-:Y:S02]  /*b1d0*/  FSEL R32, R4, -INF , !P1 ;  /* 0xff80000004207808 */ /* 0x000fe40004800000 */
[----:B------:R-:W-:Y:S02]  /*b1e0*/  ISETP.GE.AND P5, PT, R2, R9, PT ;  /* 0x000000090200720c */ /* 0x000fe40003fa6270 */
[----:B------:R-:W-:Y:S01]  /*b1f0*/  I2FP.F32.U32 R4, R3 ;  /* 0x0000000300047245 */ /* 0x000fe20000201000 */
[----:B------:R-:W-:Y:S01]  /*b200*/  HMMA.16816.F32.BF16 R196, R24, R30, R16 ;  /* 0x0000001e18c4723c */ /* 0x000fe20000041810 */
[C---:B------:R-:W-:Y:S01]  /*b210*/  FFMA.FTZ R7, R6.reuse, UR5, R180 ;  /* 0x0000000506077c23 */ /* 0x040fe200080100b4 */
[----:B------:R-:W-:Y:S01]  /*b220*/  FSEL R132, R5, -INF , !P5 ;  /* 0xff80000005847808 */ /* 0x000fe20006800000 */
[----:B------:R-:W-:Y:S01]  /*b230*/  FFMA.FTZ R6, R6, UR5, R182 ;  /* 0x0000000506067c23 */ /* 0x000fe200080100b6 */
[----:B------:R-:W-:Y:S01]  /*b240*/  FFMA.FTZ R5, R4, UR5, R136 ;  /* 0x0000000504057c23 */ /* 0x000fe20008010088 */
[----:B------:R-:W-:Y:S01]  /*b250*/  BAR.SYNC.DEFER_BLOCKING 0x0 ;  /* 0x0000000000007b1d */ /* 0x000fe20000010000 */
[----:B------:R-:W-:-:S02]  /*b260*/  ISETP.GE.AND P4, PT, R2, R11, PT ;  /* 0x0000000b0200720c */ /* 0x000fc40003f86270 */
[----:B------:R-:W-:Y:S01]  /*b270*/  ISETP.GE.AND P1, PT, R2, R12, PT ;  /* 0x0000000c0200720c */ /* 0x000fe20003f26270 */
[----:B------:R-:W-:Y:S01]  /*b280*/  VIADD R2, R0, 0xffffffa1 ;  /* 0xffffffa100027836 */ /* 0x000fe20000000000 */
[----:B------:R-:W-:Y:S02]  /*b290*/  ISETP.GE.AND P5, PT, R3, R10, PT ;  /* 0x0000000a0300720c */ /* 0x000fe40003fa6270 */
[----:B------:R-:W-:Y:S02]  /*b2a0*/  FSEL R133, R7, -INF , !P4 ;  /* 0xff80000007857808 */ /* 0x000fe40006000000 */
[----:B------:R-:W-:Y:S02]  /*b2b0*/  FSEL R134, R6, -INF , !P1 ;  /* 0xff80000006867808 */ /* 0x000fe40004800000 */
[----:B------:R-:W-:Y:S01]  /*b2c0*/  FSEL R236, R5, -INF , !P5 ;  /* 0xff80000005ec7808 */ /* 0x000fe20006800000 */
[----:B------:R-:W-:Y:S01]  /*b2d0*/  FFMA.FTZ R5, R4, UR5, R138 ;  /* 0x0000000504057c23 */ /* 0x000fe2000801008a */
[----:B------:R-:W-:-:S02]  /*b2e0*/  ISETP.GE.AND P4, PT, R3, R9, PT ;  /* 0x000000090300720c */ /* 0x000fc40003f86270 */
[C---:B------:R-:W-:Y:S02]  /*b2f0*/  ISETP.GE.AND P1, PT, R3.reuse, R11, PT ;  /* 0x0000000b0300720c */ /* 0x040fe40003f26270 */
[----:B------:R-:W-:Y:S02]  /*b300*/  ISETP.GE.AND P5, PT, R3, R12, PT ;  /* 0x0000000c0300720c */ /* 0x000fe40003fa6270 */
[----:B------:R-:W-:Y:S01]  /*b310*/  I2FP.F32.U32 R3, R2 ;  /* 0x0000000200037245 */ /* 0x000fe20000201000 */
[----:B------:R-:W-:Y:S01]  /*b320*/  HMMA.16816.F32.BF16 R192, R20, R34, R192 ;  /* 0x0000002214c0723c */ /* 0x000fe200000418c0 */
[----:B------:R-:W-:Y:S02]  /*b330*/  FSEL R237, R5, -INF , !P4 ;  /* 0xff80000005ed7808 */ /* 0x000fe40006000000 */
[----:B------:R-:W-:Y:S01]  /*b340*/  ISETP.GE.AND P4, PT, R2, R10, PT ;  /* 0x0000000a0200720c */ /* 0x000fe20003f86270 */
[----:B------:R-:W-:Y:S01]  /*b350*/  FFMA.FTZ R5, R3, UR5, R173 ;  /* 0x0000000503057c23 */ /* 0x000fe200080100ad */
[----:B------:R-:W-:-:S03]  /*b360*/  FFMA.FTZ R6, R4, UR5, R196 ;  /* 0x0000000504067c23 */ /* 0x000fc600080100c4 */
[----:B------:R-:W-:Y:S01]  /*b370*/  HMMA.16816.F32.BF16 R188, R20, R28, R188 ;  /* 0x0000001c14bc723c */ /* 0x000fe200000418bc */
[----:B------:R-:W-:Y:S01]  /*b380*/  FFMA.FTZ R4, R4, UR5, R198 ;  /* 0x0000000504047c23 */ /* 0x000fe200080100c6 */
[----:B------:R-:W-:Y:S01]  /*b390*/  FSEL R30, R5, -INF , !P4 ;  /* 0xff800000051e7808 */ /* 0x000fe20006000000 */
[----:B------:R-:W-:Y:S01]  /*b3a0*/  VIADD R5, R0, 0xffffffa8 ;  /* 0xffffffa800057836 */ /* 0x000fe20000000000 */
[----:B------:R-:W-:Y:S01]  /*b3b0*/  FSEL R174, R6, -INF , !P1 ;  /* 0xff80000006ae7808 */ /* 0x000fe20004800000 */
[C---:B------:R-:W-:Y:S01]  /*b3c0*/  FFMA.FTZ R6, R3.reuse, UR5, R175 ;  /* 0x0000000503067c23 */ /* 0x040fe200080100af */
[----:B------:R-:W-:Y:S01]  /*b3d0*/  FSEL R198, R4, -INF , !P5 ;  /* 0xff80000004c67808 */ /* 0x000fe20006800000 */
[C---:B------:R-:W-:Y:S01]  /*b3e0*/  FFMA.FTZ R14, R3.reuse, UR5, R181 ;  /* 0x00000005030e7c23 */ /* 0x040fe200080100b5 */
[----:B------:R-:W-:Y:S01]  /*b3f0*/  HMMA.16816.F32.BF16 R176, R24, R34, R184 ;  /* 0x0000002218b0723c */ /* 0x000fe200000418b8 */
[----:B------:R-:W-:Y:S01]  /*b400*/  FFMA.FTZ R35, R3, UR5, R183 ;  /* 0x0000000503237c23 */ /* 0x000fe200080100b7 */
[----:B------:R-:W-:Y:S01]  /*b410*/  ISETP.GE.AND P1, PT, R2, R9, PT ;  /* 0x000000090200720c */ /* 0x000fe20003f26270 */
[C---:B------:R-:W-:Y:S01]  /*b420*/  VIADD R4, R0.reuse, 0xffffffa9 ;  /* 0xffffffa900047836 */ /* 0x040fe20000000000 */
[----:B------:R-:W-:Y:S01]  /*b430*/  I2FP.F32.U32 R8, R5 ;  /* 0x0000000500087245 */ /* 0x000fe20000201000 */
[----:B------:R-:W-:Y:S01]  /*b440*/  VIADD R3, R0, 0xffffffb0 ;  /* 0xffffffb000037836 */ /* 0x000fe20000000000 */
[----:B------:R-:W-:-:S02]  /*b450*/  ISETP.GE.AND P5, PT, R2, R11, PT ;  /* 0x0000000b0200720c */ /* 0x000fc40003fa6270 */
[----:B------:R-:W-:Y:S01]  /*b460*/  ISETP.GE.AND P4, PT, R2, R12, PT ;  /* 0x0000000c0200720c */ /* 0x000fe20003f86270 */
[----:B------:R-:W-:Y:S01]  /*b470*/  VIADD R2, R0, 0xffffffb1 ;  /* 0xffffffb100027836 */ /* 0x000fe20000000000 */
[----:B------:R-:W-:Y:S01]  /*b480*/  FSEL R33, R6, -INF , !P1 ;  /* 0xff80000006217808 */ /* 0x000fe20004800000 */
[----:B------:R-:W-:Y:S01]  /*b490*/  FFMA.FTZ R13, R8, UR5, R192 ;  /* 0x00000005080d7c23 */ /* 0x000fe200080100c0 */
[----:B------:R-:W-:Y:S02]  /*b4a0*/  I2FP.F32.U32 R7, R4 ;  /* 0x0000000400077245 */ /* 0x000fe40000201000 */
[----:B------:R-:W-:Y:S02]  /*b4b0*/  I2FP.F32.U32 R6, R3 ;  /* 0x0000000300067245 */ /* 0x000fe40000201000 */
[----:B------:R-:W-:Y:S01]  /*b4c0*/  ISETP.GE.AND P1, PT, R5, R10, PT ;  /* 0x0000000a0500720c */ /* 0x000fe20003f26270 */
[----:B------:R-:W-:Y:S01]  /*b4d0*/  HMMA.16816.F32.BF16 R184, R24, R28, R212 ;  /* 0x0000001c18b8723c */ /* 0x000fe200000418d4 */
[----:B------:R-:W-:Y:S01]  /*b4e0*/  VIADD R0, R0, 0xffffffb9 ;  /* 0xffffffb900007836 */ /* 0x000fe20000000000 */
[----:B------:R-:W-:Y:S01]  /*b4f0*/  FSEL R34, R14, -INF , !P5 ;  /* 0xff8000000e227808 */ /* 0x000fe20006800000 */
[----:B------:R-:W-:Y:S01]  /*b500*/  FFMA.FTZ R16, R7, UR5, R193 ;  /* 0x0000000507107c23 */ /* 0x000fe200080100c1 */
[----:B------:R-:W-:Y:S01]  /*b510*/  FSEL R28, R13, -INF , !P1 ;  /* 0xff8000000d1c7808 */ /* 0x000fe20004800000 */
[----:B------:R-:W-:Y:S01]  /*b520*/  FFMA.FTZ R15, R6, UR5, R188 ;  /* 0x00000005060f7c23 */ /* 0x000fe200080100bc */
[----:B------:R-:W-:-:S02]  /*b530*/  I2FP.F32.U32 R14, R2 ;  /* 0x00000002000e7245 */ /* 0x000fc40000201000 */
[-C--:B------:R-:W-:Y:S02]  /*b540*/  ISETP.GE.AND P5, PT, R4, R10.reuse, PT ;  /* 0x0000000a0400720c */ /* 0x080fe40003fa6270 */
[----:B------:R-:W-:Y:S01]  /*b550*/  ISETP.GE.AND P1, PT, R3, R10, PT ;  /* 0x0000000a0300720c */ /* 0x000fe20003f26270 */
[----:B------:R-:W-:Y:S01]  /*b560*/  FFMA.FTZ R17, R14, UR5, R189 ;  /* 0x000000050e117c23 */ /* 0x000fe200080100bd */
[----:B------:R-:W-:Y:S02]  /*b570*/  I2FP.F32.U32 R13, R0 ;  /* 0x00000000000d7245 */ /* 0x000fe40000201000 */
[----:B------:R-:W-:Y:S02]  /*b580*/  FSEL R31, R16, -INF , !P5 ;  /* 0xff800000101f7808 */ /* 0x000fe40006800000 */
[----:B------:R-:W-:Y:S01]  /*b590*/  FSEL R231, R15, -INF , !P1 ;  /* 0xff8000000fe77808 */ /* 0x000fe20004800000 */
[----:B------:R-:W-:Y:S01]  /*b5a0*/  UISETP.NE.AND UP0, UPT, UR20, 0x3, UPT ;  /* 0x000000031400788c */ /* 0x000fe2000bf05270 */
[----:B------:R-:W-:-:S02]  /*b5b0*/  ISETP.GE.AND P5, PT, R2, R10, PT ;  /* 0x0000000a0200720c */ /* 0x000fc40003fa6270 */
[----:B------:R-:W-:Y:S01]  /*b5c0*/  FMNMX3.FTZ R15, R225, R32, R30, !PT ;  /* 0x00000020e10f7276 */ /* 0x000fe2000781001e */
[----:B------:R-:W-:Y:S01]  /*b5d0*/  FFMA.FTZ R16, R13, UR5, R137 ;  /* 0x000000050d107c23 */ /* 0x000fe20008010089 */
[----:B------:R-:W-:Y:S02]  /*b5e0*/  ISETP.GE.AND P1, PT, R0, R10, PT ;  /* 0x0000000a0000720c */ /* 0x000fe40003f26270 */
[----:B------:R-:W-:Y:S02]  /*b5f0*/  FSEL R228, R17, -INF , !P5 ;  /* 0xff80000011e47808 */ /* 0x000fe40006800000 */
[----:B------:R-:W-:Y:S02]  /*b600*/  FMNMX3.FTZ R15, R15, R28, R31, !PT ;  /* 0x0000001c0f0f7276 */ /* 0x000fe4000781001f */
[----:B------:R-:W-:Y:S02]  /*b610*/  FSEL R215, R16, -INF , !P1 ;  /* 0xff80000010d77808 */ /* 0x000fe40004800000 */
[----:B------:R-:W-:-:S02]  /*b620*/  FMNMX3.FTZ R15, R15, R231, R228, !PT ;  /* 0x000000e70f0f7276 */ /* 0x000fc400078100e4 */
        /* <DEDUP_REMOVED lines=9> */
[----:B------:R-:W-:Y:S02]  /*b6c0*/  IMAD.U32 R20, RZ, RZ, UR29 ;  /* 0x0000001dff147e24 */ /* 0x000fe4000f8e00ff */
[C---:B------:R-:W-:Y:S02]  /*b6d0*/  @!P3 IMAD R18, R15.reuse, UR7, RZ ;  /* 0x000000070f12bc24 */ /* 0x040fe4000f8e02ff */
[----:B------:R-:W-:Y:S01]  /*b6e0*/  @!P3 IMAD.WIDE.U32 R16, R15, UR14, RZ ;  /* 0x0000000e0f10bc25 */ /* 0x000fe2000f8e00ff */
[----:B------:R-:W-:-:S03]  /*b6f0*/  MOV R15, UR20 ;  /* 0x00000014000f7c02 */ /* 0x000fc60008000f00 */
[----:B------:R-:W-:Y:S01]  /*b700*/  @!P3 IMAD.IADD R18, R17, 0x1, R18 ;  /* 0x000000011112b824 */ /* 0x000fe200078e0212 */
[----:B------:R-:W-:Y:S01]  /*b710*/  @!P3 LEA R24, P1, R16, R230, 0x1 ;  /* 0x000000e61018b211 */ /* 0x000fe200078208ff */
[----:B------:R-:W-:-:S03]  /*b720*/  @!P2 VIADD R15, R15, 0xfffffffc ;  /* 0xfffffffc0f0fa836 */ /* 0x000fc60000000000 */
[-C--:B------:R-:W-:Y:S01]  /*b730*/  @!P3 LEA.HI.X R25, R16, R229.reuse, R18, 0x1, P1 ;  /* 0x000000e51019b211 */ /* 0x080fe200008f0c12 */
[C---:B------:R-:W-:Y:S01]  /*b740*/  @!P2 IMAD R22, R15.reuse, UR7, RZ ;  /* 0x000000070f16ac24 */ /* 0x040fe2000f8e02ff */
[----:B------:R-:W-:Y:S01]  /*b750*/  MOV R18, UR29 ;  /* 0x0000001d00127c02 */ /* 0x000fe20008000f00 */
[----:B------:R-:W-:Y:S02]  /*b760*/  @!P2 IMAD.WIDE.U32 R16, R15, UR14, RZ ;  /* 0x0000000e0f10ac25 */ /* 0x000fe4000f8e00ff */
[----:B------:R-:W-:Y:S01]  /*b770*/  @!PT LDS RZ, [RZ] ;  /* 0x00000000fffff984 */ /* 0x000fe20000000800 */
[----:B------:R-:W-:Y:S01]  /*b780*/  @!PT LDS RZ, [RZ] ;  /* 0x00000000fffff984 */ /* 0x000fe20000000800 */
[----:B------:R-:W-:Y:S01]  /*b790*/  @!PT LDS RZ, [RZ] ;  /* 0x00000000fffff984 */ /* 0x000fe20000000800 */
[----:B------:R1:W-:Y:S02]  /*b7a0*/  @!P3 LDGSTS.E.BYPASS.LTC128B.128 [R227+0x8000], desc[UR22][R24.64] ;  /* 0x0800000018e3bfae */ /* 0x0003e4000b981a16 */
[----:B------:R-:W-:Y:S01]  /*b7b0*/  @!P3 VIADD R15, R26, 0xfffffffc ;  /* 0xfffffffc1a0fb836 */ /* 0x000fe20000000000 */
[----:B------:R-:W-:Y:S01]  /*b7c0*/  @!P2 IADD3 R17, PT, PT, R17, R22, RZ ;  /* 0x000000161111a210 */ /* 0x000fe20007ffe0ff */
[----:B------:R-:W-:Y:S01]  /*b7d0*/  @!P2 VIADD R26, R23, 0xfffffffc ;  /* 0xfffffffc171aa836 */ /* 0x000fe20000000000 */
[C---:B------:R-:W-:Y:S01]  /*b7e0*/  @!P2 LEA R22, P1, R16.reuse, R230, 0x1 ;  /* 0x000000e61016a211 */ /* 0x040fe200078208ff */
[C---:B------:R-:W-:Y:S01]  /*b7f0*/  @!P3 IMAD.WIDE.U32 R18, R15.reuse, UR14, R18 ;  /* 0x0000000e0f12bc25 */ /* 0x040fe2000f8e0012 */
[----:B------:R1:W-:Y:S02]  /*b800*/  @P3 STS.128 [R227+0x8000], RZ ;  /* 0x008000ffe3003388 */ /* 0x0003e40000000c00 */
[----:B------:R-:W-:Y:S01]  /*b810*/  @!P2 LEA.HI.X R23, R16, R229, R17, 0x1, P1 ;  /* 0x000000e51017a211 */ /* 0x000fe200008f0c11 */
[----:B------:R-:W-:-:S02]  /*b820*/  @!P3 IMAD R29, R15, UR7, RZ ;  /* 0x000000070f1dbc24 */ /* 0x000fc4000f8e02ff */
[----:B------:R-:W-:Y:S01]  /*b830*/  @!P2 IMAD.WIDE.U32 R16, R26, UR14, R20 ;  /* 0x0000000e1a10ac25 */ /* 0x000fe2000f8e0014 */
[-C--:B------:R-:W-:Y:S01]  /*b840*/  @!P3 LEA R20, P1, R18, R230.reuse, 0x1 ;  /* 0x000000e61214b211 */ /* 0x080fe200078208ff */
[----:B------:R-:W-:Y:S01]  /*b850*/  @!PT LDS RZ, [RZ] ;  /* 0x00000000fffff984 */ /* 0x000fe20000000800 */
[----:B------:R-:W-:Y:S01]  /*b860*/  @!PT LDS RZ, [RZ] ;  /* 0x00000000fffff984 */ /* 0x000fe20000000800 */
[----:B------:R-:W-:Y:S01]  /*b870*/  @!PT LDS RZ, [RZ] ;  /* 0x00000000fffff984 */ /* 0x000fe20000000800 */
[----:B------:R1:W-:Y:S01]  /*b880*/  @!P2 LDGSTS.E.BYPASS.LTC128B.128 [R227+0x9000], desc[UR22][R22.64+0x80] ;  /* 0x0900008016e3afae */ /* 0x0003e2000b981a16 */
[----:B------:R-:W-:Y:S01]  /*b890*/  @!P3 IADD3 R19, PT, PT, R29, R19, RZ ;  /* 0x000000131d13b210 */ /* 0x000fe20007ffe0ff */
[----:B------:R-:W-:Y:S02]  /*b8a0*/  @!P2 IMAD R15, R26, UR7, RZ ;  /* 0x000000071a0fac24 */ /* 0x000fe4000f8e02ff */
[----:B------:R1:W-:Y:S01]  /*b8b0*/  @P2 STS.128 [R227+0x9000], RZ ;  /* 0x009000ffe3002388 */ /* 0x0003e20000000c00 */
[----:B------:R-:W-:Y:S02]  /*b8c0*/  @!P3 LEA.HI.X R21, R18, R229, R19, 0x1, P1 ;  /* 0x000000e51215b211 */ /* 0x000fe400008f0c13 */
[----:B------:R-:W-:Y:S02]  /*b8d0*/  @!P2 IADD3 R15, PT, PT, R15, R17, RZ ;  /* 0x000000110f0fa210 */ /* 0x000fe40007ffe0ff */
[C---:B------:R-:W-:Y:S01]  /*b8e0*/  @!P2 LEA R18, P1, R16.reuse, R230, 0x1 ;  /* 0x000000e61012a211 */ /* 0x040fe200078208ff */
[----:B------:R-:W-:Y:S01]  /*b8f0*/  @!PT LDS RZ, [RZ] ;  /* 0x00000000fffff984 */ /* 0x000fe20000000800 */
[----:B------:R-:W-:Y:S01]  /*b900*/  @!PT LDS RZ, [RZ] ;  /* 0x00000000fffff984 */ /* 0x000fe20000000800 */
[----:B------:R-:W-:Y:S01]  /*b910*/  @!PT LDS RZ, [RZ] ;  /* 0x00000000fffff984 */ /* 0x000fe20000000800 */
[----:B------:R1:W-:Y:S03]  /*b920*/  @!P3 LDGSTS.E.BYPASS.LTC128B.128 [R227+0x8800], desc[UR22][R20.64] ;  /* 0x0880000014e3bfae */ /* 0x0003e6000b981a16 */
[----:B------:R-:W-:Y:S01]  /*b930*/  @!P2 LEA.HI.X R19, R16, R229, R15, 0x1, P1 ;  /* 0x000000e51013a211 */ /* 0x000fe200008f0c0f */
[----:B------:R1:W-:Y:S04]  /*b940*/  @P3 STS.128 [R227+0x8800], RZ ;  /* 0x008800ffe3003388 */ /* 0x0003e80000000c00 */
[----:B------:R-:W-:Y:S01]  /*b950*/  @!PT LDS RZ, [RZ] ;  /* 0x00000000fffff984 */ /* 0x000fe20000000800 */
[----:B------:R-:W-:Y:S01]  /*b960*/  @!PT LDS RZ, [RZ] ;  /* 0x00000000fffff984 */ /* 0x000fe20000000800 */
[----:B------:R-:W-:Y:S01]  /*b970*/  @!PT LDS RZ, [RZ] ;  /* 0x00000000fffff984 */ /* 0x000fe20000000800 */
[----:B------:R1:W-:Y:S04]  /*b980*/  @!P2 LDGSTS.E.BYPASS.LTC128B.128 [R227+0x9800], desc[UR22][R18.64+0x80] ;  /* 0x0980008012e3afae */ /* 0x0003e8000b981a16 */
[----:B------:R1:W-:Y:S04]  /*b990*/  @P2 STS.128 [R227+0x9800], RZ ;  /* 0x009800ffe3002388 */ /* 0x0003e80000000c00 */
[----:B------:R-:W0:Y:S02]  /*b9a0*/  LDGDEPBAR ;  /* 0x00000000000079af */ /* 0x000e240000000000 */
.L_x_1269:
[----:B-1----:R-:W2:Y:S04]  /*b9b0*/  LDL.64 R24, [R1+0x10] ;  /* 0x0000100001187983 */ /* 0x002ea80000100a00 */
[----:B------:R-:W3:Y:S01]  /*b9c0*/  LDL.64 R22, [R1+0x18] ;  /* 0x0000180001167983 */ /* 0x000ee20000100a00 */
[----:B------:R-:W-:Y:S01]  /*b9d0*/  FSEL R29, R35, -INF , !P4 ;  /* 0xff800000231d7808 */ /* 0x000fe20006000000 */
[C---:B------:R-:W-:Y:S01]  /*b9e0*/  FFMA.FTZ R16, R8.reuse, UR5, R176 ;  /* 0x0000000508107c23 */ /* 0x040fe200080100b0 */
[C---:B------:R-:W-:Y:S01]  /*b9f0*/  ISETP.GE.AND P1, PT, R5.reuse, R11, PT ;  /* 0x0000000b0500720c */ /* 0x040fe20003f26270 */
[C---:B------:R-:W-:Y:S01]  /*ba00*/  FFMA.FTZ R15, R8.reuse, UR5, R194 ;  /* 0x00000005080f7c23 */ /* 0x040fe200080100c2 */
[----:B------:R-:W-:Y:S01]  /*ba10*/  ISETP.GE.AND P4, PT, R5, R12, PT ;  /* 0x0000000c0500720c */ /* 0x000fe20003f86270 */
[----:B------:R-:W-:Y:S01]  /*ba20*/  FFMA.FTZ R5, R8, UR5, R178 ;  /* 0x0000000508057c23 */ /* 0x000fe200080100b2 */
[----:B------:R-:W1:Y:S01]  /*ba30*/  SHFL.BFLY PT, R18, R27, 0x2, 0x1f ;  /* 0x0c401f001b127f89 */ /* 0x000e6200000e0000 */
[----:B------:R-:W-:Y:S01]  /*ba40*/  FSEL R173, R16, -INF , !P1 ;  /* 0xff80000010ad7808 */ /* 0x000fe20004800000 */
[----:B------:R-:W-:Y:S01]  /*ba50*/  FFMA.FTZ R17, R13, UR5, R139 ;  /* 0x000000050d117c23 */ /* 0x000fe2000801008b */
[----:B------:R-:W-:Y:S01]  /*ba60*/  FSEL R8, R15, -INF , !P5 ;  /* 0xff8000000f087808 */ /* 0x000fe20006800000 */
[----:B------:R-:W4:Y:S01]  /*ba70*/  LDCU UR4, c[0x0][0x45c] ;  /* 0x00008b80ff0477ac */ /* 0x000f220008000800 */
[----:B------:R-:W-:Y:S01]  /*ba80*/  FSEL R180, R5, -INF , !P4 ;  /* 0xff80000005b47808 */ /* 0x000fe20006000000 */
[----:B------:R-:W-:Y:S01]  /*ba90*/  FFMA.FTZ R5, R7, UR5, R195 ;  /* 0x0000000507057c23 */ /* 0x000fe200080100c3 */
[----:B------:R-:W-:-:S02]  /*baa0*/  ISETP.GE.AND P5, PT, R4, R9, PT ;  /* 0x000000090400720c */ /* 0x000fc40003fa6270 */
[C---:B------:R-:W-:Y:S02]  /*bab0*/  ISETP.GE.AND P1, PT, R4.reuse, R11, PT ;  /* 0x0000000b0400720c */ /* 0x040fe40003f26270 */
[----:B------:R-:W-:Y:S01]  /*bac0*/  ISETP.GE.AND P4, PT, R4, R12, PT ;  /* 0x0000000c0400720c */ /* 0x000fe20003f86270 */
[----:B------:R-:W-:Y:S01]  /*bad0*/  FFMA.FTZ R4, R7, UR5, R177 ;  /* 0x0000000507047c23 */ /* 0x000fe200080100b1 */
[----:B------:R-:W-:Y:S01]  /*bae0*/  FFMA.FTZ R16, R6, UR5, R190 ;  /* 0x0000000506107c23 */ /* 0x000fe200080100be */
[----:B------:R-:W-:Y:S01]  /*baf0*/  FSEL R35, R5, -INF , !P5 ;  /* 0xff80000005237808 */ /* 0x000fe20006800000 */
[----:B------:R-:W-:Y:S01]  /*bb00*/  FFMA.FTZ R15, R14, UR5, R191 ;  /* 0x000000050e0f7c23 */ /* 0x000fe200080100bf */
        /* <DEDUP_REMOVED lines=8> */
[----:B------:R-:W-:-:S02]  /*bb90*/  FSEL R212, R17, -INF , !P5 ;  /* 0xff80000011d47808 */ /* 0x000fc40006800000 */
[----:B------:R-:W-:Y:S02]  /*bba0*/  FMNMX3.FTZ R4, R4, R213, R214, !PT ;  /* 0x000000d504047276 */ /* 0x000fe400078100d6 */
[----:B-1----:R-:W-:Y:S02]  /*bbb0*/  FMNMX.FTZ R5, R27, R18, !PT ;  /* 0x000000121b057209 */ /* 0x002fe40007810000 */
[----:B------:R-:W-:-:S03]  /*bbc0*/  FMNMX3.FTZ R136, R4, R237, R212, !PT ;  /* 0x000000ed04887276 */ /* 0x000fc600078100d4 */
[----:B------:R-:W1:Y:S04]  /*bbd0*/  SHFL.BFLY PT, R137, R5, 0x1, 0x1f ;  /* 0x0c201f0005897f89 */ /* 0x000e6800000e0000 */
[----:B------:R-:W5:Y:S01]  /*bbe0*/  SHFL.BFLY PT, R15, R136, 0x2, 0x1f ;  /* 0x0c401f00880f7f89 */ /* 0x000f6200000e0000 */
[C---:B------:R-:W-:Y:S02]  /*bbf0*/  ISETP.GE.AND P1, PT, R3.reuse, R11, PT ;  /* 0x0000000b0300720c */ /* 0x040fe40003f26270 */
[----:B------:R-:W-:Y:S01]  /*bc00*/  ISETP.GE.AND P5, PT, R3, R12, PT ;  /* 0x0000000c0300720c */ /* 0x000fe20003fa6270 */
[----:B------:R-:W-:Y:S01]  /*bc10*/  FFMA.FTZ R3, R7, UR5, R179 ;  /* 0x0000000507037c23 */ /* 0x000fe200080100b3 */
[C---:B------:R-:W-:Y:S01]  /*bc20*/  FFMA.FTZ R7, R6.reuse, UR5, R184 ;  /* 0x0000000506077c23 */ /* 0x040fe200080100b8 */
[----:B------:R-:W-:-:S03]  /*bc30*/  FFMA.FTZ R6, R6, UR5, R186 ;  /* 0x0000000506067c23 */ /* 0x000fc600080100ba */
[----:B------:R-:W-:Y:S01]  /*bc40*/  FSEL R175, R3, -INF , !P4 ;  /* 0xff80000003af7808 */ /* 0x000fe20006000000 */
[----:B------:R-:W-:Y:S01]  /*bc50*/  FFMA.FTZ R3, R14, UR5, R185 ;  /* 0x000000050e037c23 */ /* 0x000fe200080100b9 */
[----:B------:R-:W-:Y:S02]  /*bc60*/  FSEL R181, R6, -INF , !P5 ;  /* 0xff80000006b57808 */ /* 0x000fe40006800000 */
[----:B------:R-:W-:Y:S02]  /*bc70*/  ISETP.GE.AND P4, PT, R2, R11, PT ;  /* 0x0000000b0200720c */ /* 0x000fe40003f86270 */
[----:B------:R-:W-:Y:S02]  /*bc80*/  FMNMX3.FTZ R6, R222, R133, R34, !PT ;  /* 0x00000085de067276 */ /* 0x000fe40007810022 */
[----:B------:R-:W-:Y:S01]  /*bc90*/  FSEL R246, R7, -INF , !P1 ;  /* 0xff80000007f67808 */ /* 0x000fe20004800000 */
[----:B------:R-:W-:Y:S01]  /*bca0*/  FFMA.FTZ R7, R13, UR5, R197 ;  /* 0x000000050d077c23 */ /* 0x000fe200080100c5 */
[----:B------:R-:W-:-:S02]  /*bcb0*/  ISETP.GE.AND P5, PT, R0, R11, PT ;  /* 0x0000000b0000720c */ /* 0x000fc40003fa6270 */
[----:B------:R-:W-:Y:S02]  /*bcc0*/  FSEL R245, R3, -INF , !P4 ;  /* 0xff80000003f57808 */ /* 0x000fe40006000000 */
[----:B------:R-:W-:Y:S02]  /*bcd0*/  FMNMX3.FTZ R6, R6, R173, R172, !PT ;  /* 0x000000ad06067276 */ /* 0x000fe400078100ac */
[----:B------:R-:W-:Y:S02]  /*bce0*/  ISETP.GE.AND P4, PT, R0, R12, PT ;  /* 0x0000000c0000720c */ /* 0x000fe40003f86270 */
[----:B------:R-:W-:Y:S02]  /*bcf0*/  MOV R0, UR31 ;  /* 0x0000001f00007c02 */ /* 0x000fe40008000f00 */
[----:B-1----:R-:W-:Y:S02]  /*bd00*/  FMNMX.FTZ R137, R5, R137, !PT ;  /* 0x0000008905897209 */ /* 0x002fe40007810000 */
[----:B-----5:R-:W-:-:S02]  /*bd10*/  FMNMX.FTZ R136, R136, R15, !PT ;  /* 0x0000000f88887209 */ /* 0x020fc40007810000 */
[----:B------:R-:W-:Y:S02]  /*bd20*/  MOV R4, UR31 ;  /* 0x0000001f00047c02 */ /* 0x000fe40008000f00 */
[----:B------:R-:W-:Y:S02]  /*bd30*/  FSEL R243, R7, -INF , !P5 ;  /* 0xff80000007f37808 */ /* 0x000fe40006800000 */
[----:B------:R-:W-:Y:S02]  /*bd40*/  FMNMX3.FTZ R5, R6, R246, R245, !PT ;  /* 0x000000f606057276 */ /* 0x000fe400078100f5 */
[----:B------:R-:W-:Y:S01]  /*bd50*/  ISETP.GE.AND P1, PT, R2, R12, PT ;  /* 0x0000000c0200720c */ /* 0x000fe20003f26270 */
[----:B------:R-:W-:Y:S01]  /*bd60*/  IMAD.WIDE.U32 R2, R135, -0x2daee0ad, RZ ;  /* 0xd2511f5387027825 */ /* 0x000fe200078e00ff */
[----:B------:R-:W-:Y:S01]  /*bd70*/  IADD3 R4, PT, PT, R4, 0x76cf5d0a, RZ ;  /* 0x76cf5d0a04047810 */ /* 0x000fe20007ffe0ff */
[----:B------:R-:W1:Y:S01]  /*bd80*/  SHFL.BFLY PT, R15, R136, 0x1, 0x1f ;  /* 0x0c201f00880f7f89 */ /* 0x000e6200000e0000 */
[----:B------:R-:W-:Y:S01]  /*bd90*/  FMNMX3.FTZ R5, R5, R174, R243, !PT ;  /* 0x000000ae05057276 */ /* 0x000fe200078100f3 */
[----:B------:R-:W-:-:S04]  /*bda0*/  IMAD.WIDE.U32 R20, R200, -0x2daee0ad, RZ ;  /* 0xd2511f53c8147825 */ /* 0x000fc800078e00ff */
[----:B------:R-:W-:Y:S01]  /*bdb0*/  VIADD R0, R0, 0x32370b8f ;  /* 0x32370b8f00007836 */ /* 0x000fe20000000000 */
[----:B------:R-:W5:Y:S01]  /*bdc0*/  SHFL.BFLY PT, R135, R5, 0x2, 0x1f ;  /* 0x0c401f0005877f89 */ /* 0x000f6200000e0000 */
[----:B------:R-:W-:Y:S01]  /*bdd0*/  FFMA.FTZ R14, R14, UR5, R187 ;  /* 0x000000050e0e7c23 */ /* 0x000fe200080100bb */
[----:B------:R-:W-:Y:S01]  /*bde0*/  FMNMX3.FTZ R6, R218, R134, R29, !PT ;  /* 0x00000086da067276 */ /* 0x000fe2000781001d */
[----:B------:R-:W-:Y:S01]  /*bdf0*/  FFMA.FTZ R7, R13, UR5, R199 ;  /* 0x000000050d077c23 */ /* 0x000fe200080100c7 */
[----:B------:R-:W-:Y:S02]  /*be00*/  FSETP.NEU.FTZ.AND P5, PT, R137, -INF , PT ;  /* 0xff8000008900780b */ /* 0x000fe40003fbd000 */
[----:B------:R-:W-:Y:S02]  /*be10*/  FSEL R244, R14, -INF , !P1 ;  /* 0xff8000000ef47808 */ /* 0x000fe40004800000 */
[----:B------:R-:W-:Y:S01]  /*be20*/  FMNMX3.FTZ R6, R6, R180, R175, !PT ;  /* 0x000000b406067276 */ /* 0x000fe200078100af */
[----:B------:R-:W-:Y:S01]  /*be30*/  IMAD.WIDE.U32 R16, R202, -0x2daee0ad, RZ ;  /* 0xd2511f53ca107825 */ /* 0x000fe200078e00ff */
[----:B------:R-:W-:-:S02]  /*be40*/  FSEL R252, R7, -INF , !P4 ;  /* 0xff80000007fc7808 */ /* 0x000fc40006000000 */
[----:B------:R-:W-:-:S04]  /*be50*/  FMNMX3.FTZ R7, R6, R181, R244, !PT ;  /* 0x000000b506077276 */ /* 0x000fc800078100f4 */
[----:B------:R-:W-:Y:S02]  /*be60*/  FMNMX3.FTZ R7, R7, R198, R252, !PT ;  /* 0x000000c607077276 */ /* 0x000fe400078100fc */
[----:B-1----:R-:W-:-:S03]  /*be70*/  FMNMX.FTZ R136, R136, R15, !PT ;  /* 0x0000000f88887209 */ /* 0x002fc60007810000 */
[----:B------:R-:W1:Y:S01]  /*be80*/  SHFL.BFLY PT, R15, R7, 0x2, 0x1f ;  /* 0x0c401f00070f7f89 */ /* 0x000e6200000e0000 */
[----:B------:R-:W-:Y:S02]  /*be90*/  FSETP.NEU.FTZ.AND P4, PT, R136, -INF , PT ;  /* 0xff8000008800780b */ /* 0x000fe40003f9d000 */
[----:B-----5:R-:W-:Y:S02]  /*bea0*/  FMNMX.FTZ R135, R5, R135, !PT ;  /* 0x0000008705877209 */ /* 0x020fe40007810000 */
[----:B------:R-:W-:-:S04]  /*beb0*/  MOV R6, UR31 ;  /* 0x0000001f00067c02 */ /* 0x000fc80008000f00 */
[----:B------:R-:W-:Y:S02]  /*bec0*/  IADD3 R6, PT, PT, R6, -0x126145ec, RZ ;  /* 0xed9eba1406067810 */ /* 0x000fe40007ffe0ff */
[----:B--2---:R-:W-:Y:S02]  /*bed0*/  LOP3.LUT R18, R4, R24, R3, 0x96, !PT ;  /* 0x0000001804127212 */ /* 0x004fe400078e9603 */
[----:B------:R-:W-:Y:S01]  /*bee0*/  LOP3.LUT R24, R0, R2, R21, 0x96, !PT ;  /* 0x0000000200187212 */ /* 0x000fe200078e9615 */
[----:B------:R-:W-:-:S05]  /*bef0*/  IMAD.WIDE.U32 R2, R201, -0x2daee0ad, RZ ;  /* 0xd2511f53c9027825 */ /* 0x000fca00078e00ff */
[----:B---3--:R-:W-:Y:S01]  /*bf00*/  LOP3.LUT R19, R4, R22, R3, 0x96, !PT ;  /* 0x0000001604137212 */ /* 0x008fe200078e9603 */
[----:B----4-:R-:W-:Y:S01]  /*bf10*/  FMUL.FTZ R22, R137, UR4 ;  /* 0x0000000489167c20 */ /* 0x010fe20008410000 */
[----:B------:R-:W-:-:S04]  /*bf20*/  LOP3.LUT R26, R0, R2, R17, 0x96, !PT ;  /* 0x00000002001a7212 */ /* 0x000fc800078e9611 */
[----:B------:R-:W-:Y:S02]  /*bf30*/  FSEL R22, R22, RZ, P5 ;  /* 0x000000ff16167208 */ /* 0x000fe40002800000 */
[----:B------:R-:W-:-:S03]  /*bf40*/  MOV R0, UR30 ;  /* 0x0000001e00007c02 */ /* 0x000fc60008000f00 */
[----:B------:R-:W-:Y:S01]  /*bf50*/  FFMA.FTZ R2, R32, UR4, -R22 ;  /* 0x0000000420027c23 */ /* 0x000fe20008010816 */
[----:B------:R-:W-:Y:S01]  /*bf60*/  MOV R4, UR30 ;  /* 0x0000001e00047c02 */ /* 0x000fe20008000f00 */
[----:B------:R-:W-:Y:S02]  /*bf70*/  VIADD R0, R0, 0x78dde6e4 ;  /* 0x78dde6e400007836 */ /* 0x000fe40000000000 */
[----:B------:R2:W-:Y:S01]  /*bf80*/  MUFU.EX2 R192, R2 ;  /* 0x0000000200c07308 */ /* 0x0005e20000000800 */
[----:B------:R-:W-:Y:S01]  /*bf90*/  IMAD.WIDE.U32 R24, R24, -0x326172a9, RZ ;  /* 0xcd9e8d5718187825 */ /* 0x000fe200078e00ff */
[----:B------:R-:W-:-:S03]  /*bfa0*/  IADD3 R4, PT, PT, R4, -0x255992d5, RZ ;  /* 0xdaa66d2b04047810 */ /* 0x000fc60007ffe0ff */
[----:B------:R-:W-:Y:S01]  /*bfb0*/  FMUL.FTZ R23, R136, UR4 ;  /* 0x0000000488177c20 */ /* 0x000fe20008410000 */
[----:B------:R-:W-:Y:S01]  /*bfc0*/  FFMA.FTZ R13, R30, UR4, -R22 ;  /* 0x000000041e0d7c23 */ /* 0x000fe20008010816 */
[----:B------:R-:W3:Y:S03]  /*bfd0*/  SHFL.BFLY PT, R21, R135, 0x1, 0x1f ;  /* 0x0c201f0087157f89 */ /* 0x000ee600000e0000 */
[----:B------:R-:W-:Y:S01]  /*bfe0*/  FSEL R23, R23, RZ, P4 ;  /* 0x000000ff17177208 */ /* 0x000fe20002000000 */
[----:B--2---:R-:W-:-:S05]  /*bff0*/  IMAD.WIDE.U32 R2, R18, -0x326172a9, RZ ;  /* 0xcd9e8d5712027825 */ /* 0x004fca00078e00ff */
[----:B------:R-:W-:Y:S02]  /*c000*/  LOP3.LUT R17, R4, R208, R3, 0x96, !PT ;  /* 0x000000d004117212 */ /* 0x000fe400078e9603 */
[----:B------:R-:W-:Y:S01]  /*c010*/  LOP3.LUT R25, R0, R2, R25, 0x96, !PT ;  /* 0x0000000200197212 */ /* 0x000fe200078e9619 */
[----:B------:R-:W-:Y:S01]  /*c020*/  IMAD.WIDE.U32 R2, R19, -0x326172a9, RZ ;  /* 0xcd9e8d5713027825 */ /* 0x000fe200078e00ff */
[----:B------:R2:W-:Y:S03]  /*c030*/  MUFU.EX2 R183, R13 ;  /* 0x0000000d00b77308 */ /* 0x0005e60000000800 */
[----:B------:R-:W-:Y:S01]  /*c040*/  FFMA.FTZ R5, R31, UR4, -R22 ;  /* 0x000000041f057c23 */ /* 0x000fe20008010816 */
[----:B------:R-:W-:-:S05]  /*c050*/  IMAD.WIDE.U32 R18, R26, -0x326172a9, RZ ;  /* 0xcd9e8d571a127825 */ /* 0x000fca00078e00ff */
[----:B------:R-:W-:Y:S01]  /*c060*/  LOP3.LUT R14, R0, R2, R19, 0x96, !PT ;  /* 0x00000002000e7212 */ /* 0x000fe200078e9613 */
[----:B------:R4:W5:Y:S01]  /*c070*/  MUFU.EX2 R32, R5 ;  /* 0x0000000500207308 */ /* 0x0009620000000800 */
[----:B--2---:R-:W-:Y:S01]  /*c080*/  LOP3.LUT R13, R4, R210, R3, 0x96, !PT ;  /* 0x000000d2040d7212 */ /* 0x004fe200078e9603 */
[----:B------:R-:W-:-:S06]  /*c090*/  FFMA.FTZ R3, R132, UR4, -R23 ;  /* 0x0000000484037c23 */ /* 0x000fcc0008010817 */
[----:B------:R2:W-:Y:S01]  /*c0a0*/  MUFU.EX2 R186, R3 ;  /* 0x0000000300ba7308 */ /* 0x0005e20000000800 */
[----:B------:R-:W-:Y:S01]  /*c0b0*/  IMAD.WIDE.U32 R138, R14, -0x2daee0ad, RZ ;  /* 0xd2511f530e8a7825 */ /* 0x000fe200078e00ff */
[----:B----4-:R-:W-:-:S03]  /*c0c0*/  MOV R5, UR31 ;  /* 0x0000001f00057c02 */ /* 0x010fc60008000f00 */
[----:B------:R-:W-:-:S04]  /*c0d0*/  IMAD.WIDE.U32 R178, R25, -0x2daee0ad, RZ ;  /* 0xd2511f5319b27825 */ /* 0x000fc800078e00ff */
[----:B------:R-:W-:Y:S02]  /*c0e0*/  VIADD R0, R5, 0xa9066899 ;  /* 0xa906689905007836 */ /* 0x000fe40000000000 */
[----:B--2---:R-:W-:-:S05]  /*c0f0*/  IMAD.WIDE.U32 R2, R13, -0x2daee0ad, RZ ;  /* 0xd2511f530d027825 */ /* 0x004fca00078e00ff */
[----:B------:R-:W-:Y:S01]  /*c100*/  LOP3.LUT R14, R6, R16, R3, 0x96, !PT ;  /* 0x00000010060e7212 */ /* 0x000fe200078e9603 */
[----:B------:R-:W-:Y:S01]  /*c110*/  IMAD.WIDE.U32 R4, R17, -0x2daee0ad, RZ ;  /* 0xd2511f5311047825 */ /* 0x000fe200078e00ff */
[----:B-1----:R-:W-:Y:S02]  /*c120*/  FMNMX.FTZ R16, R7, R15, !PT ;  /* 0x0000000f07107209 */ /* 0x002fe40007810000 */
[----:B---3--:R-:W-:Y:S02]  /*c130*/  FMNMX.FTZ R135, R135, R21, !PT ;  /* 0x0000001587877209 */ /* 0x008fe40007810000 */
[C---:B------:R-:W-:Y:S01]  /*c140*/  LOP3.LUT R3, R0.reuse, R4, R179, 0x96, !PT ;  /* 0x0000000400037212 */ /* 0x040fe200078e96b3 */
[----:B------:R-:W1:Y:S01]  /*c150*/  SHFL.BFLY PT, R19, R16, 0x1, 0x1f ;  /* 0x0c201f0010137f89 */ /* 0x000e6200000e0000 */
[----:B------:R-:W-:Y:S01]  /*c160*/  LOP3.LUT R4, R0, R2, R139, 0x96, !PT ;  /* 0x0000000200047212 */ /* 0x000fe200078e968b */
[--C-:B------:R-:W-:Y:S01]  /*c170*/  FFMA.FTZ R0, R8, UR4, -R23.reuse ;  /* 0x0000000408007c23 */ /* 0x100fe20008010817 */
[----:B------:R-:W-:Y:S01]  /*c180*/  FFMA.FTZ R13, R33, UR4, -R23 ;  /* 0x00000004210d7c23 */ /* 0x000fe20008010817 */
[----:B------:R-:W-:-:S02]  /*c190*/  FSETP.NEU.FTZ.AND P1, PT, R135, -INF , PT ;  /* 0xff8000008700780b */ /* 0x000fc40003f3d000 */
[----:B------:R-:W-:Y:S01]  /*c1a0*/  LOP3.LUT R20, R6, R20, R5, 0x96, !PT ;  /* 0x0000001406147212 */ /* 0x000fe200078e9605 */
[----:B------:R2:W-:Y:S01]  /*c1b0*/  MUFU.EX2 R197, R0 ;  /* 0x0000000000c57308 */ /* 0x0005e20000000800 */
[----:B------:R-:W-:Y:S01]  /*c1c0*/  FFMA.FTZ R2, R35, UR4, -R23 ;  /* 0x0000000423027c23 */ /* 0x000fe20008010817 */
[----:B------:R-:W-:Y:S01]  /*c1d0*/  MOV R8, UR30 ;  /* 0x0000001e00087c02 */ /* 0x000fe20008000f00 */
[----:B------:R-:W-:-:S04]  /*c1e0*/  IMAD.WIDE.U32 R14, R14, -0x326172a9, RZ ;  /* 0xcd9e8d570e0e7825 */ /* 0x000fc800078e00ff */
[----:B------:R-:W-:Y:S01]  /*c1f0*/  FFMA.FTZ R28, R28, UR4, -R22 ;  /* 0x000000041c1c7c23 */ /* 0x000fe20008010816 */
[----:B------:R-:W3:Y:S01]  /*c200*/  LDC R21, c[0x0][0x4f8] ;  /* 0x00013e00ff157b82 */ /* 0x000ee20000000800 */
[----:B------:R4:W-:Y:S01]  /*c210*/  MUFU.EX2 R182, R13 ;  /* 0x0000000d00b67308 */ /* 0x0009e20000000800 */
[----:B------:R-:W-:-:S04]  /*c220*/  IMAD.WIDE.U32 R6, R20, -0x326172a9, RZ ;  /* 0xcd9e8d5714067825 */ /* 0x000fc800078e00ff */
[----:B--2---:R-:W-:-:S03]  /*c230*/  FMUL.FTZ R0, R135, UR4 ;  /* 0x0000000487007c20 */ /* 0x004fc60008410000 */
[----:B------:R2:W-:Y:S02]  /*c240*/  MUFU.EX2 R196, R2 ;  /* 0x0000000200c47308 */ /* 0x0005e40000000800 */
[----:B------:R-:W-:Y:S02]  /*c250*/  FSEL R0, R0, RZ, P1 ;  /* 0x000000ff00007208 */ /* 0x000fe40000800000 */
[----:B----4-:R-:W-:Y:S01]  /*c260*/  MOV R13, UR30 ;  /* 0x0000001e000d7c02 */ /* 0x010fe20008000f00 */
[----:B------:R-:W-:Y:S01]  /*c270*/  IMAD.WIDE.U32 R4, R4, -0x326172a9, RZ ;  /* 0xcd9e8d5704047825 */ /* 0x000fe200078e00ff */
[----:B------:R-:W-:-:S03]  /*c280*/  IADD3 R8, PT, PT, R8, 0x1715609d, RZ ;  /* 0x1715609d08087810 */ /* 0x000fc60007ffe0ff */
[----:B------:R-:W-:Y:S01]  /*c290*/  FFMA.FTZ R17, R133, UR4, -R0 ;  /* 0x0000000485117c23 */ /* 0x000fe20008010800 */
[----:B------:R-:W-:Y:S02]  /*c2a0*/  VIADD R13, R13, 0xb54cda56 ;  /* 0xb54cda560d0d7836 */ /* 0x000fe40000000000 */
[----:B--2---:R-:W-:Y:S01]  /*c2b0*/  IMAD.WIDE.U32 R2, R3, -0x326172a9, RZ ;  /* 0xcd9e8d5703027825 */ /* 0x004fe200078e00ff */
[C---:B------:R-:W-:Y:S01]  /*c2c0*/  LOP3.LUT R241, R8.reuse, R24, R7, 0x96, !PT ;  /* 0x0000001808f17212 */ /* 0x040fe200078e9607 */
[----:B------:R2:W-:Y:S01]  /*c2d0*/  MUFU.EX2 R185, R17 ;  /* 0x0000001100b97308 */ /* 0x0005e20000000800 */
[----:B------:R-:W-:Y:S02]  /*c2e0*/  LOP3.LUT R199, R8, R18, R15, 0x96, !PT ;  /* 0x0000001208c77212 */ /* 0x000fe400078e960f */
[C---:B------:R-:W-:Y:S02]  /*c2f0*/  LOP3.LUT R6, R13.reuse, R6, R3, 0x96, !PT ;  /* 0x000000060d067212 */ /* 0x040fe400078e9603 */
[----:B------:R-:W-:-:S02]  /*c300*/  LOP3.LUT R3, R13, R14, R5, 0x96, !PT ;  /* 0x0000000e0d037212 */ /* 0x000fc400078e9605 */
[C---:B------:R-:W-:Y:S02]  /*c310*/  PRMT R18, R2.reuse, 0x7771, RZ ;  /* 0x0000777102127816 */ /* 0x040fe400000000ff */
[C---:B------:R-:W-:Y:S02]  /*c320*/  PRMT R13, R2.reuse, 0x7773, RZ ;  /* 0x00007773020d7816 */ /* 0x040fe400000000ff */
[----:B------:R-:W-:Y:S01]  /*c330*/  PRMT R7, R2, 0x7772, RZ ;  /* 0x0000777202077816 */ /* 0x000fe200000000ff */
[----:B------:R-:W-:Y:S01]  /*c340*/  FFMA.FTZ R5, R34, UR4, -R0 ;  /* 0x0000000422057c23 */ /* 0x000fe20008010800 */
[----:B--2---:R-:W-:Y:S02]  /*c350*/  MOV R17, R2 ;  /* 0x0000000200117202 */ /* 0x004fe40000000f00 */
[----:B-1----:R-:W-:Y:S01]  /*c360*/  FMNMX.FTZ R2, R16, R19, !PT ;  /* 0x0000001310027209 */ /* 0x002fe20007810000 */
[----:B------:R-:W1:Y:S01]  /*c370*/  MUFU.EX2 R30, R28 ;  /* 0x0000001c001e7308 */ /* 0x000e620000000800 */
[----:B------:R-:W-:-:S02]  /*c380*/  PRMT R20, R7, 0x5410, R13 ;  /* 0x0000541007147816 */ /* 0x000fc4000000000d */
[----:B------:R-:W-:Y:S01]  /*c390*/  FSEL R19, R137, RZ, P5 ;  /* 0x000000ff89137208 */ /* 0x000fe20002800000 */
[C---:B------:R-:W-:Y:S01]  /*c3a0*/  FMUL.FTZ R13, R2.reuse, UR4 ;  /* 0x00000004020d7c20 */ /* 0x040fe20008410000 */
[----:B------:R-:W-:Y:S02]  /*c3b0*/  MOV R14, R4 ;  /* 0x00000004000e7202 */ /* 0x000fe40000000f00 */
[----:B------:R-:W-:Y:S01]  /*c3c0*/  FSETP.NEU.FTZ.AND P5, PT, R2, -INF , PT ;  /* 0xff8000000200780b */ /* 0x000fe20003fbd000 */
[----:B------:R2:W4:Y:S01]  /*c3d0*/  MUFU.EX2 R28, R5 ;  /* 0x00000005001c7308 */ /* 0x0005220000000800 */
[C---:B------:R-:W-:Y:S02]  /*c3e0*/  PRMT R16, R4.reuse, 0x7771, RZ ;  /* 0x0000777104107816 */ /* 0x040fe400000000ff */
[C---:B------:R-:W-:Y:S02]  /*c3f0*/  PRMT R15, R4.reuse, 0x7773, RZ ;  /* 0x00007773040f7816 */ /* 0x040fe400000000ff */
[----:B------:R-:W-:-:S02]  /*c400*/  PRMT R8, R4, 0x7772, RZ ;  /* 0x0000777204087816 */ /* 0x000fc400000000ff */
[----:B------:R-:W-:Y:S02]  /*c410*/  LOP3.LUT R4, R14, 0xff, RZ, 0xc0, !PT ;  /* 0x000000ff0e047812 */ /* 0x000fe400078ec0ff */
[----:B------:R-:W-:Y:S01]  /*c420*/  FSEL R13, R13, RZ, P5 ;  /* 0x000000ff0d0d7208 */ /* 0x000fe20002800000 */
[--C-:B------:R-:W-:Y:S01]  /*c430*/  FFMA.FTZ R7, R172, UR4, -R0.reuse ;  /* 0x00000004ac077c23 */ /* 0x100fe20008010800 */
[----:B--2---:R-:W-:-:S04]  /*c440*/  FFMA.FTZ R5, R173, UR4, -R0 ;  /* 0x00000004ad057c23 */ /* 0x004fc80008010800 */
[----:B------:R2:W-:Y:S01]  /*c450*/  MUFU.EX2 R179, R5 ;  /* 0x0000000500b37308 */ /* 0x0005e20000000800 */
[----:B------:R-:W-:Y:S01]  /*c460*/  PRMT R26, R4, 0x5410, R16 ;  /* 0x00005410041a7816 */ /* 0x000fe20000000010 */
[----:B------:R-:W-:Y:S01]  /*c470*/  FFMA.FTZ R4, R134, UR4, -R13 ;  /* 0x0000000486047c23 */ /* 0x000fe2000801080d */
[----:B------:R-:W-:Y:S02]  /*c480*/  PRMT R27, R8, 0x5410, R15 ;  /* 0x00005410081b7816 */ /* 0x000fe4000000000f */
[----:B------:R-:W-:-:S03]  /*c490*/  SHF.R.U32.HI R15, RZ, 0x18, R3 ;  /* 0x00000018ff0f7819 */ /* 0x000fc60000011603 */
[----:B------:R5:W-:Y:S01]  /*c4a0*/  MUFU.EX2 R177, R7 ;  /* 0x0000000700b17308 */ /* 0x000be20000000800 */
[----:B------:R-:W-:Y:S02]  /*c4b0*/  LOP3.LUT R16, R6, 0xff, RZ, 0xc0, !PT ;  /* 0x000000ff06107812 */ /* 0x000fe400078ec0ff */
[----:B--2---:R-:W-:-:S04]  /*c4c0*/  LOP3.LUT R5, R17, 0xff, RZ, 0xc0, !PT ;  /* 0x000000ff11057812 */ /* 0x004fc800078ec0ff */
[----:B------:R-:W-:Y:S02]  /*c4d0*/  PRMT R18, R5, 0x5410, R18 ;  /* 0x0000541005127816 */ /* 0x000fe40000000012 */
[C---:B------:R-:W-:Y:S01]  /*c4e0*/  PRMT R5, R3.reuse, 0x7632, R5 ;  /* 0x0000763203057816 */ /* 0x040fe20000000005 */
[----:B------:R2:W-:Y:S01]  /*c4f0*/  MUFU.EX2 R184, R4 ;  /* 0x0000000400b87308 */ /* 0x0005e20000000800 */
[C---:B-----5:R-:W-:Y:S02]  /*c500*/  LOP3.LUT R7, R3.reuse, 0xffff, RZ, 0xc0, !PT ;  /* 0x0000ffff03077812 */ /* 0x060fe400078ec0ff */
[----:B------:R-:W-:Y:S02]  /*c510*/  LOP3.LUT R17, R3, 0xff, RZ, 0xc0, !PT ;  /* 0x000000ff03117812 */ /* 0x000fe400078ec0ff */
[C---:B------:R-:W-:Y:S02]  /*c520*/  LOP3.LUT R3, R6.reuse, 0xffff, RZ, 0xc0, !PT ;  /* 0x0000ffff06037812 */ /* 0x040fe400078ec0ff */
[----:B------:R-:W-:-:S02]  /*c530*/  PRMT R14, R6, 0x7632, R14 ;  /* 0x00007632060e7816 */ /* 0x000fc4000000000e */
[----:B------:R-:W-:Y:S02]  /*c540*/  SHF.R.U32.HI R8, RZ, 0x18, R6 ;  /* 0x00000018ff087819 */ /* 0x000fe40000011606 */
[----:B------:R-:W-:Y:S01]  /*c550*/  LOP3.LUT R6, R5, 0xff, RZ, 0xc0, !PT ;  /* 0x000000ff05067812 */ /* 0x000fe200078ec0ff */
[----:B--2---:R-:W-:-:S03]  /*c560*/  FFMA.FTZ R4, R29, UR4, -R13 ;  /* 0x000000041d047c23 */ /* 0x004fc6000801080d */
[----:B------:R-:W-:Y:S01]  /*c570*/  PRMT R15, R6, 0x5410, R15 ;  /* 0x00005410060f7816 */ /* 0x000fe2000000000f */
[----:B------:R-:W-:Y:S01]  /*c580*/  FADD.FTZ R6, R225, -R19 ;  /* 0x80000013e1067221 */ /* 0x000fe20000010000 */
[----:B------:R2:W5:Y:S01]  /*c590*/  MUFU.EX2 R176, R4 ;  /* 0x0000000400b07308 */ /* 0x0005620000000800 */
[----:B------:R-:W-:Y:S02]  /*c5a0*/  MOV R225, R32 ;  /* 0x0000002000e17202 */ /* 0x000fe40000000f00 */
[----:B------:R-:W5:Y:S01]  /*c5b0*/  LDSM.16.MT88.4 R32, [R216+0xa000] ;  /* 0x00a00000d820783b */ /* 0x000f620000004200 */
[----:B------:R-:W-:Y:S01]  /*c5c0*/  SHF.R.U32.HI R7, RZ, 0x8, R7 ;  /* 0x00000008ff077819 */ /* 0x000fe20000011607 */
[----:B------:R-:W-:-:S03]  /*c5d0*/  FFMA.FTZ R5, R180, UR4, -R13 ;  /* 0x00000004b4057c23 */ /* 0x000fc6000801080d */
[----:B------:R-:W-:Y:S02]  /*c5e0*/  PRMT R17, R17, 0x5410, R7 ;  /* 0x0000541011117816 */ /* 0x000fe40000000007 */
[----:B--2---:R-:W-:Y:S02]  /*c5f0*/  SHF.R.U32.HI R4, RZ, 0x8, R3 ;  /* 0x00000008ff047819 */ /* 0x004fe40000011603 */
[----:B------:R-:W-:Y:S02]  /*c600*/  LOP3.LUT R3, R14, 0xff, RZ, 0xc0, !PT ;  /* 0x000000ff0e037812 */ /* 0x000fe400078ec0ff */
[----:B------:R-:W-:Y:S02]  /*c610*/  PRMT R25, R16, 0x5410, R4 ;  /* 0x0000541010197816 */ /* 0x000fe40000000004 */
[----:B------:R-:W-:Y:S02]  /*c620*/  FSEL R4, R136, RZ, P4 ;  /* 0x000000ff88047208 */ /* 0x000fe40002000000 */
[----:B------:R-:W-:-:S02]  /*c630*/  PRMT R24, R3, 0x5410, R8 ;  /* 0x0000541003187816 */ /* 0x000fc40000000008 */
[----:B---3--:R-:W-:Y:S01]  /*c640*/  LOP3.LUT R8, R21, 0xff, RZ, 0xc0, !PT ;  /* 0x000000ff15087812 */ /* 0x008fe200078ec0ff */
[----:B------:R2:W-:Y:S01]  /*c650*/  MUFU.EX2 R139, R5 ;  /* 0x00000005008b7308 */ /* 0x0005e20000000800 */
[----:B------:R-:W-:Y:S01]  /*c660*/  FADD.FTZ R7, R224, -R4 ;  /* 0x80000004e0077221 */ /* 0x000fe20000010000 */
[----:B------:R-:W-:Y:S01]  /*c670*/  FFMA.FTZ R3, R175, UR4, -R13 ;  /* 0x00000004af037c23 */ /* 0x000fe2000801080d */
[----:B------:R-:W-:Y:S01]  /*c680*/  LEA R8, R8, R8, 0x10 ;  /* 0x0000000808087211 */ /* 0x000fe200078e80ff */
[----:B-1----:R-:W-:Y:S02]  /*c690*/  IMAD.MOV.U32 R224, RZ, RZ, R30 ;  /* 0x000000ffffe07224 */ /* 0x002fe400078e001e */
[----:B------:R-:W-:Y:S01]  /*c6a0*/  FMUL.FTZ R21, R6, UR4 ;  /* 0x0000000406157c20 */ /* 0x000fe20008410000 */
[----:B------:R-:W-:Y:S01]  /*c6b0*/  FMUL.FTZ R7, R7, UR4 ;  /* 0x0000000407077c20 */ /* 0x000fe20008410000 */
[----:B------:R1:W-:Y:S01]  /*c6c0*/  MUFU.EX2 R134, R3 ;  /* 0x0000000300867308 */ /* 0x0003e20000000800 */
[----:B------:R-:W-:-:S02]  /*c6d0*/  LOP3.LUT R6, R20, 0xff00ff, RZ, 0xc0, !PT ;  /* 0x00ff00ff14067812 */ /* 0x000fc400078ec0ff */
[----:B------:R-:W-:Y:S02]  /*c6e0*/  F2FP.BF16.F32.PACK_AB R4, R225, R224 ;  /* 0x000000e0e104723e */ /* 0x000fe400000010ff */
[----:B--2---:R-:W-:-:S03]  /*c6f0*/  FSEL R5, R135, RZ, P1 ;  /* 0x000000ff87057208 */ /* 0x004fc60000800000 */
[----:B------:R-:W2:Y:S02]  /*c700*/  MUFU.EX2 R21, R21 ;  /* 0x0000001500157308 */ /* 0x000ea40000000800 */
[----:B------:R-:W-:Y:S01]  /*c710*/  FADD.FTZ R14, R222, -R5 ;  /* 0x80000005de0e7221 */ /* 0x000fe20000010000 */
[----:B------:R-:W-:Y:S02]  /*c720*/  FSEL R5, R2, RZ, P5 ;  /* 0x000000ff02057208 */ /* 0x000fe40002800000 */
[----:B-1----:R-:W-:-:S03]  /*c730*/  HSET2.LE.AND R3, R18, R8, PT ;  /* 0x0000000812037233 */ /* 0x002fc60003803000 */
[----:B------:R1:W3:Y:S01]  /*c740*/  MUFU.EX2 R20, R7 ;  /* 0x0000000700147308 */ /* 0x0002e20000000800 */
[----:B----4-:R-:W-:Y:S01]  /*c750*/  MOV R222, R28 ;  /* 0x0000001c00de7202 */ /* 0x010fe20000000f00 */
[----:B------:R-:W-:Y:S01]  /*c760*/  FADD.FTZ R16, R218, -R5 ;  /* 0x80000005da107221 */ /* 0x000fe20000010000 */
[----:B------:R-:W-:Y:S02]  /*c770*/  LOP3.LUT R18, R4, R3, RZ, 0xc0, !PT ;  /* 0x0000000304127212 */ /* 0x000fe400078ec0ff */
[--C-:B------:R-:W-:Y:S02]  /*c780*/  HSET2.LE.AND R3, R6, R8.reuse, PT ;  /* 0x0000000806037233 */ /* 0x100fe40003803000 */
[----:B------:R-:W-:Y:S02]  /*c790*/  HSET2.LE.AND R5, R17, R8, PT ;  /* 0x0000000811057233 */ /* 0x000fe40003803000 */
[----:B------:R-:W-:Y:S02]  /*c7a0*/  F2FP.BF16.F32.PACK_AB R4, R196, R197 ;  /* 0x000000c5c404723e */ /* 0x000fe400000010ff */
[----:B------:R-:W-:-:S02]  /*c7b0*/  F2FP.BF16.F32.PACK_AB R6, R222, R185 ;  /* 0x000000b9de06723e */ /* 0x000fc400000010ff */
[--C-:B-1----:R-:W-:Y:S01]  /*c7c0*/  HSET2.LE.AND R7, R15, R8.reuse, PT ;  /* 0x000000080f077233 */ /* 0x102fe20003803000 */
[----:B------:R-:W-:Y:S01]  /*c7d0*/  FMUL.FTZ R15, R14, UR4 ;  /* 0x000000040e0f7c20 */ /* 0x000fe20008410000 */
[----:B-----5:R-:W-:Y:S02]  /*c7e0*/  F2FP.BF16.F32.PACK_AB R14, R176, R184 ;  /* 0x000000b8b00e723e */ /* 0x020fe400000010ff */
[----:B------:R-:W-:Y:S02]  /*c7f0*/  LOP3.LUT R19, R4, R3, RZ, 0xc0, !PT ;  /* 0x0000000304137212 */ /* 0x000fe400078ec0ff */
[----:B------:R-:W-:Y:S02]  /*c800*/  LOP3.LUT R4, R6, R5, RZ, 0xc0, !PT ;  /* 0x0000000506047212 */ /* 0x000fe400078ec0ff */
[----:B------:R-:W-:Y:S02]  /*c810*/  LOP3.LUT R5, R14, R7, RZ, 0xc0, !PT ;  /* 0x000000070e057212 */ /* 0x000fe400078ec0ff */
[----:B------:R-:W-:-:S02]  /*c820*/  HSET2.LE.AND R3, R25, R8, PT ;  /* 0x0000000819037233 */ /* 0x000fc40003803000 */
[----:B------:R-:W-:Y:S02]  /*c830*/  HSET2.LE.AND R7, R24, R8, PT ;  /* 0x0000000818077233 */ /* 0x000fe40003803000 */
[----:B------:R-:W-:Y:S02]  /*c840*/  F2FP.BF16.F32.PACK_AB R6, R183, R192 ;  /* 0x000000c0b706723e */ /* 0x000fe400000010ff */
[----:B------:R-:W-:Y:S01]  /*c850*/  F2FP.BF16.F32.PACK_AB R17, R182, R186 ;  /* 0x000000bab611723e */ /* 0x000fe200000010ff */
[----:B------:R-:W-:Y:S01]  /*c860*/  FMUL.FTZ R14, R16, UR4 ;  /* 0x00000004100e7c20 */ /* 0x000fe20008410000 */
[----:B------:R-:W-:Y:S01]  /*c870*/  LOP3.LUT R16, R6, R3, RZ, 0xc0, !PT ;  /* 0x0000000306107212 */ /* 0x000fe200078ec0ff */
[----:B--2---:R-:W-:Y:S01]  /*c880*/  FMUL.FTZ R140, R140, R21 ;  /* 0x000000158c8c7220 */ /* 0x004fe20000410000 */
[----:B------:R-:W-:Y:S01]  /*c890*/  LOP3.LUT R17, R17, R7, RZ, 0xc0, !PT ;  /* 0x0000000711117212 */ /* 0x000fe200078ec0ff */
[----:B------:R-:W-:Y:S01]  /*c8a0*/  FMUL.FTZ R141, R141, R21 ;  /* 0x000000158d8d7220 */ /* 0x000fe20000410000 */
[-C--:B---3--:R-:W-:Y:S01]  /*c8b0*/  FMUL.FTZ R142, R142, R20.reuse ;  /* 0x000000148e8e7220 */ /* 0x088fe20000410000 */
[----:B------:R-:W-:-:S07]  /*c8c0*/  FMUL.FTZ R143, R143, R20 ;  /* 0x000000148f8f7220 */ /* 0x000fce0000410000 */
[----:B------:R-:W-:Y:S01]  /*c8d0*/  HMMA.16816.F32.BF16 R28, R16, R32, R140 ;  /* 0x00000020101c723c */ /* 0x000fe2000004188c */
[----:B------:R-:W-:-:S04]  /*c8e0*/  SEL R25, R221, 0xffffffe0, !P6 ;  /* 0xffffffe0dd197807 */ /* 0x000fc80007000000 */
[----:B------:R-:W-:-:S14]  /*c8f0*/  IADD3 R133, PT, PT, R216, R25, RZ ;  /* 0x00000019d8857210 */ /* 0x000fdc0007ffe0ff */
[----:B------:R-:W-:Y:S01]  /*c900*/  IMAD.MOV.U32 R187, RZ, RZ, R31 ;  /* 0x000000ffffbb7224 */ /* 0x000fe200078e001f */
[----:B------:R-:W-:Y:S02]  /*c910*/  MOV R175, R29 ;  /* 0x0000001d00af7202 */ /* 0x000fe40000000f00 */
[----:B------:R-:W-:Y:S02]  /*c920*/  MOV R173, R30 ;  /* 0x0000001e00ad7202 */ /* 0x000fe40000000f00 */
[----:B------:R-:W-:Y:S02]  /*c930*/  MOV R172, R28 ;  /* 0x0000001c00ac7202 */ /* 0x000fe40000000f00 */
[----:B------:R-:W1:Y:S01]  /*c940*/  LDSM.16.MT88.4 R28, [R133+0xa000] ;  /* 0x00a00000851c783b */ /* 0x000e620000004200 */
[----:B------:R-:W2:Y:S01]  /*c950*/  MUFU.EX2 R15, R15 ;  /* 0x0000000f000f7308 */ /* 0x000ea20000000800 */
[----:B------:R-:W-:-:S07]  /*c960*/  LOP3.LUT R24, R27, 0xff00ff, RZ, 0xc0, !PT ;  /* 0x00ff00ff1b187812 */ /* 0x000fce00078ec0ff */
[----:B------:R-:W3:Y:S01]  /*c970*/  MUFU.EX2 R14, R14 ;  /* 0x0000000e000e7308 */ /* 0x000ee20000000800 */
[--C-:B------:R-:W-:Y:S02]  /*c980*/  HSET2.LE.AND R3, R26, R8.reuse, PT ;  /* 0x000000081a037233 */ /* 0x100fe40003803000 */
[----:B------:R-:W-:Y:S02]  /*c990*/  HSET2.LE.AND R7, R24, R8, PT ;  /* 0x0000000818077233 */ /* 0x000fe40003803000 */
[----:B------:R-:W-:Y:S02]  /*c9a0*/  F2FP.BF16.F32.PACK_AB R6, R177, R179 ;  /* 0x000000b3b106723e */ /* 0x000fe400000010ff */
[----:B------:R-:W-:Y:S01]  /*c9b0*/  F2FP.BF16.F32.PACK_AB R24, R134, R139 ;  /* 0x0000008b8618723e */ /* 0x000fe200000010ff */
[----:B------:R-:W-:Y:S01]  /*c9c0*/  FMUL.FTZ R152, R152, R21 ;  /* 0x0000001598987220 */ /* 0x000fe20000410000 */
[----:B------:R-:W-:Y:S01]  /*c9d0*/  LOP3.LUT R6, R6, R3, RZ, 0xc0, !PT ;  /* 0x0000000306067212 */ /* 0x000fe200078ec0ff */
[----:B--2---:R-:W-:Y:S01]  /*c9e0*/  FMUL.FTZ R144, R144, R15 ;  /* 0x0000000f90907220 */ /* 0x004fe20000410000 */
[----:B------:R-:W-:Y:S01]  /*c9f0*/  LOP3.LUT R7, R24, R7, RZ, 0xc0, !PT ;  /* 0x0000000718077212 */ /* 0x000fe200078ec0ff */
[-C--:B------:R-:W-:Y:S01]  /*ca00*/  FMUL.FTZ R145, R145, R15.reuse ;  /* 0x0000000f91917220 */ /* 0x080fe20000410000 */
[-C--:B------:R-:W-:Y:S01]  /*ca10*/  FMUL.FTZ R148, R148, R15.reuse ;  /* 0x0000000f94947220 */ /* 0x080fe20000410000 */
[----:B------:R-:W-:Y:S01]  /*ca20*/  FMUL.FTZ R149, R149, R15 ;  /* 0x0000000f95957220 */ /* 0x000fe20000410000 */
[-C--:B------:R-:W-:Y:S01]  /*ca30*/  FMUL.FTZ R153, R153, R21.reuse ;  /* 0x0000001599997220 */ /* 0x080fe20000410000 */
[----:B------:R-:W-:Y:S01]  /*ca40*/  FMUL.FTZ R154, R154, R20 ;  /* 0x000000149a9a7220 */ /* 0x000fe20000410000 */
[-C--:B---3--:R-:W-:Y:S01]  /*ca50*/  FMUL.FTZ R146, R146, R14.reuse ;  /* 0x0000000e92927220 */ /* 0x088fe20000410000 */
[-C--:B------:R-:W-:Y:S01]  /*ca60*/  FMUL.FTZ R147, R147, R14.reuse ;  /* 0x0000000e93937220 */ /* 0x080fe20000410000 */
[-C--:B------:R-:W-:Y:S01]  /*ca70*/  FMUL.FTZ R150, R150, R14.reuse ;  /* 0x0000000e96967220 */ /* 0x080fe20000410000 */
[----:B------:R-:W-:Y:S01]  /*ca80*/  FMUL.FTZ R151, R151, R14 ;  /* 0x0000000e97977220 */ /* 0x000fe20000410000 */
[-C--:B------:R-:W-:Y:S01]  /*ca90*/  FMUL.FTZ R155, R155, R20.reuse ;  /* 0x000000149b9b7220 */ /* 0x080fe20000410000 */
[-C--:B------:R-:W-:Y:S01]  /*caa0*/  FMUL.FTZ R36, R36, R21.reuse ;  /* 0x0000001524247220 */ /* 0x080fe20000410000 */
[----:B------:R-:W-:Y:S01]  /*cab0*/  FMUL.FTZ R37, R37, R21 ;  /* 0x0000001525257220 */ /* 0x000fe20000410000 */
[-C--:B------:R-:W-:Y:S01]  /*cac0*/  FMUL.FTZ R38, R38, R20.reuse ;  /* 0x0000001426267220 */ /* 0x080fe20000410000 */
[----:B------:R-:W-:Y:S01]  /*cad0*/  FMUL.FTZ R39, R39, R20 ;  /* 0x0000001427277220 */ /* 0x000fe20000410000 */
[C---:B------:R-:W-:Y:S08]  /*cae0*/  HMMA.16816.F32.BF16 R144, R4.reuse, R32, R144 ;  /* 0x000000200490723c */ /* 0x040ff00000041890 */
[-C--:B------:R-:W-:Y:S08]  /*caf0*/  HMMA.16816.F32.BF16 R148, R4, R34.reuse, R148 ;  /* 0x000000220494723c */ /* 0x080ff00000041894 */
[C---:B------:R-:W-:Y:S08]  /*cb00*/  HMMA.16816.F32.BF16 R140, R16.reuse, R34, R152 ;  /* 0x00000022108c723c */ /* 0x040ff00000041898 */
[----:B-1----:R-:W-:Y:S01]  /*cb10*/  HMMA.16816.F32.BF16 R32, R16, R28, R36 ;  /* 0x0000001c1020723c */ /* 0x002fe20000041824 */
[C---:B------:R-:W-:Y:S01]  /*cb20*/  IADD3 R251, PT, PT, R216.reuse, 0xa000, RZ ;  /* 0x0000a000d8fb7810 */ /* 0x040fe20007ffe0ff */
[----:B------:R-:W-:-:S03]  /*cb30*/  VIADD R26, R216, 0xa040 ;  /* 0x0000a040d81a7836 */ /* 0x000fc60000000000 */
[----:B------:R-:W-:Y:S01]  /*cb40*/  @P0 IADD3 R26, PT, PT, R251, -0x40, RZ ;  /* 0xffffffc0fb1a0810 */ /* 0x000fe20007ffe0ff */
[-C--:B------:R-:W-:Y:S01]  /*cb50*/  FMUL.FTZ R40, R40, R15.reuse ;  /* 0x0000000f28287220 */ /* 0x080fe20000410000 */
[----:B------:R-:W-:Y:S01]  /*cb60*/  FMUL.FTZ R41, R41, R15 ;  /* 0x0000000f29297220 */ /* 0x000fe20000410000 */
[-C--:B------:R-:W-:Y:S01]  /*cb70*/  FMUL.FTZ R42, R42, R14.reuse ;  /* 0x0000000e2a2a7220 */ /* 0x080fe20000410000 */
[----:B------:R-:W-:-:S10]  /*cb80*/  FMUL.FTZ R43, R43, R14 ;  /* 0x0000000e2b2b7220 */ /* 0x000fd40000410000 */
[----:B------:R-:W-:Y:S01]  /*cb90*/  IMAD.MOV.U32 R180, RZ, RZ, R34 ;  /* 0x000000ffffb47224 */ /* 0x000fe200078e0022 */
[----:B------:R-:W-:Y:S02]  /*cba0*/  MOV R27, R35 ;  /* 0x00000023001b7202 */ /* 0x000fe40000000f00 */
[----:B------:R-:W-:Y:S02]  /*cbb0*/  MOV R24, R32 ;  /* 0x0000002000187202 */ /* 0x000fe40000000f00 */
[----:B------:R-:W-:Y:S02]  /*cbc0*/  MOV R3, R33 ;  /* 0x0000002100037202 */ /* 0x000fe40000000f00 */
        /* <DEDUP_REMOVED lines=9> */
[----:B------:R-:W-:Y:S01]  /*cc60*/  IADD3 R132, PT, PT, R25, R26, RZ ;  /* 0x0000001a19847210 */ /* 0x000fe20007ffe0ff */
[C---:B------:R-:W-:Y:S01]  /*cc70*/  HMMA.16816.F32.BF16 R208, R4.reuse, R28, R40 ;  /* 0x0000001c04d0723c */ /* 0x040fe20000041828 */
[----:B------:R-:W-:Y:S04]  /*cc80*/  LDSM.16.MT88.4 R40, [R133+0xb000] ;  /* 0x00b000008528783b */ /* 0x000fe80000004200 */
[----:B------:R-:W2:Y:S03]  /*cc90*/  LDSM.16.MT88.4 R36, [R132] ;  /* 0x000000008424783b */ /* 0x000ea60000004200 */
[-C--:B------:R-:W-:Y:S01]  /*cca0*/  HMMA.16816.F32.BF16 R204, R4, R30.reuse, R44 ;  /* 0x0000001e04cc723c */ /* 0x080fe2000004182c */
[----:B------:R-:W-:Y:S07]  /*ccb0*/  LDSM.16.MT88.4 R44, [R132+0x1000] ;  /* 0x00100000842c783b */ /* 0x000fee0000004200 */
[C---:B------:R-:W-:Y:S01]  /*ccc0*/  HMMA.16816.F32.BF16 R232, R16.reuse, R30, R48 ;  /* 0x0000001e10e8723c */ /* 0x040fe20000041830 */
[----:B------:R-:W3:Y:S04]  /*ccd0*/  LDSM.16.MT88.4 R28, [R216+0xb000] ;  /* 0x00b00000d81c783b */ /* 0x000ee80000004200 */
[----:B------:R-:W4:Y:S01]  /*cce0*/  LDSM.16.MT88.4 R48, [R26+0x1000] ;  /* 0x001000001a30783b */ /* 0x000f220000004200 */
        /* <DEDUP_REMOVED lines=12> */
[----:B-1----:R-:W-:Y:S01]  /*cdb0*/  HMMA.16816.F32.BF16 R188, R16, R34, R64 ;  /* 0x0000002210bc723c */ /* 0x002fe20000041840 */
[----:B------:R-:W-:Y:S01]  /*cdc0*/  MOV R67, R3 ;  /* 0x0000000300437202 */ /* 0x000fe20000000f00 */
[----:B------:R-:W-:Y:S01]  /*cdd0*/  FFMA.FTZ R3, R246, UR4, -R0 ;  /* 0x00000004f6037c23 */ /* 0x000fe20008010800 */
[-C--:B------:R-:W-:Y:S01]  /*cde0*/  FMUL.FTZ R60, R60, R15.reuse ;  /* 0x0000000f3c3c7220 */ /* 0x080fe20000410000 */
[----:B------:R-:W-:Y:S01]  /*cdf0*/  FMUL.FTZ R61, R61, R15 ;  /* 0x0000000f3d3d7220 */ /* 0x000fe20000410000 */
[-C--:B------:R-:W-:Y:S01]  /*ce00*/  FMUL.FTZ R62, R62, R14.reuse ;  /* 0x0000000e3e3e7220 */ /* 0x080fe20000410000 */
[----:B------:R-:W-:-:S02]  /*ce10*/  FMUL.FTZ R63, R63, R14 ;  /* 0x0000000e3f3f7220 */ /* 0x000fc40000410000 */
[----:B------:R-:W-:Y:S01]  /*ce20*/  HMMA.16816.F32.BF16 R56, R4, R32, R56 ;  /* 0x000000200438723c */ /* 0x000fe20000041838 */
[-C--:B------:R-:W-:Y:S01]  /*ce30*/  FMUL.FTZ R72, R72, R15.reuse ;  /* 0x0000000f48487220 */ /* 0x080fe20000410000 */
[----:B------:R-:W-:Y:S01]  /*ce40*/  FMUL.FTZ R73, R73, R15 ;  /* 0x0000000f49497220 */ /* 0x000fe20000410000 */
[----:B------:R-:W-:-:S05]  /*ce50*/  FMUL.FTZ R74, R74, R14 ;  /* 0x0000000e4a4a7220 */ /* 0x000fca0000410000 */
[----:B------:R-:W-:Y:S01]  /*ce60*/  HMMA.16816.F32.BF16 R200, R16, R32, R52 ;  /* 0x0000002010c8723c */ /* 0x000fe20000041834 */
[----:B------:R1:W-:Y:S01]  /*ce70*/  MUFU.EX2 R33, R3 ;  /* 0x0000000300217308 */ /* 0x0003e20000000800 */
        /* <DEDUP_REMOVED lines=39> */
[----:B------:R1:W5:Y:S01]  /*d0f0*/  MUFU.EX2 R34, R3 ;  /* 0x0000000300227308 */ /* 0x0003620000000800 */
[----:B------:R-:W-:Y:S01]  /*d100*/  IMAD.MOV.U32 R155, RZ, RZ, R142 ;  /* 0x000000ffff9b7224 */ /* 0x000fe200078e008e */
[----:B------:R-:W-:Y:S01]  /*d110*/  MOV R154, R143 ;  /* 0x0000008f009a7202 */ /* 0x000fe20000000f00 */
[-C--:B------:R-:W-:Y:S01]  /*d120*/  FMUL.FTZ R68, R68, R21.reuse ;  /* 0x0000001544447220 */ /* 0x080fe20000410000 */
[----:B------:R-:W-:Y:S01]  /*d130*/  MOV R153, R140 ;  /* 0x0000008c00997202 */ /* 0x000fe20000000f00 */
[----:B------:R-:W-:Y:S01]  /*d140*/  FMUL.FTZ R69, R69, R21 ;  /* 0x0000001545457220 */ /* 0x000fe20000410000 */
[----:B------:R-:W-:Y:S01]  /*d150*/  MOV R152, R141 ;  /* 0x0000008d00987202 */ /* 0x000fe20000000f00 */
[-C--:B------:R-:W-:Y:S01]  /*d160*/  FMUL.FTZ R70, R70, R20.reuse ;  /* 0x0000001446467220 */ /* 0x080fe20000410000 */
[----:B------:R-:W-:Y:S01]  /*d170*/  FMUL.FTZ R71, R71, R20 ;  /* 0x0000001447477220 */ /* 0x000fe20000410000 */
[----:B--2---:R-:W-:Y:S01]  /*d180*/  HMMA.16816.F32.BF16 R72, R4, R36, R72 ;  /* 0x000000240448723c */ /* 0x004fe20000041848 */
[----:B------:R-:W-:Y:S01]  /*d190*/  MOV R65, R181 ;  /* 0x000000b500417202 */ /* 0x000fe20000000f00 */
[-C--:B------:R-:W-:Y:S01]  /*d1a0*/  FMUL.FTZ R156, R156, R21.reuse ;  /* 0x000000159c9c7220 */ /* 0x080fe20000410000 */
[----:B------:R-:W-:Y:S01]  /*d1b0*/  FMUL.FTZ R157, R157, R21 ;  /* 0x000000159d9d7220 */ /* 0x000fe20000410000 */
[----:B-1----:R-:W-:-:S04]  /*d1c0*/  FFMA.FTZ R3, R174, UR4, -R0 ;  /* 0x00000004ae037c23 */ /* 0x002fc80008010800 */
[C---:B------:R-:W-:Y:S01]  /*d1d0*/  HMMA.16816.F32.BF16 R76, R4.reuse, R38, R76 ;  /* 0x00000026044c723c */ /* 0x040fe2000004184c */
[-C--:B------:R-:W-:Y:S01]  /*d1e0*/  FMUL.FTZ R158, R158, R20.reuse ;  /* 0x000000149e9e7220 */ /* 0x080fe20000410000 */
[-C--:B------:R-:W-:Y:S01]  /*d1f0*/  FMUL.FTZ R159, R159, R20.reuse ;  /* 0x000000149f9f7220 */ /* 0x080fe20000410000 */
[----:B------:R1:W-:Y:S01]  /*d200*/  MUFU.EX2 R218, R3 ;  /* 0x0000000300da7308 */ /* 0x0003e20000000800 */
[-C--:B------:R-:W-:Y:S01]  /*d210*/  FMUL.FTZ R120, R120, R21.reuse ;  /* 0x0000001578787220 */ /* 0x080fe20000410000 */
[-C--:B------:R-:W-:Y:S01]  /*d220*/  FMUL.FTZ R121, R121, R21.reuse ;  /* 0x0000001579797220 */ /* 0x080fe20000410000 */
[-C--:B------:R-:W-:Y:S01]  /*d230*/  FMUL.FTZ R122, R122, R20.reuse ;  /* 0x000000147a7a7220 */ /* 0x080fe20000410000 */
[-C--:B------:R-:W-:Y:S01]  /*d240*/  FMUL.FTZ R123, R123, R20.reuse ;  /* 0x000000147b7b7220 */ /* 0x080fe20000410000 */
[----:B---3--:R-:W-:Y:S01]  /*d250*/  HMMA.16816.F32.BF16 R88, R4, R28, R88 ;  /* 0x0000001c0458723c */ /* 0x008fe20000041858 */
[-C--:B------:R-:W-:Y:S01]  /*d260*/  FMUL.FTZ R96, R96, R21.reuse ;  /* 0x0000001560607220 */ /* 0x080fe20000410000 */
[-C--:B------:R-:W-:Y:S01]  /*d270*/  FMUL.FTZ R97, R97, R21.reuse ;  /* 0x0000001561617220 */ /* 0x080fe20000410000 */
[-C--:B------:R-:W-:Y:S01]  /*d280*/  FMUL.FTZ R98, R98, R20.reuse ;  /* 0x0000001462627220 */ /* 0x080fe20000410000 */
[----:B------:R-:W-:Y:S01]  /*d290*/  FMUL.FTZ R99, R99, R20 ;  /* 0x0000001463637220 */ /* 0x000fe20000410000 */
[----:B------:R-:W-:-:S03]  /*d2a0*/  FMUL.FTZ R84, R84, R21 ;  /* 0x0000001554547220 */ /* 0x000fc60000410000 */
[----:B------:R-:W-:Y:S01]  /*d2b0*/  HMMA.16816.F32.BF16 R92, R4, R30, R92 ;  /* 0x0000001e045c723c */ /* 0x000fe2000004185c */
[----:B------:R-:W-:Y:S01]  /*d2c0*/  FMUL.FTZ R85, R85, R21 ;  /* 0x0000001555557220 */ /* 0x000fe20000410000 */
[----:B-1----:R-:W-:Y:S01]  /*d2d0*/  FFMA.FTZ R3, R243, UR4, -R0 ;  /* 0x00000004f3037c23 */ /* 0x002fe20008010800 */
[----:B------:R-:W-:-:S05]  /*d2e0*/  FMUL.FTZ R86, R86, R20 ;  /* 0x0000001456567220 */ /* 0x000fca0000410000 */
[----:B------:R-:W-:Y:S01]  /*d2f0*/  HMMA.16816.F32.BF16 R104, R4, R40, R104 ;  /* 0x000000280468723c */ /* 0x000fe20000041868 */
[----:B------:R-:W-:Y:S01]  /*d300*/  FMUL.FTZ R87, R87, R20 ;  /* 0x0000001457577220 */ /* 0x000fe20000410000 */
[----:B------:R1:W-:Y:S01]  /*d310*/  MUFU.EX2 R32, R3 ;  /* 0x0000000300207308 */ /* 0x0003e20000000800 */
[----:B------:R-:W-:-:S05]  /*d320*/  MOV R66, R192 ;  /* 0x000000c000427202 */ /* 0x000fca0000000f00 */
[----:B------:R-:W-:Y:S01]  /*d330*/  HMMA.16816.F32.BF16 R108, R4, R42, R108 ;  /* 0x0000002a046c723c */ /* 0x000fe2000004186c */
[----:B------:R-:W-:-:S07]  /*d340*/  MOV R25, R183 ;  /* 0x000000b700197202 */ /* 0x000fce0000000f00 */
[----:B----4-:R-:W-:Y:S01]  /*d350*/  HMMA.16816.F32.BF16 R116, R4, R48, R116 ;  /* 0x000000300474723c */ /* 0x010fe20000041874 */
[----:B-1----:R-:W-:-:S07]  /*d360*/  FFMA.FTZ R3, R65, UR4, -R13 ;  /* 0x0000000441037c23 */ /* 0x002fce000801080d */
[C---:B------:R-:W-:Y:S08]  /*d370*/  HMMA.16816.F32.BF16 R160, R4.reuse, R50, R160 ;  /* 0x0000003204a0723c */ /* 0x040ff000000418a0 */
[C---:B------:R-:W-:Y:S08]  /*d380*/  HMMA.16816.F32.BF16 R164, R4.reuse, R44, R164 ;  /* 0x0000002c04a4723c */ /* 0x040ff000000418a4 */
[----:B------:R-:W-:Y:S01]  /*d390*/  HMMA.16816.F32.BF16 R140, R4, R46, R128 ;  /* 0x0000002e048c723c */ /* 0x000fe20000041880 */
[----:B------:R-:W-:Y:S01]  /*d3a0*/  IMAD.WIDE.U32 R4, R199, -0x2daee0ad, RZ ;  /* 0xd2511f53c7047825 */ /* 0x000fe200078e00ff */
[----:B------:R-:W-:-:S03]  /*d3b0*/  MOV R130, R24 ;  /* 0x0000001800827202 */ /* 0x000fc60000000f00 */
[----:B------:R-:W-:Y:S01]  /*d3c0*/  IMAD.MOV.U32 R129, RZ, RZ, R27 ;  /* 0x000000ffff817224 */ /* 0x000fe200078e001b */
[----:B------:R-:W-:Y:S01]  /*d3d0*/  MOV R7, R186 ;  /* 0x000000ba00077202 */ /* 0x000fe20000000f00 */
[----:B------:R-:W-:Y:S01]  /*d3e0*/  IMAD.MOV.U32 R27, RZ, RZ, R185 ;  /* 0x000000ffff1b7224 */ /* 0x000fe200078e00b9 */
[C---:B------:R-:W-:Y:S01]  /*d3f0*/  HMMA.16816.F32.BF16 R192, R16.reuse, R36, R68 ;  /* 0x0000002410c0723c */ /* 0x040fe20000041844 */
[----:B------:R-:W-:Y:S02]  /*d400*/  LOP3.LUT R0, R138, UR10, R5, 0x96, !PT ;  /* 0x0000000a8a007c12 */ /* 0x000fe4000f8e9605 */
[----:B------:R-:W-:Y:S02]  /*d410*/  MOV R128, R180 ;  /* 0x000000b400807202 */ /* 0x000fe40000000f00 */
[----:B------:R-:W-:Y:S02]  /*d420*/  MOV R24, R184 ;  /* 0x000000b800187202 */ /* 0x000fe40000000f00 */
[----:B------:R-:W-:Y:S01]  /*d430*/  MOV R6, R182 ;  /* 0x000000b600067202 */ /* 0x000fe20000000f00 */
[----:B------:R-:W-:Y:S01]  /*d440*/  HMMA.16816.F32.BF16 R156, R16, R48, R156 ;  /* 0x00000030109c723c */ /* 0x000fe2000004189c */
[----:B------:R-:W-:Y:S01]  /*d450*/  MOV R245, R25 ;  /* 0x0000001900f57202 */ /* 0x000fe20000000f00 */
[----:B------:R-:W-:Y:S01]  /*d460*/  FFMA.FTZ R5, R244, UR4, -R13 ;  /* 0x00000004f4057c23 */ /* 0x000fe2000801080d */
[----:B------:R-:W-:Y:S01]  /*d470*/  MOV R243, R27 ;  /* 0x0000001b00f37202 */ /* 0x000fe20000000f00 */
[----:B------:R-:W-:-:S04]  /*d480*/  IMAD.MOV.U32 R244, RZ, RZ, R7 ;  /* 0x000000fffff47224 */ /* 0x000fc800078e0007 */
[----:B------:R-:W-:Y:S01]  /*d490*/  HMMA.16816.F32.BF16 R68, R16, R50, R120 ;  /* 0x000000321044723c */ /* 0x000fe20000041878 */
[----:B------:R-:W1:Y:S01]  /*d4a0*/  LDSM.16.MT88.4 R48, [R133+0xa800] ;  /* 0x00a800008530783b */ /* 0x000e620000004200 */
[----:B------:R-:W-:Y:S02]  /*d4b0*/  MOV R199, R24 ;  /* 0x0000001800c77202 */ /* 0x000fe40000000f00 */
[----:B------:R-:W-:-:S04]  /*d4c0*/  PRMT R27, R4, 0x7773, RZ ;  /* 0x00007773041b7816 */ /* 0x000fc800000000ff */
[----:B------:R-:W-:Y:S01]  /*d4d0*/  HMMA.16816.F32.BF16 R84, R16, R28, R84 ;  /* 0x0000001c1054723c */ /* 0x000fe20000041854 */
[----:B------:R-:W-:Y:S01]  /*d4e0*/  IMAD.MOV.U32 R28, RZ, RZ, R4 ;  /* 0x000000ffff1c7224 */ /* 0x000fe200078e0004 */
[----:B------:R-:W-:Y:S01]  /*d4f0*/  PRMT R29, R4, 0x7771, RZ ;  /* 0x00007771041d7816 */ /* 0x000fe200000000ff */
[-C--:B------:R-:W-:Y:S01]  /*d500*/  FMUL.FTZ R80, R80, R21.reuse ;  /* 0x0000001550507220 */ /* 0x080fe20000410000 */
[----:B------:R-:W-:Y:S01]  /*d510*/  PRMT R25, R4, 0x7772, RZ ;  /* 0x0000777204197816 */ /* 0x000fe200000000ff */
[----:B------:R-:W-:-:S03]  /*d520*/  FMUL.FTZ R81, R81, R21 ;  /* 0x0000001551517220 */ /* 0x000fc60000410000 */
[----:B------:R-:W-:Y:S01]  /*d530*/  HMMA.16816.F32.BF16 R180, R16, R30, R96 ;  /* 0x0000001e10b4723c */ /* 0x000fe20000041860 */
[----:B------:R2:W-:Y:S01]  /*d540*/  MUFU.EX2 R31, R3 ;  /* 0x00000003001f7308 */ /* 0x0005e20000000800 */
[----:B------:R-:W-:Y:S01]  /*d550*/  LOP3.LUT R24, R0, 0xff, RZ, 0xc0, !PT ;  /* 0x000000ff00187812 */ /* 0x000fe200078ec0ff */
[-C--:B------:R-:W-:Y:S01]  /*d560*/  FMUL.FTZ R82, R82, R20.reuse ;  /* 0x0000001452527220 */ /* 0x080fe20000410000 */
[----:B------:R-:W-:Y:S01]  /*d570*/  PRMT R4, R0, 0x7632, R4 ;  /* 0x0000763200047816 */ /* 0x000fe20000000004 */
[----:B------:R-:W-:Y:S01]  /*d580*/  FMUL.FTZ R83, R83, R20 ;  /* 0x0000001453537220 */ /* 0x000fe20000410000 */
[----:B------:R-:W-:Y:S02]  /*d590*/  SHF.R.U32.HI R7, RZ, 0x18, R0 ;  /* 0x00000018ff077819 */ /* 0x000fe40000011600 */
[----:B------:R-:W-:Y:S02]  /*d5a0*/  MOV R131, R187 ;  /* 0x000000bb00837202 */ /* 0x000fe40000000f00 */
[----:B------:R-:W-:Y:S01]  /*d5b0*/  MOV R246, R6 ;  /* 0x0000000600f67202 */ /* 0x000fe20000000f00 */
[----:B------:R3:W4:Y:S01]  /*d5c0*/  MUFU.EX2 R30, R5 ;  /* 0x00000005001e7308 */ /* 0x0007220000000800 */
[----:B------:R-:W-:Y:S01]  /*d5d0*/  PRMT R25, R25, 0x5410, R27 ;  /* 0x0000541019197816 */ /* 0x000fe2000000001b */
[----:B------:R-:W-:Y:S01]  /*d5e0*/  FMUL.FTZ R124, R124, R21 ;  /* 0x000000157c7c7220 */ /* 0x000fe20000410000 */
[----:B------:R-:W-:Y:S01]  /*d5f0*/  MOV R35, R129 ;  /* 0x0000008100237202 */ /* 0x000fe20000000f00 */
[-C--:B------:R-:W-:Y:S01]  /*d600*/  FMUL.FTZ R125, R125, R21.reuse ;  /* 0x000000157d7d7220 */ /* 0x080fe20000410000 */
[-C--:B------:R-:W-:Y:S01]  /*d610*/  FMUL.FTZ R126, R126, R20.reuse ;  /* 0x000000147e7e7220 */ /* 0x080fe20000410000 */
[-C--:B------:R-:W-:Y:S01]  /*d620*/  FMUL.FTZ R127, R127, R20.reuse ;  /* 0x000000147f7f7220 */ /* 0x080fe20000410000 */
[----:B--2---:R-:W-:Y:S01]  /*d630*/  LOP3.LUT R3, R0, 0xffff, RZ, 0xc0, !PT ;  /* 0x0000ffff00037812 */ /* 0x004fe200078ec0ff */
[----:B------:R-:W-:Y:S01]  /*d640*/  FFMA.FTZ R0, R198, UR4, -R13 ;  /* 0x00000004c6007c23 */ /* 0x000fe2000801080d */
[-C--:B------:R-:W-:Y:S01]  /*d650*/  FMUL.FTZ R100, R100, R21.reuse ;  /* 0x0000001564647220 */ /* 0x080fe20000410000 */
[-C--:B------:R-:W-:Y:S01]  /*d660*/  FMUL.FTZ R101, R101, R21.reuse ;  /* 0x0000001565657220 */ /* 0x080fe20000410000 */
[----:B------:R-:W-:Y:S01]  /*d670*/  SHF.R.U32.HI R6, RZ, 0x8, R3 ;  /* 0x00000008ff067819 */ /* 0x000fe20000011603 */
[----:B------:R2:W-:Y:S01]  /*d680*/  MUFU.EX2 R138, R0 ;  /* 0x00000000008a7308 */ /* 0x0005e20000000800 */
[-C--:B------:R-:W-:Y:S01]  /*d690*/  FMUL.FTZ R102, R102, R20.reuse ;  /* 0x0000001466667220 */ /* 0x080fe20000410000 */
[-C--:B------:R-:W-:Y:S01]  /*d6a0*/  FMUL.FTZ R103, R103, R20.reuse ;  /* 0x0000001467677220 */ /* 0x080fe20000410000 */
[-C--:B------:R-:W-:Y:S01]  /*d6b0*/  FMUL.FTZ R112, R112, R21.reuse ;  /* 0x0000001570707220 */ /* 0x080fe20000410000 */
[----:B------:R-:W-:Y:S01]  /*d6c0*/  FMUL.FTZ R113, R113, R21 ;  /* 0x0000001571717220 */ /* 0x000fe20000410000 */
[----:B---3--:R-:W-:Y:S01]  /*d6d0*/  FFMA.FTZ R5, R252, UR4, -R13 ;  /* 0x00000004fc057c23 */ /* 0x008fe2000801080d */
[----:B------:R-:W-:Y:S01]  /*d6e0*/  LOP3.LUT R3, R4, 0xff, RZ, 0xc0, !PT ;  /* 0x000000ff04037812 */ /* 0x000fe200078ec0ff */
[-C--:B------:R-:W-:Y:S01]  /*d6f0*/  FMUL.FTZ R114, R114, R20.reuse ;  /* 0x0000001472727220 */ /* 0x080fe20000410000 */
[----:B------:R-:W-:Y:S01]  /*d700*/  FMUL.FTZ R115, R115, R20 ;  /* 0x0000001473737220 */ /* 0x000fe20000410000 */
[----:B------:R-:W-:-:S02]  /*d710*/  IMAD.MOV.U32 R36, RZ, RZ, R130 ;  /* 0x000000ffff247224 */ /* 0x000fc400078e0082 */
[-C--:B------:R-:W-:Y:S01]  /*d720*/  FMUL.FTZ R168, R168, R21.reuse ;  /* 0x00000015a8a87220 */ /* 0x080fe20000410000 */
[----:B------:R-:W-:Y:S01]  /*d730*/  FMUL.FTZ R169, R169, R21 ;  /* 0x00000015a9a97220 */ /* 0x000fe20000410000 */
[-C--:B------:R-:W-:Y:S01]  /*d740*/  FMUL.FTZ R170, R170, R20.reuse ;  /* 0x00000014aaaa7220 */ /* 0x080fe20000410000 */
[----:B------:R-:W-:Y:S01]  /*d750*/  FMUL.FTZ R171, R171, R20 ;  /* 0x00000014abab7220 */ /* 0x000fe20000410000 */
[----:B------:R-:W-:Y:S01]  /*d760*/  MOV R37, R67 ;  /* 0x0000004300257202 */ /* 0x000fe20000000f00 */
[----:B------:R-:W-:Y:S01]  /*d770*/  LDSM.16.MT88.4 R120, [R26+0x1800] ;  /* 0x001800001a78783b */ /* 0x000fe20000004200 */
[----:B--2---:R-:W-:Y:S02]  /*d780*/  PRMT R0, R24, 0x5410, R6 ;  /* 0x0000541018007816 */ /* 0x004fe40000000006 */
[----:B------:R-:W-:Y:S01]  /*d790*/  LOP3.LUT R6, R28, 0xff, RZ, 0xc0, !PT ;  /* 0x000000ff1c067812 */ /* 0x000fe200078ec0ff */
[----:B------:R-:W-:Y:S01]  /*d7a0*/  LDSM.16.MT88.4 R96, [R216+0xb800] ;  /* 0x00b80000d860783b */ /* 0x000fe20000004200 */
[----:B------:R2:W3:Y:S01]  /*d7b0*/  MUFU.EX2 R28, R5 ;  /* 0x00000005001c7308 */ /* 0x0004e20000000800 */
[----:B------:R-:W-:-:S02]  /*d7c0*/  PRMT R3, R3, 0x5410, R7 ;  /* 0x0000541003037816 */ /* 0x000fc40000000007 */
[----:B------:R-:W-:Y:S02]  /*d7d0*/  HSET2.LE.AND R4, R0, R8, PT ;  /* 0x0000000800047233 */ /* 0x000fe40003803000 */
[----:B-----5:R-:W-:Y:S02]  /*d7e0*/  F2FP.BF16.F32.PACK_AB R0, R34, R33 ;  /* 0x000000212200723e */ /* 0x020fe400000010ff */
[----:B------:R-:W-:Y:S02]  /*d7f0*/  PRMT R6, R6, 0x5410, R29 ;  /* 0x0000541006067816 */ /* 0x000fe4000000001d */
[----:B------:R-:W-:Y:S01]  /*d800*/  LOP3.LUT R7, R25, 0xff00ff, RZ, 0xc0, !PT ;  /* 0x00ff00ff19077812 */ /* 0x000fe200078ec0ff */
[----:B------:R-:W-:Y:S01]  /*d810*/  HMMA.16816.F32.BF16 R184, R16, R38, R80 ;  /* 0x0000002610b8723c */ /* 0x000fe20000041850 */
[----:B------:R-:W-:Y:S01]  /*d820*/  MOV R39, R128 ;  /* 0x0000008000277202 */ /* 0x000fe20000000f00 */
[----:B------:R-:W-:Y:S01]  /*d830*/  LDSM.16.MT88.4 R80, [R132+0x800] ;  /* 0x000800008450783b */ /* 0x000fe20000004200 */
[----:B------:R-:W-:-:S02]  /*d840*/  LOP3.LUT R128, R0, R4, RZ, 0xc0, !PT ;  /* 0x0000000400807212 */ /* 0x000fc400078ec0ff */
[--C-:B--2---:R-:W-:Y:S02]  /*d850*/  HSET2.LE.AND R5, R3, R8.reuse, PT ;  /* 0x0000000803057233 */ /* 0x104fe40003803000 */
[----:B----4-:R-:W-:Y:S02]  /*d860*/  F2FP.BF16.F32.PACK_AB R3, R30, R31 ;  /* 0x0000001f1e03723e */ /* 0x010fe400000010ff */
[--C-:B------:R-:W-:Y:S02]  /*d870*/  HSET2.LE.AND R0, R6, R8.reuse, PT ;  /* 0x0000000806007233 */ /* 0x100fe40003803000 */
[----:B------:R-:W-:Y:S02]  /*d880*/  LOP3.LUT R129, R3, R5, RZ, 0xc0, !PT ;  /* 0x0000000503817212 */ /* 0x000fe400078ec0ff */
[----:B------:R-:W-:Y:S02]  /*d890*/  HSET2.LE.AND R4, R7, R8, PT ;  /* 0x0000000807047233 */ /* 0x000fe40003803000 */
[----:B------:R-:W-:-:S02]  /*d8a0*/  F2FP.BF16.F32.PACK_AB R3, R32, R218 ;  /* 0x000000da2003723e */ /* 0x000fc400000010ff */
[----:B---3--:R-:W-:Y:S02]  /*d8b0*/  F2FP.BF16.F32.PACK_AB R5, R28, R138 ;  /* 0x0000008a1c05723e */ /* 0x008fe400000010ff */
[----:B------:R-:W-:Y:S02]  /*d8c0*/  MOV R38, R131 ;  /* 0x0000008300267202 */ /* 0x000fe40000000f00 */
[----:B------:R-:W-:Y:S02]  /*d8d0*/  LOP3.LUT R130, R3, R0, RZ, 0xc0, !PT ;  /* 0x0000000003827212 */ /* 0x000fe400078ec0ff */
[----:B------:R-:W-:Y:S01]  /*d8e0*/  LOP3.LUT R131, R5, R4, RZ, 0xc0, !PT ;  /* 0x0000000405837212 */ /* 0x000fe200078ec0ff */
[----:B------:R-:W-:Y:S01]  /*d8f0*/  HMMA.16816.F32.BF16 R124, R16, R44, R124 ;  /* 0x0000002c107c723c */ /* 0x000fe2000004187c */
[----:B------:R-:W-:Y:S02]  /*d900*/  IMAD.MOV.U32 R45, RZ, RZ, R154 ;  /* 0x000000ffff2d7224 */ /* 0x000fe400078e009a */
[----:B------:R-:W-:Y:S01]  /*d910*/  FFMA.FTZ R0, R231, UR4, -R22 ;  /* 0x00000004e7007c23 */ /* 0x000fe20008010816 */
[----:B------:R-:W-:-:S02]  /*d920*/  MOV R44, R155 ;  /* 0x0000009b002c7202 */ /* 0x000fc40000000f00 */
[----:B------:R-:W-:Y:S02]  /*d930*/  MOV R252, R175 ;  /* 0x000000af00fc7202 */ /* 0x000fe40000000f00 */
[----:B------:R-:W-:Y:S01]  /*d940*/  MOV R13, R173 ;  /* 0x000000ad000d7202 */ /* 0x000fe20000000f00 */
[----:B------:R-:W-:Y:S01]  /*d950*/  HMMA.16816.F32.BF16 R100, R16, R40, R100 ;  /* 0x000000281064723c */ /* 0x000fe20000041864 */
[----:B------:R-:W-:Y:S01]  /*d960*/  MOV R29, R172 ;  /* 0x000000ac001d7202 */ /* 0x000fe20000000f00 */
[----:B------:R-:W-:-:S04]  /*d970*/  IMAD.WIDE.U32 R4, R241, -0x2daee0ad, RZ ;  /* 0xd2511f53f1047825 */ /* 0x000fc800078e00ff */
[----:B------:R-:W-:Y:S02]  /*d980*/  FFMA.FTZ R3, R236, UR4, -R22 ;  /* 0x00000004ec037c23 */ /* 0x000fe40008010816 */
[C---:B------:R-:W-:Y:S08]  /*d990*/  HMMA.16816.F32.BF16 R52, R16.reuse, R42, R112 ;  /* 0x0000002a1034723c */ /* 0x040ff00000041870 */
[----:B------:R-:W-:Y:S01]  /*d9a0*/  HMMA.16816.F32.BF16 R172, R16, R46, R168 ;  /* 0x0000002e10ac723c */ /* 0x000fe200000418a8 */
[----:B------:R2:W-:Y:S01]  /*d9b0*/  MUFU.EX2 R19, R0 ;  /* 0x0000000000137308 */ /* 0x0005e20000000800 */
[----:B------:R-:W-:Y:S01]  /*d9c0*/  MOV R7, R4 ;  /* 0x0000000400077202 */ /* 0x000fe20000000f00 */
[----:B------:R-:W-:Y:S05]  /*d9d0*/  LDSM.16.MT88.4 R112, [R133+0xb800] ;  /* 0x00b800008570783b */ /* 0x000fea0000004200 */
[----:B-1----:R-:W-:Y:S01]  /*d9e0*/  HMMA.16816.F32.BF16 R40, R128, R48, R208 ;  /* 0x000000308028723c */ /* 0x002fe200000418d0 */
[----:B------:R-:W-:-:S02]  /*d9f0*/  MOV R210, R44 ;  /* 0x0000002c00d27202 */ /* 0x000fc40000000f00 */
[----:B------:R-:W-:-:S05]  /*da00*/  MOV R211, R45 ;  /* 0x0000002d00d37202 */ /* 0x000fca0000000f00 */
[----:B------:R-:W-:Y:S01]  /*da10*/  HMMA.16816.F32.BF16 R44, R128, R50, R204 ;  /* 0x00000032802c723c */ /* 0x000fe200000418cc */
[--C-:B--2---:R-:W-:Y:S01]  /*da20*/  FFMA.FTZ R0, R228, UR4, -R22.reuse ;  /* 0x00000004e4007c23 */ /* 0x104fe20008010816 */
[----:B------:R-:W-:Y:S02]  /*da30*/  MOV R207, R38 ;  /* 0x0000002600cf7202 */ /* 0x000fe40000000f00 */
[----:B------:R-:W-:Y:S02]  /*da40*/  MOV R204, R29 ;  /* 0x0000001d00cc7202 */ /* 0x000fe40000000f00 */
[----:B------:R-:W-:Y:S01]  /*da50*/  MOV R38, R39 ;  /* 0x0000002700267202 */ /* 0x000fe20000000f00 */
[----:B------:R1:W-:Y:S01]  /*da60*/  MUFU.EX2 R29, R0 ;  /* 0x00000000001d7308 */ /* 0x0003e20000000800 */
[----:B------:R-:W-:Y:S01]  /*da70*/  MOV R39, R35 ;  /* 0x0000002300277202 */ /* 0x000fe20000000f00 */
[----:B------:R-:W-:Y:S02]  /*da80*/  IMAD.MOV.U32 R206, RZ, RZ, R13 ;  /* 0x000000ffffce7224 */ /* 0x000fe400078e000d */
[----:B------:R-:W-:-:S04]  /*da90*/  FFMA.FTZ R13, R215, UR4, -R22 ;  /* 0x00000004d70d7c23 */ /* 0x000fc80008010816 */
[----:B------:R2:W-:Y:S01]  /*daa0*/  MUFU.EX2 R35, R3 ;  /* 0x0000000300237308 */ /* 0x0005e20000000800 */
[----:B------:R-:W-:Y:S02]  /*dab0*/  PRMT R6, R4, 0x7771, RZ ;  /* 0x0000777104067816 */ /* 0x000fe400000000ff */
[----:B-1----:R-:W-:Y:S02]  /*dac0*/  LOP3.LUT R0, R178, UR10, R5, 0x96, !PT ;  /* 0x0000000ab2007c12 */ /* 0x002fe4000f8e9605 */
[C---:B------:R-:W-:Y:S02]  /*dad0*/  PRMT R5, R4.reuse, 0x7773, RZ ;  /* 0x0000777304057816 */ /* 0x040fe400000000ff */
[----:B--2---:R-:W-:Y:S01]  /*dae0*/  PRMT R3, R4, 0x7772, RZ ;  /* 0x0000777204037816 */ /* 0x004fe200000000ff */
[----:B------:R-:W-:-:S03]  /*daf0*/  FFMA.FTZ R4, R237, UR4, -R23 ;  /* 0x00000004ed047c23 */ /* 0x000fc60008010817 */
[----:B------:R-:W-:Y:S02]  /*db00*/  PRMT R16, R3, 0x5410, R5 ;  /* 0x0000541003107816 */ /* 0x000fe40000000005 */
[----:B------:R-:W-:Y:S01]  /*db10*/  LOP3.LUT R3, R7, 0xff, RZ, 0xc0, !PT ;  /* 0x000000ff07037812 */ /* 0x000fe200078ec0ff */
[----:B------:R1:W2:Y:S01]  /*db20*/  MUFU.EX2 R22, R13 ;  /* 0x0000000d00167308 */ /* 0x0002a20000000800 */
[----:B------:R-:W-:-:S07]  /*db30*/  LOP3.LUT R7, R0, 0xff, RZ, 0xc0, !PT ;  /* 0x000000ff00077812 */ /* 0x000fce00078ec0ff */
[----:B------:R3:W-:Y:S01]  /*db40*/  MUFU.EX2 R18, R4 ;  /* 0x0000000400127308 */ /* 0x0007e20000000800 */
[----:B------:R-:W-:Y:S02]  /*db50*/  MOV R198, R66 ;  /* 0x0000004200c67202 */ /* 0x000fe40000000f00 */
[----:B------:R-:W-:Y:S01]  /*db60*/  MOV R170, R153 ;  /* 0x0000009900aa7202 */ /* 0x000fe20000000f00 */
[----:B------:R-:W-:Y:S01]  /*db70*/  LDSM.16.MT88.4 R64, [R26+0x800] ;  /* 0x000800001a40783b */ /* 0x000fe20000004200 */
[----:B------:R-:W-:-:S03]  /*db80*/  MOV R171, R152 ;  /* 0x0000009800ab7202 */ /* 0x000fc60000000f00 */
[----:B------:R-:W4:Y:S01]  /*db90*/  LDSM.16.MT88.4 R152, [R216+0xa800] ;  /* 0x00a80000d898783b */ /* 0x000f220000004200 */
[----:B-1----:R-:W-:Y:S02]  /*dba0*/  PRMT R13, R3, 0x5410, R6 ;  /* 0x00005410030d7816 */ /* 0x002fe40000000006 */
[C---:B------:R-:W-:Y:S01]  /*dbb0*/  LOP3.LUT R3, R0.reuse, 0xffff, RZ, 0xc0, !PT ;  /* 0x0000ffff00037812 */ /* 0x040fe200078ec0ff */
[----:B------:R-:W1:Y:S01]  /*dbc0*/  LDSM.16.MT88.4 R24, [R132+0x1800] ;  /* 0x001800008418783b */ /* 0x000e620000004200 */
[----:B------:R-:W-:Y:S02]  /*dbd0*/  SHF.R.U32.HI R6, RZ, 0x18, R0 ;  /* 0x00000018ff067819 */ /* 0x000fe40000011600 */
[----:B---3--:R-:W-:Y:S02]  /*dbe0*/  PRMT R4, R0, 0x7632, R4 ;  /* 0x0000763200047816 */ /* 0x008fe40000000004 */
[----:B------:R-:W-:Y:S01]  /*dbf0*/  SHF.R.U32.HI R5, RZ, 0x8, R3 ;  /* 0x00000008ff057819 */ /* 0x000fe20000011603 */
[----:B------:R-:W-:Y:S01]  /*dc00*/  FFMA.FTZ R3, R212, UR4, -R23 ;  /* 0x00000004d4037c23 */ /* 0x000fe20008010817 */
[----:B------:R-:W-:-:S03]  /*dc10*/  LOP3.LUT R0, R4, 0xff, RZ, 0xc0, !PT ;  /* 0x000000ff04007812 */ /* 0x000fc600078ec0ff */
[----:B------:R3:W5:Y:S01]  /*dc20*/  MUFU.EX2 R17, R3 ;  /* 0x0000000300117308 */ /* 0x0007620000000800 */
[----:B------:R-:W-:Y:S01]  /*dc30*/  PRMT R6, R0, 0x5410, R6 ;  /* 0x0000541000067816 */ /* 0x000fe20000000006 */
[----:B------:R-:W-:Y:S01]  /*dc40*/  FFMA.FTZ R0, R213, UR4, -R23 ;  /* 0x00000004d5007c23 */ /* 0x000fe20008010817 */
[----:B------:R-:W-:-:S05]  /*dc50*/  LOP3.LUT R4, R16, 0xff00ff, RZ, 0xc0, !PT ;  /* 0x00ff00ff10047812 */ /* 0x000fca00078ec0ff */
[----:B------:R2:W-:Y:S01]  /*dc60*/  MUFU.EX2 R16, R0 ;  /* 0x0000000000107308 */ /* 0x0005e20000000800 */
[----:B------:R-:W-:Y:S02]  /*dc70*/  PRMT R5, R7, 0x5410, R5 ;  /* 0x0000541007057816 */ /* 0x000fe40000000005 */
[----:B------:R-:W-:Y:S02]  /*dc80*/  MOV R208, R170 ;  /* 0x000000aa00d07202 */ /* 0x000fe40000000f00 */
[----:B---3--:R-:W-:Y:S01]  /*dc90*/  HSET2.LE.AND R3, R13, R8, PT ;  /* 0x000000080d037233 */ /* 0x008fe20003803000 */
[----:B--2---:R-:W-:-:S04]  /*dca0*/  FFMA.FTZ R0, R214, UR4, -R23 ;  /* 0x00000004d6007c23 */ /* 0x004fc80008010817 */
[----:B------:R2:W3:Y:S01]  /*dcb0*/  MUFU.EX2 R7, R0 ;  /* 0x0000000000077308 */ /* 0x0004e20000000800 */
[--C-:B------:R-:W-:Y:S01]  /*dcc0*/  HSET2.LE.AND R4, R4, R8.reuse, PT ;  /* 0x0000000804047233 */ /* 0x100fe20003803000 */
[----:B------:R-:W-:Y:S01]  /*dcd0*/  IMAD.MOV.U32 R209, RZ, RZ, R171 ;  /* 0x000000ffffd17224 */ /* 0x000fe200078e00ab */
[----:B------:R-:W-:Y:S02]  /*dce0*/  HSET2.LE.AND R5, R5, R8, PT ;  /* 0x0000000805057233 */ /* 0x000fe40003803000 */
[----:B--2---:R-:W-:-:S04]  /*dcf0*/  F2FP.BF16.F32.PACK_AB R0, R22, R35 ;  /* 0x000000231600723e */ /* 0x004fc800000010ff */
[----:B------:R-:W-:Y:S02]  /*dd00*/  LOP3.LUT R170, R0, R3, RZ, 0xc0, !PT ;  /* 0x0000000300aa7212 */ /* 0x000fe400078ec0ff */
[----:B-----5:R-:W-:-:S04]  /*dd10*/  F2FP.BF16.F32.PACK_AB R0, R17, R18 ;  /* 0x000000121100723e */ /* 0x020fc800000010ff */
[----:B------:R-:W-:Y:S02]  /*dd20*/  LOP3.LUT R171, R0, R4, RZ, 0xc0, !PT ;  /* 0x0000000400ab7212 */ /* 0x000fe400078ec0ff */
[----:B------:R-:W-:Y:S02]  /*dd30*/  F2FP.BF16.F32.PACK_AB R0, R29, R19 ;  /* 0x000000131d00723e */ /* 0x000fe400000010ff */
[----:B------:R-:W-:Y:S02]  /*dd40*/  HSET2.LE.AND R6, R6, R8, PT ;  /* 0x0000000806067233 */ /* 0x000fe40003803000 */
[----:B------:R-:W-:Y:S02]  /*dd50*/  LOP3.LUT R168, R0, R5, RZ, 0xc0, !PT ;  /* 0x0000000500a87212 */ /* 0x000fe400078ec0ff */
[----:B---3--:R-:W-:Y:S01]  /*dd60*/  F2FP.BF16.F32.PACK_AB R0, R7, R16 ;  /* 0x000000100700723e */ /* 0x008fe200000010ff */
[----:B------:R-:W-:Y:S01]  /*dd70*/  FFMA.FTZ R5, R248, R20, R244 ;  /* 0x00000014f8057223 */ /* 0x000fe200000100f4 */
[----:B------:R-:W-:-:S02]  /*dd80*/  FFMA.FTZ R4, R249, R15, R243 ;  /* 0x0000000ff9047223 */ /* 0x000fc400000100f3 */
[----:B------:R-:W-:Y:S01]  /*dd90*/  LOP3.LUT R169, R0, R6, RZ, 0xc0, !PT ;  /* 0x0000000600a97212 */ /* 0x000fe200078ec0ff */
[----:B------:R-:W-:Y:S01]  /*dda0*/  FFMA.FTZ R0, R247, R21, R198 ;  /* 0x00000015f7007223 */ /* 0x000fe200000100c6 */
[----:B------:R-:W-:Y:S01]  /*ddb0*/  FFMA.FTZ R3, R250, R14, R199 ;  /* 0x0000000efa037223 */ /* 0x000fe200000100c7 */
[----:B------:R-:W-:Y:S01]  /*ddc0*/  MOV R205, R252 ;  /* 0x000000fc00cd7202 */ /* 0x000fe20000000f00 */
[----:B------:R-:W-:Y:S01]  /*ddd0*/  FADD.FTZ R5, R246, R5 ;  /* 0x00000005f6057221 */ /* 0x000fe20000010000 */
[----:B------:R-:W-:Y:S01]  /*dde0*/  FADD.FTZ R6, R245, R0 ;  /* 0x00000000f5067221 */ /* 0x000fe20000010000 */
[----:B------:R-:W-:Y:S01]  /*ddf0*/  FADD.FTZ R4, R222, R4 ;  /* 0x00000004de047221 */ /* 0x000fe20000010000 */
[----:B------:R-:W-:Y:S01]  /*de00*/  FADD.FTZ R0, R176, R3 ;  /* 0x00000003b0007221 */ /* 0x000fe20000010000 */
[----:B----4-:R-:W-:Y:S01]  /*de10*/  HMMA.16816.F32.BF16 R144, R128, R152, R144 ;  /* 0x000000988090723c */ /* 0x010fe20000041890 */
[----:B------:R-:W-:Y:S01]  /*de20*/  FADD.FTZ R3, R197, R5 ;  /* 0x00000005c5037221 */ /* 0x000fe20000010000 */
[----:B------:R-:W-:Y:S01]  /*de30*/  FADD.FTZ R5, R179, R4 ;  /* 0x00000004b3057221 */ /* 0x000fe20000010000 */
[----:B------:R-:W-:Y:S01]  /*de40*/  FADD.FTZ R6, R224, R6 ;  /* 0x00000006e0067221 */ /* 0x000fe20000010000 */
[----:B------:R-:W-:-:S04]  /*de50*/  FADD.FTZ R4, R139, R0 ;  /* 0x000000008b047221 */ /* 0x000fc80000010000 */
[----:B------:R-:W-:Y:S01]  /*de60*/  HMMA.16816.F32.BF16 R148, R128, R154, R148 ;  /* 0x0000009a8094723c */ /* 0x000fe20000041894 */
        /* <DEDUP_REMOVED lines=14> */
[----:B-1----:R-:W-:Y:S08]  /*df50*/  HMMA.16816.F32.BF16 R164, R128, R24, R164 ;  /* 0x0000001880a4723c */ /* 0x002ff000000418a4 */
[C---:B------:R-:W-:Y:S08]  /*df60*/  HMMA.16816.F32.BF16 R100, R168.reuse, R112, R100 ;  /* 0x00000070a864723c */ /* 0x040ff00000041864 */
[----:B------:R-:W-:Y:S01]  /*df70*/  HMMA.16816.F32.BF16 R156, R168, R120, R156 ;  /* 0x00000078a89c723c */ /* 0x000fe2000004189c */
[----:B------:R-:W-:-:S07]  /*df80*/  FADD.FTZ R5, R16, R3 ;  /* 0x0000000310057221 */ /* 0x000fce0000010000 */
[----:B------:R-:W-:Y:S08]  /*df90*/  HMMA.16816.F32.BF16 R128, R128, R26, R140 ;  /* 0x0000001a8080723c */ /* 0x000ff0000004188c */
[C---:B------:R-:W-:Y:S08]  /*dfa0*/  HMMA.16816.F32.BF16 R112, R168.reuse, R114, R52 ;  /* 0x00000072a870723c */ /* 0x040ff00000041834 */
[----:B------:R-:W-:Y:S01]  /*dfb0*/  HMMA.16816.F32.BF16 R120, R168, R122, R68 ;  /* 0x0000007aa878723c */ /* 0x000fe20000041844 */
[----:B------:R-:W-:-:S07]  /*dfc0*/  FADD.FTZ R3, R33, R0 ;  /* 0x0000000021037221 */ /* 0x000fce0000010000 */
[C---:B------:R-:W-:Y:S08]  /*dfd0*/  HMMA.16816.F32.BF16 R36, R168.reuse, R48, R36 ;  /* 0x00000030a824723c */ /* 0x040ff00000041824 */
        /* <DEDUP_REMOVED lines=26> */
[----:B------:R-:W2:Y:S04]  /*e180*/  LDL R222, [R1+0x28] ;  /* 0x0000280001de7983 */ /* 0x000ea80000100800 */
[----:B------:R-:W3:Y:S01]  /*e190*/  LDL.64 R198, [R1+0x20] ;  /* 0x0000200001c67983 */ /* 0x000ee20000100a00 */
[----:B------:R-:W-:Y:S01]  /*e1a0*/  UIADD3 UR12, UPT, UPT, UR20, -0x4, URZ ;  /* 0xfffffffc140c7890 */ /* 0x000fe2000fffe0ff */
[----:B------:R-:W-:-:S04]  /*e1b0*/  DEPBAR.LE SB0, 0x0 ;  /* 0x000080000000791a */ /* 0x000fc80000000000 */
[----:B------:R-:W-:Y:S01]  /*e1c0*/  UIMAD.WIDE.U32 UR24, UR12, UR8, URZ ;  /* 0x000000080c1872a5 */ /* 0x000fe2000f8e00ff */
[----:B------:R-:W4:Y:S03]  /*e1d0*/  LDL.64 R224, [R1] ;  /* 0x0000000001e07983 */ /* 0x000f260000100a00 */
[----:B------:R-:W-:Y:S01]  /*e1e0*/  UIMAD UR12, UR12, UR9, UR25 ;  /* 0x000000090c0c72a4 */ /* 0x000fe2000f8e0219 */
[----:B------:R-:W5:Y:S01]  /*e1f0*/  LDL.64 R244, [R1+0x8] ;  /* 0x0000080001f47983 */ /* 0x000f620000100a00 */
[----:B------:R-:W-:Y:S01]  /*e200*/  USHF.L.U32 UR4, UR24, 0x5, URZ ;  /* 0x0000000518047899 */ /* 0x000fe200080006ff */
[C---:B------:R-:W-:Y:S01]  /*e210*/  IMAD.SHL.U32 R220, R223.reuse, 0x20, RZ ;  /* 0x00000020dfdc7824 */ /* 0x040fe200078e00ff */
[----:B------:R-:W-:Y:S01]  /*e220*/  USHF.L.U64.HI UR12, UR24, 0x5, UR12 ;  /* 0x00000005180c7899 */ /* 0x000fe2000801020c */
[----:B------:R-:W-:Y:S01]  /*e230*/  IMAD.SHL.U32 R246, R223, 0x40, RZ ;  /* 0x00000040dff67824 */ /* 0x000fe200078e00ff */
[----:B------:R-:W-:Y:S01]  /*e240*/  ULEA UR13, UP0, UR8, UR4, 0x4 ;  /* 0x00000004080d7291 */ /* 0x000fe2000f8020ff */
[----:B------:R-:W-:Y:S01]  /*e250*/  SHF.R.U32.HI R219, RZ, 0x1, R223 ;  /* 0x00000001ffdb7819 */ /* 0x000fe200000116df */
[----:B------:R-:W-:Y:S01]  /*e260*/  IMAD.U32 R0, RZ, RZ, UR4 ;  /* 0x00000004ff007e24 */ /* 0x000fe2000f8e00ff */
[----:B------:R-:W-:Y:S01]  /*e270*/  LOP3.LUT R220, R220, 0x7c00, RZ, 0xc0, !PT ;  /* 0x00007c00dcdc7812 */ /* 0x000fe200078ec0ff */
[----:B------:R-:W-:Y:S01]  /*e280*/  ULEA.HI.X UR4, UR8, UR12, UR9, 0x4, UP0 ;  /* 0x0000000c08047291 */ /* 0x000fe200080f2409 */
[----:B------:R-:W-:Y:S01]  /*e290*/  IMAD.U32 R3, RZ, RZ, UR12 ;  /* 0x0000000cff037e24 */ /* 0x000fe2000f8e00ff */
[----:B------:R-:W-:Y:S01]  /*e2a0*/  MOV R13, UR13 ;  /* 0x0000000d000d7c02 */ /* 0x000fe20008000f00 */
[----:B------:R-:W-:Y:S01]  /*e2b0*/  IMAD.MOV.U32 R29, RZ, RZ, 0x20 ;  /* 0x00000020ff1d7424 */ /* 0x000fe200078e00ff */
[CC--:B------:R-:W-:Y:S01]  /*e2c0*/  @!P3 LEA R6, P5, R0.reuse, R239.reuse, 0x1 ;  /* 0x000000ef0006b211 */ /* 0x0c0fe200078a08ff */
[----:B------:R-:W1:Y:S01]  /*e2d0*/  S2R R236, SR_CTAID.X ;  /* 0x0000000000ec7919 */ /* 0x000e620000002500 */
[-C--:B------:R-:W-:Y:S01]  /*e2e0*/  @!P2 LEA R14, P1, R0, R239.reuse, 0x1 ;  /* 0x000000ef000ea211 */ /* 0x080fe200078208ff */
[----:B------:R-:W-:Y:S01]  /*e2f0*/  IMAD.U32 R16, RZ, RZ, UR4 ;  /* 0x00000004ff107e24 */ /* 0x000fe2000f8e00ff */
[----:B------:R-:W-:Y:S01]  /*e300*/  LOP3.LUT R8, R219, 0x8, RZ, 0xc0, !PT ;  /* 0x00000008db087812 */ /* 0x000fe200078ec0ff */
[----:B------:R-:W-:Y:S01]  /*e310*/  UIADD3 UR4, UPT, UPT, UR20, -0x4, URZ ;  /* 0xfffffffc14047890 */ /* 0x000fe2000fffe0ff */
[----:B------:R-:W-:Y:S01]  /*e320*/  LOP3.LUT R5, R220, 0x200, R246, 0xf8, !PT ;  /* 0x00000200dc057812 */ /* 0x000fe200078ef8f6 */
[----:B------:R-:W-:Y:S01]  /*e330*/  UISETP.GE.U32.AND UP0, UPT, UR20, 0x5, UPT ;  /* 0x000000051400788c */ /* 0x000fe2000bf06070 */
[----:B------:R-:W-:-:S02]  /*e340*/  LEA R4, P4, R13, R239, 0x1 ;  /* 0x000000ef0d047211 */ /* 0x000fc400078808ff */
[CCC-:B------:R-:W-:Y:S01]  /*e350*/  @!P3 LEA.HI.X R7, R0.reuse, R238.reuse, R3.reuse, 0x1, P5 ;  /* 0x000000ee0007b211 */ /* 0x1c0fe200028f0c03 */
[----:B------:R-:W-:Y:S01]  /*e360*/  BAR.SYNC.DEFER_BLOCKING 0x0 ;  /* 0x0000000000007b1d */ /* 0x000fe20000010000 */
[----:B------:R-:W-:Y:S02]  /*e370*/  @!P2 LEA.HI.X R15, R0, R238, R3, 0x1, P1 ;  /* 0x000000ee000fa211 */ /* 0x000fe400008f0c03 */
[----:B------:R-:W-:Y:S02]  /*e380*/  IADD3 R28, PT, PT, R226, UR6, RZ ;  /* 0x00000006e21c7c10 */ /* 0x000fe4000fffe0ff */
[----:B------:R-:W-:Y:S02]  /*e390*/  SEL R29, R29, 0xffffffe0, !P6 ;  /* 0xffffffe01d1d7807 */ /* 0x000fe40007000000 */
[----:B------:R-:W-:-:S03]  /*e3a0*/  SHF.R.U32.HI R228, RZ, 0x5, R223 ;  /* 0x00000005ffe47819 */ /* 0x000fc600000116df */
[----:B------:R-:W-:Y:S02]  /*e3b0*/  IMAD.IADD R3, R28, 0x1, R29 ;  /* 0x000000011c037824 */ /* 0x000fe400078e021d */
[----:B-1----:R-:W-:Y:S01]  /*e3c0*/  IMAD R236, R236, 0x8, R228 ;  /* 0x00000008ecec7824 */ /* 0x002fe200078e02e4 */
[----:B------:R-:W-:Y:S01]  /*e3d0*/  @!PT LDS RZ, [RZ] ;  /* 0x00000000fffff984 */ /* 0x000fe20000000800 */
[----:B------:R-:W-:Y:S01]  /*e3e0*/  @!PT LDS RZ, [RZ] ;  /* 0x00000000fffff984 */ /* 0x000fe20000000800 */
[----:B------:R-:W-:Y:S01]  /*e3f0*/  @!PT LDS RZ, [RZ] ;  /* 0x00000000fffff984 */ /* 0x000fe20000000800 */
[----:B------:R-:W-:Y:S03]  /*e400*/  @!P3 LDGSTS.E.BYPASS.LTC128B.128 [R227+0xa000], desc[UR22][R6.64] ;  /* 0x0a00000006e3bfae */ /* 0x000fe6000b981a16 */
[----:B------:R-:W-:Y:S01]  /*e410*/  IMAD.WIDE.U32 R236, R236, -0x326172a9, RZ ;  /* 0xcd9e8d57ecec7825 */ /* 0x000fe200078e00ff */
[----:B------:R-:W-:Y:S04]  /*e420*/  @P3 STS.128 [R227+0xa000], RZ ;  /* 0x00a000ffe3003388 */ /* 0x000fe80000000c00 */
[----:B------:R-:W-:Y:S01]  /*e430*/  @!PT LDS RZ, [RZ] ;  /* 0x00000000fffff984 */ /* 0x000fe20000000800 */
[----:B------:R-:W-:Y:S01]  /*e440*/  @!PT LDS RZ, [RZ] ;  /* 0x00000000fffff984 */ /* 0x000fe20000000800 */
[----:B------:R-:W-:Y:S01]  /*e450*/  @!PT LDS RZ, [RZ] ;  /* 0x00000000fffff984 */ /* 0x000fe20000000800 */
[----:B------:R1:W-:Y:S04]  /*e460*/  @!P2 LDGSTS.E.BYPASS.LTC128B.128 [R227+0xb000], desc[UR22][R14.64+0x80] ;  /* 0x0b0000800ee3afae */ /* 0x0003e8000b981a16 */
[----:B------:R-:W-:Y:S01]  /*e470*/  @P2 STS.128 [R227+0xb000], RZ ;  /* 0x00b000ffe3002388 */ /* 0x000fe20000000c00 */
[C---:B-1----:R-:W-:Y:S01]  /*e480*/  IMAD.IADD R15, R28.reuse, 0x1, R242 ;  /* 0x000000011c0f7824 */ /* 0x042fe200078e02f2 */
[----:B------:R-:W-:-:S05]  /*e490*/  IADD3 R14, PT, PT, R28, R242, RZ ;  /* 0x000000f21c0e7210 */ /* 0x000fca0007ffe0ff */
[----:B------:R-:W-:Y:S01]  /*e4a0*/  IMAD.IADD R14, R29, 0x1, R14 ;  /* 0x000000011d0e7824 */ /* 0x000fe200078e020e */
[----:B--2---:R-:W-:Y:S02]  /*e4b0*/  LOP3.LUT R8, R5, R222, R8, 0xf6, !PT ;  /* 0x000000de05087212 */ /* 0x004fe400078ef608 */
[----:B------:R-:W-:Y:S02]  /*e4c0*/  LEA.HI.X R5, R13, R238, R16, 0x1, P4 ;  /* 0x000000ee0d057211 */ /* 0x000fe400020f0c10 */
[----:B------:R-:W-:Y:S01]  /*e4d0*/  LEA R0, R8, UR6, 0x1 ;  /* 0x0000000608007c11 */ /* 0x000fe2000f8e08ff */
[----:B---3--:R-:W-:Y:S01]  /*e4e0*/  IMAD.MOV.U32 R132, RZ, RZ, R198 ;  /* 0x000000ffff847224 */ /* 0x008fe200078e00c6 */
[----:B------:R-:W-:Y:S01]  /*e4f0*/  SHF.R.U32.HI R222, RZ, 0x5, R223 ;  /* 0x00000005ffde7819 */ /* 0x000fe200000116df */
[----:B------:R-:W-:Y:S01]  /*e500*/  @!PT LDS RZ, [RZ] ;  /* 0x00000000fffff984 */ /* 0x000fe20000000800 */
[----:B------:R-:W-:Y:S01]  /*e510*/  @!PT LDS RZ, [RZ] ;  /* 0x00000000fffff984 */ /* 0x000fe20000000800 */
[----:B------:R-:W-:Y:S01]  /*e520*/  @!PT LDS RZ, [RZ] ;  /* 0x00000000fffff984 */ /* 0x000fe20000000800 */
[----:B------:R-:W-:Y:S01]  /*e530*/  @!P3 LDGSTS.E.BYPASS.LTC128B.128 [R227+0xa800], desc[UR22][R4.64] ;  /* 0x0a80000004e3bfae */ /* 0x000fe2000b981a16 */
[----:B------:R-:W-:Y:S02]  /*e540*/  IMAD.MOV.U32 R133, RZ, RZ, R199 ;  /* 0x000000ffff857224 */ /* 0x000fe400078e00c7 */
[C-C-:B------:R-:W-:Y:S01]  /*e550*/  IMAD.IADD R8, R29.reuse, 0x1, R0.reuse ;  /* 0x000000011d087824 */ /* 0x140fe200078e0200 */
[----:B------:R-:W-:Y:S04]  /*e560*/  @P3 STS.128 [R227+0xa800], RZ ;  /* 0x00a800ffe3003388 */ /* 0x000fe80000000c00 */
[----:B------:R-:W-:Y:S01]  /*e570*/  @!PT LDS RZ, [RZ] ;  /* 0x00000000fffff984 */ /* 0x000fe20000000800 */
[----:B------:R-:W-:Y:S01]  /*e580*/  @!PT LDS RZ, [RZ] ;  /* 0x00000000fffff984 */ /* 0x000fe20000000800 */
[----:B------:R-:W-:Y:S01]  /*e590*/  @!PT LDS RZ, [RZ] ;  /* 0x00000000fffff984 */ /* 0x000fe20000000800 */
[----:B------:R1:W-:Y:S04]  /*e5a0*/  @!P2 LDGSTS.E.BYPASS.LTC128B.128 [R227+0xb800], desc[UR22][R4.64+0x80] ;  /* 0x0b80008004e3afae */ /* 0x0003e8000b981a16 */
[----:B------:R-:W-:Y:S04]  /*e5b0*/  @P2 STS.128 [R227+0xb800], RZ ;  /* 0x00b800ffe3002388 */ /* 0x000fe80000000c00 */
[----:B------:R-:W-:Y:S04]  /*e5c0*/  LDSM.16.M88.4 R24, [R226+UR6+0x8000] ;  /* 0x00800006e218783b */ /* 0x000fe80008000200 */
[----:B------:R-:W-:Y:S04]  /*e5d0*/  LDSM.16.M88.4 R32, [R226+UR6+0x8800] ;  /* 0x00880006e220783b */ /* 0x000fe80008000200 */
[----:B------:R-:W2:Y:S04]  /*e5e0*/  LDSM.16.M88.4 R20, [R0] ;  /* 0x000000000014783b */ /* 0x000ea80000000200 */
[----:B------:R-:W-:Y:S04]  /*e5f0*/  LDSM.16.M88.4 R176, [R3+0x8000] ;  /* 0x0080000003b0783b */ /* 0x000fe80000000200 */
[----:B------:R-:W-:Y:S04]  /*e600*/  LDSM.16.M88.4 R16, [R8+0x2000] ;  /* 0x002000000810783b */ /* 0x000fe80000000200 */
[----:B-1----:R-:W1:Y:S04]  /*e610*/  LDSM.16.M88.4 R4, [R0+0x2000] ;  /* 0x002000000004783b */ /* 0x002e680000000200 */
[----:B------:R3:W4:Y:S04]  /*e620*/  LDSM.16.M88.4 R172, [R3+0x8800] ;  /* 0x0088000003ac783b */ /* 0x0007280000000200 */
[----:B------:R-:W-:Y:S04]  /*e630*/  LDSM.16.M88.4 R184, [R15+0x8000] ;  /* 0x008000000fb8783b */ /* 0x000fe80000000200 */
[----:B------:R-:W-:Y:S01]  /*e640*/  LDSM.16.M88.4 R180, [R15+0x8800] ;  /* 0x008800000fb4783b */ /* 0x000fe20000000200 */
[----:B------:R-:W5:Y:S03]  /*e650*/  S2R R132, SR_CTAID.X ;  /* 0x0000000000847919 */ /* 0x000f660000002500 */
[----:B------:R-:W0:Y:S01]  /*e660*/  LDGDEPBAR ;  /* 0x00000000000079af */ /* 0x000e220000000000 */
[----:B---3--:R-:W-:Y:S01]  /*e670*/  IMAD.IADD R3, R242, 0x1, R0 ;  /* 0x00000001f2037824 */ /* 0x008fe200078e0200 */
[----:B--2---:R-:W-:Y:S03]  /*e680*/  HMMA.16816.F32.BF16 R212, R20, R24, RZ ;  /* 0x0000001814d4723c */ /* 0x004fe600000418ff */
[----:B------:R-:W-:-:S05]  /*e690*/  IMAD.IADD R13, R29, 0x1, R3 ;  /* 0x000000011d0d7824 */ /* 0x000fca00078e0203 */
[----:B------:R-:W-:Y:S08]  /*e6a0*/  HMMA.16816.F32.BF16 R204, R20, R26, RZ ;  /* 0x0000001a14cc723c */ /* 0x000ff000000418ff */
[----:B-1----:R-:W-:Y:S01]  /*e6b0*/  HMMA.16816.F32.BF16 R188, R4, R24, RZ ;  /* 0x0000001804bc723c */ /* 0x002fe200000418ff */
[----:B-----5:R-:W-:-:S07]  /*e6c0*/  LEA R132, R132, R222, 0x3 ;  /* 0x000000de84847211 */ /* 0x020fce00078e18ff */
[----:B------:R-:W-:Y:S01]  /*e6d0*/  HMMA.16816.F32.BF16 R208, R4, R26, RZ ;  /* 0x0000001a04d0723c */ /* 0x000fe200000418ff */
[----:B------:R-:W-:Y:S01]  /*e6e0*/  LDSM.16.M88.4 R24, [R3+0x2000] ;  /* 0x002000000318783b */ /* 0x000fe20000000200 */
[----:B------:R-:W-:-:S06]  /*e6f0*/  VIADD R132, R132, 0x4 ;  /* 0x0000000484847836 */ /* 0x000fcc0000000000 */
[C---:B------:R-:W-:Y:S08]  /*e700*/  HMMA.16816.F32.BF16 R200, R4.reuse, R32, RZ ;  /* 0x0000002004c8723c */ /* 0x040ff000000418ff */
[----:B------:R-:W-:Y:S01]  /*e710*/  HMMA.16816.F32.BF16 R196, R4, R34, RZ ;  /* 0x0000002204c4723c */ /* 0x000fe200000418ff */
[----:B------:R-:W1:Y:S07]  /*e720*/  LDSM.16.M88.4 R4, [R8] ;  /* 0x000000000804783b */ /* 0x000e6e0000000200 */
[C---:B------:R-:W-:Y:S08]  /*e730*/  HMMA.16816.F32.BF16 R192, R20.reuse, R32, RZ ;  /* 0x0000002014c0723c */ /* 0x040ff000000418ff */
[----:B------:R-:W-:Y:S08]  /*e740*/  HMMA.16816.F32.BF16 R32, R20, R34, RZ ;  /* 0x000000221420723c */ /* 0x000ff000000418ff */
[C---:B------:R-:W-:Y:S08]  /*e750*/  HMMA.16816.F32.BF16 R20, R16.reuse, R176, R188 ;  /* 0x000000b01014723c */ /* 0x040ff000000418bc */
[C---:B------:R-:W-:Y:S08]  /*e760*/  HMMA.16816.F32.BF16 R232, R16.reuse, R178, R208 ;  /* 0x000000b210e8723c */ /* 0x040ff000000418d0 */
[----:B----4-:R-:W-:Y:S08]  /*e770*/  HMMA.16816.F32.BF16 R208, R16, R174, R196 ;  /* 0x000000ae10d0723c */ /* 0x010ff000000418c4 */
[C---:B-1----:R-:W-:Y:S08]  /*e780*/  HMMA.16816.F32.BF16 R196, R4.reuse, R178, R204 ;  /* 0x000000b204c4723c */ /* 0x042ff000000418cc */
[C---:B------:R-:W-:Y:S08]  /*e790*/  HMMA.16816.F32.BF16 R212, R4.reuse, R176, R212 ;  /* 0x000000b004d4723c */ /* 0x040ff000000418d4 */
[C---:B------:R-:W-:Y:S08]  /*e7a0*/  HMMA.16816.F32.BF16 R192, R4.reuse, R172, R192 ;  /* 0x000000ac04c0723c */ /* 0x040ff000000418c0 */
[----:B------:R-:W-:Y:S01]  /*e7b0*/  HMMA.16816.F32.BF16 R204, R4, R174, R32 ;  /* 0x000000ae04cc723c */ /* 0x000fe20000041820 */
[----:B------:R-:W1:Y:S04]  /*e7c0*/  LDSM.16.M88.4 R4, [R3] ;  /* 0x000000000304783b */ /* 0x000e680000000200 */
[----:B------:R-:W-:Y:S03]  /*e7d0*/  LDSM.16.M88.4 R32, [R14+0x8000] ;  /* 0x008000000e20783b */ /* 0x000fe60000000200 */
[----:B------:R-:W-:Y:S01]  /*e7e0*/  HMMA.16816.F32.BF16 R188, R16, R172, R200 ;  /* 0x000000ac10bc723c */ /* 0x000fe200000418c8 */
[----:B------:R-:W-:Y:S07]  /*e7f0*/  LDSM.16.M88.4 R172, [R14+0x8800] ;  /* 0x008800000eac783b */ /* 0x000fee0000000200 */
[C---:B------:R-:W-:Y:S01]  /*e800*/  HMMA.16816.F32.BF16 R200, R24.reuse, R184, R20 ;  /* 0x000000b818c8723c */ /* 0x040fe20000041814 */
[----:B------:R-:W2:Y:S07]  /*e810*/  LDSM.16.M88.4 R20, [R13+0x2000] ;  /* 0x002000000d14783b */ /* 0x000eae0000000200 */
[C---:B------:R-:W-:Y:S08]  /*e820*/  HMMA.16816.F32.BF16 R16, R24.reuse, R186, R232 ;  /* 0x000000ba1810723c */ /* 0x040ff000000418e8 */
[C---:B------:R-:W-:Y:S08]  /*e830*/  HMMA.16816.F32.BF16 R176, R24.reuse, R182, R208 ;  /* 0x000000b618b0723c */ /* 0x040ff000000418d0 */
[----:B------:R-:W-:Y:S01]  /*e840*/  HMMA.16816.F32.BF16 R188, R24, R180, R188 ;  /* 0x000000b418bc723c */ /* 0x000fe200000418bc */
[----:B------:R-:W3:Y:S07]  /*e850*/  LDSM.16.M88.4 R24, [R13] ;  /* 0x000000000d18783b */ /* 0x000eee0000000200 */
[C---:B-1----:R-:W-:Y:S08]  /*e860*/  HMMA.16816.F32.BF16 R208, R4.reuse, R184, R212 ;  /* 0x000000b804d0723c */ /* 0x042ff000000418d4 */
[C---:B------:R-:W-:Y:S08]  /*e870*/  HMMA.16816.F32.BF16 R196, R4.reuse, R186, R196 ;  /* 0x000000ba04c4723c */ /* 0x040ff000000418c4 */
[C---:B------:R-:W-:Y:S08]  /*e880*/  HMMA.16816.F32.BF16 R192, R4.reuse, R180, R192 ;  /* 0x000000b404c0723c */ /* 0x040ff000000418c0 */
[----:B------:R-:W-:Y:S08]  /*e890*/  HMMA.16816.F32.BF16 R184, R4, R182, R204 ;  /* 0x000000b604b8723c */ /* 0x000ff000000418cc */
[C---:B--2---:R-:W-:Y:S08]  /*e8a0*/  HMMA.16816.F32.BF16 R180, R20.reuse, R34, R16 ;  /* 0x0000002214b4723c */ /* 0x044ff00000041810 */
[C---:B------:R-:W-:Y:S08]  /*e8b0*/  HMMA.16816.F32.BF16 R200, R20.reuse, R32, R200 ;  /* 0x0000002014c8723c */ /* 0x040ff000000418c8 */
[----:B------:R-:W-:Y:S03]  /*e8c0*/  HMMA.16816.F32.BF16 R232, R20, R172, R188 ;  /* 0x000000ac14e8723c */ /* 0x000fe600000418bc */
[----:B------:R-:W-:Y:S01]  /*e8d0*/  IMAD.MOV.U32 R19, RZ, RZ, R180 ;  /* 0x000000ffff137224 */ /* 0x000fe200078e00b4 */
[----:B------:R-:W-:Y:S01]  /*e8e0*/  MOV R16, R183 ;  /* 0x000000b700107202 */ /* 0x000fe20000000f00 */
[----:B------:R-:W-:-:S02]  /*e8f0*/  IMAD.MOV.U32 R18, RZ, RZ, R181 ;  /* 0x000000ffff127224 */ /* 0x000fc400078e00b5 */
[----:B------:R-:W-:Y:S01]  /*e900*/  IMAD.MOV.U32 R17, RZ, RZ, R182 ;  /* 0x000000ffff117224 */ /* 0x000fe200078e00b6 */
[----:B------:R-:W-:Y:S01]  /*e910*/  HMMA.16816.F32.BF16 R212, R20, R174, R176 ;  /* 0x000000ae14d4723c */ /* 0x000fe200000418b0 */
[----:B------:R-:W-:Y:S01]  /*e920*/  IMAD.MOV.U32 R188, RZ, RZ, R19 ;  /* 0x000000ffffbc7224 */ /* 0x000fe200078e0013 */
[----:B------:R-:W-:Y:S01]  /*e930*/  LDSM.16.M88.4 R180, [R226+UR6+0x9000] ;  /* 0x00900006e2b4783b */ /* 0x000fe20008000200 */
[----:B------:R-:W-:Y:S01]  /*e940*/  IMAD.MOV.U32 R189, RZ, RZ, R18 ;  /* 0x000000ffffbd7224 */ /* 0x000fe200078e0012 */
[----:B------:R-:W-:Y:S01]  /*e950*/  MOV R5, R202 ;  /* 0x000000ca00057202 */ /* 0x000fe20000000f00 */
[----:B------:R-:W-:Y:S01]  /*e960*/  IMAD.MOV.U32 R190, RZ, RZ, R17 ;  /* 0x000000ffffbe7224 */ /* 0x000fe200078e0011 */
[----:B------:R-:W-:Y:S01]  /*e970*/  LDSM.16.M88.4 R176, [R226+UR6+0x9800] ;  /* 0x00980006e2b0783b */ /* 0x000fe20008000200 */
[----:B------:R-:W-:Y:S01]  /*e980*/  IMAD.MOV.U32 R191, RZ, RZ, R16 ;  /* 0x000000ffffbf7224 */ /* 0x000fe200078e0010 */
[----:B---3--:R-:W-:Y:S01]  /*e990*/  HMMA.16816.F32.BF16 R208, R24, R32, R208 ;  /* 0x0000002018d0723c */ /* 0x008fe200000418d0 */
[----:B------:R-:W-:Y:S01]  /*e9a0*/  IMAD.MOV.U32 R20, RZ, RZ, 0x20 ;  /* 0x00000020ff147424 */ /* 0x000fe200078e00ff */
[----:B------:R-:W1:Y:S01]  /*e9b0*/  LDSM.16.M88.4 R16, [R0+0x6000] ;  /* 0x006000000010783b */ /* 0x000e620000000200 */
[----:B------:R-:W-:-:S02]  /*e9c0*/  IMAD.MOV.U32 R7, RZ, RZ, R200 ;  /* 0x000000ffff077224 */ /* 0x000fc400078e00c8 */
[----:B------:R-:W-:Y:S01]  /*e9d0*/  IMAD.MOV.U32 R6, RZ, RZ, R201 ;  /* 0x000000ffff067224 */ /* 0x000fe200078e00c9 */
[----:B------:R-:W-:Y:S01]  /*e9e0*/  SEL R20, R20, 0xffffffe0, !P6 ;  /* 0xffffffe014147807 */ /* 0x000fe20007000000 */
[----:B------:R-:W-:Y:S01]  /*e9f0*/  IMAD.MOV.U32 R4, RZ, RZ, R203 ;  /* 0x000000ffff047224 */ /* 0x000fe200078e00cb */
[C---:B------:R-:W-:Y:S01]  /*ea00*/  HMMA.16816.F32.BF16 R204, R24.reuse, R34, R196 ;  /* 0x0000002218cc723c */ /* 0x040fe200000418c4 */
[----:B------:R-:W-:Y:S01]  /*ea10*/  MOV R196, R7 ;  /* 0x0000000700c47202 */ /* 0x000fe20000000f00 */
[----:B------:R-:W-:Y:S01]  /*ea20*/  IMAD.MOV.U32 R197, RZ, RZ, R6 ;  /* 0x000000ffffc57224 */ /* 0x000fe200078e0006 */
[----:B------:R-:W-:Y:S01]  /*ea30*/  IADD3 R20, PT, PT, R28, R20, RZ ;  /* 0x000000141c147210 */ /* 0x000fe20007ffe0ff */
[----:B------:R-:W-:Y:S02]  /*ea40*/  IMAD.MOV.U32 R198, RZ, RZ, R5 ;  /* 0x000000ffffc67224 */ /* 0x000fe400078e0005 */
[----:B------:R-:W-:Y:S02]  /*ea50*/  IMAD.MOV.U32 R199, RZ, RZ, R4 ;  /* 0x000000ffffc77224 */ /* 0x000fe400078e0004 */
[C---:B------:R-:W-:Y:S01]  /*ea60*/  HMMA.16816.F32.BF16 R200, R24.reuse, R172, R192 ;  /* 0x000000ac18c8723c */ /* 0x040fe200000418c0 */
[----:B------:R-:W-:Y:S04]  /*ea70*/  LDSM.16.M88.4 R32, [R20+0x9000] ;  /* 0x009000001420783b */ /* 0x000fe80000000200 */
[----:B------:R-:W-:Y:S03]  /*ea80*/  LDSM.16.M88.4 R4, [R0+0x4000] ;  /* 0x004000000004783b */ /* 0x000fe60000000200 */
[----:B------:R-:W-:Y:S01]  /*ea90*/  HMMA.16816.F32.BF16 R172, R24, R174, R184 ;  /* 0x000000ae18ac723c */ /* 0x000fe200000418b8 */
[----:B------:R-:W2:Y:S04]  /*eaa0*/  LDSM.16.M88.4 R24, [R8+0x6000] ;  /* 0x006000000818783b */ /* 0x000ea80000000200 */
[----:B------:R-:W3:Y:S04]  /*eab0*/  LDSM.16.M88.4 R28, [R20+0x9800] ;  /* 0x00980000141c783b */ /* 0x000ee80000000200 */
[----:B------:R-:W4:Y:S01]  /*eac0*/  LDSM.16.M88.4 R20, [R8+0x4000] ;  /* 0x004000000814783b */ /* 0x000f220000000200 */
[C---:B-1----:R-:W-:Y:S08]  /*ead0*/  HMMA.16816.F32.BF16 R192, R16.reuse, R180, R196 ;  /* 0x000000b410c0723c */ /* 0x042ff000000418c4 */
[C---:B------:R-:W-:Y:S08]  /*eae0*/  HMMA.16816.F32.BF16 R188, R16.reuse, R182, R188 ;  /* 0x000000b610bc723c */ /* 0x040ff000000418bc */
[----:B------:R-:W-:Y:S08]  /*eaf0*/  HMMA.16816.F32.BF16 R184, R16, R176, R232 ;  /* 0x000000b010b8723c */ /* 0x000ff000000418e8 */
[----:B--2---:R-:W-:Y:S08]  /*eb00*/  HMMA.16816.F32.BF16 R192, R24, R32, R192 ;  /* 0x0000002018c0723c */ /* 0x004ff000000418c0 */
[----:B------:R-:W-:Y:S08]  /*eb10*/  HMMA.16816.F32.BF16 R196, R16, R178, R212 ;  /* 0x000000b210c4723c */ /* 0x000ff000000418d4 */
[C---:B------:R-:W-:Y:S08]  /*eb20*/  HMMA.16816.F32.BF16 R232, R4.reuse, R180, R208 ;  /* 0x000000b404e8723c */ /* 0x040ff000000418d0 */
[C---:B------:R-:W-:Y:S08]  /*eb30*/  HMMA.16816.F32.BF16 R212, R4.reuse, R182, R204 ;  /* 0x000000b604d4723c */ /* 0x040ff000000418cc */
[C---:B------:R-:W-:Y:S08]  /*eb40*/  HMMA.16816.F32.BF16 R204, R4.reuse, R176, R200 ;  /* 0x000000b004cc723c */ /* 0x040ff000000418c8 */
[----:B------:R-:W-:Y:S01]  /*eb50*/  HMMA.16816.F32.BF16 R180, R4, R178, R172 ;  /* 0x000000b204b4723c */ /* 0x000fe200000418ac */
[----:B------:R-:W-:Y:S01]  /*eb60*/  IMAD.MOV.U32 R6, RZ, RZ, R193 ;  /* 0x000000ffff067224 */ /* 0x000fe200078e00c1 */
[----:B------:R-:W-:Y:S01]  /*eb70*/  LDSM.16.M88.4 R176, [R15+0x9000] ;  /* 0x009000000fb0783b */ /* 0x000fe20000000200 */
[----:B------:R-:W-:-:S02]  /*eb80*/  IMAD.MOV.U32 R7, RZ, RZ, R192 ;  /* 0x000000ffff077224 */ /* 0x000fc400078e00c0 */
[----:B------:R-:W-:Y:S01]  /*eb90*/  IMAD.MOV.U32 R5, RZ, RZ, R194 ;  /* 0x000000ffff057224 */ /* 0x000fe200078e00c2 */
[----:B------:R-:W-:Y:S01]  /*eba0*/  LDSM.16.M88.4 R172, [R15+0x9800] ;  /* 0x009800000fac783b */ /* 0x000fe20000000200 */
[----:B------:R-:W-:Y:S01]  /*ebb0*/  IMAD.MOV.U32 R4, RZ, RZ, R195 ;  /* 0x000000ffff047224 */ /* 0x000fe200078e00c3 */
[----:B------:R-:W-:Y:S01]  /*ebc0*/  HMMA.16816.F32.BF16 R16, R24, R34, R188 ;  /* 0x000000221810723c */ /* 0x000fe200000418bc */
[----:B------:R-:W-:Y:S01]  /*ebd0*/  IMAD.MOV.U32 R188, RZ, RZ, R7 ;  /* 0x000000ffffbc7224 */ /* 0x000fe200078e0007 */
[----:B------:R-:W-:Y:S01]  /*ebe0*/  MOV R189, R6 ;  /* 0x0000000600bd7202 */ /* 0x000fe20000000f00 */
[----:B------:R-:W-:Y:S02]  /*ebf0*/  IMAD.MOV.U32 R190, RZ, RZ, R5 ;  /* 0x000000ffffbe7224 */ /* 0x000fe400078e0005 */
[----:B------:R-:W-:-:S03]  /*ec00*/  IMAD.MOV.U32 R191, RZ, RZ, R4 ;  /* 0x000000ffffbf7224 */ /* 0x000fc600078e0004 */
[----:B---3--:R-:W-:Y:S08]  /*ec10*/  HMMA.16816.F32.BF16 R4, R24, R28, R184 ;  /* 0x0000001c1804723c */ /* 0x008ff000000418b8 */
[----:B----4-:R-:W-:Y:S03]  /*ec20*/  HMMA.16816.F32.BF16 R192, R20, R32, R232 ;  /* 0x0000002014c0723c */ /* 0x010fe600000418e8 */
[----:B------:R-:W-:Y:S01]  /*ec30*/  MOV R138, R16 ;  /* 0x00000010008a7202 */ /* 0x000fe20000000f00 */
[----:B------:R-:W-:-:S02]  /*ec40*/  IMAD.MOV.U32 R134, RZ, RZ, R17 ;  /* 0x000000ffff867224 */ /* 0x000fc400078e0011 */
[----:B------:R-:W-:Y:S02]  /*ec50*/  IMAD.MOV.U32 R8, RZ, RZ, R18 ;  /* 0x000000ffff087224 */ /* 0x000fe400078e0012 */
[----:B------:R-:W-:Y:S01]  /*ec60*/  IMAD.MOV.U32 R0, RZ, RZ, R19 ;  /* 0x000000ffff007224 */ /* 0x000fe200078e0013 */
[----:B------:R-:W-:Y:S01]  /*ec70*/  HMMA.16816.F32.BF16 R208, R24, R30, R196 ;  /* 0x0000001e18d0723c */ /* 0x000fe200000418c4 */
[----:B------:R-:W1:Y:S01]  /*ec80*/  LDSM.16.M88.4 R16, [R3+0x6000] ;  /* 0x006000000310783b */ /* 0x000e620000000200 */
[----:B------:R-:W-:Y:S01]  /*ec90*/  IMAD.MOV.U32 R186, RZ, RZ, R4 ;  /* 0x000000ffffba7224 */ /* 0x000fe200078e0004 */
[----:B------:R-:W-:Y:S01]  /*eca0*/  MOV R184, R6 ;  /* 0x0000000600b87202 */ /* 0x000fe20000000f00 */
[----:B------:R-:W-:Y:S01]  /*ecb0*/  IMAD.MOV.U32 R185, RZ, RZ, R5 ;  /* 0x000000ffffb97224 */ /* 0x000fe200078e0005 */
[----:B------:R-:W-:Y:S01]  /*ecc0*/  LDSM.16.M88.4 R24, [R13+0x6000] ;  /* 0x006000000d18783b */ /* 0x000fe20000000200 */
[----:B------:R-:W-:Y:S02]  /*ecd0*/  IMAD.MOV.U32 R139, RZ, RZ, R7 ;  /* 0x000000ffff8b7224 */ /* 0x000fe400078e0007 */
[----:B------:R-:W-:Y:S01]  /*ece0*/  IMAD.MOV.U32 R232, RZ, RZ, R186 ;  /* 0x000000ffffe87224 */ /* 0x000fe200078e00ba */
[----:B------:R2:W3:Y:S01]  /*ecf0*/  LDSM.16.M88.4 R4, [R3+0x4000] ;  /* 0x004000000304783b */ /* 0x0004e20000000200 */
[----:B------:R-:W-:Y:S01]  /*ed00*/  IMAD.MOV.U32 R233, RZ, RZ, R185 ;  /* 0x000000ffffe97224 */ /* 0x000fe200078e00b9 */
[----:B------:R-:W-:Y:S01]  /*ed10*/  HMMA.16816.F32.BF16 R200, R20, R34, R212 ;  /* 0x0000002214c8723c */ /* 0x000fe200000418d4 */
[----:B------:R-:W-:Y:S01]  /*ed20*/  IMAD.MOV.U32 R234, RZ, RZ, R184 ;  /* 0x000000ffffea7224 */ /* 0x000fe200078e00b8 */
[----:B------:R-:W-:Y:S01]  /*ed30*/  LDSM.16.M88.4 R32, [R14+0x9000] ;  /* 0x009000000e20783b */ /* 0x000fe20000000200 */
[----:B------:R-:W-:Y:S01]  /*ed40*/  MOV R235, R139 ;  /* 0x0000008b00eb7202 */ /* 0x000fe20000000f00 */
[----:B------:R-:W-:-:S02]  /*ed50*/  IMAD.MOV.U32 R212, RZ, RZ, R138 ;  /* 0x000000ffffd47224 */ /* 0x000fc400078e008a */
[----:B------:R-:W-:Y:S02]  /*ed60*/  IMAD.MOV.U32 R213, RZ, RZ, R134 ;  /* 0x000000ffffd57224 */ /* 0x000fe400078e0086 */
[----:B------:R-:W-:Y:S01]  /*ed70*/  HMMA.16816.F32.BF16 R196, R20, R28, R204 ;  /* 0x0000001c14c4723c */ /* 0x000fe200000418cc */
[----:B------:R-:W-:Y:S02]  /*ed80*/  IMAD.MOV.U32 R214, RZ, RZ, R8 ;  /* 0x000000ffffd67224 */ /* 0x000fe400078e0008 */
[----:B------:R-:W-:Y:S02]  /*ed90*/  IMAD.MOV.U32 R215, RZ, RZ, R0 ;  /* 0x000000ffffd77224 */ /* 0x000fe400078e0000 */
[----:B------:R-:W-:-:S03]  /*eda0*/  IMAD.U32 R0, RZ, RZ, UR31 ;  /* 0x0000001fff007e24 */ /* 0x000fc6000f8e00ff */
[----:B------:R-:W-:Y:S01]  /*edb0*/  HMMA.16816.F32.BF16 R184, R20, R30, R180 ;  /* 0x0000001e14b8723c */ /* 0x000fe200000418b4 */
[----:B------:R-:W4:Y:S04]  /*edc0*/  LDSM.16.M88.4 R20, [R13+0x4000] ;  /* 0x004000000d14783b */ /* 0x000f280000000200 */
[----:B------:R-:W5:Y:S01]  /*edd0*/  LDSM.16.M88.4 R28, [R14+0x9800] ;  /* 0x009800000e1c783b */ /* 0x000f620000000200 */
[----:B--2---:R-:W-:Y:S01]  /*ede0*/  IMAD.U32 R3, RZ, RZ, UR20 ;  /* 0x00000014ff037e24 */ /* 0x004fe2000f8e00ff */
[----:B------:R-:W-:-:S04]  /*edf0*/  DEPBAR.LE SB0, 0x0 ;  /* 0x000080000000791a */ /* 0x000fc80000000000 */
[-C--:B-1----:R-:W-:Y:S08]  /*ee00*/  HMMA.16816.F32.BF16 R188, R16, R176.reuse, R188 ;  /* 0x000000b010bc723c */ /* 0x082ff000000418bc */
[----:B---3--:R-:W-:Y:S08]  /*ee10*/  HMMA.16816.F32.BF16 R180, R4, R176, R192 ;  /* 0x000000b004b4723c */ /* 0x008ff000000418c0 */
[C---:B------:R-:W-:Y:S08]  /*ee20*/  HMMA.16816.F32.BF16 R192, R16.reuse, R178, R212 ;  /* 0x000000b210c0723c */ /* 0x040ff000000418d4 */
[C---:B------:R-:W-:Y:S08]  /*ee30*/  HMMA.16816.F32.BF16 R204, R16.reuse, R172, R232 ;  /* 0x000000ac10cc723c */ /* 0x040ff000000418e8 */
[----:B------:R-:W-:Y:S08]  /*ee40*/  HMMA.16816.F32.BF16 R16, R16, R174, R208 ;  /* 0x000000ae1010723c */ /* 0x000ff000000418d0 */
[C---:B------:R-:W-:Y:S08]  /*ee50*/  HMMA.16816.F32.BF16 R196, R4.reuse, R172, R196 ;  /* 0x000000ac04c4723c */ /* 0x040ff000000418c4 */
[C---:B------:R-:W-:Y:S08]  /*ee60*/  HMMA.16816.F32.BF16 R172, R4.reuse, R174, R184 ;  /* 0x000000ae04ac723c */ /* 0x040ff000000418b8 */
[----:B------:R-:W-:Y:S01]  /*ee70*/  HMMA.16816.F32.BF16 R200, R4, R178, R200 ;  /* 0x000000b204c8723c */ /* 0x000fe200000418c8 */
[----:B------:R-:W-:Y:S01]  /*ee80*/  SHF.L.U32 R5, R223, 0x1, RZ ;  /* 0x00000001df057819 */ /* 0x000fe200000006ff */
[----:B------:R-:W-:Y:S01]  /*ee90*/  IMAD.U32 R7, RZ, RZ, UR30 ;  /* 0x0000001eff077e24 */ /* 0x000fe2000f8e00ff */
[----:B------:R-:W-:Y:S01]  /*eea0*/  LOP3.LUT R4, R0, UR4, R133, 0x96, !PT ;  /* 0x0000000400047c12 */ /* 0x000fe2000f8e9685 */
[----:B------:R-:W-:Y:S01]  /*eeb0*/  IMAD.WIDE.U32 R132, R132, -0x326172a9, RZ ;  /* 0xcd9e8d5784847825 */ /* 0x000fe200078e00ff */
[----:B------:R-:W-:-:S03]  /*eec0*/  LOP3.LUT R5, R5, 0x6, RZ, 0xc0, !PT ;  /* 0x0000000605057812 */ /* 0x000fc600078ec0ff */
[----:B----4-:R-:W-:Y:S01]  /*eed0*/  HMMA.16816.F32.BF16 R180, R20, R32, R180 ;  /* 0x0000002014b4723c */ /* 0x010fe200000418b4 */
[----:B------:R-:W-:Y:S02]  /*eee0*/  VIADD R7, R7, 0x3c6ef372 ;  /* 0x3c6ef37207077836 */ /* 0x000fe40000000000 */
[----:B------:R-:W-:Y:S01]  /*eef0*/  IMAD R0, R3, 0x20, R5 ;  /* 0x0000002003007824 */ /* 0x000fe200078e0205 */
[----:B------:R-:W-:Y:S01]  /*ef00*/  MOV R3, UR30 ;  /* 0x0000001e00037c02 */ /* 0x000fe20008000f00 */
[----:B------:R-:W-:-:S03]  /*ef10*/  IMAD.WIDE.U32 R4, R4, -0x326172a9, RZ ;  /* 0xcd9e8d5704047825 */ /* 0x000fc600078e00ff */
[----:B------:R-:W-:Y:S01]  /*ef20*/  HMMA.16816.F32.BF16 R188, R24, R32, R188 ;  /* 0x0000002018bc723c */ /* 0x000fe200000418bc */
[----:B------:R-:W-:Y:S01]  /*ef30*/  VIADD R8, R3, 0x9e3779b9 ;  /* 0x9e3779b903087836 */ /* 0x000fe20000000000 */
[CC--:B------:R-:W-:Y:S01]  /*ef40*/  LOP3.LUT R139, R7.reuse, R4.reuse, R225, 0x96, !PT ;  /* 0x00000004078b7212 */ /* 0x0c0fe200078e96e1 */
[----:B------:R-:W-:Y:S01]  /*ef50*/  VIADD R3, R0, 0xffffff80 ;  /* 0xffffff8000037836 */ /* 0x000fe20000000000 */
[----:B------:R-:W-:Y:S02]  /*ef60*/  LOP3.LUT R213, R7, R4, R245, 0x96, !PT ;  /* 0x0000000407d57212 */ /* 0x000fe400078e96f5 */
[C-C-:B------:R-:W-:Y:S02]  /*ef70*/  LOP3.LUT R138, R8.reuse, R236, R5.reuse, 0x96, !PT ;  /* 0x000000ec088a7212 */ /* 0x140fe400078e9605 */
[----:B-----5:R-:W-:Y:S01]  /*ef80*/  HMMA.16816.F32.BF16 R172, R20, R30, R172 ;  /* 0x0000001e14ac723c */ /* 0x020fe200000418ac */
[----:B------:R-:W-:Y:S02]  /*ef90*/  I2FP.F32.U32 R6, R3 ;  /* 0x0000000300067245 */ /* 0x000fe40000201000 */
[----:B------:R-:W-:-:S02]  /*efa0*/  LOP3.LUT R212, R8, R132, R5, 0x96, !PT ;  /* 0x0000008408d47212 */ /* 0x000fc400078e9605 */
[C---:B------:R-:W-:Y:S01]  /*efb0*/  ISETP.GE.AND P1, PT, R3.reuse, R10, PT ;  /* 0x0000000a0300720c */ /* 0x040fe20003f26270 */
[----:B------:R-:W-:Y:S01]  /*efc0*/  FFMA.FTZ R5, R6, UR5, R180 ;  /* 0x0000000506057c23 */ /* 0x000fe200080100b4 */
[----:B------:R-:W-:Y:S01]  /*efd0*/  IADD3 R4, PT, PT, R0, -0x68, RZ ;  /* 0xffffff9800047810 */ /* 0x000fe20007ffe0ff */
[C---:B------:R-:W-:Y:S01]  /*efe0*/  FFMA.FTZ R7, R6.reuse, UR5, R182 ;  /* 0x0000000506077c23 */ /* 0x040fe200080100b6 */
[----:B------:R-:W-:Y:S01]  /*eff0*/  ISETP.GE.AND P5, PT, R3, R9, PT ;  /* 0x000000090300720c */ /* 0x000fe20003fa6270 */
[----:B------:R-:W-:Y:S01]  /*f000*/  HMMA.16816.F32.BF16 R208, R24, R30, R16 ;  /* 0x0000001e18d0723c */ /* 0x000fe20000041810 */
[----:B------:R-:W-:Y:S01]  /*f010*/  FSEL R32, R5, -INF , !P1 ;  /* 0xff80000005207808 */ /* 0x000fe20004800000 */
[C---:B------:R-:W-:Y:S01]  /*f020*/  FFMA.FTZ R8, R6.reuse, UR5, R188 ;  /* 0x0000000506087c23 */ /* 0x040fe200080100bc */
[----:B------:R-:W-:Y:S01]  /*f030*/  I2FP.F32.U32 R5, R4 ;  /* 0x0000000400057245 */ /* 0x000fe20000201000 */
[----:B------:R-:W-:Y:S01]  /*f040*/  FFMA.FTZ R6, R6, UR5, R190 ;  /* 0x0000000506067c23 */ /* 0x000fe200080100be */
[----:B------:R-:W-:-:S02]  /*f050*/  FSEL R132, R7, -INF , !P5 ;  /* 0xff80000007847808 */ /* 0x000fc40006800000 */
[----:B------:R-:W-:Y:S01]  /*f060*/  ISETP.GE.AND P4, PT, R3, R11, PT ;  /* 0x0000000b0300720c */ /* 0x000fe20003f86270 */
[C---:B------:R-:W-:Y:S01]  /*f070*/  HMMA.16816.F32.BF16 R200, R20.reuse, R34, R200 ;  /* 0x0000002214c8723c */ /* 0x040fe200000418c8 */
[----:B------:R-:W-:Y:S01]  /*f080*/  FFMA.FTZ R7, R5, UR5, R172 ;  /* 0x0000000505077c23 */ /* 0x000fe200080100ac */
[----:B------:R-:W-:Y:S01]  /*f090*/  BAR.SYNC.DEFER_BLOCKING 0x0 ;  /* 0x0000000000007b1d */ /* 0x000fe20000010000 */
[----:B------:R-:W-:Y:S01]  /*f0a0*/  ISETP.GE.AND P1, PT, R3, R12, PT ;  /* 0x0000000c0300720c */ /* 0x000fe20003f26270 */
[----:B------:R-:W-:Y:S01]  /*f0b0*/  VIADD R3, R0, 0xffffff81 ;  /* 0xffffff8100037836 */ /* 0x000fe20000000000 */
[----:B------:R-:W-:Y:S02]  /*f0c0*/  ISETP.GE.AND P5, PT, R4, R10, PT ;  /* 0x0000000a0400720c */ /* 0x000fe40003fa6270 */
[----:B------:R-:W-:Y:S01]  /*f0d0*/  FSEL R133, R8, -INF , !P4 ;  /* 0xff80000008857808 */ /* 0x000fe20006000000 */
[----:B------:R-:W-:Y:S01]  /*f0e0*/  HMMA.16816.F32.BF16 R196, R20, R28, R196 ;  /* 0x0000001c14c4723c */ /* 0x000fe200000418c4 */
[----:B------:R-:W-:Y:S01]  /*f0f0*/  FSEL R134, R6, -INF , !P1 ;  /* 0xff80000006867808 */ /* 0x000fe20004800000 */
[----:B------:R-:W-:Y:S01]  /*f100*/  FFMA.FTZ R6, R5, UR5, R174 ;  /* 0x0000000505067c23 */ /* 0x000fe200080100ae */
[----:B------:R-:W-:Y:S01]  /*f110*/  FSEL R233, R7, -INF , !P5 ;  /* 0xff80000007e97808 */ /* 0x000fe20006800000 */
[C---:B------:R-:W-:Y:S01]  /*f120*/  FFMA.FTZ R7, R5.reuse, UR5, R208 ;  /* 0x0000000505077c23 */ /* 0x040fe200080100d0 */
[C---:B------:R-:W-:Y:S01]  /*f130*/  ISETP.GE.AND P4, PT, R4.reuse, R9, PT ;  /* 0x000000090400720c */ /* 0x040fe20003f86270 */
[----:B------:R-:W-:Y:S01]  /*f140*/  FFMA.FTZ R5, R5, UR5, R210 ;  /* 0x0000000505057c23 */ /* 0x000fe200080100d2 */
[C---:B------:R-:W-:Y:S01]  /*f150*/  ISETP.GE.AND P1, PT, R4.reuse, R11, PT ;  /* 0x0000000b0400720c */ /* 0x040fe20003f26270 */
[----:B------:R-:W-:Y:S01]  /*f160*/  HMMA.16816.F32.BF16 R176, R24, R34, R192 ;  /* 0x0000002218b0723c */ /* 0x000fe200000418c0 */
[----:B------:R-:W-:-:S02]  /*f170*/  ISETP.GE.AND P5, PT, R4, R12, PT ;  /* 0x0000000c0400720c */ /* 0x000fc40003fa6270 */
[----:B------:R-:W-:Y:S02]  /*f180*/  I2FP.F32.U32 R4, R3 ;  /* 0x0000000300047245 */ /* 0x000fe40000201000 */
[----:B------:R-:W-:Y:S02]  /*f190*/  FSEL R234, R6, -INF , !P4 ;  /* 0xff80000006ea7808 */ /* 0x000fe40006000000 */
[----:B------:R-:W-:Y:S01]  /*f1a0*/  ISETP.GE.AND P4, PT, R3, R10, PT ;  /* 0x0000000a0300720c */ /* 0x000fe20003f86270 */
[C---:B------:R-:W-:Y:S01]  /*f1b0*/  FFMA.FTZ R6, R4.reuse, UR5, R181 ;  /* 0x0000000504067c23 */ /* 0x040fe200080100b5 */
[----:B------:R-:W-:Y:S01]  /*f1c0*/  FSEL R208, R7, -INF , !P1 ;  /* 0xff80000007d07808 */ /* 0x000fe20004800000 */
[C---:B------:R-:W-:Y:S01]  /*f1d0*/  FFMA.FTZ R7, R4.reuse, UR5, R183 ;  /* 0x0000000504077c23 */ /* 0x040fe200080100b7 */
[----:B------:R-:W-:Y:S01]  /*f1e0*/  FSEL R210, R5, -INF , !P5 ;  /* 0xff80000005d27808 */ /* 0x000fe20006800000 */
[----:B------:R-:W-:Y:S01]  /*f1f0*/  FFMA.FTZ R14, R4, UR5, R189 ;  /* 0x00000005040e7c23 */ /* 0x000fe200080100bd */
[----:B------:R-:W-:Y:S01]  /*f200*/  FSEL R30, R6, -INF , !P4 ;  /* 0xff800000061e7808 */ /* 0x000fe20006000000 */
[----:B------:R-:W-:Y:S01]  /*f210*/  VIADD R6, R0, 0xffffff88 ;  /* 0xffffff8800067836 */ /* 0x000fe20000000000 */
[----:B------:R-:W-:Y:S01]  /*f220*/  ISETP.GE.AND P1, PT, R3, R9, PT ;  /* 0x000000090300720c */ /* 0x000fe20003f26270 */
[----:B------:R-:W-:Y:S01]  /*f230*/  FFMA.FTZ R34, R4, UR5, R191 ;  /* 0x0000000504227c23 */ /* 0x000fe200080100bf */
[C---:B------:R-:W-:Y:S01]  /*f240*/  VIADD R5, R0.reuse, 0xffffff89 ;  /* 0xffffff8900057836 */ /* 0x040fe20000000000 */
[----:B------:R-:W-:Y:S01]  /*f250*/  IADD3 R4, PT, PT, R0, -0x70, RZ ;  /* 0xffffff9000047810 */ /* 0x000fe20007ffe0ff */
[----:B------:R-:W-:Y:S01]  /*f260*/  HMMA.16816.F32.BF16 R184, R24, R28, R204 ;  /* 0x0000001c18b8723c */ /* 0x000fe200000418cc */
[----:B------:R-:W-:-:S02]  /*f270*/  I2FP.F32.U32 R15, R6 ;  /* 0x00000006000f7245 */ /* 0x000fc40000201000 */
[C---:B------:R-:W-:Y:S02]  /*f280*/  ISETP.GE.AND P5, PT, R3.reuse, R11, PT ;  /* 0x0000000b0300720c */ /* 0x040fe40003fa6270 */
[----:B------:R-:W-:Y:S01]  /*f290*/  ISETP.GE.AND P4, PT, R3, R12, PT ;  /* 0x0000000c0300720c */ /* 0x000fe20003f86270 */
[C---:B------:R-:W-:Y:S01]  /*f2a0*/  VIADD R3, R0.reuse, 0xffffff91 ;  /* 0xffffff9100037836 */ /* 0x040fe20000000000 */
[----:B------:R-:W-:Y:S01]  /*f2b0*/  FSEL R33, R7, -INF , !P1 ;  /* 0xff80000007217808 */ /* 0x000fe20004800000 */
[----:B------:R-:W-:Y:S01]  /*f2c0*/  FFMA.FTZ R13, R15, UR5, R200 ;  /* 0x000000050f0d7c23 */ /* 0x000fe200080100c8 */
[----:B------:R-:W-:Y:S01]  /*f2d0*/  I2FP.F32.U32 R8, R5 ;  /* 0x0000000500087245 */ /* 0x000fe20000201000 */
[----:B------:R-:W-:Y:S01]  /*f2e0*/  VIADD R0, R0, 0xffffff99 ;  /* 0xffffff9900007836 */ /* 0x000fe20000000000 */
[----:B------:R-:W-:Y:S02]  /*f2f0*/  I2FP.F32.U32 R7, R4 ;  /* 0x0000000400077245 */ /* 0x000fe40000201000 */
[----:B------:R-:W-:Y:S01]  /*f300*/  ISETP.GE.AND P1, PT, R6, R10, PT ;  /* 0x0000000a0600720c */ /* 0x000fe20003f26270 */
[----:B------:R-:W-:Y:S01]  /*f310*/  FFMA.FTZ R17, R8, UR5, R201 ;  /* 0x0000000508117c23 */ /* 0x000fe200080100c9 */
[----:B------:R-:W-:Y:S01]  /*f320*/  FSEL R35, R14, -INF , !P5 ;  /* 0xff8000000e237808 */ /* 0x000fe20006800000 */
[----:B------:R-:W-:Y:S01]  /*f330*/  FFMA.FTZ R16, R7, UR5, R196 ;  /* 0x0000000507107c23 */ /* 0x000fe200080100c4 */
[----:B------:R-:W-:-:S02]  /*f340*/  FSEL R28, R13, -INF , !P1 ;  /* 0xff8000000d1c7808 */ /* 0x000fc40004800000 */
[----:B------:R-:W-:Y:S02]  /*f350*/  I2FP.F32.U32 R14, R3 ;  /* 0x00000003000e7245 */ /* 0x000fe40000201000 */
[-C--:B------:R-:W-:Y:S02]  /*f360*/  ISETP.GE.AND P5, PT, R5, R10.reuse, PT ;  /* 0x0000000a0500720c */ /* 0x080fe40003fa6270 */
[----:B------:R-:W-:Y:S01]  /*f370*/  ISETP.GE.AND P1, PT, R4, R10, PT ;  /* 0x0000000a0400720c */ /* 0x000fe20003f26270 */
[----:B------:R-:W-:Y:S01]  /*f380*/  FFMA.FTZ R18, R14, UR5, R197 ;  /* 0x000000050e127c23 */ /* 0x000fe200080100c5 */
[----:B------:R-:W-:Y:S02]  /*f390*/  I2FP.F32.U32 R13, R0 ;  /* 0x00000000000d7245 */ /* 0x000fe40000201000 */
[----:B------:R-:W-:Y:S02]  /*f3a0*/  FSEL R29, R17, -INF , !P5 ;  /* 0xff800000111d7808 */ /* 0x000fe40006800000 */
[----:B------:R-:W-:Y:S01]  /*f3b0*/  FSEL R232, R16, -INF , !P1 ;  /* 0xff80000010e87808 */ /* 0x000fe20004800000 */
[----:B------:R-:W-:Y:S01]  /*f3c0*/  FFMA.FTZ R17, R13, UR5, R173 ;  /* 0x000000050d117c23 */ /* 0x000fe200080100ad */
[----:B------:R-:W-:-:S02]  /*f3d0*/  ISETP.GE.AND P5, PT, R3, R10, PT ;  /* 0x0000000a0300720c */ /* 0x000fc40003fa6270 */
[----:B------:R-:W-:Y:S02]  /*f3e0*/  FMNMX3.FTZ R16, R137, R32, R30, !PT ;  /* 0x0000002089107276 */ /* 0x000fe4000781001e */
        /* <DEDUP_REMOVED lines=13> */
[----:B------:R-:W-:Y:S02]  /*f4c0*/  MOV R26, UR20 ;  /* 0x00000014001a7c02 */ /* 0x000fe40008000f00 */
[----:B------:R-:W-:Y:S01]  /*f4d0*/  MOV R21, UR16 ;  /* 0x0000001000157c02 */ /* 0x000fe20008000f00 */
[C---:B------:R-:W-:Y:S02]  /*f4e0*/  @!P3 IMAD R18, R16.reuse, UR7, RZ ;  /* 0x000000071012bc24 */ /* 0x040fe4000f8e02ff */
[----:B------:R-:W-:-:S04]  /*f4f0*/  @!P3 IMAD.WIDE.U32 R16, R16, UR14, RZ ;  /* 0x0000000e1010bc25 */ /* 0x000fc8000f8e00ff */
[----:B------:R-:W-:Y:S01]  /*f500*/  @!P3 IMAD.IADD R18, R17, 0x1, R18 ;  /* 0x000000011112b824 */ /* 0x000fe200078e0212 */
[C---:B------:R-:W-:Y:S01]  /*f510*/  @!P3 LEA R24, P1, R16.reuse, R230, 0x1 ;  /* 0x000000e61018b211 */ /* 0x040fe200078208ff */
[----:B------:R-:W-:Y:S02]  /*f520*/  @!P2 VIADD R17, R19, 0xfffffffb ;  /* 0xfffffffb1311a836 */ /* 0x000fe40000000000 */
[----:B------:R-:W-:Y:S01]  /*f530*/  IMAD.U32 R19, RZ, RZ, UR16 ;  /* 0x00000010ff137e24 */ /* 0x000fe2000f8e00ff */
        /* <DEDUP_REMOVED lines=11> */
[CC--:B------:R-:W-:Y:S01]  /*f5f0*/  @!P2 LEA R22, P1, R16.reuse, R230.reuse, 0x1 ;  /* 0x000000e61016a211 */ /* 0x0c0fe200078208ff */
[C---:B------:R-:W-:Y:S01]  /*f600*/  @!P3 IMAD.WIDE.U32 R18, R23.reuse, UR14, R18 ;  /* 0x0000000e1712bc25 */ /* 0x040fe2000f8e0012 */
[----:B------:R1:W-:Y:S03]  /*f610*/  @P3 STS.128 [R227+0x8000], RZ ;  /* 0x008000ffe3003388 */ /* 0x0003e60000000c00 */
[----:B------:R-:W-:Y:S01]  /*f620*/  @!P3 IMAD R31, R23, UR7, RZ ;  /* 0x00000007171fbc24 */ /* 0x000fe2000f8e02ff */
[----:B------:R-:W-:Y:S01]  /*f630*/  @!P2 LEA.HI.X R23, R16, R229, R17, 0x1, P1 ;  /* 0x000000e51017a211 */ /* 0x000fe200008f0c11 */
[----:B------:R-:W-:Y:S01]  /*f640*/  @!P2 IMAD.WIDE.U32 R16, R26, UR14, R20 ;  /* 0x0000000e1a10ac25 */ /* 0x000fe2000f8e0014 */
[----:B------:R-:W-:-:S02]  /*f650*/  @!P3 LEA R20, P1, R18, R230, 0x1 ;  /* 0x000000e61214b211 */ /* 0x000fc400078208ff */
        /* <DEDUP_REMOVED lines=22> */
.L_x_1270:
[----:B-1----:R-:W2:Y:S04]  /*f7c0*/  LDL.64 R24, [R1+0x10] ;  /* 0x0000100001187983 */ /* 0x002ea80000100a00 */
[----:B------:R-:W3:Y:S04]  /*f7d0*/  LDL.64 R22, [R1+0x18] ;  /* 0x0000180001167983 */ /* 0x000ee80000100a00 */
[----:B------:R-:W1:Y:S01]  /*f7e0*/  SHFL.BFLY PT, R19, R27, 0x2, 0x1f ;  /* 0x0c401f001b137f89 */ /* 0x000e6200000e0000 */
[----:B------:R-:W-:Y:S02]  /*f7f0*/  FSEL R31, R34, -INF , !P4 ;  /* 0xff800000221f7808 */ /* 0x000fe40006000000 */
[C---:B------:R-:W-:Y:S01]  /*f800*/  ISETP.GE.AND P1, PT, R6.reuse, R11, PT ;  /* 0x0000000b0600720c */ /* 0x040fe20003f26270 */
[C---:B------:R-:W-:Y:S01]  /*f810*/  FFMA.FTZ R16, R15.reuse, UR5, R202 ;  /* 0x000000050f107c23 */ /* 0x040fe200080100ca */
[----:B------:R-:W-:Y:S01]  /*f820*/  ISETP.GE.AND P4, PT, R6, R12, PT ;  /* 0x0000000c0600720c */ /* 0x000fe20003f86270 */
[C---:B------:R-:W-:Y:S01]  /*f830*/  FFMA.FTZ R6, R15.reuse, UR5, R178 ;  /* 0x000000050f067c23 */ /* 0x040fe200080100b2 */
[----:B------:R-:W-:Y:S01]  /*f840*/  FFMA.FTZ R17, R15, UR5, R176 ;  /* 0x000000050f117c23 */ /* 0x000fe200080100b0 */
[----:B------:R-:W-:Y:S01]  /*f850*/  FFMA.FTZ R18, R13, UR5, R175 ;  /* 0x000000050d127c23 */ /* 0x000fe200080100af */
[----:B------:R-:W-:Y:S01]  /*f860*/  FSEL R15, R16, -INF , !P5 ;  /* 0xff800000100f7808 */ /* 0x000fe20006800000 */
[----:B------:R-:W3:Y:S01]  /*f870*/  LDCU UR4, c[0x0][0x45c] ;  /* 0x00008b80ff0477ac */ /* 0x000ee20008000800 */
[----:B------:R-:W-:Y:S01]  /*f880*/  FSEL R178, R6, -INF , !P4 ;  /* 0xff80000006b27808 */ /* 0x000fe20006000000 */
[----:B------:R-:W-:Y:S01]  /*f890*/  FFMA.FTZ R6, R8, UR5, R203 ;  /* 0x0000000508067c23 */ /* 0x000fe200080100cb */
[----:B------:R-:W-:-:S02]  /*f8a0*/  ISETP.GE.AND P5, PT, R5, R9, PT ;  /* 0x000000090500720c */ /* 0x000fc40003fa6270 */
[----:B------:R-:W-:Y:S01]  /*f8b0*/  FSEL R176, R17, -INF , !P1 ;  /* 0xff80000011b07808 */ /* 0x000fe20004800000 */
[----:B------:R-:W-:Y:S01]  /*f8c0*/  FFMA.FTZ R17, R7, UR5, R198 ;  /* 0x0000000507117c23 */ /* 0x000fe200080100c6 */
[C---:B------:R-:W-:Y:S02]  /*f8d0*/  ISETP.GE.AND P1, PT, R5.reuse, R11, PT ;  /* 0x0000000b0500720c */ /* 0x040fe40003f26270 */
[----:B------:R-:W-:Y:S01]  /*f8e0*/  ISETP.GE.AND P4, PT, R5, R12, PT ;  /* 0x0000000c0500720c */ /* 0x000fe20003f86270 */
[----:B------:R-:W-:Y:S01]  /*f8f0*/  FFMA.FTZ R5, R8, UR5, R177 ;  /* 0x0000000508057c23 */ /* 0x000fe200080100b1 */
[----:B------:R-:W-:Y:S02]  /*f900*/  FSEL R172, R6, -INF , !P5 ;  /* 0xff80000006ac7808 */ /* 0x000fe40006800000 */
[----:B------:R-:W-:Y:S01]  /*f910*/  ISETP.GE.AND P5, PT, R4, R9, PT ;  /* 0x000000090400720c */ /* 0x000fe20003fa6270 */
[----:B------:R-:W-:Y:S01]  /*f920*/  FFMA.FTZ R16, R14, UR5, R199 ;  /* 0x000000050e107c23 */ /* 0x000fe200080100c7 */
[----:B------:R-:W-:-:S02]  /*f930*/  FSEL R173, R5, -INF , !P1 ;  /* 0xff80000005ad7808 */ /* 0x000fc40004800000 */
[----:B------:R-:W-:Y:S02]  /*f940*/  FSEL R214, R17, -INF , !P5 ;  /* 0xff80000011d67808 */ /* 0x000fe40006800000 */
[-C--:B------:R-:W-:Y:S02]  /*f950*/  ISETP.GE.AND P1, PT, R3, R9.reuse, PT ;  /* 0x000000090300720c */ /* 0x080fe40003f26270 */
[----:B------:R-:W-:Y:S02]  /*f960*/  ISETP.GE.AND P5, PT, R0, R9, PT ;  /* 0x000000090000720c */ /* 0x000fe40003fa6270 */
[----:B-1----:R-:W-:Y:S02]  /*f970*/  FMNMX.FTZ R6, R27, R19, !PT ;  /* 0x000000131b067209 */ /* 0x002fe40007810000 */
[----:B------:R-:W-:Y:S02]  /*f980*/  FMNMX3.FTZ R5, R136, R132, R33, !PT ;  /* 0x0000008488057276 */ /* 0x000fe40007810021 */
[----:B------:R-:W-:-:S02]  /*f990*/  FSEL R215, R16, -INF , !P1 ;  /* 0xff80000010d77808 */ /* 0x000fc40004800000 */
[----:B------:R-:W-:Y:S01]  /*f9a0*/  FSEL R183, R18, -INF , !P5 ;  /* 0xff80000012b77808 */ /* 0x000fe20006800000 */
[----:B------:R-:W1:Y:S01]  /*f9b0*/  SHFL.BFLY PT, R17, R6, 0x1, 0x1f ;  /* 0x0c201f0006117f89 */ /* 0x000e6200000e0000 */
[C---:B------:R-:W-:Y:S02]  /*f9c0*/  ISETP.GE.AND P1, PT, R4.reuse, R11, PT ;  /* 0x0000000b0400720c */ /* 0x040fe40003f26270 */
[----:B------:R-:W-:Y:S01]  /*f9d0*/  ISETP.GE.AND P5, PT, R4, R12, PT ;  /* 0x0000000c0400720c */ /* 0x000fe20003fa6270 */
[----:B------:R-:W-:Y:S01]  /*f9e0*/  FFMA.FTZ R4, R8, UR5, R179 ;  /* 0x0000000508047c23 */ /* 0x000fe200080100b3 */
[----:B------:R-:W-:Y:S01]  /*f9f0*/  FMNMX3.FTZ R5, R5, R15, R172, !PT ;  /* 0x0000000f05057276 */ /* 0x000fe200078100ac */
[C---:B------:R-:W-:Y:S01]  /*fa00*/  FFMA.FTZ R16, R7.reuse, UR5, R184 ;  /* 0x0000000507107c23 */ /* 0x040fe200080100b8 */
[----:B------:R-:W-:Y:S02]  /*fa10*/  FFMA.FTZ R7, R7, UR5, R186 ;  /* 0x0000000507077c23 */ /* 0x000fe400080100ba */
[----:B------:R-:W-:-:S02]  /*fa20*/  FMNMX3.FTZ R5, R5, R214, R215, !PT ;  /* 0x000000d605057276 */ /* 0x000fc400078100d7 */
[----:B------:R-:W-:Y:S01]  /*fa30*/  FSEL R177, R4, -INF , !P4 ;  /* 0xff80000004b17808 */ /* 0x000fe20006000000 */
[----:B------:R-:W-:Y:S01]  /*fa40*/  FFMA.FTZ R4, R14, UR5, R185 ;  /* 0x000000050e047c23 */ /* 0x000fe200080100b9 */
[-C--:B------:R-:W-:Y:S02]  /*fa50*/  ISETP.GE.AND P4, PT, R3, R11.reuse, PT ;  /* 0x0000000b0300720c */ /* 0x080fe40003f86270 */
[----:B------:R-:W-:Y:S02]  /*fa60*/  FMNMX3.FTZ R8, R5, R234, R183, !PT ;  /* 0x000000ea05087276 */ /* 0x000fe400078100b7 */
[----:B------:R-:W-:Y:S02]  /*fa70*/  FSEL R241, R7, -INF , !P5 ;  /* 0xff80000007f17808 */ /* 0x000fe40006800000 */
[----:B------:R-:W-:Y:S02]  /*fa80*/  FSEL R235, R4, -INF , !P4 ;  /* 0xff80000004eb7808 */ /* 0x000fe40006000000 */
[----:B------:R-:W-:-:S02]  /*fa90*/  ISETP.GE.AND P5, PT, R0, R11, PT ;  /* 0x0000000b0000720c */ /* 0x000fc40003fa6270 */
[-C--:B------:R-:W-:Y:S01]  /*faa0*/  ISETP.GE.AND P4, PT, R0, R12.reuse, PT ;  /* 0x0000000c0000720c */ /* 0x080fe20003f86270 */
[----:B------:R-:W4:Y:S01]  /*fab0*/  SHFL.BFLY PT, R20, R8, 0x2, 0x1f ;  /* 0x0c401f0008147f89 */ /* 0x000f2200000e0000 */
[----:B------:R-:W-:Y:S02]  /*fac0*/  FSEL R236, R16, -INF , !P1 ;  /* 0xff80000010ec7808 */ /* 0x000fe40004800000 */
[----:B------:R-:W-:Y:S02]  /*fad0*/  MOV R0, UR31 ;  /* 0x0000001f00007c02 */ /* 0x000fe40008000f00 */
[----:B------:R-:W-:Y:S02]  /*fae0*/  ISETP.GE.AND P1, PT, R3, R12, PT ;  /* 0x0000000c0300720c */ /* 0x000fe40003f26270 */
[----:B------:R-:W-:Y:S01]  /*faf0*/  MOV R3, UR31 ;  /* 0x0000001f00037c02 */ /* 0x000fe20008000f00 */
[----:B------:R-:W-:Y:S01]  /*fb00*/  IMAD.WIDE.U32 R4, R138, -0x2daee0ad, RZ ;  /* 0xd2511f538a047825 */ /* 0x000fe200078e00ff */
[----:B------:R-:W-:-:S03]  /*fb10*/  FMNMX3.FTZ R7, R135, R133, R35, !PT ;  /* 0x0000008587077276 */ /* 0x000fc60007810023 */
[----:B------:R-:W-:Y:S01]  /*fb20*/  FFMA.FTZ R16, R13, UR5, R209 ;  /* 0x000000050d107c23 */ /* 0x000fe200080100d1 */
[----:B------:R-:W-:Y:S01]  /*fb30*/  IADD3 R3, PT, PT, R3, 0x32370b8f, RZ ;  /* 0x32370b8f03037810 */ /* 0x000fe20007ffe0ff */
[----:B------:R-:W-:Y:S02]  /*fb40*/  VIADD R0, R0, 0x76cf5d0a ;  /* 0x76cf5d0a00007836 */ /* 0x000fe40000000000 */
[----:B------:R-:W-:Y:S01]  /*fb50*/  IMAD.WIDE.U32 R18, R139, -0x2daee0ad, RZ ;  /* 0xd2511f538b127825 */ /* 0x000fe200078e00ff */
[----:B------:R-:W-:-:S04]  /*fb60*/  FMNMX3.FTZ R7, R7, R176, R173, !PT ;  /* 0x000000b007077276 */ /* 0x000fc800078100ad */
[----:B------:R-:W-:Y:S01]  /*fb70*/  LOP3.LUT R26, R3, R4, R19, 0x96, !PT ;  /* 0x00000004031a7212 */ /* 0x000fe200078e9613 */
[----:B------:R-:W-:Y:S01]  /*fb80*/  FFMA.FTZ R14, R14, UR5, R187 ;  /* 0x000000050e0e7c23 */ /* 0x000fe200080100bb */
[----:B------:R-:W-:-:S05]  /*fb90*/  FFMA.FTZ R13, R13, UR5, R211 ;  /* 0x000000050d0d7c23 */ /* 0x000fca00080100d3 */
[----:B------:R-:W-:Y:S01]  /*fba0*/  FSEL R237, R13, -INF , !P4 ;  /* 0xff8000000ded7808 */ /* 0x000fe20006000000 */
[----:B------:R-:W-:Y:S01]  /*fbb0*/  IMAD.WIDE.U32 R26, R26, -0x326172a9, RZ ;  /* 0xcd9e8d571a1a7825 */ /* 0x000fe200078e00ff */
[----:B--2---:R-:W-:-:S03]  /*fbc0*/  LOP3.LUT R21, R0, R24, R5, 0x96, !PT ;  /* 0x0000001800157212 */ /* 0x004fc600078e9605 */
[----:B------:R-:W-:Y:S01]  /*fbd0*/  IMAD.MOV.U32 R25, RZ, RZ, R225 ;  /* 0x000000ffff197224 */ /* 0x000fe200078e00e1 */
[----:B-1----:R-:W-:Y:S01]  /*fbe0*/  FMNMX.FTZ R225, R6, R17, !PT ;  /* 0x0000001106e17209 */ /* 0x002fe20007810000 */
[----:B------:R-:W-:Y:S01]  /*fbf0*/  IMAD.WIDE.U32 R4, R212, -0x2daee0ad, RZ ;  /* 0xd2511f53d4047825 */ /* 0x000fe200078e00ff */
[----:B------:R-:W-:Y:S02]  /*fc00*/  FSEL R212, R16, -INF , !P5 ;  /* 0xff80000010d47808 */ /* 0x000fe40006800000 */
[----:B------:R-:W-:Y:S01]  /*fc10*/  FMNMX3.FTZ R6, R7, R236, R235, !PT ;  /* 0x000000ec07067276 */ /* 0x000fe200078100eb */
[----:B------:R-:W-:-:S03]  /*fc20*/  IMAD.WIDE.U32 R16, R213, -0x2daee0ad, RZ ;  /* 0xd2511f53d5107825 */ /* 0x000fc600078e00ff */
[----:B------:R-:W-:Y:S02]  /*fc30*/  FMNMX3.FTZ R6, R6, R208, R212, !PT ;  /* 0x000000d006067276 */ /* 0x000fe400078100d4 */
[----:B------:R-:W-:-:S03]  /*fc40*/  LOP3.LUT R34, R3, R4, R17, 0x96, !PT ;  /* 0x0000000403227212 */ /* 0x000fc600078e9611 */
[----:B------:R-:W1:Y:S01]  /*fc50*/  SHFL.BFLY PT, R17, R6, 0x2, 0x1f ;  /* 0x0c401f0006117f89 */ /* 0x000e6200000e0000 */
[----:B----4-:R-:W-:Y:S02]  /*fc60*/  FMNMX.FTZ R7, R8, R20, !PT ;  /* 0x0000001408077209 */ /* 0x010fe40007810000 */
[----:B------:R-:W-:Y:S01]  /*fc70*/  FMNMX3.FTZ R8, R2, R134, R31, !PT ;  /* 0x0000008602087276 */ /* 0x000fe2000781001f */
[C---:B---3--:R-:W-:Y:S01]  /*fc80*/  FMUL.FTZ R23, R225.reuse, UR4 ;  /* 0x00000004e1177c20 */ /* 0x048fe20008410000 */
[----:B------:R-:W-:Y:S01]  /*fc90*/  FSETP.NEU.FTZ.AND P5, PT, R225, -INF , PT ;  /* 0xff800000e100780b */ /* 0x000fe20003fbd000 */
[----:B------:R-:W2:Y:S01]  /*fca0*/  SHFL.BFLY PT, R19, R7, 0x1, 0x1f ;  /* 0x0c201f0007137f89 */ /* 0x000ea200000e0000 */
[----:B------:R-:W-:Y:S02]  /*fcb0*/  FSEL R213, R14, -INF , !P1 ;  /* 0xff8000000ed57808 */ /* 0x000fe40004800000 */
[----:B------:R-:W-:Y:S02]  /*fcc0*/  FMNMX3.FTZ R8, R8, R178, R177, !PT ;  /* 0x000000b208087276 */ /* 0x000fe400078100b1 */
[----:B------:R-:W-:-:S02]  /*fcd0*/  FSEL R23, R23, RZ, P5 ;  /* 0x000000ff17177208 */ /* 0x000fc40002800000 */
[----:B------:R-:W-:Y:S02]  /*fce0*/  FMNMX3.FTZ R13, R8, R241, R213, !PT ;  /* 0x000000f1080d7276 */ /* 0x000fe400078100d5 */
[----:B------:R-:W-:Y:S01]  /*fcf0*/  LOP3.LUT R20, R0, R22, R5, 0x96, !PT ;  /* 0x0000001600147212 */ /* 0x000fe200078e9605 */
[----:B------:R-:W-:Y:S01]  /*fd00*/  FFMA.FTZ R4, R32, UR4, -R23 ;  /* 0x0000000420047c23 */ /* 0x000fe20008010817 */
[----:B------:R-:W-:Y:S02]  /*fd10*/  FMNMX3.FTZ R13, R13, R210, R237, !PT ;  /* 0x000000d20d0d7276 */ /* 0x000fe400078100ed */
[----:B------:R-:W-:Y:S01]  /*fd20*/  MOV R0, UR30 ;  /* 0x0000001e00007c02 */ /* 0x000fe20008000f00 */
[----:B------:R3:W-:Y:S01]  /*fd30*/  MUFU.EX2 R186, R4 ;  /* 0x0000000400ba7308 */ /* 0x0007e20000000800 */
[----:B------:R-:W-:Y:S01]  /*fd40*/  MOV R3, UR30 ;  /* 0x0000001e00037c02 */ /* 0x000fe20008000f00 */
[----:B------:R-:W4:Y:S01]  /*fd50*/  SHFL.BFLY PT, R25, R13, 0x2, 0x1f ;  /* 0x0c401f000d197f89 */ /* 0x000f2200000e0000 */
[----:B------:R-:W-:Y:S01]  /*fd60*/  FFMA.FTZ R30, R30, UR4, -R23 ;  /* 0x000000041e1e7c23 */ /* 0x000fe20008010817 */
[----:B------:R-:W-:-:S02]  /*fd70*/  IADD3 R0, PT, PT, R0, 0x78dde6e4, RZ ;  /* 0x78dde6e400007810 */ /* 0x000fc40007ffe0ff */
[----:B-1----:R-:W-:Y:S01]  /*fd80*/  FMNMX.FTZ R8, R6, R17, !PT ;  /* 0x0000001106087209 */ /* 0x002fe20007810000 */
[----:B------:R-:W-:Y:S01]  /*fd90*/  VIADD R3, R3, 0xdaa66d2b ;  /* 0xdaa66d2b03037836 */ /* 0x000fe20000000000 */
[----:B------:R-:W-:Y:S01]  /*fda0*/  MOV R24, R224 ;  /* 0x000000e000187202 */ /* 0x000fe20000000f00 */
[----:B------:R1:W-:Y:S01]  /*fdb0*/  MUFU.EX2 R185, R30 ;  /* 0x0000001e00b97308 */ /* 0x0003e20000000800 */
[----:B------:R-:W-:Y:S01]  /*fdc0*/  FFMA.FTZ R6, R29, UR4, -R23 ;  /* 0x000000041d067c23 */ /* 0x000fe20008010817 */
[----:B---3--:R-:W-:Y:S01]  /*fdd0*/  IMAD.WIDE.U32 R4, R21, -0x326172a9, RZ ;  /* 0xcd9e8d5715047825 */ /* 0x008fe200078e00ff */
[----:B--2---:R-:W-:-:S05]  /*fde0*/  FMNMX.FTZ R224, R7, R19, !PT ;  /* 0x0000001307e07209 */ /* 0x004fca0007810000 */
[----:B------:R2:W-:Y:S01]  /*fdf0*/  MUFU.EX2 R179, R6 ;  /* 0x0000000600b37308 */ /* 0x0005e20000000800 */
[----:B------:R-:W-:Y:S02]  /*fe00*/  LOP3.LUT R22, R3, R24, R5, 0x96, !PT ;  /* 0x0000001803167212 */ /* 0x000fe400078e9605 */
[----:B-1----:R-:W-:Y:S02]  /*fe10*/  LOP3.LUT R30, R0, R4, R27, 0x96, !PT ;  /* 0x00000004001e7212 */ /* 0x002fe400078e961b */
[----:B------:R-:W1:Y:S01]  /*fe20*/  SHFL.BFLY PT, R27, R8, 0x1, 0x1f ;  /* 0x0c201f00081b7f89 */ /* 0x000e6200000e0000 */
[----:B------:R-:W-:-:S04]  /*fe30*/  IMAD.WIDE.U32 R4, R20, -0x326172a9, RZ ;  /* 0xcd9e8d5714047825 */ /* 0x000fc800078e00ff */
[----:B------:R-:W-:Y:S01]  /*fe40*/  IMAD.WIDE.U32 R20, R34, -0x326172a9, RZ ;  /* 0xcd9e8d5722147825 */ /* 0x000fe200078e00ff */
[----:B--2---:R-:W-:-:S03]  /*fe50*/  MOV R6, UR31 ;  /* 0x0000001f00067c02 */ /* 0x004fc60008000f00 */
[----:B------:R-:W-:Y:S01]  /*fe60*/  IMAD.U32 R7, RZ, RZ, UR31 ;  /* 0x0000001fff077e24 */ /* 0x000fe2000f8e00ff */
[----:B------:R-:W-:Y:S02]  /*fe70*/  LOP3.LUT R14, R3, R244, R5, 0x96, !PT ;  /* 0x000000f4030e7212 */ /* 0x000fe400078e9605 */
[----:B------:R-:W-:Y:S02]  /*fe80*/  LOP3.LUT R17, R0, R4, R21, 0x96, !PT ;  /* 0x0000000400117212 */ /* 0x000fe400078e9615 */
[----:B------:R-:W-:Y:S02]  /*fe90*/  IADD3 R3, PT, PT, R6, -0x126145ec, RZ ;  /* 0xed9eba1406037810 */ /* 0x000fe40007ffe0ff */
[----:B------:R-:W-:Y:S01]  /*fea0*/  IADD3 R0, PT, PT, R7, -0x56f99767, RZ ;  /* 0xa906689907007810 */ /* 0x000fe20007ffe0ff */
[----:B------:R-:W-:-:S04]  /*feb0*/  IMAD.WIDE.U32 R6, R22, -0x2daee0ad, RZ ;  /* 0xd2511f5316067825 */ /* 0x000fc800078e00ff */
[C---:B------:R-:W-:Y:S01]  /*fec0*/  FMUL.FTZ R24, R224.reuse, UR4 ;  /* 0x00000004e0187c20 */ /* 0x040fe20008410000 */
[----:B------:R-:W-:Y:S01]  /*fed0*/  FSETP.NEU.FTZ.AND P4, PT, R224, -INF , PT ;  /* 0xff800000e000780b */ /* 0x000fe20003f9d000 */
[----:B------:R-:W2:Y:S01]  /*fee0*/  LDC R22, c[0x0][0x4f8] ;  /* 0x00013e00ff167b82 */ /* 0x000ea20000000800 */
[----:B------:R-:W-:Y:S02]  /*fef0*/  LOP3.LUT R19, R3, R18, R7, 0x96, !PT ;  /* 0x0000001203137212 */ /* 0x000fe400078e9607 */
[----:B----4-:R-:W-:Y:S02]  /*ff00*/  FMNMX.FTZ R18, R13, R25, !PT ;  /* 0x000000190d127209 */ /* 0x010fe40007810000 */
[----:B------:R-:W-:-:S03]  /*ff10*/  FSEL R24, R24, RZ, P4 ;  /* 0x000000ff18187208 */ /* 0x000fc60002000000 */
[----:B------:R-:W3:Y:S01]  /*ff20*/  SHFL.BFLY PT, R21, R18, 0x1, 0x1f ;  /* 0x0c201f0012157f89 */ /* 0x000ee200000e0000 */
[----:B-1----:R-:W-:Y:S01]  /*ff30*/  FMNMX.FTZ R222, R8, R27, !PT ;  /* 0x0000001b08de7209 */ /* 0x002fe20007810000 */
[----:B------:R-:W-:Y:S01]  /*ff40*/  FFMA.FTZ R5, R132, UR4, -R24 ;  /* 0x0000000484057c23 */ /* 0x000fe20008010818 */
[----:B------:R-:W-:-:S03]  /*ff50*/  IMAD.WIDE.U32 R174, R30, -0x2daee0ad, RZ ;  /* 0xd2511f531eae7825 */ /* 0x000fc600078e00ff */
[----:B------:R1:W-:Y:S01]  /*ff60*/  MUFU.EX2 R252, R5 ;  /* 0x0000000500fc7308 */ /* 0x0003e20000000800 */
[----:B------:R-:W-:-:S04]  /*ff70*/  IMAD.WIDE.U32 R138, R17, -0x2daee0ad, RZ ;  /* 0xd2511f53118a7825 */ /* 0x000fc800078e00ff */
[C---:B------:R-:W-:Y:S01]  /*ff80*/  FMUL.FTZ R13, R222.reuse, UR4 ;  /* 0x00000004de0d7c20 */ /* 0x040fe20008410000 */
[----:B------:R-:W-:Y:S01]  /*ff90*/  FSETP.NEU.FTZ.AND P1, PT, R222, -INF , PT ;  /* 0xff800000de00780b */ /* 0x000fe20003f3d000 */
[----:B------:R-:W-:Y:S01]  /*ffa0*/  FFMA.FTZ R15, R15, UR4, -R24 ;  /* 0x000000040f0f7c23 */ /* 0x000fe20008010818 */
[----:B------:R-:W-:Y:S02]  /*ffb0*/  LOP3.LUT R6, R0, R6, R175, 0x96, !PT ;  /* 0x0000000600067212 */ /* 0x000fe400078e96af */
[----:B------:R-:W-:Y:S02]  /*ffc0*/  MOV R8, UR30 ;  /* 0x0000001e00087c02 */ /* 0x000fe40008000f00 */
[----:B------:R-:W-:Y:S01]  /*ffd0*/  FSEL R13, R13, RZ, P1 ;  /* 0x000000ff0d0d7208 */ /* 0x000fe20000800000 */
[----:B-1----:R-:W-:-:S04]  /*ffe0*/  IMAD.WIDE.U32 R4, R14, -0x2daee0ad, RZ ;  /* 0xd2511f530e047825 */ /* 0x002fc800078e00ff */
[--C-:B------:R-:W-:Y:S01]  /*fff0*/  FFMA.FTZ R14, R33, UR4, -R24.reuse ;  /* 0x00000004210e7c23 */ /* 0x100fe20008010818 */
[----:B------:R-:W-:Y:S01]  /*10000*/  LOP3.LUT R16, R3, R16, R5, 0x96, !PT ;  /* 0x0000001003107212 */ /* 0x000fe200078e9605 */
[----:B------:R-:W-:Y:S01]  /*10010*/  FFMA.FTZ R3, R172, UR4, -R24 ;  /* 0x00000004ac037c23 */ /* 0x000fe20008010818 */
[----:B------:R-:W-:Y:S01]  /*10020*/  LOP3.LUT R4, R0, R4, R139, 0x96, !PT ;  /* 0x0000000400047212 */ /* 0x000fe200078e968b */
[----:B------:R-:W-:Y:S01]  /*10030*/  IMAD.U32 R0, RZ, RZ, UR30 ;  /* 0x0000001eff007e24 */ /* 0x000fe2000f8e00ff */
[----:B------:R-:W-:Y:S01]  /*10040*/  MUFU.EX2 R246, R14 ;  /* 0x0000000e00f67308 */ /* 0x000fe20000000800 */
[----:B------:R-:W-:Y:S02]  /*10050*/  VIADD R8, R8, 0xb54cda56 ;  /* 0xb54cda5608087836 */ /* 0x000fe40000000000 */
[----:B------:R-:W-:Y:S01]  /*10060*/  IMAD.WIDE.U32 R16, R16, -0x326172a9, RZ ;  /* 0xcd9e8d5710107825 */ /* 0x000fe200078e00ff */
[----:B------:R-:W-:-:S03]  /*10070*/  IADD3 R0, PT, PT, R0, 0x1715609d, RZ ;  /* 0x1715609d00007810 */ /* 0x000fc60007ffe0ff */
[----:B------:R-:W-:Y:S01]  /*10080*/  IMAD.WIDE.U32 R6, R6, -0x326172a9, RZ ;  /* 0xcd9e8d5706067825 */ /* 0x000fe200078e00ff */
[----:B------:R1:W-:Y:S01]  /*10090*/  MUFU.EX2 R182, R15 ;  /* 0x0000000f00b67308 */ /* 0x0003e20000000800 */
[----:B------:R-:W-:Y:S02]  /*100a0*/  LOP3.LUT R209, R0, R20, R17, 0x96, !PT ;  /* 0x0000001400d17212 */ /* 0x000fe400078e9611 */
[----:B------:R-:W-:-:S05]  /*100b0*/  IMAD.WIDE.U32 R4, R4, -0x326172a9, RZ ;  /* 0xcd9e8d5704047825 */ /* 0x000fca00078e00ff */
[----:B------:R4:W-:Y:S01]  /*100c0*/  MUFU.EX2 R181, R3 ;  /* 0x0000000300b57308 */ /* 0x0009e20000000800 */
[----:B------:R-:W-:Y:S01]  /*100d0*/  MOV R17, R6 ;  /* 0x0000000600117202 */ /* 0x000fe20000000f00 */
[----:B-1----:R-:W-:Y:S01]  /*100e0*/  IMAD.WIDE.U32 R14, R19, -0x326172a9, RZ ;  /* 0xcd9e8d57130e7825 */ /* 0x002fe200078e00ff */
[----:B------:R-:W-:-:S03]  /*100f0*/  PRMT R19, R6, 0x7771, RZ ;  /* 0x0000777106137816 */ /* 0x000fc600000000ff */
[----:B----4-:R-:W-:Y:S01]  /*10100*/  FFMA.FTZ R3, R133, UR4, -R13 ;  /* 0x0000000485037c23 */ /* 0x010fe2000801080d */
[----:B---3--:R-:W-:-:S03]  /*10110*/  FMNMX.FTZ R218, R18, R21, !PT ;  /* 0x0000001512da7209 */ /* 0x008fc60007810000 */
[----:B------:R1:W-:Y:S01]  /*10120*/  MUFU.EX2 R245, R3 ;  /* 0x0000000300f57308 */ /* 0x0003e20000000800 */
[----:B------:R-:W-:Y:S02]  /*10130*/  LOP3.LUT R211, R0, R26, R15, 0x96, !PT ;  /* 0x0000001a00d37212 */ /* 0x000fe400078e960f */
[----:B------:R-:W-:Y:S01]  /*10140*/  LOP3.LUT R0, R8, R16, R5, 0x96, !PT ;  /* 0x0000001008007212 */ /* 0x000fe200078e9605 */
[----:B------:R-:W-:Y:S01]  /*10150*/  FFMA.FTZ R5, R35, UR4, -R13 ;  /* 0x0000000423057c23 */ /* 0x000fe2000801080d */
[----:B------:R-:W-:Y:S01]  /*10160*/  FSEL R20, R225, RZ, P5 ;  /* 0x000000ffe1147208 */ /* 0x000fe20002800000 */
[----:B------:R-:W-:Y:S01]  /*10170*/  FFMA.FTZ R28, R28, UR4, -R23 ;  /* 0x000000041c1c7c23 */ /* 0x000fe20008010817 */
[----:B------:R-:W-:Y:S01]  /*10180*/  FSETP.NEU.FTZ.AND P5, PT, R218, -INF , PT ;  /* 0xff800000da00780b */ /* 0x000fe20003fbd000 */
[----:B------:R3:W-:Y:S01]  /*10190*/  MUFU.EX2 R244, R5 ;  /* 0x0000000500f47308 */ /* 0x0007e20000000800 */
[----:B-1----:R-:W-:Y:S01]  /*101a0*/  LOP3.LUT R3, R8, R14, R7, 0x96, !PT ;  /* 0x0000000e08037212 */ /* 0x002fe200078e9607 */
[----:B------:R-:W1:Y:S01]  /*101b0*/  LDSM.16.MT88.4 R32, [R216+0xa000] ;  /* 0x00a00000d820783b */ /* 0x000e620000004200 */
[----:B------:R-:W-:-:S02]  /*101c0*/  PRMT R14, R6, 0x7773, RZ ;  /* 0x00007773060e7816 */ /* 0x000fc400000000ff */
[----:B------:R-:W-:Y:S02]  /*101d0*/  PRMT R6, R6, 0x7772, RZ ;  /* 0x0000777206067816 */ /* 0x000fe400000000ff */
[----:B------:R-:W-:Y:S02]  /*101e0*/  MOV R8, R4 ;  /* 0x0000000400087202 */ /* 0x000fe40000000f00 */
[----:B------:R-:W-:Y:S01]  /*101f0*/  PRMT R21, R6, 0x5410, R14 ;  /* 0x0000541006157816 */ /* 0x000fe2000000000e */
[----:B------:R-:W-:Y:S01]  /*10200*/  FMUL.FTZ R14, R218, UR4 ;  /* 0x00000004da0e7c20 */ /* 0x000fe20008410000 */
[----:B---3--:R-:W-:Y:S01]  /*10210*/  FFMA.FTZ R5, R176, UR4, -R13 ;  /* 0x00000004b0057c23 */ /* 0x008fe2000801080d */
[C---:B------:R-:W-:Y:S02]  /*10220*/  PRMT R16, R4.reuse, 0x7771, RZ ;  /* 0x0000777104107816 */ /* 0x040fe400000000ff */
[C---:B------:R-:W-:Y:S02]  /*10230*/  PRMT R15, R4.reuse, 0x7773, RZ ;  /* 0x00007773040f7816 */ /* 0x040fe400000000ff */
[----:B------:R-:W-:-:S02]  /*10240*/  PRMT R7, R4, 0x7772, RZ ;  /* 0x0000777204077816 */ /* 0x000fc400000000ff */
[----:B------:R-:W-:Y:S02]  /*10250*/  LOP3.LUT R4, R8, 0xff, RZ, 0xc0, !PT ;  /* 0x000000ff08047812 */ /* 0x000fe400078ec0ff */
[----:B------:R-:W-:Y:S01]  /*10260*/  FSEL R14, R14, RZ, P5 ;  /* 0x000000ff0e0e7208 */ /* 0x000fe20002800000 */
[----:B------:R3:W-:Y:S01]  /*10270*/  MUFU.EX2 R180, R5 ;  /* 0x0000000500b47308 */ /* 0x0007e20000000800 */
[----:B------:R-:W-:Y:S01]  /*10280*/  FFMA.FTZ R6, R173, UR4, -R13 ;  /* 0x00000004ad067c23 */ /* 0x000fe2000801080d */
[----:B------:R-:W-:Y:S02]  /*10290*/  PRMT R26, R4, 0x5410, R16 ;  /* 0x00005410041a7816 */ /* 0x000fe40000000010 */
[----:B------:R-:W-:Y:S01]  /*102a0*/  FFMA.FTZ R4, R134, UR4, -R14 ;  /* 0x0000000486047c23 */ /* 0x000fe2000801080e */
[----:B------:R-:W-:Y:S02]  /*102b0*/  PRMT R27, R7, 0x5410, R15 ;  /* 0x00005410071b7816 */ /* 0x000fe4000000000f */
[----:B------:R-:W-:Y:S01]  /*102c0*/  SHF.R.U32.HI R15, RZ, 0x18, R0 ;  /* 0x00000018ff0f7819 */ /* 0x000fe20000011600 */
[----:B------:R4:W-:Y:S01]  /*102d0*/  MUFU.EX2 R175, R6 ;  /* 0x0000000600af7308 */ /* 0x0009e20000000800 */
[----:B------:R-:W-:-:S02]  /*102e0*/  PRMT R8, R3, 0x7632, R8 ;  /* 0x0000763203087816 */ /* 0x000fc40000000008 */
[----:B---3--:R-:W-:-:S05]  /*102f0*/  LOP3.LUT R5, R17, 0xff, RZ, 0xc0, !PT ;  /* 0x000000ff11057812 */ /* 0x008fca00078ec0ff */
[----:B------:R-:W3:Y:S01]  /*10300*/  MUFU.EX2 R184, R28 ;  /* 0x0000001c00b87308 */ /* 0x000ee20000000800 */
[C---:B------:R-:W-:Y:S02]  /*10310*/  LOP3.LUT R17, R0.reuse, 0xff, RZ, 0xc0, !PT ;  /* 0x000000ff00117812 */ /* 0x040fe400078ec0ff */
[----:B------:R-:W-:Y:S02]  /*10320*/  PRMT R18, R5, 0x5410, R19 ;  /* 0x0000541005127816 */ /* 0x000fe40000000013 */
[C---:B------:R-:W-:Y:S02]  /*10330*/  PRMT R5, R0.reuse, 0x7632, R5 ;  /* 0x0000763200057816 */ /* 0x040fe40000000005 */
[----:B----4-:R-:W-:Y:S01]  /*10340*/  LOP3.LUT R6, R0, 0xffff, RZ, 0xc0, !PT ;  /* 0x0000ffff00067812 */ /* 0x010fe200078ec0ff */
[----:B------:R4:W-:Y:S01]  /*10350*/  MUFU.EX2 R243, R4 ;  /* 0x0000000400f37308 */ /* 0x0009e20000000800 */
[C---:B------:R-:W-:Y:S02]  /*10360*/  LOP3.LUT R0, R3.reuse, 0xffff, RZ, 0xc0, !PT ;  /* 0x0000ffff03007812 */ /* 0x040fe400078ec0ff */
[----:B------:R-:W-:-:S02]  /*10370*/  LOP3.LUT R16, R3, 0xff, RZ, 0xc0, !PT ;  /* 0x000000ff03107812 */ /* 0x000fc400078ec0ff */
[----:B------:R-:W-:Y:S02]  /*10380*/  SHF.R.U32.HI R7, RZ, 0x18, R3 ;  /* 0x00000018ff077819 */ /* 0x000fe40000011603 */
[----:B------:R-:W-:Y:S02]  /*10390*/  SHF.R.U32.HI R6, RZ, 0x8, R6 ;  /* 0x00000008ff067819 */ /* 0x000fe40000011606 */
[----:B------:R-:W-:Y:S02]  /*103a0*/  SHF.R.U32.HI R3, RZ, 0x8, R0 ;  /* 0x00000008ff037819 */ /* 0x000fe40000011600 */
[----:B------:R-:W-:Y:S02]  /*103b0*/  LOP3.LUT R5, R5, 0xff, RZ, 0xc0, !PT ;  /* 0x000000ff05057812 */ /* 0x000fe400078ec0ff */
[----:B------:R-:W-:Y:S01]  /*103c0*/  LOP3.LUT R0, R8, 0xff, RZ, 0xc0, !PT ;  /* 0x000000ff08007812 */ /* 0x000fe200078ec0ff */
[----:B----4-:R-:W-:Y:S01]  /*103d0*/  FFMA.FTZ R4, R31, UR4, -R14 ;  /* 0x000000041f047c23 */ /* 0x010fe2000801080e */
[----:B--2---:R-:W-:-:S03]  /*103e0*/  LOP3.LUT R8, R22, 0xff, RZ, 0xc0, !PT ;  /* 0x000000ff16087812 */ /* 0x004fc600078ec0ff */
[----:B------:R2:W4:Y:S01]  /*103f0*/  MUFU.EX2 R173, R4 ;  /* 0x0000000400ad7308 */ /* 0x0005220000000800 */
[----:B------:R-:W-:Y:S02]  /*10400*/  PRMT R19, R17, 0x5410, R6 ;  /* 0x0000541011137816 */ /* 0x000fe40000000006 */
[----:B------:R-:W-:Y:S02]  /*10410*/  PRMT R25, R16, 0x5410, R3 ;  /* 0x0000541010197816 */ /* 0x000fe40000000003 */
[----:B------:R-:W-:Y:S02]  /*10420*/  PRMT R17, R5, 0x5410, R15 ;  /* 0x0000541005117816 */ /* 0x000fe4000000000f */
[----:B------:R-:W-:Y:S01]  /*10430*/  PRMT R16, R0, 0x5410, R7 ;  /* 0x0000541000107816 */ /* 0x000fe20000000007 */
[----:B------:R-:W-:Y:S01]  /*10440*/  FFMA.FTZ R0, R177, UR4, -R14 ;  /* 0x00000004b1007c23 */ /* 0x000fe2000801080e */
[----:B------:R-:W-:Y:S02]  /*10450*/  FSEL R3, R224, RZ, P4 ;  /* 0x000000ffe0037208 */ /* 0x000fe40002000000 */
[----:B------:R-:W-:-:S02]  /*10460*/  FSEL R5, R222, RZ, P1 ;  /* 0x000000ffde057208 */ /* 0x000fc40000800000 */
[----:B------:R-:W-:Y:S01]  /*10470*/  LEA R8, R8, R8, 0x10 ;  /* 0x0000000808087211 */ /* 0x000fe200078e80ff */
[----:B--2---:R-:W-:-:S04]  /*10480*/  FFMA.FTZ R4, R178, UR4, -R14 ;  /* 0x00000004b2047c23 */ /* 0x004fc8000801080e */
[----:B------:R2:W-:Y:S01]  /*10490*/  MUFU.EX2 R172, R4 ;  /* 0x0000000400ac7308 */ /* 0x0005e20000000800 */
[----:B------:R-:W-:Y:S01]  /*104a0*/  FADD.FTZ R6, R136, -R3 ;  /* 0x8000000388067221 */ /* 0x000fe20000010000 */
[----:B------:R-:W-:Y:S01]  /*104b0*/  FADD.FTZ R7, R135, -R5 ;  /* 0x8000000587077221 */ /* 0x000fe20000010000 */
[----:B------:R-:W-:Y:S02]  /*104c0*/  LOP3.LUT R5, R21, 0xff00ff, RZ, 0xc0, !PT ;  /* 0x00ff00ff15057812 */ /* 0x000fe400078ec0ff */
[----:B---3--:R-:W-:-:S03]  /*104d0*/  F2FP.BF16.F32.PACK_AB R3, R179, R184 ;  /* 0x000000b8b303723e */ /* 0x008fc600000010ff */
[----:B------:R3:W5:Y:S01]  /*104e0*/  MUFU.EX2 R139, R0 ;  /* 0x00000000008b7308 */ /* 0x0007620000000800 */
[----:B--2---:R-:W-:-:S04]  /*104f0*/  FADD.FTZ R4, R137, -R20 ;  /* 0x8000001489047221 */ /* 0x004fc80000010000 */
[----:B------:R-:W-:Y:S01]  /*10500*/  FMUL.FTZ R22, R4, UR4 ;  /* 0x0000000404167c20 */ /* 0x000fe20008410000 */
[----:B------:R-:W-:Y:S02]  /*10510*/  FSEL R4, R218, RZ, P5 ;  /* 0x000000ffda047208 */ /* 0x000fe40002800000 */
[----:B---3--:R-:W-:-:S03]  /*10520*/  HSET2.LE.AND R0, R18, R8, PT ;  /* 0x0000000812007233 */ /* 0x008fc60003803000 */
[----:B------:R-:W-:Y:S01]  /*10530*/  FADD.FTZ R15, R2, -R4 ;  /* 0x80000004020f7221 */ /* 0x000fe20000010000 */
[----:B------:R-:W-:Y:S02]  /*10540*/  F2FP.BF16.F32.PACK_AB R2, R181, R182 ;  /* 0x000000b6b502723e */ /* 0x000fe400000010ff */
[----:B------:R-:W-:Y:S02]  /*10550*/  LOP3.LUT R18, R3, R0, RZ, 0xc0, !PT ;  /* 0x0000000003127212 */ /* 0x000fe400078ec0ff */
[--C-:B------:R-:W-:Y:S02]  /*10560*/  HSET2.LE.AND R0, R5, R8.reuse, PT ;  /* 0x0000000805007233 */ /* 0x100fe40003803000 */
[----:B------:R-:W-:-:S03]  /*10570*/  HSET2.LE.AND R3, R19, R8, PT ;  /* 0x0000000813037233 */ /* 0x000fc60003803000 */
[----:B------:R-:W-:Y:S02]  /*10580*/  LOP3.LUT R19, R2, R0, RZ, 0xc0, !PT ;  /* 0x0000000002137212 */ /* 0x000fe400078ec0ff */
[----:B------:R-:W-:Y:S02]  /*10590*/  HSET2.LE.AND R0, R25, R8, PT ;  /* 0x0000000819007233 */ /* 0x000fe40003803000 */
[----:B------:R-:W-:-:S05]  /*105a0*/  SEL R25, R221, 0xffffffe0, !P6 ;  /* 0xffffffe0dd197807 */ /* 0x000fca0007000000 */
[----:B------:R-:W-:-:S05]  /*105b0*/  IMAD.IADD R137, R216, 0x1, R25 ;  /* 0x00000001d8897824 */ /* 0x000fca00078e0219 */
[----:B------:R-:W2:Y:S01]  /*105c0*/  LDSM.16.MT88.4 R28, [R137+0xa000] ;  /* 0x00a00000891c783b */ /* 0x000ea20000004200 */
[----:B------:R-:W-:Y:S01]  /*105d0*/  FMUL.FTZ R15, R15, UR4 ;  /* 0x000000040f0f7c20 */ /* 0x000fe20008410000 */
[----:B------:R-:W-:Y:S01]  /*105e0*/  FMUL.FTZ R6, R6, UR4 ;  /* 0x0000000406067c20 */ /* 0x000fe20008410000 */
[----:B------:R-:W-:Y:S01]  /*105f0*/  FMUL.FTZ R7, R7, UR4 ;  /* 0x0000000407077c20 */ /* 0x000fe20008410000 */
[----:B------:R-:W3:Y:S01]  /*10600*/  MUFU.EX2 R22, R22 ;  /* 0x0000001600167308 */ /* 0x000ee20000000800 */
[----:B------:R-:W-:Y:S02]  /*10610*/  HSET2.LE.AND R5, R17, R8, PT ;  /* 0x0000000811057233 */ /* 0x000fe40003803000 */
[----:B------:R-:W-:-:S05]  /*10620*/  F2FP.BF16.F32.PACK_AB R4, R244, R245 ;  /* 0x000000f5f404723e */ /* 0x000fca00000010ff */
[----:B------:R4:W1:Y:S01]  /*10630*/  MUFU.EX2 R21, R6 ;  /* 0x0000000600157308 */ /* 0x0008620000000800 */
[----:B------:R-:W-:-:S07]  /*10640*/  LOP3.LUT R4, R4, R3, RZ, 0xc0, !PT ;  /* 0x0000000304047212 */ /* 0x000fce00078ec0ff */
[----:B------:R5:W1:Y:S01]  /*10650*/  MUFU.EX2 R20, R7 ;  /* 0x0000000700147308 */ /* 0x000a620000000800 */
[----:B------:R-:W-:-:S07]  /*10660*/  HSET2.LE.AND R3, R16, R8, PT ;  /* 0x0000000810037233 */ /* 0x000fce0003803000 */
[----:B------:R-:W2:Y:S01]  /*10670*/  MUFU.EX2 R15, R15 ;  /* 0x0000000f000f7308 */ /* 0x000ea20000000800 */
[----:B----4-:R-:W-:Y:S02]  /*10680*/  F2FP.BF16.F32.PACK_AB R6, R173, R243 ;  /* 0x000000f3ad06723e */ /* 0x010fe400000010ff */
[----:B------:R-:W-:Y:S02]  /*10690*/  F2FP.BF16.F32.PACK_AB R2, R185, R186 ;  /* 0x000000bab902723e */ /* 0x000fe400000010ff */
[----:B------:R-:W-:Y:S02]  /*106a0*/  LOP3.LUT R5, R6, R5, RZ, 0xc0, !PT ;  /* 0x0000000506057212 */ /* 0x000fe400078ec0ff */
[----:B------:R-:W-:Y:S02]  /*106b0*/  F2FP.BF16.F32.PACK_AB R6, R246, R252 ;  /* 0x000000fcf606723e */ /* 0x000fe400000010ff */
[----:B-----5:R-:W-:Y:S02]  /*106c0*/  LOP3.LUT R7, R27, 0xff00ff, RZ, 0xc0, !PT ;  /* 0x00ff00ff1b077812 */ /* 0x020fe400078ec0ff */
[----:B------:R-:W-:-:S02]  /*106d0*/  LOP3.LUT R16, R2, R0, RZ, 0xc0, !PT ;  /* 0x0000000002107212 */ /* 0x000fc400078ec0ff */
[----:B------:R-:W-:Y:S02]  /*106e0*/  LOP3.LUT R17, R6, R3, RZ, 0xc0, !PT ;  /* 0x0000000306117212 */ /* 0x000fe400078ec0ff */
[--C-:B------:R-:W-:Y:S02]  /*106f0*/  HSET2.LE.AND R0, R26, R8.reuse, PT ;  /* 0x000000081a007233 */ /* 0x100fe40003803000 */
[----:B------:R-:W-:Y:S02]  /*10700*/  HSET2.LE.AND R3, R7, R8, PT ;  /* 0x0000000807037233 */ /* 0x000fe40003803000 */
[----:B------:R-:W-:Y:S02]  /*10710*/  F2FP.BF16.F32.PACK_AB R2, R175, R180 ;  /* 0x000000b4af02723e */ /* 0x000fe400000010ff */
[----:B------:R-:W-:Y:S01]  /*10720*/  F2FP.BF16.F32.PACK_AB R7, R139, R172 ;  /* 0x000000ac8b07723e */ /* 0x000fe200000010ff */
[-C--:B---3--:R-:W-:Y:S01]  /*10730*/  FMUL.FTZ R140, R140, R22.reuse ;  /* 0x000000168c8c7220 */ /* 0x088fe20000410000 */
[----:B------:R-:W-:Y:S01]  /*10740*/  FMUL.FTZ R141, R141, R22 ;  /* 0x000000168d8d7220 */ /* 0x000fe20000410000 */
[-C--:B-1----:R-:W-:Y:S01]  /*10750*/  FMUL.FTZ R142, R142, R21.reuse ;  /* 0x000000158e8e7220 */ /* 0x082fe20000410000 */
[----:B------:R-:W-:Y:S01]  /*10760*/  FMUL.FTZ R143, R143, R21 ;  /* 0x000000158f8f7220 */ /* 0x000fe20000410000 */
[----:B------:R-:W-:Y:S01]  /*10770*/  LOP3.LUT R6, R2, R0, RZ, 0xc0, !PT ;  /* 0x0000000002067212 */ /* 0x000fe200078ec0ff */
[-C--:B------:R-:W-:Y:S01]  /*10780*/  FMUL.FTZ R144, R144, R20.reuse ;  /* 0x0000001490907220 */ /* 0x080fe20000410000 */
[----:B------:R-:W-:Y:S01]  /*10790*/  LOP3.LUT R7, R7, R3, RZ, 0xc0, !PT ;  /* 0x0000000307077212 */ /* 0x000fe200078ec0ff */
[-C--:B------:R-:W-:Y:S01]  /*107a0*/  FMUL.FTZ R145, R145, R20.reuse ;  /* 0x0000001491917220 */ /* 0x080fe20000410000 */
[-C--:B--2---:R-:W-:Y:S01]  /*107b0*/  FMUL.FTZ R146, R146, R15.reuse ;  /* 0x0000000f92927220 */ /* 0x084fe20000410000 */
        /* <DEDUP_REMOVED lines=13> */
[-C--:B------:R-:W-:Y:S08]  /*10890*/  HMMA.16816.F32.BF16 R188, R16, R32.reuse, R140 ;  /* 0x0000002010bc723c */ /* 0x080ff0000004188c */
[C---:B------:R-:W-:Y:S08]  /*108a0*/  HMMA.16816.F32.BF16 R144, R4.reuse, R32, R144 ;  /* 0x000000200490723c */ /* 0x040ff00000041890 */
[-C--:B------:R-:W-:Y:S08]  /*108b0*/  HMMA.16816.F32.BF16 R148, R4, R34.reuse, R148 ;  /* 0x000000220494723c */ /* 0x080ff00000041894 */
[C---:B------:R-:W-:Y:S08]  /*108c0*/  HMMA.16816.F32.BF16 R132, R16.reuse, R34, R152 ;  /* 0x000000221084723c */ /* 0x040ff00000041898 */
[----:B------:R-:W-:Y:S01]  /*108d0*/  HMMA.16816.F32.BF16 R32, R16, R28, R36 ;  /* 0x0000001c1020723c */ /* 0x000fe20000041824 */
[-C--:B------:R-:W-:Y:S01]  /*108e0*/  FMUL.FTZ R48, R48, R22.reuse ;  /* 0x0000001630307220 */ /* 0x080fe20000410000 */
[----:B------:R-:W-:Y:S01]  /*108f0*/  FMUL.FTZ R49, R49, R22 ;  /* 0x0000001631317220 */ /* 0x000fe20000410000 */
[-C--:B------:R-:W-:Y:S01]  /*10900*/  FMUL.FTZ R50, R50, R21.reuse ;  /* 0x0000001532327220 */ /* 0x080fe20000410000 */
[----:B------:R-:W-:Y:S01]  /*10910*/  FMUL.FTZ R51, R51, R21 ;  /* 0x0000001533337220 */ /* 0x000fe20000410000 */
[C---:B------:R-:W-:Y:S01]  /*10920*/  IADD3 R251, PT, PT, R216.reuse, 0xa000, RZ ;  /* 0x0000a000d8fb7810 */ /* 0x040fe20007ffe0ff */
[----:B------:R-:W-:Y:S01]  /*10930*/  IMAD.MOV.U32 R136, RZ, RZ, R191 ;  /* 0x000000ffff887224 */ /* 0x000fe200078e00bf */
[----:B------:R-:W-:-:S12]  /*10940*/  IADD3 R26, PT, PT, R216, 0xa040, RZ ;  /* 0x0000a040d81a7810 */ /* 0x000fd80007ffe0ff */
[----:B------:R-:W-:Y:S01]  /*10950*/  MOV R187, R34 ;  /* 0x0000002200bb7202 */ /* 0x000fe20000000f00 */
[----:B------:R-:W-:Y:S01]  /*10960*/  IMAD.MOV.U32 R176, RZ, RZ, R33 ;  /* 0x000000ffffb07224 */ /* 0x000fe200078e0021 */
[----:B------:R-:W-:Y:S02]  /*10970*/  MOV R178, R35 ;  /* 0x0000002300b27202 */ /* 0x000fe40000000f00 */
[----:B------:R-:W-:Y:S02]  /*10980*/  MOV R177, R32 ;  /* 0x0000002000b17202 */ /* 0x000fe40000000f00 */
[----:B------:R-:W-:Y:S01]  /*10990*/  HMMA.16816.F32.BF16 R32, R16, R30, R48 ;  /* 0x0000001e1020723c */ /* 0x000fe20000041830 */
[----:B------:R-:W-:Y:S02]  /*109a0*/  @P0 IADD3 R26, PT, PT, R251, -0x40, RZ ;  /* 0xffffffc0fb1a0810 */ /* 0x000fe40007ffe0ff */
[----:B------:R-:W-:-:S03]  /*109b0*/  MOV R48, R136 ;  /* 0x0000008800307202 */ /* 0x000fc60000000f00 */
[----:B------:R-:W-:Y:S01]  /*109c0*/  IMAD.IADD R136, R25, 0x1, R26 ;  /* 0x0000000119887824 */ /* 0x000fe200078e021a */
[----:B------:R-:W-:Y:S01]  /*109d0*/  MOV R155, R133 ;  /* 0x00000085009b7202 */ /* 0x000fe20000000f00 */
[----:B------:R-:W-:Y:S01]  /*109e0*/  IMAD.MOV.U32 R152, RZ, RZ, R132 ;  /* 0x000000ffff987224 */ /* 0x000fe200078e0084 */
[----:B------:R-:W-:Y:S02]  /*109f0*/  MOV R154, R134 ;  /* 0x00000086009a7202 */ /* 0x000fe40000000f00 */
[----:B------:R-:W-:Y:S01]  /*10a00*/  MOV R153, R135 ;  /* 0x0000008700997202 */ /* 0x000fe20000000f00 */
[-C--:B------:R-:W-:Y:S01]  /*10a10*/  FMUL.FTZ R40, R40, R20.reuse ;  /* 0x0000001428287220 */ /* 0x080fe20000410000 */
[----:B------:R-:W-:Y:S01]  /*10a20*/  LDSM.16.MT88.4 R132, [R26] ;  /* 0x000000001a84783b */ /* 0x000fe20000004200 */
[-C--:B------:R-:W-:Y:S01]  /*10a30*/  FMUL.FTZ R41, R41, R20.reuse ;  /* 0x0000001429297220 */ /* 0x080fe20000410000 */
[-C--:B------:R-:W-:Y:S01]  /*10a40*/  FMUL.FTZ R42, R42, R15.reuse ;  /* 0x0000000f2a2a7220 */ /* 0x080fe20000410000 */
[----:B------:R-:W-:Y:S01]  /*10a50*/  FMUL.FTZ R43, R43, R15 ;  /* 0x0000000f2b2b7220 */ /* 0x000fe20000410000 */
[-C--:B------:R-:W-:Y:S01]  /*10a60*/  FMUL.FTZ R44, R44, R20.reuse ;  /* 0x000000142c2c7220 */ /* 0x080fe20000410000 */
[----:B------:R-:W-:Y:S01]  /*10a70*/  FMUL.FTZ R45, R45, R20 ;  /* 0x000000142d2d7220 */ /* 0x000fe20000410000 */
[----:B------:R-:W-:Y:S01]  /*10a80*/  IMAD.MOV.U32 R3, RZ, RZ, R32 ;  /* 0x000000ffff037224 */ /* 0x000fe200078e0020 */
[----:B------:R-:W-:Y:S01]  /*10a90*/  MOV R0, R35 ;  /* 0x0000002300007202 */ /* 0x000fe20000000f00 */
[----:B------:R-:W-:Y:S01]  /*10aa0*/  FMUL.FTZ R46, R46, R15 ;  /* 0x0000000f2e2e7220 */ /* 0x000fe20000410000 */
[----:B------:R-:W-:-:S02]  /*10ab0*/  MOV R2, R33 ;  /* 0x0000002100027202 */ /* 0x000fc40000000f00 */
[----:B------:R-:W-:Y:S01]  /*10ac0*/  MOV R27, R34 ;  /* 0x00000022001b7202 */ /* 0x000fe20000000f00 */
[-C--:B------:R-:W-:Y:S01]  /*10ad0*/  FMUL.FTZ R47, R47, R15.reuse ;  /* 0x0000000f2f2f7220 */ /* 0x080fe20000410000 */
[----:B------:R-:W1:Y:S01]  /*10ae0*/  LDSM.16.MT88.4 R32, [R136+0x1000] ;  /* 0x001000008820783b */ /* 0x000e620000004200 */
[C---:B------:R-:W-:Y:S03]  /*10af0*/  HMMA.16816.F32.BF16 R204, R4.reuse, R28, R40 ;  /* 0x0000001c04cc723c */ /* 0x040fe60000041828 */
[----:B------:R-:W2:Y:S04]  /*10b00*/  LDSM.16.MT88.4 R36, [R136] ;  /* 0x000000008824783b */ /* 0x000ea80000004200 */
[----:B------:R-:W-:Y:S01]  /*10b10*/  LDSM.16.MT88.4 R40, [R137+0xb000] ;  /* 0x00b000008928783b */ /* 0x000fe20000004200 */
[----:B------:R-:W-:Y:S03]  /*10b20*/  HMMA.16816.F32.BF16 R200, R4, R30, R44 ;  /* 0x0000001e04c8723c */ /* 0x000fe6000004182c */
[----:B------:R-:W3:Y:S04]  /*10b30*/  LDSM.16.MT88.4 R28, [R216+0xb000] ;  /* 0x00b00000d81c783b */ /* 0x000ee80000004200 */
[----:B------:R-:W4:Y:S01]  /*10b40*/  LDSM.16.MT88.4 R44, [R26+0x1000] ;  /* 0x001000001a2c783b */ /* 0x000f220000004200 */
[-C--:B------:R-:W-:Y:S01]  /*10b50*/  FMUL.FTZ R128, R128, R20.reuse ;  /* 0x0000001480807220 */ /* 0x080fe20000410000 */
[----:B------:R-:W-:Y:S01]  /*10b60*/  FMUL.FTZ R129, R129, R20 ;  /* 0x0000001481817220 */ /* 0x000fe20000410000 */
[-C--:B------:R-:W-:Y:S01]  /*10b70*/  FMUL.FTZ R130, R130, R15.reuse ;  /* 0x0000000f82827220 */ /* 0x080fe20000410000 */
[----:B------:R-:W-:Y:S01]  /*10b80*/  FMUL.FTZ R131, R131, R15 ;  /* 0x0000000f83837220 */ /* 0x000fe20000410000 */
[----:B------:R-:W-:-:S02]  /*10b90*/  MOV R142, R190 ;  /* 0x000000be008e7202 */ /* 0x000fc40000000f00 */
[----:B------:R-:W-:Y:S02]  /*10ba0*/  MOV R141, R189 ;  /* 0x000000bd008d7202 */ /* 0x000fe40000000f00 */
[----:B------:R-:W-:Y:S01]  /*10bb0*/  MOV R140, R188 ;  /* 0x000000bc008c7202 */ /* 0x000fe20000000f00 */
        /* <DEDUP_REMOVED lines=9> */
[----:B------:R-:W-:-:S02]  /*10c50*/  MOV R50, R141 ;  /* 0x0000008d00327202 */ /* 0x000fc40000000f00 */
[----:B------:R-:W-:Y:S02]  /*10c60*/  MOV R51, R140 ;  /* 0x0000008c00337202 */ /* 0x000fe40000000f00 */
[C---:B-1----:R-:W-:Y:S01]  /*10c70*/  HMMA.16816.F32.BF16 R140, R4.reuse, R34, R128 ;  /* 0x00000022048c723c */ /* 0x042fe20000041880 */
[----:B------:R-:W-:Y:S02]  /*10c80*/  IMAD.MOV.U32 R130, RZ, RZ, R0 ;  /* 0x000000ffff827224 */ /* 0x000fe400078e0000 */
[----:B------:R-:W-:Y:S01]  /*10c90*/  FFMA.FTZ R0, R236, UR4, -R13 ;  /* 0x00000004ec007c23 */ /* 0x000fe2000801080d */
[----:B------:R-:W-:Y:S01]  /*10ca0*/  MOV R131, R3 ;  /* 0x0000000300837202 */ /* 0x000fe20000000f00 */
[----:B------:R-:W-:Y:S01]  /*10cb0*/  FMUL.FTZ R60, R60, R20 ;  /* 0x000000143c3c7220 */ /* 0x000fe20000410000 */
[----:B------:R-:W-:Y:S01]  /*10cc0*/  MOV R3, R184 ;  /* 0x000000b800037202 */ /* 0x000fe20000000f00 */
[-C--:B------:R-:W-:Y:S01]  /*10cd0*/  FMUL.FTZ R61, R61, R20.reuse ;  /* 0x000000143d3d7220 */ /* 0x080fe20000410000 */
[----:B------:R-:W-:Y:S01]  /*10ce0*/  MOV R25, R179 ;  /* 0x000000b300197202 */ /* 0x000fe20000000f00 */
[----:B------:R-:W-:Y:S01]  /*10cf0*/  HMMA.16816.F32.BF16 R56, R4, R132, R56 ;  /* 0x000000840438723c */ /* 0x000fe20000041838 */
[-C--:B------:R-:W-:Y:S01]  /*10d00*/  FMUL.FTZ R62, R62, R15.reuse ;  /* 0x0000000f3e3e7220 */ /* 0x080fe20000410000 */
[-C--:B------:R-:W-:Y:S01]  /*10d10*/  FMUL.FTZ R63, R63, R15.reuse ;  /* 0x0000000f3f3f7220 */ /* 0x080fe20000410000 */
[-C--:B------:R-:W-:Y:S01]  /*10d20*/  FMUL.FTZ R72, R72, R20.reuse ;  /* 0x0000001448487220 */ /* 0x080fe20000410000 */
[----:B------:R-:W-:Y:S01]  /*10d30*/  FMUL.FTZ R73, R73, R20 ;  /* 0x0000001449497220 */ /* 0x000fe20000410000 */
[-C--:B------:R-:W-:Y:S01]  /*10d40*/  FMUL.FTZ R74, R74, R15.reuse ;  /* 0x0000000f4a4a7220 */ /* 0x080fe20000410000 */
[----:B------:R-:W-:-:S02]  /*10d50*/  FMUL.FTZ R75, R75, R15 ;  /* 0x0000000f4b4b7220 */ /* 0x000fc40000410000 */
        /* <DEDUP_REMOVED lines=34> */
[----:B-1----:R-:W-:Y:S01]  /*10f80*/  FFMA.FTZ R0, R235, UR4, -R13 ;  /* 0x00000004eb007c23 */ /* 0x002fe2000801080d */
[----:B------:R-:W-:Y:S01]  /*10f90*/  MOV R236, R25 ;  /* 0x0000001900ec7202 */ /* 0x000fe20000000f00 */
[----:B------:R-:W-:Y:S01]  /*10fa0*/  IMAD.MOV.U32 R235, RZ, RZ, R3 ;  /* 0x000000ffffeb7224 */ /* 0x000fe200078e0003 */
[----:B------:R-:W-:Y:S01]  /*10fb0*/  MOV R25, R2 ;  /* 0x0000000200197202 */ /* 0x000fe20000000f00 */
[----:B------:R1:W5:Y:S01]  /*10fc0*/  MUFU.EX2 R133, R0 ;  /* 0x0000000000857308 */ /* 0x0003620000000800 */
[----:B------:R-:W-:-:S04]  /*10fd0*/  IMAD.WIDE.U32 R2, R209, -0x2daee0ad, RZ ;  /* 0xd2511f53d1027825 */ /* 0x000fc800078e00ff */
        /* <DEDUP_REMOVED lines=10> */
[----:B------:R-:W-:-:S02]  /*11080*/  FMUL.FTZ R69, R69, R22 ;  /* 0x0000001645457220 */ /* 0x000fc40000410000 */
[----:B--2---:R-:W-:Y:S01]  /*11090*/  HMMA.16816.F32.BF16 R72, R4, R36, R72 ;  /* 0x000000240448723c */ /* 0x004fe20000041848 */
[----:B-1----:R-:W-:Y:S01]  /*110a0*/  FFMA.FTZ R0, R208, UR4, -R13 ;  /* 0x00000004d0007c23 */ /* 0x002fe2000801080d */
[-C--:B------:R-:W-:Y:S01]  /*110b0*/  FMUL.FTZ R70, R70, R21.reuse ;  /* 0x0000001546467220 */ /* 0x080fe20000410000 */
[----:B------:R-:W-:Y:S01]  /*110c0*/  FMUL.FTZ R71, R71, R21 ;  /* 0x0000001547477220 */ /* 0x000fe20000410000 */
[----:B------:R-:W-:-:S04]  /*110d0*/  FMUL.FTZ R80, R80, R22 ;  /* 0x0000001650507220 */ /* 0x000fc80000410000 */
[C---:B------:R-:W-:Y:S01]  /*110e0*/  HMMA.16816.F32.BF16 R76, R4.reuse, R38, R76 ;  /* 0x00000026044c723c */ /* 0x040fe2000004184c */
[----:B------:R-:W-:Y:S01]  /*110f0*/  FMUL.FTZ R81, R81, R22 ;  /* 0x0000001651517220 */ /* 0x000fe20000410000 */
[-C--:B------:R-:W-:Y:S01]  /*11100*/  FMUL.FTZ R82, R82, R21.reuse ;  /* 0x0000001552527220 */ /* 0x080fe20000410000 */
[----:B------:R-:W-:Y:S01]  /*11110*/  FMUL.FTZ R83, R83, R21 ;  /* 0x0000001553537220 */ /* 0x000fe20000410000 */
[----:B------:R1:W-:Y:S04]  /*11120*/  MUFU.EX2 R208, R0 ;  /* 0x0000000000d07308 */ /* 0x0003e80000000800 */
[----:B---3--:R-:W-:Y:S01]  /*11130*/  HMMA.16816.F32.BF16 R88, R4, R28, R88 ;  /* 0x0000001c0458723c */ /* 0x008fe20000041858 */
[----:B------:R-:W-:-:S07]  /*11140*/  MOV R128, R178 ;  /* 0x000000b200807202 */ /* 0x000fce0000000f00 */
[----:B------:R-:W-:Y:S01]  /*11150*/  HMMA.16816.F32.BF16 R92, R4, R30, R92 ;  /* 0x0000001e045c723c */ /* 0x000fe2000004185c */
[----:B------:R-:W-:Y:S02]  /*11160*/  MOV R129, R177 ;  /* 0x000000b100817202 */ /* 0x000fe40000000f00 */
[----:B-1----:R-:W-:-:S05]  /*11170*/  LOP3.LUT R0, R138, UR10, R3, 0x96, !PT ;  /* 0x0000000a8a007c12 */ /* 0x002fca000f8e9603 */
[----:B------:R-:W-:Y:S01]  /*11180*/  HMMA.16816.F32.BF16 R104, R4, R40, R104 ;  /* 0x000000280468723c */ /* 0x000fe20000041868 */
[----:B------:R-:W-:Y:S01]  /*11190*/  FFMA.FTZ R3, R241, UR4, -R14 ;  /* 0x00000004f1037c23 */ /* 0x000fe2000801080e */
[----:B------:R-:W-:-:S06]  /*111a0*/  MOV R138, R27 ;  /* 0x0000001b008a7202 */ /* 0x000fcc0000000f00 */
[----:B------:R-:W-:Y:S01]  /*111b0*/  HMMA.16816.F32.BF16 R108, R4, R42, R108 ;  /* 0x0000002a046c723c */ /* 0x000fe2000004186c */
[----:B------:R-:W-:-:S07]  /*111c0*/  MOV R241, R25 ;  /* 0x0000001900f17202 */ /* 0x000fce0000000f00 */
[----:B----4-:R-:W-:Y:S01]  /*111d0*/  HMMA.16816.F32.BF16 R116, R4, R44, R116 ;  /* 0x0000002c0474723c */ /* 0x010fe20000041874 */
[----:B------:R-:W-:-:S07]  /*111e0*/  MOV R27, R2 ;  /* 0x00000002001b7202 */ /* 0x000fce0000000f00 */
[----:B------:R-:W-:Y:S01]  /*111f0*/  HMMA.16816.F32.BF16 R160, R4, R46, R160 ;  /* 0x0000002e04a0723c */ /* 0x000fe200000418a0 */
[----:B------:R-:W-:-:S07]  /*11200*/  PRMT R25, R2, 0x7773, RZ ;  /* 0x0000777302197816 */ /* 0x000fce00000000ff */
[----:B------:R-:W-:Y:S01]  /*11210*/  HMMA.16816.F32.BF16 R164, R4, R32, R164 ;  /* 0x0000002004a4723c */ /* 0x000fe200000418a4 */
[----:B------:R-:W-:Y:S01]  /*11220*/  MOV R4, R185 ;  /* 0x000000b900047202 */ /* 0x000fe20000000f00 */
[----:B------:R-:W-:Y:S01]  /*11230*/  IMAD.MOV.U32 R6, RZ, RZ, R176 ;  /* 0x000000ffff067224 */ /* 0x000fe200078e00b0 */
[----:B------:R-:W-:Y:S02]  /*11240*/  MOV R7, R187 ;  /* 0x000000bb00077202 */ /* 0x000fe40000000f00 */
[----:B------:R-:W-:Y:S01]  /*11250*/  MOV R209, R4 ;  /* 0x0000000400d17202 */ /* 0x000fe20000000f00 */
[----:B------:R-:W-:Y:S01]  /*11260*/  FFMA.FTZ R4, R212, UR4, -R13 ;  /* 0x00000004d4047c23 */ /* 0x000fe2000801080d */
[----:B------:R-:W-:Y:S01]  /*11270*/  MOV R5, R186 ;  /* 0x000000ba00057202 */ /* 0x000fe20000000f00 */
[C---:B------:R-:W-:Y:S01]  /*11280*/  HMMA.16816.F32.BF16 R84, R16.reuse, R28, R84 ;  /* 0x0000001c1054723c */ /* 0x040fe20000041854 */
[----:B------:R-:W-:Y:S01]  /*11290*/  PRMT R28, R2, 0x7771, RZ ;  /* 0x00007771021c7816 */ /* 0x000fe200000000ff */
[-C--:B------:R-:W-:Y:S01]  /*112a0*/  FMUL.FTZ R64, R64, R22.reuse ;  /* 0x0000001640407220 */ /* 0x080fe20000410000 */
[----:B------:R-:W-:Y:S01]  /*112b0*/  PRMT R13, R2, 0x7772, RZ ;  /* 0x00007772020d7816 */ /* 0x000fe200000000ff */
[-C--:B------:R-:W-:Y:S01]  /*112c0*/  FMUL.FTZ R65, R65, R22.reuse ;  /* 0x0000001641417220 */ /* 0x080fe20000410000 */
[-C--:B------:R-:W-:Y:S01]  /*112d0*/  FMUL.FTZ R66, R66, R21.reuse ;  /* 0x0000001542427220 */ /* 0x080fe20000410000 */
[----:B------:R-:W-:Y:S01]  /*112e0*/  FMUL.FTZ R67, R67, R21 ;  /* 0x0000001543437220 */ /* 0x000fe20000410000 */
[----:B------:R-:W-:Y:S01]  /*112f0*/  LOP3.LUT R2, R0, 0xffff, RZ, 0xc0, !PT ;  /* 0x0000ffff00027812 */ /* 0x000fe200078ec0ff */
[C---:B------:R-:W-:Y:S01]  /*11300*/  HMMA.16816.F32.BF16 R176, R16.reuse, R30, R96 ;  /* 0x0000001e10b0723c */ /* 0x040fe20000041860 */
[----:B------:R1:W-:Y:S01]  /*11310*/  MUFU.EX2 R30, R3 ;  /* 0x00000003001e7308 */ /* 0x0003e20000000800 */
[----:B------:R-:W-:Y:S01]  /*11320*/  MOV R212, R5 ;  /* 0x0000000500d47202 */ /* 0x000fe20000000f00 */
[-C--:B------:R-:W-:Y:S01]  /*11330*/  FMUL.FTZ R156, R156, R22.reuse ;  /* 0x000000169c9c7220 */ /* 0x080fe20000410000 */
[----:B------:R-:W-:Y:S01]  /*11340*/  SHF.R.U32.HI R5, RZ, 0x8, R2 ;  /* 0x00000008ff057819 */ /* 0x000fe20000011602 */
[-C--:B------:R-:W-:Y:S01]  /*11350*/  FMUL.FTZ R157, R157, R22.reuse ;  /* 0x000000169d9d7220 */ /* 0x080fe20000410000 */
[-C--:B------:R-:W-:Y:S01]  /*11360*/  FMUL.FTZ R158, R158, R21.reuse ;  /* 0x000000159e9e7220 */ /* 0x080fe20000410000 */
[----:B------:R-:W-:Y:S01]  /*11370*/  FMUL.FTZ R159, R159, R21 ;  /* 0x000000159f9f7220 */ /* 0x000fe20000410000 */
[----:B------:R-:W-:Y:S01]  /*11380*/  HMMA.16816.F32.BF16 R192, R16, R36, R68 ;  /* 0x0000002410c0723c */ /* 0x000fe20000041844 */
[----:B------:R-:W-:Y:S01]  /*11390*/  IMAD.MOV.U32 R37, RZ, RZ, R6 ;  /* 0x000000ffff257224 */ /* 0x000fe200078e0006 */
[----:B------:R-:W-:Y:S01]  /*113a0*/  SHF.R.U32.HI R6, RZ, 0x18, R0 ;  /* 0x00000018ff067819 */ /* 0x000fe20000011600 */
[-C--:B------:R-:W-:Y:S01]  /*113b0*/  FMUL.FTZ R120, R120, R22.reuse ;  /* 0x0000001678787220 */ /* 0x080fe20000410000 */
[----:B------:R-:W-:-:S04]  /*113c0*/  FMUL.FTZ R121, R121, R22 ;  /* 0x0000001679797220 */ /* 0x000fc80000410000 */
[C---:B------:R-:W-:Y:S01]  /*113d0*/  HMMA.16816.F32.BF16 R184, R16.reuse, R38, R80 ;  /* 0x0000002610b8723c */ /* 0x040fe20000041850 */
[----:B------:R-:W-:Y:S01]  /*113e0*/  MOV R39, R7 ;  /* 0x0000000700277202 */ /* 0x000fe20000000f00 */
[-C--:B------:R-:W-:Y:S01]  /*113f0*/  FMUL.FTZ R122, R122, R21.reuse ;  /* 0x000000157a7a7220 */ /* 0x080fe20000410000 */
[C---:B-1----:R-:W-:Y:S01]  /*11400*/  PRMT R3, R0.reuse, 0x7632, R3 ;  /* 0x0000763200037816 */ /* 0x042fe20000000003 */
[-C--:B------:R-:W-:Y:S01]  /*11410*/  FMUL.FTZ R123, R123, R21.reuse ;  /* 0x000000157b7b7220 */ /* 0x080fe20000410000 */
[----:B------:R-:W-:Y:S01]  /*11420*/  LOP3.LUT R7, R0, 0xff, RZ, 0xc0, !PT ;  /* 0x000000ff00077812 */ /* 0x000fe200078ec0ff */
[----:B------:R-:W-:Y:S01]  /*11430*/  FFMA.FTZ R0, R210, UR4, -R14 ;  /* 0x00000004d2007c23 */ /* 0x000fe2000801080e */
[----:B------:R-:W-:Y:S01]  /*11440*/  LOP3.LUT R2, R3, 0xff, RZ, 0xc0, !PT ;  /* 0x000000ff03027812 */ /* 0x000fe200078ec0ff */
        /* <DEDUP_REMOVED lines=17> */
[----:B------:R1:W-:Y:S01]  /*11560*/  MUFU.EX2 R135, R0 ;  /* 0x0000000000877308 */ /* 0x0003e20000000800 */
[----:B------:R-:W-:Y:S01]  /*11570*/  PRMT R3, R7, 0x5410, R5 ;  /* 0x0000541007037816 */ /* 0x000fe20000000005 */
[----:B------:R-:W-:Y:S01]  /*11580*/  LDSM.16.MT88.4 R64, [R26+0x800] ;  /* 0x000800001a40783b */ /* 0x000fe20000004200 */
[----:B------:R-:W-:-:S02]  /*11590*/  MOV R210, R48 ;  /* 0x0000003000d27202 */ /* 0x000fc40000000f00 */
[----:B------:R-:W-:Y:S01]  /*115a0*/  MOV R7, R49 ;  /* 0x0000003100077202 */ /* 0x000fe20000000f00 */
[----:B------:R-:W-:Y:S02]  /*115b0*/  LDSM.16.MT88.4 R80, [R136+0x800] ;  /* 0x000800008850783b */ /* 0x000fe40000004200 */
[----:B------:R2:W-:Y:S01]  /*115c0*/  MUFU.EX2 R31, R4 ;  /* 0x00000004001f7308 */ /* 0x0005e20000000800 */
[C---:B------:R-:W-:Y:S01]  /*115d0*/  HMMA.16816.F32.BF16 R156, R16.reuse, R44, R156 ;  /* 0x0000002c109c723c */ /* 0x040fe2000004189c */
[----:B------:R-:W-:Y:S01]  /*115e0*/  MOV R44, R154 ;  /* 0x0000009a002c7202 */ /* 0x000fe20000000f00 */
[----:B------:R-:W-:Y:S01]  /*115f0*/  LDSM.16.MT88.4 R96, [R216+0xb800] ;  /* 0x00b80000d860783b */ /* 0x000fe20000004200 */
[----:B------:R-:W-:Y:S02]  /*11600*/  MOV R45, R153 ;  /* 0x00000099002d7202 */ /* 0x000fe40000000f00 */
[----:B-1----:R-:W-:Y:S01]  /*11610*/  PRMT R0, R2, 0x5410, R6 ;  /* 0x0000541002007816 */ /* 0x002fe20000000006 */
[----:B------:R-:W-:Y:S01]  /*11620*/  FFMA.FTZ R2, R237, UR4, -R14 ;  /* 0x00000004ed027c23 */ /* 0x000fe2000801080e */
[----:B------:R-:W-:Y:S01]  /*11630*/  IMAD.MOV.U32 R237, RZ, RZ, R51 ;  /* 0x000000ffffed7224 */ /* 0x000fe200078e0033 */
[----:B------:R-:W-:Y:S01]  /*11640*/  HMMA.16816.F32.BF16 R68, R16, R46, R120 ;  /* 0x0000002e1044723c */ /* 0x000fe20000041878 */
[----:B------:R-:W-:Y:S01]  /*11650*/  MOV R47, R155 ;  /* 0x0000009b002f7202 */ /* 0x000fe20000000f00 */
[----:B------:R-:W-:Y:S01]  /*11660*/  IMAD.MOV.U32 R46, RZ, RZ, R152 ;  /* 0x000000ffff2e7224 */ /* 0x000fe200078e0098 */
[----:B------:R1:W-:Y:S01]  /*11670*/  LDSM.16.MT88.4 R120, [R26+0x1800] ;  /* 0x001800001a78783b */ /* 0x0003e20000004200 */
[----:B--2---:R-:W-:Y:S01]  /*11680*/  FFMA.FTZ R4, R213, UR4, -R14 ;  /* 0x00000004d5047c23 */ /* 0x004fe2000801080e */
[----:B------:R-:W-:-:S02]  /*11690*/  MOV R14, R50 ;  /* 0x00000032000e7202 */ /* 0x000fc40000000f00 */
[----:B------:R-:W-:Y:S01]  /*116a0*/  LDSM.16.MT88.4 R152, [R216+0xa800] ;  /* 0x00a80000d898783b */ /* 0x000fe20000004200 */
[C---:B------:R-:W-:Y:S03]  /*116b0*/  HMMA.16816.F32.BF16 R124, R16.reuse, R32, R124 ;  /* 0x00000020107c723c */ /* 0x040fe6000004187c */
[----:B------:R-:W2:Y:S05]  /*116c0*/  LDSM.16.MT88.4 R48, [R137+0xa800] ;  /* 0x00a800008930783b */ /* 0x000eaa0000004200 */
[C---:B------:R-:W-:Y:S01]  /*116d0*/  HMMA.16816.F32.BF16 R100, R16.reuse, R40, R100 ;  /* 0x000000281064723c */ /* 0x040fe20000041864 */
[----:B------:R3:W4:Y:S07]  /*116e0*/  MUFU.EX2 R29, R4 ;  /* 0x00000004001d7308 */ /* 0x00072e0000000800 */
[C---:B------:R-:W-:Y:S01]  /*116f0*/  HMMA.16816.F32.BF16 R52, R16.reuse, R42, R112 ;  /* 0x0000002a1034723c */ /* 0x040fe20000041870 */
[----:B------:R-:W2:Y:S07]  /*11700*/  LDSM.16.MT88.4 R112, [R137+0xb800] ;  /* 0x00b800008970783b */ /* 0x000eae0000004200 */
[----:B------:R-:W-:Y:S01]  /*11710*/  HMMA.16816.F32.BF16 R32, R16, R34, R168 ;  /* 0x000000221020723c */ /* 0x000fe200000418a8 */
[----:B------:R-:W2:Y:S01]  /*11720*/  LDSM.16.MT88.4 R16, [R136+0x1800] ;  /* 0x001800008810783b */ /* 0x000ea20000004200 */
[----:B------:R-:W-:-:S02]  /*11730*/  PRMT R13, R13, 0x5410, R25 ;  /* 0x000054100d0d7816 */ /* 0x000fc40000000019 */
[----:B------:R4:W1:Y:S01]  /*11740*/  MUFU.EX2 R25, R2 ;  /* 0x0000000200197308 */ /* 0x0008620000000800 */
[----:B------:R-:W-:Y:S02]  /*11750*/  LOP3.LUT R5, R27, 0xff, RZ, 0xc0, !PT ;  /* 0x000000ff1b057812 */ /* 0x000fe400078ec0ff */
[--C-:B------:R-:W-:Y:S02]  /*11760*/  HSET2.LE.AND R3, R3, R8.reuse, PT ;  /* 0x0000000803037233 */ /* 0x100fe40003803000 */
[----:B---3--:R-:W-:Y:S02]  /*11770*/  HSET2.LE.AND R4, R0, R8, PT ;  /* 0x0000000800047233 */ /* 0x008fe40003803000 */
[----:B-----5:R-:W-:Y:S02]  /*11780*/  F2FP.BF16.F32.PACK_AB R0, R133, R132 ;  /* 0x000000848500723e */ /* 0x020fe400000010ff */
[----:B------:R-:W-:Y:S02]  /*11790*/  PRMT R5, R5, 0x5410, R28 ;  /* 0x0000541005057816 */ /* 0x000fe4000000001c */
[----:B------:R-:W-:-:S02]  /*117a0*/  LOP3.LUT R6, R13, 0xff00ff, RZ, 0xc0, !PT ;  /* 0x00ff00ff0d067812 */ /* 0x000fc400078ec0ff */
[----:B------:R-:W-:Y:S02]  /*117b0*/  MOV R134, R128 ;  /* 0x0000008000867202 */ /* 0x000fe40000000f00 */
[----:B----4-:R-:W-:Y:S02]  /*117c0*/  F2FP.BF16.F32.PACK_AB R2, R29, R30 ;  /* 0x0000001e1d02723e */ /* 0x010fe400000010ff */
[----:B------:R-:W-:Y:S02]  /*117d0*/  MOV R36, R129 ;  /* 0x0000008100247202 */ /* 0x000fe40000000f00 */
[----:B------:R-:W-:Y:S02]  /*117e0*/  LOP3.LUT R128, R0, R3, RZ, 0xc0, !PT ;  /* 0x0000000300807212 */ /* 0x000fe400078ec0ff */
[----:B------:R-:W-:Y:S02]  /*117f0*/  LOP3.LUT R129, R2, R4, RZ, 0xc0, !PT ;  /* 0x0000000402817212 */ /* 0x000fe400078ec0ff */
[----:B------:R-:W-:-:S02]  /*11800*/  HSET2.LE.AND R0, R5, R8, PT ;  /* 0x0000000805007233 */ /* 0x000fc40003803000 */
[----:B------:R-:W-:Y:S02]  /*11810*/  HSET2.LE.AND R3, R6, R8, PT ;  /* 0x0000000806037233 */ /* 0x000fe40003803000 */
[----:B------:R-:W-:Y:S02]  /*11820*/  F2FP.BF16.F32.PACK_AB R2, R31, R208 ;  /* 0x000000d01f02723e */ /* 0x000fe400000010ff */
[----:B-1----:R-:W-:Y:S01]  /*11830*/  F2FP.BF16.F32.PACK_AB R4, R25, R135 ;  /* 0x000000871904723e */ /* 0x002fe200000010ff */
[----:B------:R-:W-:Y:S01]  /*11840*/  IMAD.MOV.U32 R38, RZ, RZ, R130 ;  /* 0x000000ffff267224 */ /* 0x000fe200078e0082 */
[----:B------:R-:W-:Y:S01]  /*11850*/  LOP3.LUT R130, R2, R0, RZ, 0xc0, !PT ;  /* 0x0000000002827212 */ /* 0x000fe200078ec0ff */
[----:B------:R-:W-:Y:S01]  /*11860*/  IMAD.MOV.U32 R213, RZ, RZ, R131 ;  /* 0x000000ffffd57224 */ /* 0x000fe200078e0083 */
[----:B------:R-:W-:Y:S01]  /*11870*/  LOP3.LUT R131, R4, R3, RZ, 0xc0, !PT ;  /* 0x0000000304837212 */ /* 0x000fe200078ec0ff */
[----:B------:R-:W-:Y:S01]  /*11880*/  FFMA.FTZ R0, R232, UR4, -R23 ;  /* 0x00000004e8007c23 */ /* 0x000fe20008010817 */
[----:B------:R-:W-:-:S04]  /*11890*/  IMAD.WIDE.U32 R2, R211, -0x2daee0ad, RZ ;  /* 0xd2511f53d3027825 */ /* 0x000fc800078e00ff */
[----:B------:R-:W-:Y:S01]  /*118a0*/  FFMA.FTZ R4, R233, UR4, -R23 ;  /* 0x00000004e9047c23 */ /* 0x000fe20008010817 */
[----:B------:R1:W-:Y:S01]  /*118b0*/  MUFU.EX2 R26, R0 ;  /* 0x00000000001a7308 */ /* 0x0003e20000000800 */
[----:B--2---:R-:W-:Y:S01]  /*118c0*/  HMMA.16816.F32.BF16 R40, R128, R48, R204 ;  /* 0x000000308028723c */ /* 0x004fe200000418cc */
[----:B------:R-:W-:Y:S01]  /*118d0*/  MOV R204, R46 ;  /* 0x0000002e00cc7202 */ /* 0x000fe20000000f00 */
[----:B------:R-:W-:Y:S01]  /*118e0*/  IMAD.MOV.U32 R207, RZ, RZ, R45 ;  /* 0x000000ffffcf7224 */ /* 0x000fe200078e002d */
[----:B------:R-:W-:Y:S02]  /*118f0*/  MOV R205, R47 ;  /* 0x0000002f00cd7202 */ /* 0x000fe40000000f00 */
[----:B------:R-:W-:-:S03]  /*11900*/  MOV R206, R44 ;  /* 0x0000002c00ce7202 */ /* 0x000fc60000000f00 */
[----:B------:R-:W-:Y:S01]  /*11910*/  HMMA.16816.F32.BF16 R144, R128, R152, R144 ;  /* 0x000000988090723c */ /* 0x000fe20000041890 */
[----:B------:R-:W-:Y:S01]  /*11920*/  MOV R6, R2 ;  /* 0x0000000200067202 */ /* 0x000fe20000000f00 */
[----:B-1----:R-:W-:-:S06]  /*11930*/  FFMA.FTZ R0, R231, UR4, -R23 ;  /* 0x00000004e7007c23 */ /* 0x002fcc0008010817 */
[C---:B------:R-:W-:Y:S01]  /*11940*/  HMMA.16816.F32.BF16 R148, R128.reuse, R154, R148 ;  /* 0x0000009a8094723c */ /* 0x040fe20000041894 */
[----:B------:R1:W-:Y:S07]  /*11950*/  MUFU.EX2 R27, R0 ;  /* 0x00000000001b7308 */ /* 0x0003ee0000000800 */
[C---:B------:R-:W-:Y:S08]  /*11960*/  HMMA.16816.F32.BF16 R44, R128.reuse, R50, R200 ;  /* 0x00000032802c723c */ /* 0x040ff000000418c8 */
[C---:B------:R-:W-:Y:S08]  /*11970*/  HMMA.16816.F32.BF16 R56, R128.reuse, R64, R56 ;  /* 0x000000408038723c */ /* 0x040ff00000041838 */
[----:B------:R-:W-:Y:S01]  /*11980*/  HMMA.16816.F32.BF16 R60, R128, R66, R60 ;  /* 0x00000042803c723c */ /* 0x000fe2000004183c */
[----:B-1----:R-:W-:-:S07]  /*11990*/  LOP3.LUT R0, R174, UR10, R3, 0x96, !PT ;  /* 0x0000000aae007c12 */ /* 0x002fce000f8e9603 */
[----:B------:R-:W-:Y:S01]  /*119a0*/  HMMA.16816.F32.BF16 R72, R128, R80, R72 ;  /* 0x000000508048723c */ /* 0x000fe20000041848 */
[----:B------:R-:W-:-:S07]  /*119b0*/  PRMT R3, R2, 0x7772, RZ ;  /* 0x0000777202037816 */ /* 0x000fce00000000ff */
        /* <DEDUP_REMOVED lines=10> */
[----:B------:R-:W-:Y:S01]  /*11a60*/  IMAD.MOV.U32 R143, RZ, RZ, R38 ;  /* 0x000000ffff8f7224 */ /* 0x000fe200078e0026 */
[----:B------:R-:W-:Y:S02]  /*11a70*/  MOV R38, R39 ;  /* 0x0000002700267202 */ /* 0x000fe40000000f00 */
[----:B------:R-:W-:Y:S02]  /*11a80*/  MOV R39, R134 ;  /* 0x0000008600277202 */ /* 0x000fe40000000f00 */
[----:B------:R1:W-:Y:S01]  /*11a90*/  MUFU.EX2 R134, R4 ;  /* 0x0000000400867308 */ /* 0x0003e20000000800 */
[----:B------:R-:W-:Y:S01]  /*11aa0*/  FFMA.FTZ R7, R228, UR4, -R23 ;  /* 0x00000004e4077c23 */ /* 0x000fe20008010817 */
[----:B------:R-:W-:-:S06]  /*11ab0*/  PRMT R5, R2, 0x7771, RZ ;  /* 0x0000777102057816 */ /* 0x000fcc00000000ff */
[----:B------:R2:W3:Y:S01]  /*11ac0*/  MUFU.EX2 R28, R7 ;  /* 0x00000007001c7308 */ /* 0x0004e20000000800 */
[----:B-1----:R-:W-:Y:S02]  /*11ad0*/  PRMT R4, R2, 0x7773, RZ ;  /* 0x0000777302047816 */ /* 0x002fe400000000ff */
[----:B------:R-:W-:Y:S02]  /*11ae0*/  LOP3.LUT R2, R6, 0xff, RZ, 0xc0, !PT ;  /* 0x000000ff06027812 */ /* 0x000fe400078ec0ff */
[----:B------:R-:W-:Y:S01]  /*11af0*/  PRMT R13, R3, 0x5410, R4 ;  /* 0x00005410030d7816 */ /* 0x000fe20000000004 */
[----:B------:R-:W-:Y:S01]  /*11b00*/  FFMA.FTZ R3, R234, UR4, -R24 ;  /* 0x00000004ea037c23 */ /* 0x000fe20008010818 */
[----:B--2---:R-:W-:-:S03]  /*11b10*/  PRMT R7, R2, 0x5410, R5 ;  /* 0x0000541002077816 */ /* 0x004fc60000000005 */
[----:B------:R1:W-:Y:S01]  /*11b20*/  MUFU.EX2 R23, R3 ;  /* 0x0000000300177308 */ /* 0x0003e20000000800 */
[C---:B------:R-:W-:Y:S02]  /*11b30*/  LOP3.LUT R2, R0.reuse, 0xffff, RZ, 0xc0, !PT ;  /* 0x0000ffff00027812 */ /* 0x040fe400078ec0ff */
[C---:B------:R-:W-:Y:S02]  /*11b40*/  LOP3.LUT R6, R0.reuse, 0xff, RZ, 0xc0, !PT ;  /* 0x000000ff00067812 */ /* 0x040fe400078ec0ff */
[----:B------:R-:W-:Y:S02]  /*11b50*/  SHF.R.U32.HI R5, RZ, 0x18, R0 ;  /* 0x00000018ff057819 */ /* 0x000fe40000011600 */
[----:B------:R-:W-:Y:S01]  /*11b60*/  SHF.R.U32.HI R4, RZ, 0x8, R2 ;  /* 0x00000008ff047819 */ /* 0x000fe20000011602 */
[----:B------:R-:W-:Y:S01]  /*11b70*/  FFMA.FTZ R2, R183, UR4, -R24 ;  /* 0x00000004b7027c23 */ /* 0x000fe20008010818 */
[----:B------:R-:W-:Y:S02]  /*11b80*/  MOV R201, R14 ;  /* 0x0000000e00c97202 */ /* 0x000fe40000000f00 */
[----:B-1----:R-:W-:-:S04]  /*11b90*/  PRMT R3, R0, 0x7632, R3 ;  /* 0x0000763200037816 */ /* 0x002fc80000000003 */
[----:B------:R-:W-:Y:S01]  /*11ba0*/  LOP3.LUT R0, R3, 0xff, RZ, 0xc0, !PT ;  /* 0x000000ff03007812 */ /* 0x000fe200078ec0ff */
[----:B------:R1:W2:Y:S03]  /*11bb0*/  MUFU.EX2 R14, R2 ;  /* 0x00000002000e7308 */ /* 0x0002a60000000800 */
[----:B------:R-:W-:Y:S01]  /*11bc0*/  PRMT R5, R0, 0x5410, R5 ;  /* 0x0000541000057816 */ /* 0x000fe20000000005 */
[----:B------:R-:W-:Y:S01]  /*11bd0*/  FFMA.FTZ R0, R214, UR4, -R24 ;  /* 0x00000004d6007c23 */ /* 0x000fe20008010818 */
[----:B------:R-:W-:-:S03]  /*11be0*/  LOP3.LUT R3, R13, 0xff00ff, RZ, 0xc0, !PT ;  /* 0x00ff00ff0d037812 */ /* 0x000fc600078ec0ff */
[----:B------:R4:W-:Y:S01]  /*11bf0*/  MUFU.EX2 R13, R0 ;  /* 0x00000000000d7308 */ /* 0x0009e20000000800 */
[----:B------:R-:W-:Y:S02]  /*11c00*/  PRMT R4, R6, 0x5410, R4 ;  /* 0x0000541006047816 */ /* 0x000fe40000000004 */
[--C-:B------:R-:W-:Y:S02]  /*11c10*/  HSET2.LE.AND R3, R3, R8.reuse, PT ;  /* 0x0000000803037233 */ /* 0x100fe40003803000 */
[----:B-1----:R-:W-:Y:S01]  /*11c20*/  HSET2.LE.AND R2, R7, R8, PT ;  /* 0x0000000807027233 */ /* 0x002fe20003803000 */
[----:B----4-:R-:W-:-:S04]  /*11c30*/  FFMA.FTZ R0, R215, UR4, -R24 ;  /* 0x00000004d7007c23 */ /* 0x010fc80008010818 */
[----:B------:R3:W1:Y:S01]  /*11c40*/  MUFU.EX2 R6, R0 ;  /* 0x0000000000067308 */ /* 0x0006620000000800 */
[--C-:B------:R-:W-:Y:S02]  /*11c50*/  HSET2.LE.AND R4, R4, R8.reuse, PT ;  /* 0x0000000804047233 */ /* 0x100fe40003803000 */
[----:B------:R-:W-:Y:S02]  /*11c60*/  HSET2.LE.AND R5, R5, R8, PT ;  /* 0x0000000805057233 */ /* 0x000fe40003803000 */
[----:B---3--:R-:W-:-:S04]  /*11c70*/  F2FP.BF16.F32.PACK_AB R0, R28, R134 ;  /* 0x000000861c00723e */ /* 0x008fc800000010ff */
[----:B------:R-:W-:Y:S02]  /*11c80*/  LOP3.LUT R170, R0, R2, RZ, 0xc0, !PT ;  /* 0x0000000200aa7212 */ /* 0x000fe400078ec0ff */
[----:B--2---:R-:W-:-:S04]  /*11c90*/  F2FP.BF16.F32.PACK_AB R0, R14, R23 ;  /* 0x000000170e00723e */ /* 0x004fc800000010ff */
[----:B------:R-:W-:Y:S02]  /*11ca0*/  LOP3.LUT R171, R0, R3, RZ, 0xc0, !PT ;  /* 0x0000000300ab7212 */ /* 0x000fe400078ec0ff */
[----:B------:R-:W-:-:S04]  /*11cb0*/  F2FP.BF16.F32.PACK_AB R0, R27, R26 ;  /* 0x0000001a1b00723e */ /* 0x000fc800000010ff */
[----:B------:R-:W-:Y:S02]  /*11cc0*/  LOP3.LUT R168, R0, R4, RZ, 0xc0, !PT ;  /* 0x0000000400a87212 */ /* 0x000fe400078ec0ff */
[----:B-1----:R-:W-:Y:S01]  /*11cd0*/  F2FP.BF16.F32.PACK_AB R0, R6, R13 ;  /* 0x0000000d0600723e */ /* 0x002fe200000010ff */
[----:B------:R-:W-:Y:S01]  /*11ce0*/  FFMA.FTZ R3, R248, R21, R252 ;  /* 0x00000015f8037223 */ /* 0x000fe200000100fc */
[----:B------:R-:W-:Y:S01]  /*11cf0*/  FFMA.FTZ R2, R249, R20, R245 ;  /* 0x00000014f9027223 */ /* 0x000fe200000100f5 */
[----:B------:R-:W-:Y:S01]  /*11d00*/  MOV R140, R213 ;  /* 0x000000d5008c7202 */ /* 0x000fe20000000f00 */
[----:B------:R-:W-:Y:S01]  /*11d10*/  FFMA.FTZ R4, R247, R22, R212 ;  /* 0x00000016f7047223 */ /* 0x000fe200000100d4 */
[----:B------:R-:W-:Y:S01]  /*11d20*/  LOP3.LUT R169, R0, R5, RZ, 0xc0, !PT ;  /* 0x0000000500a97212 */ /* 0x000fe200078ec0ff */
[----:B------:R-:W-:Y:S01]  /*11d30*/  FFMA.FTZ R0, R250, R15, R243 ;  /* 0x0000000ffa007223 */ /* 0x000fe200000100f3 */
[----:B------:R-:W-:Y:S01]  /*11d40*/  MOV R141, R241 ;  /* 0x000000f1008d7202 */ /* 0x000fe20000000f00 */
[----:B------:R-:W-:Y:S01]  /*11d50*/  IMAD.MOV.U32 R203, RZ, RZ, R210 ;  /* 0x000000ffffcb7224 */ /* 0x000fe200078e00d2 */
[----:B------:R-:W-:Y:S01]  /*11d60*/  MOV R142, R138 ;  /* 0x0000008a008e7202 */ /* 0x000fe20000000f00 */
[----:B------:R-:W-:Y:S01]  /*11d70*/  FADD.FTZ R3, R246, R3 ;  /* 0x00000003f6037221 */ /* 0x000fe20000010000 */
        /* <DEDUP_REMOVED lines=49> */
[----:B------:R-:W2:Y:S01]  /*12090*/  LDL.LU R235, [R1+0x28] ;  /* 0x0000280001eb7983 */ /* 0x000ea20000300800 */
[----:B------:R-:W-:Y:S01]  /*120a0*/  UIADD3 UR11, UPT, UPT, UR20, -0x5, URZ ;  /* 0xfffffffb140b7890 */ /* 0x000fe2000fffe0ff */
[----:B------:R-:W-:-:S04]  /*120b0*/  DEPBAR.LE SB0, 0x0 ;  /* 0x000080000000791a */ /* 0x000fc80000000000 */
[----:B------:R-:W3:Y:S04]  /*120c0*/  LDL.64 R236, [R1] ;  /* 0x0000000001ec7983 */ /* 0x000ee80000100a00 */
[----:B------:R-:W4:Y:S04]  /*120d0*/  LDL.64 R212, [R1+0x20] ;  /* 0x0000200001d47983 */ /* 0x000f280000100a00 */
[----:B------:R-:W5:Y:S01]  /*120e0*/  LDL.64 R206, [R1+0x8] ;  /* 0x0000080001ce7983 */ /* 0x000f620000100a00 */
[----:B------:R-:W-:-:S04]  /*120f0*/  UIMAD.WIDE.U32 UR12, UR11, UR8, URZ ;  /* 0x000000080b0c72a5 */ /* 0x000fc8000f8e00ff */
[----:B------:R-:W-:Y:S02]  /*12100*/  UIMAD UR11, UR11, UR9, UR13 ;  /* 0x000000090b0b72a4 */ /* 0x000fe4000f8e020d */
[----:B------:R-:W-:Y:S01]  /*12110*/  USHF.L.U32 UR4, UR12, 0x5, URZ ;  /* 0x000000050c047899 */ /* 0x000fe200080006ff */
[C---:B------:R-:W-:Y:S01]  /*12120*/  IMAD.SHL.U32 R220, R223.reuse, 0x20, RZ ;  /* 0x00000020dfdc7824 */ /* 0x040fe200078e00ff */
[----:B------:R-:W-:Y:S02]  /*12130*/  USHF.L.U64.HI UR11, UR12, 0x5, UR11 ;  /* 0x000000050c0b7899 */ /* 0x000fe4000801020b */
[----:B------:R-:W-:Y:S01]  /*12140*/  ULEA UR12, UP0, UR8, UR4, 0x4 ;  /* 0x00000004080c7291 */ /* 0x000fe2000f8020ff */
[----:B------:R-:W-:Y:S02]  /*12150*/  IMAD.SHL.U32 R209, R223, 0x40, RZ ;  /* 0x00000040dfd17824 */ /* 0x000fe400078e00ff */
[----:B------:R-:W-:Y:S01]  /*12160*/  IMAD.U32 R0, RZ, RZ, UR4 ;  /* 0x00000004ff007e24 */ /* 0x000fe2000f8e00ff */
[----:B------:R-:W-:Y:S01]  /*12170*/  SHF.R.U32.HI R219, RZ, 0x1, R223 ;  /* 0x00000001ffdb7819 */ /* 0x000fe200000116df */
[----:B------:R-:W-:Y:S01]  /*12180*/  ULEA.HI.X UR8, UR8, UR11, UR9, 0x4, UP0 ;  /* 0x0000000b08087291 */ /* 0x000fe200080f2409 */
[----:B------:R-:W-:Y:S01]  /*12190*/  LOP3.LUT R220, R220, 0x7c00, RZ, 0xc0, !PT ;  /* 0x00007c00dcdc7812 */ /* 0x000fe200078ec0ff */
[----:B------:R-:W-:Y:S01]  /*121a0*/  IMAD.U32 R3, RZ, RZ, UR11 ;  /* 0x0000000bff037e24 */ /* 0x000fe2000f8e00ff */
[----:B------:R-:W-:-:S02]  /*121b0*/  MOV R8, UR12 ;  /* 0x0000000c00087c02 */ /* 0x000fc40008000f00 */
[-C--:B------:R-:W-:Y:S02]  /*121c0*/  @!P3 LEA R6, P5, R0, R239.reuse, 0x1 ;  /* 0x000000ef0006b211 */ /* 0x080fe400078a08ff */
[----:B------:R-:W-:Y:S02]  /*121d0*/  LOP3.LUT R15, R219, 0x8, RZ, 0xc0, !PT ;  /* 0x00000008db0f7812 */ /* 0x000fe400078ec0ff */
[----:B------:R-:W-:Y:S01]  /*121e0*/  LOP3.LUT R5, R220, 0x200, R209, 0xf8, !PT ;  /* 0x00000200dc057812 */ /* 0x000fe200078ef8d1 */
[----:B------:R-:W-:Y:S01]  /*121f0*/  IMAD.U32 R13, RZ, RZ, UR8 ;  /* 0x00000008ff0d7e24 */ /* 0x000fe2000f8e00ff */
[-C--:B------:R-:W-:Y:S02]  /*12200*/  @!P2 LEA R4, P1, R0, R239.reuse, 0x1 ;  /* 0x000000ef0004a211 */ /* 0x080fe400078208ff */
[----:B------:R-:W-:Y:S02]  /*12210*/  LEA R2, P4, R8, R239, 0x1 ;  /* 0x000000ef08027211 */ /* 0x000fe400078808ff */
[----:B------:R-:W-:Y:S01]  /*12220*/  @!P3 LEA.HI.X R7, R0, R238, R3, 0x1, P5 ;  /* 0x000000ee0007b211 */ /* 0x000fe200028f0c03 */
[----:B------:R-:W-:Y:S06]  /*12230*/  BAR.SYNC.DEFER_BLOCKING 0x0 ;  /* 0x0000000000007b1d */ /* 0x000fec0000010000 */
[----:B------:R-:W-:Y:S01]  /*12240*/  @!PT LDS RZ, [RZ] ;  /* 0x00000000fffff984 */ /* 0x000fe20000000800 */
[----:B------:R-:W-:Y:S01]  /*12250*/  @!PT LDS RZ, [RZ] ;  /* 0x00000000fffff984 */ /* 0x000fe20000000800 */
[----:B------:R-:W-:Y:S01]  /*12260*/  @!PT LDS RZ, [RZ] ;  /* 0x00000000fffff984 */ /* 0x000fe20000000800 */
[----:B------:R-:W-:Y:S04]  /*12270*/  @!P3 LDGSTS.E.BYPASS.LTC128B.128 [R227+0xa000], desc[UR22][R6.64] ;  /* 0x0a00000006e3bfae */ /* 0x000fe8000b981a16 */
[----:B------:R-:W-:Y:S01]  /*12280*/  @P3 STS.128 [R227+0xa000], RZ ;  /* 0x00a000ffe3003388 */ /* 0x000fe20000000c00 */
[----:B------:R-:W1:Y:S01]  /*12290*/  S2R R244, SR_CTAID.X ;  /* 0x0000000000f47919 */ /* 0x000e620000002500 */
[----:B------:R-:W-:Y:S01]  /*122a0*/  SHF.R.U32.HI R241, RZ, 0x5, R223 ;  /* 0x00000005fff17819 */ /* 0x000fe200000116df */
[----:B------:R-:W-:Y:S01]  /*122b0*/  UIADD3 UR4, UPT, UPT, UR20, -0x5, URZ ;  /* 0xfffffffb14047890 */ /* 0x000fe2000fffe0ff */
[----:B--2---:R-:W-:-:S02]  /*122c0*/  LOP3.LUT R15, R5, R235, R15, 0xf6, !PT ;  /* 0x000000eb050f7212 */ /* 0x004fc400078ef60f */
[-C--:B------:R-:W-:Y:S02]  /*122d0*/  @!P2 LEA.HI.X R5, R0, R238.reuse, R3, 0x1, P1 ;  /* 0x000000ee0005a211 */ /* 0x080fe400008f0c03 */
[----:B------:R-:W-:Y:S02]  /*122e0*/  LEA.HI.X R3, R8, R238, R13, 0x1, P4 ;  /* 0x000000ee08037211 */ /* 0x000fe400020f0c0d */
[----:B------:R-:W-:Y:S01]  /*122f0*/  LEA R15, R15, UR6, 0x1 ;  /* 0x000000060f0f7c11 */ /* 0x000fe2000f8e08ff */
        /* <DEDUP_REMOVED lines=17> */
[----:B--2---:R-:W2:Y:S04]  /*12410*/  LDSM.16.M88.4 R4, [R15+0x2000] ;  /* 0x002000000f04783b */ /* 0x004ea80000000200 */
[----:B------:R-:W2:Y:S01]  /*12420*/  LDSM.16.M88.4 R32, [R226+UR6+0x8800] ;  /* 0x00880006e220783b */ /* 0x000ea20008000200 */
[----:B------:R-:W-:Y:S01]  /*12430*/  IMAD.MOV.U32 R8, RZ, RZ, 0x20 ;  /* 0x00000020ff087424 */ /* 0x000fe200078e00ff */
[----:B------:R-:W-:Y:S01]  /*12440*/  IADD3 R0, PT, PT, R226, UR6, RZ ;  /* 0x00000006e2007c10 */ /* 0x000fe2000fffe0ff */
[----:B------:R-:W-:Y:S01]  /*12450*/  IMAD.IADD R13, R242, 0x1, R15 ;  /* 0x00000001f20d7824 */ /* 0x000fe200078e020f */
[----:B---3--:R-:W-:Y:S01]  /*12460*/  MOV R235, R237 ;  /* 0x000000ed00eb7202 */ /* 0x008fe20000000f00 */
[----:B------:R-:W-:Y:S01]  /*12470*/  IMAD.MOV.U32 R234, RZ, RZ, R236 ;  /* 0x000000ffffea7224 */ /* 0x000fe200078e00ec */
[----:B------:R-:W-:Y:S01]  /*12480*/  SEL R8, R8, 0xffffffe0, !P6 ;  /* 0xffffffe008087807 */ /* 0x000fe20007000000 */
[----:B-----5:R-:W-:Y:S01]  /*12490*/  IMAD.MOV.U32 R232, RZ, RZ, R206 ;  /* 0x000000ffffe87224 */ /* 0x020fe200078e00ce */
[----:B------:R-:W0:Y:S03]  /*124a0*/  LDGDEPBAR ;  /* 0x00000000000079af */ /* 0x000e260000000000 */
[----:B-1----:R-:W-:-:S02]  /*124b0*/  IMAD.IADD R2, R0, 0x1, R8 ;  /* 0x0000000100027824 */ /* 0x002fc400078e0208 */
[----:B------:R-:W-:-:S03]  /*124c0*/  IMAD.IADD R14, R8, 0x1, R15 ;  /* 0x00000001080e7824 */ /* 0x000fc600078e020f */
[----:B------:R-:W-:Y:S04]  /*124d0*/  LDSM.16.M88.4 R132, [R2+0x8000] ;  /* 0x008000000284783b */ /* 0x000fe80000000200 */
[----:B------:R-:W1:Y:S04]  /*124e0*/  LDSM.16.M88.4 R20, [R14+0x2000] ;  /* 0x002000000e14783b */ /* 0x000e680000000200 */
[----:B------:R-:W3:Y:S04]  /*124f0*/  LDSM.16.M88.4 R136, [R2+0x8800] ;  /* 0x008800000288783b */ /* 0x000ee80000000200 */
[----:B------:R-:W5:Y:S01]  /*12500*/  LDSM.16.M88.4 R24, [R14] ;  /* 0x000000000e18783b */ /* 0x000f620000000200 */
[----:B------:R-:W-:Y:S01]  /*12510*/  IADD3 R0, PT, PT, R0, R242, RZ ;  /* 0x000000f200007210 */ /* 0x000fe20007ffe0ff */
[-C--:B----4-:R-:W-:Y:S04]  /*12520*/  HMMA.16816.F32.BF16 R200, R16, R28.reuse, RZ ;  /* 0x0000001c10c8723c */ /* 0x090fe800000418ff */
[----:B------:R-:W-:Y:S04]  /*12530*/  LDSM.16.M88.4 R176, [R0+0x8000] ;  /* 0x0080000000b0783b */ /* 0x000fe80000000200 */
[----:B------:R-:W-:Y:S01]  /*12540*/  LDSM.16.M88.4 R172, [R0+0x8800] ;  /* 0x0088000000ac783b */ /* 0x000fe20000000200 */
[C---:B--2---:R-:W-:Y:S08]  /*12550*/  HMMA.16816.F32.BF16 R196, R4.reuse, R28, RZ ;  /* 0x0000001c04c4723c */ /* 0x044ff000000418ff */
[-C--:B------:R-:W-:Y:S08]  /*12560*/  HMMA.16816.F32.BF16 R192, R4, R30.reuse, RZ ;  /* 0x0000001e04c0723c */ /* 0x080ff000000418ff */
[----:B------:R-:W-:Y:S08]  /*12570*/  HMMA.16816.F32.BF16 R188, R16, R30, RZ ;  /* 0x0000001e10bc723c */ /* 0x000ff000000418ff */
[C---:B------:R-:W-:Y:S08]  /*12580*/  HMMA.16816.F32.BF16 R184, R4.reuse, R32, RZ ;  /* 0x0000002004b8723c */ /* 0x040ff000000418ff */
[----:B------:R-:W-:Y:S01]  /*12590*/  HMMA.16816.F32.BF16 R180, R4, R34, RZ ;  /* 0x0000002204b4723c */ /* 0x000fe200000418ff */
[----:B------:R-:W2:Y:S07]  /*125a0*/  LDSM.16.M88.4 R4, [R13+0x2000] ;  /* 0x002000000d04783b */ /* 0x000eae0000000200 */
[C---:B------:R-:W-:Y:S08]  /*125b0*/  HMMA.16816.F32.BF16 R28, R16.reuse, R32, RZ ;  /* 0x00000020101c723c */ /* 0x040ff000000418ff */
[----:B------:R-:W-:Y:S01]  /*125c0*/  HMMA.16816.F32.BF16 R32, R16, R34, RZ ;  /* 0x000000221020723c */ /* 0x000fe200000418ff */
[C---:B------:R-:W-:Y:S01]  /*125d0*/  IMAD.IADD R3, R8.reuse, 0x1, R13 ;  /* 0x0000000108037824 */ /* 0x040fe200078e020d */
[----:B------:R-:W4:Y:S01]  /*125e0*/  LDSM.16.M88.4 R16, [R13] ;  /* 0x000000000d10783b */ /* 0x000f220000000200 */
[----:B------:R-:W-:-:S02]  /*125f0*/  IMAD.IADD R8, R8, 0x1, R0 ;  /* 0x0000000108087824 */ /* 0x000fc400078e0200 */
[----:B------:R-:W-:Y:S02]  /*12600*/  IMAD.MOV.U32 R236, RZ, RZ, R212 ;  /* 0x000000ffffec7224 */ /* 0x000fe400078e00d4 */
[----:B------:R-:W-:Y:S01]  /*12610*/  IMAD.MOV.U32 R237, RZ, RZ, R213 ;  /* 0x000000ffffed7224 */ /* 0x000fe200078e00d5 */
[----:B-1----:R-:W-:Y:S01]  /*12620*/  HMMA.16816.F32.BF16 R208, R20, R134, R192 ;  /* 0x0000008614d0723c */ /* 0x002fe200000418c0 */
[----:B------:R-:W-:-:S07]  /*12630*/  IMAD.MOV.U32 R233, RZ, RZ, R207 ;  /* 0x000000ffffe97224 */ /* 0x000fce00078e00cf */
[C---:B------:R-:W-:Y:S08]  /*12640*/  HMMA.16816.F32.BF16 R212, R20.reuse, R132, R196 ;  /* 0x0000008414d4723c */ /* 0x040ff000000418c4 */
[C---:B---3--:R-:W-:Y:S08]  /*12650*/  HMMA.16816.F32.BF16 R196, R20.reuse, R136, R184 ;  /* 0x0000008814c4723c */ /* 0x048ff000000418b8 */
[----:B------:R-:W-:Y:S01]  /*12660*/  HMMA.16816.F32.BF16 R192, R20, R138, R180 ;  /* 0x0000008a14c0723c */ /* 0x000fe200000418b4 */
[----:B------:R-:W-:Y:S07]  /*12670*/  LDSM.16.M88.4 R20, [R3+0x2000] ;  /* 0x002000000314783b */ /* 0x000fee0000000200 */
[C---:B-----5:R-:W-:Y:S01]  /*12680*/  HMMA.16816.F32.BF16 R204, R24.reuse, R136, R28 ;  /* 0x0000008818cc723c */ /* 0x060fe2000004181c */
[----:B------:R-:W-:Y:S07]  /*12690*/  LDSM.16.M88.4 R28, [R8+0x8800] ;  /* 0x00880000081c783b */ /* 0x000fee0000000200 */
[C---:B------:R-:W-:Y:S01]  /*126a0*/  HMMA.16816.F32.BF16 R184, R24.reuse, R138, R32 ;  /* 0x0000008a18b8723c */ /* 0x040fe20000041820 */
[----:B------:R-:W1:Y:S07]  /*126b0*/  LDSM.16.M88.4 R32, [R8+0x8000] ;  /* 0x008000000820783b */ /* 0x000e6e0000000200 */
[C---:B------:R-:W-:Y:S08]  /*126c0*/  HMMA.16816.F32.BF16 R200, R24.reuse, R132, R200 ;  /* 0x0000008418c8723c */ /* 0x040ff000000418c8 */
[----:B------:R-:W-:Y:S01]  /*126d0*/  HMMA.16816.F32.BF16 R188, R24, R134, R188 ;  /* 0x0000008618bc723c */ /* 0x000fe200000418bc */
[----:B------:R-:W3:Y:S07]  /*126e0*/  LDSM.16.M88.4 R24, [R3] ;  /* 0x000000000318783b */ /* 0x000eee0000000200 */
[C---:B--2---:R-:W-:Y:S08]  /*126f0*/  HMMA.16816.F32.BF16 R132, R4.reuse, R172, R196 ;  /* 0x000000ac0484723c */ /* 0x044ff000000418c4 */
[----:B------:R-:W-:Y:S08]  /*12700*/  HMMA.16816.F32.BF16 R136, R4, R178, R208 ;  /* 0x000000b20488723c */ /* 0x000ff000000418d0 */
[----:B----4-:R-:W-:Y:S08]  /*12710*/  HMMA.16816.F32.BF16 R196, R16, R172, R204 ;  /* 0x000000ac10c4723c */ /* 0x010ff000000418cc */
[C---:B------:R-:W-:Y:S08]  /*12720*/  HMMA.16816.F32.BF16 R180, R4.reuse, R176, R212 ;  /* 0x000000b004b4723c */ /* 0x040ff000000418d4 */
[----:B------:R-:W-:Y:S01]  /*12730*/  HMMA.16816.F32.BF16 R192, R4, R174, R192 ;  /* 0x000000ae04c0723c */ /* 0x000fe200000418c0 */
[----:B------:R-:W-:Y:S07]  /*12740*/  LDSM.16.M88.4 R4, [R15+0x6000] ;  /* 0x006000000f04783b */ /* 0x000fee0000000200 */
[C---:B------:R-:W-:Y:S08]  /*12750*/  HMMA.16816.F32.BF16 R200, R16.reuse, R176, R200 ;  /* 0x000000b010c8723c */ /* 0x040ff000000418c8 */
[----:B------:R-:W-:Y:S08]  /*12760*/  HMMA.16816.F32.BF16 R188, R16, R178, R188 ;  /* 0x000000b210bc723c */ /* 0x000ff000000418bc */
[C---:B-1----:R-:W-:Y:S01]  /*12770*/  HMMA.16816.F32.BF16 R208, R20.reuse, R34, R136 ;  /* 0x0000002214d0723c */ /* 0x042fe20000041888 */
[----:B------:R-:W-:Y:S07]  /*12780*/  LDSM.16.M88.4 R136, [R226+UR6+0x9800] ;  /* 0x00980006e288783b */ /* 0x000fee0008000200 */
[----:B------:R-:W-:Y:S01]  /*12790*/  HMMA.16816.F32.BF16 R204, R20, R28, R132 ;  /* 0x0000001c14cc723c */ /* 0x000fe20000041884 */
[----:B------:R-:W1:Y:S07]  /*127a0*/  LDSM.16.M88.4 R132, [R226+UR6+0x9000] ;  /* 0x00900006e284783b */ /* 0x000e6e0008000200 */
[----:B------:R-:W-:Y:S01]  /*127b0*/  HMMA.16816.F32.BF16 R176, R16, R174, R184 ;  /* 0x000000ae10b0723c */ /* 0x000fe200000418b8 */
[----:B------:R-:W2:Y:S07]  /*127c0*/  LDSM.16.M88.4 R16, [R15+0x4000] ;  /* 0x004000000f10783b */ /* 0x000eae0000000200 */
[C---:B------:R-:W-:Y:S08]  /*127d0*/  HMMA.16816.F32.BF16 R212, R20.reuse, R32, R180 ;  /* 0x0000002014d4723c */ /* 0x040ff000000418b4 */
[----:B------:R-:W-:Y:S01]  /*127e0*/  HMMA.16816.F32.BF16 R184, R20, R30, R192 ;  /* 0x0000001e14b8723c */ /* 0x000fe200000418c0 */
[----:B------:R-:W-:Y:S07]  /*127f0*/  LDSM.16.M88.4 R20, [R14+0x6000] ;  /* 0x006000000e14783b */ /* 0x000fee0000000200 */
[C---:B---3--:R-:W-:Y:S08]  /*12800*/  HMMA.16816.F32.BF16 R180, R24.reuse, R32, R200 ;  /* 0x0000002018b4723c */ /* 0x048ff000000418c8 */
[C---:B------:R-:W-:Y:S01]  /*12810*/  HMMA.16816.F32.BF16 R172, R24.reuse, R34, R188 ;  /* 0x0000002218ac723c */ /* 0x040fe200000418bc */
[----:B------:R-:W3:Y:S07]  /*12820*/  LDSM.16.M88.4 R32, [R2+0x9000] ;  /* 0x009000000220783b */ /* 0x000eee0000000200 */
[C---:B------:R-:W-:Y:S01]  /*12830*/  HMMA.16816.F32.BF16 R192, R24.reuse, R30, R176 ;  /* 0x0000001e18c0723c */ /* 0x040fe200000418b0 */
[----:B------:R-:W4:Y:S07]  /*12840*/  LDSM.16.M88.4 R176, [R2+0x9800] ;  /* 0x0098000002b0783b */ /* 0x000f2e0000000200 */
[----:B------:R-:W-:Y:S01]  /*12850*/  HMMA.16816.F32.BF16 R188, R24, R28, R196 ;  /* 0x0000001c18bc723c */ /* 0x000fe200000418c4 */
[----:B------:R-:W5:Y:S04]  /*12860*/  LDSM.16.M88.4 R28, [R14+0x4000] ;  /* 0x004000000e1c783b */ /* 0x000f680000000200 */
[----:B------:R-:W-:Y:S03]  /*12870*/  LDSM.16.M88.4 R24, [R13+0x6000] ;  /* 0x006000000d18783b */ /* 0x000fe60000000200 */
[C---:B-1----:R-:W-:Y:S08]  /*12880*/  HMMA.16816.F32.BF16 R212, R4.reuse, R132, R212 ;  /* 0x0000008404d4723c */ /* 0x042ff000000418d4 */
[C---:B------:R-:W-:Y:S08]  /*12890*/  HMMA.16816.F32.BF16 R208, R4.reuse, R134, R208 ;  /* 0x0000008604d0723c */ /* 0x040ff000000418d0 */
[C---:B------:R-:W-:Y:S08]  /*128a0*/  HMMA.16816.F32.BF16 R200, R4.reuse, R136, R204 ;  /* 0x0000008804c8723c */ /* 0x040ff000000418cc */
[----:B------:R-:W-:Y:S08]  /*128b0*/  HMMA.16816.F32.BF16 R196, R4, R138, R184 ;  /* 0x0000008a04c4723c */ /* 0x000ff000000418b8 */
[C---:B--2---:R-:W-:Y:S08]  /*128c0*/  HMMA.16816.F32.BF16 R4, R16.reuse, R132, R180 ;  /* 0x000000841004723c */ /* 0x044ff000000418b4 */
[C---:B------:R-:W-:Y:S01]  /*128d0*/  HMMA.16816.F32.BF16 R132, R16.reuse, R134, R172 ;  /* 0x000000861084723c */ /* 0x040fe200000418ac */
[----:B------:R-:W1:Y:S07]  /*128e0*/  LDSM.16.M88.4 R172, [R0+0x9000] ;  /* 0x0090000000ac783b */ /* 0x000e6e0000000200 */
[C---:B------:R-:W-:Y:S08]  /*128f0*/  HMMA.16816.F32.BF16 R180, R16.reuse, R136, R188 ;  /* 0x0000008810b4723c */ /* 0x040ff000000418bc */
[----:B------:R-:W-:Y:S01]  /*12900*/  HMMA.16816.F32.BF16 R184, R16, R138, R192 ;  /* 0x0000008a10b8723c */ /* 0x000fe200000418c0 */
[----:B------:R2:W1:Y:S04]  /*12910*/  LDSM.16.M88.4 R136, [R0+0x9800] ;  /* 0x009800000088783b */ /* 0x0004680000000200 */
[----:B------:R-:W1:Y:S03]  /*12920*/  LDSM.16.M88.4 R16, [R13+0x4000] ;  /* 0x004000000d10783b */ /* 0x000e660000000200 */
[C---:B---3--:R-:W-:Y:S08]  /*12930*/  HMMA.16816.F32.BF16 R188, R20.reuse, R34, R208 ;  /* 0x0000002214bc723c */ /* 0x048ff000000418d0 */
[C---:B----4-:R-:W-:Y:S08]  /*12940*/  HMMA.16816.F32.BF16 R208, R20.reuse, R176, R200 ;  /* 0x000000b014d0723c */ /* 0x050ff000000418c8 */
[C---:B------:R-:W-:Y:S08]  /*12950*/  HMMA.16816.F32.BF16 R204, R20.reuse, R178, R196 ;  /* 0x000000b214cc723c */ /* 0x040ff000000418c4 */
[-C--:B------:R-:W-:Y:S01]  /*12960*/  HMMA.16816.F32.BF16 R192, R20, R32.reuse, R212 ;  /* 0x0000002014c0723c */ /* 0x080fe200000418d4 */
[----:B------:R-:W-:Y:S07]  /*12970*/  LDSM.16.M88.4 R20, [R3+0x4000] ;  /* 0x004000000314783b */ /* 0x000fee0000000200 */
[C---:B-----5:R-:W-:Y:S01]  /*12980*/  HMMA.16816.F32.BF16 R200, R28.reuse, R32, R4 ;  /* 0x000000201cc8723c */ /* 0x060fe20000041804 */
[----:B------:R-:W-:Y:S07]  /*12990*/  LDSM.16.M88.4 R4, [R3+0x6000] ;  /* 0x006000000304783b */ /* 0x000fee0000000200 */
[C---:B------:R-:W-:Y:S01]  /*129a0*/  HMMA.16816.F32.BF16 R196, R28.reuse, R34, R132 ;  /* 0x000000221cc4723c */ /* 0x040fe20000041884 */
[----:B------:R-:W3:Y:S04]  /*129b0*/  LDSM.16.M88.4 R132, [R8+0x9800] ;  /* 0x009800000884783b */ /* 0x000ee80000000200 */
[----:B------:R-:W4:Y:S03]  /*129c0*/  LDSM.16.M88.4 R32, [R8+0x9000] ;  /* 0x009000000820783b */ /* 0x000f260000000200 */
[----:B------:R-:W-:Y:S01]  /*129d0*/  HMMA.16816.F32.BF16 R180, R28, R176, R180 ;  /* 0x000000b01cb4723c */ /* 0x000fe200000418b4 */
[----:B------:R-:W5:Y:S01]  /*129e0*/  S2R R236, SR_CTAID.X ;  /* 0x0000000000ec7919 */ /* 0x000f620000002500 */
[----:B--2---:R-:W-:Y:S01]  /*129f0*/  IMAD.U32 R0, RZ, RZ, UR31 ;  /* 0x0000001fff007e24 */ /* 0x004fe2000f8e00ff */
[----:B------:R-:W-:-:S05]  /*12a00*/  DEPBAR.LE SB0, 0x0 ;  /* 0x000080000000791a */ /* 0x000fca0000000000 */
[----:B------:R-:W-:Y:S08]  /*12a10*/  HMMA.16816.F32.BF16 R176, R28, R178, R184 ;  /* 0x000000b21cb0723c */ /* 0x000ff000000418b8 */
[C---:B-1----:R-:W-:Y:S08]  /*12a20*/  HMMA.16816.F32.BF16 R192, R24.reuse, R172, R192 ;  /* 0x000000ac18c0723c */ /* 0x042ff000000418c0 */
[C---:B------:R-:W-:Y:S08]  /*12a30*/  HMMA.16816.F32.BF16 R188, R24.reuse, R174, R188 ;  /* 0x000000ae18bc723c */ /* 0x040ff000000418bc */
[C---:B------:R-:W-:Y:S08]  /*12a40*/  HMMA.16816.F32.BF16 R184, R24.reuse, R136, R208 ;  /* 0x0000008818b8723c */ /* 0x040ff000000418d0 */
[----:B------:R-:W-:Y:S08]  /*12a50*/  HMMA.16816.F32.BF16 R28, R24, R138, R204 ;  /* 0x0000008a181c723c */ /* 0x000ff000000418cc */
[C---:B------:R-:W-:Y:S08]  /*12a60*/  HMMA.16816.F32.BF16 R24, R16.reuse, R172, R200 ;  /* 0x000000ac1018723c */ /* 0x040ff000000418c8 */
[C---:B------:R-:W-:Y:S08]  /*12a70*/  HMMA.16816.F32.BF16 R172, R16.reuse, R174, R196 ;  /* 0x000000ae10ac723c */ /* 0x040ff000000418c4 */
[C---:B------:R-:W-:Y:S08]  /*12a80*/  HMMA.16816.F32.BF16 R180, R16.reuse, R136, R180 ;  /* 0x0000008810b4723c */ /* 0x040ff000000418b4 */
[----:B------:R-:W-:Y:S01]  /*12a90*/  HMMA.16816.F32.BF16 R16, R16, R138, R176 ;  /* 0x0000008a1010723c */ /* 0x000fe200000418b0 */
[----:B------:R-:W-:Y:S01]  /*12aa0*/  SHF.R.U32.HI R228, RZ, 0x5, R223 ;  /* 0x00000005ffe47819 */ /* 0x000fe200000116df */
[----:B-----5:R-:W-:Y:S01]  /*12ab0*/  IMAD R236, R236, 0x8, R241 ;  /* 0x00000008ecec7824 */ /* 0x020fe200078e02f1 */
[----:B------:R-:W-:-:S05]  /*12ac0*/  LOP3.LUT R0, R0, UR4, R237, 0x96, !PT ;  /* 0x0000000400007c12 */ /* 0x000fca000f8e96ed */
[----:B---3--:R-:W-:Y:S01]  /*12ad0*/  HMMA.16816.F32.BF16 R196, R4, R132, R184 ;  /* 0x0000008404c4723c */ /* 0x008fe200000418b8 */
[----:B------:R-:W-:Y:S02]  /*12ae0*/  IMAD.U32 R3, RZ, RZ, UR20 ;  /* 0x00000014ff037e24 */ /* 0x000fe4000f8e00ff */
[----:B------:R-:W-:-:S05]  /*12af0*/  IMAD.U32 R2, RZ, RZ, UR30 ;  /* 0x0000001eff027e24 */ /* 0x000fca000f8e00ff */
[----:B----4-:R-:W-:Y:S01]  /*12b00*/  HMMA.16816.F32.BF16 R192, R4, R32, R192 ;  /* 0x0000002004c0723c */ /* 0x010fe200000418c0 */
[----:B------:R-:W-:Y:S02]  /*12b10*/  VIADD R236, R236, 0x4 ;  /* 0x00000004ecec7836 */ /* 0x000fe40000000000 */
[----:B------:R-:W-:-:S05]  /*12b20*/  IMAD R244, R244, 0x8, R228 ;  /* 0x00000008f4f47824 */ /* 0x000fca00078e02e4 */
[C---:B------:R-:W-:Y:S08]  /*12b30*/  HMMA.16816.F32.BF16 R188, R4.reuse, R34, R188 ;  /* 0x0000002204bc723c */ /* 0x040ff000000418bc */
[----:B------:R-:W-:Y:S01]  /*12b40*/  HMMA.16816.F32.BF16 R184, R4, R134, R28 ;  /* 0x0000008604b8723c */ /* 0x000fe2000004181c */
[----:B------:R-:W-:-:S07]  /*12b50*/  SHF.L.U32 R7, R223, 0x1, RZ ;  /* 0x00000001df077819 */ /* 0x000fce00000006ff */
[----:B------:R-:W-:Y:S01]  /*12b60*/  HMMA.16816.F32.BF16 R180, R20, R132, R180 ;  /* 0x0000008414b4723c */ /* 0x000fe200000418b4 */
[----:B------:R-:W-:-:S07]  /*12b70*/  LOP3.LUT R7, R7, 0x6, RZ, 0xc0, !PT ;  /* 0x0000000607077812 */ /* 0x000fce00078ec0ff */
[----:B------:R-:W-:Y:S01]  /*12b80*/  HMMA.16816.F32.BF16 R28, R20, R32, R24 ;  /* 0x00000020141c723c */ /* 0x000fe20000041818 */
[----:B------:R-:W-:-:S07]  /*12b90*/  IMAD.WIDE.U32 R4, R0, -0x326172a9, RZ ;  /* 0xcd9e8d5700047825 */ /* 0x000fce00078e00ff */
[----:B------:R-:W-:Y:S01]  /*12ba0*/  HMMA.16816.F32.BF16 R132, R20, R134, R16 ;  /* 0x000000861484723c */ /* 0x000fe20000041810 */
[----:B------:R-:W-:Y:S01]  /*12bb0*/  IMAD.WIDE.U32 R244, R244, -0x326172a9, RZ ;  /* 0xcd9e8d57f4f47825 */ /* 0x000fe200078e00ff */
[----:B------:R-:W-:Y:S01]  /*12bc0*/  UISETP.NE.AND UP0, UPT, UR20, 0x5, UPT ;  /* 0x000000051400788c */ /* 0x000fe2000bf05270 */
[----:B------:R-:W-:Y:S02]  /*12bd0*/  IADD3 R2, PT, PT, R2, -0x61c88647, RZ ;  /* 0x9e3779b902027810 */ /* 0x000fe40007ffe0ff */
[----:B------:R-:W-:Y:S01]  /*12be0*/  IMAD.WIDE.U32 R236, R236, -0x326172a9, RZ ;  /* 0xcd9e8d57ecec7825 */ /* 0x000fe200078e00ff */
[----:B------:R-:W-:-:S03]  /*12bf0*/  LEA R0, R3, R7, 0x5 ;  /* 0x0000000703007211 */ /* 0x000fc600078e28ff */
[----:B------:R-:W-:Y:S01]  /*12c00*/  IMAD.U32 R6, RZ, RZ, UR30 ;  /* 0x0000001eff067e24 */ /* 0x000fe2000f8e00ff */
[----:B------:R-:W-:Y:S01]  /*12c10*/  HMMA.16816.F32.BF16 R172, R20, R34, R172 ;  /* 0x0000002214ac723c */ /* 0x000fe200000418ac */
[--C-:B------:R-:W-:Y:S02]  /*12c20*/  LOP3.LUT R34, R2, R244, R5.reuse, 0x96, !PT ;  /* 0x000000f402227212 */ /* 0x100fe400078e9605 */
[----:B------:R-:W-:Y:S01]  /*12c30*/  VIADD R3, R6, 0x3c6ef372 ;  /* 0x3c6ef37206037836 */ /* 0x000fe20000000000 */
[----:B------:R-:W-:Y:S01]  /*12c40*/  LOP3.LUT R176, R2, R236, R5, 0x96, !PT ;  /* 0x000000ec02b07212 */ /* 0x000fe200078e9605 */
[----:B------:R-:W-:-:S03]  /*12c50*/  VIADD R2, R0, 0xffffff60 ;  /* 0xffffff6000027836 */ /* 0x000fc60000000000 */
[CC--:B------:R-:W-:Y:S02]  /*12c60*/  LOP3.LUT R138, R3.reuse, R4.reuse, R235, 0x96, !PT ;  /* 0x00000004038a7212 */ /* 0x0c0fe400078e96eb */
[----:B------:R-:W-:Y:S01]  /*12c70*/  LOP3.LUT R139, R3, R4, R233, 0x96, !PT ;  /* 0x00000004038b7212 */ /* 0x000fe200078e96e9 */
[----:B------:R-:W-:Y:S01]  /*12c80*/  BAR.SYNC.DEFER_BLOCKING 0x0 ;  /* 0x0000000000007b1d */ /* 0x000fe20000010000 */
[C---:B------:R-:W-:Y:S02]  /*12c90*/  ISETP.GE.AND P5, PT, R2.reuse, R10, PT ;  /* 0x0000000a0200720c */ /* 0x040fe40003fa6270 */
[----:B------:R-:W-:Y:S02]  /*12ca0*/  ISETP.GE.AND P4, PT, R2, R9, PT ;  /* 0x000000090200720c */ /* 0x000fe40003f86270 */
[----:B------:R-:W-:Y:S01]  /*12cb0*/  I2FP.F32.U32 R3, R2 ;  /* 0x0000000200037245 */ /* 0x000fe20000201000 */
[----:B------:R-:W-:Y:S10]  /*12cc0*/  BRA.U !UP0, `(.L_x_1271) ;  /* 0x0000000108c07547 */ /* 0x000ff4000b800000 */
[----:B------:R-:W-:Y:S01]  /*12cd0*/  UIADD3 UR4, UPT, UPT, UR20, -0x6, URZ ;  /* 0xfffffffa14047890 */ /* 0x000fe2000fffe0ff */
[----:B------:R-:W-:Y:S01]  /*12ce0*/  MOV R8, UR14 ;  /* 0x0000000e00087c02 */ /* 0x000fe20008000f00 */
[----:B------:R-:W-:Y:S02]  /*12cf0*/  IMAD.U32 R5, RZ, RZ, UR16 ;  /* 0x00000010ff057e24 */ /* 0x000fe4000f8e00ff */
[----:B------:R-:W-:Y:S02]  /*12d00*/  UIMAD.WIDE.U32 UR12, UR14, UR4, URZ ;  /* 0x000000040e0c72a5 */ /* 0x000fe4000f8e00ff */
[----:B------:R-:W-:-:S04]  /*12d10*/  UIMAD UR8, UR7, UR4, URZ ;  /* 0x00000004070872a4 */ /* 0x000fc8000f8e02ff */
[----:B------:R-:W-:Y:S01]  /*12d20*/  UIADD3 UR7, UPT, UPT, UR13, UR8, URZ ;  /* 0x000000080d077290 */ /* 0x000fe2000fffe0ff */
[----:B------:R-:W-:Y:S01]  /*12d30*/  IMAD.U32 R4, RZ, RZ, UR12 ;  /* 0x0000000cff047e24 */ /* 0x000fe2000f8e00ff */
[----:B------:R-:W-:Y:S01]  /*12d40*/  MOV R13, UR12 ;  /* 0x0000000c000d7c02 */ /* 0x000fe20008000f00 */
[----:B------:R-:W-:Y:S02]  /*12d50*/  IMAD.U32 R7, RZ, RZ, UR12 ;  /* 0x0000000cff077e24 */ /* 0x000fe4000f8e00ff */
[----:B------:R-:W-:Y:S01]  /*12d60*/  IMAD.U32 R14, RZ, RZ, UR12 ;  /* 0x0000000cff0e7e24 */ /* 0x000fe2000f8e00ff */
[----:B------:R-:W-:Y:S01]  /*12d70*/  @!P3 LEA R18, P1, R4, R230, 0x1 ;  /* 0x000000e60412b211 */ /* 0x000fe200078208ff */
[----:B------:R-:W-:Y:S01]  /*12d80*/  IMAD.U32 R4, RZ, RZ, UR29 ;  /* 0x0000001dff047e24 */ /* 0x000fe2000f8e00ff */
[----:B------:R-:W-:-:S03]  /*12d90*/  MOV R6, UR7 ;  /* 0x0000000700067c02 */ /* 0x000fc60008000f00 */
[----:B------:R-:W-:Y:S01]  /*12da0*/  @!P3 IMAD.WIDE.U32 R4, R8, UR4, R4 ;  /* 0x000000040804bc25 */ /* 0x000fe2000f8e0004 */
[-C--:B------:R-:W-:Y:S02]  /*12db0*/  @!P3 LEA.HI.X R19, R7, R229.reuse, R6, 0x1, P1 ;  /* 0x000000e50713b211 */ /* 0x080fe400008f0c06 */
[-C--:B------:R-:W-:Y:S01]  /*12dc0*/  @!P2 LEA R16, P1, R13, R230.reuse, 0x1 ;  /* 0x000000e60d10a211 */ /* 0x080fe200078208ff */
[----:B------:R-:W-:Y:S01]  /*12dd0*/  IMAD.U32 R6, RZ, RZ, UR29 ;  /* 0x0000001dff067e24 */ /* 0x000fe2000f8e00ff */
[----:B------:R-:W-:Y:S01]  /*12de0*/  MOV R13, UR7 ;  /* 0x00000007000d7c02 */ /* 0x000fe20008000f00 */
[----:B------:R-:W-:Y:S01]  /*12df0*/  IMAD.U32 R7, RZ, RZ, UR16 ;  /* 0x00000010ff077e24 */ /* 0x000fe2000f8e00ff */
[----:B------:R-:W-:Y:S01]  /*12e00*/  @!PT LDS RZ, [RZ] ;  /* 0x00000000fffff984 */ /* 0x000fe20000000800 */
[----:B------:R-:W-:Y:S01]  /*12e10*/  @!PT LDS RZ, [RZ] ;  /* 0x00000000fffff984 */ /* 0x000fe20000000800 */
[----:B------:R-:W-:Y:S01]  /*12e20*/  @!PT LDS RZ, [RZ] ;  /* 0x00000000fffff984 */ /* 0x000fe20000000800 */
[----:B------:R1:W-:Y:S01]  /*12e30*/  @!P3 LDGSTS.E.BYPASS.LTC128B.128 [R227+0x8000], desc[UR22][R18.64] ;  /* 0x0800000012e3bfae */ /* 0x0003e2000b981a16 */
[----:B------:R-:W-:Y:S01]  /*12e40*/  @!P3 VIADD R5, R5, UR8 ;  /* 0x000000080505bc36 */ /* 0x000fe20008000000 */
[-C--:B------:R-:W-:Y:S01]  /*12e50*/  @!P2 LEA.HI.X R17, R14, R229.reuse, R13, 0x1, P1 ;  /* 0x000000e50e11a211 */ /* 0x080fe200008f0c0d */
[----:B------:R-:W-:Y:S01]  /*12e60*/  @!P2 IMAD.WIDE.U32 R6, R8, UR4, R6 ;  /* 0x000000040806ac25 */ /* 0x000fe2000f8e0006 */
[CC--:B------:R-:W-:Y:S01]  /*12e70*/  @!P3 LEA R14, P1, R4.reuse, R230.reuse, 0x1 ;  /* 0x000000e6040eb211 */ /* 0x0c0fe200078208ff */
[----:B------:R1:W-:Y:S03]  /*12e80*/  @P3 STS.128 [R227+0x8000], RZ ;  /* 0x008000ffe3003388 */ /* 0x0003e60000000c00 */
[----:B------:R-:W-:Y:S01]  /*12e90*/  @!P3 LEA.HI.X R15, R4, R229, R5, 0x1, P1 ;  /* 0x000000e5040fb211 */ /* 0x000fe200008f0c05 */
[----:B------:R-:W-:Y:S01]  /*12ea0*/  @!PT LDS RZ, [RZ] ;  /* 0x00000000fffff984 */ /* 0x000fe20000000800 */
[----:B------:R-:W-:Y:S01]  /*12eb0*/  @!PT LDS RZ, [RZ] ;  /* 0x00000000fffff984 */ /* 0x000fe20000000800 */
[----:B------:R-:W-:Y:S01]  /*12ec0*/  @!PT LDS RZ, [RZ] ;  /* 0x00000000fffff984 */ /* 0x000fe20000000800 */
[----:B------:R1:W-:Y:S01]  /*12ed0*/  @!P2 LDGSTS.E.BYPASS.LTC128B.128 [R227+0x9000], desc[UR22][R16.64+0x80] ;  /* 0x0900008010e3afae */ /* 0x0003e2000b981a16 */
[----:B------:R-:W-:-:S02]  /*12ee0*/  @!P2 LEA R4, P1, R6, R230, 0x1 ;  /* 0x000000e60604a211 */ /* 0x000fc400078208ff */
[----:B------:R-:W-:Y:S01]  /*12ef0*/  @!P2 IADD3 R5, PT, PT, R7, UR8, RZ ;  /* 0x000000080705ac10 */ /* 0x000fe2000fffe0ff */
        /* <DEDUP_REMOVED lines=13> */
.L_x_1271:
[----:B------:R-:W2:Y:S04]  /*12fd0*/  LDL.64 R204, [R1+0x10] ;  /* 0x0000100001cc7983 */ /* 0x000ea80000100a00 */
[----:B------:R-:W3:Y:S01]  /*12fe0*/  LDL.64 R178, [R1+0x18] ;  /* 0x0000180001b27983 */ /* 0x000ee20000100a00 */
[C---:B------:R-:W-:Y:S01]  /*12ff0*/  FFMA.FTZ R6, R3.reuse, UR5, R30 ;  /* 0x0000000503067c23 */ /* 0x040fe2000801001e */
[C---:B------:R-:W-:Y:S01]  /*13000*/  ISETP.GE.AND P2, PT, R2.reuse, R11, PT ;  /* 0x0000000b0200720c */ /* 0x040fe20003f46270 */
[C---:B------:R-:W-:Y:S01]  /*13010*/  FFMA.FTZ R7, R3.reuse, UR5, R28 ;  /* 0x0000000503077c23 */ /* 0x040fe2000801001c */
[----:B------:R-:W-:Y:S01]  /*13020*/  ISETP.GE.AND P1, PT, R2, R12, PT ;  /* 0x0000000c0200720c */ /* 0x000fe20003f26270 */
[C---:B------:R-:W-:Y:S01]  /*13030*/  FFMA.FTZ R8, R3.reuse, UR5, R192 ;  /* 0x0000000503087c23 */ /* 0x040fe200080100c0 */
[C---:B------:R-:W-:Y:S01]  /*13040*/  IADD3 R2, PT, PT, R0.reuse, -0x9f, RZ ;  /* 0xffffff6100027810 */ /* 0x040fe20007ffe0ff */
[----:B-1----:R-:W-:Y:S01]  /*13050*/  VIADD R5, R0, 0xffffff68 ;  /* 0xffffff6800057836 */ /* 0x002fe20000000000 */
[----:B------:R-:W-:Y:S01]  /*13060*/  FSEL R15, R6, -INF , !P4 ;  /* 0xff800000060f7808 */ /* 0x000fe20006000000 */
[C---:B------:R-:W-:Y:S01]  /*13070*/  VIADD R19, R0.reuse, 0xffffff70 ;  /* 0xffffff7000137836 */ /* 0x040fe20000000000 */
[----:B------:R-:W-:Y:S01]  /*13080*/  I2FP.F32.U32 R6, R2 ;  /* 0x0000000200067245 */ /* 0x000fe20000201000 */
[----:B------:R-:W-:Y:S01]  /*13090*/  FFMA.FTZ R3, R3, UR5, R194 ;  /* 0x0000000503037c23 */ /* 0x000fe200080100c2 */
[C---:B------:R-:W-:Y:S01]  /*130a0*/  IADD3 R4, PT, PT, R0.reuse, -0x97, RZ ;  /* 0xffffff6900047810 */ /* 0x040fe20007ffe0ff */
[----:B------:R-:W-:Y:S01]  /*130b0*/  VIADD R21, R0, 0xffffff78 ;  /* 0xffffff7800157836 */ /* 0x000fe20000000000 */
[----:B------:R-:W-:Y:S01]  /*130c0*/  FSEL R7, R7, -INF , !P5 ;  /* 0xff80000007077808 */ /* 0x000fe20006800000 */
[----:B------:R-:W-:Y:S01]  /*130d0*/  FFMA.FTZ R13, R6, UR5, R29 ;  /* 0x00000005060d7c23 */ /* 0x000fe2000801001d */
[----:B------:R-:W-:Y:S01]  /*130e0*/  FSEL R192, R8, -INF , !P2 ;  /* 0xff80000008c07808 */ /* 0x000fe20005000000 */
[----:B------:R-:W1:Y:S01]  /*130f0*/  LDCU UR4, c[0x0][0x45c] ;  /* 0x00008b80ff0477ac */ /* 0x000e620008000800 */
[----:B------:R-:W-:Y:S01]  /*13100*/  ISETP.GE.AND P3, PT, R2, R10, PT ;  /* 0x0000000a0200720c */ /* 0x000fe20003f66270 */
[----:B------:R-:W-:Y:S01]  /*13110*/  VIADD R251, R216, 0xa000 ;  /* 0x0000a000d8fb7836 */ /* 0x000fe20000000000 */
[C---:B------:R-:W-:Y:S01]  /*13120*/  ISETP.GE.AND P5, PT, R2.reuse, R9, PT ;  /* 0x000000090200720c */ /* 0x040fe20003fa6270 */
[----:B------:R-:W-:Y:S01]  /*13130*/  UIADD3 UR11, UPT, UPT, UR20, -0x6, URZ ;  /* 0xfffffffa140b7890 */ /* 0x000fe2000fffe0ff */
[----:B------:R-:W-:-:S02]  /*13140*/  ISETP.GE.AND P4, PT, R2, R11, PT ;  /* 0x0000000b0200720c */ /* 0x000fc40003f86270 */
[----:B------:R-:W-:Y:S01]  /*13150*/  ISETP.GE.AND P2, PT, R2, R12, PT ;  /* 0x0000000c0200720c */ /* 0x000fe20003f46270 */
[----:B------:R-:W-:Y:S01]  /*13160*/  FFMA.FTZ R2, R6, UR5, R31 ;  /* 0x0000000506027c23 */ /* 0x000fe2000801001f */
[----:B------:R-:W-:Y:S02]  /*13170*/  I2FP.F32.U32 R22, R5 ;  /* 0x0000000500167245 */ /* 0x000fe40000201000 */
[----:B------:R-:W-:Y:S02]  /*13180*/  I2FP.F32.U32 R25, R4 ;  /* 0x0000000400197245 */ /* 0x000fe40000201000 */
[----:B------:R-:W-:Y:S01]  /*13190*/  FSEL R24, R13, -INF , !P3 ;  /* 0xff8000000d187808 */ /* 0x000fe20005800000 */
[C---:B------:R-:W-:Y:S01]  /*131a0*/  FFMA.FTZ R17, R22.reuse, UR5, R174 ;  /* 0x0000000516117c23 */ /* 0x040fe200080100ae */
[----:B------:R-:W-:Y:S01]  /*131b0*/  I2FP.F32.U32 R29, R19 ;  /* 0x00000013001d7245 */ /* 0x000fe20000201000 */
[----:B------:R-:W-:Y:S01]  /*131c0*/  FFMA.FTZ R8, R22, UR5, R172 ;  /* 0x0000000516087c23 */ /* 0x000fe200080100ac */
[----:B------:R-:W-:Y:S01]  /*131d0*/  FFMA.FTZ R16, R25, UR5, R173 ;  /* 0x0000000519107c23 */ /* 0x000fe200080100ad */
[----:B------:R-:W-:Y:S01]  /*131e0*/  FSEL R194, R3, -INF , !P1 ;  /* 0xff80000003c27808 */ /* 0x000fe20004800000 */
[----:B------:R-:W-:Y:S01]  /*131f0*/  FFMA.FTZ R18, R25, UR5, R175 ;  /* 0x0000000519127c23 */ /* 0x000fe200080100af */
[----:B------:R-:W-:-:S02]  /*13200*/  ISETP.GE.AND P3, PT, R5, R9, PT ;  /* 0x000000090500720c */ /* 0x000fc40003f66270 */
[----:B------:R-:W-:Y:S01]  /*13210*/  FSEL R31, R2, -INF , !P5 ;  /* 0xff800000021f7808 */ /* 0x000fe20006800000 */
[----:B------:R-:W-:Y:S01]  /*13220*/  FFMA.FTZ R2, R29, UR5, R180 ;  /* 0x000000051d027c23 */ /* 0x000fe200080100b4 */
[----:B------:R-:W-:Y:S02]  /*13230*/  IADD3 R20, PT, PT, R0, -0x8f, RZ ;  /* 0xffffff7100147810 */ /* 0x000fe40007ffe0ff */
[-C--:B------:R-:W-:Y:S02]  /*13240*/  ISETP.GE.AND P1, PT, R5, R10.reuse, PT ;  /* 0x0000000a0500720c */ /* 0x080fe40003f26270 */
[----:B------:R-:W-:Y:S02]  /*13250*/  ISETP.GE.AND P5, PT, R4, R10, PT ;  /* 0x0000000a0400720c */ /* 0x000fe40003fa6270 */
[----:B------:R-:W-:Y:S01]  /*13260*/  IADD3 R23, PT, PT, R0, -0x87, RZ ;  /* 0xffffff7900177810 */ /* 0x000fe20007ffe0ff */
[----:B------:R-:W-:Y:S01]  /*13270*/  FFMA.FTZ R0, R29, UR5, R182 ;  /* 0x000000051d007c23 */ /* 0x000fe200080100b6 */
[----:B------:R-:W-:-:S02]  /*13280*/  FSEL R17, R17, -INF , !P3 ;  /* 0xff80000011117808 */ /* 0x000fc40005800000 */
[----:B------:R-:W-:Y:S02]  /*13290*/  FSEL R14, R8, -INF , !P1 ;  /* 0xff800000080e7808 */ /* 0x000fe40004800000 */
[C---:B------:R-:W-:Y:S02]  /*132a0*/  ISETP.GE.AND P3, PT, R19.reuse, R10, PT ;  /* 0x0000000a1300720c */ /* 0x040fe40003f66270 */
[----:B------:R-:W-:Y:S02]  /*132b0*/  FSEL R16, R16, -INF , !P5 ;  /* 0xff80000010107808 */ /* 0x000fe40006800000 */
[----:B------:R-:W-:Y:S02]  /*132c0*/  I2FP.F32.U32 R28, R20 ;  /* 0x00000014001c7245 */ /* 0x000fe40000201000 */
[-C--:B------:R-:W-:Y:S02]  /*132d0*/  ISETP.GE.AND P1, PT, R4, R9.reuse, PT ;  /* 0x000000090400720c */ /* 0x080fe40003f26270 */
[----:B------:R-:W-:-:S02]  /*132e0*/  ISETP.GE.AND P5, PT, R19, R9, PT ;  /* 0x000000091300720c */ /* 0x000fc40003fa6270 */
[----:B------:R-:W-:Y:S01]  /*132f0*/  FSEL R244, R2, -INF , !P3 ;  /* 0xff80000002f47808 */ /* 0x000fe20005800000 */
[----:B------:R-:W-:Y:S01]  /*13300*/  FFMA.FTZ R2, R28, UR5, R181 ;  /* 0x000000051c027c23 */ /* 0x000fe200080100b5 */
[----:B------:R-:W-:Y:S02]  /*13310*/  I2FP.F32.U32 R26, R21 ;  /* 0x00000015001a7245 */ /* 0x000fe40000201000 */
[----:B------:R-:W-:Y:S02]  /*13320*/  I2FP.F32.U32 R27, R23 ;  /* 0x00000017001b7245 */ /* 0x000fe40000201000 */
[----:B------:R-:W-:Y:S01]  /*13330*/  FSEL R18, R18, -INF , !P1 ;  /* 0xff80000012127808 */ /* 0x000fe20004800000 */
[----:B------:R-:W-:Y:S01]  /*13340*/  FFMA.FTZ R8, R26, UR5, R132 ;  /* 0x000000051a087c23 */ /* 0x000fe20008010084 */
[----:B------:R-:W-:Y:S01]  /*13350*/  FSEL R246, R0, -INF , !P5 ;  /* 0xff80000000f67808 */ /* 0x000fe20006800000 */
[----:B------:R-:W-:Y:S01]  /*13360*/  FFMA.FTZ R3, R27, UR5, R133 ;  /* 0x000000051b037c23 */ /* 0x000fe20008010085 */
[----:B------:R-:W-:-:S02]  /*13370*/  ISETP.GE.AND P1, PT, R20, R10, PT ;  /* 0x0000000a1400720c */ /* 0x000fc40003f26270 */
[----:B------:R-:W-:Y:S02]  /*13380*/  FMNMX3.FTZ R0, R225, R7, R24, !PT ;  /* 0x00000007e1007276 */ /* 0x000fe40007810018 */
[-C--:B------:R-:W-:Y:S02]  /*13390*/  ISETP.GE.AND P3, PT, R21, R10.reuse, PT ;  /* 0x0000000a1500720c */ /* 0x080fe40003f66270 */
[----:B------:R-:W-:Y:S01]  /*133a0*/  ISETP.GE.AND P5, PT, R23, R10, PT ;  /* 0x0000000a1700720c */ /* 0x000fe20003fa6270 */
[----:B------:R-:W-:Y:S01]  /*133b0*/  FFMA.FTZ R10, R28, UR5, R183 ;  /* 0x000000051c0a7c23 */ /* 0x000fe200080100b7 */
[----:B------:R-:W-:Y:S02]  /*133c0*/  FSEL R201, R2, -INF , !P1 ;  /* 0xff80000002c97808 */ /* 0x000fe40004800000 */
[----:B------:R-:W-:Y:S02]  /*133d0*/  FMNMX3.FTZ R0, R0, R14, R16, !PT ;  /* 0x0000000e00007276 */ /* 0x000fe40007810010 */
[----:B------:R-:W-:Y:S01]  /*133e0*/  FSEL R200, R8, -INF , !P3 ;  /* 0xff80000008c87808 */ /* 0x000fe20005800000 */
[----:B------:R-:W-:Y:S01]  /*133f0*/  FFMA.FTZ R8, R27, UR5, R135 ;  /* 0x000000051b087c23 */ /* 0x000fe20008010087 */
[----:B------:R-:W-:Y:S01]  /*13400*/  FSEL R252, R3, -INF , !P5 ;  /* 0xff80000003fc7808 */ /* 0x000fe20006800000 */
[----:B------:R-:W-:Y:S01]  /*13410*/  FFMA.FTZ R3, R26, UR5, R134 ;  /* 0x000000051a037c23 */ /* 0x000fe20008010086 */
[----:B------:R-:W-:-:S02]  /*13420*/  FMNMX3.FTZ R0, R0, R244, R201, !PT ;  /* 0x000000f400007276 */ /* 0x000fc400078100c9 */
[----:B------:R-:W-:Y:S02]  /*13430*/  ISETP.GE.AND P1, PT, R20, R9, PT ;  /* 0x000000091400720c */ /* 0x000fe40003f26270 */
[----:B------:R-:W-:Y:S02]  /*13440*/  FMNMX3.FTZ R0, R0, R200, R252, !PT ;  /* 0x000000c800007276 */ /* 0x000fe400078100fc */
[----:B------:R-:W-:Y:S02]  /*13450*/  FSEL R208, R10, -INF , !P1 ;  /* 0xff8000000ad07808 */ /* 0x000fe40004800000 */
[----:B------:R-:W-:Y:S01]  /*13460*/  FMNMX3.FTZ R2, R224, R15, R31, !PT ;  /* 0x0000000fe0027276 */ /* 0x000fe2000781001f */
[----:B------:R-:W4:Y:S01]  /*13470*/  SHFL.BFLY PT, R10, R0, 0x2, 0x1f ;  /* 0x0c401f00000a7f89 */ /* 0x000f2200000e0000 */
[-C--:B------:R-:W-:Y:S02]  /*13480*/  ISETP.GE.AND P5, PT, R21, R9.reuse, PT ;  /* 0x000000091500720c */ /* 0x080fe40003fa6270 */
[----:B------:R-:W-:Y:S01]  /*13490*/  ISETP.GE.AND P3, PT, R23, R9, PT ;  /* 0x000000091700720c */ /* 0x000fe20003f66270 */
[----:B------:R-:W-:Y:S01]  /*134a0*/  FFMA.FTZ R9, R6, UR5, R193 ;  /* 0x0000000506097c23 */ /* 0x000fe200080100c1 */
[----:B------:R-:W-:-:S02]  /*134b0*/  FMNMX3.FTZ R2, R2, R17, R18, !PT ;  /* 0x0000001102027276 */ /* 0x000fc40007810012 */
[----:B------:R-:W-:Y:S01]  /*134c0*/  FSEL R202, R3, -INF , !P5 ;  /* 0xff80000003ca7808 */ /* 0x000fe20006800000 */
[----:B------:R-:W-:Y:S01]  /*134d0*/  FFMA.FTZ R3, R6, UR5, R195 ;  /* 0x0000000506037c23 */ /* 0x000fe200080100c3 */
[----:B------:R-:W-:Y:S02]  /*134e0*/  FSEL R203, R8, -INF , !P3 ;  /* 0xff80000008cb7808 */ /* 0x000fe40005800000 */
[----:B------:R-:W-:Y:S02]  /*134f0*/  FMNMX3.FTZ R2, R2, R246, R208, !PT ;  /* 0x000000f602027276 */ /* 0x000fe400078100d0 */
[----:B------:R-:W-:Y:S01]  /*13500*/  FSEL R133, R3, -INF , !P2 ;  /* 0xff80000003857808 */ /* 0x000fe20005000000 */
[----:B------:R-:W-:Y:S01]  /*13510*/  FFMA.FTZ R3, R29, UR5, R196 ;  /* 0x000000051d037c23 */ /* 0x000fe200080100c4 */
[----:B------:R-:W-:Y:S02]  /*13520*/  FMNMX3.FTZ R2, R2, R202, R203, !PT ;  /* 0x000000ca02027276 */ /* 0x000fe400078100cb */
[----:B------:R-:W-:-:S02]  /*13530*/  ISETP.GE.AND P1, PT, R5, R11, PT ;  /* 0x0000000b0500720c */ /* 0x000fc40003f26270 */
[----:B------:R-:W-:Y:S01]  /*13540*/  ISETP.GE.AND P5, PT, R5, R12, PT ;  /* 0x0000000c0500720c */ /* 0x000fe20003fa6270 */
[----:B------:R-:W5:Y:S01]  /*13550*/  SHFL.BFLY PT, R8, R2, 0x2, 0x1f ;  /* 0x0c401f0002087f89 */ /* 0x000f6200000e0000 */
[----:B------:R-:W-:Y:S01]  /*13560*/  FSEL R32, R9, -INF , !P4 ;  /* 0xff80000009207808 */ /* 0x000fe20006000000 */
[----:B------:R-:W-:Y:S01]  /*13570*/  FFMA.FTZ R5, R22, UR5, R188 ;  /* 0x0000000516057c23 */ /* 0x000fe200080100bc */
[-C--:B------:R-:W-:Y:S01]  /*13580*/  ISETP.GE.AND P4, PT, R4, R11.reuse, PT ;  /* 0x0000000b0400720c */ /* 0x080fe20003f86270 */
[----:B------:R-:W-:Y:S01]  /*13590*/  FFMA.FTZ R9, R28, UR5, R199 ;  /* 0x000000051c097c23 */ /* 0x000fe200080100c7 */
[----:B----4-:R-:W-:Y:S02]  /*135a0*/  FMNMX.FTZ R0, R0, R10, !PT ;  /* 0x0000000a00007209 */ /* 0x010fe40007810000 */
[----:B------:R-:W-:Y:S01]  /*135b0*/  ISETP.GE.AND P3, PT, R4, R12, PT ;  /* 0x0000000c0400720c */ /* 0x000fe20003f66270 */
[----:B------:R-:W-:Y:S01]  /*135c0*/  FFMA.FTZ R4, R25, UR5, R189 ;  /* 0x0000000519047c23 */ /* 0x000fe200080100bd */
[-C--:B------:R-:W-:Y:S01]  /*135d0*/  ISETP.GE.AND P2, PT, R19, R11.reuse, PT ;  /* 0x0000000b1300720c */ /* 0x080fe20003f46270 */
[----:B------:R-:W4:Y:S01]  /*135e0*/  SHFL.BFLY PT, R137, R0, 0x1, 0x1f ;  /* 0x0c201f0000897f89 */ /* 0x000f2200000e0000 */
[----:B------:R-:W-:Y:S01]  /*135f0*/  FSEL R33, R5, -INF , !P1 ;  /* 0xff80000005217808 */ /* 0x000fe20004800000 */
[----:B------:R-:W-:Y:S01]  /*13600*/  FFMA.FTZ R5, R26, UR5, R184 ;  /* 0x000000051a057c23 */ /* 0x000fe200080100b8 */
[----:B------:R-:W-:Y:S01]  /*13610*/  FSEL R134, R3, -INF , !P2 ;  /* 0xff80000003867808 */ /* 0x000fe20005000000 */
[----:B------:R-:W-:Y:S01]  /*13620*/  FFMA.FTZ R3, R28, UR5, R197 ;  /* 0x000000051c037c23 */ /* 0x000fe200080100c5 */
[----:B------:R-:W-:-:S02]  /*13630*/  ISETP.GE.AND P1, PT, R20, R11, PT ;  /* 0x0000000b1400720c */ /* 0x000fc40003f26270 */
[----:B------:R-:W-:Y:S01]  /*13640*/  FSEL R35, R4, -INF , !P4 ;  /* 0xff80000004237808 */ /* 0x000fe20006000000 */
[----:B------:R-:W-:Y:S01]  /*13650*/  FFMA.FTZ R4, R27, UR5, R185 ;  /* 0x000000051b047c23 */ /* 0x000fe200080100b9 */
[----:B------:R-:W-:Y:S02]  /*13660*/  FMNMX3.FTZ R6, R222, R192, R32, !PT ;  /* 0x000000c0de067276 */ /* 0x000fe40007810020 */
[-C--:B------:R-:W-:Y:S02]  /*13670*/  ISETP.GE.AND P4, PT, R21, R11.reuse, PT ;  /* 0x0000000b1500720c */ /* 0x080fe40003f86270 */
[----:B------:R-:W-:Y:S01]  /*13680*/  ISETP.GE.AND P2, PT, R23, R11, PT ;  /* 0x0000000b1700720c */ /* 0x000fe20003f46270 */
[----:B------:R-:W-:Y:S01]  /*13690*/  IMAD.WIDE.U32 R10, R139, -0x2daee0ad, RZ ;  /* 0xd2511f538b0a7825 */ /* 0x000fe200078e00ff */
[----:B------:R-:W-:-:S03]  /*136a0*/  FSEL R241, R3, -INF , !P1 ;  /* 0xff80000003f17808 */ /* 0x000fc60004800000 */
[----:B------:R-:W-:Y:S01]  /*136b0*/  FFMA.FTZ R3, R22, UR5, R190 ;  /* 0x0000000516037c23 */ /* 0x000fe200080100be */
[----:B------:R-:W-:Y:S02]  /*136c0*/  FMNMX3.FTZ R6, R6, R33, R35, !PT ;  /* 0x0000002106067276 */ /* 0x000fe40007810023 */
[----:B------:R-:W-:Y:S02]  /*136d0*/  FSEL R243, R5, -INF , !P4 ;  /* 0xff80000005f37808 */ /* 0x000fe40006000000 */
[----:B------:R-:W-:Y:S01]  /*136e0*/  FSEL R245, R4, -INF , !P2 ;  /* 0xff80000004f57808 */ /* 0x000fe20005000000 */
[----:B------:R-:W-:Y:S01]  /*136f0*/  IMAD.U32 R4, RZ, RZ, UR31 ;  /* 0x0000001fff047e24 */ /* 0x000fe2000f8e00ff */
[----:B------:R-:W-:Y:S02]  /*13700*/  FMNMX3.FTZ R6, R6, R134, R241, !PT ;  /* 0x0000008606067276 */ /* 0x000fe400078100f1 */
[----:B-----5:R-:W-:Y:S01]  /*13710*/  FMNMX.FTZ R136, R2, R8, !PT ;  /* 0x0000000802887209 */ /* 0x020fe20007810000 */
[----:B------:R-:W-:Y:S01]  /*13720*/  FFMA.FTZ R8, R25, UR5, R191 ;  /* 0x0000000519087c23 */ /* 0x000fe200080100bf */
[----:B------:R-:W-:Y:S01]  /*13730*/  MOV R5, UR31 ;  /* 0x0000001f00057c02 */ /* 0x000fe20008000f00 */
[----:B------:R-:W-:Y:S01]  /*13740*/  VIADD R4, R4, 0x76cf5d0a ;  /* 0x76cf5d0a04047836 */ /* 0x000fe20000000000 */
[----:B----4-:R-:W-:Y:S01]  /*13750*/  FMNMX.FTZ R137, R0, R137, !PT ;  /* 0x0000008900897209 */ /* 0x010fe20007810000 */
[----:B------:R-:W-:Y:S01]  /*13760*/  IMAD.U32 R0, RZ, RZ, UR30 ;  /* 0x0000001eff007e24 */ /* 0x000fe2000f8e00ff */
[----:B------:R-:W-:Y:S01]  /*13770*/  FSEL R132, R3, -INF , !P5 ;  /* 0xff80000003847808 */ /* 0x000fe20006800000 */
[----:B------:R-:W-:Y:S01]  /*13780*/  IMAD.WIDE.U32 R2, R34, -0x2daee0ad, RZ ;  /* 0xd2511f5322027825 */ /* 0x000fe200078e00ff */
[----:B------:R-:W-:-:S03]  /*13790*/  ISETP.GE.AND P1, PT, R19, R12, PT ;  /* 0x0000000c1300720c */ /* 0x000fc60003f26270 */
[----:B-1----:R-:W-:Y:S01]  /*137a0*/  FMUL.FTZ R19, R137, UR4 ;  /* 0x0000000489137c20 */ /* 0x002fe20008410000 */
[-C--:B------:R-:W-:Y:S01]  /*137b0*/  ISETP.GE.AND P4, PT, R20, R12.reuse, PT ;  /* 0x0000000c1400720c */ /* 0x080fe20003f86270 */
[----:B------:R-:W-:Y:S01]  /*137c0*/  FFMA.FTZ R20, R29, UR5, R198 ;  /* 0x000000051d147c23 */ /* 0x000fe200080100c6 */
[-C--:B------:R-:W-:Y:S01]  /*137d0*/  ISETP.GE.AND P2, PT, R21, R12.reuse, PT ;  /* 0x0000000c1500720c */ /* 0x080fe20003f46270 */
[----:B------:R-:W-:Y:S01]  /*137e0*/  VIADD R0, R0, 0xdaa66d2b ;  /* 0xdaa66d2b00007836 */ /* 0x000fe20000000000 */
[----:B------:R-:W-:Y:S01]  /*137f0*/  FMNMX3.FTZ R6, R6, R243, R245, !PT ;  /* 0x000000f306067276 */ /* 0x000fe200078100f5 */
[----:B------:R-:W1:Y:S01]  /*13800*/  SHFL.BFLY PT, R21, R136, 0x1, 0x1f ;  /* 0x0c201f0088157f89 */ /* 0x000e6200000e0000 */
[----:B------:R-:W-:Y:S01]  /*13810*/  ISETP.GE.AND P5, PT, R23, R12, PT ;  /* 0x0000000c1700720c */ /* 0x000fe20003fa6270 */
[----:B------:R-:W-:Y:S01]  /*13820*/  IMAD.WIDE.U32 R12, R138, -0x2daee0ad, RZ ;  /* 0xd2511f538a0c7825 */ /* 0x000fe200078e00ff */
[----:B------:R-:W-:Y:S01]  /*13830*/  IADD3 R5, PT, PT, R5, 0x32370b8f, RZ ;  /* 0x32370b8f05057810 */ /* 0x000fe20007ffe0ff */
[----:B------:R-:W4:Y:S01]  /*13840*/  SHFL.BFLY PT, R135, R6, 0x2, 0x1f ;  /* 0x0c401f0006877f89 */ /* 0x000f2200000e0000 */
[----:B------:R-:W-:-:S02]  /*13850*/  FSEL R34, R8, -INF , !P3 ;  /* 0xff80000008227808 */ /* 0x000fc40005800000 */
[----:B------:R-:W-:Y:S02]  /*13860*/  FSETP.NEU.FTZ.AND P3, PT, R137, -INF , PT ;  /* 0xff8000008900780b */ /* 0x000fe40003f7d000 */
[----:B------:R-:W-:Y:S01]  /*13870*/  LOP3.LUT R25, R5, R2, R13, 0x96, !PT ;  /* 0x0000000205197212 */ /* 0x000fe200078e960d */
[----:B------:R-:W-:Y:S01]  /*13880*/  FFMA.FTZ R13, R26, UR5, R186 ;  /* 0x000000051a0d7c23 */ /* 0x000fe200080100ba */
[----:B------:R-:W-:Y:S02]  /*13890*/  FSEL R19, R19, RZ, P3 ;  /* 0x000000ff13137208 */ /* 0x000fe40001800000 */
[----:B------:R-:W-:Y:S02]  /*138a0*/  FSEL R198, R20, -INF , !P1 ;  /* 0xff80000014c67808 */ /* 0x000fe40004800000 */
[----:B------:R-:W-:Y:S01]  /*138b0*/  FSEL R228, R13, -INF , !P2 ;  /* 0xff8000000de47808 */ /* 0x000fe20005000000 */
[--C-:B------:R-:W-:Y:S01]  /*138c0*/  FFMA.FTZ R14, R14, UR4, -R19.reuse ;  /* 0x000000040e0e7c23 */ /* 0x100fe20008010813 */
[--C-:B------:R-:W-:Y:S01]  /*138d0*/  FFMA.FTZ R7, R7, UR4, -R19.reuse ;  /* 0x0000000407077c23 */ /* 0x100fe20008010813 */
[----:B------:R-:W-:Y:S01]  /*138e0*/  MOV R8, UR30 ;  /* 0x0000001e00087c02 */ /* 0x000fe20008000f00 */
[----:B------:R-:W-:Y:S01]  /*138f0*/  FFMA.FTZ R16, R16, UR4, -R19 ;  /* 0x0000000410107c23 */ /* 0x000fe20008010813 */
[----:B------:R-:W-:Y:S01]  /*13900*/  MUFU.EX2 R236, R14 ;  /* 0x0000000e00ec7308 */ /* 0x000fe20000000800 */
[----:B------:R-:W-:-:S02]  /*13910*/  SEL R29, R221, 0xffffffe0, !P6 ;  /* 0xffffffe0dd1d7807 */ /* 0x000fc40007000000 */
[----:B------:R-:W-:Y:S02]  /*13920*/  IADD3 R8, PT, PT, R8, 0x78dde6e4, RZ ;  /* 0x78dde6e408087810 */ /* 0x000fe40007ffe0ff */
[----:B-1----:R-:W-:Y:S02]  /*13930*/  FMNMX.FTZ R136, R136, R21, !PT ;  /* 0x0000001588887209 */ /* 0x002fe40007810000 */
[----:B----4-:R-:W-:Y:S01]  /*13940*/  FMNMX.FTZ R135, R6, R135, !PT ;  /* 0x0000008706877209 */ /* 0x010fe20007810000 */
[----:B------:R1:W-:Y:S02]  /*13950*/  MUFU.EX2 R242, R7 ;  /* 0x0000000700f27308 */ /* 0x0003e40000000800 */
[----:B------:R-:W-:Y:S02]  /*13960*/  FMUL.FTZ R20, R136, UR4 ;  /* 0x0000000488147c20 */ /* 0x000fe40008410000 */
[----:B------:R-:W4:Y:S04]  /*13970*/  SHFL.BFLY PT, R13, R135, 0x1, 0x1f ;  /* 0x0c201f00870d7f89 */ /* 0x000f2800000e0000 */
[----:B------:R-:W5:Y:S01]  /*13980*/  MUFU.EX2 R231, R16 ;  /* 0x0000001000e77308 */ /* 0x000f620000000800 */
[----:B----4-:R-:W-:-:S04]  /*13990*/  FMNMX.FTZ R135, R135, R13, !PT ;  /* 0x0000000d87877209 */ /* 0x010fc80007810000 */
[C---:B------:R-:W-:Y:S01]  /*139a0*/  FSETP.NEU.FTZ.AND P2, PT, R135.reuse, -INF , PT ;  /* 0xff8000008700780b */ /* 0x040fe20003f5d000 */
[----:B------:R-:W-:-:S05]  /*139b0*/  FMUL.FTZ R13, R135, UR4 ;  /* 0x00000004870d7c20 */ /* 0x000fca0008410000 */
[----:B------:R-:W-:Y:S02]  /*139c0*/  FSEL R13, R13, RZ, P2 ;  /* 0x000000ff0d0d7208 */ /* 0x000fe40001000000 */
[----:B--2---:R-:W-:Y:S01]  /*139d0*/  LOP3.LUT R22, R4, R204, R3, 0x96, !PT ;  /* 0x000000cc04167212 */ /* 0x004fe200078e9603 */
[----:B------:R-:W-:Y:S01]  /*139e0*/  IMAD.WIDE.U32 R2, R176, -0x2daee0ad, RZ ;  /* 0xd2511f53b0027825 */ /* 0x000fe200078e00ff */
[----:B------:R-:W-:Y:S02]  /*139f0*/  FSEL R205, R9, -INF , !P4 ;  /* 0xff80000009cd7808 */ /* 0x000fe40006000000 */
[----:B------:R-:W-:Y:S02]  /*13a00*/  FSETP.NEU.FTZ.AND P4, PT, R136, -INF , PT ;  /* 0xff8000008800780b */ /* 0x000fe40003f9d000 */
[----:B---3--:R-:W-:Y:S01]  /*13a10*/  LOP3.LUT R23, R4, R178, R3, 0x96, !PT ;  /* 0x000000b204177212 */ /* 0x008fe200078e9603 */
[----:B------:R-:W-:Y:S01]  /*13a20*/  FFMA.FTZ R4, R24, UR4, -R19 ;  /* 0x0000000418047c23 */ /* 0x000fe20008010813 */
[----:B------:R-:W-:Y:S01]  /*13a30*/  LOP3.LUT R30, R5, R2, R11, 0x96, !PT ;  /* 0x00000002051e7212 */ /* 0x000fe200078e960b */
[----:B------:R-:W-:Y:S01]  /*13a40*/  FFMA.FTZ R11, R27, UR5, R187 ;  /* 0x000000051b0b7c23 */ /* 0x000fe200080100bb */
[----:B------:R-:W-:Y:S01]  /*13a50*/  FMNMX3.FTZ R5, R218, R194, R133, !PT ;  /* 0x000000c2da057276 */ /* 0x000fe20007810085 */
[----:B------:R2:W-:Y:S01]  /*13a60*/  MUFU.EX2 R237, R4 ;  /* 0x0000000400ed7308 */ /* 0x0005e20000000800 */
[----:B------:R-:W-:Y:S01]  /*13a70*/  IMAD.WIDE.U32 R2, R22, -0x326172a9, RZ ;  /* 0xcd9e8d5716027825 */ /* 0x000fe200078e00ff */
[----:B------:R-:W-:-:S02]  /*13a80*/  FSEL R20, R20, RZ, P4 ;  /* 0x000000ff14147208 */ /* 0x000fc40002000000 */
[----:B------:R-:W-:Y:S01]  /*13a90*/  FSEL R226, R11, -INF , !P5 ;  /* 0xff8000000be27808 */ /* 0x000fe20006800000 */
[----:B------:R-:W-:-:S04]  /*13aa0*/  IMAD.WIDE.U32 R178, R25, -0x326172a9, RZ ;  /* 0xcd9e8d5719b27825 */ /* 0x000fc800078e00ff */
[--C-:B------:R-:W-:Y:S01]  /*13ab0*/  FFMA.FTZ R15, R15, UR4, -R20.reuse ;  /* 0x000000040f0f7c23 */ /* 0x100fe20008010814 */
[--C-:B------:R-:W-:Y:S01]  /*13ac0*/  FFMA.FTZ R17, R17, UR4, -R20.reuse ;  /* 0x0000000411117c23 */ /* 0x100fe20008010814 */
[----:B-1----:R-:W-:Y:S01]  /*13ad0*/  IMAD.WIDE.U32 R6, R23, -0x326172a9, RZ ;  /* 0xcd9e8d5717067825 */ /* 0x002fe200078e00ff */
[----:B------:R-:W-:Y:S01]  /*13ae0*/  LOP3.LUT R11, R8, R2, R179, 0x96, !PT ;  /* 0x00000002080b7212 */ /* 0x000fe200078e96b3 */
[----:B------:R-:W-:Y:S02]  /*13af0*/  MUFU.EX2 R207, R15 ;  /* 0x0000000f00cf7308 */ /* 0x000fe40000000800 */
[----:B------:R-:W-:Y:S01]  /*13b00*/  FFMA.FTZ R18, R18, UR4, -R20 ;  /* 0x0000000412127c23 */ /* 0x000fe20008010814 */
[----:B------:R-:W-:Y:S01]  /*13b10*/  IMAD.WIDE.U32 R176, R30, -0x326172a9, RZ ;  /* 0xcd9e8d571eb07825 */ /* 0x000fe200078e00ff */
[----:B------:R-:W-:Y:S01]  /*13b20*/  LOP3.LUT R2, R0, R232, R7, 0x96, !PT ;  /* 0x000000e800027212 */ /* 0x000fe200078e9607 */
[----:B------:R-:W-:Y:S01]  /*13b30*/  LDSM.16.MT88.4 R24, [R216+0xa000] ;  /* 0x00a00000d818783b */ /* 0x000fe20000004200 */
[----:B--2---:R-:W-:Y:S01]  /*13b40*/  FMNMX3.FTZ R4, R5, R132, R34, !PT ;  /* 0x0000008405047276 */ /* 0x004fe20007810022 */
[----:B------:R-:W-:Y:S01]  /*13b50*/  IMAD.WIDE.U32 R184, R11, -0x2daee0ad, RZ ;  /* 0xd2511f530bb87825 */ /* 0x000fe200078e00ff */
[----:B------:R-:W-:-:S03]  /*13b60*/  LOP3.LUT R7, R8, R6, R177, 0x96, !PT ;  /* 0x0000000608077212 */ /* 0x000fc600078e96b1 */
[----:B------:R-:W-:Y:S01]  /*13b70*/  FFMA.FTZ R6, R31, UR4, -R20 ;  /* 0x000000041f067c23 */ /* 0x000fe20008010814 */
[----:B------:R-:W-:Y:S01]  /*13b80*/  FMNMX3.FTZ R4, R4, R198, R205, !PT ;  /* 0x000000c604047276 */ /* 0x000fe200078100cd */
[----:B------:R-:W-:Y:S01]  /*13b90*/  MUFU.EX2 R204, R17 ;  /* 0x0000001100cc7308 */ /* 0x000fe20000000800 */
[----:B------:R-:W-:Y:S02]  /*13ba0*/  IMAD.WIDE.U32 R174, R7, -0x2daee0ad, RZ ;  /* 0xd2511f5307ae7825 */ /* 0x000fe400078e00ff */
[----:B------:R-:W-:Y:S02]  /*13bb0*/  FMNMX3.FTZ R9, R4, R228, R226, !PT ;  /* 0x000000e404097276 */ /* 0x000fe400078100e2 */
[----:B------:R-:W-:Y:S01]  /*13bc0*/  FFMA.FTZ R7, R192, UR4, -R13 ;  /* 0x00000004c0077c23 */ /* 0x000fe2000801080d */
[----:B------:R-:W-:Y:S01]  /*13bd0*/  LOP3.LUT R4, R0, R234, R3, 0x96, !PT ;  /* 0x000000ea00047212 */ /* 0x000fe200078e9603 */
[----:B------:R-:W-:Y:S01]  /*13be0*/  IMAD.U32 R3, RZ, RZ, UR31 ;  /* 0x0000001fff037e24 */ /* 0x000fe2000f8e00ff */
[----:B------:R-:W1:Y:S01]  /*13bf0*/  SHFL.BFLY PT, R14, R9, 0x2, 0x1f ;  /* 0x0c401f00090e7f89 */ /* 0x000e6200000e0000 */
[----:B------:R1:W-:Y:S02]  /*13c00*/  MUFU.EX2 R206, R6 ;  /* 0x0000000600ce7308 */ /* 0x0003e40000000800 */
[----:B------:R-:W-:Y:S01]  /*13c10*/  IMAD.WIDE.U32 R4, R4, -0x2daee0ad, RZ ;  /* 0xd2511f5304047825 */ /* 0x000fe200078e00ff */
[----:B------:R-:W-:-:S03]  /*13c20*/  IADD3 R0, PT, PT, R3, -0x126145ec, RZ ;  /* 0xed9eba1403007810 */ /* 0x000fc60007ffe0ff */
[----:B------:R-:W-:Y:S01]  /*13c30*/  IMAD.WIDE.U32 R2, R2, -0x2daee0ad, RZ ;  /* 0xd2511f5302027825 */ /* 0x000fe200078e00ff */
[C---:B------:R-:W-:Y:S01]  /*13c40*/  LOP3.LUT R12, R0.reuse, R12, R5, 0x96, !PT ;  /* 0x0000000c000c7212 */ /* 0x040fe200078e9605 */
[----:B------:R2:W-:Y:S02]  /*13c50*/  MUFU.EX2 R197, R7 ;  /* 0x0000000700c57308 */ /* 0x0005e40000000800 */
[----:B------:R-:W-:Y:S01]  /*13c60*/  IMAD.U32 R5, RZ, RZ, UR31 ;  /* 0x0000001fff057e24 */ /* 0x000fe2000f8e00ff */
[----:B------:R-:W-:Y:S01]  /*13c70*/  LOP3.LUT R10, R0, R10, R3, 0x96, !PT ;  /* 0x0000000a000a7212 */ /* 0x000fe200078e9603 */
[----:B------:R-:W-:-:S03]  /*13c80*/  IMAD.WIDE.U32 R172, R12, -0x326172a9, RZ ;  /* 0xcd9e8d570cac7825 */ /* 0x000fc600078e00ff */
[----:B------:R-:W-:Y:S01]  /*13c90*/  IADD3 R0, PT, PT, R5, -0x56f99767, RZ ;  /* 0xa906689905007810 */ /* 0x000fe20007ffe0ff */
[----:B------:R-:W-:Y:S01]  /*13ca0*/  IMAD.WIDE.U32 R138, R10, -0x326172a9, RZ ;  /* 0xcd9e8d570a8a7825 */ /* 0x000fe200078e00ff */
[----:B------:R-:W-:Y:S02]  /*13cb0*/  MUFU.EX2 R199, R18 ;  /* 0x0000001200c77308 */ /* 0x000fe40000000800 */
[C---:B------:R-:W-:Y:S02]  /*13cc0*/  LOP3.LUT R4, R0.reuse, R4, R185, 0x96, !PT ;  /* 0x0000000400047212 */ /* 0x040fe400078e96b9 */
[----:B------:R-:W-:Y:S01]  /*13cd0*/  LOP3.LUT R2, R0, R2, R175, 0x96, !PT ;  /* 0x0000000200027212 */ /* 0x000fe200078e96af */
[----:B------:R-:W-:Y:S01]  /*13ce0*/  IMAD.U32 R0, RZ, RZ, UR30 ;  /* 0x0000001eff007e24 */ /* 0x000fe2000f8e00ff */
[----:B-1----:R-:W-:Y:S01]  /*13cf0*/  FMNMX.FTZ R6, R9, R14, !PT ;  /* 0x0000000e09067209 */ /* 0x002fe20007810000 */
[----:B------:R-:W-:-:S04]  /*13d00*/  IMAD.WIDE.U32 R4, R4, -0x326172a9, RZ ;  /* 0xcd9e8d5704047825 */ /* 0x000fc800078e00ff */
[----:B--2---:R-:W-:Y:S01]  /*13d10*/  FFMA.FTZ R7, R32, UR4, -R13 ;  /* 0x0000000420077c23 */ /* 0x004fe2000801080d */
[----:B------:R-:W-:Y:S01]  /*13d20*/  IADD3 R0, PT, PT, R0, -0x4ab325aa, RZ ;  /* 0xb54cda5600007810 */ /* 0x000fe20007ffe0ff */
[----:B------:R-:W1:Y:S01]  /*13d30*/  SHFL.BFLY PT, R14, R6, 0x1, 0x1f ;  /* 0x0c201f00060e7f89 */ /* 0x000e6200000e0000 */
[----:B------:R-:W-:Y:S02]  /*13d40*/  IMAD.WIDE.U32 R2, R2, -0x326172a9, RZ ;  /* 0xcd9e8d5702027825 */ /* 0x000fe400078e00ff */
[----:B------:R-:W-:Y:S01]  /*13d50*/  LOP3.LUT R5, R0, R172, R5, 0x96, !PT ;  /* 0x000000ac00057212 */ /* 0x000fe200078e9605 */
[----:B------:R2:W-:Y:S01]  /*13d60*/  MUFU.EX2 R196, R7 ;  /* 0x0000000700c47308 */ /* 0x0005e20000000800 */
[----:B------:R-:W-:Y:S01]  /*13d70*/  PRMT R15, R4, 0x7771, RZ ;  /* 0x00007771040f7816 */ /* 0x000fe200000000ff */
[----:B------:R-:W-:Y:S01]  /*13d80*/  IMAD.MOV.U32 R11, RZ, RZ, R4 ;  /* 0x000000ffff0b7224 */ /* 0x000fe200078e0004 */
[----:B------:R-:W-:Y:S01]  /*13d90*/  LOP3.LUT R0, R0, R138, R3, 0x96, !PT ;  /* 0x0000008a00007212 */ /* 0x000fe200078e9603 */
[----:B------:R-:W-:Y:S01]  /*13da0*/  FFMA.FTZ R3, R33, UR4, -R13 ;  /* 0x0000000421037c23 */ /* 0x000fe2000801080d */
[----:B------:R-:W-:-:S02]  /*13db0*/  MOV R8, R2 ;  /* 0x0000000200087202 */ /* 0x000fc40000000f00 */
[C---:B------:R-:W-:Y:S01]  /*13dc0*/  PRMT R12, R2.reuse, 0x7771, RZ ;  /* 0x00007771020c7816 */ /* 0x040fe200000000ff */
[----:B------:R3:W-:Y:S01]  /*13dd0*/  MUFU.EX2 R187, R3 ;  /* 0x0000000300bb7308 */ /* 0x0007e20000000800 */
[----:B------:R-:W-:Y:S02]  /*13de0*/  PRMT R9, R2, 0x7773, RZ ;  /* 0x0000777302097816 */ /* 0x000fe400000000ff */
[C---:B------:R-:W-:Y:S02]  /*13df0*/  PRMT R10, R4.reuse, 0x7773, RZ ;  /* 0x00007773040a7816 */ /* 0x040fe400000000ff */
[----:B------:R-:W-:Y:S02]  /*13e00*/  PRMT R4, R4, 0x7772, RZ ;  /* 0x0000777204047816 */ /* 0x000fe400000000ff */
[----:B--2---:R-:W-:Y:S02]  /*13e10*/  PRMT R7, R2, 0x7772, RZ ;  /* 0x0000777202077816 */ /* 0x004fe400000000ff */
[----:B------:R-:W-:-:S02]  /*13e20*/  PRMT R17, R4, 0x5410, R10 ;  /* 0x0000541004117816 */ /* 0x000fc4000000000a */
[----:B-1----:R-:W-:Y:S01]  /*13e30*/  FMNMX.FTZ R2, R6, R14, !PT ;  /* 0x0000000e06027209 */ /* 0x002fe20007810000 */
[----:B------:R-:W-:Y:S01]  /*13e40*/  FFMA.FTZ R6, R35, UR4, -R13 ;  /* 0x0000000423067c23 */ /* 0x000fe2000801080d */
[----:B------:R-:W-:Y:S02]  /*13e50*/  LOP3.LUT R4, R11, 0xff, RZ, 0xc0, !PT ;  /* 0x000000ff0b047812 */ /* 0x000fe400078ec0ff */
[----:B---3--:R-:W-:Y:S01]  /*13e60*/  LOP3.LUT R3, R8, 0xff, RZ, 0xc0, !PT ;  /* 0x000000ff08037812 */ /* 0x008fe200078ec0ff */
[C---:B------:R-:W-:Y:S01]  /*13e70*/  FMUL.FTZ R14, R2.reuse, UR4 ;  /* 0x00000004020e7c20 */ /* 0x040fe20008410000 */
[----:B------:R-:W-:Y:S01]  /*13e80*/  FSETP.NEU.FTZ.AND P1, PT, R2, -INF , PT ;  /* 0xff8000000200780b */ /* 0x000fe20003f3d000 */
[----:B------:R1:W-:Y:S01]  /*13e90*/  MUFU.EX2 R186, R6 ;  /* 0x0000000600ba7308 */ /* 0x0003e20000000800 */
[----:B------:R-:W-:Y:S02]  /*13ea0*/  PRMT R23, R3, 0x5410, R12 ;  /* 0x0000541003177816 */ /* 0x000fe4000000000c */
[----:B------:R-:W2:Y:S01]  /*13eb0*/  LDC R12, c[0x0][0x4f8] ;  /* 0x00013e00ff0c7b82 */ /* 0x000ea20000000800 */
[----:B------:R-:W-:-:S02]  /*13ec0*/  FSEL R14, R14, RZ, P1 ;  /* 0x000000ff0e0e7208 */ /* 0x000fc40000800000 */
[----:B------:R-:W-:Y:S02]  /*13ed0*/  PRMT R16, R4, 0x5410, R15 ;  /* 0x0000541004107816 */ /* 0x000fe4000000000f */
[----:B------:R-:W-:Y:S01]  /*13ee0*/  LOP3.LUT R4, R0, 0xffff, RZ, 0xc0, !PT ;  /* 0x0000ffff00047812 */ /* 0x000fe200078ec0ff */
[----:B------:R-:W-:Y:S01]  /*13ef0*/  FFMA.FTZ R3, R194, UR4, -R14 ;  /* 0x00000004c2037c23 */ /* 0x000fe2000801080e */
[----:B------:R-:W-:Y:S02]  /*13f00*/  LOP3.LUT R11, R0, 0xff, RZ, 0xc0, !PT ;  /* 0x000000ff000b7812 */ /* 0x000fe400078ec0ff */
[----:B------:R-:W-:Y:S01]  /*13f10*/  SHF.R.U32.HI R4, RZ, 0x8, R4 ;  /* 0x00000008ff047819 */ /* 0x000fe20000011604 */
[----:B------:R3:W-:Y:S01]  /*13f20*/  MUFU.EX2 R185, R3 ;  /* 0x0000000300b97308 */ /* 0x0007e20000000800 */
[----:B------:R-:W-:Y:S02]  /*13f30*/  SHF.R.U32.HI R10, RZ, 0x18, R0 ;  /* 0x00000018ff0a7819 */ /* 0x000fe40000011600 */
[----:B------:R-:W-:-:S02]  /*13f40*/  PRMT R28, R7, 0x5410, R9 ;  /* 0x00005410071c7816 */ /* 0x000fc40000000009 */
[----:B-1----:R-:W-:Y:S02]  /*13f50*/  PRMT R6, R0, 0x7632, R6 ;  /* 0x0000763200067816 */ /* 0x002fe40000000006 */
[C---:B------:R-:W-:Y:S02]  /*13f60*/  LOP3.LUT R0, R5.reuse, 0xffff, RZ, 0xc0, !PT ;  /* 0x0000ffff05007812 */ /* 0x040fe400078ec0ff */
[----:B------:R-:W-:Y:S02]  /*13f70*/  PRMT R7, R5, 0x7632, R7 ;  /* 0x0000763205077816 */ /* 0x000fe40000000007 */
[----:B------:R-:W-:Y:S01]  /*13f80*/  PRMT R15, R11, 0x5410, R4 ;  /* 0x000054100b0f7816 */ /* 0x000fe20000000004 */
[--C-:B------:R-:W-:Y:S01]  /*13f90*/  FFMA.FTZ R4, R132, UR4, -R14.reuse ;  /* 0x0000000484047c23 */ /* 0x100fe2000801080e */
[----:B------:R-:W-:Y:S02]  /*13fa0*/  SHF.R.U32.HI R8, RZ, 0x18, R5 ;  /* 0x00000018ff087819 */ /* 0x000fe40000011605 */
[----:B------:R-:W-:Y:S01]  /*13fb0*/  IADD3 R132, PT, PT, R216, R29, RZ ;  /* 0x0000001dd8847210 */ /* 0x000fe20007ffe0ff */
[----:B------:R1:W-:Y:S01]  /*13fc0*/  MUFU.EX2 R177, R4 ;  /* 0x0000000400b17308 */ /* 0x0003e20000000800 */
[----:B---3--:R-:W-:Y:S01]  /*13fd0*/  FFMA.FTZ R3, R133, UR4, -R14 ;  /* 0x0000000485037c23 */ /* 0x008fe2000801080e */
[----:B------:R-:W-:-:S02]  /*13fe0*/  LOP3.LUT R9, R5, 0xff, RZ, 0xc0, !PT ;  /* 0x000000ff05097812 */ /* 0x000fc400078ec0ff */
[----:B------:R-:W-:Y:S02]  /*13ff0*/  LOP3.LUT R5, R6, 0xff, RZ, 0xc0, !PT ;  /* 0x000000ff06057812 */ /* 0x000fe400078ec0ff */
[----:B--2---:R-:W-:Y:S02]  /*14000*/  LOP3.LUT R12, R12, 0xff, RZ, 0xc0, !PT ;  /* 0x000000ff0c0c7812 */ /* 0x004fe400078ec0ff */
[----:B------:R2:W-:Y:S01]  /*14010*/  MUFU.EX2 R179, R3 ;  /* 0x0000000300b37308 */ /* 0x0005e20000000800 */
[----:B------:R-:W-:Y:S02]  /*14020*/  PRMT R11, R5, 0x5410, R10 ;  /* 0x00005410050b7816 */ /* 0x000fe4000000000a */
[----:B------:R-:W-:Y:S01]  /*14030*/  FSEL R5, R135, RZ, P2 ;  /* 0x000000ff87057208 */ /* 0x000fe20001000000 */
[----:B------:R-:W-:Y:S01]  /*14040*/  IMAD R12, R12, 0x10000, R12 ;  /* 0x000100000c0c7824 */ /* 0x000fe200078e020c */
[----:B-1----:R-:W-:-:S05]  /*14050*/  FSEL R4, R137, RZ, P3 ;  /* 0x000000ff89047208 */ /* 0x002fca0001800000 */
[----:B------:R-:W-:Y:S01]  /*14060*/  FADD.FTZ R6, R225, -R4 ;  /* 0x80000004e1067221 */ /* 0x000fe20000010000 */
[----:B------:R-:W-:Y:S02]  /*14070*/  FSEL R4, R2, RZ, P1 ;  /* 0x000000ff02047208 */ /* 0x000fe40000800000 */
[----:B--2---:R-:W-:Y:S01]  /*14080*/  SHF.R.U32.HI R3, RZ, 0x8, R0 ;  /* 0x00000008ff037819 */ /* 0x004fe20000011600 */
[----:B------:R-:W-:Y:S01]  /*14090*/  FMUL.FTZ R6, R6, UR4 ;  /* 0x0000000406067c20 */ /* 0x000fe20008410000 */
[----:B------:R-:W-:Y:S02]  /*140a0*/  LOP3.LUT R0, R7, 0xff, RZ, 0xc0, !PT ;  /* 0x000000ff07007812 */ /* 0x000fe400078ec0ff */
[----:B------:R-:W-:Y:S01]  /*140b0*/  PRMT R22, R9, 0x5410, R3 ;  /* 0x0000541009167816 */ /* 0x000fe20000000003 */
[----:B------:R-:W-:Y:S01]  /*140c0*/  FADD.FTZ R9, R218, -R4 ;  /* 0x80000004da097221 */ /* 0x000fe20000010000 */
[----:B------:R-:W-:Y:S01]  /*140d0*/  PRMT R21, R0, 0x5410, R8 ;  /* 0x0000541000157816 */ /* 0x000fe20000000008 */
[----:B------:R-:W-:Y:S01]  /*140e0*/  FFMA.FTZ R0, R34, UR4, -R14 ;  /* 0x0000000422007c23 */ /* 0x000fe2000801080e */
[----:B------:R-:W-:Y:S01]  /*140f0*/  FSEL R3, R136, RZ, P4 ;  /* 0x000000ff88037208 */ /* 0x000fe20002000000 */
[----:B------:R-:W1:Y:S01]  /*14100*/  LDSM.16.MT88.4 R32, [R132+0xa000] ;  /* 0x00a000008420783b */ /* 0x000e620000004200 */
[----:B------:R-:W-:Y:S01]  /*14110*/  FADD.FTZ R8, R222, -R5 ;  /* 0x80000005de087221 */ /* 0x000fe20000010000 */
[----:B------:R2:W-:Y:S01]  /*14120*/  MUFU.EX2 R138, R0 ;  /* 0x00000000008a7308 */ /* 0x0005e20000000800 */
[----:B------:R-:W-:Y:S01]  /*14130*/  LOP3.LUT R5, R17, 0xff00ff, RZ, 0xc0, !PT ;  /* 0x00ff00ff11057812 */ /* 0x000fe200078ec0ff */
[----:B------:R-:W-:Y:S01]  /*14140*/  FADD.FTZ R7, R224, -R3 ;  /* 0x80000003e0077221 */ /* 0x000fe20000010000 */
[----:B-----5:R-:W-:Y:S01]  /*14150*/  F2FP.BF16.F32.PACK_AB R3, R231, R236 ;  /* 0x000000ece703723e */ /* 0x020fe200000010ff */
[----:B------:R-:W-:Y:S01]  /*14160*/  FMUL.FTZ R8, R8, UR4 ;  /* 0x0000000408087c20 */ /* 0x000fe20008410000 */
[----:B------:R-:W-:Y:S01]  /*14170*/  FMUL.FTZ R9, R9, UR4 ;  /* 0x0000000409097c20 */ /* 0x000fe20008410000 */
[----:B------:R-:W-:Y:S01]  /*14180*/  FMUL.FTZ R7, R7, UR4 ;  /* 0x0000000407077c20 */ /* 0x000fe20008410000 */
[--C-:B------:R-:W-:Y:S01]  /*14190*/  HSET2.LE.AND R4, R15, R12.reuse, PT ;  /* 0x0000000c0f047233 */ /* 0x100fe20003803000 */
[----:B------:R3:W4:Y:S08]  /*141a0*/  MUFU.EX2 R18, R6 ;  /* 0x0000000600127308 */ /* 0x0007300000000800 */
[----:B------:R5:W5:Y:S01]  /*141b0*/  MUFU.EX2 R17, R7 ;  /* 0x0000000700117308 */ /* 0x000b620000000800 */
[----:B--2---:R-:W-:-:S05]  /*141c0*/  HSET2.LE.AND R0, R16, R12, PT ;  /* 0x0000000c10007233 */ /* 0x004fca0003803000 */
[----:B------:R-:W-:Y:S02]  /*141d0*/  LOP3.LUT R10, R3, R0, RZ, 0xc0, !PT ;  /* 0x00000000030a7212 */ /* 0x000fe400078ec0ff */
[--C-:B------:R-:W-:Y:S01]  /*141e0*/  HSET2.LE.AND R0, R5, R12.reuse, PT ;  /* 0x0000000c05007233 */ /* 0x100fe20003803000 */
[----:B------:R-:W2:Y:S01]  /*141f0*/  MUFU.EX2 R16, R8 ;  /* 0x0000000800107308 */ /* 0x000ea20000000800 */
[--C-:B---3--:R-:W-:Y:S01]  /*14200*/  HSET2.LE.AND R6, R11, R12.reuse, PT ;  /* 0x0000000c0b067233 */ /* 0x108fe20003803000 */
[-C--:B----4-:R-:W-:Y:S01]  /*14210*/  FMUL.FTZ R140, R140, R18.reuse ;  /* 0x000000128c8c7220 */ /* 0x090fe20000410000 */
[----:B------:R-:W-:Y:S01]  /*14220*/  F2FP.BF16.F32.PACK_AB R5, R196, R197 ;  /* 0x000000c5c405723e */ /* 0x000fe200000010ff */
[----:B------:R-:W-:Y:S01]  /*14230*/  FMUL.FTZ R141, R141, R18 ;  /* 0x000000128d8d7220 */ /* 0x000fe20000410000 */
[----:B------:R-:W-:Y:S01]  /*14240*/  F2FP.BF16.F32.PACK_AB R3, R199, R204 ;  /* 0x000000ccc703723e */ /* 0x000fe200000010ff */
[----:B------:R-:W-:Y:S01]  /*14250*/  FMUL.FTZ R152, R152, R18 ;  /* 0x0000001298987220 */ /* 0x000fe20000410000 */
[----:B------:R-:W-:Y:S01]  /*14260*/  LOP3.LUT R4, R5, R4, RZ, 0xc0, !PT ;  /* 0x0000000405047212 */ /* 0x000fe200078ec0ff */
[----:B------:R-:W3:Y:S01]  /*14270*/  MUFU.EX2 R15, R9 ;  /* 0x00000009000f7308 */ /* 0x000ee20000000800 */
[----:B-----5:R-:W-:Y:S01]  /*14280*/  F2FP.BF16.F32.PACK_AB R7, R179, R185 ;  /* 0x000000b9b307723e */ /* 0x020fe200000010ff */
[-C--:B------:R-:W-:Y:S01]  /*14290*/  FMUL.FTZ R142, R142, R17.reuse ;  /* 0x000000118e8e7220 */ /* 0x080fe20000410000 */
[----:B------:R-:W-:Y:S01]  /*142a0*/  LOP3.LUT R11, R3, R0, RZ, 0xc0, !PT ;  /* 0x00000000030b7212 */ /* 0x000fe200078ec0ff */
[-C--:B------:R-:W-:Y:S01]  /*142b0*/  FMUL.FTZ R143, R143, R17.reuse ;  /* 0x000000118f8f7220 */ /* 0x080fe20000410000 */
[----:B------:R-:W-:Y:S01]  /*142c0*/  LOP3.LUT R5, R7, R6, RZ, 0xc0, !PT ;  /* 0x0000000607057212 */ /* 0x000fe200078ec0ff */
[----:B------:R-:W-:Y:S01]  /*142d0*/  FMUL.FTZ R153, R153, R18 ;  /* 0x0000001299997220 */ /* 0x000fe20000410000 */
[--C-:B------:R-:W-:Y:S01]  /*142e0*/  HSET2.LE.AND R0, R22, R12.reuse, PT ;  /* 0x0000000c16007233 */ /* 0x100fe20003803000 */
[----:B------:R-:W-:Y:S01]  /*142f0*/  FMUL.FTZ R154, R154, R17 ;  /* 0x000000119a9a7220 */ /* 0x000fe20000410000 */
[--C-:B------:R-:W-:Y:S01]  /*14300*/  HSET2.LE.AND R6, R21, R12.reuse, PT ;  /* 0x0000000c15067233 */ /* 0x100fe20003803000 */
[----:B--2---:R-:W-:Y:S01]  /*14310*/  FMUL.FTZ R144, R144, R16 ;  /* 0x0000001090907220 */ /* 0x004fe20000410000 */
[----:B------:R-:W-:Y:S01]  /*14320*/  F2FP.BF16.F32.PACK_AB R3, R237, R242 ;  /* 0x000000f2ed03723e */ /* 0x000fe200000010ff */
[-C--:B------:R-:W-:Y:S01]  /*14330*/  FMUL.FTZ R145, R145, R16.reuse ;  /* 0x0000001091917220 */ /* 0x080fe20000410000 */
[----:B------:R-:W-:Y:S01]  /*14340*/  F2FP.BF16.F32.PACK_AB R7, R206, R207 ;  /* 0x000000cfce07723e */ /* 0x000fe200000010ff */
[-C--:B------:R-:W-:Y:S01]  /*14350*/  FMUL.FTZ R148, R148, R16.reuse ;  /* 0x0000001094947220 */ /* 0x080fe20000410000 */
[----:B------:R-:W-:Y:S01]  /*14360*/  LOP3.LUT R21, R28, 0xff00ff, RZ, 0xc0, !PT ;  /* 0x00ff00ff1c157812 */ /* 0x000fe200078ec0ff */
[----:B------:R-:W-:Y:S01]  /*14370*/  FMUL.FTZ R149, R149, R16 ;  /* 0x0000001095957220 */ /* 0x000fe20000410000 */
[----:B------:R-:W-:Y:S01]  /*14380*/  LOP3.LUT R8, R3, R0, RZ, 0xc0, !PT ;  /* 0x0000000003087212 */ /* 0x000fe200078ec0ff */
[-C--:B---3--:R-:W-:Y:S01]  /*14390*/  FMUL.FTZ R146, R146, R15.reuse ;  /* 0x0000000f92927220 */ /* 0x088fe20000410000 */
[----:B------:R-:W-:Y:S01]  /*143a0*/  LOP3.LUT R9, R7, R6, RZ, 0xc0, !PT ;  /* 0x0000000607097212 */ /* 0x000fe200078ec0ff */
[-C--:B------:R-:W-:Y:S01]  /*143b0*/  FMUL.FTZ R147, R147, R15.reuse ;  /* 0x0000000f93937220 */ /* 0x080fe20000410000 */
[--C-:B------:R-:W-:Y:S01]  /*143c0*/  HSET2.LE.AND R0, R23, R12.reuse, PT ;  /* 0x0000000c17007233 */ /* 0x100fe20003803000 */
[-C--:B------:R-:W-:Y:S01]  /*143d0*/  FMUL.FTZ R150, R150, R15.reuse ;  /* 0x0000000f96967220 */ /* 0x080fe20000410000 */
[----:B------:R-:W-:Y:S01]  /*143e0*/  HSET2.LE.AND R7, R21, R12, PT ;  /* 0x0000000c15077233 */ /* 0x000fe20003803000 */
[----:B------:R-:W-:Y:S01]  /*143f0*/  FMUL.FTZ R151, R151, R15 ;  /* 0x0000000f97977220 */ /* 0x000fe20000410000 */
[----:B------:R-:W-:Y:S01]  /*14400*/  F2FP.BF16.F32.PACK_AB R3, R186, R187 ;  /* 0x000000bbba03723e */ /* 0x000fe200000010ff */
[----:B------:R-:W-:Y:S01]  /*14410*/  FMUL.FTZ R155, R155, R17 ;  /* 0x000000119b9b7220 */ /* 0x000fe20000410000 */
[----:B------:R-:W-:Y:S01]  /*14420*/  F2FP.BF16.F32.PACK_AB R21, R138, R177 ;  /* 0x000000b18a15723e */ /* 0x000fe200000010ff */
[----:B------:R-:W-:Y:S01]  /*14430*/  FMUL.FTZ R36, R36, R18 ;  /* 0x0000001224247220 */ /* 0x000fe20000410000 */
[----:B------:R-:W-:Y:S01]  /*14440*/  LOP3.LUT R6, R3, R0, RZ, 0xc0, !PT ;  /* 0x0000000003067212 */ /* 0x000fe200078ec0ff */
[----:B------:R-:W-:Y:S01]  /*14450*/  FMUL.FTZ R37, R37, R18 ;  /* 0x0000001225257220 */ /* 0x000fe20000410000 */
[----:B------:R-:W-:Y:S01]  /*14460*/  LOP3.LUT R7, R21, R7, RZ, 0xc0, !PT ;  /* 0x0000000715077212 */ /* 0x000fe200078ec0ff */
[-C--:B------:R-:W-:Y:S01]  /*14470*/  FMUL.FTZ R38, R38, R17.reuse ;  /* 0x0000001126267220 */ /* 0x080fe20000410000 */
[----:B------:R-:W-:Y:S01]  /*14480*/  FMUL.FTZ R39, R39, R17 ;  /* 0x0000001127277220 */ /* 0x000fe20000410000 */
[-C--:B------:R-:W-:Y:S01]  /*14490*/  HMMA.16816.F32.BF16 R180, R8, R24.reuse, R140 ;  /* 0x0000001808b4723c */ /* 0x080fe2000004188c */
        /* <DEDUP_REMOVED lines=8> */
[----:B------:R-:W-:Y:S01]  /*14520*/  FMUL.FTZ R47, R47, R15 ;  /* 0x0000000f2f2f7220 */ /* 0x000fe20000410000 */
[----:B------:R-:W-:Y:S01]  /*14530*/  IADD3 R22, PT, PT, R216, 0xa040, RZ ;  /* 0x0000a040d8167810 */ /* 0x000fe20007ffe0ff */
[----:B------:R-:W-:-:S02]  /*14540*/  @P0 VIADD R22, R251, 0xffffffc0 ;  /* 0xffffffc0fb160836 */ /* 0x000fc40000000000 */
[-C--:B------:R-:W-:Y:S01]  /*14550*/  FMUL.FTZ R56, R56, R16.reuse ;  /* 0x0000001038387220 */ /* 0x080fe20000410000 */
[-C--:B------:R-:W-:Y:S01]  /*14560*/  FMUL.FTZ R57, R57, R16.reuse ;  /* 0x0000001039397220 */ /* 0x080fe20000410000 */
[-C--:B------:R-:W-:Y:S01]  /*14570*/  FMUL.FTZ R58, R58, R15.reuse ;  /* 0x0000000f3a3a7220 */ /* 0x080fe20000410000 */
[-C--:B------:R-:W-:Y:S01]  /*14580*/  FMUL.FTZ R59, R59, R15.reuse ;  /* 0x0000000f3b3b7220 */ /* 0x080fe20000410000 */
[-C--:B------:R-:W-:Y:S01]  /*14590*/  HMMA.16816.F32.BF16 R148, R4, R26.reuse, R148 ;  /* 0x0000001a0494723c */ /* 0x080fe20000041894 */
        /* <DEDUP_REMOVED lines=26> */
[----:B------:R-:W-:Y:S01]  /*14740*/  IMAD.MOV.U32 R190, RZ, RZ, R143 ;  /* 0x000000ffffbe7224 */ /* 0x000fe200078e008f */
[----:B------:R-:W-:Y:S01]  /*14750*/  MOV R189, R140 ;  /* 0x0000008c00bd7202 */ /* 0x000fe20000000f00 */
[----:B------:R-:W-:Y:S01]  /*14760*/  IMAD.MOV.U32 R188, RZ, RZ, R141 ;  /* 0x000000ffffbc7224 */ /* 0x000fe200078e008d */
[----:B------:R-:W-:Y:S01]  /*14770*/  MOV R133, R142 ;  /* 0x0000008e00857202 */ /* 0x000fe20000000f00 */
[-C--:B------:R-:W-:Y:S01]  /*14780*/  FMUL.FTZ R90, R90, R15.reuse ;  /* 0x0000000f5a5a7220 */ /* 0x080fe20000410000 */
[----:B------:R-:W1:Y:S01]  /*14790*/  LDSM.16.MT88.4 R140, [R22] ;  /* 0x00000000168c783b */ /* 0x000e620000004200 */
[-C--:B------:R-:W-:Y:S01]  /*147a0*/  FMUL.FTZ R91, R91, R15.reuse ;  /* 0x0000000f5b5b7220 */ /* 0x080fe20000410000 */
[----:B------:R-:W-:Y:S01]  /*147b0*/  FMUL.FTZ R94, R94, R15 ;  /* 0x0000000f5e5e7220 */ /* 0x000fe20000410000 */
[----:B------:R-:W-:Y:S01]  /*147c0*/  MOV R23, R24 ;  /* 0x0000001800177202 */ /* 0x000fe20000000f00 */
[----:B------:R-:W-:Y:S01]  /*147d0*/  IMAD.MOV.U32 R21, RZ, RZ, R25 ;  /* 0x000000ffff157224 */ /* 0x000fe200078e0019 */
[----:B------:R-:W-:Y:S01]  /*147e0*/  MOV R3, R27 ;  /* 0x0000001b00037202 */ /* 0x000fe20000000f00 */
[----:B------:R-:W-:-:S02]  /*147f0*/  IMAD.MOV.U32 R0, RZ, RZ, R26 ;  /* 0x000000ffff007224 */ /* 0x000fc400078e001a */
[-C--:B------:R-:W-:Y:S01]  /*14800*/  FMUL.FTZ R95, R95, R15.reuse ;  /* 0x0000000f5f5f7220 */ /* 0x080fe20000410000 */
[C---:B------:R-:W-:Y:S01]  /*14810*/  HMMA.16816.F32.BF16 R24, R4.reuse, R32, R40 ;  /* 0x000000200418723c */ /* 0x040fe20000041828 */
[----:B------:R-:W-:Y:S01]  /*14820*/  IMAD.IADD R32, R29, 0x1, R22 ;  /* 0x000000011d207824 */ /* 0x000fe200078e0216 */
[----:B------:R-:W-:Y:S01]  /*14830*/  LDSM.16.MT88.4 R40, [R132+0xb000] ;  /* 0x00b000008428783b */ /* 0x000fe20000004200 */
[-C--:B------:R-:W-:Y:S01]  /*14840*/  FMUL.FTZ R104, R104, R16.reuse ;  /* 0x0000001068687220 */ /* 0x080fe20000410000 */
[-C--:B------:R-:W-:Y:S01]  /*14850*/  FMUL.FTZ R105, R105, R16.reuse ;  /* 0x0000001069697220 */ /* 0x080fe20000410000 */
[-C--:B------:R-:W-:Y:S01]  /*14860*/  FMUL.FTZ R106, R106, R15.reuse ;  /* 0x0000000f6a6a7220 */ /* 0x080fe20000410000 */
[----:B------:R-:W2:Y:S01]  /*14870*/  LDSM.16.MT88.4 R28, [R32] ;  /* 0x00000000201c783b */ /* 0x000ea20000004200 */
[-C--:B------:R-:W-:Y:S01]  /*14880*/  FMUL.FTZ R107, R107, R15.reuse ;  /* 0x0000000f6b6b7220 */ /* 0x080fe20000410000 */
[-C--:B------:R-:W-:Y:S01]  /*14890*/  FMUL.FTZ R108, R108, R16.reuse ;  /* 0x000000106c6c7220 */ /* 0x080fe20000410000 */
[-C--:B------:R-:W-:Y:S01]  /*148a0*/  FMUL.FTZ R109, R109, R16.reuse ;  /* 0x000000106d6d7220 */ /* 0x080fe20000410000 */
        /* <DEDUP_REMOVED lines=14> */
[-C--:B------:R-:W-:Y:S01]  /*14990*/  FMUL.FTZ R165, R165, R16.reuse ;  /* 0x00000010a5a57220 */ /* 0x080fe20000410000 */
[C---:B------:R-:W-:Y:S01]  /*149a0*/  HMMA.16816.F32.BF16 R24, R4.reuse, R34, R44 ;  /* 0x000000220418723c */ /* 0x040fe2000004182c */
[----:B------:R-:W-:Y:S01]  /*149b0*/  LDSM.16.MT88.4 R44, [R22+0x1000] ;  /* 0x00100000162c783b */ /* 0x000fe20000004200 */
[-C--:B------:R-:W-:Y:S01]  /*149c0*/  FMUL.FTZ R162, R162, R15.reuse ;  /* 0x0000000fa2a27220 */ /* 0x080fe20000410000 */
[-C--:B------:R-:W-:Y:S01]  /*149d0*/  FMUL.FTZ R163, R163, R15.reuse ;  /* 0x0000000fa3a37220 */ /* 0x080fe20000410000 */
[-C--:B------:R-:W-:Y:S01]  /*149e0*/  FMUL.FTZ R128, R128, R16.reuse ;  /* 0x0000001080807220 */ /* 0x080fe20000410000 */
[----:B------:R-:W-:Y:S01]  /*149f0*/  FMUL.FTZ R129, R129, R16 ;  /* 0x0000001081817220 */ /* 0x000fe20000410000 */
[-C--:B------:R-:W-:Y:S01]  /*14a00*/  FMUL.FTZ R166, R166, R15.reuse ;  /* 0x0000000fa6a67220 */ /* 0x080fe20000410000 */
[-C--:B------:R-:W-:Y:S01]  /*14a10*/  FMUL.FTZ R167, R167, R15.reuse ;  /* 0x0000000fa7a77220 */ /* 0x080fe20000410000 */
[C---:B-1----:R-:W-:Y:S01]  /*14a20*/  HMMA.16816.F32.BF16 R56, R4.reuse, R140, R56 ;  /* 0x0000008c0438723c */ /* 0x042fe20000041838 */
[-C--:B------:R-:W-:Y:S01]  /*14a30*/  FMUL.FTZ R130, R130, R15.reuse ;  /* 0x0000000f82827220 */ /* 0x080fe20000410000 */
[----:B------:R-:W-:Y:S01]  /*14a40*/  FMUL.FTZ R131, R131, R15 ;  /* 0x0000000f83837220 */ /* 0x000fe20000410000 */
[-C--:B------:R-:W-:Y:S01]  /*14a50*/  FMUL.FTZ R48, R48, R18.reuse ;  /* 0x0000001230307220 */ /* 0x080fe20000410000 */
[----:B------:R-:W-:Y:S01]  /*14a60*/  FMUL.FTZ R49, R49, R18 ;  /* 0x0000001231317220 */ /* 0x000fe20000410000 */
[-C--:B------:R-:W-:Y:S01]  /*14a70*/  FMUL.FTZ R50, R50, R17.reuse ;  /* 0x0000001132327220 */ /* 0x080fe20000410000 */
[----:B------:R-:W-:Y:S01]  /*14a80*/  FMUL.FTZ R51, R51, R17 ;  /* 0x0000001133337220 */ /* 0x000fe20000410000 */
[----:B------:R-:W-:Y:S01]  /*14a90*/  IMAD.MOV.U32 R225, RZ, RZ, R180 ;  /* 0x000000ffffe17224 */ /* 0x000fe200078e00b4 */
[----:B------:R-:W-:Y:S01]  /*14aa0*/  HMMA.16816.F32.BF16 R60, R4, R142, R60 ;  /* 0x0000008e043c723c */ /* 0x000fe2000004183c */
[----:B------:R-:W-:Y:S01]  /*14ab0*/  MOV R224, R181 ;  /* 0x000000b500e07202 */ /* 0x000fe20000000f00 */
[----:B------:R-:W-:Y:S01]  /*14ac0*/  IMAD.MOV.U32 R222, RZ, RZ, R182 ;  /* 0x000000ffffde7224 */ /* 0x000fe200078e00b6 */
[----:B------:R-:W-:Y:S01]  /*14ad0*/  MOV R193, R25 ;  /* 0x0000001900c17202 */ /* 0x000fe20000000f00 */
[----:B------:R-:W-:Y:S01]  /*14ae0*/  IMAD.MOV.U32 R191, RZ, RZ, R24 ;  /* 0x000000ffffbf7224 */ /* 0x000fe200078e0018 */
[----:B------:R-:W-:Y:S01]  /*14af0*/  MOV R192, R26 ;  /* 0x0000001a00c07202 */ /* 0x000fe20000000f00 */
[-C--:B------:R-:W-:Y:S01]  /*14b00*/  FMUL.FTZ R84, R84, R18.reuse ;  /* 0x0000001254547220 */ /* 0x080fe20000410000 */
[----:B------:R-:W-:Y:S01]  /*14b10*/  MOV R155, R27 ;  /* 0x0000001b009b7202 */ /* 0x000fe20000000f00 */
[C---:B------:R-:W-:Y:S01]  /*14b20*/  HMMA.16816.F32.BF16 R212, R8.reuse, R140, R52 ;  /* 0x0000008c08d4723c */ /* 0x040fe20000041834 */
[----:B------:R-:W1:Y:S01]  /*14b30*/  LDSM.16.MT88.4 R24, [R216+0xb000] ;  /* 0x00b00000d818783b */ /* 0x000e620000004200 */
[----:B------:R-:W-:Y:S01]  /*14b40*/  MOV R218, R183 ;  /* 0x000000b700da7202 */ /* 0x000fe20000000f00 */
[-C--:B------:R-:W-:Y:S01]  /*14b50*/  FMUL.FTZ R85, R85, R18.reuse ;  /* 0x0000001255557220 */ /* 0x080fe20000410000 */
[-C--:B------:R-:W-:Y:S01]  /*14b60*/  FMUL.FTZ R86, R86, R17.reuse ;  /* 0x0000001156567220 */ /* 0x080fe20000410000 */
[----:B------:R-:W-:Y:S01]  /*14b70*/  FMUL.FTZ R87, R87, R17 ;  /* 0x0000001157577220 */ /* 0x000fe20000410000 */
[----:B------:R-:W-:Y:S01]  /*14b80*/  MOV R53, R23 ;  /* 0x0000001700357202 */ /* 0x000fe20000000f00 */
[----:B------:R-:W-:Y:S01]  /*14b90*/  FMUL.FTZ R96, R96, R18 ;  /* 0x0000001260607220 */ /* 0x000fe20000410000 */
[----:B------:R-:W-:Y:S01]  /*14ba0*/  HMMA.16816.F32.BF16 R140, R8, R142, R64 ;  /* 0x0000008e088c723c */ /* 0x000fe20000041840 */
[----:B------:R-:W-:Y:S01]  /*14bb0*/  MOV R66, R0 ;  /* 0x0000000000427202 */ /* 0x000fe20000000f00 */
[----:B------:R-:W-:Y:S01]  /*14bc0*/  IMAD.U32 R0, RZ, RZ, UR30 ;  /* 0x0000001eff007e24 */ /* 0x000fe2000f8e00ff */
[----:B------:R-:W-:Y:S01]  /*14bd0*/  MOV R67, R3 ;  /* 0x0000000300437202 */ /* 0x000fe20000000f00 */
[-C--:B------:R-:W-:Y:S01]  /*14be0*/  FMUL.FTZ R97, R97, R18.reuse ;  /* 0x0000001261617220 */ /* 0x080fe20000410000 */
[-C--:B------:R-:W-:Y:S01]  /*14bf0*/  FMUL.FTZ R98, R98, R17.reuse ;  /* 0x0000001162627220 */ /* 0x080fe20000410000 */
[-C--:B------:R-:W-:Y:S01]  /*14c00*/  FMUL.FTZ R99, R99, R17.reuse ;  /* 0x0000001163637220 */ /* 0x080fe20000410000 */
[----:B------:R-:W-:Y:S01]  /*14c10*/  IADD3 R0, PT, PT, R0, 0x1715609d, RZ ;  /* 0x1715609d00007810 */ /* 0x000fe20007ffe0ff */
[C---:B--2---:R-:W-:Y:S01]  /*14c20*/  HMMA.16816.F32.BF16 R72, R4.reuse, R28, R72 ;  /* 0x0000001c0448723c */ /* 0x044fe20000041848 */
[-C--:B------:R-:W-:Y:S01]  /*14c30*/  FMUL.FTZ R112, R112, R18.reuse ;  /* 0x0000001270707220 */ /* 0x080fe20000410000 */
[----:B------:R-:W-:Y:S01]  /*14c40*/  FMUL.FTZ R113, R113, R18 ;  /* 0x0000001271717220 */ /* 0x000fe20000410000 */
[----:B------:R-:W-:Y:S01]  /*14c50*/  LOP3.LUT R3, R0, R176, R139, 0x96, !PT ;  /* 0x000000b000037212 */ /* 0x000fe200078e968b */
[-C--:B------:R-:W-:Y:S01]  /*14c60*/  FMUL.FTZ R114, R114, R17.reuse ;  /* 0x0000001172727220 */ /* 0x080fe20000410000 */
[----:B------:R-:W-:Y:S01]  /*14c70*/  LOP3.LUT R52, R0, R178, R173, 0x96, !PT ;  /* 0x000000b200347212 */ /* 0x000fe200078e96ad */
[-C--:B------:R-:W-:Y:S01]  /*14c80*/  FMUL.FTZ R115, R115, R17.reuse ;  /* 0x0000001173737220 */ /* 0x080fe20000410000 */
[-C--:B------:R-:W-:Y:S01]  /*14c90*/  FMUL.FTZ R156, R156, R18.reuse ;  /* 0x000000129c9c7220 */ /* 0x080fe20000410000 */
[C---:B------:R-:W-:Y:S01]  /*14ca0*/  HMMA.16816.F32.BF16 R76, R4.reuse, R30, R76 ;  /* 0x0000001e044c723c */ /* 0x040fe2000004184c */
[-C--:B------:R-:W-:Y:S01]  /*14cb0*/  FMUL.FTZ R157, R157, R18.reuse ;  /* 0x000000129d9d7220 */ /* 0x080fe20000410000 */
[-C--:B------:R-:W-:Y:S01]  /*14cc0*/  FMUL.FTZ R158, R158, R17.reuse ;  /* 0x000000119e9e7220 */ /* 0x080fe20000410000 */
[-C--:B------:R-:W-:Y:S01]  /*14cd0*/  FMUL.FTZ R159, R159, R17.reuse ;  /* 0x000000119f9f7220 */ /* 0x080fe20000410000 */
[-C--:B------:R-:W-:Y:S01]  /*14ce0*/  FMUL.FTZ R68, R68, R18.reuse ;  /* 0x0000001244447220 */ /* 0x080fe20000410000 */
[----:B------:R-:W-:Y:S01]  /*14cf0*/  FMUL.FTZ R69, R69, R18 ;  /* 0x0000001245457220 */ /* 0x000fe20000410000 */
[-C--:B------:R-:W-:Y:S01]  /*14d00*/  FMUL.FTZ R70, R70, R17.reuse ;  /* 0x0000001146467220 */ /* 0x080fe20000410000 */
[-C--:B------:R-:W-:Y:S01]  /*14d10*/  FMUL.FTZ R71, R71, R17.reuse ;  /* 0x0000001147477220 */ /* 0x080fe20000410000 */
[C---:B------:R-:W-:Y:S01]  /*14d20*/  HMMA.16816.F32.BF16 R104, R4.reuse, R40, R104 ;  /* 0x000000280468723c */ /* 0x040fe20000041868 */
[----:B------:R-:W-:Y:S01]  /*14d30*/  MOV R55, R208 ;  /* 0x000000d000377202 */ /* 0x000fe20000000f00 */
[-C--:B------:R-:W-:Y:S01]  /*14d40*/  FMUL.FTZ R120, R120, R18.reuse ;  /* 0x0000001278787220 */ /* 0x080fe20000410000 */
[-C--:B------:R-:W-:Y:S01]  /*14d50*/  FMUL.FTZ R121, R121, R18.reuse ;  /* 0x0000001279797220 */ /* 0x080fe20000410000 */
[-C--:B------:R-:W-:Y:S01]  /*14d60*/  FMUL.FTZ R122, R122, R17.reuse ;  /* 0x000000117a7a7220 */ /* 0x080fe20000410000 */
[----:B------:R-:W-:Y:S01]  /*14d70*/  FMUL.FTZ R123, R123, R17 ;  /* 0x000000117b7b7220 */ /* 0x000fe20000410000 */
[----:B------:R-:W-:Y:S01]  /*14d80*/  IMAD.MOV.U32 R65, RZ, RZ, R202 ;  /* 0x000000ffff417224 */ /* 0x000fe200078e00ca */
        /* <DEDUP_REMOVED lines=20> */
[----:B------:R-:W-:-:S05]  /*14ed0*/  IMAD.MOV.U32 R54, RZ, RZ, R203 ;  /* 0x000000ffff367224 */ /* 0x000fca00078e00cb */
[C---:B------:R-:W-:Y:S08]  /*14ee0*/  HMMA.16816.F32.BF16 R116, R4.reuse, R44, R116 ;  /* 0x0000002c0474723c */ /* 0x040ff00000041874 */
[C---:B------:R-:W-:Y:S08]  /*14ef0*/  HMMA.16816.F32.BF16 R160, R4.reuse, R46, R160 ;  /* 0x0000002e04a0723c */ /* 0x040ff000000418a0 */
[C---:B------:R-:W-:Y:S08]  /*14f00*/  HMMA.16816.F32.BF16 R164, R4.reuse, R36, R164 ;  /* 0x0000002404a4723c */ /* 0x040ff000000418a4 */
[----:B------:R-:W-:Y:S01]  /*14f10*/  HMMA.16816.F32.BF16 R180, R4, R38, R128 ;  /* 0x0000002604b4723c */ /* 0x000fe20000041880 */
[----:B------:R-:W-:-:S04]  /*14f20*/  IMAD.WIDE.U32 R4, R3, -0x2daee0ad, RZ ;  /* 0xd2511f5303047825 */ /* 0x000fc800078e00ff */
[----:B------:R-:W-:Y:S01]  /*14f30*/  FFMA.FTZ R3, R134, UR4, -R13 ;  /* 0x0000000486037c23 */ /* 0x000fe2000801080d */
[----:B------:R-:W-:Y:S02]  /*14f40*/  MOV R130, R193 ;  /* 0x000000c100827202 */ /* 0x000fe40000000f00 */
[----:B------:R-:W-:Y:S01]  /*14f50*/  MOV R131, R192 ;  /* 0x000000c000837202 */ /* 0x000fe20000000f00 */
[----:B------:R-:W-:Y:S01]  /*14f60*/  IMAD.MOV.U32 R129, RZ, RZ, R191 ;  /* 0x000000ffff817224 */ /* 0x000fe200078e00bf */
[----:B------:R-:W-:Y:S01]  /*14f70*/  LOP3.LUT R0, R174, UR10, R5, 0x96, !PT ;  /* 0x0000000aae007c12 */ /* 0x000fe2000f8e9605 */
[C---:B------:R-:W-:Y:S01]  /*14f80*/  HMMA.16816.F32.BF16 R232, R8.reuse, R34, R48 ;  /* 0x0000002208e8723c */ /* 0x040fe20000041830 */
[----:B------:R-:W-:Y:S01]  /*14f90*/  MOV R49, R133 ;  /* 0x0000008500317202 */ /* 0x000fe20000000f00 */
[----:B------:R-:W-:Y:S01]  /*14fa0*/  IMAD.MOV.U32 R48, RZ, RZ, R21 ;  /* 0x000000ffff307224 */ /* 0x000fe200078e0015 */
[----:B------:R1:W-:Y:S01]  /*14fb0*/  MUFU.EX2 R133, R3 ;  /* 0x0000000300857308 */ /* 0x0003e20000000800 */
[----:B------:R-:W-:Y:S01]  /*14fc0*/  MOV R6, R4 ;  /* 0x0000000400067202 */ /* 0x000fe20000000f00 */
[----:B------:R-:W-:Y:S01]  /*14fd0*/  IMAD.MOV.U32 R128, RZ, RZ, R188 ;  /* 0x000000ffff807224 */ /* 0x000fe200078e00bc */
[C---:B------:R-:W-:Y:S01]  /*14fe0*/  PRMT R23, R4.reuse, 0x7772, RZ ;  /* 0x0000777204177816 */ /* 0x040fe200000000ff */
[----:B------:R-:W-:Y:S01]  /*14ff0*/  FFMA.FTZ R5, R243, UR4, -R13 ;  /* 0x00000004f3057c23 */ /* 0x000fe2000801080d */
[----:B------:R-:W-:Y:S01]  /*15000*/  HMMA.16816.F32.BF16 R192, R8, R24, R84 ;  /* 0x0000001808c0723c */ /* 0x000fe20000041854 */
[C---:B------:R-:W-:Y:S01]  /*15010*/  PRMT R25, R4.reuse, 0x7771, RZ ;  /* 0x0000777104197816 */ /* 0x040fe200000000ff */
[----:B------:R-:W-:Y:S01]  /*15020*/  IMAD.MOV.U32 R243, RZ, RZ, R66 ;  /* 0x000000fffff37224 */ /* 0x000fe200078e0042 */
[----:B------:R-:W-:Y:S01]  /*15030*/  PRMT R24, R4, 0x7773, RZ ;  /* 0x0000777304187816 */ /* 0x000fe200000000ff */
[----:B------:R2:W-:Y:S01]  /*15040*/  MUFU.EX2 R35, R5 ;  /* 0x0000000500237308 */ /* 0x0005e20000000800 */
[----:B------:R-:W-:-:S02]  /*15050*/  LOP3.LUT R7, R0, 0xff, RZ, 0xc0, !PT ;  /* 0x000000ff00077812 */ /* 0x000fc400078ec0ff */
[----:B------:R-:W-:Y:S01]  /*15060*/  PRMT R4, R0, 0x7632, R4 ;  /* 0x0000763200047816 */ /* 0x000fe20000000004 */
[C---:B------:R-:W-:Y:S01]  /*15070*/  HMMA.16816.F32.BF16 R84, R8.reuse, R42, R112 ;  /* 0x0000002a0854723c */ /* 0x040fe20000041870 */
[----:B------:R-:W-:Y:S01]  /*15080*/  SHF.R.U32.HI R21, RZ, 0x18, R0 ;  /* 0x00000018ff157819 */ /* 0x000fe20000011600 */
[----:B------:R-:W-:Y:S01]  /*15090*/  IMAD.MOV.U32 R43, RZ, RZ, R33 ;  /* 0x000000ffff2b7224 */ /* 0x000fe200078e0021 */
[----:B------:R-:W-:Y:S01]  /*150a0*/  LOP3.LUT R4, R4, 0xff, RZ, 0xc0, !PT ;  /* 0x000000ff04047812 */ /* 0x000fe200078ec0ff */
[----:B-1----:R-:W-:Y:S01]  /*150b0*/  FFMA.FTZ R3, R241, UR4, -R13 ;  /* 0x00000004f1037c23 */ /* 0x002fe2000801080d */
[----:B------:R-:W-:Y:S01]  /*150c0*/  MOV R50, R190 ;  /* 0x000000be00327202 */ /* 0x000fe20000000f00 */
[----:B------:R-:W-:Y:S01]  /*150d0*/  LDSM.16.MT88.4 R112, [R132+0xb800] ;  /* 0x00b800008470783b */ /* 0x000fe20000004200 */
[----:B------:R-:W-:Y:S01]  /*150e0*/  MOV R51, R189 ;  /* 0x000000bd00337202 */ /* 0x000fe20000000f00 */
[----:B------:R1:W3:Y:S01]  /*150f0*/  MUFU.EX2 R134, R3 ;  /* 0x0000000300867308 */ /* 0x0002e20000000800 */
[C---:B------:R-:W-:Y:S01]  /*15100*/  HMMA.16816.F32.BF16 R188, R8.reuse, R26, R96 ;  /* 0x0000001a08bc723c */ /* 0x040fe20000041860 */
[----:B------:R-:W-:Y:S01]  /*15110*/  LOP3.LUT R6, R6, 0xff, RZ, 0xc0, !PT ;  /* 0x000000ff06067812 */ /* 0x000fe200078ec0ff */
[----:B------:R-:W-:Y:S01]  /*15120*/  LDSM.16.MT88.4 R96, [R216+0xb800] ;  /* 0x00b80000d860783b */ /* 0x000fe20000004200 */
[----:B------:R-:W-:Y:S01]  /*15130*/  PRMT R24, R23, 0x5410, R24 ;  /* 0x0000541017187816 */ /* 0x000fe20000000018 */
[--C-:B--2---:R-:W-:Y:S01]  /*15140*/  FFMA.FTZ R5, R228, UR4, -R14.reuse ;  /* 0x00000004e4057c23 */ /* 0x104fe2000801080e */
[----:B------:R-:W-:Y:S01]  /*15150*/  PRMT R23, R6, 0x5410, R25 ;  /* 0x0000541006177816 */ /* 0x000fe20000000019 */
[----:B------:R-:W-:Y:S01]  /*15160*/  FFMA.FTZ R6, R226, UR4, -R14 ;  /* 0x00000004e2067c23 */ /* 0x000fe2000801080e */
[----:B------:R-:W-:Y:S01]  /*15170*/  MOV R176, R128 ;  /* 0x0000008000b07202 */ /* 0x000fe20000000f00 */
[----:B------:R-:W-:Y:S01]  /*15180*/  MUFU.EX2 R26, R5 ;  /* 0x00000005001a7308 */ /* 0x000fe20000000800 */
[----:B------:R-:W-:Y:S01]  /*15190*/  HMMA.16816.F32.BF16 R156, R8, R44, R156 ;  /* 0x0000002c089c723c */ /* 0x000fe2000004189c */
[----:B------:R-:W-:Y:S01]  /*151a0*/  MOV R44, R129 ;  /* 0x00000081002c7202 */ /* 0x000fe20000000f00 */
[----:B------:R-:W-:Y:S01]  /*151b0*/  IMAD.MOV.U32 R45, RZ, RZ, R130 ;  /* 0x000000ffff2d7224 */ /* 0x000fe200078e0082 */
[----:B------:R-:W-:Y:S01]  /*151c0*/  MOV R228, R64 ;  /* 0x0000004000e47202 */ /* 0x000fe20000000f00 */
[----:B------:R-:W-:Y:S01]  /*151d0*/  IMAD.MOV.U32 R178, RZ, RZ, R51 ;  /* 0x000000ffffb27224 */ /* 0x000fe200078e0033 */
[----:B------:R-:W-:-:S02]  /*151e0*/  MOV R139, R49 ;  /* 0x00000031008b7202 */ /* 0x000fc40000000f00 */
[----:B-1----:R-:W-:Y:S01]  /*151f0*/  LOP3.LUT R3, R0, 0xffff, RZ, 0xc0, !PT ;  /* 0x0000ffff00037812 */ /* 0x002fe200078ec0ff */
[----:B------:R-:W-:Y:S01]  /*15200*/  FFMA.FTZ R0, R198, UR4, -R14 ;  /* 0x00000004c6007c23 */ /* 0x000fe2000801080e */
[----:B------:R-:W-:Y:S01]  /*15210*/  MUFU.EX2 R25, R6 ;  /* 0x0000000600197308 */ /* 0x000fe20000000800 */
[C---:B------:R-:W-:Y:S01]  /*15220*/  HMMA.16816.F32.BF16 R208, R8.reuse, R28, R68 ;  /* 0x0000001c08d0723c */ /* 0x040fe20000041844 */
[----:B------:R-:W-:Y:S01]  /*15230*/  SHF.R.U32.HI R3, RZ, 0x8, R3 ;  /* 0x00000008ff037819 */ /* 0x000fe20000011603 */
[----:B------:R-:W-:Y:S01]  /*15240*/  IMAD.MOV.U32 R198, RZ, RZ, R48 ;  /* 0x000000ffffc67224 */ /* 0x000fe200078e0030 */
[----:B------:R-:W-:Y:S02]  /*15250*/  MOV R71, R200 ;  /* 0x000000c800477202 */ /* 0x000fe40000000f00 */
[----:B------:R-:W-:Y:S02]  /*15260*/  PRMT R3, R7, 0x5410, R3 ;  /* 0x0000541007037816 */ /* 0x000fe40000000003 */
[----:B------:R1:W-:Y:S01]  /*15270*/  MUFU.EX2 R34, R0 ;  /* 0x0000000000227308 */ /* 0x0003e20000000800 */
[----:B------:R-:W-:Y:S01]  /*15280*/  PRMT R7, R4, 0x5410, R21 ;  /* 0x0000541004077816 */ /* 0x000fe20000000015 */
[----:B------:R-:W-:Y:S01]  /*15290*/  FFMA.FTZ R4, R245, UR4, -R13 ;  /* 0x00000004f5047c23 */ /* 0x000fe2000801080d */
[----:B------:R-:W-:Y:S01]  /*152a0*/  HSET2.LE.AND R3, R3, R12, PT ;  /* 0x0000000c03037233 */ /* 0x000fe20003803000 */
[----:B------:R-:W-:Y:S01]  /*152b0*/  IMAD.MOV.U32 R21, RZ, RZ, R71 ;  /* 0x000000ffff157224 */ /* 0x000fe200078e0047 */
        /* <DEDUP_REMOVED lines=8> */
[C---:B------:R-:W-:Y:S01]  /*15340*/  HMMA.16816.F32.BF16 R200, R8.reuse, R30, R80 ;  /* 0x0000001e08c8723c */ /* 0x040fe20000041850 */
[----:B------:R-:W-:Y:S01]  /*15350*/  MOV R42, R152 ;  /* 0x00000098002a7202 */ /* 0x000fe20000000f00 */
[----:B------:R-:W-:Y:S01]  /*15360*/  LDSM.16.MT88.4 R64, [R22+0x800] ;  /* 0x000800001640783b */ /* 0x000fe20000004200 */
[----:B-1----:R-:W-:Y:S01]  /*15370*/  FFMA.FTZ R0, R205, UR4, -R14 ;  /* 0x00000004cd007c23 */ /* 0x002fe2000801080e */
[----:B------:R-:W-:Y:S02]  /*15380*/  MOV R205, R53 ;  /* 0x0000003500cd7202 */ /* 0x000fe40000000f00 */
[----:B------:R-:W-:Y:S01]  /*15390*/  MOV R53, R50 ;  /* 0x0000003200357202 */ /* 0x000fe20000000f00 */
[----:B------:R3:W1:Y:S01]  /*153a0*/  MUFU.EX2 R27, R0 ;  /* 0x00000000001b7308 */ /* 0x0006620000000800 */
[----:B------:R-:W-:Y:S01]  /*153b0*/  HMMA.16816.F32.BF16 R100, R8, R40, R100 ;  /* 0x000000280864723c */ /* 0x000fe20000041864 */
[----:B------:R-:W-:Y:S01]  /*153c0*/  IMAD.MOV.U32 R40, RZ, RZ, R154 ;  /* 0x000000ffff287224 */ /* 0x000fe200078e009a */
[----:B------:R-:W-:Y:S01]  /*153d0*/  MOV R41, R153 ;  /* 0x0000009900297202 */ /* 0x000fe20000000f00 */
[----:B------:R-:W4:Y:S01]  /*153e0*/  LDSM.16.MT88.4 R48, [R132+0xa800] ;  /* 0x00a800008430783b */ /* 0x000f220000004200 */
[----:B--2---:R-:W-:-:S03]  /*153f0*/  LOP3.LUT R4, R24, 0xff00ff, RZ, 0xc0, !PT ;  /* 0x00ff00ff18047812 */ /* 0x004fc600078ec0ff */
[----:B------:R-:W2:Y:S01]  /*15400*/  LDSM.16.MT88.4 R152, [R216+0xa800] ;  /* 0x00a80000d898783b */ /* 0x000ea20000004200 */
[C---:B------:R-:W-:Y:S01]  /*15410*/  HMMA.16816.F32.BF16 R124, R8.reuse, R36, R124 ;  /* 0x00000024087c723c */ /* 0x040fe2000004187c */
[----:B------:R-:W-:Y:S01]  /*15420*/  IMAD.MOV.U32 R36, RZ, RZ, R205 ;  /* 0x000000ffff247224 */ /* 0x000fe200078e00cd */
[----:B------:R-:W-:Y:S01]  /*15430*/  MOV R37, R198 ;  /* 0x000000c600257202 */ /* 0x000fe20000000f00 */
[----:B------:R-:W5:Y:S04]  /*15440*/  LDSM.16.MT88.4 R80, [R32+0x800] ;  /* 0x000800002050783b */ /* 0x000f680000004200 */
[----:B------:R-:W5:Y:S01]  /*15450*/  LDSM.16.MT88.4 R28, [R32+0x1800] ;  /* 0x00180000201c783b */ /* 0x000f620000004200 */
[----:B---3--:R-:W-:Y:S01]  /*15460*/  F2FP.BF16.F32.PACK_AB R0, R134, R133 ;  /* 0x000000858600723e */ /* 0x008fe200000010ff */
[----:B------:R-:W-:Y:S01]  /*15470*/  HMMA.16816.F32.BF16 R172, R8, R38, R168 ;  /* 0x0000002608ac723c */ /* 0x000fe200000418a8 */
[----:B------:R-:W-:Y:S01]  /*15480*/  FFMA.FTZ R8, R252, UR4, -R19 ;  /* 0x00000004fc087c23 */ /* 0x000fe20008010813 */
[----:B------:R-:W-:Y:S01]  /*15490*/  MOV R38, R243 ;  /* 0x000000f300267202 */ /* 0x000fe20000000f00 */
[----:B------:R-:W-:Y:S01]  /*154a0*/  IMAD.MOV.U32 R39, RZ, RZ, R241 ;  /* 0x000000ffff277224 */ /* 0x000fe200078e00f1 */
[----:B------:R-:W-:-:S02]  /*154b0*/  LOP3.LUT R128, R0, R3, RZ, 0xc0, !PT ;  /* 0x0000000300807212 */ /* 0x000fc400078ec0ff */
[----:B------:R-:W-:Y:S02]  /*154c0*/  HSET2.LE.AND R0, R7, R12, PT ;  /* 0x0000000c07007233 */ /* 0x000fe40003803000 */
[----:B-1----:R-:W-:-:S04]  /*154d0*/  F2FP.BF16.F32.PACK_AB R3, R27, R34 ;  /* 0x000000221b03723e */ /* 0x002fc800000010ff */
[----:B------:R-:W-:Y:S02]  /*154e0*/  LOP3.LUT R129, R3, R0, RZ, 0xc0, !PT ;  /* 0x0000000003817212 */ /* 0x000fe400078ec0ff */
[----:B------:R-:W-:Y:S02]  /*154f0*/  HSET2.LE.AND R0, R23, R12, PT ;  /* 0x0000000c17007233 */ /* 0x000fe40003803000 */
[----:B------:R-:W-:-:S04]  /*15500*/  F2FP.BF16.F32.PACK_AB R3, R33, R35 ;  /* 0x000000232103723e */ /* 0x000fc800000010ff */
[----:B------:R-:W-:Y:S02]  /*15510*/  LOP3.LUT R130, R3, R0, RZ, 0xc0, !PT ;  /* 0x0000000003827212 */ /* 0x000fe400078ec0ff */
[----:B------:R-:W-:Y:S01]  /*15520*/  HSET2.LE.AND R0, R4, R12, PT ;  /* 0x0000000c04007233 */ /* 0x000fe20003803000 */
[----:B------:R-:W-:Y:S01]  /*15530*/  IMAD.WIDE.U32 R4, R52, -0x2daee0ad, RZ ;  /* 0xd2511f5334047825 */ /* 0x000fe200078e00ff */
[----:B------:R-:W-:-:S04]  /*15540*/  F2FP.BF16.F32.PACK_AB R3, R25, R26 ;  /* 0x0000001a1903723e */ /* 0x000fc800000010ff */
[----:B------:R-:W-:Y:S01]  /*15550*/  LOP3.LUT R131, R3, R0, RZ, 0xc0, !PT ;  /* 0x0000000003837212 */ /* 0x000fe200078ec0ff */
[--C-:B------:R-:W-:Y:S01]  /*15560*/  FFMA.FTZ R0, R244, UR4, -R19.reuse ;  /* 0x00000004f4007c23 */ /* 0x100fe20008010813 */
[--C-:B------:R-:W-:Y:S01]  /*15570*/  FFMA.FTZ R3, R21, UR4, -R19.reuse ;  /* 0x0000000415037c23 */ /* 0x100fe20008010813 */
[----:B------:R-:W-:Y:S02]  /*15580*/  MOV R7, R4 ;  /* 0x0000000400077202 */ /* 0x000fe40000000f00 */
[----:B------:R1:W-:Y:S01]  /*15590*/  MUFU.EX2 R13, R0 ;  /* 0x00000000000d7308 */ /* 0x0003e20000000800 */
[----:B------:R-:W-:Y:S01]  /*155a0*/  PRMT R6, R4, 0x7771, RZ ;  /* 0x0000777104067816 */ /* 0x000fe200000000ff */
[C---:B----4-:R-:W-:Y:S06]  /*155b0*/  HMMA.16816.F32.BF16 R40, R128.reuse, R48, R40 ;  /* 0x000000308028723c */ /* 0x050fec0000041828 */
[----:B------:R3:W-:Y:S02]  /*155c0*/  MUFU.EX2 R21, R3 ;  /* 0x0000000300157308 */ /* 0x0007e40000000800 */
[----:B------:R-:W-:Y:S01]  /*155d0*/  HMMA.16816.F32.BF16 R44, R128, R50, R44 ;  /* 0x00000032802c723c */ /* 0x000fe2000004182c */
[----:B-1----:R-:W-:-:S07]  /*155e0*/  FFMA.FTZ R0, R228, UR4, -R19 ;  /* 0x00000004e4007c23 */ /* 0x002fce0008010813 */
[----:B--2---:R-:W-:Y:S01]  /*155f0*/  HMMA.16816.F32.BF16 R144, R128, R152, R144 ;  /* 0x000000988090723c */ /* 0x004fe20000041890 */
[----:B------:R-:W1:Y:S01]  /*15600*/  MUFU.EX2 R19, R8 ;  /* 0x0000000800137308 */ /* 0x000e620000000800 */
[----:B---3--:R-:W-:-:S06]  /*15610*/  PRMT R3, R4, 0x7772, RZ ;  /* 0x0000777204037816 */ /* 0x008fcc00000000ff */
[C---:B------:R-:W-:Y:S01]  /*15620*/  HMMA.16816.F32.BF16 R148, R128.reuse, R154, R148 ;  /* 0x0000009a8094723c */ /* 0x040fe20000041894 */
[----:B------:R2:W-:Y:S07]  /*15630*/  MUFU.EX2 R14, R0 ;  /* 0x00000000000e7308 */ /* 0x0005ee0000000800 */
[C---:B------:R-:W-:Y:S08]  /*15640*/  HMMA.16816.F32.BF16 R56, R128.reuse, R64, R56 ;  /* 0x000000408038723c */ /* 0x040ff00000041838 */
[----:B------:R-:W-:Y:S01]  /*15650*/  HMMA.16816.F32.BF16 R60, R128, R66, R60 ;  /* 0x00000042803c723c */ /* 0x000fe2000004183c */
[----:B--2---:R-:W-:-:S02]  /*15660*/  LOP3.LUT R0, R184, UR10, R5, 0x96, !PT ;  /* 0x0000000ab8007c12 */ /* 0x004fc4000f8e9605 */
[----:B------:R-:W-:Y:S01]  /*15670*/  PRMT R5, R4, 0x7773, RZ ;  /* 0x0000777304057816 */ /* 0x000fe200000000ff */
[----:B------:R-:W-:-:S03]  /*15680*/  FFMA.FTZ R4, R245, UR4, -R20 ;  /* 0x00000004f5047c23 */ /* 0x000fc60008010814 */
[----:B------:R-:W-:Y:S01]  /*15690*/  PRMT R9, R3, 0x5410, R5 ;  /* 0x0000541003097816 */ /* 0x000fe20000000005 */
[----:B------:R2:W-:Y:S01]  /*156a0*/  MUFU.EX2 R11, R4 ;  /* 0x00000004000b7308 */ /* 0x0005e20000000800 */
[----:B------:R-:W-:Y:S01]  /*156b0*/  LOP3.LUT R3, R7, 0xff, RZ, 0xc0, !PT ;  /* 0x000000ff07037812 */ /* 0x000fe200078ec0ff */
[C---:B-----5:R-:W-:Y:S01]  /*156c0*/  HMMA.16816.F32.BF16 R72, R128.reuse, R80, R72 ;  /* 0x000000508048723c */ /* 0x060fe20000041848 */
[C---:B------:R-:W-:Y:S02]  /*156d0*/  LOP3.LUT R7, R0.reuse, 0xff, RZ, 0xc0, !PT ;  /* 0x000000ff00077812 */ /* 0x040fe400078ec0ff */
[----:B------:R-:W-:Y:S02]  /*156e0*/  PRMT R8, R3, 0x5410, R6 ;  /* 0x0000541003087816 */ /* 0x000fe40000000006 */
[----:B------:R-:W-:Y:S02]  /*156f0*/  LOP3.LUT R3, R0, 0xffff, RZ, 0xc0, !PT ;  /* 0x0000ffff00037812 */ /* 0x000fe400078ec0ff */
[----:B------:R-:W-:Y:S01]  /*15700*/  SHF.R.U32.HI R6, RZ, 0x18, R0 ;  /* 0x00000018ff067819 */ /* 0x000fe20000011600 */
[----:B------:R-:W-:Y:S01]  /*15710*/  HMMA.16816.F32.BF16 R76, R128, R82, R76 ;  /* 0x00000052804c723c */ /* 0x000fe2000004184c */
[----:B------:R-:W-:Y:S01]  /*15720*/  SHF.R.U32.HI R5, RZ, 0x8, R3 ;  /* 0x00000008ff057819 */ /* 0x000fe20000011603 */
[----:B------:R-:W-:-:S03]  /*15730*/  FFMA.FTZ R3, R54, UR4, -R20 ;  /* 0x0000000436037c23 */ /* 0x000fc60008010814 */
[----:B------:R-:W-:Y:S01]  /*15740*/  PRMT R5, R7, 0x5410, R5 ;  /* 0x0000541007057816 */ /* 0x000fe20000000005 */
[----:B------:R3:W4:Y:S01]  /*15750*/  MUFU.EX2 R10, R3 ;  /* 0x00000003000a7308 */ /* 0x0007220000000800 */
[----:B--2---:R-:W-:Y:S01]  /*15760*/  PRMT R4, R0, 0x7632, R4 ;  /* 0x0000763200047816 */ /* 0x004fe20000000004 */
[C---:B------:R-:W-:Y:S02]  /*15770*/  HMMA.16816.F32.BF16 R88, R128.reuse, R96, R88 ;  /* 0x000000608058723c */ /* 0x040fe40000041858 */
[--C-:B------:R-:W-:Y:S02]  /*15780*/  HSET2.LE.AND R5, R5, R12.reuse, PT ;  /* 0x0000000c05057233 */ /* 0x100fe40003803000 */
[----:B------:R-:W-:Y:S02]  /*15790*/  LOP3.LUT R0, R4, 0xff, RZ, 0xc0, !PT ;  /* 0x000000ff04007812 */ /* 0x000fe400078ec0ff */
[----:B------:R-:W-:Y:S02]  /*157a0*/  LOP3.LUT R4, R9, 0xff00ff, RZ, 0xc0, !PT ;  /* 0x00ff00ff09047812 */ /* 0x000fe400078ec0ff */
[----:B------:R-:W-:Y:S01]  /*157b0*/  PRMT R6, R0, 0x5410, R6 ;  /* 0x0000541000067816 */ /* 0x000fe20000000006 */
[----:B------:R-:W-:Y:S01]  /*157c0*/  FFMA.FTZ R0, R246, UR4, -R20 ;  /* 0x00000004f6007c23 */ /* 0x000fe20008010814 */
[----:B------:R-:W-:Y:S01]  /*157d0*/  HMMA.16816.F32.BF16 R92, R128, R98, R92 ;  /* 0x00000062805c723c */ /* 0x000fe2000004185c */
[----:B------:R-:W-:-:S02]  /*157e0*/  HSET2.LE.AND R4, R4, R12, PT ;  /* 0x0000000c04047233 */ /* 0x000fc40003803000 */
[----:B------:R2:W-:Y:S01]  /*157f0*/  MUFU.EX2 R9, R0 ;  /* 0x0000000000097308 */ /* 0x0005e20000000800 */
[--C-:B------:R-:W-:Y:S02]  /*15800*/  HSET2.LE.AND R6, R6, R12.reuse, PT ;  /* 0x0000000c06067233 */ /* 0x100fe40003803000 */
[----:B---3--:R-:W-:Y:S02]  /*15810*/  HSET2.LE.AND R3, R8, R12, PT ;  /* 0x0000000c08037233 */ /* 0x008fe40003803000 */
[C---:B------:R-:W-:Y:S08]  /*15820*/  HMMA.16816.F32.BF16 R104, R128.reuse, R112, R104 ;  /* 0x000000708068723c */ /* 0x040ff00000041868 */
[----:B------:R-:W-:Y:S01]  /*15830*/  HMMA.16816.F32.BF16 R108, R128, R114, R108 ;  /* 0x00000072806c723c */ /* 0x000fe2000004186c */
[----:B--2---:R-:W-:-:S04]  /*15840*/  FFMA.FTZ R0, R55, UR4, -R20 ;  /* 0x0000000437007c23 */ /* 0x004fc80008010814 */
[----:B------:R1:W2:Y:S03]  /*15850*/  MUFU.EX2 R7, R0 ;  /* 0x0000000000077308 */ /* 0x0002a60000000800 */
[C---:B------:R-:W-:Y:S08]  /*15860*/  HMMA.16816.F32.BF16 R116, R128.reuse, R120, R116 ;  /* 0x000000788074723c */ /* 0x040ff00000041874 */
[----:B------:R-:W-:Y:S01]  /*15870*/  HMMA.16816.F32.BF16 R160, R128, R122, R160 ;  /* 0x0000007a80a0723c */ /* 0x000fe200000418a0 */
[----:B-1----:R-:W-:-:S07]  /*15880*/  F2FP.BF16.F32.PACK_AB R0, R19, R21 ;  /* 0x000000151300723e */ /* 0x002fce00000010ff */
[----:B------:R-:W-:Y:S01]  /*15890*/  HMMA.16816.F32.BF16 R164, R128, R28, R164 ;  /* 0x0000001c80a4723c */ /* 0x000fe200000418a4 */
[----:B------:R-:W-:Y:S01]  /*158a0*/  LOP3.LUT R170, R0, R3, RZ, 0xc0, !PT ;  /* 0x0000000300aa7212 */ /* 0x000fe200078ec0ff */
[----:B------:R-:W-:Y:S01]  /*158b0*/  FFMA.FTZ R3, R247, R18, R242 ;  /* 0x00000012f7037223 */ /* 0x000fe200000100f2 */
[----:B----4-:R-:W-:-:S05]  /*158c0*/  F2FP.BF16.F32.PACK_AB R0, R10, R11 ;  /* 0x0000000b0a00723e */ /* 0x010fca00000010ff */
[----:B------:R-:W-:Y:S01]  /*158d0*/  HMMA.16816.F32.BF16 R128, R128, R30, R180 ;  /* 0x0000001e8080723c */ /* 0x000fe200000418b4 */
[----:B------:R-:W-:Y:S01]  /*158e0*/  LOP3.LUT R171, R0, R4, RZ, 0xc0, !PT ;  /* 0x0000000400ab7212 */ /* 0x000fe200078ec0ff */
[----:B------:R-:W-:Y:S01]  /*158f0*/  FFMA.FTZ R4, R250, R15, R185 ;  /* 0x0000000ffa047223 */ /* 0x000fe200000100b9 */
[----:B------:R-:W-:Y:S01]  /*15900*/  F2FP.BF16.F32.PACK_AB R0, R14, R13 ;  /* 0x0000000d0e00723e */ /* 0x000fe200000010ff */
[----:B------:R-:W-:Y:S01]  /*15910*/  IMAD.MOV.U32 R182, RZ, RZ, R139 ;  /* 0x000000ffffb67224 */ /* 0x000fe200078e008b */
[----:B------:R-:W-:Y:S01]  /*15920*/  MOV R180, R178 ;  /* 0x000000b200b47202 */ /* 0x000fe20000000f00 */
[----:B------:R-:W-:Y:S01]  /*15930*/  FADD.FTZ R8, R237, R3 ;  /* 0x00000003ed087221 */ /* 0x000fe20000010000 */
[----:B------:R-:W-:Y:S01]  /*15940*/  LOP3.LUT R168, R0, R5, RZ, 0xc0, !PT ;  /* 0x0000000500a87212 */ /* 0x000fe200078ec0ff */
[----:B------:R-:W-:Y:S01]  /*15950*/  FFMA.FTZ R5, R249, R16, R197 ;  /* 0x00000010f9057223 */ /* 0x000fe200000100c5 */
[----:B--2---:R-:W-:Y:S02]  /*15960*/  F2FP.BF16.F32.PACK_AB R0, R7, R9 ;  /* 0x000000090700723e */ /* 0x004fe400000010ff */
[----:B------:R-:W-:Y:S01]  /*15970*/  MOV R181, R176 ;  /* 0x000000b000b57202 */ /* 0x000fe20000000f00 */
[----:B------:R-:W-:Y:S01]  /*15980*/  FADD.FTZ R3, R196, R5 ;  /* 0x00000005c4037221 */ /* 0x000fe20000010000 */
[----:B------:R-:W-:Y:S01]  /*15990*/  LOP3.LUT R169, R0, R6, RZ, 0xc0, !PT ;  /* 0x0000000600a97212 */ /* 0x000fe200078ec0ff */
[----:B------:R-:W-:Y:S01]  /*159a0*/  FFMA.FTZ R0, R248, R17, R207 ;  /* 0x00000011f8007223 */ /* 0x000fe200000100cf */
[----:B------:R-:W-:Y:S01]  /*159b0*/  MOV R183, R53 ;  /* 0x0000003500b77202 */ /* 0x000fe20000000f00 */
[----:B------:R-:W-:-:S02]  /*159c0*/  FADD.FTZ R3, R187, R3 ;  /* 0x00000003bb037221 */ /* 0x000fc40000010000 */
        /* <DEDUP_REMOVED lines=11> */
[----:B------:R-:W-:Y:S01]  /*15a80*/  MOV R232, R225 ;  /* 0x000000e100e87202 */ /* 0x000fe20000000f00 */
[----:B------:R-:W-:Y:S01]  /*15a90*/  IMAD.MOV.U32 R233, RZ, RZ, R224 ;  /* 0x000000ffffe97224 */ /* 0x000fe200078e00e0 */
[----:B------:R-:W-:Y:S01]  /*15aa0*/  MOV R234, R222 ;  /* 0x000000de00ea7202 */ /* 0x000fe20000000f00 */
[----:B------:R-:W-:Y:S01]  /*15ab0*/  FADD.FTZ R6, R13, R5 ;  /* 0x000000050d067221 */ /* 0x000fe20000010000 */
[----:B------:R-:W-:Y:S01]  /*15ac0*/  MOV R235, R218 ;  /* 0x000000da00eb7202 */ /* 0x000fe20000000f00 */
        /* <DEDUP_REMOVED lines=16> */
[----:B------:R-:W-:-:S02]  /*15bd0*/  FADD.FTZ R250, R25, R0 ;  /* 0x0000000019fa7221 */ /* 0x000fc40000010000 */
        /* <DEDUP_REMOVED lines=13> */
.L_x_1267:
[----:B------:R-:W-:-:S09]  /*15cb0*/  UISETP.GE.AND UP0, UPT, UR11, URZ, UPT ;  /* 0x000000ff0b00728c */ /* 0x000fd2000bf06270 */
[----:B------:R-:W-:Y:S05]  /*15cc0*/  BRA.U !UP0, `(.L_x_1272) ;  /* 0x0000003508707547 */ /* 0x000fea000b800000 */
[----:B------:R-:W2:Y:S01]  /*15cd0*/  LDL.LU.64 R4, [R1+0x20] ;  /* 0x0000200001047983 */ /* 0x000ea20000300a00 */
[----:B------:R-:W-:Y:S01]  /*15ce0*/  IMAD.SHL.U32 R252, R223, 0x2, RZ ;  /* 0x00000002dffc7824 */ /* 0x000fe200078e00ff */
[----:B------:R-:W1:Y:S01]  /*15cf0*/  LDC R228, c[0x0][0x4f8] ;  /* 0x00013e00ffe47b82 */ /* 0x000e620000000800 */
[----:B------:R-:W-:Y:S01]  /*15d00*/  IMAD.U32 R0, RZ, RZ, UR30 ;  /* 0x0000001eff007e24 */ /* 0x000fe2000f8e00ff */
[----:B------:R-:W3:Y:S01]  /*15d10*/  S2R R223, SR_TID.X ;  /* 0x0000000000df7919 */ /* 0x000ee20000002100 */
[----:B------:R-:W4:Y:S01]  /*15d20*/  LDCU.64 UR6, c[0x0][0x3b8] ;  /* 0x00007700ff0677ac */ /* 0x000f220008000a00 */
[----:B------:R-:W-:Y:S01]  /*15d30*/  IMAD.MOV.U32 R218, RZ, RZ, 0x20 ;  /* 0x00000020ffda7424 */ /* 0x000fe200078e00ff */
[----:B------:R-:W-:Y:S01]  /*15d40*/  MOV R133, R136 ;  /* 0x0000008800857202 */ /* 0x000fe20000000f00 */
[----:B------:R-:W5:Y:S01]  /*15d50*/  S2R R6, SR_CTAID.X ;  /* 0x0000000000067919 */ /* 0x000f620000002500 */
[----:B------:R-:W-:Y:S01]  /*15d60*/  VIADD R0, R0, 0x9e3779b9 ;  /* 0x9e3779b900007836 */ /* 0x000fe20000000000 */
[----:B------:R-:W1:Y:S01]  /*15d70*/  S2UR UR14, SR_CgaCtaId ;  /* 0x00000000000e79c3 */ /* 0x000e620000008800 */
[----:B------:R-:W1:Y:S01]  /*15d80*/  LDCU UR4, c[0x0][0x440] ;  /* 0x00008800ff0477ac */ /* 0x000e620008000800 */
[----:B------:R-:W-:Y:S01]  /*15d90*/  SEL R218, R218, 0xffffffe0, !P6 ;  /* 0xffffffe0dada7807 */ /* 0x000fe20007000000 */
[----:B------:R-:W-:Y:S01]  /*15da0*/  IMAD.MOV.U32 R139, RZ, RZ, R2 ;  /* 0x000000ffff8b7224 */ /* 0x000fe200078e0002 */
[----:B------:R-:W-:Y:S01]  /*15db0*/  IADD3 R243, PT, PT, R216, 0xa040, RZ ;  /* 0x0000a040d8f37810 */ /* 0x000fe20007ffe0ff */
[----:B------:R-:W-:Y:S01]  /*15dc0*/  IMAD.MOV.U32 R138, RZ, RZ, R135 ;  /* 0x000000ffff8a7224 */ /* 0x000fe200078e0087 */
[----:B------:R-:W-:Y:S01]  /*15dd0*/  LOP3.LUT R252, R252, 0x6, RZ, 0xc0, !PT ;  /* 0x00000006fcfc7812 */ /* 0x000fe200078ec0ff */
[----:B------:R-:W-:Y:S01]  /*15de0*/  IMAD.MOV.U32 R132, RZ, RZ, R137 ;  /* 0x000000ffff847224 */ /* 0x000fe200078e0089 */
[----:B------:R-:W1:Y:S01]  /*15df0*/  LDC.64 R232, c[0x0][0x3c0] ;  /* 0x0000f000ffe87b82 */ /* 0x000e620000000a00 */
[----:B------:R-:W-:Y:S01]  /*15e00*/  IMAD.MOV.U32 R226, RZ, RZ, 0x40 ;  /* 0x00000040ffe27424 */ /* 0x000fe200078e00ff */
[----:B------:R-:W1:Y:S01]  /*15e10*/  LDCU UR13, c[0x0][0x440] ;  /* 0x00008800ff0d77ac */ /* 0x000e620008000800 */
[--C-:B---3--:R-:W-:Y:S01]  /*15e20*/  SHF.R.U32.HI R3, RZ, 0x5, R223.reuse ;  /* 0x00000005ff037819 */ /* 0x108fe200000116df */
[----:B----4-:R-:W-:Y:S01]  /*15e30*/  USHF.L.U64.HI UR9, UR6, 0x5, UR7 ;  /* 0x0000000506097899 */ /* 0x010fe20008010207 */
[----:B------:R-:W-:Y:S01]  /*15e40*/  SHF.R.U32.HI R8, RZ, 0x5, R223 ;  /* 0x00000005ff087819 */ /* 0x000fe200000116df */
[----:B------:R-:W-:Y:S01]  /*15e50*/  USHF.L.U32 UR8, UR6, 0x5, URZ ;  /* 0x0000000506087899 */ /* 0x000fe200080006ff */
[----:B--2---:R-:W2:Y:S03]  /*15e60*/  S2R R4, SR_CTAID.X ;  /* 0x0000000000047919 */ /* 0x004ea60000002500 */
[----:B-----5:R-:W-:Y:S01]  /*15e70*/  IMAD R6, R6, 0x8, R8 ;  /* 0x0000000806067824 */ /* 0x020fe200078e0208 */
[----:B------:R-:W-:Y:S01]  /*15e80*/  LOP3.LUT R246, R5, UR31, RZ, 0x3c, !PT ;  /* 0x0000001f05f67c12 */ /* 0x000fe2000f8e3cff */
[----:B------:R-:W-:Y:S01]  /*15e90*/  USHF.L.U64.HI UR7, UR6, 0x4, UR7 ;  /* 0x0000000406077899 */ /* 0x000fe20008010207 */
[----:B-1----:R-:W-:Y:S01]  /*15ea0*/  LOP3.LUT R228, R228, 0xff, RZ, 0xc0, !PT ;  /* 0x000000ffe4e47812 */ /* 0x002fe200078ec0ff */
[----:B------:R-:W-:Y:S01]  /*15eb0*/  IMAD.WIDE.U32 R6, R6, -0x326172a9, RZ ;  /* 0xcd9e8d5706067825 */ /* 0x000fe200078e00ff */
[C---:B------:R-:W-:Y:S01]  /*15ec0*/  LOP3.LUT P0, RZ, R223.reuse, 0x2, RZ, 0xc0, !PT ;  /* 0x00000002dfff7812 */ /* 0x040fe2000780c0ff */
[----:B------:R-:W-:Y:S01]  /*15ed0*/  USHF.L.U32 UR12, UR6, 0x4, URZ ;  /* 0x00000004060c7899 */ /* 0x000fe200080006ff */
[----:B------:R-:W-:-:S02]  /*15ee0*/  SHF.L.U32 R224, R223, 0x6, RZ ;  /* 0x00000006dfe07819 */ /* 0x000fc400000006ff */
[----:B------:R-:W-:Y:S02]  /*15ef0*/  LOP3.LUT R245, R6, R0, RZ, 0x3c, !PT ;  /* 0x0000000006f57212 */ /* 0x000fe400078e3cff */
[----:B------:R-:W-:Y:S01]  /*15f00*/  ISETP.GE.AND P1, PT, R217, UR4, PT ;  /* 0x00000004d9007c0c */ /* 0x000fe2000bf26270 */
[----:B------:R-:W3:Y:S01]  /*15f10*/  LDL.64 R6, [R1] ;  /* 0x0000000001067983 */ /* 0x000ee20000100a00 */
[----:B--2---:R-:W-:Y:S01]  /*15f20*/  IMAD R4, R4, 0x8, R3 ;  /* 0x0000000804047824 */ /* 0x004fe200078e0203 */
[----:B------:R-:W-:Y:S01]  /*15f30*/  LOP3.LUT R225, R224, 0x400, RZ, 0xc0, !PT ;  /* 0x00000400e0e17812 */ /* 0x000fe200078ec0ff */
[----:B------:R-:W-:Y:S01]  /*15f40*/  IMAD.IADD R218, R216, 0x1, R218 ;  /* 0x00000001d8da7824 */ /* 0x000fe200078e02da */
[----:B------:R-:W-:Y:S01]  /*15f50*/  SEL R222, R221, 0xffffffe0, !P0 ;  /* 0xffffffe0ddde7807 */ /* 0x000fe20004000000 */
[----:B------:R-:W-:Y:S01]  /*15f60*/  IMAD R228, R228, 0x10000, R228 ;  /* 0x00010000e4e47824 */ /* 0x000fe200078e02e4 */
[----:B------:R-:W-:Y:S01]  /*15f70*/  IADD3 R4, PT, PT, R4, 0x4, RZ ;  /* 0x0000000404047810 */ /* 0x000fe20007ffe0ff */
[----:B------:R-:W-:Y:S01]  /*15f80*/  UMOV UR6, 0x400 ;  /* 0x0000040000067882 */ /* 0x000fe20000000000 */
[----:B------:R-:W1:Y:S03]  /*15f90*/  LDCU UR4, c[0x0][0x45c] ;  /* 0x00008b80ff0477ac */ /* 0x000e660008000800 */
[----:B------:R-:W-:Y:S01]  /*15fa0*/  IMAD.WIDE.U32 R4, R4, -0x326172a9, RZ ;  /* 0xcd9e8d5704047825 */ /* 0x000fe200078e00ff */
[----:B------:R-:W-:-:S02]  /*15fb0*/  ULEA UR6, UR14, UR6, 0x18 ;  /* 0x000000060e067291 */ /* 0x000fc4000f8ec0ff */
[----:B------:R-:W-:Y:S01]  /*15fc0*/  LOP3.LUT R244, R4, R0, RZ, 0x3c, !PT ;  /* 0x0000000004f47212 */ /* 0x000fe200078e3cff */
[----:B------:R-:W-:Y:S02]  /*15fd0*/  IMAD.U32 R0, RZ, RZ, UR30 ;  /* 0x0000001eff007e24 */ /* 0x000fe4000f8e00ff */
[----:B------:R-:W2:Y:S02]  /*15fe0*/  LDL.64 R4, [R1+0x8] ;  /* 0x0000080001047983 */ /* 0x000ea40000100a00 */
[----:B------:R-:W-:-:S05]  /*15ff0*/  VIADD R0, R0, 0x3c6ef372 ;  /* 0x3c6ef37200007836 */ /* 0x000fca0000000000 */
[-C--:B---3--:R-:W-:Y:S02]  /*16000*/  LOP3.LUT R242, R7, R0.reuse, RZ, 0x3c, !PT ;  /* 0x0000000007f27212 */ /* 0x088fe400078e3cff */
[----:B--2---:R-:W-:Y:S01]  /*16010*/  LOP3.LUT R241, R5, R0, RZ, 0x3c, !PT ;  /* 0x0000000005f17212 */ /* 0x004fe200078e3cff */
[----:B-1----:R-:W-:Y:S06]  /*16020*/  BRA `(.L_x_1273) ;  /* 0x0000000000d47947 */ /* 0x002fec0003800000 */
.L_x_1275:
[----:B------:R-:W-:Y:S01]  /*16030*/  UIADD3 UR16, UPT, UPT, UR11, -0x1, URZ ;  /* 0xffffffff0b107890 */ /* 0x000fe2000fffe0ff */
[----:B------:R-:W-:Y:S01]  /*16040*/  ISETP.GE.AND P1, PT, R217, UR13, PT ;  /* 0x0000000dd9007c0c */ /* 0x000fe2000bf26270 */
[----:B------:R-:W-:Y:S01]  /*16050*/  IMAD.U32 R175, RZ, RZ, UR7 ;  /* 0x00000007ffaf7e24 */ /* 0x000fe2000f8e00ff */
[----:B------:R-:W-:Y:S01]  /*16060*/  MOV R174, UR12 ;  /* 0x0000000c00ae7c02 */ /* 0x000fe20008000f00 */
[----:B------:R-:W-:Y:S01]  /*16070*/  UIMAD.WIDE.U32 UR20, UR8, UR16, URZ ;  /* 0x00000010081472a5 */ /* 0x000fe2000f8e00ff */
[----:B------:R-:W-:Y:S01]  /*16080*/  IMAD.U32 R179, RZ, RZ, UR8 ;  /* 0x00000008ffb37e24 */ /* 0x000fe2000f8e00ff */
[----:B------:R-:W-:Y:S01]  /*16090*/  UIMAD UR15, UR9, UR16, URZ ;  /* 0x00000010090f72a4 */ /* 0x000fe2000f8e02ff */
[----:B------:R-:W-:Y:S02]  /*160a0*/  IMAD.U32 R172, RZ, RZ, UR12 ;  /* 0x0000000cffac7e24 */ /* 0x000fe4000f8e00ff */
[----:B------:R-:W-:Y:S01]  /*160b0*/  IMAD.U32 R173, RZ, RZ, UR7 ;  /* 0x00000007ffad7e24 */ /* 0x000fe2000f8e00ff */
[----:B------:R-:W-:Y:S01]  /*160c0*/  UIADD3 UR14, UPT, UPT, UR21, UR15, URZ ;  /* 0x0000000f150e7290 */ /* 0x000fe2000fffe0ff */
[----:B------:R-:W-:Y:S01]  /*160d0*/  MOV R184, UR20 ;  /* 0x0000001400b87c02 */ /* 0x000fe20008000f00 */
[----:B------:R-:W-:Y:S01]  /*160e0*/  IMAD.U32 R182, RZ, RZ, UR20 ;  /* 0x00000014ffb67e24 */ /* 0x000fe2000f8e00ff */
[----:B------:R-:W-:Y:S01]  /*160f0*/  MOV R180, UR20 ;  /* 0x0000001400b47c02 */ /* 0x000fe20008000f00 */
[C---:B------:R-:W-:Y:S01]  /*16100*/  @!P4 IMAD.WIDE.U32 R174, R179.reuse, UR16, R174 ;  /* 0x00000010b3aecc25 */ /* 0x040fe2000f8e00ae */
[-C--:B------:R-:W-:Y:S02]  /*16110*/  @!P1 LEA R184, P2, R184, R230.reuse, 0x1 ;  /* 0x000000e6b8b89211 */ /* 0x080fe400078408ff */
[-C--:B------:R-:W-:Y:S01]  /*16120*/  @!P4 LEA R180, P3, R180, R230.reuse, 0x1 ;  /* 0x000000e6b4b4c211 */ /* 0x080fe200078608ff */
[----:B------:R-:W-:Y:S02]  /*16130*/  IMAD.U32 R178, RZ, RZ, UR14 ;  /* 0x0000000effb27e24 */ /* 0x000fe4000f8e00ff */
[----:B------:R-:W-:Y:S03]  /*16140*/  @!P1 IMAD.WIDE.U32 R172, R179, UR16, R172 ;  /* 0x00000010b3ac9c25 */ /* 0x000fe6000f8e00ac */
[-C--:B------:R-:W-:Y:S01]  /*16150*/  @!P1 LEA.HI.X R182, R182, R229.reuse, R178, 0x1, P2 ;  /* 0x000000e5b6b69211 */ /* 0x080fe200010f0cb2 */
[----:B------:R-:W-:Y:S01]  /*16160*/  IMAD.U32 R181, RZ, RZ, UR20 ;  /* 0x00000014ffb57e24 */ /* 0x000fe2000f8e00ff */
[-C--:B------:R-:W-:Y:S01]  /*16170*/  @!P4 LEA R178, P2, R174, R230.reuse, 0x1 ;  /* 0x000000e6aeb2c211 */ /* 0x080fe200078408ff */
[----:B------:R-:W-:Y:S01]  /*16180*/  IMAD.U32 R179, RZ, RZ, UR14 ;  /* 0x0000000effb37e24 */ /* 0x000fe2000f8e00ff */
[----:B------:R-:W-:Y:S01]  /*16190*/  @!P1 IADD3 R173, PT, PT, R173, UR15, RZ ;  /* 0x0000000fadad9c10 */ /* 0x000fe2000fffe0ff */
[----:B------:R-:W-:Y:S01]  /*161a0*/  @!P4 VIADD R175, R175, UR15 ;  /* 0x0000000fafafcc36 */ /* 0x000fe20008000000 */
[----:B------:R-:W-:Y:S02]  /*161b0*/  @!P1 LEA R183, P5, R172, R230, 0x1 ;  /* 0x000000e6acb79211 */ /* 0x000fe400078a08ff */
[-C--:B------:R-:W-:Y:S02]  /*161c0*/  @!P4 LEA.HI.X R181, R181, R229.reuse, R179, 0x1, P3 ;  /* 0x000000e5b5b5c211 */ /* 0x080fe400018f0cb3 */
[-C--:B------:R-:W-:Y:S01]  /*161d0*/  @!P4 LEA.HI.X R179, R174, R229.reuse, R175, 0x1, P2 ;  /* 0x000000e5aeb3c211 */ /* 0x080fe200010f0caf */
[----:B------:R-:W-:Y:S01]  /*161e0*/  @!P1 IMAD.MOV.U32 R175, RZ, RZ, R182 ;  /* 0x000000ffffaf9224 */ /* 0x000fe200078e00b6 */
[----:B------:R-:W-:Y:S02]  /*161f0*/  @!P1 MOV R174, R184 ;  /* 0x000000b800ae9202 */ /* 0x000fe40000000f00 */
[----:B------:R-:W-:Y:S02]  /*16200*/  @!P1 LEA.HI.X R173, R172, R229, R173, 0x1, P5 ;  /* 0x000000e5acad9211 */ /* 0x000fe400028f0cad */
[----:B------:R-:W-:Y:S01]  /*16210*/  @!P1 MOV R172, R183 ;  /* 0x000000b700ac9202 */ /* 0x000fe20000000f00 */
        /* <DEDUP_REMOVED lines=22> */
.L_x_1273:
[----:B------:R-:W-:Y:S01]  /*16380*/  IMAD.SHL.U32 R0, R223, 0x8, RZ ;  /* 0x00000008df007824 */ /* 0x000fe200078e00ff */
[----:B------:R-:W-:Y:S04]  /*16390*/  DEPBAR.LE SB0, 0x0 ;  /* 0x000080000000791a */ /* 0x000fe80000000000 */
[----:B------:R-:W-:Y:S01]  /*163a0*/  LOP3.LUT R217, R0, 0x38, RZ, 0xc0, !PT ;  /* 0x0000003800d97812 */ /* 0x000fe200078ec0ff */
[----:B------:R-:W-:Y:S01]  /*163b0*/  IMAD.WIDE.U32 R2, R232, UR11, RZ ;  /* 0x0000000be8027c25 */ /* 0x000fe2000f8e00ff */
[----:B------:R-:W-:Y:S01]  /*163c0*/  BAR.SYNC.DEFER_BLOCKING 0x0 ;  /* 0x0000000000007b1d */ /* 0x000fe20000010000 */
[----:B------:R-:W-:Y:S01]  /*163d0*/  UISETP.NE.AND UP0, UPT, UR11, URZ, UPT ;  /* 0x000000ff0b00728c */ /* 0x000fe2000bf05270 */
[----:B------:R-:W-:Y:S01]  /*163e0*/  LOP3.LUT R240, R217, 0x40, RZ, 0xfc, !PT ;  /* 0x00000040d9f07812 */ /* 0x000fe200078efcff */
[----:B------:R-:W-:Y:S01]  /*163f0*/  IMAD.SHL.U32 R0, R223, 0x20, RZ ;  /* 0x00000020df007824 */ /* 0x000fe200078e00ff */
[----:B------:R-:W-:Y:S01]  /*16400*/  SHF.R.U32.HI R219, RZ, 0x1, R223 ;  /* 0x00000001ffdb7819 */ /* 0x000fe200000116df */
[----:B------:R-:W-:Y:S01]  /*16410*/  IMAD R3, R233, UR11, R3 ;  /* 0x0000000be9037c24 */ /* 0x000fe2000f8e0203 */
[----:B------:R-:W-:Y:S01]  /*16420*/  ISETP.GE.AND P4, PT, R240, UR13, PT ;  /* 0x0000000df0007c0c */ /* 0x000fe2000bf86270 */
[----:B------:R-:W-:Y:S01]  /*16430*/  IMAD.SHL.U32 R4, R2, 0x20, RZ ;  /* 0x0000002002047824 */ /* 0x000fe200078e00ff */
[----:B------:R-:W-:Y:S02]  /*16440*/  LOP3.LUT R220, R0, 0x7c00, RZ, 0xc0, !PT ;  /* 0x00007c0000dc7812 */ /* 0x000fe400078ec0ff */
[----:B------:R-:W-:Y:S02]  /*16450*/  SHF.L.U64.HI R5, R2, 0x5, R3 ;  /* 0x0000000502057819 */ /* 0x000fe40000010203 */
[--C-:B------:R-:W-:Y:S02]  /*16460*/  LOP3.LUT R0, R217, 0x1c0, R224.reuse, 0xf8, !PT ;  /* 0x000001c0d9007812 */ /* 0x100fe400078ef8e0 */
[----:B------:R-:W-:Y:S02]  /*16470*/  LOP3.LUT R3, R220, 0x200, R224, 0xf8, !PT ;  /* 0x00000200dc037812 */ /* 0x000fe400078ef8e0 */
[----:B------:R-:W-:Y:S02]  /*16480*/  LOP3.LUT R2, R219, 0x8, RZ, 0xc0, !PT ;  /* 0x00000008db027812 */ /* 0x000fe400078ec0ff */
[CC--:B------:R-:W-:Y:S02]  /*16490*/  @!P1 LEA R10, P3, R4.reuse, R239.reuse, 0x1 ;  /* 0x000000ef040a9211 */ /* 0x0c0fe400078608ff */
[----:B------:R-:W-:Y:S02]  /*164a0*/  LOP3.LUT R2, R3, R0, R2, 0xf6, !PT ;  /* 0x0000000003027212 */ /* 0x000fe400078ef602 */
[----:B------:R-:W-:Y:S02]  /*164b0*/  @!P4 LEA R8, P0, R4, R239, 0x1 ;  /* 0x000000ef0408c211 */ /* 0x000fe400078008ff */
[----:B------:R-:W-:Y:S02]  /*164c0*/  LEA R7, P2, R232, R4, 0x4 ;  /* 0x00000004e8077211 */ /* 0x000fe400078420ff */
[CCC-:B------:R-:W-:Y:S02]  /*164d0*/  @!P1 LEA.HI.X R3, R4.reuse, R238.reuse, R5.reuse, 0x1, P3 ;  /* 0x000000ee04039211 */ /* 0x1c0fe400018f0c05 */
[-C--:B------:R-:W-:Y:S01]  /*164e0*/  @!P4 LEA.HI.X R9, R4, R238.reuse, R5, 0x1, P0 ;  /* 0x000000ee0409c211 */ /* 0x080fe200000f0c05 */
[----:B------:R-:W-:Y:S01]  /*164f0*/  @!P1 IMAD.MOV.U32 R4, RZ, RZ, R10 ;  /* 0x000000ffff049224 */ /* 0x000fe200078e000a */
[----:B------:R-:W-:Y:S01]  /*16500*/  LEA.HI.X R11, R232, R5, R233, 0x4, P2 ;  /* 0x00000005e80b7211 */ /* 0x000fe200010f24e9 */
[----:B------:R-:W-:Y:S01]  /*16510*/  @!P1 IMAD.MOV.U32 R5, RZ, RZ, R3 ;  /* 0x000000ffff059224 */ /* 0x000fe200078e0003 */
[C---:B------:R-:W-:Y:S02]  /*16520*/  LEA R6, P2, R7.reuse, R239, 0x1 ;  /* 0x000000ef07067211 */ /* 0x040fe400078408ff */
[----:B------:R-:W-:Y:S02]  /*16530*/  LOP3.LUT R3, R0, 0x8, R223, 0x78, !PT ;  /* 0x0000000800037812 */ /* 0x000fe400078e78df */
[----:B------:R-:W-:Y:S01]  /*16540*/  @!PT LDS RZ, [RZ] ;  /* 0x00000000fffff984 */ /* 0x000fe20000000800 */
[----:B------:R-:W-:Y:S01]  /*16550*/  @!PT LDS RZ, [RZ] ;  /* 0x00000000fffff984 */ /* 0x000fe20000000800 */
[----:B------:R-:W-:Y:S01]  /*16560*/  @!PT LDS RZ, [RZ] ;  /* 0x00000000fffff984 */ /* 0x000fe20000000800 */
[----:B------:R-:W-:Y:S01]  /*16570*/  @!P1 LDGSTS.E.BYPASS.LTC128B.128 [R227+0xa000], desc[UR22][R4.64] ;  /* 0x0a00000004e39fae */ /* 0x000fe2000b981a16 */
[----:B------:R-:W-:Y:S02]  /*16580*/  LEA.HI.X R7, R7, R238, R11, 0x1, P2 ;  /* 0x000000ee07077211 */ /* 0x000fe400010f0c0b */
[----:B------:R-:W-:Y:S03]  /*16590*/  LEA R0, R2, UR6, 0x1 ;  /* 0x0000000602007c11 */ /* 0x000fe6000f8e08ff */
[----:B------:R-:W-:Y:S01]  /*165a0*/  @P1 STS.128 [R227+0xa000], RZ ;  /* 0x00a000ffe3001388 */ /* 0x000fe20000000c00 */
[----:B------:R-:W-:Y:S02]  /*165b0*/  LEA R2, R3, R225, 0x1 ;  /* 0x000000e103027211 */ /* 0x000fe400078e08ff */
[----:B------:R-:W-:Y:S03]  /*165c0*/  LOP3.LUT P0, RZ, R223, 0x4, RZ, 0xc0, !PT ;  /* 0x00000004dfff7812 */ /* 0x000fe6000780c0ff */
[----:B------:R-:W-:Y:S01]  /*165d0*/  @!PT LDS RZ, [RZ] ;  /* 0x00000000fffff984 */ /* 0x000fe20000000800 */
[----:B------:R-:W-:Y:S01]  /*165e0*/  @!PT LDS RZ, [RZ] ;  /* 0x00000000fffff984 */ /* 0x000fe20000000800 */
[----:B------:R-:W-:Y:S01]  /*165f0*/  @!PT LDS RZ, [RZ] ;  /* 0x00000000fffff984 */ /* 0x000fe20000000800 */
[----:B------:R-:W-:Y:S01]  /*16600*/  @!P4 LDGSTS.E.BYPASS.LTC128B.128 [R227+0xb000], desc[UR22][R8.64+0x80] ;  /* 0x0b00008008e3cfae */ /* 0x000fe2000b981a16 */
[----:B------:R-:W-:Y:S02]  /*16610*/  IMAD.IADD R208, R222, 0x1, R0 ;  /* 0x00000001ded07824 */ /* 0x000fe400078e0200 */
[----:B------:R-:W-:Y:S03]  /*16620*/  VIADD R135, R2, UR6 ;  /* 0x0000000602877c36 */ /* 0x000fe60008000000 */
[----:B------:R-:W-:Y:S01]  /*16630*/  @P4 STS.128 [R227+0xb000], RZ ;  /* 0x00b000ffe3004388 */ /* 0x000fe20000000c00 */
[----:B------:R-:W-:Y:S01]  /*16640*/  SEL R3, R226, 0xffffffc0, !P0 ;  /* 0xffffffc0e2037807 */ /* 0x000fe20004000000 */
[----:B------:R-:W-:Y:S04]  /*16650*/  IMAD.IADD R136, R135, 0x1, R222 ;  /* 0x0000000187887824 */ /* 0x000fe800078e02de */
[----:B------:R-:W-:Y:S01]  /*16660*/  @!PT LDS RZ, [RZ] ;  /* 0x00000000fffff984 */ /* 0x000fe20000000800 */
[----:B------:R-:W-:Y:S01]  /*16670*/  @!PT LDS RZ, [RZ] ;  /* 0x00000000fffff984 */ /* 0x000fe20000000800 */
[----:B------:R-:W-:Y:S01]  /*16680*/  @!PT LDS RZ, [RZ] ;  /* 0x00000000fffff984 */ /* 0x000fe20000000800 */
[----:B------:R-:W-:Y:S01]  /*16690*/  @!P1 LDGSTS.E.BYPASS.LTC128B.128 [R227+0xa800], desc[UR22][R6.64] ;  /* 0x0a80000006e39fae */ /* 0x000fe2000b981a16 */
[----:B------:R-:W-:Y:S01]  /*166a0*/  IMAD.IADD R134, R3, 0x1, R0 ;  /* 0x0000000103867824 */ /* 0x000fe200078e0200 */
[----:B------:R-:W-:Y:S04]  /*166b0*/  IADD3 R3, PT, PT, R135, R3, RZ ;  /* 0x0000000387037210 */ /* 0x000fe80007ffe0ff */
[----:B------:R-:W-:Y:S01]  /*166c0*/  @P1 STS.128 [R227+0xa800], RZ ;  /* 0x00a800ffe3001388 */ /* 0x000fe20000000c00 */
[C---:B------:R-:W-:Y:S05]  /*166d0*/  IMAD.IADD R135, R222.reuse, 0x1, R134 ;  /* 0x00000001de877824 */ /* 0x040fea00078e0286 */
[----:B------:R-:W-:Y:S01]  /*166e0*/  @!PT LDS RZ, [RZ] ;  /* 0x00000000fffff984 */ /* 0x000fe20000000800 */
[----:B------:R-:W-:Y:S01]  /*166f0*/  @!PT LDS RZ, [RZ] ;  /* 0x00000000fffff984 */ /* 0x000fe20000000800 */
[----:B------:R-:W-:Y:S01]  /*16700*/  @!PT LDS RZ, [RZ] ;  /* 0x00000000fffff984 */ /* 0x000fe20000000800 */
[----:B------:R1:W-:Y:S01]  /*16710*/  @!P4 LDGSTS.E.BYPASS.LTC128B.128 [R227+0xb800], desc[UR22][R6.64+0x80] ;  /* 0x0b80008006e3cfae */ /* 0x0003e2000b981a16 */
[----:B------:R-:W-:Y:S05]  /*16720*/  IMAD.IADD R212, R222, 0x1, R3 ;  /* 0x00000001ded47824 */ /* 0x000fea00078e0203 */
[----:B------:R-:W-:Y:S06]  /*16730*/  @P4 STS.128 [R227+0xb800], RZ ;  /* 0x00b800ffe3004388 */ /* 0x000fec0000000c00 */
[----:B------:R-:W-:Y:S06]  /*16740*/  LDSM.16.M88.4 R32, [R0] ;  /* 0x000000000020783b */ /* 0x000fec0000000200 */
[----:B------:R-:W1:Y:S06]  /*16750*/  LDSM.16.M88.4 R16, [R2+UR6+0x8000] ;  /* 0x008000060210783b */ /* 0x000e6c0008000200 */
[----:B------:R-:W2:Y:S06]  /*16760*/  LDSM.16.M88.4 R28, [R0+0x2000] ;  /* 0x00200000001c783b */ /* 0x000eac0000000200 */
[----:B------:R-:W3:Y:S06]  /*16770*/  LDSM.16.M88.4 R172, [R2+UR6+0x8800] ;  /* 0x0088000602ac783b */ /* 0x000eec0008000200 */
[----:B------:R-:W0:Y:S06]  /*16780*/  LDGDEPBAR ;  /* 0x00000000000079af */ /* 0x000e2c0000000000 */
[----:B------:R-:W-:Y:S06]  /*16790*/  LDSM.16.M88.4 R176, [R208] ;  /* 0x00000000d0b0783b */ /* 0x000fec0000000200 */
[----:B------:R-:W4:Y:S06]  /*167a0*/  LDSM.16.M88.4 R180, [R136+0x8000] ;  /* 0x0080000088b4783b */ /* 0x000f2c0000000200 */
[----:B------:R-:W5:Y:S01]  /*167b0*/  LDSM.16.M88.4 R184, [R208+0x2000] ;  /* 0x00200000d0b8783b */ /* 0x000f620000000200 */
[-C--:B-1----:R-:W-:Y:S05]  /*167c0*/  HMMA.16816.F32.BF16 R4, R32, R16.reuse, RZ ;  /* 0x000000102004723c */ /* 0x082fea00000418ff */
[----:B------:R-:W1:Y:S06]  /*167d0*/  LDSM.16.M88.4 R188, [R136+0x8800] ;  /* 0x0088000088bc783b */ /* 0x000e6c0000000200 */
[----:B------:R-:W-:Y:S01]  /*167e0*/  LDSM.16.M88.4 R192, [R3+0x8000] ;  /* 0x0080000003c0783b */ /* 0x000fe20000000200 */
[C---:B--2---:R-:W-:Y:S05]  /*167f0*/  HMMA.16816.F32.BF16 R8, R28.reuse, R16, RZ ;  /* 0x000000101c08723c */ /* 0x044fea00000418ff */
[----:B------:R-:W-:Y:S03]  /*16800*/  LDSM.16.M88.4 R196, [R134+0x2000] ;  /* 0x0020000086c4783b */ /* 0x000fe60000000200 */
        /* <DEDUP_REMOVED lines=8> */
[----:B------:R-:W2:Y:S07]  /*16890*/  LDSM.16.M88.4 R172, [R134] ;  /* 0x0000000086ac783b */ /* 0x000eae0000000200 */
[-C--:B----4-:R-:W-:Y:S08]  /*168a0*/  HMMA.16816.F32.BF16 R4, R176, R180.reuse, R4 ;  /* 0x000000b4b004723c */ /* 0x090ff00000041804 */
[C---:B-----5:R-:W-:Y:S08]  /*168b0*/  HMMA.16816.F32.BF16 R8, R184.reuse, R180, R8 ;  /* 0x000000b4b808723c */ /* 0x060ff00000041808 */
        /* <DEDUP_REMOVED lines=8> */
[----:B------:R-:W3:Y:S06]  /*16940*/  LDSM.16.M88.4 R176, [R212+0x8800] ;  /* 0x00880000d4b0783b */ /* 0x000eec0000000200 */
[----:B------:R-:W-:Y:S01]  /*16950*/  LDSM.16.M88.4 R188, [R0+0x4000] ;  /* 0x0040000000bc783b */ /* 0x000fe20000000200 */
[-C--:B--2---:R-:W-:Y:S08]  /*16960*/  HMMA.16816.F32.BF16 R4, R172, R192.reuse, R4 ;  /* 0x000000c0ac04723c */ /* 0x084ff00000041804 */
[C---:B------:R-:W-:Y:S08]  /*16970*/  HMMA.16816.F32.BF16 R8, R196.reuse, R192, R8 ;  /* 0x000000c0c408723c */ /* 0x040ff00000041808 */
[-C--:B------:R-:W-:Y:S08]  /*16980*/  HMMA.16816.F32.BF16 R12, R196, R194.reuse, R12 ;  /* 0x000000c2c40c723c */ /* 0x080ff0000004180c */
[C---:B------:R-:W-:Y:S01]  /*16990*/  HMMA.16816.F32.BF16 R16, R172.reuse, R194, R16 ;  /* 0x000000c2ac10723c */ /* 0x040fe20000041810 */
[----:B------:R-:W2:Y:S07]  /*169a0*/  LDSM.16.M88.4 R192, [R2+UR6+0x9000] ;  /* 0x0090000602c0783b */ /* 0x000eae0008000200 */
[-C--:B------:R-:W-:Y:S08]  /*169b0*/  HMMA.16816.F32.BF16 R20, R172, R200.reuse, R20 ;  /* 0x000000c8ac14723c */ /* 0x080ff00000041814 */
[C---:B------:R-:W-:Y:S08]  /*169c0*/  HMMA.16816.F32.BF16 R24, R196.reuse, R200, R24 ;  /* 0x000000c8c418723c */ /* 0x040ff00000041818 */
[-C--:B------:R-:W-:Y:S01]  /*169d0*/  HMMA.16816.F32.BF16 R28, R196, R202.reuse, R28 ;  /* 0x000000cac41c723c */ /* 0x080fe2000004181c */
[----:B------:R4:W5:Y:S07]  /*169e0*/  LDSM.16.M88.4 R196, [R0+0x6000] ;  /* 0x0060000000c4783b */ /* 0x00096e0000000200 */
[----:B------:R-:W-:Y:S01]  /*169f0*/  HMMA.16816.F32.BF16 R32, R172, R202, R32 ;  /* 0x000000caac20723c */ /* 0x000fe20000041820 */
[----:B------:R3:W5:Y:S06]  /*16a00*/  LDSM.16.M88.4 R172, [R2+UR6+0x9800] ;  /* 0x0098000602ac783b */ /* 0x00076c0008000200 */
[----:B------:R-:W-:Y:S01]  /*16a10*/  LDSM.16.M88.4 R200, [R136+0x9000] ;  /* 0x0090000088c8783b */ /* 0x000fe20000000200 */
[-C--:B-1----:R-:W-:Y:S08]  /*16a20*/  HMMA.16816.F32.BF16 R4, R180, R184.reuse, R4 ;  /* 0x000000b8b404723c */ /* 0x082ff00000041804 */
[C---:B------:R-:W-:Y:S01]  /*16a30*/  HMMA.16816.F32.BF16 R8, R204.reuse, R184, R8 ;  /* 0x000000b8cc08723c */ /* 0x040fe20000041808 */
[----:B----4-:R-:W-:Y:S04]  /*16a40*/  IMAD.U32 R0, RZ, RZ, UR11 ;  /* 0x0000000bff007e24 */ /* 0x010fe8000f8e00ff */
[----:B------:R-:W-:Y:S03]  /*16a50*/  IMAD R0, R0, 0x20, R252 ;  /* 0x0000002000007824 */ /* 0x000fe600078e02fc */
[-C--:B------:R-:W-:Y:S03]  /*16a60*/  HMMA.16816.F32.BF16 R12, R204, R186.reuse, R12 ;  /* 0x000000bacc0c723c */ /* 0x080fe6000004180c */
[C---:B------:R-:W-:Y:S01]  /*16a70*/  IADD3 R137, PT, PT, R0.reuse, 0x1, RZ ;  /* 0x0000000100897810 */ /* 0x040fe20007ffe0ff */
[C---:B---3--:R-:W-:Y:S03]  /*16a80*/  VIADD R2, R0.reuse, 0x18 ;  /* 0x0000001800027836 */ /* 0x048fe60000000000 */
[----:B------:R-:W-:Y:S01]  /*16a90*/  I2FP.F32.U32 R137, R137 ;  /* 0x0000008900897245 */ /* 0x000fe20000201000 */
[C---:B------:R-:W-:Y:S01]  /*16aa0*/  HMMA.16816.F32.BF16 R16, R180.reuse, R186, R16 ;  /* 0x000000bab410723c */ /* 0x040fe20000041810 */
[----:B------:R-:W1:Y:S03]  /*16ab0*/  LDSM.16.M88.4 R184, [R208+0x4000] ;  /* 0x00400000d0b8783b */ /* 0x000e660000000200 */
[----:B------:R-:W-:Y:S03]  /*16ac0*/  I2FP.F32.U32 R2, R2 ;  /* 0x0000000200027245 */ /* 0x000fe60000201000 */
[----:B------:R-:W3:Y:S01]  /*16ad0*/  LDSM.16.M88.4 R208, [R208+0x6000] ;  /* 0x00600000d0d0783b */ /* 0x000ee20000000200 */
[-C--:B------:R-:W-:Y:S08]  /*16ae0*/  HMMA.16816.F32.BF16 R20, R180, R176.reuse, R20 ;  /* 0x000000b0b414723c */ /* 0x080ff00000041814 */
[C---:B------:R-:W-:Y:S08]  /*16af0*/  HMMA.16816.F32.BF16 R24, R204.reuse, R176, R24 ;  /* 0x000000b0cc18723c */ /* 0x040ff00000041818 */
[-C--:B------:R-:W-:Y:S01]  /*16b00*/  HMMA.16816.F32.BF16 R28, R204, R178.reuse, R28 ;  /* 0x000000b2cc1c723c */ /* 0x080fe2000004181c */
[----:B------:R4:W3:Y:S07]  /*16b10*/  LDSM.16.M88.4 R204, [R136+0x9800] ;  /* 0x0098000088cc783b */ /* 0x0008ee0000000200 */
[----:B------:R-:W-:Y:S01]  /*16b20*/  HMMA.16816.F32.BF16 R32, R180, R178, R32 ;  /* 0x000000b2b420723c */ /* 0x000fe20000041820 */
[----:B------:R-:W-:Y:S06]  /*16b30*/  LDSM.16.M88.4 R176, [R134+0x4000] ;  /* 0x0040000086b0783b */ /* 0x000fec0000000200 */
[----:B------:R-:W3:Y:S01]  /*16b40*/  LDSM.16.M88.4 R180, [R3+0x9000] ;  /* 0x0090000003b4783b */ /* 0x000ee20000000200 */
[-C--:B--2---:R-:W-:Y:S08]  /*16b50*/  HMMA.16816.F32.BF16 R4, R188, R192.reuse, R4 ;  /* 0x000000c0bc04723c */ /* 0x084ff00000041804 */
[C---:B-----5:R-:W-:Y:S04]  /*16b60*/  HMMA.16816.F32.BF16 R8, R196.reuse, R192, R8 ;  /* 0x000000c0c408723c */ /* 0x060fe80000041808 */
[C---:B----4-:R-:W-:Y:S04]  /*16b70*/  VIADD R136, R0.reuse, 0x8 ;  /* 0x0000000800887836 */ /* 0x050fe80000000000 */
[-C--:B------:R-:W-:Y:S03]  /*16b80*/  HMMA.16816.F32.BF16 R12, R196, R194.reuse, R12 ;  /* 0x000000c2c40c723c */ /* 0x080fe6000004180c */
[----:B------:R-:W-:Y:S05]  /*16b90*/  I2FP.F32.U32 R136, R136 ;  /* 0x0000008800887245 */ /* 0x000fea0000201000 */
[C---:B------:R-:W-:Y:S01]  /*16ba0*/  HMMA.16816.F32.BF16 R16, R188.reuse, R194, R16 ;  /* 0x000000c2bc10723c */ /* 0x040fe20000041810 */
[----:B------:R2:W4:Y:S07]  /*16bb0*/  LDSM.16.M88.4 R192, [R134+0x6000] ;  /* 0x0060000086c0783b */ /* 0x00052e0000000200 */
[-C--:B------:R-:W-:Y:S08]  /*16bc0*/  HMMA.16816.F32.BF16 R20, R188, R172.reuse, R20 ;  /* 0x000000acbc14723c */ /* 0x080ff00000041814 */
[C---:B------:R-:W-:Y:S08]  /*16bd0*/  HMMA.16816.F32.BF16 R24, R196.reuse, R172, R24 ;  /* 0x000000acc418723c */ /* 0x040ff00000041818 */
[-C--:B------:R-:W-:Y:S01]  /*16be0*/  HMMA.16816.F32.BF16 R28, R196, R174.reuse, R28 ;  /* 0x000000aec41c723c */ /* 0x080fe2000004181c */
[----:B------:R5:W4:Y:S02]  /*16bf0*/  LDSM.16.M88.4 R196, [R3+0x9800] ;  /* 0x0098000003c4783b */ /* 0x000b240000000200 */
[C---:B--2---:R-:W-:Y:S04]  /*16c00*/  IADD3 R134, PT, PT, R0.reuse, 0x11, RZ ;  /* 0x0000001100867810 */ /* 0x044fe80007ffe0ff */
[----:B------:R-:W-:Y:S01]  /*16c10*/  I2FP.F32.U32 R134, R134 ;  /* 0x0000008600867245 */ /* 0x000fe20000201000 */
[----:B------:R-:W-:Y:S01]  /*16c20*/  HMMA.16816.F32.BF16 R32, R188, R174, R32 ;  /* 0x000000aebc20723c */ /* 0x000fe20000041820 */
[----:B------:R-:W-:Y:S06]  /*16c30*/  LDSM.16.M88.4 R172, [R135+0x4000] ;  /* 0x0040000087ac783b */ /* 0x000fec0000000200 */
[----:B------:R-:W2:Y:S01]  /*16c40*/  LDSM.16.M88.4 R188, [R212+0x9000] ;  /* 0x00900000d4bc783b */ /* 0x000ea20000000200 */
[-C--:B-1----:R-:W-:Y:S05]  /*16c50*/  HMMA.16816.F32.BF16 R4, R184, R200.reuse, R4 ;  /* 0x000000c8b804723c */ /* 0x082fea0000041804 */
[----:B------:R-:W-:Y:S03]  /*16c60*/  LDSM.16.M88.4 R212, [R212+0x9800] ;  /* 0x00980000d4d4783b */ /* 0x000fe60000000200 */
[C---:B---3--:R-:W-:Y:S04]  /*16c70*/  HMMA.16816.F32.BF16 R8, R208.reuse, R200, R8 ;  /* 0x000000c8d008723c */ /* 0x048fe80000041808 */
[C---:B-----5:R-:W-:Y:S04]  /*16c80*/  VIADD R3, R0.reuse, 0x10 ;  /* 0x0000001000037836 */ /* 0x060fe80000000000 */
[-C--:B------:R-:W-:Y:S03]  /*16c90*/  HMMA.16816.F32.BF16 R12, R208, R202.reuse, R12 ;  /* 0x000000cad00c723c */ /* 0x080fe6000004180c */
[----:B------:R-:W-:Y:S05]  /*16ca0*/  I2FP.F32.U32 R3, R3 ;  /* 0x0000000300037245 */ /* 0x000fea0000201000 */
[C---:B------:R-:W-:Y:S01]  /*16cb0*/  HMMA.16816.F32.BF16 R16, R184.reuse, R202, R16 ;  /* 0x000000cab810723c */ /* 0x040fe20000041810 */
[----:B------:R1:W3:Y:S01]  /*16cc0*/  LDSM.16.M88.4 R200, [R135+0x6000] ;  /* 0x0060000087c8783b */ /* 0x0002e20000000200 */
[----:B------:R-:W-:Y:S04]  /*16cd0*/  DEPBAR.LE SB0, 0x0 ;  /* 0x000080000000791a */ /* 0x000fe80000000000 */
[----:B------:R-:W-:Y:S02]  /*16ce0*/  BAR.SYNC.DEFER_BLOCKING 0x0 ;  /* 0x0000000000007b1d */ /* 0x000fe40000010000 */
[-C--:B------:R-:W-:Y:S08]  /*16cf0*/  HMMA.16816.F32.BF16 R20, R184, R204.reuse, R20 ;  /* 0x000000ccb814723c */ /* 0x080ff00000041814 */
[C---:B------:R-:W-:Y:S08]  /*16d00*/  HMMA.16816.F32.BF16 R24, R208.reuse, R204, R24 ;  /* 0x000000ccd018723c */ /* 0x040ff00000041818 */
[-C--:B------:R-:W-:Y:S03]  /*16d10*/  HMMA.16816.F32.BF16 R28, R208, R206.reuse, R28 ;  /* 0x000000ced01c723c */ /* 0x080fe6000004181c */
[C---:B-1----:R-:W-:Y:S05]  /*16d20*/  VIADD R135, R0.reuse, 0x9 ;  /* 0x0000000900877836 */ /* 0x042fea0000000000 */
[----:B------:R-:W-:Y:S04]  /*16d30*/  HMMA.16816.F32.BF16 R32, R184, R206, R32 ;  /* 0x000000ceb820723c */ /* 0x000fe80000041820 */
[----:B------:R-:W-:Y:S04]  /*16d40*/  I2FP.F32.U32 R135, R135 ;  /* 0x0000008700877245 */ /* 0x000fe80000201000 */
[-C--:B------:R-:W-:Y:S08]  /*16d50*/  HMMA.16816.F32.BF16 R4, R176, R180.reuse, R4 ;  /* 0x000000b4b004723c */ /* 0x080ff00000041804 */
[C---:B----4-:R-:W-:Y:S08]  /*16d60*/  HMMA.16816.F32.BF16 R8, R192.reuse, R180, R8 ;  /* 0x000000b4c008723c */ /* 0x050ff00000041808 */
[-C--:B------:R-:W-:Y:S08]  /*16d70*/  HMMA.16816.F32.BF16 R12, R192, R182.reuse, R12 ;  /* 0x000000b6c00c723c */ /* 0x080ff0000004180c */
[C---:B------:R-:W-:Y:S08]  /*16d80*/  HMMA.16816.F32.BF16 R16, R176.reuse, R182, R16 ;  /* 0x000000b6b010723c */ /* 0x040ff00000041810 */
[-C--:B------:R-:W-:Y:S08]  /*16d90*/  HMMA.16816.F32.BF16 R20, R176, R196.reuse, R20 ;  /* 0x000000c4b014723c */ /* 0x080ff00000041814 */
[C---:B------:R-:W-:Y:S08]  /*16da0*/  HMMA.16816.F32.BF16 R24, R192.reuse, R196, R24 ;  /* 0x000000c4c018723c */ /* 0x040ff00000041818 */
[-C--:B------:R-:W-:Y:S08]  /*16db0*/  HMMA.16816.F32.BF16 R28, R192, R198.reuse, R28 ;  /* 0x000000c6c01c723c */ /* 0x080ff0000004181c */
[----:B------:R-:W-:Y:S04]  /*16dc0*/  HMMA.16816.F32.BF16 R32, R176, R198, R32 ;  /* 0x000000c6b020723c */ /* 0x000fe80000041820 */
[----:B------:R-:W-:Y:S01]  /*16dd0*/  I2FP.F32.U32 R176, R0 ;  /* 0x0000000000b07245 */ /* 0x000fe20000201000 */
[----:B------:R-:W-:Y:S03]  /*16de0*/  VIADD R0, R0, 0x19 ;  /* 0x0000001900007836 */ /* 0x000fe60000000000 */
[-C--:B--2---:R-:W-:Y:S05]  /*16df0*/  HMMA.16816.F32.BF16 R4, R172, R188.reuse, R4 ;  /* 0x000000bcac04723c */ /* 0x084fea0000041804 */
[----:B------:R-:W-:Y:S03]  /*16e00*/  I2FP.F32.U32 R0, R0 ;  /* 0x0000000000007245 */ /* 0x000fe60000201000 */
[C---:B---3--:R-:W-:Y:S08]  /*16e10*/  HMMA.16816.F32.BF16 R8, R200.reuse, R188, R8 ;  /* 0x000000bcc808723c */ /* 0x048ff00000041808 */
[-C--:B------:R-:W-:Y:S03]  /*16e20*/  HMMA.16816.F32.BF16 R12, R200, R190.reuse, R12 ;  /* 0x000000bec80c723c */ /* 0x080fe6000004180c */
[C---:B------:R-:W-:Y:S01]  /*16e30*/  FFMA.FTZ R4, R176.reuse, UR5, R4 ;  /* 0x00000005b0047c23 */ /* 0x040fe20008010004 */
[C---:B------:R-:W-:Y:S01]  /*16e40*/  FFMA.FTZ R5, R137.reuse, UR5, R5 ;  /* 0x0000000589057c23 */ /* 0x040fe20008010005 */
[----:B------:R-:W-:Y:S01]  /*16e50*/  FFMA.FTZ R6, R176, UR5, R6 ;  /* 0x00000005b0067c23 */ /* 0x000fe20008010006 */
[C---:B------:R-:W-:Y:S02]  /*16e60*/  FFMA.FTZ R7, R137.reuse, UR5, R7 ;  /* 0x0000000589077c23 */ /* 0x040fe40008010007 */
[C---:B------:R-:W-:Y:S04]  /*16e70*/  HMMA.16816.F32.BF16 R16, R172.reuse, R190, R16 ;  /* 0x000000beac10723c */ /* 0x040fe80000041810 */
[----:B------:R-:W-:Y:S01]  /*16e80*/  FMNMX3.FTZ R177, R132, R4, R5, !PT ;  /* 0x0000000484b17276 */ /* 0x000fe20007810005 */
[----:B------:R-:W-:Y:S01]  /*16e90*/  FFMA.FTZ R8, R176, UR5, R8 ;  /* 0x00000005b0087c23 */ /* 0x000fe20008010008 */
[----:B------:R-:W-:Y:S02]  /*16ea0*/  FFMA.FTZ R9, R137, UR5, R9 ;  /* 0x0000000589097c23 */ /* 0x000fe40008010009 */
[-C--:B------:R-:W-:Y:S03]  /*16eb0*/  HMMA.16816.F32.BF16 R20, R172, R212.reuse, R20 ;  /* 0x000000d4ac14723c */ /* 0x080fe60000041814 */
[C---:B------:R-:W-:Y:S01]  /*16ec0*/  FFMA.FTZ R12, R136.reuse, UR5, R12 ;  /* 0x00000005880c7c23 */ /* 0x040fe2000801000c */
[C---:B------:R-:W-:Y:S04]  /*16ed0*/  FFMA.FTZ R13, R135.reuse, UR5, R13 ;  /* 0x00000005870d7c23 */ /* 0x040fe8000801000d */
[C---:B------:R-:W-:Y:S04]  /*16ee0*/  HMMA.16816.F32.BF16 R24, R200.reuse, R212, R24 ;  /* 0x000000d4c818723c */ /* 0x040fe80000041818 */
[C---:B------:R-:W-:Y:S01]  /*16ef0*/  FFMA.FTZ R16, R136.reuse, UR5, R16 ;  /* 0x0000000588107c23 */ /* 0x040fe20008010010 */
[C---:B------:R-:W-:Y:S01]  /*16f00*/  FFMA.FTZ R17, R135.reuse, UR5, R17 ;  /* 0x0000000587117c23 */ /* 0x040fe20008010011 */
[----:B------:R-:W-:Y:S01]  /*16f10*/  FFMA.FTZ R18, R136, UR5, R18 ;  /* 0x0000000588127c23 */ /* 0x000fe20008010012 */
[----:B------:R-:W-:Y:S01]  /*16f20*/  FFMA.FTZ R19, R135, UR5, R19 ;  /* 0x0000000587137c23 */ /* 0x000fe20008010013 */
[-C--:B------:R-:W-:Y:S03]  /*16f30*/  HMMA.16816.F32.BF16 R28, R200, R214.reuse, R28 ;  /* 0x000000d6c81c723c */ /* 0x080fe6000004181c */
[----:B------:R-:W-:Y:S01]  /*16f40*/  FMNMX3.FTZ R177, R177, R16, R17, !PT ;  /* 0x00000010b1b17276 */ /* 0x000fe20007810011 */
[C---:B------:R-:W-:Y:S01]  /*16f50*/  FFMA.FTZ R20, R3.reuse, UR5, R20 ;  /* 0x0000000503147c23 */ /* 0x040fe20008010014 */
[C---:B------:R-:W-:Y:S01]  /*16f60*/  FFMA.FTZ R21, R134.reuse, UR5, R21 ;  /* 0x0000000586157c23 */ /* 0x040fe20008010015 */
[----:B------:R-:W-:Y:S01]  /*16f70*/  FFMA.FTZ R22, R3, UR5, R22 ;  /* 0x0000000503167c23 */ /* 0x000fe20008010016 */
[----:B------:R-:W-:Y:S01]  /*16f80*/  FFMA.FTZ R23, R134, UR5, R23 ;  /* 0x0000000586177c23 */ /* 0x000fe20008010017 */
[----:B------:R-:W-:Y:S04]  /*16f90*/  HMMA.16816.F32.BF16 R32, R172, R214, R32 ;  /* 0x000000d6ac20723c */ /* 0x000fe80000041820 */
[----:B------:R-:W-:Y:S01]  /*16fa0*/  FMNMX3.FTZ R172, R133, R6, R7, !PT ;  /* 0x0000000685ac7276 */ /* 0x000fe20007810007 */
[----:B------:R-:W-:Y:S01]  /*16fb0*/  FFMA.FTZ R24, R3, UR5, R24 ;  /* 0x0000000503187c23 */ /* 0x000fe20008010018 */
[----:B------:R-:W-:Y:S02]  /*16fc0*/  FMNMX3.FTZ R173, R138, R8, R9, !PT ;  /* 0x000000088aad7276 */ /* 0x000fe40007810009 */
[----:B------:R-:W-:Y:S02]  /*16fd0*/  FMNMX3.FTZ R172, R172, R18, R19, !PT ;  /* 0x00000012acac7276 */ /* 0x000fe40007810013 */
[----:B------:R-:W-:Y:S02]  /*16fe0*/  FMNMX3.FTZ R177, R177, R20, R21, !PT ;  /* 0x00000014b1b17276 */ /* 0x000fe40007810015 */
[----:B------:R-:W-:Y:S02]  /*16ff0*/  FMNMX3.FTZ R186, R173, R12, R13, !PT ;  /* 0x0000000cadba7276 */ /* 0x000fe4000781000d */
[----:B------:R-:W-:Y:S05]  /*17000*/  FMNMX3.FTZ R185, R172, R22, R23, !PT ;  /* 0x00000016acb97276 */ /* 0x000fea0007810017 */
[----:B------:R-:W-:Y:S01]  /*17010*/  FFMA.FTZ R32, R2, UR5, R32 ;  /* 0x0000000502207c23 */ /* 0x000fe20008010020 */
[----:B------:R-:W-:Y:S01]  /*17020*/  FFMA.FTZ R33, R0, UR5, R33 ;  /* 0x0000000500217c23 */ /* 0x000fe20008010021 */
[----:B------:R-:W-:Y:S01]  /*17030*/  FFMA.FTZ R34, R2, UR5, R34 ;  /* 0x0000000502227c23 */ /* 0x000fe20008010022 */
[----:B------:R-:W-:Y:S03]  /*17040*/  FFMA.FTZ R35, R0, UR5, R35 ;  /* 0x0000000500237c23 */ /* 0x000fe60008010023 */
[----:B------:R-:W-:Y:S01]  /*17050*/  FMNMX3.FTZ R177, R177, R32, R33, !PT ;  /* 0x00000020b1b17276 */ /* 0x000fe20007810021 */
[----:B------:R-:W-:Y:S06]  /*17060*/  BRA.U.ANY UP0, `(.L_x_1275) ;  /* 0xffffffed00f07547 */ /* 0x000fec000b93ffff */
.L_x_1274:
[----:B-1----:R-:W2:Y:S01]  /*17070*/  LDL.64 R180, [R1+0x10] ;  /* 0x0000100001b47983 */ /* 0x002ea20000100a00 */
[----:B------:R-:W-:Y:S01]  /*17080*/  FFMA.FTZ R25, R134, UR5, R25 ;  /* 0x0000000586197c23 */ /* 0x000fe20008010019 */
[----:B------:R-:W-:Y:S01]  /*17090*/  FMNMX3.FTZ R173, R185, R34, R35, !PT ;  /* 0x00000022b9ad7276 */ /* 0x000fe20007810023 */
[----:B------:R-:W-:Y:S01]  /*170a0*/  FFMA.FTZ R29, R0, UR5, R29 ;  /* 0x00000005001d7c23 */ /* 0x000fe2000801001d */
[----:B------:R-:W-:Y:S01]  /*170b0*/  FFMA.FTZ R28, R2, UR5, R28 ;  /* 0x00000005021c7c23 */ /* 0x000fe2000801001c */
[----:B------:R-:W-:Y:S01]  /*170c0*/  FFMA.FTZ R10, R176, UR5, R10 ;  /* 0x00000005b00a7c23 */ /* 0x000fe2000801000a */
[----:B------:R-:W3:Y:S01]  /*170d0*/  LDL.64 R190, [R1+0x18] ;  /* 0x0000180001be7983 */ /* 0x000ee20000100a00 */
[----:B------:R-:W-:Y:S01]  /*170e0*/  FMNMX3.FTZ R172, R186, R24, R25, !PT ;  /* 0x00000018baac7276 */ /* 0x000fe20007810019 */
[----:B------:R-:W-:Y:S01]  /*170f0*/  FFMA.FTZ R11, R137, UR5, R11 ;  /* 0x00000005890b7c23 */ /* 0x000fe2000801000b */
[----:B------:R-:W-:Y:S01]  /*17100*/  FFMA.FTZ R14, R136, UR5, R14 ;  /* 0x00000005880e7c23 */ /* 0x000fe2000801000e */
[----:B------:R-:W-:Y:S01]  /*17110*/  FFMA.FTZ R15, R135, UR5, R15 ;  /* 0x00000005870f7c23 */ /* 0x000fe2000801000f */
[----:B------:R-:W-:Y:S01]  /*17120*/  FMNMX3.FTZ R172, R172, R28, R29, !PT ;  /* 0x0000001cacac7276 */ /* 0x000fe2000781001d */
[----:B------:R-:W4:Y:S01]  /*17130*/  LDL.64 R188, [R1] ;  /* 0x0000000001bc7983 */ /* 0x000f220000100a00 */
[----:B------:R-:W-:Y:S01]  /*17140*/  FMNMX3.FTZ R135, R139, R10, R11, !PT ;  /* 0x0000000a8b877276 */ /* 0x000fe2000781000b */
[----:B------:R-:W-:Y:S01]  /*17150*/  FFMA.FTZ R27, R134, UR5, R27 ;  /* 0x00000005861b7c23 */ /* 0x000fe2000801001b */
[----:B------:R-:W-:Y:S01]  /*17160*/  FFMA.FTZ R26, R3, UR5, R26 ;  /* 0x00000005031a7c23 */ /* 0x000fe2000801001a */
[----:B------:R-:W-:Y:S01]  /*17170*/  FFMA.FTZ R31, R0, UR5, R31 ;  /* 0x00000005001f7c23 */ /* 0x000fe2000801001f */
[----:B------:R-:W-:Y:S01]  /*17180*/  FMNMX3.FTZ R3, R135, R14, R15, !PT ;  /* 0x0000000e87037276 */ /* 0x000fe2000781000f */
[----:B------:R-:W5:Y:S01]  /*17190*/  LDL.64 R186, [R1+0x8] ;  /* 0x0000080001ba7983 */ /* 0x000f620000100a00 */
[----:B------:R-:W-:Y:S01]  /*171a0*/  FFMA.FTZ R30, R2, UR5, R30 ;  /* 0x00000005021e7c23 */ /* 0x000fe2000801001e */
[----:B------:R-:W-:Y:S01]  /*171b0*/  LOP3.LUT R135, R246, UR11, RZ, 0x3c, !PT ;  /* 0x0000000bf6877c12 */ /* 0x000fe2000f8e3cff */
[----:B------:R-:W-:Y:S01]  /*171c0*/  UISETP.NE.AND UP0, UPT, UR11, URZ, UPT ;  /* 0x000000ff0b00728c */ /* 0x000fe2000bf05270 */
[----:B------:R-:W-:Y:S01]  /*171d0*/  FMNMX3.FTZ R2, R3, R26, R27, !PT ;  /* 0x0000001a03027276 */ /* 0x000fe2000781001b */
[----:B------:R-:W-:Y:S01]  /*171e0*/  UIADD3 UR11, UPT, UPT, UR11, -0x1, URZ ;  /* 0xffffffff0b0b7890 */ /* 0x000fe2000fffe0ff */
[----:B------:R-:W1:Y:S02]  /*171f0*/  SHFL.BFLY PT, R174, R177, 0x2, 0x1f ;  /* 0x0c401f00b1ae7f89 */ /* 0x000e6400000e0000 */
[----:B------:R-:W-:Y:S06]  /*17200*/  FMNMX3.FTZ R2, R2, R30, R31, !PT ;  /* 0x0000001e02027276 */ /* 0x000fec000781001f */
[----:B------:R-:W1:Y:S08]  /*17210*/  SHFL.BFLY PT, R178, R173, 0x2, 0x1f ;  /* 0x0c401f00adb27f89 */ /* 0x000e7000000e0000 */
[----:B------:R-:W1:Y:S02]  /*17220*/  SHFL.BFLY PT, R175, R172, 0x2, 0x1f ;  /* 0x0c401f00acaf7f89 */ /* 0x000e6400000e0000 */
[----:B-1----:R-:W-:Y:S02]  /*17230*/  FMNMX.FTZ R174, R177, R174, !PT ;  /* 0x000000aeb1ae7209 */ /* 0x002fe40007810000 */
[----:B------:R-:W-:Y:S04]  /*17240*/  FMNMX.FTZ R178, R173, R178, !PT ;  /* 0x000000b2adb27209 */ /* 0x000fe80007810000 */
[----:B------:R-:W1:Y:S01]  /*17250*/  SHFL.BFLY PT, R177, R174, 0x1, 0x1f ;  /* 0x0c201f00aeb17f89 */ /* 0x000e6200000e0000 */
[----:B------:R-:W-:Y:S07]  /*17260*/  FMNMX.FTZ R172, R172, R175, !PT ;  /* 0x000000afacac7209 */ /* 0x000fee0007810000 */
[----:B------:R-:W1:Y:S08]  /*17270*/  SHFL.BFLY PT, R173, R178, 0x1, 0x1f ;  /* 0x0c201f00b2ad7f89 */ /* 0x000e7000000e0000 */
[----:B------:R-:W1:Y:S02]  /*17280*/  SHFL.BFLY PT, R175, R172, 0x1, 0x1f ;  /* 0x0c201f00acaf7f89 */ /* 0x000e6400000e0000 */
[----:B-1----:R-:W-:Y:S01]  /*17290*/  FMNMX.FTZ R137, R174, R177, !PT ;  /* 0x000000b1ae897209 */ /* 0x002fe20007810000 */
[----:B------:R-:W-:Y:S01]  /*172a0*/  IMAD.WIDE.U32 R176, R135, -0x326172a9, RZ ;  /* 0xcd9e8d5787b07825 */ /* 0x000fe200078e00ff */
[----:B------:R-:W-:Y:S03]  /*172b0*/  FMNMX.FTZ R136, R178, R173, !PT ;  /* 0x000000adb2887209 */ /* 0x000fe60007810000 */
[C---:B------:R-:W-:Y:S01]  /*172c0*/  FADD.FTZ R0, -R137.reuse, R132 ;  /* 0x0000008489007221 */ /* 0x040fe20000010100 */
[C---:B------:R-:W-:Y:S01]  /*172d0*/  FMUL.FTZ R185, R137.reuse, UR4 ;  /* 0x0000000489b97c20 */ /* 0x040fe20008410000 */
[----:B------:R-:W1:Y:S01]  /*172e0*/  SHFL.BFLY PT, R132, R2, 0x2, 0x1f ;  /* 0x0c401f0002847f89 */ /* 0x000e6200000e0000 */
[----:B------:R-:W-:Y:S01]  /*172f0*/  FMNMX.FTZ R135, R172, R175, !PT ;  /* 0x000000afac877209 */ /* 0x000fe20007810000 */
[----:B------:R-:W-:Y:S01]  /*17300*/  FMUL.FTZ R3, R0, UR4 ;  /* 0x0000000400037c20 */ /* 0x000fe20008410000 */
[C---:B------:R-:W-:Y:S01]  /*17310*/  FADD.FTZ R0, -R136.reuse, R133 ;  /* 0x0000008588007221 */ /* 0x040fe20000010100 */
[----:B------:R-:W-:Y:S01]  /*17320*/  MOV R173, UR31 ;  /* 0x0000001f00ad7c02 */ /* 0x000fe20008000f00 */
[----:B------:R-:W-:Y:S01]  /*17330*/  FMUL.FTZ R184, R136, UR4 ;  /* 0x0000000488b87c20 */ /* 0x000fe20008410000 */
[----:B------:R1:W1:Y:S01]  /*17340*/  MUFU.EX2 R134, R3 ;  /* 0x0000000300867308 */ /* 0x0002620000000800 */
[----:B------:R-:W-:Y:S02]  /*17350*/  FSETP.NEU.FTZ.AND P2, PT, R137, -INF , PT ;  /* 0xff8000008900780b */ /* 0x000fe40003f5d000 */
[----:B------:R-:W-:Y:S02]  /*17360*/  IADD3 R172, PT, PT, R173, 0x76cf5d0a, RZ ;  /* 0x76cf5d0aadac7810 */ /* 0x000fe40007ffe0ff */
[----:B------:R-:W-:Y:S02]  /*17370*/  FSEL R185, R185, RZ, P2 ;  /* 0x000000ffb9b97208 */ /* 0x000fe40001000000 */
[C---:B------:R-:W-:Y:S02]  /*17380*/  LOP3.LUT R174, R177.reuse, R245, RZ, 0x3c, !PT ;  /* 0x000000f5b1ae7212 */ /* 0x040fe400078e3cff */
[----:B------:R-:W-:Y:S01]  /*17390*/  LOP3.LUT R173, R176, R242, RZ, 0x3c, !PT ;  /* 0x000000f2b0ad7212 */ /* 0x000fe200078e3cff */
[--C-:B------:R-:W-:Y:S01]  /*173a0*/  FFMA.FTZ R16, R16, UR4, -R185.reuse ;  /* 0x0000000410107c23 */ /* 0x100fe200080108b9 */
[----:B------:R-:W-:Y:S01]  /*173b0*/  MOV R175, UR31 ;  /* 0x0000001f00af7c02 */ /* 0x000fe20008000f00 */
[----:B------:R-:W-:Y:S01]  /*173c0*/  IMAD.WIDE.U32 R178, R174, -0x2daee0ad, RZ ;  /* 0xd2511f53aeb27825 */ /* 0x000fe200078e00ff */
[----:B------:R-:W-:Y:S01]  /*173d0*/  LOP3.LUT R174, R177, R244, RZ, 0x3c, !PT ;  /* 0x000000f4b1ae7212 */ /* 0x000fe200078e3cff */
[----:B------:R1:W-:Y:S01]  /*173e0*/  MUFU.EX2 R237, R16 ;  /* 0x0000001000ed7308 */ /* 0x0003e20000000800 */
[----:B------:R-:W-:Y:S01]  /*173f0*/  FSETP.NEU.FTZ.AND P2, PT, R136, -INF , PT ;  /* 0xff8000008800780b */ /* 0x000fe20003f5d000 */
[----:B------:R-:W-:Y:S04]  /*17400*/  IMAD.WIDE.U32 R182, R173, -0x2daee0ad, RZ ;  /* 0xd2511f53adb67825 */ /* 0x000fe800078e00ff */
[----:B-1----:R-:W-:Y:S01]  /*17410*/  FMUL.FTZ R3, R0, UR4 ;  /* 0x0000000400037c20 */ /* 0x002fe20008410000 */
[----:B------:R-:W-:Y:S01]  /*17420*/  FADD.FTZ R0, -R135, R138 ;  /* 0x0000008a87007221 */ /* 0x000fe20000010100 */
[----:B------:R-:W-:Y:S01]  /*17430*/  IADD3 R138, PT, PT, R175, 0x32370b8f, RZ ;  /* 0x32370b8faf8a7810 */ /* 0x000fe20007ffe0ff */
[--C-:B------:R-:W-:Y:S01]  /*17440*/  FFMA.FTZ R4, R4, UR4, -R185.reuse ;  /* 0x0000000404047c23 */ /* 0x100fe200080108b9 */
[----:B------:R-:W1:Y:S01]  /*17450*/  MUFU.EX2 R133, R3 ;  /* 0x0000000300857308 */ /* 0x000e620000000800 */
[----:B------:R-:W-:Y:S01]  /*17460*/  FMUL.FTZ R0, R0, UR4 ;  /* 0x0000000400007c20 */ /* 0x000fe20008410000 */
[----:B------:R-:W-:Y:S01]  /*17470*/  LOP3.LUT R173, R176, R241, RZ, 0x3c, !PT ;  /* 0x000000f1b0ad7212 */ /* 0x000fe200078e3cff */
[----:B------:R-:W-:Y:S01]  /*17480*/  FFMA.FTZ R5, R5, UR4, -R185 ;  /* 0x0000000405057c23 */ /* 0x000fe200080108b9 */
[----:B------:R-:W-:Y:S01]  /*17490*/  LOP3.LUT R175, R138, R178, R183, 0x96, !PT ;  /* 0x000000b28aaf7212 */ /* 0x000fe200078e96b7 */
[----:B------:R-:W-:Y:S01]  /*174a0*/  FMUL.FTZ R36, R134, R36 ;  /* 0x0000002486247220 */ /* 0x000fe20000410000 */
[----:B------:R-:W-:Y:S01]  /*174b0*/  FSEL R184, R184, RZ, P2 ;  /* 0x000000ffb8b87208 */ /* 0x000fe20001000000 */
[----:B------:R-:W-:Y:S03]  /*174c0*/  FMUL.FTZ R37, R134, R37 ;  /* 0x0000002586257220 */ /* 0x000fe60000410000 */
[----:B------:R1:W1:Y:S01]  /*174d0*/  MUFU.EX2 R3, R0 ;  /* 0x0000000000037308 */ /* 0x0002620000000800 */
[----:B------:R-:W-:Y:S01]  /*174e0*/  IMAD.WIDE.U32 R194, R175, -0x326172a9, RZ ;  /* 0xcd9e8d57afc27825 */ /* 0x000fe200078e00ff */
[----:B------:R-:W-:Y:S03]  /*174f0*/  MOV R16, UR30 ;  /* 0x0000001e00107c02 */ /* 0x000fe60008000f00 */
[--C-:B------:R-:W-:Y:S01]  /*17500*/  FFMA.FTZ R18, R18, UR4, -R184.reuse ;  /* 0x0000000412127c23 */ /* 0x100fe200080108b8 */
[--C-:B------:R-:W-:Y:S01]  /*17510*/  FFMA.FTZ R19, R19, UR4, -R184.reuse ;  /* 0x0000000413137c23 */ /* 0x100fe200080108b8 */
[----:B------:R-:W-:Y:S01]  /*17520*/  FSETP.NEU.FTZ.AND P2, PT, R135, -INF , PT ;  /* 0xff8000008700780b */ /* 0x000fe20003f5d000 */
[--C-:B------:R-:W-:Y:S02]  /*17530*/  FFMA.FTZ R6, R6, UR4, -R184.reuse ;  /* 0x0000000406067c23 */ /* 0x100fe400080108b8 */
[----:B------:R1:W-:Y:S01]  /*17540*/  MUFU.EX2 R235, R18 ;  /* 0x0000001200eb7308 */ /* 0x0003e20000000800 */
[----:B------:R-:W-:Y:S01]  /*17550*/  IADD3 R16, PT, PT, R16, 0x78dde6e4, RZ ;  /* 0x78dde6e410107810 */ /* 0x000fe20007ffe0ff */
[--C-:B------:R-:W-:Y:S01]  /*17560*/  FFMA.FTZ R7, R7, UR4, -R184.reuse ;  /* 0x0000000407077c23 */ /* 0x100fe200080108b8 */
[C---:B-1----:R-:W-:Y:S01]  /*17570*/  FMUL.FTZ R38, R133.reuse, R38 ;  /* 0x0000002685267220 */ /* 0x042fe20000410000 */
[C---:B------:R-:W-:Y:S01]  /*17580*/  FMUL.FTZ R39, R133.reuse, R39 ;  /* 0x0000002785277220 */ /* 0x040fe20000410000 */
[C---:B------:R-:W-:Y:S01]  /*17590*/  FMUL.FTZ R48, R134.reuse, R48 ;  /* 0x0000003086307220 */ /* 0x040fe20000410000 */
[----:B------:R-:W-:Y:S01]  /*175a0*/  FMUL.FTZ R49, R134, R49 ;  /* 0x0000003186317220 */ /* 0x000fe20000410000 */
[----:B------:R-:W-:Y:S03]  /*175b0*/  FMUL.FTZ R50, R133, R50 ;  /* 0x0000003285327220 */ /* 0x000fe60000410000 */
[----:B------:R1:W-:Y:S01]  /*175c0*/  MUFU.EX2 R231, R4 ;  /* 0x0000000400e77308 */ /* 0x0003e20000000800 */
[----:B------:R-:W-:Y:S01]  /*175d0*/  FMNMX.FTZ R0, R2, R132, !PT ;  /* 0x0000008402007209 */ /* 0x000fe20007810000 */
[--C-:B------:R-:W-:Y:S01]  /*175e0*/  FFMA.FTZ R132, R17, UR4, -R185.reuse ;  /* 0x0000000411847c23 */ /* 0x100fe200080108b9 */
[----:B------:R-:W-:Y:S01]  /*175f0*/  MOV R2, UR30 ;  /* 0x0000001e00027c02 */ /* 0x000fe20008000f00 */
[C---:B------:R-:W-:Y:S01]  /*17600*/  FMUL.FTZ R40, R3.reuse, R40 ;  /* 0x0000002803287220 */ /* 0x040fe20000410000 */
[C---:B------:R-:W-:Y:S01]  /*17610*/  FMUL.FTZ R41, R3.reuse, R41 ;  /* 0x0000002903297220 */ /* 0x040fe20000410000 */
[C---:B------:R-:W-:Y:S01]  /*17620*/  FMUL.FTZ R44, R3.reuse, R44 ;  /* 0x0000002c032c7220 */ /* 0x040fe20000410000 */
[----:B------:R-:W-:Y:S03]  /*17630*/  IADD3 R17, PT, PT, R2, -0x255992d5, RZ ;  /* 0xdaa66d2b02117810 */ /* 0x000fe60007ffe0ff */
[----:B------:R-:W5:Y:S01]  /*17640*/  MUFU.EX2 R236, R132 ;  /* 0x0000008400ec7308 */ /* 0x000f620000000800 */
[----:B------:R-:W1:Y:S01]  /*17650*/  SHFL.BFLY PT, R2, R0, 0x1, 0x1f ;  /* 0x0c201f0000027f89 */ /* 0x000e6200000e0000 */
[----:B------:R-:W-:Y:S01]  /*17660*/  MOV R18, UR31 ;  /* 0x0000001f00127c02 */ /* 0x000fe20008000f00 */
[----:B------:R-:W-:Y:S01]  /*17670*/  FMUL.FTZ R45, R3, R45 ;  /* 0x0000002d032d7220 */ /* 0x000fe20000410000 */
[C---:B------:R-:W-:Y:S01]  /*17680*/  FMUL.FTZ R51, R133.reuse, R51 ;  /* 0x0000003385337220 */ /* 0x040fe20000410000 */
[----:B------:R-:W-:Y:S01]  /*17690*/  FMUL.FTZ R52, R134, R52 ;  /* 0x0000003486347220 */ /* 0x000fe20000410000 */
[----:B------:R-:W-:Y:S01]  /*176a0*/  IADD3 R18, PT, PT, R18, -0x126145ec, RZ ;  /* 0xed9eba1412127810 */ /* 0x000fe20007ffe0ff */
[----:B------:R-:W-:Y:S03]  /*176b0*/  FMUL.FTZ R53, R134, R53 ;  /* 0x0000003586357220 */ /* 0x000fe60000410000 */
[----:B------:R-:W5:Y:S01]  /*176c0*/  MUFU.EX2 R234, R19 ;  /* 0x0000001300ea7308 */ /* 0x000f620000000800 */
[----:B-1----:R-:W-:Y:S01]  /*176d0*/  MOV R4, UR31 ;  /* 0x0000001f00047c02 */ /* 0x002fe20008000f00 */
[C---:B------:R-:W-:Y:S01]  /*176e0*/  FMUL.FTZ R54, R133.reuse, R54 ;  /* 0x0000003685367220 */ /* 0x040fe20000410000 */
[----:B------:R-:W-:Y:S01]  /*176f0*/  FMUL.FTZ R55, R133, R55 ;  /* 0x0000003785377220 */ /* 0x000fe20000410000 */
[C---:B------:R-:W-:Y:S01]  /*17700*/  FMUL.FTZ R56, R3.reuse, R56 ;  /* 0x0000003803387220 */ /* 0x040fe20000410000 */
[----:B------:R-:W-:Y:S01]  /*17710*/  IADD3 R4, PT, PT, R4, -0x56f99767, RZ ;  /* 0xa906689904047810 */ /* 0x000fe20007ffe0ff */
[C---:B------:R-:W-:Y:S01]  /*17720*/  FMUL.FTZ R57, R3.reuse, R57 ;  /* 0x0000003903397220 */ /* 0x040fe20000410000 */
[C---:B------:R-:W-:Y:S03]  /*17730*/  FMUL.FTZ R60, R3.reuse, R60 ;  /* 0x0000003c033c7220 */ /* 0x040fe60000410000 */
[----:B------:R1:W5:Y:S01]  /*17740*/  MUFU.EX2 R215, R5 ;  /* 0x0000000500d77308 */ /* 0x0003620000000800 */
[----:B------:R-:W-:Y:S01]  /*17750*/  FMUL.FTZ R61, R3, R61 ;  /* 0x0000003d033d7220 */ /* 0x000fe20000410000 */
[C---:B------:R-:W-:Y:S01]  /*17760*/  FMUL.FTZ R64, R134.reuse, R64 ;  /* 0x0000004086407220 */ /* 0x040fe20000410000 */
[C---:B------:R-:W-:Y:S01]  /*17770*/  FMUL.FTZ R65, R134.reuse, R65 ;  /* 0x0000004186417220 */ /* 0x040fe20000410000 */
[C---:B------:R-:W-:Y:S01]  /*17780*/  FMUL.FTZ R66, R133.reuse, R66 ;  /* 0x0000004285427220 */ /* 0x040fe20000410000 */
[C---:B------:R-:W-:Y:S01]  /*17790*/  FMUL.FTZ R67, R133.reuse, R67 ;  /* 0x0000004385437220 */ /* 0x040fe20000410000 */
[C---:B------:R-:W-:Y:S01]  /*177a0*/  FMUL.FTZ R68, R134.reuse, R68 ;  /* 0x0000004486447220 */ /* 0x040fe20000410000 */
[----:B------:R-:W-:Y:S03]  /*177b0*/  FMUL.FTZ R69, R134, R69 ;  /* 0x0000004586457220 */ /* 0x000fe60000410000 */
[----:B------:R-:W-:Y:S01]  /*177c0*/  MUFU.EX2 R214, R6 ;  /* 0x0000000600d67308 */ /* 0x000fe20000000800 */
[----:B------:R-:W-:Y:S01]  /*177d0*/  FMNMX.FTZ R2, R0, R2, !PT ;  /* 0x0000000200027209 */ /* 0x000fe20007810000 */
[C---:B------:R-:W-:Y:S01]  /*177e0*/  FMUL.FTZ R70, R133.reuse, R70 ;  /* 0x0000004685467220 */ /* 0x040fe20000410000 */
[----:B------:R-:W-:Y:S01]  /*177f0*/  FMUL.FTZ R71, R133, R71 ;  /* 0x0000004785477220 */ /* 0x000fe20000410000 */
[C---:B------:R-:W-:Y:S01]  /*17800*/  FMUL.FTZ R72, R3.reuse, R72 ;  /* 0x0000004803487220 */ /* 0x040fe20000410000 */
[C---:B------:R-:W-:Y:S01]  /*17810*/  FMUL.FTZ R73, R3.reuse, R73 ;  /* 0x0000004903497220 */ /* 0x040fe20000410000 */
[C---:B------:R-:W-:Y:S01]  /*17820*/  FMUL.FTZ R76, R3.reuse, R76 ;  /* 0x0000004c034c7220 */ /* 0x040fe20000410000 */
[----:B------:R-:W-:Y:S03]  /*17830*/  FMUL.FTZ R77, R3, R77 ;  /* 0x0000004d034d7220 */ /* 0x000fe60000410000 */
[----:B------:R-:W5:Y:S01]  /*17840*/  MUFU.EX2 R213, R7 ;  /* 0x0000000700d57308 */ /* 0x000f620000000800 */
[----:B-1----:R-:W-:Y:S01]  /*17850*/  MOV R5, UR30 ;  /* 0x0000001e00057c02 */ /* 0x002fe20008000f00 */
[C---:B------:R-:W-:Y:S01]  /*17860*/  FMUL.FTZ R80, R134.reuse, R80 ;  /* 0x0000005086507220 */ /* 0x040fe20000410000 */
[C---:B------:R-:W-:Y:S01]  /*17870*/  FMUL.FTZ R81, R134.reuse, R81 ;  /* 0x0000005186517220 */ /* 0x040fe20000410000 */
[----:B------:R-:W-:Y:S01]  /*17880*/  FMUL.FTZ R82, R133, R82 ;  /* 0x0000005285527220 */ /* 0x000fe20000410000 */
[----:B------:R-:W-:Y:S01]  /*17890*/  IADD3 R0, PT, PT, R5, -0x4ab325aa, RZ ;  /* 0xb54cda5605007810 */ /* 0x000fe20007ffe0ff */
        /* <DEDUP_REMOVED lines=19> */
[--C-:B------:R-:W-:Y:S01]  /*179d0*/  FFMA.FTZ R32, R32, UR4, -R185.reuse ;  /* 0x0000000420207c23 */ /* 0x100fe200080108b9 */
[--C-:B------:R-:W-:Y:S01]  /*179e0*/  FFMA.FTZ R33, R33, UR4, -R185.reuse ;  /* 0x0000000421217c23 */ /* 0x100fe200080108b9 */
[--C-:B------:R-:W-:Y:S01]  /*179f0*/  FFMA.FTZ R34, R34, UR4, -R184.reuse ;  /* 0x0000000422227c23 */ /* 0x100fe200080108b8 */
[C---:B------:R-:W-:Y:S01]  /*17a00*/  FMUL.FTZ R108, R3.reuse, R108 ;  /* 0x0000006c036c7220 */ /* 0x040fe20000410000 */
[----:B------:R-:W-:Y:S01]  /*17a10*/  FMUL.FTZ R109, R3, R109 ;  /* 0x0000006d036d7220 */ /* 0x000fe20000410000 */
[----:B------:R1:W-:Y:S01]  /*17a20*/  MUFU.EX2 R207, R33 ;  /* 0x0000002100cf7308 */ /* 0x0003e20000000800 */
[C---:B------:R-:W-:Y:S01]  /*17a30*/  FMUL.FTZ R112, R134.reuse, R112 ;  /* 0x0000007086707220 */ /* 0x040fe20000410000 */
[----:B------:R-:W-:Y:S01]  /*17a40*/  FMUL.FTZ R113, R134, R113 ;  /* 0x0000007186717220 */ /* 0x000fe20000410000 */
[C---:B------:R-:W-:Y:S01]  /*17a50*/  FMUL.FTZ R114, R133.reuse, R114 ;  /* 0x0000007285727220 */ /* 0x040fe20000410000 */
[----:B------:R-:W-:Y:S01]  /*17a60*/  FMUL.FTZ R115, R133, R115 ;  /* 0x0000007385737220 */ /* 0x000fe20000410000 */
[----:B------:R-:W-:Y:S01]  /*17a70*/  FFMA.FTZ R22, R22, UR4, -R184 ;  /* 0x0000000416167c23 */ /* 0x000fe200080108b8 */
[C---:B------:R-:W-:Y:S01]  /*17a80*/  FMUL.FTZ R116, R3.reuse, R116 ;  /* 0x0000007403747220 */ /* 0x040fe20000410000 */
[----:B------:R-:W-:Y:S03]  /*17a90*/  FMUL.FTZ R117, R3, R117 ;  /* 0x0000007503757220 */ /* 0x000fe60000410000 */
[----:B------:R1:W-:Y:S01]  /*17aa0*/  MUFU.EX2 R205, R34 ;  /* 0x0000002200cd7308 */ /* 0x0003e20000000800 */
[--C-:B------:R-:W-:Y:S01]  /*17ab0*/  FFMA.FTZ R20, R20, UR4, -R185.reuse ;  /* 0x0000000414147c23 */ /* 0x100fe200080108b9 */
[----:B------:R-:W-:Y:S01]  /*17ac0*/  FFMA.FTZ R185, R21, UR4, -R185 ;  /* 0x0000000415b97c23 */ /* 0x000fe200080108b9 */
[----:B------:R-:W-:Y:S01]  /*17ad0*/  FMUL.FTZ R21, R3, R161 ;  /* 0x000000a103157220 */ /* 0x000fe20000410000 */
[C---:B------:R-:W-:Y:S01]  /*17ae0*/  FMUL.FTZ R120, R134.reuse, R120 ;  /* 0x0000007886787220 */ /* 0x040fe20000410000 */
[C---:B------:R-:W-:Y:S01]  /*17af0*/  FMUL.FTZ R121, R134.reuse, R121 ;  /* 0x0000007986797220 */ /* 0x040fe20000410000 */
[C---:B------:R-:W-:Y:S01]  /*17b00*/  FMUL.FTZ R122, R133.reuse, R122 ;  /* 0x0000007a857a7220 */ /* 0x040fe20000410000 */
[C---:B------:R-:W-:Y:S03]  /*17b10*/  FMUL.FTZ R123, R133.reuse, R123 ;  /* 0x0000007b857b7220 */ /* 0x040fe60000410000 */
[----:B------:R-:W-:Y:S01]  /*17b20*/  MUFU.EX2 R203, R185 ;  /* 0x000000b900cb7308 */ /* 0x000fe20000000800 */
[C---:B-1----:R-:W-:Y:S01]  /*17b30*/  FMUL.FTZ R33, R134.reuse, R157 ;  /* 0x0000009d86217220 */ /* 0x042fe20000410000 */
[C---:B------:R-:W-:Y:S01]  /*17b40*/  FMUL.FTZ R124, R134.reuse, R124 ;  /* 0x0000007c867c7220 */ /* 0x040fe20000410000 */
[C---:B------:R-:W-:Y:S01]  /*17b50*/  FMUL.FTZ R125, R134.reuse, R125 ;  /* 0x0000007d867d7220 */ /* 0x040fe20000410000 */
[C---:B------:R-:W-:Y:S01]  /*17b60*/  FMUL.FTZ R126, R133.reuse, R126 ;  /* 0x0000007e857e7220 */ /* 0x040fe20000410000 */
[----:B------:R-:W-:Y:S01]  /*17b70*/  FMUL.FTZ R127, R133, R127 ;  /* 0x0000007f857f7220 */ /* 0x000fe20000410000 */
[C---:B------:R-:W-:Y:S01]  /*17b80*/  FMUL.FTZ R128, R3.reuse, R128 ;  /* 0x0000008003807220 */ /* 0x040fe20000410000 */
[----:B------:R-:W-:Y:S03]  /*17b90*/  FMUL.FTZ R129, R3, R129 ;  /* 0x0000008103817220 */ /* 0x000fe60000410000 */
[----:B------:R1:W-:Y:S01]  /*17ba0*/  MUFU.EX2 R204, R20 ;  /* 0x0000001400cc7308 */ /* 0x0003e20000000800 */
[----:B------:R-:W-:Y:S09]  /*17bb0*/  FMUL.FTZ R34, R133, R158 ;  /* 0x0000009e85227220 */ /* 0x000ff20000410000 */
[----:B------:R2:W-:Y:S01]  /*17bc0*/  MUFU.EX2 R208, R32 ;  /* 0x0000002000d07308 */ /* 0x0005e20000000800 */
[----:B-1----:R-:W-:Y:S01]  /*17bd0*/  FMUL.FTZ R20, R3, R160 ;  /* 0x000000a003147220 */ /* 0x002fe20000410000 */
[----:B--2---:R-:W-:Y:S01]  /*17be0*/  FMUL.FTZ R32, R134, R156 ;  /* 0x0000009c86207220 */ /* 0x004fe20000410000 */
[-C--:B------:R-:W-:Y:S01]  /*17bf0*/  LOP3.LUT R176, R180, R172.reuse, R179, 0x96, !PT ;  /* 0x000000acb4b07212 */ /* 0x080fe200078e96b3 */
[----:B------:R-:W-:Y:S04]  /*17c00*/  IMAD.WIDE.U32 R178, R174, -0x2daee0ad, RZ ;  /* 0xd2511f53aeb27825 */ /* 0x000fe800078e00ff */
[----:B------:R-:W-:Y:S01]  /*17c10*/  IMAD.WIDE.U32 R176, R176, -0x326172a9, RZ ;  /* 0xcd9e8d57b0b07825 */ /* 0x000fe200078e00ff */
[----:B---3--:R-:W-:Y:S03]  /*17c20*/  LOP3.LUT R172, R190, R172, R179, 0x96, !PT ;  /* 0x000000acbeac7212 */ /* 0x008fe600078e96b3 */
[----:B------:R-:W-:Y:S01]  /*17c30*/  IMAD.WIDE.U32 R180, R173, -0x2daee0ad, RZ ;  /* 0xd2511f53adb47825 */ /* 0x000fe200078e00ff */
[----:B------:R-:W-:Y:S02]  /*17c40*/  LOP3.LUT R173, R16, R176, R195, 0x96, !PT ;  /* 0x000000b010ad7212 */ /* 0x000fe400078e96c3 */
[-C--:B----4-:R-:W-:Y:S01]  /*17c50*/  LOP3.LUT R132, R188, R17.reuse, R177, 0x96, !PT ;  /* 0x00000011bc847212 */ /* 0x090fe200078e96b1 */
[----:B------:R-:W-:Y:S01]  /*17c60*/  IMAD.WIDE.U32 R174, R172, -0x326172a9, RZ ;  /* 0xcd9e8d57acae7825 */ /* 0x000fe200078e00ff */
[----:B------:R-:W-:Y:S03]  /*17c70*/  LOP3.LUT R138, R138, R178, R181, 0x96, !PT ;  /* 0x000000b28a8a7212 */ /* 0x000fe600078e96b5 */
[----:B------:R-:W-:Y:S01]  /*17c80*/  IMAD.WIDE.U32 R176, R132, -0x2daee0ad, RZ ;  /* 0xd2511f5384b07825 */ /* 0x000fe200078e00ff */
[----:B-----5:R-:W-:Y:S03]  /*17c90*/  LOP3.LUT R17, R186, R17, R175, 0x96, !PT ;  /* 0x00000011ba117212 */ /* 0x020fe600078e96af */
[----:B------:R-:W-:Y:S01]  /*17ca0*/  FMUL.FTZ R186, R135, UR4 ;  /* 0x0000000487ba7c20 */ /* 0x000fe20008410000 */
[----:B------:R-:W-:Y:S04]  /*17cb0*/  IMAD.WIDE.U32 R196, R138, -0x326172a9, RZ ;  /* 0xcd9e8d578ac47825 */ /* 0x000fe800078e00ff */
[----:B------:R-:W-:Y:S01]  /*17cc0*/  FMUL.FTZ R187, R2, UR4 ;  /* 0x0000000402bb7c20 */ /* 0x000fe20008410000 */
[----:B------:R-:W-:Y:S01]  /*17cd0*/  LOP3.LUT R19, R18, R182, R177, 0x96, !PT ;  /* 0x000000b612137212 */ /* 0x000fe200078e96b1 */
[----:B------:R-:W-:Y:S01]  /*17ce0*/  IMAD.WIDE.U32 R192, R173, -0x2daee0ad, RZ ;  /* 0xd2511f53adc07825 */ /* 0x000fe200078e00ff */
[----:B------:R-:W-:Y:S02]  /*17cf0*/  FSEL R186, R186, RZ, P2 ;  /* 0x000000ffbaba7208 */ /* 0x000fe40001000000 */
[----:B------:R-:W-:Y:S01]  /*17d00*/  LOP3.LUT R16, R16, R174, R197, 0x96, !PT ;  /* 0x000000ae10107212 */ /* 0x000fe200078e96c5 */
[----:B------:R-:W-:Y:S01]  /*17d10*/  IMAD.WIDE.U32 R174, R17, -0x2daee0ad, RZ ;  /* 0xd2511f5311ae7825 */ /* 0x000fe200078e00ff */
[----:B------:R-:W-:Y:S03]  /*17d20*/  FSETP.NEU.FTZ.AND P2, PT, R2, -INF , PT ;  /* 0xff8000000200780b */ /* 0x000fe60003f5d000 */
[--C-:B------:R-:W-:Y:S01]  /*17d30*/  FFMA.FTZ R9, R9, UR4, -R186.reuse ;  /* 0x0000000409097c23 */ /* 0x100fe200080108ba */
[----:B------:R-:W-:Y:S04]  /*17d40*/  IMAD.WIDE.U32 R198, R16, -0x2daee0ad, RZ ;  /* 0xd2511f5310c67825 */ /* 0x000fe800078e00ff */
[--C-:B------:R-:W-:Y:S01]  /*17d50*/  FFMA.FTZ R8, R8, UR4, -R186.reuse ;  /* 0x0000000408087c23 */ /* 0x100fe200080108ba */
[----:B------:R1:W-:Y:S01]  /*17d60*/  MUFU.EX2 R212, R9 ;  /* 0x0000000900d47308 */ /* 0x0003e20000000800 */
[----:B------:R-:W-:Y:S01]  /*17d70*/  FSEL R187, R187, RZ, P2 ;  /* 0x000000ffbbbb7208 */ /* 0x000fe20001000000 */
[----:B------:R-:W-:Y:S01]  /*17d80*/  IMAD.WIDE.U32 R188, R19, -0x326172a9, RZ ;  /* 0xcd9e8d5713bc7825 */ /* 0x000fe200078e00ff */
[----:B------:R-:W-:Y:S02]  /*17d90*/  LOP3.LUT R16, R4, R176, R193, 0x96, !PT ;  /* 0x000000b004107212 */ /* 0x000fe400078e96c1 */
[----:B------:R-:W-:Y:S01]  /*17da0*/  LOP3.LUT R18, R18, R180, R175, 0x96, !PT ;  /* 0x000000b412127212 */ /* 0x000fe200078e96af */
[----:B------:R-:W-:Y:S01]  /*17db0*/  FFMA.FTZ R10, R10, UR4, -R187 ;  /* 0x000000040a0a7c23 */ /* 0x000fe200080108bb */
[----:B------:R-:W-:Y:S03]  /*17dc0*/  LOP3.LUT R4, R4, R174, R199, 0x96, !PT ;  /* 0x000000ae04047212 */ /* 0x000fe600078e96c7 */
[----:B------:R2:W3:Y:S01]  /*17dd0*/  MUFU.EX2 R211, R8 ;  /* 0x0000000800d37308 */ /* 0x0004e20000000800 */
[----:B------:R-:W-:Y:S01]  /*17de0*/  IMAD.WIDE.U32 R16, R16, -0x326172a9, RZ ;  /* 0xcd9e8d5710107825 */ /* 0x000fe200078e00ff */
[----:B------:R-:W4:Y:S03]  /*17df0*/  LDSM.16.MT88.4 R176, [R216+0xa000] ;  /* 0x00a00000d8b0783b */ /* 0x000f260000004200 */
[----:B------:R-:W-:Y:S01]  /*17e00*/  FFMA.FTZ R11, R11, UR4, -R187 ;  /* 0x000000040b0b7c23 */ /* 0x000fe200080108bb */
[----:B------:R-:W-:Y:S01]  /*17e10*/  IMAD.WIDE.U32 R190, R18, -0x326172a9, RZ ;  /* 0xcd9e8d5712be7825 */ /* 0x000fe200078e00ff */
[----:B------:R-:W-:Y:S03]  /*17e20*/  LOP3.LUT R6, R0, R188, R17, 0x96, !PT ;  /* 0x000000bc00067212 */ /* 0x000fe600078e9611 */
[----:B------:R-:W-:Y:S01]  /*17e30*/  MUFU.EX2 R201, R10 ;  /* 0x0000000a00c97308 */ /* 0x000fe20000000800 */
[----:B------:R-:W-:Y:S01]  /*17e40*/  IMAD.WIDE.U32 R4, R4, -0x326172a9, RZ ;  /* 0xcd9e8d5704047825 */ /* 0x000fe200078e00ff */
[----:B------:R-:W-:Y:S02]  /*17e50*/  MOV R19, R16 ;  /* 0x0000001000137202 */ /* 0x000fe40000000f00 */
[----:B------:R-:W-:Y:S01]  /*17e60*/  PRMT R7, R16, 0x7772, RZ ;  /* 0x0000777210077816 */ /* 0x000fe200000000ff */
[--C-:B------:R-:W-:Y:S01]  /*17e70*/  FFMA.FTZ R12, R12, UR4, -R186.reuse ;  /* 0x000000040c0c7c23 */ /* 0x100fe200080108ba */
[----:B------:R-:W-:Y:S01]  /*17e80*/  LOP3.LUT R0, R0, R190, R5, 0x96, !PT ;  /* 0x000000be00007212 */ /* 0x000fe200078e9605 */
[--C-:B------:R-:W-:Y:S01]  /*17e90*/  FFMA.FTZ R13, R13, UR4, -R186.reuse ;  /* 0x000000040d0d7c23 */ /* 0x100fe200080108ba */
[C---:B------:R-:W-:Y:S02]  /*17ea0*/  PRMT R18, R16.reuse, 0x7773, RZ ;  /* 0x0000777310127816 */ /* 0x040fe400000000ff */
[----:B------:R-:W5:Y:S01]  /*17eb0*/  MUFU.EX2 R200, R11 ;  /* 0x0000000b00c87308 */ /* 0x000f620000000800 */
[----:B------:R-:W-:Y:S01]  /*17ec0*/  PRMT R174, R16, 0x7771, RZ ;  /* 0x0000777110ae7816 */ /* 0x000fe200000000ff */
[--C-:B------:R-:W-:Y:S01]  /*17ed0*/  FFMA.FTZ R14, R14, UR4, -R187.reuse ;  /* 0x000000040e0e7c23 */ /* 0x100fe200080108bb */
[C---:B------:R-:W-:Y:S01]  /*17ee0*/  PRMT R17, R4.reuse, 0x7773, RZ ;  /* 0x0000777304117816 */ /* 0x040fe200000000ff */
[--C-:B------:R-:W-:Y:S01]  /*17ef0*/  FFMA.FTZ R15, R15, UR4, -R187.reuse ;  /* 0x000000040f0f7c23 */ /* 0x100fe200080108bb */
[----:B-1----:R-:W-:Y:S01]  /*17f00*/  PRMT R9, R4, 0x7771, RZ ;  /* 0x0000777104097816 */ /* 0x002fe200000000ff */
[--C-:B------:R-:W-:Y:S01]  /*17f10*/  FFMA.FTZ R24, R24, UR4, -R186.reuse ;  /* 0x0000000418187c23 */ /* 0x100fe200080108ba */
[----:B------:R-:W-:Y:S03]  /*17f20*/  MOV R5, R4 ;  /* 0x0000000400057202 */ /* 0x000fe60000000f00 */
[----:B------:R1:W-:Y:S01]  /*17f30*/  MUFU.EX2 R210, R12 ;  /* 0x0000000c00d27308 */ /* 0x0003e20000000800 */
[----:B------:R-:W-:Y:S01]  /*17f40*/  PRMT R16, R4, 0x7772, RZ ;  /* 0x0000777204107816 */ /* 0x000fe200000000ff */
[----:B------:R-:W-:Y:S01]  /*17f50*/  FFMA.FTZ R25, R25, UR4, -R186 ;  /* 0x0000000419197c23 */ /* 0x000fe200080108ba */
[----:B------:R-:W-:Y:S01]  /*17f60*/  LOP3.LUT R4, R6, 0xffff, RZ, 0xc0, !PT ;  /* 0x0000ffff06047812 */ /* 0x000fe200078ec0ff */
[--C-:B------:R-:W-:Y:S01]  /*17f70*/  FFMA.FTZ R26, R26, UR4, -R187.reuse ;  /* 0x000000041a1a7c23 */ /* 0x100fe200080108bb */
[----:B------:R-:W-:Y:S01]  /*17f80*/  PRMT R18, R7, 0x5410, R18 ;  /* 0x0000541007127816 */ /* 0x000fe20000000012 */
[----:B------:R-:W-:Y:S01]  /*17f90*/  FFMA.FTZ R30, R30, UR4, -R187 ;  /* 0x000000041e1e7c23 */ /* 0x000fe200080108bb */
[----:B------:R-:W-:Y:S03]  /*17fa0*/  LOP3.LUT R7, R19, 0xff, RZ, 0xc0, !PT ;  /* 0x000000ff13077812 */ /* 0x000fe600078ec0ff */
[----:B------:R3:W-:Y:S01]  /*17fb0*/  MUFU.EX2 R209, R13 ;  /* 0x0000000d00d17308 */ /* 0x0007e20000000800 */
[----:B--2---:R-:W-:Y:S01]  /*17fc0*/  LOP3.LUT R8, R6, 0xff, RZ, 0xc0, !PT ;  /* 0x000000ff06087812 */ /* 0x004fe200078ec0ff */
[----:B------:R-:W-:Y:S01]  /*17fd0*/  FMUL.FTZ R19, R133, R155 ;  /* 0x0000009b85137220 */ /* 0x000fe20000410000 */
[----:B------:R-:W-:Y:S02]  /*17fe0*/  SHF.R.U32.HI R4, RZ, 0x8, R4 ;  /* 0x00000008ff047819 */ /* 0x000fe40000011604 */
[----:B------:R-:W-:Y:S02]  /*17ff0*/  LOP3.LUT R5, R5, 0xff, RZ, 0xc0, !PT ;  /* 0x000000ff05057812 */ /* 0x000fe400078ec0ff */
[----:B------:R-:W-:Y:S03]  /*18000*/  PRMT R174, R7, 0x5410, R174 ;  /* 0x0000541007ae7816 */ /* 0x000fe600000000ae */
[----:B------:R-:W-:Y:S01]  /*18010*/  MUFU.EX2 R199, R14 ;  /* 0x0000000e00c77308 */ /* 0x000fe20000000800 */
[----:B------:R-:W-:Y:S01]  /*18020*/  PRMT R172, R8, 0x5410, R4 ;  /* 0x0000541008ac7816 */ /* 0x000fe20000000004 */
[----:B-1----:R-:W-:Y:S01]  /*18030*/  FMUL.FTZ R12, R3, R148 ;  /* 0x00000094030c7220 */ /* 0x002fe20000410000 */
[----:B------:R-:W-:Y:S02]  /*18040*/  PRMT R7, R6, 0x7632, R7 ;  /* 0x0000763206077816 */ /* 0x000fe40000000007 */
[----:B------:R-:W-:Y:S02]  /*18050*/  PRMT R10, R5, 0x5410, R9 ;  /* 0x00005410050a7816 */ /* 0x000fe40000000009 */
[C---:B------:R-:W-:Y:S03]  /*18060*/  LOP3.LUT R4, R0.reuse, 0xffff, RZ, 0xc0, !PT ;  /* 0x0000ffff00047812 */ /* 0x040fe600078ec0ff */
[----:B------:R-:W-:Y:S01]  /*18070*/  MUFU.EX2 R197, R15 ;  /* 0x0000000f00c57308 */ /* 0x000fe20000000800 */
[C---:B------:R-:W-:Y:S01]  /*18080*/  PRMT R5, R0.reuse, 0x7632, R5 ;  /* 0x0000763200057816 */ /* 0x040fe20000000005 */
[----:B---3--:R-:W-:Y:S01]  /*18090*/  FMUL.FTZ R13, R3, R149 ;  /* 0x00000095030d7220 */ /* 0x008fe20000410000 */
[----:B------:R-:W-:Y:S02]  /*180a0*/  LOP3.LUT R7, R7, 0xff, RZ, 0xc0, !PT ;  /* 0x000000ff07077812 */ /* 0x000fe400078ec0ff */
[----:B------:R-:W-:Y:S02]  /*180b0*/  SHF.R.U32.HI R8, RZ, 0x18, R6 ;  /* 0x00000018ff087819 */ /* 0x000fe40000011606 */
[----:B------:R-:W-:Y:S03]  /*180c0*/  LOP3.LUT R9, R0, 0xff, RZ, 0xc0, !PT ;  /* 0x000000ff00097812 */ /* 0x000fe600078ec0ff */
[----:B------:R-:W-:Y:S01]  /*180d0*/  MUFU.EX2 R193, R26 ;  /* 0x0000001a00c17308 */ /* 0x000fe20000000800 */
[----:B------:R-:W-:Y:S02]  /*180e0*/  SHF.R.U32.HI R6, RZ, 0x8, R4 ;  /* 0x00000008ff067819 */ /* 0x000fe40000011604 */
[----:B------:R-:W-:Y:S02]  /*180f0*/  SHF.R.U32.HI R0, RZ, 0x18, R0 ;  /* 0x00000018ff007819 */ /* 0x000fe40000011600 */
[----:B------:R-:W-:Y:S02]  /*18100*/  LOP3.LUT R4, R5, 0xff, RZ, 0xc0, !PT ;  /* 0x000000ff05047812 */ /* 0x000fe400078ec0ff */
[----:B------:R-:W-:Y:S02]  /*18110*/  PRMT R8, R7, 0x5410, R8 ;  /* 0x0000541007087816 */ /* 0x000fe40000000008 */
[----:B------:R-:W-:Y:S02]  /*18120*/  PRMT R7, R9, 0x5410, R6 ;  /* 0x0000541009077816 */ /* 0x000fe40000000006 */
[--C-:B------:R-:W-:Y:S02]  /*18130*/  HSET2.LE.AND R174, R174, R228.reuse, PT ;  /* 0x000000e4aeae7233 */ /* 0x100fe40003803000 */
[----:B------:R-:W-:Y:S02]  /*18140*/  PRMT R6, R4, 0x5410, R0 ;  /* 0x0000541004067816 */ /* 0x000fe40000000000 */
[----:B------:R-:W-:Y:S02]  /*18150*/  F2FP.BF16.F32.PACK_AB R0, R236, R237 ;  /* 0x000000edec00723e */ /* 0x000fe400000010ff */
[----:B------:R-:W-:Y:S01]  /*18160*/  LOP3.LUT R175, R18, 0xff00ff, RZ, 0xc0, !PT ;  /* 0x00ff00ff12af7812 */ /* 0x000fe200078ec0ff */
[----:B------:R-:W-:Y:S01]  /*18170*/  FMUL.FTZ R18, R133, R154 ;  /* 0x0000009a85127220 */ /* 0x000fe20000410000 */
[----:B------:R-:W-:Y:S01]  /*18180*/  LOP3.LUT R174, R0, R174, RZ, 0xc0, !PT ;  /* 0x000000ae00ae7212 */ /* 0x000fe200078ec0ff */
[----:B------:R-:W-:Y:S01]  /*18190*/  FADD.FTZ R0, -R2, R139 ;  /* 0x0000008b02007221 */ /* 0x000fe20000010100 */
[--C-:B------:R-:W-:Y:S02]  /*181a0*/  HSET2.LE.AND R172, R172, R228.reuse, PT ;  /* 0x000000e4acac7233 */ /* 0x100fe40003803000 */
[--C-:B------:R-:W-:Y:S01]  /*181b0*/  HSET2.LE.AND R175, R175, R228.reuse, PT ;  /* 0x000000e4afaf7233 */ /* 0x100fe20003803000 */
[----:B------:R-:W-:Y:S01]  /*181c0*/  FMUL.FTZ R0, R0, UR4 ;  /* 0x0000000400007c20 */ /* 0x000fe20008410000 */
[----:B------:R-:W-:Y:S02]  /*181d0*/  F2FP.BF16.F32.PACK_AB R4, R234, R235 ;  /* 0x000000ebea04723e */ /* 0x000fe400000010ff */
[----:B------:R-:W-:Y:S02]  /*181e0*/  F2FP.BF16.F32.PACK_AB R5, R215, R231 ;  /* 0x000000e7d705723e */ /* 0x000fe400000010ff */
[----:B------:R-:W-:Y:S01]  /*181f0*/  LOP3.LUT R175, R4, R175, RZ, 0xc0, !PT ;  /* 0x000000af04af7212 */ /* 0x000fe200078ec0ff */
[----:B------:R-:W1:Y:S01]  /*18200*/  MUFU.EX2 R0, R0 ;  /* 0x0000000000007308 */ /* 0x000e620000000800 */
[----:B------:R-:W-:Y:S02]  /*18210*/  LOP3.LUT R172, R5, R172, RZ, 0xc0, !PT ;  /* 0x000000ac05ac7212 */ /* 0x000fe400078ec0ff */
[--C-:B------:R-:W-:Y:S02]  /*18220*/  HSET2.LE.AND R4, R8, R228.reuse, PT ;  /* 0x000000e408047233 */ /* 0x100fe40003803000 */
[--C-:B------:R-:W-:Y:S01]  /*18230*/  HSET2.LE.AND R5, R7, R228.reuse, PT ;  /* 0x000000e407057233 */ /* 0x100fe20003803000 */
[----:B------:R-:W-:Y:S01]  /*18240*/  FMUL.FTZ R7, R133, R143 ;  /* 0x0000008f85077220 */ /* 0x000fe20000410000 */
[--C-:B------:R-:W-:Y:S02]  /*18250*/  HSET2.LE.AND R6, R6, R228.reuse, PT ;  /* 0x000000e406067233 */ /* 0x100fe40003803000 */
[----:B------:R-:W-:Y:S02]  /*18260*/  F2FP.BF16.F32.PACK_AB R173, R213, R214 ;  /* 0x000000d6d5ad723e */ /* 0x000fe400000010ff */
[----:B------:R-:W-:Y:S02]  /*18270*/  F2FP.BF16.F32.PACK_AB R180, R212, R211 ;  /* 0x000000d3d4b4723e */ /* 0x000fe400000010ff */
[----:B-----5:R-:W-:Y:S02]  /*18280*/  F2FP.BF16.F32.PACK_AB R181, R200, R201 ;  /* 0x000000c9c8b5723e */ /* 0x020fe400000010ff */
[----:B------:R-:W-:Y:S01]  /*18290*/  PRMT R16, R16, 0x5410, R17 ;  /* 0x0000541010107816 */ /* 0x000fe20000000011 */
[C---:B------:R-:W-:Y:S01]  /*182a0*/  FMUL.FTZ R17, R134.reuse, R153 ;  /* 0x0000009986117220 */ /* 0x040fe20000410000 */
[----:B------:R-:W-:Y:S01]  /*182b0*/  LOP3.LUT R173, R173, R4, RZ, 0xc0, !PT ;  /* 0x00000004adad7212 */ /* 0x000fe200078ec0ff */
[----:B------:R-:W-:Y:S01]  /*182c0*/  FMUL.FTZ R4, R134, R140 ;  /* 0x0000008c86047220 */ /* 0x000fe20000410000 */
[----:B------:R-:W-:Y:S01]  /*182d0*/  LOP3.LUT R180, R180, R5, RZ, 0xc0, !PT ;  /* 0x00000005b4b47212 */ /* 0x000fe200078ec0ff */
[----:B------:R-:W-:Y:S01]  /*182e0*/  FMUL.FTZ R5, R134, R141 ;  /* 0x0000008d86057220 */ /* 0x000fe20000410000 */
[----:B------:R-:W-:Y:S01]  /*182f0*/  LOP3.LUT R181, R181, R6, RZ, 0xc0, !PT ;  /* 0x00000006b5b57212 */ /* 0x000fe200078ec0ff */
[----:B------:R-:W-:Y:S01]  /*18300*/  FMUL.FTZ R6, R133, R142 ;  /* 0x0000008e85067220 */ /* 0x000fe20000410000 */
[----:B------:R-:W-:Y:S01]  /*18310*/  LOP3.LUT R9, R16, 0xff00ff, RZ, 0xc0, !PT ;  /* 0x00ff00ff10097812 */ /* 0x000fe200078ec0ff */
[----:B------:R-:W2:Y:S01]  /*18320*/  LDSM.16.MT88.4 R140, [R218+0xa000] ;  /* 0x00a00000da8c783b */ /* 0x000ea20000004200 */
[--C-:B------:R-:W-:Y:S01]  /*18330*/  HSET2.LE.AND R8, R10, R228.reuse, PT ;  /* 0x000000e40a087233 */ /* 0x100fe20003803000 */
[C---:B-1----:R-:W-:Y:S01]  /*18340*/  FMUL.FTZ R10, R0.reuse, R146 ;  /* 0x00000092000a7220 */ /* 0x042fe20000410000 */
[----:B------:R-:W-:Y:S01]  /*18350*/  F2FP.BF16.F32.PACK_AB R182, R209, R210 ;  /* 0x000000d2d1b6723e */ /* 0x000fe200000010ff */
[C---:B------:R-:W-:Y:S01]  /*18360*/  FMUL.FTZ R11, R0.reuse, R147 ;  /* 0x00000093000b7220 */ /* 0x040fe20000410000 */
[-C--:B----4-:R-:W-:Y:S01]  /*18370*/  HMMA.16816.F32.BF16 R4, R172, R176.reuse, R4 ;  /* 0x000000b0ac04723c */ /* 0x090fe20000041804 */
[----:B------:R-:W-:Y:S04]  /*18380*/  MOV R132, UR30 ;  /* 0x0000001e00847c02 */ /* 0x000fe80008000f00 */
[--C-:B------:R-:W-:Y:S01]  /*18390*/  HSET2.LE.AND R9, R9, R228.reuse, PT ;  /* 0x000000e409097233 */ /* 0x100fe20003803000 */
[C---:B------:R-:W-:Y:S01]  /*183a0*/  FMUL.FTZ R14, R0.reuse, R150 ;  /* 0x00000096000e7220 */ /* 0x040fe20000410000 */
[----:B------:R-:W-:Y:S01]  /*183b0*/  F2FP.BF16.F32.PACK_AB R183, R197, R199 ;  /* 0x000000c7c5b7723e */ /* 0x000fe200000010ff */
[----:B------:R-:W-:Y:S01]  /*183c0*/  FMUL.FTZ R15, R0, R151 ;  /* 0x00000097000f7220 */ /* 0x000fe20000410000 */
[----:B------:R-:W-:Y:S01]  /*183d0*/  LOP3.LUT R182, R182, R8, RZ, 0xc0, !PT ;  /* 0x00000008b6b67212 */ /* 0x000fe200078ec0ff */
[----:B------:R-:W-:Y:S01]  /*183e0*/  FMUL.FTZ R8, R3, R144 ;  /* 0x0000009003087220 */ /* 0x000fe20000410000 */
[----:B------:R-:W-:Y:S01]  /*183f0*/  LOP3.LUT R183, R183, R9, RZ, 0xc0, !PT ;  /* 0x00000009b7b77212 */ /* 0x000fe200078ec0ff */
[----:B------:R-:W-:Y:S01]  /*18400*/  FMUL.FTZ R9, R3, R145 ;  /* 0x0000009103097220 */ /* 0x000fe20000410000 */
[----:B------:R-:W-:Y:S01]  /*18410*/  FMUL.FTZ R26, R0, R166 ;  /* 0x000000a6001a7220 */ /* 0x000fe20000410000 */
[----:B------:R-:W-:Y:S01]  /*18420*/  FMUL.FTZ R16, R134, R152 ;  /* 0x0000009886107220 */ /* 0x000fe20000410000 */
[----:B------:R-:W-:Y:S01]  /*18430*/  MOV R148, R243 ;  /* 0x000000f300947202 */ /* 0x000fe20000000f00 */
[C---:B------:R-:W-:Y:S01]  /*18440*/  FMUL.FTZ R42, R0.reuse, R42 ;  /* 0x0000002a002a7220 */ /* 0x040fe20000410000 */
[----:B------:R-:W-:Y:S01]  /*18450*/  @P0 IADD3 R148, PT, PT, R251, -0x40, RZ ;  /* 0xffffffc0fb940810 */ /* 0x000fe20007ffe0ff */
[----:B------:R-:W-:Y:S01]  /*18460*/  FMUL.FTZ R43, R0, R43 ;  /* 0x0000002b002b7220 */ /* 0x000fe20000410000 */
[C---:B------:R-:W-:Y:S03]  /*18470*/  HMMA.16816.F32.BF16 R8, R180.reuse, R176, R8 ;  /* 0x000000b0b408723c */ /* 0x040fe60000041808 */
[----:B------:R-:W1:Y:S01]  /*18480*/  LDSM.16.MT88.4 R144, [R148] ;  /* 0x000000009490783b */ /* 0x000e620000004200 */
[----:B------:R-:W-:Y:S01]  /*18490*/  IADD3 R149, PT, PT, R222, R148, RZ ;  /* 0x00000094de957210 */ /* 0x000fe20007ffe0ff */
[C---:B------:R-:W-:Y:S01]  /*184a0*/  FMUL.FTZ R46, R0.reuse, R46 ;  /* 0x0000002e002e7220 */ /* 0x040fe20000410000 */
[C---:B------:R-:W-:Y:S01]  /*184b0*/  FMUL.FTZ R47, R0.reuse, R47 ;  /* 0x0000002f002f7220 */ /* 0x040fe20000410000 */
[C---:B------:R-:W-:Y:S01]  /*184c0*/  FMUL.FTZ R58, R0.reuse, R58 ;  /* 0x0000003a003a7220 */ /* 0x040fe20000410000 */
[-C--:B------:R-:W-:Y:S03]  /*184d0*/  HMMA.16816.F32.BF16 R12, R180, R178.reuse, R12 ;  /* 0x000000b2b40c723c */ /* 0x080fe6000004180c */
[C---:B------:R-:W-:Y:S01]  /*184e0*/  FMUL.FTZ R59, R0.reuse, R59 ;  /* 0x0000003b003b7220 */ /* 0x040fe20000410000 */
[C---:B------:R-:W-:Y:S01]  /*184f0*/  FMUL.FTZ R62, R0.reuse, R62 ;  /* 0x0000003e003e7220 */ /* 0x040fe20000410000 */
[C---:B------:R-:W-:Y:S01]  /*18500*/  FMUL.FTZ R63, R0.reuse, R63 ;  /* 0x0000003f003f7220 */ /* 0x040fe20000410000 */
[C---:B------:R-:W-:Y:S01]  /*18510*/  FMUL.FTZ R74, R0.reuse, R74 ;  /* 0x0000004a004a7220 */ /* 0x040fe20000410000 */
[C---:B------:R-:W-:Y:S01]  /*18520*/  FMUL.FTZ R75, R0.reuse, R75 ;  /* 0x0000004b004b7220 */ /* 0x040fe20000410000 */
[C---:B------:R-:W-:Y:S04]  /*18530*/  HMMA.16816.F32.BF16 R16, R172.reuse, R178, R16 ;  /* 0x000000b2ac10723c */ /* 0x040fe80000041810 */
[C---:B------:R-:W-:Y:S01]  /*18540*/  FMUL.FTZ R78, R0.reuse, R78 ;  /* 0x0000004e004e7220 */ /* 0x040fe20000410000 */
[C---:B------:R-:W-:Y:S01]  /*18550*/  FMUL.FTZ R79, R0.reuse, R79 ;  /* 0x0000004f004f7220 */ /* 0x040fe20000410000 */
[C---:B------:R-:W-:Y:S01]  /*18560*/  FMUL.FTZ R90, R0.reuse, R90 ;  /* 0x0000005a005a7220 */ /* 0x040fe20000410000 */
[C---:B------:R-:W-:Y:S01]  /*18570*/  FMUL.FTZ R91, R0.reuse, R91 ;  /* 0x0000005b005b7220 */ /* 0x040fe20000410000 */
[-C--:B--2---:R-:W-:Y:S03]  /*18580*/  HMMA.16816.F32.BF16 R36, R172, R140.reuse, R36 ;  /* 0x0000008cac24723c */ /* 0x084fe60000041824 */
        /* <DEDUP_REMOVED lines=10> */
[-C--:B------:R-:W-:Y:S03]  /*18630*/  HMMA.16816.F32.BF16 R44, R180, R142.reuse, R44 ;  /* 0x0000008eb42c723c */ /* 0x080fe6000004182c */
[----:B------:R-:W-:Y:S01]  /*18640*/  FMUL.FTZ R131, R0, R131 ;  /* 0x0000008300837220 */ /* 0x000fe20000410000 */
[----:B------:R-:W-:Y:S02]  /*18650*/  IADD3 R132, PT, PT, R132, 0x1715609d, RZ ;  /* 0x1715609d84847810 */ /* 0x000fe40007ffe0ff */
[----:B------:R-:W-:Y:S02]  /*18660*/  F2FP.BF16.F32.PACK_AB R178, R207, R208 ;  /* 0x000000d0cfb2723e */ /* 0x000fe400000010ff */
[C---:B------:R-:W-:Y:S01]  /*18670*/  HMMA.16816.F32.BF16 R48, R172.reuse, R142, R48 ;  /* 0x0000008eac30723c */ /* 0x040fe20000041830 */
[----:B------:R-:W2:Y:S03]  /*18680*/  LDSM.16.MT88.4 R140, [R149] ;  /* 0x00000000958c783b */ /* 0x000ea60000004200 */
[C---:B------:R-:W-:Y:S02]  /*18690*/  LOP3.LUT R138, R132.reuse, R194, R189, 0x96, !PT ;  /* 0x000000c2848a7212 */ /* 0x040fe400078e96bd */
[----:B------:R-:W-:Y:S01]  /*186a0*/  LOP3.LUT R132, R132, R196, R191, 0x96, !PT ;  /* 0x000000c484847212 */ /* 0x000fe200078e96bf */
[----:B------:R3:W-:Y:S01]  /*186b0*/  MUFU.EX2 R194, R25 ;  /* 0x0000001900c27308 */ /* 0x0007e20000000800 */
[-C--:B-1----:R-:W-:Y:S03]  /*186c0*/  HMMA.16816.F32.BF16 R52, R172, R144.reuse, R52 ;  /* 0x00000090ac34723c */ /* 0x082fe60000041834 */
[----:B------:R-:W-:Y:S01]  /*186d0*/  IMAD.WIDE.U32 R138, R138, -0x2daee0ad, RZ ;  /* 0xd2511f538a8a7825 */ /* 0x000fe200078e00ff */
[----:B------:R-:W-:Y:S05]  /*186e0*/  F2FP.BF16.F32.PACK_AB R176, R203, R204 ;  /* 0x000000cccbb0723e */ /* 0x000fea00000010ff */
[----:B------:R-:W-:Y:S01]  /*186f0*/  MUFU.EX2 R196, R24 ;  /* 0x0000001800c47308 */ /* 0x000fe20000000800 */
[C---:B------:R-:W-:Y:S04]  /*18700*/  HMMA.16816.F32.BF16 R56, R180.reuse, R144, R56 ;  /* 0x00000090b438723c */ /* 0x040fe80000041838 */
[C---:B------:R-:W-:Y:S02]  /*18710*/  PRMT R154, R138.reuse, 0x7771, RZ ;  /* 0x000077718a9a7816 */ /* 0x040fe400000000ff */
[C---:B------:R-:W-:Y:S03]  /*18720*/  PRMT R152, R138.reuse, 0x7773, RZ ;  /* 0x000077738a987816 */ /* 0x040fe600000000ff */
[----:B------:R1:W-:Y:S01]  /*18730*/  MUFU.EX2 R189, R30 ;  /* 0x0000001e00bd7308 */ /* 0x0003e20000000800 */
[-C--:B------:R-:W-:Y:S03]  /*18740*/  HMMA.16816.F32.BF16 R60, R180, R146.reuse, R60 ;  /* 0x00000092b43c723c */ /* 0x080fe6000004183c */
[----:B---3--:R-:W-:Y:S01]  /*18750*/  FMUL.FTZ R25, R3, R165 ;  /* 0x000000a503197220 */ /* 0x008fe20000410000 */
[----:B------:R-:W-:Y:S02]  /*18760*/  PRMT R150, R138, 0x7772, RZ ;  /* 0x000077728a967816 */ /* 0x000fe400000000ff */
[----:B------:R-:W-:Y:S01]  /*18770*/  MOV R151, R138 ;  /* 0x0000008a00977202 */ /* 0x000fe20000000f00 */
[----:B------:R-:W-:Y:S01]  /*18780*/  FFMA.FTZ R138, R35, UR4, -R184 ;  /* 0x00000004238a7c23 */ /* 0x000fe200080108b8 */
[C---:B------:R-:W-:Y:S01]  /*18790*/  HMMA.16816.F32.BF16 R64, R172.reuse, R146, R64 ;  /* 0x00000092ac40723c */ /* 0x040fe20000041840 */
[----:B------:R-:W3:Y:S02]  /*187a0*/  LDSM.16.MT88.4 R144, [R216+0xb000] ;  /* 0x00b00000d890783b */ /* 0x000ee40000004200 */
[----:B------:R4:W5:Y:S01]  /*187b0*/  MUFU.EX2 R206, R138 ;  /* 0x0000008a00ce7308 */ /* 0x0009620000000800 */
[----:B------:R-:W-:Y:S01]  /*187c0*/  FMUL.FTZ R35, R133, R159 ;  /* 0x0000009f85237220 */ /* 0x000fe20000410000 */
[----:B------:R-:W-:Y:S01]  /*187d0*/  PRMT R152, R150, 0x5410, R152 ;  /* 0x0000541096987816 */ /* 0x000fe20000000098 */
[----:B------:R-:W-:Y:S01]  /*187e0*/  FFMA.FTZ R184, R23, UR4, -R184 ;  /* 0x0000000417b87c23 */ /* 0x000fe200080108b8 */
[----:B------:R-:W-:Y:S01]  /*187f0*/  FMUL.FTZ R23, R0, R163 ;  /* 0x000000a300177220 */ /* 0x000fe20000410000 */
[----:B------:R-:W-:Y:S01]  /*18800*/  LOP3.LUT R151, R151, 0xff, RZ, 0xc0, !PT ;  /* 0x000000ff97977812 */ /* 0x000fe200078ec0ff */
[-C--:B--2---:R-:W-:Y:S04]  /*18810*/  HMMA.16816.F32.BF16 R68, R172, R140.reuse, R68 ;  /* 0x0000008cac44723c */ /* 0x084fe80000041844 */
[----:B------:R-:W-:Y:S01]  /*18820*/  MUFU.EX2 R202, R184 ;  /* 0x000000b800ca7308 */ /* 0x000fe20000000800 */
[----:B------:R-:W-:Y:S01]  /*18830*/  PRMT R151, R151, 0x5410, R154 ;  /* 0x0000541097977816 */ /* 0x000fe2000000009a */
[----:B-1----:R-:W-:Y:S01]  /*18840*/  FMUL.FTZ R30, R133, R170 ;  /* 0x000000aa851e7220 */ /* 0x002fe20000410000 */
[----:B------:R-:W-:Y:S01]  /*18850*/  LOP3.LUT R139, R192, UR10, R139, 0x96, !PT ;  /* 0x0000000ac08b7c12 */ /* 0x000fe2000f8e968b */
[C---:B------:R-:W-:Y:S04]  /*18860*/  HMMA.16816.F32.BF16 R72, R180.reuse, R140, R72 ;  /* 0x0000008cb448723c */ /* 0x040fe80000041848 */
[C---:B----4-:R-:W-:Y:S02]  /*18870*/  LOP3.LUT R138, R139.reuse, 0xffff, RZ, 0xc0, !PT ;  /* 0x0000ffff8b8a7812 */ /* 0x050fe400078ec0ff */
[----:B------:R-:W-:Y:S02]  /*18880*/  LOP3.LUT R150, R139, 0xff, RZ, 0xc0, !PT ;  /* 0x000000ff8b967812 */ /* 0x000fe400078ec0ff */
[-C--:B------:R-:W-:Y:S03]  /*18890*/  HMMA.16816.F32.BF16 R76, R180, R142.reuse, R76 ;  /* 0x0000008eb44c723c */ /* 0x080fe6000004184c */
[----:B-----5:R-:W-:Y:S02]  /*188a0*/  F2FP.BF16.F32.PACK_AB R179, R206, R205 ;  /* 0x000000cdceb3723e */ /* 0x020fe400000010ff */
[----:B------:R-:W-:Y:S03]  /*188b0*/  SHF.R.U32.HI R138, RZ, 0x8, R138 ;  /* 0x00000008ff8a7819 */ /* 0x000fe6000001168a */
[C---:B------:R-:W-:Y:S01]  /*188c0*/  HMMA.16816.F32.BF16 R80, R172.reuse, R142, R80 ;  /* 0x0000008eac50723c */ /* 0x040fe20000041850 */
[----:B------:R-:W1:Y:S03]  /*188d0*/  LDSM.16.MT88.4 R140, [R218+0xb000] ;  /* 0x00b00000da8c783b */ /* 0x000e660000004200 */
[----:B------:R-:W-:Y:S04]  /*188e0*/  PRMT R150, R150, 0x5410, R138 ;  /* 0x0000541096967816 */ /* 0x000fe8000000008a */
[-C--:B---3--:R-:W-:Y:S08]  /*188f0*/  HMMA.16816.F32.BF16 R84, R172, R144.reuse, R84 ;  /* 0x00000090ac54723c */ /* 0x088ff00000041854 */
[C---:B------:R-:W-:Y:S08]  /*18900*/  HMMA.16816.F32.BF16 R88, R180.reuse, R144, R88 ;  /* 0x00000090b458723c */ /* 0x040ff00000041858 */
[-C--:B------:R-:W-:Y:S08]  /*18910*/  HMMA.16816.F32.BF16 R92, R180, R146.reuse, R92 ;  /* 0x00000092b45c723c */ /* 0x080ff0000004185c */
[C---:B------:R-:W-:Y:S01]  /*18920*/  HMMA.16816.F32.BF16 R96, R172.reuse, R146, R96 ;  /* 0x00000092ac60723c */ /* 0x040fe20000041860 */
[----:B------:R-:W2:Y:S07]  /*18930*/  LDSM.16.MT88.4 R144, [R148+0x1000] ;  /* 0x001000009490783b */ /* 0x000eae0000004200 */
[-C--:B-1----:R-:W-:Y:S08]  /*18940*/  HMMA.16816.F32.BF16 R100, R172, R140.reuse, R100 ;  /* 0x0000008cac64723c */ /* 0x082ff00000041864 */
[C---:B------:R-:W-:Y:S04]  /*18950*/  HMMA.16816.F32.BF16 R104, R180.reuse, R140, R104 ;  /* 0x0000008cb468723c */ /* 0x040fe80000041868 */
[----:B------:R-:W-:Y:S04]  /*18960*/  IMAD.WIDE.U32 R140, R132, -0x2daee0ad, RZ ;  /* 0xd2511f53848c7825 */ /* 0x000fe800078e00ff */
[-C--:B------:R-:W-:Y:S03]  /*18970*/  HMMA.16816.F32.BF16 R108, R180, R142.reuse, R108 ;  /* 0x0000008eb46c723c */ /* 0x080fe6000004186c */
[----:B------:R-:W-:Y:S02]  /*18980*/  PRMT R153, R140, 0x7771, RZ ;  /* 0x000077718c997816 */ /* 0x000fe400000000ff */
[----:B------:R-:W-:Y:S02]  /*18990*/  LOP3.LUT R132, R198, UR10, R141, 0x96, !PT ;  /* 0x0000000ac6847c12 */ /* 0x000fe4000f8e968d */
[C---:B------:R-:W-:Y:S01]  /*189a0*/  PRMT R141, R140.reuse, 0x7772, RZ ;  /* 0x000077728c8d7816 */ /* 0x040fe200000000ff */
[C---:B------:R-:W-:Y:S01]  /*189b0*/  HMMA.16816.F32.BF16 R112, R172.reuse, R142, R112 ;  /* 0x0000008eac70723c */ /* 0x040fe20000041870 */
[----:B------:R1:W3:Y:S03]  /*189c0*/  MUFU.EX2 R198, R22 ;  /* 0x0000001600c67308 */ /* 0x0002e60000000800 */
[----:B------:R-:W-:Y:S02]  /*189d0*/  PRMT R142, R140, 0x7773, RZ ;  /* 0x000077738c8e7816 */ /* 0x000fe400000000ff */
[----:B------:R-:W-:Y:S02]  /*189e0*/  MOV R143, R140 ;  /* 0x0000008c008f7202 */ /* 0x000fe40000000f00 */
[-C--:B--2---:R-:W-:Y:S03]  /*189f0*/  HMMA.16816.F32.BF16 R32, R172, R144.reuse, R32 ;  /* 0x00000090ac20723c */ /* 0x084fe60000041820 */
[----:B------:R-:W-:Y:S02]  /*18a00*/  PRMT R195, R141, 0x5410, R142 ;  /* 0x000054108dc37816 */ /* 0x000fe4000000008e */
[C---:B------:R-:W-:Y:S02]  /*18a10*/  LOP3.LUT R24, R132.reuse, 0xffff, RZ, 0xc0, !PT ;  /* 0x0000ffff84187812 */ /* 0x040fe400078ec0ff */
[----:B------:R-:W-:Y:S01]  /*18a20*/  PRMT R138, R132, 0x7632, R138 ;  /* 0x00007632848a7816 */ /* 0x000fe2000000008a */
[C---:B------:R-:W-:Y:S04]  /*18a30*/  HMMA.16816.F32.BF16 R116, R180.reuse, R144, R116 ;  /* 0x00000090b474723c */ /* 0x040fe80000041874 */
[----:B------:R-:W-:Y:S01]  /*18a40*/  LOP3.LUT R145, R143, 0xff, RZ, 0xc0, !PT ;  /* 0x000000ff8f917812 */ /* 0x000fe200078ec0ff */
[----:B-1----:R-:W-:Y:S01]  /*18a50*/  FMUL.FTZ R22, R0, R162 ;  /* 0x000000a200167220 */ /* 0x002fe20000410000 */
[----:B------:R-:W-:Y:S01]  /*18a60*/  PRMT R144, R139, 0x7632, R144 ;  /* 0x000076328b907816 */ /* 0x000fe20000000090 */
[----:B------:R-:W1:Y:S01]  /*18a70*/  LDSM.16.MT88.4 R140, [R149+0x1000] ;  /* 0x00100000958c783b */ /* 0x000e620000004200 */
[----:B------:R-:W-:Y:S02]  /*18a80*/  SHF.R.U32.HI R139, RZ, 0x18, R139 ;  /* 0x00000018ff8b7819 */ /* 0x000fe4000001168b */
[----:B------:R-:W-:Y:S02]  /*18a90*/  LOP3.LUT R144, R144, 0xff, RZ, 0xc0, !PT ;  /* 0x000000ff90907812 */ /* 0x000fe400078ec0ff */
[-C--:B------:R-:W-:Y:S03]  /*18aa0*/  HMMA.16816.F32.BF16 R20, R180, R146.reuse, R20 ;  /* 0x00000092b414723c */ /* 0x080fe60000041814 */
[----:B------:R-:W-:Y:S01]  /*18ab0*/  PRMT R184, R145, 0x5410, R153 ;  /* 0x0000541091b87816 */ /* 0x000fe20000000099 */
[----:B------:R-:W-:Y:S01]  /*18ac0*/  LDSM.16.MT88.4 R160, [R148+0x800] ;  /* 0x0008000094a0783b */ /* 0x000fe20000004200 */
[----:B------:R-:W-:Y:S02]  /*18ad0*/  PRMT R156, R144, 0x5410, R139 ;  /* 0x00005410909c7816 */ /* 0x000fe4000000008b */
[----:B------:R-:W-:Y:S01]  /*18ae0*/  LOP3.LUT R145, R132, 0xff, RZ, 0xc0, !PT ;  /* 0x000000ff84917812 */ /* 0x000fe200078ec0ff */
[C---:B------:R-:W-:Y:S04]  /*18af0*/  HMMA.16816.F32.BF16 R120, R172.reuse, R146, R120 ;  /* 0x00000092ac78723c */ /* 0x040fe80000041878 */
[----:B------:R-:W-:Y:S01]  /*18b00*/  SHF.R.U32.HI R144, RZ, 0x18, R132 ;  /* 0x00000018ff907819 */ /* 0x000fe20000011684 */
[--C-:B------:R-:W-:Y:S01]  /*18b10*/  FFMA.FTZ R132, R27, UR4, -R187.reuse ;  /* 0x000000041b847c23 */ /* 0x100fe200080108bb */
[----:B------:R-:W-:Y:S01]  /*18b20*/  FMUL.FTZ R27, R0, R167 ;  /* 0x000000a7001b7220 */ /* 0x000fe20000410000 */
[----:B------:R-:W-:Y:S01]  /*18b30*/  FFMA.FTZ R187, R31, UR4, -R187 ;  /* 0x000000041fbb7c23 */ /* 0x000fe200080108bb */
[--C-:B------:R-:W-:Y:S01]  /*18b40*/  HSET2.LE.AND R170, R184, R228.reuse, PT ;  /* 0x000000e4b8aa7233 */ /* 0x100fe20003803000 */
[----:B------:R2:W4:Y:S01]  /*18b50*/  MUFU.EX2 R192, R132 ;  /* 0x0000008400c07308 */ /* 0x0005220000000800 */
[----:B------:R-:W-:Y:S01]  /*18b60*/  SHF.R.U32.HI R139, RZ, 0x8, R24 ;  /* 0x00000008ff8b7819 */ /* 0x000fe20000011618 */
[----:B------:R-:W-:Y:S01]  /*18b70*/  FMUL.FTZ R24, R3, R164 ;  /* 0x000000a403187220 */ /* 0x000fe20000410000 */
[C---:B------:R-:W-:Y:S01]  /*18b80*/  FMUL.FTZ R31, R133.reuse, R171 ;  /* 0x000000ab851f7220 */ /* 0x040fe20000410000 */
[----:B------:R-:W-:Y:S01]  /*18b90*/  LDSM.16.MT88.4 R164, [R149+0x800] ;  /* 0x0008000095a4783b */ /* 0x000fe20000004200 */
[----:B------:R-:W-:Y:S01]  /*18ba0*/  LOP3.LUT R138, R138, 0xff, RZ, 0xc0, !PT ;  /* 0x000000ff8a8a7812 */ /* 0x000fe200078ec0ff */
[----:B------:R-:W-:Y:S01]  /*18bb0*/  FFMA.FTZ R133, R133, R248, R214 ;  /* 0x000000f885857223 */ /* 0x000fe200000100d6 */
[----:B---3--:R-:W-:Y:S03]  /*18bc0*/  F2FP.BF16.F32.PACK_AB R177, R202, R198 ;  /* 0x000000c6cab1723e */ /* 0x008fe600000010ff */
[----:B------:R-:W-:Y:S01]  /*18bd0*/  MUFU.EX2 R188, R187 ;  /* 0x000000bb00bc7308 */ /* 0x000fe20000000800 */
[----:B------:R-:W-:Y:S01]  /*18be0*/  PRMT R145, R145, 0x5410, R139 ;  /* 0x0000541091917816 */ /* 0x000fe2000000008b */
[----:B------:R-:W-:Y:S01]  /*18bf0*/  FFMA.FTZ R3, R3, R249, R211 ;  /* 0x000000f903037223 */ /* 0x000fe200000100d3 */
[----:B------:R-:W-:Y:S01]  /*18c00*/  PRMT R139, R138, 0x5410, R144 ;  /* 0x000054108a8b7816 */ /* 0x000fe20000000090 */
[--C-:B------:R-:W-:Y:S01]  /*18c10*/  FFMA.FTZ R138, R28, UR4, -R186.reuse ;  /* 0x000000041c8a7c23 */ /* 0x100fe200080108ba */
[----:B------:R-:W-:Y:S01]  /*18c20*/  FFMA.FTZ R186, R29, UR4, -R186 ;  /* 0x000000041dba7c23 */ /* 0x000fe200080108ba */
[--C-:B------:R-:W-:Y:S01]  /*18c30*/  HSET2.LE.AND R28, R151, R228.reuse, PT ;  /* 0x000000e4971c7233 */ /* 0x100fe20003803000 */
[----:B------:R-:W-:Y:S03]  /*18c40*/  FFMA.FTZ R0, R0, R250, R201 ;  /* 0x000000fa00007223 */ /* 0x000fe600000100c9 */
[----:B------:R3:W-:Y:S01]  /*18c50*/  MUFU.EX2 R191, R138 ;  /* 0x0000008a00bf7308 */ /* 0x0007e20000000800 */
[----:B--2---:R-:W-:Y:S01]  /*18c60*/  LOP3.LUT R132, R152, 0xff00ff, RZ, 0xc0, !PT ;  /* 0x00ff00ff98847812 */ /* 0x004fe200078ec0ff */
[-C--:B-1----:R-:W-:Y:S01]  /*18c70*/  HMMA.16816.F32.BF16 R124, R172, R140.reuse, R124 ;  /* 0x0000008cac7c723c */ /* 0x082fe2000004187c */
[----:B------:R-:W1:Y:S02]  /*18c80*/  LDSM.16.MT88.4 R152, [R216+0xa800] ;  /* 0x00a80000d898783b */ /* 0x000e640000004200 */
[----:B------:R-:W-:Y:S01]  /*18c90*/  LOP3.LUT R178, R178, R28, RZ, 0xc0, !PT ;  /* 0x0000001cb2b27212 */ /* 0x000fe200078ec0ff */
[C---:B------:R-:W-:Y:S01]  /*18ca0*/  FMUL.FTZ R28, R134.reuse, R168 ;  /* 0x000000a8861c7220 */ /* 0x040fe20000410000 */
[--C-:B------:R-:W-:Y:S03]  /*18cb0*/  HSET2.LE.AND R29, R132, R228.reuse, PT ;  /* 0x000000e4841d7233 */ /* 0x100fe60003803000 */
[----:B------:R2:W5:Y:S01]  /*18cc0*/  MUFU.EX2 R190, R186 ;  /* 0x000000ba00be7308 */ /* 0x0005620000000800 */
[--C-:B------:R-:W-:Y:S01]  /*18cd0*/  HSET2.LE.AND R132, R150, R228.reuse, PT ;  /* 0x000000e496847233 */ /* 0x100fe20003803000 */
[C---:B------:R-:W-:Y:S04]  /*18ce0*/  HMMA.16816.F32.BF16 R24, R180.reuse, R140, R24 ;  /* 0x0000008cb418723c */ /* 0x040fe80000041818 */
[----:B------:R-:W-:Y:S01]  /*18cf0*/  LOP3.LUT R179, R179, R29, RZ, 0xc0, !PT ;  /* 0x0000001db3b37212 */ /* 0x000fe200078ec0ff */
[----:B------:R-:W-:Y:S01]  /*18d00*/  FMUL.FTZ R29, R134, R169 ;  /* 0x000000a9861d7220 */ /* 0x000fe20000410000 */
[----:B------:R-:W-:Y:S01]  /*18d10*/  LOP3.LUT R176, R176, R132, RZ, 0xc0, !PT ;  /* 0x00000084b0b07212 */ /* 0x000fe200078ec0ff */
[----:B------:R-:W-:Y:S01]  /*18d20*/  FFMA.FTZ R134, R134, R247, R231 ;  /* 0x000000f786867223 */ /* 0x000fe200000100e7 */
[-C--:B------:R-:W-:Y:S01]  /*18d30*/  HMMA.16816.F32.BF16 R128, R180, R142.reuse, R128 ;  /* 0x0000008eb480723c */ /* 0x080fe20000041880 */
[----:B------:R-:W-:Y:S02]  /*18d40*/  LDSM.16.MT88.4 R180, [R218+0xb800] ;  /* 0x00b80000dab4783b */ /* 0x000fe40000004200 */
[--C-:B------:R-:W-:Y:S01]  /*18d50*/  HSET2.LE.AND R132, R156, R228.reuse, PT ;  /* 0x000000e49c847233 */ /* 0x100fe20003803000 */
[----:B------:R-:W-:Y:S01]  /*18d60*/  FADD.FTZ R134, R215, R134 ;  /* 0x00000086d7867221 */ /* 0x000fe20000010000 */
[--C-:B---3--:R-:W-:Y:S01]  /*18d70*/  HSET2.LE.AND R138, R145, R228.reuse, PT ;  /* 0x000000e4918a7233 */ /* 0x108fe20003803000 */
[----:B------:R-:W-:Y:S01]  /*18d80*/  FADD.FTZ R0, R200, R0 ;  /* 0x00000000c8007221 */ /* 0x000fe20000010000 */
[----:B------:R-:W-:Y:S01]  /*18d90*/  LOP3.LUT R171, R195, 0xff00ff, RZ, 0xc0, !PT ;  /* 0x00ff00ffc3ab7812 */ /* 0x000fe200078ec0ff */
[----:B------:R-:W-:Y:S01]  /*18da0*/  HMMA.16816.F32.BF16 R28, R172, R142, R28 ;  /* 0x0000008eac1c723c */ /* 0x000fe2000004181c */
[----:B------:R-:W3:Y:S03]  /*18db0*/  LDSM.16.MT88.4 R156, [R218+0xa800] ;  /* 0x00a80000da9c783b */ /* 0x000ee60000004200 */
[----:B------:R-:W-:Y:S01]  /*18dc0*/  LOP3.LUT R177, R177, R132, RZ, 0xc0, !PT ;  /* 0x00000084b1b17212 */ /* 0x000fe200078ec0ff */
[----:B------:R-:W-:Y:S01]  /*18dd0*/  FADD.FTZ R0, R199, R0 ;  /* 0x00000000c7007221 */ /* 0x000fe20000010000 */
[----:B------:R-:W-:Y:S02]  /*18de0*/  F2FP.BF16.F32.PACK_AB R168, R194, R196 ;  /* 0x000000c4c2a8723e */ /* 0x000fe400000010ff */
[--C-:B------:R-:W-:Y:S01]  /*18df0*/  HSET2.LE.AND R139, R139, R228.reuse, PT ;  /* 0x000000e48b8b7233 */ /* 0x100fe20003803000 */
[----:B--2---:R-:W-:Y:S01]  /*18e00*/  LDSM.16.MT88.4 R184, [R148+0x1800] ;  /* 0x0018000094b8783b */ /* 0x004fe20000004200 */
[----:B------:R-:W-:Y:S01]  /*18e10*/  LOP3.LUT R168, R168, R138, RZ, 0xc0, !PT ;  /* 0x0000008aa8a87212 */ /* 0x000fe200078ec0ff */
[----:B------:R-:W-:Y:S01]  /*18e20*/  FADD.FTZ R0, R197, R0 ;  /* 0x00000000c5007221 */ /* 0x000fe20000010000 */
[----:B------:R-:W-:Y:S02]  /*18e30*/  HSET2.LE.AND R171, R171, R228, PT ;  /* 0x000000e4abab7233 */ /* 0x000fe40003803000 */
[----:B----4-:R-:W-:Y:S01]  /*18e40*/  F2FP.BF16.F32.PACK_AB R169, R192, R193 ;  /* 0x000000c1c0a9723e */ /* 0x010fe200000010ff */
[----:B------:R-:W-:Y:S01]  /*18e50*/  FADD.FTZ R0, R193, R0 ;  /* 0x00000000c1007221 */ /* 0x000fe20000010000 */
[----:B-----5:R-:W-:Y:S01]  /*18e60*/  F2FP.BF16.F32.PACK_AB R132, R190, R191 ;  /* 0x000000bfbe84723e */ /* 0x020fe200000010ff */
[-C--:B-1----:R-:W-:Y:S01]  /*18e70*/  HMMA.16816.F32.BF16 R140, R176, R152.reuse, R4 ;  /* 0x00000098b08c723c */ /* 0x082fe20000041804 */
[----:B------:R1:W-:Y:S04]  /*18e80*/  LDSM.16.MT88.4 R4, [R149+0x1800] ;  /* 0x001800009504783b */ /* 0x0003e80000004200 */
[----:B------:R-:W-:Y:S01]  /*18e90*/  F2FP.BF16.F32.PACK_AB R138, R188, R189 ;  /* 0x000000bdbc8a723e */ /* 0x000fe200000010ff */
[----:B------:R-:W-:Y:S01]  /*18ea0*/  FADD.FTZ R0, R192, R0 ;  /* 0x00000000c0007221 */ /* 0x000fe20000010000 */
[----:B------:R-:W-:Y:S02]  /*18eb0*/  LOP3.LUT R169, R169, R139, RZ, 0xc0, !PT ;  /* 0x0000008ba9a97212 */ /* 0x000fe400078ec0ff */
[----:B------:R-:W-:Y:S01]  /*18ec0*/  LOP3.LUT R170, R132, R170, RZ, 0xc0, !PT ;  /* 0x000000aa84aa7212 */ /* 0x000fe200078ec0ff */
[----:B------:R-:W2:Y:S01]  /*18ed0*/  LDSM.16.MT88.4 R172, [R216+0xb800] ;  /* 0x00b80000d8ac783b */ /* 0x000ea20000004200 */
[----:B------:R-:W-:Y:S01]  /*18ee0*/  LOP3.LUT R171, R138, R171, RZ, 0xc0, !PT ;  /* 0x000000ab8aab7212 */ /* 0x000fe200078ec0ff */
[----:B------:R-:W-:Y:S01]  /*18ef0*/  FADD.FTZ R0, R189, R0 ;  /* 0x00000000bd007221 */ /* 0x000fe20000010000 */
[----:B------:R-:W-:Y:S02]  /*18f00*/  MOV R139, R2 ;  /* 0x00000002008b7202 */ /* 0x000fe40000000f00 */
[----:B------:R-:W-:Y:S01]  /*18f10*/  MOV R138, R135 ;  /* 0x00000087008a7202 */ /* 0x000fe20000000f00 */
[----:B------:R-:W-:Y:S01]  /*18f20*/  FADD.FTZ R250, R188, R0 ;  /* 0x00000000bcfa7221 */ /* 0x000fe20000010000 */
[----:B------:R-:W-:Y:S01]  /*18f30*/  MOV R132, R137 ;  /* 0x0000008900847202 */ /* 0x000fe20000000f00 */
[C---:B------:R-:W-:Y:S04]  /*18f40*/  HMMA.16816.F32.BF16 R144, R168.reuse, R152, R8 ;  /* 0x00000098a890723c */ /* 0x040fe80000041808 */
[----:B------:R-:W-:Y:S01]  /*18f50*/  FADD.FTZ R8, R213, R133 ;  /* 0x00000085d5087221 */ /* 0x000fe20000010000 */
[----:B------:R-:W-:Y:S01]  /*18f60*/  FADD.FTZ R9, R212, R3 ;  /* 0x00000003d4097221 */ /* 0x000fe20000010000 */
[----:B------:R-:W-:Y:S01]  /*18f70*/  FADD.FTZ R3, R237, R134 ;  /* 0x00000086ed037221 */ /* 0x000fe20000010000 */
[----:B------:R-:W-:Y:S01]  /*18f80*/  MOV R133, R136 ;  /* 0x0000008800857202 */ /* 0x000fe20000000f00 */
[-C--:B-1----:R-:W-:Y:S03]  /*18f90*/  HMMA.16816.F32.BF16 R148, R168, R154.reuse, R12 ;  /* 0x0000009aa894723c */ /* 0x082fe6000004180c */
[----:B------:R-:W-:Y:S01]  /*18fa0*/  FADD.FTZ R8, R235, R8 ;  /* 0x00000008eb087221 */ /* 0x000fe20000010000 */
[----:B------:R-:W-:Y:S04]  /*18fb0*/  FADD.FTZ R9, R210, R9 ;  /* 0x00000009d2097221 */ /* 0x000fe80000010000 */
        /* <DEDUP_REMOVED lines=27> */
[----:B------:R-:W-:Y:S01]  /*19170*/  FADD.FTZ R4, R236, R3 ;  /* 0x00000003ec047221 */ /* 0x000fe20000010000 */
[----:B------:R-:W-:Y:S01]  /*19180*/  FADD.FTZ R3, R234, R8 ;  /* 0x00000008ea037221 */ /* 0x000fe20000010000 */
[----:B------:R-:W-:Y:S02]  /*19190*/  FADD.FTZ R5, R209, R9 ;  /* 0x00000009d1057221 */ /* 0x000fe40000010000 */
[-C--:B------:R-:W-:Y:S03]  /*191a0*/  HMMA.16816.F32.BF16 R128, R168, R6.reuse, R128 ;  /* 0x00000006a880723c */ /* 0x080fe60000041880 */
[----:B------:R-:W-:Y:S01]  /*191b0*/  FADD.FTZ R4, R204, R4 ;  /* 0x00000004cc047221 */ /* 0x000fe20000010000 */
[----:B------:R-:W-:Y:S01]  /*191c0*/  FADD.FTZ R3, R198, R3 ;  /* 0x00000003c6037221 */ /* 0x000fe20000010000 */
[----:B------:R-:W-:Y:S02]  /*191d0*/  FADD.FTZ R5, R196, R5 ;  /* 0x00000005c4057221 */ /* 0x000fe40000010000 */
[----:B------:R-:W-:Y:S01]  /*191e0*/  FADD.FTZ R4, R203, R4 ;  /* 0x00000004cb047221 */ /* 0x000fe20000010000 */
[----:B------:R-:W-:Y:S04]  /*191f0*/  HMMA.16816.F32.BF16 R168, R176, R6, R28 ;  /* 0x00000006b0a8723c */ /* 0x000fe8000004181c */
        /* <DEDUP_REMOVED lines=8> */
[----:B------:R-:W-:Y:S06]  /*19280*/  BRA.U UP0, `(.L_x_1273) ;  /* 0xffffffd1003c7547 */ /* 0x000fec000b83ffff */
.L_x_1272:
[----:B------:R-:W1:Y:S01]  /*19290*/  SHFL.BFLY PT, R0, R247, 0x2, 0x1f ;  /* 0x0c401f00f7007f89 */ /* 0x000e6200000e0000 */
[----:B------:R-:W2:Y:S01]  /*192a0*/  LDCU UR4, c[0x0][0x4fc] ;  /* 0x00009f80ff0477ac */ /* 0x000ea20008000800 */
[----:B------:R-:W-:Y:S01]  /*192b0*/  SHF.L.U32 R7, R223, 0x1, RZ ;  /* 0x00000001df077819 */ /* 0x000fe200000006ff */
[----:B------:R-:W3:Y:S01]  /*192c0*/  S2UR UR12, SR_CTAID.Y ;  /* 0x00000000000c79c3 */ /* 0x000ee20000002600 */
[----:B------:R-:W4:Y:S01]  /*192d0*/  SHFL.BFLY PT, R5, R248, 0x2, 0x1f ;  /* 0x0c401f00f8057f89 */ /* 0x000f2200000e0000 */
[----:B------:R-:W-:Y:S01]  /*192e0*/  UISETP.NE.AND UP3, UPT, UR19, -0x1, UPT ;  /* 0xffffffff1300788c */ /* 0x000fe2000bf65270 */
[----:B------:R-:W-:Y:S01]  /*192f0*/  LOP3.LUT R220, R220, 0x6, R7, 0xf8, !PT ;  /* 0x00000006dcdc7812 */ /* 0x000fe200078ef807 */
[----:B------:R-:W5:Y:S01]  /*19300*/  LDCU.U8 UR8, c[0x0][0x549] ;  /* 0x0000a920ff0877ac */ /* 0x000f620008000000 */
[----:B------:R-:W2:Y:S01]  /*19310*/  SHFL.BFLY PT, R3, R250, 0x2, 0x1f ;  /* 0x0c401f00fa037f89 */ /* 0x000ea200000e0000 */
[----:B------:R-:W3:Y:S03]  /*19320*/  LDCU UR10, c[0x0][0x434] ;  /* 0x00008680ff0a77ac */ /* 0x000ee60008000800 */
[----:B------:R-:W3:Y:S01]  /*19330*/  SHFL.BFLY PT, R4, R249, 0x2, 0x1f ;  /* 0x0c401f00f9047f89 */ /* 0x000ee200000e0000 */
[----:B------:R-:W2:Y:S01]  /*19340*/  LDCU.U8 UR11, c[0x0][0x548] ;  /* 0x0000a900ff0b77ac */ /* 0x000ea20008000000 */
[----:B------:R-:W-:Y:S01]  /*19350*/  UISETP.NE.AND UP2, UPT, UR19, -0x1, UPT ;  /* 0xffffffff1300788c */ /* 0x000fe2000bf45270 */
[----:B------:R-:W3:Y:S01]  /*19360*/  LDCU UR13, c[0x0][0x434] ;  /* 0x00008680ff0d77ac */ /* 0x000ee20008000800 */
[----:B-1----:R-:W-:Y:S01]  /*19370*/  FADD.FTZ R0, R0, R247 ;  /* 0x000000f700007221 */ /* 0x002fe20000010000 */
[----:B-----5:R-:W-:Y:S01]  /*19380*/  UISETP.NE.AND UP1, UPT, UR8, URZ, UPT ;  /* 0x000000ff0800728c */ /* 0x020fe2000bf25270 */
[----:B------:R-:W1:Y:S01]  /*19390*/  S2UR UR8, SR_CTAID.X ;  /* 0x00000000000879c3 */ /* 0x000e620000002500 */
[----:B----4-:R-:W-:-:S02]  /*193a0*/  FADD.FTZ R5, R5, R248 ;  /* 0x000000f805057221 */ /* 0x010fc40000010000 */
[----:B------:R-:W4:Y:S01]  /*193b0*/  SHFL.BFLY PT, R133, R0, 0x1, 0x1f ;  /* 0x0c201f0000857f89 */ /* 0x000f2200000e0000 */
[----:B--2---:R-:W-:-:S03]  /*193c0*/  FADD.FTZ R3, R3, R250 ;  /* 0x000000fa03037221 */ /* 0x004fc60000010000 */
[----:B------:R-:W2:Y:S01]  /*193d0*/  SHFL.BFLY PT, R138, R5, 0x1, 0x1f ;  /* 0x0c201f00058a7f89 */ /* 0x000ea200000e0000 */
[----:B------:R-:W-:Y:S01]  /*193e0*/  UISETP.NE.AND UP0, UPT, UR11, URZ, !UP1 ;  /* 0x000000ff0b00728c */ /* 0x000fe2000cf05270 */
[----:B---3--:R-:W-:Y:S02]  /*193f0*/  FADD.FTZ R4, R4, R249 ;  /* 0x000000f904047221 */ /* 0x008fe40000010000 */
[----:B------:R-:W3:Y:S01]  /*19400*/  SHFL.BFLY PT, R134, R3, 0x1, 0x1f ;  /* 0x0c201f0003867f89 */ /* 0x000ee200000e0000 */
[----:B------:R-:W5:Y:S03]  /*19410*/  @UP1 LDCU UR9, c[0x0][0x430] ;  /* 0x00008600ff0917ac */ /* 0x000f660008000800 */
[----:B------:R-:W1:Y:S01]  /*19420*/  SHFL.BFLY PT, R132, R4, 0x1, 0x1f ;  /* 0x0c201f0004847f89 */ /* 0x000e6200000e0000 */
[----:B----4-:R-:W-:Y:S01]  /*19430*/  FADD.FTZ R133, R0, R133 ;  /* 0x0000008500857221 */ /* 0x010fe20000010000 */
[----:B-----5:R-:W-:-:S03]  /*19440*/  @UP1 UIMAD UR13, UR9, UR10, URZ ;  /* 0x0000000a090d12a4 */ /* 0x020fc6000f8e02ff */
[----:B------:R-:W4:Y:S01]  /*19450*/  MUFU.RCP R6, R133 ;  /* 0x0000008500067308 */ /* 0x000f220000001000 */
[----:B--2---:R-:W-:Y:S01]  /*19460*/  FADD.FTZ R138, R5, R138 ;  /* 0x0000008a058a7221 */ /* 0x004fe20000010000 */
[----:B------:R-:W-:Y:S02]  /*19470*/  SHF.L.U32 R5, R223, 0x4, RZ ;  /* 0x00000004df057819 */ /* 0x000fe400000006ff */
[----:B------:R-:W-:Y:S01]  /*19480*/  FSETP.NE.FTZ.AND P4, PT, R133, RZ, PT ;  /* 0x000000ff8500720b */ /* 0x000fe20003f95000 */
[----:B---3--:R-:W-:Y:S01]  /*19490*/  FADD.FTZ R134, R3, R134 ;  /* 0x0000008603867221 */ /* 0x008fe20000010000 */
[----:B------:R-:W-:Y:S02]  /*194a0*/  LOP3.LUT R5, R5, 0x1c0, RZ, 0xc0, !PT ;  /* 0x000001c005057812 */ /* 0x000fe400078ec0ff */
[----:B------:R-:W2:Y:S01]  /*194b0*/  MUFU.RCP R0, R138 ;  /* 0x0000008a00007308 */ /* 0x000ea20000001000 */
[----:B------:R-:W-:Y:S01]  /*194c0*/  FSETP.NE.FTZ.AND P3, PT, R138, RZ, PT ;  /* 0x000000ff8a00720b */ /* 0x000fe20003f75000 */
[----:B-1----:R-:W-:Y:S01]  /*194d0*/  FADD.FTZ R132, R4, R132 ;  /* 0x0000008404847221 */ /* 0x002fe20000010000 */
[----:B------:R-:W-:-:S02]  /*194e0*/  LOP3.LUT R7, R5, 0x38, R7, 0xf8, !PT ;  /* 0x0000003805077812 */ /* 0x000fc400078ef807 */
[----:B------:R-:W-:Y:S02]  /*194f0*/  FSETP.NE.FTZ.AND P1, PT, R134, RZ, PT ;  /* 0x000000ff8600720b */ /* 0x000fe40003f35000 */
[----:B------:R-:W-:Y:S01]  /*19500*/  FSETP.NE.FTZ.AND P2, PT, R132, RZ, PT ;  /* 0x000000ff8400720b */ /* 0x000fe20003f55000 */
[----:B------:R-:W1:Y:S01]  /*19510*/  MUFU.RCP R3, R132 ;  /* 0x0000008400037308 */ /* 0x000e620000001000 */
[----:B----4-:R-:W-:Y:S02]  /*19520*/  FSEL R6, R6, 1, P4 ;  /* 0x3f80000006067808 */ /* 0x010fe40002000000 */
[----:B------:R-:W-:Y:S02]  /*19530*/  LOP3.LUT R220, R220, R7, RZ, 0xfc, !PT ;  /* 0x00000007dcdc7212 */ /* 0x000fe400078efcff */
[----:B--2---:R-:W-:Y:S01]  /*19540*/  FSEL R5, R0, 1, P3 ;  /* 0x3f80000000057808 */ /* 0x004fe20001800000 */
[----:B------:R-:W-:-:S04]  /*19550*/  FMUL.FTZ R0, R6, UR4 ;  /* 0x0000000406007c20 */ /* 0x000fc80008410000 */
        /* <DEDUP_REMOVED lines=32> */
[----:B-1----:R-:W-:Y:S01]  /*19760*/  FSEL R3, R3, 1, P2 ;  /* 0x3f80000003037808 */ /* 0x002fe20001000000 */
[----:B------:R-:W1:Y:S01]  /*19770*/  MUFU.RCP R0, R134 ;  /* 0x0000008600007308 */ /* 0x000e620000001000 */
[----:B------:R-:W-:Y:S01]  /*19780*/  FMUL.FTZ R4, R5, UR4 ;  /* 0x0000000405047c20 */ /* 0x000fe20008410000 */
[----:B------:R-:W-:-:S02]  /*19790*/  F2FP.BF16.F32.PACK_AB R14, R14, R10 ;  /* 0x0000000a0e0e723e */ /* 0x000fc400000010ff */
[----:B------:R-:W-:Y:S01]  /*197a0*/  FMUL.FTZ R3, R3, UR4 ;  /* 0x0000000403037c20 */ /* 0x000fe20008410000 */
        /* <DEDUP_REMOVED lines=10> */
[----:B------:R-:W-:Y:S01]  /*19850*/  FMUL.FTZ R38, R4, R38 ;  /* 0x0000002604267220 */ /* 0x000fe20000410000 */
[----:B------:R-:W-:Y:S01]  /*19860*/  LEA R7, R220, UR6, 0x1 ;  /* 0x00000006dc077c11 */ /* 0x000fe2000f8e08ff */
        /* <DEDUP_REMOVED lines=10> */
[----:B------:R-:W-:Y:S01]  /*19910*/  FMUL.FTZ R64, R0, R63 ;  /* 0x0000003f00407220 */ /* 0x000fe20000410000 */
[----:B------:R-:W-:Y:S01]  /*19920*/  F2FP.BF16.F32.PACK_AB R63, R69, R68 ;  /* 0x00000044453f723e */ /* 0x000fe200000010ff */
[C---:B------:R-:W-:Y:S01]  /*19930*/  FMUL.FTZ R82, R4.reuse, R82 ;  /* 0x0000005204527220 */ /* 0x040fe20000410000 */
[----:B------:R-:W-:Y:S01]  /*19940*/  MOV R68, 0x10 ;  /* 0x0000001000447802 */ /* 0x000fe20000000f00 */
[C---:B------:R-:W-:Y:S01]  /*19950*/  FMUL.FTZ R83, R4.reuse, R83 ;  /* 0x0000005304537220 */ /* 0x040fe20000410000 */
[C---:B------:R-:W-:Y:S01]  /*19960*/  FMUL.FTZ R86, R4.reuse, R86 ;  /* 0x0000005604567220 */ /* 0x040fe20000410000 */
[----:B------:R-:W-:Y:S01]  /*19970*/  FMUL.FTZ R87, R4, R87 ;  /* 0x0000005704577220 */ /* 0x000fe20000410000 */
[----:B------:R-:W-:Y:S01]  /*19980*/  SEL R68, R68, 0xfffffff0, !P0 ;  /* 0xfffffff044447807 */ /* 0x000fe20004000000 */
        /* <DEDUP_REMOVED lines=49> */
[----:B------:R-:W-:Y:S01]  /*19ca0*/  FMUL.FTZ R8, R0, R151 ;  /* 0x0000009700087220 */ /* 0x000fe20000410000 */
[----:B------:R-:W-:Y:S01]  /*19cb0*/  F2FP.BF16.F32.PACK_AB R12, R12, R6 ;  /* 0x000000060c0c723e */ /* 0x000fe200000010ff */
[C---:B------:R-:W-:Y:S01]  /*19cc0*/  FMUL.FTZ R42, R0.reuse, R42 ;  /* 0x0000002a002a7220 */ /* 0x040fe20000410000 */
[----:B------:R-:W-:Y:S01]  /*19cd0*/  LOP3.LUT P0, RZ, R223, 0x10, RZ, 0xc0, !PT ;  /* 0x00000010dfff7812 */ /* 0x000fe2000780c0ff */
        /* <DEDUP_REMOVED lines=30> */
[----:B------:R-:W-:Y:S01]  /*19ec0*/  F2FP.BF16.F32.PACK_AB R67, R67, R144 ;  /* 0x000000904343723e */ /* 0x000fe200000010ff */
[----:B------:R-:W1:Y:S01]  /*19ed0*/  @!UP3 LDCU.64 UR6, c[0x0][0x400] ;  /* 0x00008000ff06b7ac */ /* 0x000e620008000a00 */
[----:B------:R-:W-:Y:S01]  /*19ee0*/  F2FP.BF16.F32.PACK_AB R5, R5, R146 ;  /* 0x000000920505723e */ /* 0x000fe200000010ff */
[----:B------:R-:W-:Y:S01]  /*19ef0*/  STS [R7+0x400], R65 ;  /* 0x0004004107007388 */ /* 0x000fe20000000800 */
[----:B------:R-:W-:Y:S01]  /*19f00*/  F2FP.BF16.F32.PACK_AB R4, R4, R148 ;  /* 0x000000940404723e */ /* 0x000fe200000010ff */
[----:B------:R-:W2:Y:S01]  /*19f10*/  @UP3 LDCU.64 UR4, c[0x0][0x408] ;  /* 0x00008100ff0437ac */ /* 0x000ea20008000a00 */
[----:B------:R-:W-:Y:S01]  /*19f20*/  F2FP.BF16.F32.PACK_AB R8, R8, R150 ;  /* 0x000000960808723e */ /* 0x000fe200000010ff */
[----:B------:R3:W-:Y:S01]  /*19f30*/  STS [R6], R3 ;  /* 0x0000000306007388 */ /* 0x0007e20000000800 */
        /* <DEDUP_REMOVED lines=9> */
[----:B------:R-:W-:Y:S01]  /*19fd0*/  F2FP.BF16.F32.PACK_AB R18, R18, R54 ;  /* 0x000000361212723e */ /* 0x000fe200000010ff */
[----:B-1----:R-:W-:Y:S01]  /*19fe0*/  @!UP3 UIMAD.WIDE.U32 UR14, UR12, UR6, URZ ;  /* 0x000000060c0eb2a5 */ /* 0x002fe2000f8e00ff */
[----:B------:R-:W-:Y:S01]  /*19ff0*/  F2FP.BF16.F32.PACK_AB R17, R17, R15 ;  /* 0x0000000f1111723e */ /* 0x000fe200000010ff */
[----:B------:R1:W-:Y:S01]  /*1a000*/  STS [R6+0x2000], R4 ;  /* 0x0020000406007388 */ /* 0x0003e20000000800 */
[----:B------:R-:W-:Y:S01]  /*1a010*/  F2FP.BF16.F32.PACK_AB R16, R139, R172 ;  /* 0x000000ac8b10723e */ /* 0x000fe200000010ff */
[----:B------:R-:W1:Y:S01]  /*1a020*/  S2UR UR6, SR_CTAID.Z ;  /* 0x00000000000679c3 */ /* 0x000e620000002700 */
[----:B------:R-:W-:Y:S01]  /*1a030*/  F2FP.BF16.F32.PACK_AB R15, R26, R27 ;  /* 0x0000001b1a0f723e */ /* 0x000fe200000010ff */
[----:B------:R5:W-:Y:S01]  /*1a040*/  STS [R6+0x2400], R8 ;  /* 0x0024000806007388 */ /* 0x000be20000000800 */
[----:B------:R-:W-:Y:S01]  /*1a050*/  F2FP.BF16.F32.PACK_AB R23, R23, R58 ;  /* 0x0000003a1717723e */ /* 0x000fe200000010ff */
[----:B--2---:R-:W-:Y:S01]  /*1a060*/  @UP3 UIMAD.WIDE.U32 UR16, UR19, UR4, URZ ;  /* 0x00000004131032a5 */ /* 0x004fe2000f8e00ff */
[----:B------:R-:W-:Y:S01]  /*1a070*/  F2FP.BF16.F32.PACK_AB R22, R22, R25 ;  /* 0x000000191616723e */ /* 0x000fe200000010ff */
[----:B------:R-:W-:Y:S01]  /*1a080*/  @!UP3 UIMAD UR7, UR12, UR7, UR15 ;  /* 0x000000070c07b2a4 */ /* 0x000fe2000f8e020f */
[C---:B---3--:R-:W-:Y:S01]  /*1a090*/  IADD3 R3, PT, PT, R7.reuse, R221, RZ ;  /* 0x000000dd07037210 */ /* 0x048fe20007ffe0ff */
[----:B------:R-:W-:Y:S01]  /*1a0a0*/  @UP3 UIMAD UR7, UR19, UR5, UR17 ;  /* 0x00000005130732a4 */ /* 0x000fe2000f8e0211 */
[----:B------:R-:W-:Y:S01]  /*1a0b0*/  F2FP.BF16.F32.PACK_AB R64, R64, R62 ;  /* 0x0000003e4040723e */ /* 0x000fe200000010ff */
[----:B------:R-:W-:Y:S01]  /*1a0c0*/  @!UP2 UIMAD UR19, UR12, UR10, URZ ;  /* 0x0000000a0c13a2a4 */ /* 0x000fe2000f8e02ff */
[C---:B----4-:R-:W-:Y:S01]  /*1a0d0*/  IADD3 R0, PT, PT, R7.reuse, 0x40, RZ ;  /* 0x0000004007007810 */ /* 0x050fe20007ffe0ff */
[----:B------:R-:W-:Y:S01]  /*1a0e0*/  STS [R3], R14 ;  /* 0x0000000e03007388 */ /* 0x000fe20000000800 */
[----:B------:R-:W-:Y:S01]  /*1a0f0*/  @P0 IADD3 R0, PT, PT, R7, -0x40, RZ ;  /* 0xffffffc007000810 */ /* 0x000fe20007ffe0ff */
[----:B------:R-:W2:Y:S01]  /*1a100*/  @UP1 LDCU UR5, c[0x0][0x430] ;  /* 0x00008600ff0517ac */ /* 0x000ea20008000800 */
[----:B------:R-:W-:Y:S01]  /*1a110*/  F2FP.BF16.F32.PACK_AB R62, R71, R70 ;  /* 0x00000046473e723e */ /* 0x000fe200000010ff */
[----:B------:R-:W-:Y:S01]  /*1a120*/  STS [R3+0x400], R13 ;  /* 0x0004000d03007388 */ /* 0x000fe20000000800 */
[----:B------:R-:W-:Y:S01]  /*1a130*/  F2FP.BF16.F32.PACK_AB R59, R81, R80 ;  /* 0x00000050513b723e */ /* 0x000fe200000010ff */
[----:B------:R-:W-:Y:S01]  /*1a140*/  @UP1 UMOV UR4, 0x1 ;  /* 0x0000000100041882 */ /* 0x000fe20000000000 */
[----:B------:R-:W-:Y:S01]  /*1a150*/  F2FP.BF16.F32.PACK_AB R58, R83, R82 ;  /* 0x00000052533a723e */ /* 0x000fe200000010ff */
[----:B------:R-:W-:Y:S01]  /*1a160*/  @UP3 UMOV UR14, UR16 ;  /* 0x00000010000e3c82 */ /* 0x000fe20008000000 */
[----:B------:R-:W-:Y:S01]  /*1a170*/  F2FP.BF16.F32.PACK_AB R61, R61, R72 ;  /* 0x000000483d3d723e */ /* 0x000fe200000010ff */
[----:B------:R-:W-:Y:S01]  /*1a180*/  USHF.R.S32.HI UR9, URZ, 0x1f, UR19 ;  /* 0x0000001fff097899 */ /* 0x000fe20008011413 */
[----:B-1----:R-:W-:-:S02]  /*1a190*/  IADD3 R4, PT, PT, R68, R3, RZ ;  /* 0x0000000344047210 */ /* 0x002fc40007ffe0ff */
[----:B------:R-:W-:Y:S02]  /*1a1a0*/  F2FP.BF16.F32.PACK_AB R60, R60, R74 ;  /* 0x0000004a3c3c723e */ /* 0x000fe400000010ff */
[----:B-----5:R-:W-:Y:S01]  /*1a1b0*/  IADD3 R8, PT, PT, R68, R0, RZ ;  /* 0x0000000044087210 */ /* 0x020fe20007ffe0ff */
[----:B------:R1:W-:Y:S01]  /*1a1c0*/  STS [R4+0x400], R9 ;  /* 0x0004000904007388 */ /* 0x0003e20000000800 */
        /* <DEDUP_REMOVED lines=17> */
[----:B------:R-:W-:Y:S01]  /*1a2e0*/  STS [R0], R19 ;  /* 0x0000001300007388 */ /* 0x000fe20000000800 */
[----:B-1----:R-:W-:Y:S02]  /*1a2f0*/  IADD3 R9, PT, PT, R221, R0, RZ ;  /* 0x00000000dd097210 */ /* 0x002fe40007ffe0ff */
[----:B------:R-:W-:Y:S01]  /*1a300*/  F2FP.BF16.F32.PACK_AB R43, R113, R112 ;  /* 0x00000070712b723e */ /* 0x000fe200000010ff */
[----:B------:R-:W-:Y:S01]  /*1a310*/  STS [R0+0x400], R18 ;  /* 0x0004001200007388 */ /* 0x000fe20000000800 */
[----:B------:R-:W-:Y:S02]  /*1a320*/  IADD3 R5, PT, PT, R68, R9, RZ ;  /* 0x0000000944057210 */ /* 0x000fe40007ffe0ff */
        /* <DEDUP_REMOVED lines=55> */
[----:B-1----:R-:W1:Y:S03]  /*1a6a0*/  @P4 LDC R3, c[0x0][0x458] ;  /* 0x00011600ff034b82 */ /* 0x002e660000000800 */
[----:B------:R-:W-:Y:S04]  /*1a6b0*/  STS [R0+0x6000], R37 ;  /* 0x0060002500007388 */ /* 0x000fe80000000800 */
[----:B------:R4:W-:Y:S01]  /*1a6c0*/  STS [R0+0x6400], R36 ;  /* 0x0064002400007388 */ /* 0x0009e20000000800 */
[----:B---3--:R3:W1:Y:S03]  /*1a6d0*/  @P3 MUFU.LG2 R4, R138 ;  /* 0x0000008a00043308 */ /* 0x0086660000000c00 */
[----:B------:R3:W-:Y:S04]  /*1a6e0*/  STS [R8+0x6000], R33 ;  /* 0x0060002108007388 */ /* 0x0007e80000000800 */
[----:B------:R3:W-:Y:S04]  /*1a6f0*/  STS [R8+0x6400], R32 ;  /* 0x0064002008007388 */ /* 0x0007e80000000800 */
[----:B------:R3:W-:Y:S04]  /*1a700*/  STS [R9+0x4000], R31 ;  /* 0x0040001f09007388 */ /* 0x0007e80000000800 */
[----:B------:R3:W-:Y:S04]  /*1a710*/  STS [R9+0x4400], R30 ;  /* 0x0044001e09007388 */ /* 0x0007e80000000800 */
[----:B------:R3:W-:Y:S04]  /*1a720*/  STS [R5+0x4000], R27 ;  /* 0x0040001b05007388 */ /* 0x0007e80000000800 */
[----:B------:R3:W-:Y:S01]  /*1a730*/  STS [R5+0x4400], R26 ;  /* 0x0044001a05007388 */ /* 0x0007e20000000800 */
[----:B----4-:R3:W4:Y:S03]  /*1a740*/  @P4 MUFU.LG2 R0, R133 ;  /* 0x0000008500004308 */ /* 0x0107260000000c00 */
[----:B------:R3:W-:Y:S04]  /*1a750*/  STS [R9+0x6000], R29 ;  /* 0x0060001d09007388 */ /* 0x0007e80000000800 */
[----:B------:R3:W-:Y:S04]  /*1a760*/  STS [R9+0x6400], R28 ;  /* 0x0064001c09007388 */ /* 0x0007e80000000800 */
[----:B------:R3:W-:Y:S04]  /*1a770*/  STS [R5+0x6000], R25 ;  /* 0x0060001905007388 */ /* 0x0007e80000000800 */
[----:B------:R3:W-:Y:S01]  /*1a780*/  STS [R5+0x6400], R24 ;  /* 0x0064001805007388 */ /* 0x0007e20000000800 */
[----:B-12---:R-:W-:Y:S05]  /*1a790*/  BRA.U UP1, `(.L_x_1276) ;  /* 0x0000000101207547 */ /* 0x006fea000b800000 */
[----:B------:R-:W-:Y:S01]  /*1a7a0*/  UISETP.NE.AND UP1, UPT, UR11, URZ, UPT ;  /* 0x000000ff0b00728c */ /* 0x000fe2000bf25270 */
[----:B------:R-:W1:Y:S10]  /*1a7b0*/  LDCU UR5, c[0x0][0x3e0] ;  /* 0x00007c00ff0577ac */ /* 0x000e740008000800 */
[----:B------:R-:W1:Y:S01]  /*1a7c0*/  @UP1 LDCU UR4, c[0x0][0x454] ;  /* 0x00008a80ff0417ac */ /* 0x000e620008000800 */
[----:B------:R-:W2:Y:S01]  /*1a7d0*/  @UP1 LDCU UR13, c[0x0][0x454] ;  /* 0x00008a80ff0d17ac */ /* 0x000ea20008000800 */
[----:B-1----:R-:W-:-:S02]  /*1a7e0*/  @UP1 UIMAD UR4, UR4, UR5, URZ ;  /* 0x00000005040412a4 */ /* 0x002fc4000f8e02ff */
[----:B------:R-:W-:-:S03]  /*1a7f0*/  @!UP1 UIMAD UR4, UR10, UR5, URZ ;  /* 0x000000050a0492a4 */ /* 0x000fc6000f8e02ff */
[----:B------:R-:W-:Y:S01]  /*1a800*/  @UP1 UMOV UR5, 0x1 ;  /* 0x0000000100051882 */ /* 0x000fe20000000000 */
[----:B--2---:R-:W-:-:S08]  /*1a810*/  @!UP1 UMOV UR5, 0x1 ;  /* 0x0000000100059882 */ /* 0x004fd00000000000 */
.L_x_1276:
[----:B------:R-:W-:Y:S01]  /*1a820*/  BAR.SYNC.DEFER_BLOCKING 0x0 ;  /* 0x0000000000007b1d */ /* 0x000fe20000010000 */
[----:B------:R-:W-:Y:S01]  /*1a830*/  UIMAD UR13, UR6, UR13, URZ ;  /* 0x0000000d060d72a4 */ /* 0x000fe2000f8e02ff */
[----:B------:R-:W-:Y:S01]  /*1a840*/  LOP3.LUT P0, RZ, R223, 0x3, RZ, 0xc0, !PT ;  /* 0x00000003dfff7812 */ /* 0x000fe2000780c0ff */
[----:B------:R-:W-:Y:S01]  /*1a850*/  UIMAD UR11, UR8, UR5, URZ ;  /* 0x00000005080b72a4 */ /* 0x000fe2000f8e02ff */
[----:B----4-:R-:W-:Y:S01]  /*1a860*/  @P4 FMUL.FTZ R0, R0, 0.69314718246459960938 ;  /* 0x3f31721800004820 */ /* 0x010fe20000410000 */
[----:B------:R-:W-:-:S03]  /*1a870*/  USEL UR19, UR19, URZ, UP0 ;  /* 0x000000ff13137287 */ /* 0x000fc60008000000 */
[----:B---3--:R-:W1:Y:S01]  /*1a880*/  @P3 LDC R9, c[0x0][0x458] ;  /* 0x00011600ff093b82 */ /* 0x008e620000000800 */
[----:B------:R-:W2:Y:S01]  /*1a890*/  @P2 MUFU.LG2 R6, R132 ;  /* 0x0000008400062308 */ /* 0x000ea20000000c00 */
[----:B------:R-:W-:Y:S01]  /*1a8a0*/  @!UP0 UIMAD UR13, UR12, UR4, UR13 ;  /* 0x000000040c0d82a4 */ /* 0x000fe2000f8e020d */
[----:B------:R-:W-:Y:S01]  /*1a8b0*/  MOV R17, 0x7f800000 ;  /* 0x7f80000000117802 */ /* 0x000fe20000000f00 */
[----:B------:R-:W-:Y:S01]  /*1a8c0*/  USHF.L.U32 UR11, UR11, 0x7, URZ ;  /* 0x000000070b0b7899 */ /* 0x000fe200080006ff */
[----:B------:R-:W-:Y:S01]  /*1a8d0*/  @P4 FFMA.FTZ R17, R137, R3, R0 ;  /* 0x0000000389114223 */ /* 0x000fe20000010000 */
[----:B------:R-:W-:Y:S01]  /*1a8e0*/  USEL UR9, UR9, URZ, UP0 ;  /* 0x000000ff09097287 */ /* 0x000fe20008000000 */
[----:B------:R-:W-:Y:S01]  /*1a8f0*/  @P3 FMUL.FTZ R4, R4, 0.69314718246459960938 ;  /* 0x3f31721804043820 */ /* 0x000fe20000410000 */
[----:B------:R-:W3:Y:S01]  /*1a900*/  @P2 LDC R8, c[0x0][0x458] ;  /* 0x00011600ff082b82 */ /* 0x000ee20000000800 */
        /* <DEDUP_REMOVED lines=10> */
[----:B--2---:R-:W-:Y:S01]  /*1a9b0*/  @P2 FMUL.FTZ R3, R6, 0.69314718246459960938 ;  /* 0x3f31721806032820 */ /* 0x004fe20000410000 */
[----:B------:R-:W-:Y:S01]  /*1a9c0*/  UIADD3.X UR4, UPT, UPT, UR4, UR9, UR10, UP1, UP0 ;  /* 0x0000000904047290 */ /* 0x000fe20008fe040a */
[----:B-1----:R-:W-:Y:S01]  /*1a9d0*/  @P3 FFMA.FTZ R16, R136, R9, R4 ;  /* 0x0000000988103223 */ /* 0x002fe20000010004 */
[----:B----4-:R-:W-:Y:S01]  /*1a9e0*/  @P1 FMUL.FTZ R0, R5, 0.69314718246459960938 ;  /* 0x3f31721805001820 */ /* 0x010fe20000410000 */
[----:B---3--:R-:W-:-:S03]  /*1a9f0*/  @P2 FFMA.FTZ R15, R135, R8, R3 ;  /* 0x00000008870f2223 */ /* 0x008fc60000010003 */
        /* <DEDUP_REMOVED lines=40> */
.L_x_1278:
[----:B------:R-:W-:Y:S05]  /*1ac80*/  BSYNC.RECONVERGENT B0 ;  /* 0x0000000000007941 */ /* 0x000fea0003800200 */
.L_x_1277:
[----:B-1----:R1:W2:Y:S01]  /*1ac90*/  LDS.128 R16, [R227] ;  /* 0x00000000e3107984 */ /* 0x0022a20000000c00 */
[----:B------:R-:W-:Y:S01]  /*1aca0*/  SHF.R.U32.HI R10, RZ, 0x3, R223 ;  /* 0x00000003ff0a7819 */ /* 0x000fe200000116df */
[----:B------:R-:W3:Y:S01]  /*1acb0*/  LDCU.64 UR4, c[0x0][0x410] ;  /* 0x00008200ff0477ac */ /* 0x000ee20008000a00 */
[----:B------:R-:W-:Y:S01]  /*1acc0*/  BSSY.RECONVERGENT B0, `(.L_x_1279) ;  /* 0x0000026000007945 */ /* 0x000fe20003800200 */
[----:B------:R1:W4:Y:S01]  /*1acd0*/  LDS.128 R12, [R227+0x4000] ;  /* 0x00400000e30c7984 */ /* 0x0003220000000c00 */
[C---:B------:R-:W-:Y:S01]  /*1ace0*/  IADD3 R4, PT, PT, R10.reuse, 0x50, RZ ;  /* 0x000000500a047810 */ /* 0x040fe20007ffe0ff */
[C---:B------:R-:W-:Y:S01]  /*1acf0*/  VIADD R2, R10.reuse, 0x10 ;  /* 0x000000100a027836 */ /* 0x040fe20000000000 */
[----:B------:R-:W-:Y:S01]  /*1ad00*/  UIMAD.WIDE.U32 UR8, UR8, 0x80, URZ ;  /* 0x00000080080878a5 */ /* 0x000fe2000f8e00ff */
        /* <DEDUP_REMOVED lines=10> */
[----:B------:R-:W-:Y:S02]  /*1adb0*/  ISETP.GE.AND P1, PT, R10, UR18, PT ;  /* 0x000000120a007c0c */ /* 0x000fe4000bf26270 */
[----:B------:R-:W-:Y:S01]  /*1adc0*/  ISETP.GE.AND P3, PT, R0, UR18, PT ;  /* 0x0000001200007c0c */ /* 0x000fe2000bf66270 */
[----:B---3--:R-:W-:Y:S01]  /*1add0*/  IMAD.U32 R0, RZ, RZ, UR4 ;  /* 0x00000004ff007e24 */ /* 0x008fe2000f8e00ff */
[----:B------:R-:W-:-:S03]  /*1ade0*/  LOP3.LUT R11, R10, UR8, RZ, 0xfc, !PT ;  /* 0x000000080a0b7c12 */ /* 0x000fc6000f8efcff */
[----:B------:R-:W-:Y:S01]  /*1adf0*/  IMAD.WIDE.U32 R8, R0, UR6, R2 ;  /* 0x0000000600087c25 */ /* 0x000fe2000f8e0002 */
[----:B------:R-:W-:-:S05]  /*1ae00*/  MOV R0, UR5 ;  /* 0x0000000500007c02 */ /* 0x000fca0008000f00 */
[----:B------:R-:W-:Y:S01]  /*1ae10*/  IMAD R7, R0, UR6, R9 ;  /* 0x0000000600077c24 */ /* 0x000fe2000f8e0209 */
[----:B-1----:R-:W-:Y:S06]  /*1ae20*/  @P1 BRA `(.L_x_1280) ;  /* 0x00000000003c1947 */ /* 0x002fec0003800000 */
[----:B------:R-:W1:Y:S01]  /*1ae30*/  LDCU.64 UR6, c[0x0][0x408] ;  /* 0x00008100ff0677ac */ /* 0x000e620008000a00 */
[----:B------:R-:W-:Y:S01]  /*1ae40*/  MOV R6, R8 ;  /* 0x0000000800067202 */ /* 0x000fe20000000f00 */
[----:B------:R-:W3:Y:S01]  /*1ae50*/  LDCU.64 UR4, c[0x0][0x3f0] ;  /* 0x00007e00ff0477ac */ /* 0x000ee20008000a00 */
[----:B------:R-:W5:Y:S01]  /*1ae60*/  LDCU UR11, c[0x0][0x440] ;  /* 0x00008800ff0b77ac */ /* 0x000f620008000800 */
[----:B-1----:R-:W-:Y:S02]  /*1ae70*/  UIMAD UR10, UR9, UR6, URZ ;  /* 0x00000006090a72a4 */ /* 0x002fe4000f8e02ff */
[----:B------:R-:W-:-:S04]  /*1ae80*/  IMAD.WIDE.U32 R4, R11, UR6, R6 ;  /* 0x000000060b047c25 */ /* 0x000fc8000f8e0006 */
[----:B------:R-:W-:Y:S01]  /*1ae90*/  IMAD.U32 R0, RZ, RZ, UR10 ;  /* 0x0000000aff007e24 */ /* 0x000fe2000f8e00ff */
[----:B---3--:R-:W-:Y:S02]  /*1aea0*/  LEA R2, P1, R4, UR4, 0x1 ;  /* 0x0000000404027c11 */ /* 0x008fe4000f8208ff */
[----:B-----5:R-:W-:Y:S01]  /*1aeb0*/  ISETP.GE.AND P6, PT, R217, UR11, PT ;  /* 0x0000000bd9007c0c */ /* 0x020fe2000bfc6270 */
[----:B------:R-:W-:-:S04]  /*1aec0*/  IMAD R0, R11, UR7, R0 ;  /* 0x000000070b007c24 */ /* 0x000fc8000f8e0200 */
[----:B------:R-:W-:-:S05]  /*1aed0*/  IMAD.IADD R0, R0, 0x1, R5 ;  /* 0x0000000100007824 */ /* 0x000fca00078e0205 */
[----:B------:R-:W-:Y:S02]  /*1aee0*/  LEA.HI.X R3, R4, UR5, R0, 0x1, P1 ;  /* 0x0000000504037c11 */ /* 0x000fe400088f0c00 */
[----:B------:R-:W-:-:S03]  /*1aef0*/  ISETP.GE.AND P1, PT, R240, UR11, PT ;  /* 0x0000000bf0007c0c */ /* 0x000fc6000bf26270 */
[----:B--2---:R1:W-:Y:S10]  /*1af00*/  @!P6 STG.E.128 desc[UR22][R2.64], R16 ;  /* 0x000000100200e986 */ /* 0x0043f4000c101d16 */
[----:B----4-:R1:W-:Y:S02]  /*1af10*/  @!P1 STG.E.128 desc[UR22][R2.64+0x80], R12 ;  /* 0x0000800c02009986 */ /* 0x0103e4000c101d16 */
.L_x_1280:
[----:B------:R-:W-:Y:S05]  /*1af20*/  BSYNC.RECONVERGENT B0 ;  /* 0x0000000000007941 */ /* 0x000fea0003800200 */
.L_x_1279:
        /* <DEDUP_REMOVED lines=9> */
[----:B------:R-:W5:Y:S02]  /*1afc0*/  LDCU.64 UR4, c[0x0][0x3f0] ;  /* 0x00007e00ff0477ac */ /* 0x000f640008000a00 */
[----:B------:R-:W-:Y:S01]  /*1afd0*/  IMAD.X R2, RZ, RZ, UR9, P0 ;  /* 0x00000009ff027e24 */ /* 0x000fe200080e06ff */
[----:B------:R-:W1:Y:S03]  /*1afe0*/  LDCU UR10, c[0x0][0x440] ;  /* 0x00008800ff0a77ac */ /* 0x000e660008000800 */
[----:B----4-:R-:W-:-:S02]  /*1aff0*/  IMAD R10, R2, UR6, RZ ;  /* 0x00000006020a7c24 */ /* 0x010fc4000f8e02ff */
[----:B------:R-:W-:-:S04]  /*1b000*/  IMAD.MOV.U32 R2, RZ, RZ, R8 ;  /* 0x000000ffff027224 */ /* 0x000fc800078e0008 */
[----:B------:R-:W-:Y:S01]  /*1b010*/  IMAD.WIDE.U32 R4, R0, UR6, R2 ;  /* 0x0000000600047c25 */ /* 0x000fe2000f8e0002 */
[----:B-1----:R-:W-:-:S03]  /*1b020*/  ISETP.GE.AND P6, PT, R217, UR10, PT ;  /* 0x0000000ad9007c0c */ /* 0x002fc6000bfc6270 */
[----:B------:R-:W-:Y:S01]  /*1b030*/  IMAD R0, R0, UR7, R10 ;  /* 0x0000000700007c24 */ /* 0x000fe2000f8e020a */
[----:B-----5:R-:W-:-:S03]  /*1b040*/  LEA R2, P0, R4, UR4, 0x1 ;  /* 0x0000000404027c11 */ /* 0x020fc6000f8008ff */
[----:B------:R-:W-:-:S05]  /*1b050*/  IMAD.IADD R0, R0, 0x1, R5 ;  /* 0x0000000100007824 */ /* 0x000fca00078e0205 */
[----:B------:R-:W-:Y:S02]  /*1b060*/  LEA.HI.X R3, R4, UR5, R0, 0x1, P0 ;  /* 0x0000000504037c11 */ /* 0x000fe400080f0c00 */
[----:B------:R-:W-:-:S03]  /*1b070*/  ISETP.GE.AND P0, PT, R240, UR10, PT ;  /* 0x0000000af0007c0c */ /* 0x000fc6000bf06270 */
[----:B--2---:R4:W-:Y:S10]  /*1b080*/  @!P6 STG.E.128 desc[UR22][R2.64], R16 ;  /* 0x000000100200e986 */ /* 0x0049f4000c101d16 */
[----:B---3--:R4:W-:Y:S02]  /*1b090*/  @!P0 STG.E.128 desc[UR22][R2.64+0x80], R12 ;  /* 0x0000800c02008986 */ /* 0x0089e4000c101d16 */
.L_x_1282:
[----:B------:R-:W-:Y:S05]  /*1b0a0*/  BSYNC.RECONVERGENT B0 ;  /* 0x0000000000007941 */ /* 0x000fea0003800200 */
.L_x_1281:
[----:B--2-4-:R2:W4:Y:S01]  /*1b0b0*/  LDS.128 R16, [R227+0x1000] ;  /* 0x00100000e3107984 */ /* 0x0145220000000c00 */
[----:B------:R-:W-:Y:S01]  /*1b0c0*/  BSSY.RECONVERGENT B0, `(.L_x_1283) ;  /* 0x0000015000007945 */ /* 0x000fe20003800200 */
[----:B------:R-:W-:Y:S02]  /*1b0d0*/  ISETP.GE.AND P0, PT, R24, UR18, PT ;  /* 0x0000001218007c0c */ /* 0x000fe4000bf06270 */
[----:B---3--:R2:W3:Y:S01]  /*1b0e0*/  LDS.128 R12, [R227+0x5000] ;  /* 0x00500000e30c7984 */ /* 0x0084e20000000c00 */
[----:B------:R-:W-:Y:S05]  /*1b0f0*/  @P5 BRA `(.L_x_1284) ;  /* 0x0000000000445947 */ /* 0x000fea0003800000 */
[----:B------:R-:W5:Y:S01]  /*1b100*/  LDCU.64 UR6, c[0x0][0x408] ;  /* 0x00008100ff0677ac */ /* 0x000f620008000a00 */
[----:B------:R-:W-:Y:S02]  /*1b110*/  IADD3 R0, P5, PT, R11, 0x20, RZ ;  /* 0x000000200b007810 */ /* 0x000fe40007fbe0ff */
[----:B------:R-:W-:Y:S01]  /*1b120*/  MOV R3, R7 ;  /* 0x0000000700037202 */ /* 0x000fe20000000f00 */
[----:B------:R-:W1:Y:S02]  /*1b130*/  LDCU.64 UR4, c[0x0][0x3f0] ;  /* 0x00007e00ff0477ac */ /* 0x000e640008000a00 */
[----:B------:R-:W-:Y:S01]  /*1b140*/  IMAD.X R2, RZ, RZ, UR9, P5 ;  /* 0x00000009ff027e24 */ /* 0x000fe2000a8e06ff */
[----:B------:R-:W2:Y:S03]  /*1b150*/  LDCU UR10, c[0x0][0x440] ;  /* 0x00008800ff0a77ac */ /* 0x000ea60008000800 */
[----:B-----5:R-:W-:-:S02]  /*1b160*/  IMAD R10, R2, UR6, RZ ;  /* 0x00000006020a7c24 */ /* 0x020fc4000f8e02ff */
[----:B------:R-:W-:-:S04]  /*1b170*/  IMAD.MOV.U32 R2, RZ, RZ, R8 ;  /* 0x000000ffff027224 */ /* 0x000fc800078e0008 */
[----:B------:R-:W-:Y:S01]  /*1b180*/  IMAD.WIDE.U32 R4, R0, UR6, R2 ;  /* 0x0000000600047c25 */ /* 0x000fe2000f8e0002 */
[----:B--2---:R-:W-:-:S03]  /*1b190*/  ISETP.GE.AND P6, PT, R217, UR10, PT ;  /* 0x0000000ad9007c0c */ /* 0x004fc6000bfc6270 */
[----:B------:R-:W-:Y:S01]  /*1b1a0*/  IMAD R0, R0, UR7, R10 ;  /* 0x0000000700007c24 */ /* 0x000fe2000f8e020a */
[----:B-1----:R-:W-:-:S03]  /*1b1b0*/  LEA R2, P5, R4, UR4, 0x1 ;  /* 0x0000000404027c11 */ /* 0x002fc6000f8a08ff */
[----:B------:R-:W-:-:S05]  /*1b1c0*/  IMAD.IADD R0, R0, 0x1, R5 ;  /* 0x0000000100007824 */ /* 0x000fca00078e0205 */
[----:B------:R-:W-:Y:S02]  /*1b1d0*/  LEA.HI.X R3, R4, UR5, R0, 0x1, P5 ;  /* 0x0000000504037c11 */ /* 0x000fe4000a8f0c00 */
[----:B------:R-:W-:-:S03]  /*1b1e0*/  ISETP.GE.AND P5, PT, R240, UR10, PT ;  /* 0x0000000af0007c0c */ /* 0x000fc6000bfa6270 */
[----:B----4-:R1:W-:Y:S10]  /*1b1f0*/  @!P6 STG.E.128 desc[UR22][R2.64], R16 ;  /* 0x000000100200e986 */ /* 0x0103f4000c101d16 */
[----:B---3--:R1:W-:Y:S02]  /*1b200*/  @!P5 STG.E.128 desc[UR22][R2.64+0x80], R12 ;  /* 0x0000800c0200d986 */ /* 0x0083e4000c101d16 */
.L_x_1284:
[----:B------:R-:W-:Y:S05]  /*1b210*/  BSYNC.RECONVERGENT B0 ;  /* 0x0000000000007941 */ /* 0x000fea0003800200 */
.L_x_1283:
[----:B-1--4-:R1:W4:Y:S01]  /*1b220*/  LDS.128 R16, [R227+0x1800] ;  /* 0x00180000e3107984 */ /* 0x0123220000000c00 */
[----:B------:R-:W-:Y:S03]  /*1b230*/  BSSY.RECONVERGENT B0, `(.L_x_1285) ;  /* 0x0000014000007945 */ /* 0x000fe60003800200 */
[----:B---3--:R1:W3:Y:S01]  /*1b240*/  LDS.128 R12, [R227+0x5800] ;  /* 0x00580000e30c7984 */ /* 0x0082e20000000c00 */
[----:B------:R-:W-:Y:S05]  /*1b250*/  @P4 BRA `(.L_x_1286) ;  /* 0x0000000000444947 */ /* 0x000fea0003800000 */
[----:B------:R-:W5:Y:S01]  /*1b260*/  LDCU.64 UR6, c[0x0][0x408] ;  /* 0x00008100ff0677ac */ /* 0x000f620008000a00 */
[----:B------:R-:W-:Y:S02]  /*1b270*/  IADD3 R0, P4, PT, R11, 0x30, RZ ;  /* 0x000000300b007810 */ /* 0x000fe40007f9e0ff */
[----:B------:R-:W-:Y:S01]  /*1b280*/  MOV R3, R7 ;  /* 0x0000000700037202 */ /* 0x000fe20000000f00 */
[----:B------:R-:W2:Y:S02]  /*1b290*/  LDCU UR10, c[0x0][0x440] ;  /* 0x00008800ff0a77ac */ /* 0x000ea40008000800 */
[----:B------:R-:W-:Y:S01]  /*1b2a0*/  IMAD.X R2, RZ, RZ, UR9, P4 ;  /* 0x00000009ff027e24 */ /* 0x000fe2000a0e06ff */
[----:B------:R-:W1:Y:S03]  /*1b2b0*/  LDCU.64 UR4, c[0x0][0x3f0] ;  /* 0x00007e00ff0477ac */ /* 0x000e660008000a00 */
[----:B-----5:R-:W-:-:S02]  /*1b2c0*/  IMAD R10, R2, UR6, RZ ;  /* 0x00000006020a7c24 */ /* 0x020fc4000f8e02ff */
[----:B------:R-:W-:Y:S01]  /*1b2d0*/  IMAD.MOV.U32 R2, RZ, RZ, R8 ;  /* 0x000000ffff027224 */ /* 0x000fe200078e0008 */
[----:B--2---:R-:W-:-:S03]  /*1b2e0*/  ISETP.GE.AND P5, PT, R217, UR10, PT ;  /* 0x0000000ad9007c0c */ /* 0x004fc6000bfa6270 */
[----:B------:R-:W-:Y:S01]  /*1b2f0*/  IMAD.WIDE.U32 R4, R0, UR6, R2 ;  /* 0x0000000600047c25 */ /* 0x000fe2000f8e0002 */
[----:B------:R-:W-:-:S03]  /*1b300*/  ISETP.GE.AND P4, PT, R240, UR10, PT ;  /* 0x0000000af0007c0c */ /* 0x000fc6000bf86270 */
[----:B------:R-:W-:Y:S01]  /*1b310*/  IMAD R0, R0, UR7, R10 ;  /* 0x0000000700007c24 */ /* 0x000fe2000f8e020a */
[----:B-1----:R-:W-:-:S03]  /*1b320*/  LEA R2, P6, R4, UR4, 0x1 ;  /* 0x0000000404027c11 */ /* 0x002fc6000f8c08ff */
[----:B------:R-:W-:-:S05]  /*1b330*/  IMAD.IADD R0, R0, 0x1, R5 ;  /* 0x0000000100007824 */ /* 0x000fca00078e0205 */
[----:B------:R-:W-:-:S05]  /*1b340*/  LEA.HI.X R3, R4, UR5, R0, 0x1, P6 ;  /* 0x0000000504037c11 */ /* 0x000fca000b0f0c00 */
[----:B----4-:R1:W-:Y:S04]  /*1b350*/  @!P5 STG.E.128 desc[UR22][R2.64], R16 ;  /* 0x000000100200d986 */ /* 0x0103e8000c101d16 */
[----:B---3--:R1:W-:Y:S02]  /*1b360*/  @!P4 STG.E.128 desc[UR22][R2.64+0x80], R12 ;  /* 0x0000800c0200c986 */ /* 0x0083e4000c101d16 */
.L_x_1286:
[----:B------:R-:W-:Y:S05]  /*1b370*/  BSYNC.RECONVERGENT B0 ;  /* 0x0000000000007941 */ /* 0x000fea0003800200 */
.L_x_1285:
        /* <DEDUP_REMOVED lines=21> */
.L_x_1288:
[----:B------:R-:W-:Y:S05]  /*1b4d0*/  BSYNC.RECONVERGENT B0 ;  /* 0x0000000000007941 */ /* 0x000fea0003800200 */
.L_x_1287:
        /* <DEDUP_REMOVED lines=21> */
.L_x_1290:
[----:B------:R-:W-:Y:S05]  /*1b630*/  BSYNC.RECONVERGENT B0 ;  /* 0x0000000000007941 */ /* 0x000fea0003800200 */
.L_x_1289:
        /* <DEDUP_REMOVED lines=21> */
.L_x_1292:
[----:B------:R-:W-:Y:S05]  /*1b790*/  BSYNC.RECONVERGENT B0 ;  /* 0x0000000000007941 */ /* 0x000fea0003800200 */
.L_x_1291:
[----:B------:R-:W-:Y:S05]  /*1b7a0*/  @P0 EXIT ;  /* 0x000000000000094d */ /* 0x000fea0003800000 */
[----:B------:R-:W5:Y:S01]  /*1b7b0*/  LDCU.64 UR6, c[0x0][0x408] ;  /* 0x00008100ff0677ac */ /* 0x000f620008000a00 */
[----:B-1-3--:R1:W3:Y:S01]  /*1b7c0*/  LDS.128 R12, [R227+0x7800] ;  /* 0x00780000e30c7984 */ /* 0x00a2e20000000c00 */
[----:B------:R-:W-:Y:S01]  /*1b7d0*/  IADD3 R6, P0, PT, R11, 0x70, RZ ;  /* 0x000000700b067810 */ /* 0x000fe20007f1e0ff */
[----:B------:R-:W-:Y:S01]  /*1b7e0*/  IMAD.MOV.U32 R2, RZ, RZ, R8 ;  /* 0x000000ffff027224 */ /* 0x000fe200078e0008 */
[----:B------:R-:W2:Y:S01]  /*1b7f0*/  LDCU UR10, c[0x0][0x440] ;  /* 0x00008800ff0a77ac */ /* 0x000ea20008000800 */
[----:B------:R-:W-:Y:S02]  /*1b800*/  MOV R3, R7 ;  /* 0x0000000700037202 */ /* 0x000fe40000000f00 */
[----:B------:R-:W-:Y:S01]  /*1b810*/  IMAD.X R0, RZ, RZ, UR9, P0 ;  /* 0x00000009ff007e24 */ /* 0x000fe200080e06ff */
[----:B------:R-:W4:Y:S03]  /*1b820*/  LDCU.64 UR4, c[0x0][0x3f0] ;  /* 0x00007e00ff0477ac */ /* 0x000f260008000a00 */
[----:B-----5:R-:W-:-:S02]  /*1b830*/  IMAD R0, R0, UR6, RZ ;  /* 0x0000000600007c24 */ /* 0x020fc4000f8e02ff */
[----:B------:R-:W-:Y:S01]  /*1b840*/  IMAD.WIDE.U32 R4, R6, UR6, R2 ;  /* 0x0000000606047c25 */ /* 0x000fe2000f8e0002 */
[----:B--2---:R-:W-:-:S03]  /*1b850*/  ISETP.GE.AND P1, PT, R217, UR10, PT ;  /* 0x0000000ad9007c0c */ /* 0x004fc6000bf26270 */
[----:B------:R-:W-:Y:S01]  /*1b860*/  IMAD R0, R6, UR7, R0 ;  /* 0x0000000706007c24 */ /* 0x000fe2000f8e0200 */
[----:B------:R-:W-:Y:S02]  /*1b870*/  ISETP.GE.AND P0, PT, R240, UR10, PT ;  /* 0x0000000af0007c0c */ /* 0x000fe4000bf06270 */
[----:B----4-:R-:W-:Y:S01]  /*1b880*/  LEA R2, P2, R4, UR4, 0x1 ;  /* 0x0000000404027c11 */ /* 0x010fe2000f8408ff */
[----:B------:R-:W-:-:S05]  /*1b890*/  IMAD.IADD R0, R0, 0x1, R5 ;  /* 0x0000000100007824 */ /* 0x000fca00078e0205 */
[----:B------:R-:W-:-:S05]  /*1b8a0*/  LEA.HI.X R3, R4, UR5, R0, 0x1, P2 ;  /* 0x0000000504037c11 */ /* 0x000fca00090f0c00 */
[----:B------:R1:W-:Y:S01]  /*1b8b0*/  @!P1 STG.E.128 desc[UR22][R2.64], R20 ;  /* 0x0000001402009986 */ /* 0x0003e2000c101d16 */
[----:B------:R-:W-:Y:S05]  /*1b8c0*/  @P0 EXIT ;  /* 0x000000000000094d */ /* 0x000fea0003800000 */
[----:B---3--:R-:W-:Y:S01]  /*1b8d0*/  STG.E.128 desc[UR22][R2.64+0x80], R12 ;  /* 0x0000800c02007986 */ /* 0x008fe2000c101d16 */
[----:B------:R-:W-:Y:S05]  /*1b8e0*/  EXIT ;  /* 0x000000000000794d */ /* 0x000fea0003800000 */
.L_x_1293:
        /* <DEDUP_REMOVED lines=9> */
.L_x_1675:


//--------------------- .text._ZN5flash16flash_fwd_kernelI23Flash_fwd_kernel_traitsILi128ELi128ELi32ELi4ELb0ELb0EN7cutlass10bfloat16_tE19Flash_kernel_traitsILi128ELi128ELi32ELi4ES3_EELb1ELb1ELb0ELb0ELb0ELb0ELb0ELb1EEEvNS_16Flash_fwd_paramsE --------------------------
	.section	.text._ZN5flash16flash_fwd_kernelI23Flash_fwd_kernel_traitsILi128ELi128ELi32ELi4ELb0ELb0EN7cutlass10bfloat16_tE19Flash_kernel_traitsILi128ELi128ELi32ELi4ES3_EELb1ELb1ELb0ELb0ELb0ELb0ELb0ELb1EEEvNS_16Flash_fwd_paramsE,"ax",@progbits
	.align	128
        .global         _ZN5flash16flash_fwd_kernelI23Flash_fwd_kernel_traitsILi128ELi128ELi32ELi4ELb0ELb0EN7cutlass10bfloat16_tE19Flash_kernel_traitsILi128ELi128ELi32ELi4ES3_EELb1ELb1ELb0ELb0ELb0ELb0ELb0ELb1EEEvNS_16Flash_fwd_paramsE
        .type           _ZN5flash16flash_fwd_kernelI23Flash_fwd_kernel_traitsILi128ELi128ELi32ELi4ELb0ELb0EN7cutlass10bfloat16_tE19Flash_kernel_traitsILi128ELi128ELi32ELi4ES3_EELb1ELb1ELb0ELb0ELb0ELb0ELb0ELb1EEEvNS_16Flash_fwd_paramsE,@function
        .size           _ZN5flash16flash_fwd_kernelI23Flash_fwd_kernel_traitsILi128ELi128ELi32ELi4ELb0ELb0EN7cutlass10bfloat16_tE19Flash_kernel_traitsILi128ELi128ELi32ELi4ES3_EELb1ELb1ELb0ELb0ELb0ELb0ELb0ELb1EEEvNS_16Flash_fwd_paramsE,(.L_x_1676 - _ZN5flash16flash_fwd_kernelI23Flash_fwd_kernel_traitsILi128ELi128ELi32ELi4ELb0ELb0EN7cutlass10bfloat16_tE19Flash_kernel_traitsILi128ELi128ELi32ELi4ES3_EELb1ELb1ELb0ELb0ELb0ELb0ELb0ELb1EEEvNS_16Flash_fwd_paramsE)
        .other          _ZN5flash16flash_fwd_kernelI23Flash_fwd_kernel_traitsILi128ELi128ELi32ELi4ELb0ELb0EN7cutlass10bfloat16_tE19Flash_kernel_traitsILi128ELi128ELi32ELi4ES3_EELb1ELb1ELb0ELb0ELb0ELb0ELb0ELb1EEEvNS_16Flash_fwd_paramsE,@"STO_CUDA_ENTRY STV_DEFAULT"
_ZN5flash16flash_fwd_kernelI23Flash_fwd_kernel_traitsILi128ELi128ELi32ELi4ELb0ELb0EN7cutlass10bfloat16_tE19Flash_kernel_traitsILi128ELi128ELi32ELi4ES3_EELb1ELb1ELb0ELb0ELb0ELb0ELb0ELb1EEEvNS_16Flash_fwd_paramsE:
.text._ZN5flash16flash_fwd_kernelI23Flash_fwd_kernel_traitsILi128ELi128ELi32ELi4ELb0ELb0EN7cutlass10bfloat16_tE19Flash_kernel_traitsILi128ELi128ELi32ELi4ES3_EELb1ELb1ELb0ELb0ELb0ELb0ELb0ELb1EEEvNS_16Flash_fwd_paramsE:
[----:B------:R-:W1:Y:S01]  /*0000*/  LDC R1, c[0x0][0x37c] ;  /* 0x0000df00ff017b82 */ /* 0x000e620000000800 */
[----:B------:R-:W2:Y:S07]  /*0010*/  LDCU.U8 UR4, c[0x0][0x524] ;  /* 0x0000a480ff0477ac */ /* 0x000eae0008000000 */
[----:B------:R-:W3:Y:S01]  /*0020*/  LDC R11, c[0x0][0x518] ;  /* 0x00014600ff0b7b82 */ /* 0x000ee20000000800 */
[----:B-1----:R-:W-:Y:S01]  /*0030*/  VIADD R1, R1, 0xffffff50 ;  /* 0xffffff5001017836 */ /* 0x002fe20000000000 */
[----:B------:R-:W1:Y:S06]  /*0040*/  LDCU.64 UR22, c[0x0][0x358] ;  /* 0x00006b00ff1677ac */ /* 0x000e6c0008000a00 */
[----:B------:R-:W4:Y:S01]  /*0050*/  LDC R10, c[0x0][0x51c] ;  /* 0x00014700ff0a7b82 */ /* 0x000f220000000800 */
[----:B------:R-:W1:Y:S01]  /*0060*/  S2R R212, SR_TID.X ;  /* 0x0000000000d47919 */ /* 0x000e620000002100 */
[----:B------:R-:W1:Y:S01]  /*0070*/  LDCU.64 UR10, c[0x0][0x460] ;  /* 0x00008c00ff0a77ac */ /* 0x000e620008000a00 */
[----:B------:R-:W1:Y:S01]  /*0080*/  LDCU.64 UR8, c[0x0][0x470] ;  /* 0x00008e00ff0877ac */ /* 0x000e620008000a00 */
[----:B--2---:R-:W-:Y:S01]  /*0090*/  ISETP.NE.AND P1, PT, RZ, UR4, PT ;  /* 0x00000004ff007c0c */ /* 0x004fe2000bf25270 */
[----:B------:R-:W2:Y:S03]  /*00a0*/  LDCU.64 UR4, c[0x0][0x510] ;  /* 0x0000a200ff0477ac */ /* 0x000ea60008000a00 */
[----:B------:R-:W-:Y:S01]  /*00b0*/  S2UR UR21, SR_CTAID.X ;  /* 0x00000000001579c3 */ /* 0x000fe20000002500 */
[----:B------:R-:W2:Y:S07]  /*00c0*/  LDCU.64 UR14, c[0x0][0x460] ;  /* 0x00008c00ff0e77ac */ /* 0x000eae0008000a00 */
[----:B------:R-:W-:Y:S08]  /*00d0*/  S2UR UR13, SR_CTAID.Y ;  /* 0x00000000000d79c3 */ /* 0x000ff00000002600 */
[----:B------:R-:W2:Y:S01]  /*00e0*/  S2UR UR32, SR_CTAID.Z ;  /* 0x00000000002079c3 */ /* 0x000ea20000002700 */
[----:B---3--:R-:W-:Y:S01]  /*00f0*/  @P1 IMAD.MOV.U32 R2, RZ, RZ, R11 ;  /* 0x000000ffff021224 */ /* 0x008fe200078e000b */
[----:B------:R-:W3:Y:S01]  /*0100*/  LDCU.U8 UR12, c[0x0][0x532] ;  /* 0x0000a640ff0c77ac */ /* 0x000ee20008000000 */
[----:B----4-:R-:W-:Y:S01]  /*0110*/  @P1 IMAD.MOV.U32 R3, RZ, RZ, R10 ;  /* 0x000000ffff031224 */ /* 0x010fe200078e000a */
[----:B------:R-:W4:Y:S04]  /*0120*/  LDCU.64 UR6, c[0x0][0x468] ;  /* 0x00008d00ff0677ac */ /* 0x000f280008000a00 */
[----:B------:R-:W4:Y:S01]  /*0130*/  @P1 LDC R0, c[0x0][0x520] ;  /* 0x00014800ff001b82 */ /* 0x000f220000000800 */
[----:B-1----:R-:W4:Y:S01]  /*0140*/  @P1 LDG.E.64 R2, desc[UR22][R2.64] ;  /* 0x0000001602021981 */ /* 0x002f22000c1e1b00 */
[----:B--2---:R-:W-:-:S02]  /*0150*/  IMAD.U32 R224, RZ, RZ, UR4 ;  /* 0x00000004ffe07e24 */ /* 0x004fc4000f8e00ff */
[----:B------:R-:W-:-:S06]  /*0160*/  IMAD.U32 R225, RZ, RZ, UR5 ;  /* 0x00000005ffe17e24 */ /* 0x000fcc000f8e00ff */
[----:B------:R-:W2:Y:S01]  /*0170*/  @P1 LDG.E.64 R224, desc[UR22][R224.64] ;  /* 0x00000016e0e01981 */ /* 0x000ea2000c1e1b00 */
[----:B------:R-:W-:Y:S01]  /*0180*/  UISETP.NE.U32.AND UP4, UPT, UR10, URZ, UPT ;  /* 0x000000ff0a00728c */ /* 0x000fe2000bf85070 */
[----:B------:R-:W-:Y:S01]  /*0190*/  ISETP.NE.U32.AND P4, PT, RZ, UR10, PT ;  /* 0x0000000aff007c0c */ /* 0x000fe2000bf85070 */
[----:B------:R-:W-:Y:S02]  /*01a0*/  UISETP.NE.U32.AND UP3, UPT, UR8, URZ, UPT ;  /* 0x000000ff0800728c */ /* 0x000fe4000bf65070 */
[----:B------:R-:W-:Y:S01]  /*01b0*/  UISETP.NE.AND.EX UP4, UPT, UR11, URZ, UPT, UP4 ;  /* 0x000000ff0b00728c */ /* 0x000fe2000bf85340 */
[----:B------:R-:W-:Y:S01]  /*01c0*/  ISETP.NE.AND.EX P4, PT, RZ, UR11, PT, P4 ;  /* 0x0000000bff007c0c */ /* 0x000fe2000bf85340 */
[----:B------:R-:W-:Y:S02]  /*01d0*/  ULOP3.LUT UR4, UR32, UR21, UR13, 0xfe, !UPT ;  /* 0x0000001520047292 */ /* 0x000fe4000f8efe0d */
[----:B------:R-:W-:Y:S02]  /*01e0*/  UISETP.NE.AND.EX UP3, UPT, UR9, URZ, UPT, UP3 ;  /* 0x000000ff0900728c */ /* 0x000fe4000bf65330 */
[----:B------:R-:W-:Y:S01]  /*01f0*/  UIMAD.WIDE.U32 UR14, UR13, 0x4, UR14 ;  /* 0x000000040d0e78a5 */ /* 0x000fe2000f8e000e */
[----:B------:R-:W-:Y:S01]  /*0200*/  PLOP3.LUT P2, PT, PT, PT, UP4, 0x80, 0x8 ;  /* 0x000000000008781c */ /* 0x000fe20003f4f048 */
[----:B------:R-:W-:Y:S01]  /*0210*/  USHF.L.U32 UR11, UR13, 0x2, URZ ;  /* 0x000000020d0b7899 */ /* 0x000fe200080006ff */
[----:B------:R-:W-:Y:S01]  /*0220*/  LOP3.LUT P3, RZ, R212, UR4, RZ, 0xfc, !PT ;  /* 0x00000004d4ff7c12 */ /* 0x000fe2000f86fcff */
[----:B---3--:R-:W-:-:S02]  /*0230*/  UISETP.NE.AND UP5, UPT, UR12, URZ, UPT ;  /* 0x000000ff0c00728c */ /* 0x008fc4000bfa5270 */
[----:B----4-:R-:W-:Y:S01]  /*0240*/  UISETP.EQ.U32.AND UP2, UPT, UR6, URZ, UPT ;  /* 0x000000ff0600728c */ /* 0x010fe2000bf42070 */
[----:B------:R-:W1:Y:S01]  /*0250*/  LDCU.64 UR4, c[0x0][0x478] ;  /* 0x00008f00ff0477ac */ /* 0x000e620008000a00 */
[----:B------:R-:W-:-:S08]  /*0260*/  USHF.R.U32.HI UR10, URZ, 0x1e, UR13 ;  /* 0x0000001eff0a7899 */ /* 0x000fd0000801160d */
[----:B------:R-:W2:Y:S01]  /*0270*/  @!P3 LDC.64 R6, c[0x0][0x528] ;  /* 0x00014a00ff06bb82 */ /* 0x000ea20000000a00 */
[----:B------:R-:W-:Y:S02]  /*0280*/  UISETP.EQ.OR.EX UP2, UPT, UR7, URZ, !UP5, UP2 ;  /* 0x000000ff0700728c */ /* 0x000fe4000ef42720 */
[----:B-1----:R-:W-:-:S04]  /*0290*/  UISETP.NE.U32.AND UP0, UPT, UR4, URZ, UPT ;  /* 0x000000ff0400728c */ /* 0x002fc8000bf05070 */
[----:B------:R-:W-:Y:S01]  /*02a0*/  UISETP.NE.AND.EX UP0, UPT, UR5, URZ, UPT, UP0 ;  /* 0x000000ff0500728c */ /* 0x000fe2000bf05300 */
[----:B------:R-:W-:Y:S01]  /*02b0*/  @P1 IADD3 R11, P0, PT, R2, R0, RZ ;  /* 0x00000000020b1210 */ /* 0x000fe20007f1e0ff */
[----:B------:R-:W-:Y:S01]  /*02c0*/  IMAD.U32 R2, RZ, RZ, UR14 ;  /* 0x0000000eff027e24 */ /* 0x000fe2000f8e00ff */
[----:B------:R-:W-:Y:S02]  /*02d0*/  @UP3 UIADD3 UR14, UP1, UPT, UR11, UR8, URZ ;  /* 0x000000080b0e3290 */ /* 0x000fe4000ff3e0ff */
[----:B------:R-:W-:Y:S01]  /*02e0*/  @!P3 MOV R4, R11 ;  /* 0x0000000b0004b202 */ /* 0x000fe20000000f00 */
[----:B------:R-:W-:Y:S01]  /*02f0*/  @P1 IMAD.X R10, RZ, RZ, R3, P0 ;  /* 0x000000ffff0a1224 */ /* 0x000fe200000e0603 */
[----:B------:R-:W-:Y:S01]  /*0300*/  PLOP3.LUT P1, PT, PT, PT, UP3, 0x80, 0x8 ;  /* 0x000000000008781c */ /* 0x000fe20003f2f038 */
[----:B------:R-:W-:Y:S02]  /*0310*/  IMAD.U32 R3, RZ, RZ, UR15 ;  /* 0x0000000fff037e24 */ /* 0x000fe4000f8e00ff */
[----:B------:R-:W-:Y:S01]  /*0320*/  @!P3 IMAD.MOV.U32 R5, RZ, RZ, R10 ;  /* 0x000000ffff05b224 */ /* 0x000fe200078e000a */
[----:B------:R-:W-:Y:S01]  /*0330*/  @UP3 UIADD3.X UR15, UPT, UPT, UR10, UR9, URZ, UP1, !UPT ;  /* 0x000000090a0f3290 */ /* 0x000fe20008ffe4ff */
[----:B--2---:R-:W-:Y:S01]  /*0340*/  @!P3 STG.E.64 desc[UR22][R6.64], R224 ;  /* 0x000000e00600b986 */ /* 0x004fe2000c101b16 */
[----:B------:R-:W-:-:S03]  /*0350*/  UIADD3 UR8, UP1, UPT, UR11, UR6, URZ ;  /* 0x000000060b087290 */ /* 0x000fc6000ff3e0ff */
[----:B------:R1:W-:Y:S01]  /*0360*/  @!P3 STG.E.64 desc[UR22][R6.64+0x8], R4 ;  /* 0x000008040600b986 */ /* 0x0003e2000c101b16 */
[----:B------:R-:W-:Y:S01]  /*0370*/  PLOP3.LUT P3, PT, PT, PT, UP2, 0x80, 0x8 ;  /* 0x000000000008781c */ /* 0x000fe20003f6f028 */
[----:B------:R-:W-:Y:S02]  /*0380*/  UIADD3.X UR9, UPT, UPT, UR10, UR7, URZ, UP1, !UPT ;  /* 0x000000070a097290 */ /* 0x000fe40008ffe4ff */
[----:B------:R-:W2:Y:S01]  /*0390*/  @P4 LDG.E R8, desc[UR22][R2.64] ;  /* 0x0000001602084981 */ /* 0x000ea2000c1e1900 */
[----:B------:R-:W-:Y:S01]  /*03a0*/  @UP0 UIADD3 UR4, UP1, UPT, UR11, UR4, URZ ;  /* 0x000000040b040290 */ /* 0x000fe2000ff3e0ff */
[----:B------:R-:W-:-:S03]  /*03b0*/  PLOP3.LUT P0, PT, PT, PT, UP0, 0x80, 0x8 ;  /* 0x000000000008781c */ /* 0x000fc60003f0f008 */
[----:B------:R-:W-:Y:S01]  /*03c0*/  @UP0 UIADD3.X UR5, UPT, UPT, UR10, UR5, URZ, UP1, !UPT ;  /* 0x000000050a050290 */ /* 0x000fe20008ffe4ff */
[----:B-1----:R1:W3:Y:S01]  /*03d0*/  @P2 LDG.E R7, desc[UR22][R2.64+0x4] ;  /* 0x0000041602072981 */ /* 0x0022e2000c1e1900 */
[----:B------:R-:W-:-:S04]  /*03e0*/  IMAD.U32 R4, RZ, RZ, UR4 ;  /* 0x00000004ff047e24 */ /* 0x000fc8000f8e00ff */
[----:B------:R-:W-:Y:S01]  /*03f0*/  IMAD.U32 R5, RZ, RZ, UR5 ;  /* 0x00000005ff057e24 */ /* 0x000fe2000f8e00ff */
[----:B------:R-:W4:Y:S04]  /*0400*/  @!UP4 LDCU UR26, c[0x0][0x434] ;  /* 0x00008680ff1ac7ac */ /* 0x000f280008000800 */
[----:B------:R-:W5:Y:S01]  /*0410*/  @P0 LDG.E R4, desc[UR22][R4.64] ;  /* 0x0000001604040981 */ /* 0x000f62000c1e1900 */
[----:B------:R-:W4:Y:S01]  /*0420*/  @!UP0 LDCU.64 UR4, c[0x0][0x488] ;  /* 0x00009100ff0487ac */ /* 0x000f220008000a00 */
[----:B-1----:R-:W-:Y:S02]  /*0430*/  IMAD.U32 R2, RZ, RZ, UR14 ;  /* 0x0000000eff027e24 */ /* 0x002fe4000f8e00ff */
[----:B------:R-:W-:-:S05]  /*0440*/  IMAD.U32 R3, RZ, RZ, UR15 ;  /* 0x0000000fff037e24 */ /* 0x000fca000f8e00ff */
[----:B------:R1:W4:Y:S02]  /*0450*/  @P1 LDG.E R0, desc[UR22][R2.64] ;  /* 0x0000001602001981 */ /* 0x000324000c1e1900 */
[----:B-1----:R-:W-:Y:S01]  /*0460*/  IMAD.U32 R2, RZ, RZ, UR8 ;  /* 0x00000008ff027e24 */ /* 0x002fe2000f8e00ff */
[----:B------:R-:W-:-:S05]  /*0470*/  MOV R3, UR9 ;  /* 0x0000000900037c02 */ /* 0x000fca0008000f00 */
[----:B------:R-:W4:Y:S01]  /*0480*/  @!P3 LDG.E R6, desc[UR22][R2.64] ;  /* 0x000000160206b981 */ /* 0x000f22000c1e1900 */
[----:B------:R-:W-:Y:S01]  /*0490*/  UMOV UR15, 0xffffffff ;  /* 0xffffffff000f7882 */ /* 0x000fe20000000000 */
        /* <DEDUP_REMOVED lines=22> */
.L_x_1294:
[----:B-----5:R-:W-:Y:S01]  /*0600*/  @P0 R2UR UR25, R4 ;  /* 0x00000000041902ca */ /* 0x020fe200000e0000 */
[----:B------:R-:W-:Y:S01]  /*0610*/  @!UP0 UISETP.NE.AND.EX UP2, UPT, UR5, URZ, UPT, UP2 ;  /* 0x000000ff0500828c */ /* 0x000fe2000bf45320 */
[----:B------:R-:W-:-:S13]  /*0620*/  @!P1 EXIT ;  /* 0x000000000000994d */ /* 0x000fda0003800000 */
[----:B------:R-:W1:Y:S01]  /*0630*/  LDCU UR20, c[0x0][0x508] ;  /* 0x0000a100ff1477ac */ /* 0x000e620008000800 */
[----:B------:R-:W-:Y:S01]  /*0640*/  LOP3.LUT R99, R212, 0x1f, RZ, 0xc0, !PT ;  /* 0x0000001fd4637812 */ /* 0x000fe200078ec0ff */
        /* <DEDUP_REMOVED lines=11> */
[----:B------:R-:W-:Y:S01]  /*0700*/  ULEA.HI UR4, UR4, UR5, URZ, 0x5 ;  /* 0x0000000504047291 */ /* 0x000fe2000f8f28ff */
[----:B------:R-:W1:Y:S03]  /*0710*/  LDCU UR10, c[0x0][0x3e0] ;  /* 0x00007c00ff0a77ac */ /* 0x000e660008000800 */
[----:B------:R-:W-:-:S04]  /*0720*/  USHF.R.S32.HI UR4, URZ, 0x5, UR4 ;  /* 0x00000005ff047899 */ /* 0x000fc80008011404 */
[----:B------:R-:W-:-:S04]  /*0730*/  UISETP.LT.AND UP0, UPT, UR6, UR4, UPT ;  /* 0x000000040600728c */ /* 0x000fc8000bf01270 */
[----:B------:R-:W-:-:S04]  /*0740*/  USEL UR19, UR6, UR4, UP0 ;  /* 0x0000000406137287 */ /* 0x000fc80008000000 */
[----:B------:R-:W-:Y:S02]  /*0750*/  UISETP.GT.AND UP0, UPT, UR19, URZ, UPT ;  /* 0x000000ff1300728c */ /* 0x000fe4000bf04270 */
[----:B-1----:R-:W-:-:S07]  /*0760*/  UIMAD UR27, UR13, UR10, UR32 ;  /* 0x0000000a0d1b72a4 */ /* 0x002fce000f8e0220 */
[----:B------:R-:W-:Y:S05]  /*0770*/  BRA.U UP0, `(.L_x_1295) ;  /* 0x00000015000c7547 */ /* 0x000fea000b800000 */
        /* <DEDUP_REMOVED lines=10> */
[----:B------:R-:W1:Y:S03]  /*0820*/  @UP1 LDCU UR6, c[0x0][0x430] ;  /* 0x00008600ff0617ac */ /* 0x000e660008000800 */
[----:B------:R-:W-:Y:S02]  /*0830*/  @UP0 UIMAD UR9, UR15, UR7, UR17 ;  /* 0x000000070f0902a4 */ /* 0x000fe4000f8e0211 */
[----:B----4-:R-:W-:Y:S01]  /*0840*/  @UP1 UIMAD UR8, UR4, UR5, URZ ;  /* 0x00000005040812a4 */ /* 0x010fe2000f8e02ff */
[----:B------:R-:W-:Y:S01]  /*0850*/  @UP1 UMOV UR7, 0x1 ;  /* 0x0000000100071882 */ /* 0x000fe20000000000 */
[----:B------:R-:W-:Y:S01]  /*0860*/  @UP0 UMOV UR18, UR16 ;  /* 0x0000001000120c82 */ /* 0x000fe20008000000 */
[----:B--2---:R-:W-:Y:S09]  /*0870*/  BRA.U UP1, `(.L_x_1296) ;  /* 0x0000000101247547 */ /* 0x004ff2000b800000 */
[----:B------:R-:W-:-:S11]  /*0880*/  UISETP.NE.AND UP0, UPT, UR11, URZ, UPT ;  /* 0x000000ff0b00728c */ /* 0x000fd6000bf05270 */
[----:B------:R-:W2:Y:S01]  /*0890*/  @UP0 LDCU UR7, c[0x0][0x454] ;  /* 0x00008a80ff0707ac */ /* 0x000ea20008000800 */
[----:B------:R-:W3:Y:S01]  /*08a0*/  @!UP0 LDCU UR4, c[0x0][0x434] ;  /* 0x00008680ff0487ac */ /* 0x000ee20008000800 */
[----:B------:R-:W4:Y:S01]  /*08b0*/  @UP0 LDCU UR8, c[0x0][0x454] ;  /* 0x00008a80ff0807ac */ /* 0x000f220008000800 */
[----:B-1----:R-:W-:Y:S01]  /*08c0*/  @UP0 UMOV UR6, 0x1 ;  /* 0x0000000100060882 */ /* 0x002fe20000000000 */
[----:B----4-:R-:W4:Y:S01]  /*08d0*/  @!UP0 LDCU UR8, c[0x0][0x434] ;  /* 0x00008680ff0887ac */ /* 0x010f220008000800 */
[----:B------:R-:W-:Y:S01]  /*08e0*/  @!UP0 UMOV UR6, 0x1 ;  /* 0x0000000100068882 */ /* 0x000fe20000000000 */
[----:B--2---:R-:W-:Y:S02]  /*08f0*/  @UP0 UIMAD UR7, UR10, UR7, URZ ;  /* 0x000000070a0702a4 */ /* 0x004fe4000f8e02ff */
[----:B---3--:R-:W-:-:S12]  /*0900*/  @!UP0 UIMAD UR7, UR10, UR4, URZ ;  /* 0x000000040a0782a4 */ /* 0x008fd8000f8e02ff */
.L_x_1296:
[----:B------:R-:W2:Y:S01]  /*0910*/  LDCU UR12, c[0x0][0x434] ;  /* 0x00008680ff0c77ac */ /* 0x000ea20008000800 */
[----:B------:R-:W-:Y:S01]  /*0920*/  IMAD.SHL.U32 R12, R212, 0x8, RZ ;  /* 0x00000008d40c7824 */ /* 0x000fe200078e00ff */
[----:B------:R-:W-:Y:S01]  /*0930*/  SHF.R.U32.HI R212, RZ, 0x3, R212 ;  /* 0x00000003ffd47819 */ /* 0x000fe200000116d4 */
[----:B------:R-:W-:Y:S01]  /*0940*/  BSSY.RECONVERGENT B0, `(.L_x_1297) ;  /* 0x0000035000007945 */ /* 0x000fe20003800200 */
[----:B------:R-:W-:Y:S01]  /*0950*/  UISETP.NE.AND UP1, UPT, UR11, URZ, !UP1 ;  /* 0x000000ff0b00728c */ /* 0x000fe2000cf25270 */
[----:B------:R-:W3:Y:S01]  /*0960*/  LDCU.64 UR4, c[0x0][0x410] ;  /* 0x00008200ff0477ac */ /* 0x000ee20008000a00 */
[----:B------:R-:W-:Y:S01]  /*0970*/  LOP3.LUT R12, R12, 0x38, RZ, 0xc0, !PT ;  /* 0x000000380c0c7812 */ /* 0x000fe200078ec0ff */
[C---:B------:R-:W-:Y:S01]  /*0980*/  VIADD R15, R212.reuse, 0x20 ;  /* 0x00000020d40f7836 */ /* 0x040fe20000000000 */
[----:B------:R-:W-:Y:S01]  /*0990*/  IADD3 R14, PT, PT, R212, 0x10, RZ ;  /* 0x00000010d40e7810 */ /* 0x000fe20007ffe0ff */
[----:B----4-:R-:W-:Y:S01]  /*09a0*/  UIMAD UR8, UR32, UR8, URZ ;  /* 0x00000008200872a4 */ /* 0x010fe2000f8e02ff */
[----:B------:R-:W-:Y:S01]  /*09b0*/  IADD3 R2, P0, PT, R12, UR18, RZ ;  /* 0x000000120c027c10 */ /* 0x000fe2000ff1e0ff */
[----:B------:R-:W-:Y:S01]  /*09c0*/  UIADD3 UR26, UPT, UPT, -UR24, UR26, URZ ;  /* 0x0000001a181a7290 */ /* 0x000fe2000fffe1ff */
[C---:B------:R-:W-:Y:S01]  /*09d0*/  VIADD R16, R212.reuse, 0x30 ;  /* 0x00000030d4107836 */ /* 0x040fe20000000000 */
[----:B------:R-:W-:Y:S01]  /*09e0*/  UISETP.NE.AND UP0, UPT, UR15, -0x1, UPT ;  /* 0xffffffff0f00788c */ /* 0x000fe2000bf05270 */
[C---:B------:R-:W-:Y:S01]  /*09f0*/  IADD3 R18, PT, PT, R212.reuse, 0x40, RZ ;  /* 0x00000040d4127810 */ /* 0x040fe20007ffe0ff */
[----:B------:R-:W-:Y:S01]  /*0a00*/  @!UP1 UIMAD UR8, UR13, UR7, UR8 ;  /* 0x000000070d0892a4 */ /* 0x000fe2000f8e0208 */
[----:B------:R-:W-:Y:S01]  /*0a10*/  IMAD.X R3, RZ, RZ, UR9, P0 ;  /* 0x00000009ff037e24 */ /* 0x000fe200080e06ff */
[----:B--2---:R-:W-:Y:S01]  /*0a20*/  UIMAD UR7, UR13, UR12, URZ ;  /* 0x0000000c0d0772a4 */ /* 0x004fe2000f8e02ff */
[----:B------:R-:W-:Y:S01]  /*0a30*/  ISETP.GE.AND P0, PT, R212, UR26, PT ;  /* 0x0000001ad4007c0c */ /* 0x000fe2000bf06270 */
[----:B-1----:R-:W-:Y:S01]  /*0a40*/  UIMAD UR24, UR24, UR6, URZ ;  /* 0x00000006181872a4 */ /* 0x002fe2000f8e02ff */
[----:B------:R-:W-:Y:S01]  /*0a50*/  ISETP.GE.AND P3, PT, R14, UR26, PT ;  /* 0x0000001a0e007c0c */ /* 0x000fe2000bf66270 */
[----:B------:R-:W-:Y:S01]  /*0a60*/  USEL UR7, UR7, UR15, !UP0 ;  /* 0x0000000f07077287 */ /* 0x000fe2000c000000 */
[----:B------:R-:W-:Y:S01]  /*0a70*/  ISETP.GE.AND P2, PT, R15, UR26, PT ;  /* 0x0000001a0f007c0c */ /* 0x000fe2000bf46270 */
[----:B---3--:R-:W-:Y:S01]  /*0a80*/  IMAD.U32 R0, RZ, RZ, UR4 ;  /* 0x00000004ff007e24 */ /* 0x008fe2000f8e00ff */
[----:B------:R-:W-:Y:S01]  /*0a90*/  USHF.R.S32.HI UR12, URZ, 0x1f, UR24 ;  /* 0x0000001fff0c7899 */ /* 0x000fe20008011418 */
        /* <DEDUP_REMOVED lines=9> */
[----:B------:R-:W-:Y:S01]  /*0b30*/  UIADD3 UR7, UP1, UP0, UR24, UR7, UR8 ;  /* 0x0000000718077290 */ /* 0x000fe2000f83e008 */
[----:B------:R-:W-:Y:S01]  /*0b40*/  IMAD R9, R0, UR32, R11 ;  /* 0x0000002000097c24 */ /* 0x000fe2000f8e020b */
[----:B------:R-:W-:Y:S01]  /*0b50*/  UIMAD.WIDE.U32 UR10, UR21, 0x80, URZ ;  /* 0x00000080150a78a5 */ /* 0x000fe2000f8e00ff */
[----:B------:R-:W-:Y:S01]  /*0b60*/  LOP3.LUT R13, R12, 0x40, RZ, 0xfc, !PT ;  /* 0x000000400c0d7812 */ /* 0x000fe200078efcff */
        /* <DEDUP_REMOVED lines=18> */
.L_x_1298:
[----:B------:R-:W-:Y:S05]  /*0c90*/  BSYNC.RECONVERGENT B0 ;  /* 0x0000000000007941 */ /* 0x000fea0003800200 */
.L_x_1297:
        /* <DEDUP_REMOVED lines=21> */
.L_x_1300:
[----:B------:R-:W-:Y:S05]  /*0df0*/  BSYNC.RECONVERGENT B0 ;  /* 0x0000000000007941 */ /* 0x000fea0003800200 */
.L_x_1299:
        /* <DEDUP_REMOVED lines=21> */
.L_x_1302:
[----:B------:R-:W-:Y:S05]  /*0f50*/  BSYNC.RECONVERGENT B0 ;  /* 0x0000000000007941 */ /* 0x000fea0003800200 */
.L_x_1301:
        /* <DEDUP_REMOVED lines=20> */
.L_x_1304:
[----:B------:R-:W-:Y:S05]  /*10a0*/  BSYNC.RECONVERGENT B0 ;  /* 0x0000000000007941 */ /* 0x000fea0003800200 */
.L_x_1303:
        /* <DEDUP_REMOVED lines=20> */
.L_x_1306:
[----:B------:R-:W-:Y:S05]  /*11f0*/  BSYNC.RECONVERGENT B0 ;  /* 0x0000000000007941 */ /* 0x000fea0003800200 */
.L_x_1305:
        /* <DEDUP_REMOVED lines=20> */
.L_x_1308:
[----:B------:R-:W-:Y:S05]  /*1340*/  BSYNC.RECONVERGENT B0 ;  /* 0x0000000000007941 */ /* 0x000fea0003800200 */
.L_x_1307:
        /* <DEDUP_REMOVED lines=20> */
.L_x_1310:
[----:B------:R-:W-:Y:S05]  /*1490*/  BSYNC.RECONVERGENT B0 ;  /* 0x0000000000007941 */ /* 0x000fea0003800200 */
.L_x_1309:
        /* <DEDUP_REMOVED lines=20> */
.L_x_1312:
[----:B------:R-:W-:Y:S05]  /*15e0*/  BSYNC.RECONVERGENT B0 ;  /* 0x0000000000007941 */ /* 0x000fea0003800200 */
.L_x_1311:
        /* <DEDUP_REMOVED lines=10> */
.L_x_1314:
[----:B------:R-:W-:Y:S05]  /*1690*/  BSYNC.RECONVERGENT B0 ;  /* 0x0000000000007941 */ /* 0x000fea0003800200 */
.L_x_1313:
        /* <DEDUP_REMOVED lines=15> */
.L_x_1316:
[----:B------:R-:W-:Y:S05]  /*1790*/  BSYNC.RECONVERGENT B0 ;  /* 0x0000000000007941 */ /* 0x000fea0003800200 */
.L_x_1315:
        /* <DEDUP_REMOVED lines=10> */
.L_x_1318:
[----:B------:R-:W-:Y:S05]  /*1840*/  BSYNC.RECONVERGENT B0 ;  /* 0x0000000000007941 */ /* 0x000fea0003800200 */
.L_x_1317:
        /* <DEDUP_REMOVED lines=10> */
.L_x_1320:
[----:B------:R-:W-:Y:S05]  /*18f0*/  BSYNC.RECONVERGENT B0 ;  /* 0x0000000000007941 */ /* 0x000fea0003800200 */
.L_x_1319:
        /* <DEDUP_REMOVED lines=10> */
.L_x_1322:
[----:B------:R-:W-:Y:S05]  /*19a0*/  BSYNC.RECONVERGENT B0 ;  /* 0x0000000000007941 */ /* 0x000fea0003800200 */
.L_x_1321:
        /* <DEDUP_REMOVED lines=10> */
.L_x_1324:
[----:B------:R-:W-:Y:S05]  /*1a50*/  BSYNC.RECONVERGENT B0 ;  /* 0x0000000000007941 */ /* 0x000fea0003800200 */
.L_x_1323:
        /* <DEDUP_REMOVED lines=10> */
.L_x_1326:
[----:B------:R-:W-:Y:S05]  /*1b00*/  BSYNC.RECONVERGENT B0 ;  /* 0x0000000000007941 */ /* 0x000fea0003800200 */
.L_x_1325:
        /* <DEDUP_REMOVED lines=10> */
.L_x_1295:
[----:B------:R-:W-:Y:S01]  /*1bb0*/  UISETP.NE.AND UP0, UPT, UR15, -0x1, UPT ;  /* 0xffffffff0f00788c */ /* 0x000fe2000bf05270 */
[----:B------:R-:W1:Y:S01]  /*1bc0*/  LDCU UR8, c[0x0][0x444] ;  /* 0x00008880ff0877ac */ /* 0x000e620008000800 */
[----:B------:R-:W2:Y:S01]  /*1bd0*/  LDCU UR16, c[0x0][0x448] ;  /* 0x00008900ff1077ac */ /* 0x000ea20008000800 */
[----:B------:R-:W-:-:S08]  /*1be0*/  UISETP.NE.AND UP1, UPT, UR29, -0x1, UPT ;  /* 0xffffffff1d00788c */ /* 0x000fd0000bf25270 */
[----:B------:R-:W3:Y:S01]  /*1bf0*/  @!UP0 LDCU.64 UR6, c[0x0][0x398] ;  /* 0x00007300ff0687ac */ /* 0x000ee20008000a00 */
[----:B------:R-:W4:Y:S01]  /*1c00*/  @UP0 LDCU.64 UR4, c[0x0][0x3b0] ;  /* 0x00007600ff0407ac */ /* 0x000f220008000a00 */
[----:B------:R-:W-:Y:S02]  /*1c10*/  UIADD3 UR18, UPT, UPT, UR19, -0x1, URZ ;  /* 0xffffffff13127890 */ /* 0x000fe4000fffe0ff */
[----:B-1----:R-:W-:Y:S02]  /*1c20*/  UIMAD UR8, UR27, UR8, UR24 ;  /* 0x000000081b0872a4 */ /* 0x002fe4000f8e0218 */
[----:B------:R-:W-:-:S04]  /*1c30*/  USHF.L.U32 UR17, UR18, 0x5, URZ ;  /* 0x0000000512117899 */ /* 0x000fc800080006ff */
[----:B--2---:R-:W-:Y:S02]  /*1c40*/  UIMAD UR16, UR8, UR16, UR17 ;  /* 0x00000010081072a4 */ /* 0x004fe4000f8e0211 */
[----:B---3--:R-:W-:-:S04]  /*1c50*/  @!UP0 UIMAD.WIDE.U32 UR34, UR13, UR6, URZ ;  /* 0x000000060d2282a5 */ /* 0x008fc8000f8e00ff */
[----:B------:R-:W-:Y:S02]  /*1c60*/  @!UP0 UIMAD UR33, UR13, UR7, UR35 ;  /* 0x000000070d2182a4 */ /* 0x000fe4000f8e0223 */
[----:B----4-:R-:W-:-:S04]  /*1c70*/  @UP0 UIMAD.WIDE.U32 UR6, UR15, UR4, URZ ;  /* 0x000000040f0602a5 */ /* 0x010fc8000f8e00ff */
        /* <DEDUP_REMOVED lines=12> */
[----:B------:R-:W-:-:S03]  /*1d40*/  UIMAD UR12, UR13, UR5, UR7 ;  /* 0x000000050d0c72a4 */ /* 0x000fc6000f8e0207 */
[----:B------:R-:W-:Y:S01]  /*1d50*/  UMOV UR28, UR6 ;  /* 0x00000006001c7c82 */ /* 0x000fe20008000000 */
[----:B------:R-:W-:Y:S05]  /*1d60*/  BRA `(.L_x_1328) ;  /* 0x0000000000187947 */ /* 0x000fea0003800000 */
.L_x_1327:
[----:B------:R-:W1:Y:S01]  /*1d70*/  LDCU.64 UR10, c[0x0][0x3b8] ;  /* 0x00007700ff0a77ac */ /* 0x000e620008000a00 */
[----:B------:R-:W-:-:S04]  /*1d80*/  UIADD3 UR12, UPT, UPT, UR14, UR29, URZ ;  /* 0x0000001d0e0c7290 */ /* 0x000fc8000fffe0ff */
[----:B-1----:R-:W-:Y:S02]  /*1d90*/  UIMAD.WIDE.U32 UR4, UR12, UR10, URZ ;  /* 0x0000000a0c0472a5 */ /* 0x002fe4000f8e00ff */
[----:B------:R-:W-:-:S04]  /*1da0*/  UIMAD UR12, UR12, UR11, URZ ;  /* 0x0000000b0c0c72a4 */ /* 0x000fc8000f8e02ff */
[----:B------:R-:W-:Y:S01]  /*1db0*/  UIADD3 UR12, UPT, UPT, UR5, UR12, URZ ;  /* 0x0000000c050c7290 */ /* 0x000fe2000fffe0ff */
[----:B------:R-:W-:Y:S02]  /*1dc0*/  UMOV UR28, UR4 ;  /* 0x00000004001c7c82 */ /* 0x000fe40008000000 */
.L_x_1328:
        /* <DEDUP_REMOVED lines=38> */
.L_x_1329:
[----:B------:R-:W1:Y:S01]  /*2030*/  LDCU.64 UR8, c[0x0][0x3c0] ;  /* 0x00007800ff0877ac */ /* 0x000e620008000a00 */
[----:B------:R-:W-:-:S04]  /*2040*/  UIADD3 UR14, UPT, UPT, UR14, UR29, URZ ;  /* 0x0000001d0e0e7290 */ /* 0x000fc8000fffe0ff */
[----:B-1----:R-:W-:Y:S02]  /*2050*/  UIMAD.WIDE.U32 UR36, UR14, UR8, URZ ;  /* 0x000000080e2472a5 */ /* 0x002fe4000f8e00ff */
[----:B------:R-:W-:-:S04]  /*2060*/  UIMAD UR13, UR14, UR9, URZ ;  /* 0x000000090e0d72a4 */ /* 0x000fc8000f8e02ff */
[----:B------:R-:W-:-:S12]  /*2070*/  UIADD3 UR13, UPT, UPT, UR37, UR13, URZ ;  /* 0x0000000d250d7290 */ /* 0x000fd8000fffe0ff */
.L_x_1330:
[----:B------:R-:W-:Y:S01]  /*2080*/  IMAD.SHL.U32 R16, R212, 0x8, RZ ;  /* 0x00000008d4107824 */ /* 0x000fe200078e00ff */
[----:B------:R-:W-:Y:S01]  /*2090*/  SHF.R.U32.HI R12, RZ, 0x3, R212 ;  /* 0x00000003ff0c7819 */ /* 0x000fe200000116d4 */
[----:B------:R-:W1:Y:S01]  /*20a0*/  LDCU.128 UR4, c[0x0][0x3d0] ;  /* 0x00007a00ff0477ac */ /* 0x000e620008000c00 */
[----:B------:R-:W-:Y:S01]  /*20b0*/  SHF.R.S32.HI R7, RZ, 0x1f, R0 ;  /* 0x0000001fff077819 */ /* 0x000fe20000011400 */
[----:B------:R-:W2:Y:S01]  /*20c0*/  S2UR UR35, SR_CgaCtaId ;  /* 0x00000000002379c3 */ /* 0x000ea20000008800 */
[----:B------:R-:W-:Y:S01]  /*20d0*/  LOP3.LUT R214, R16, 0x38, RZ, 0xc0, !PT ;  /* 0x0000003810d67812 */ /* 0x000fe200078ec0ff */
[----:B------:R-:W-:Y:S01]  /*20e0*/  UIADD3 UR14, UPT, UPT, -UR24, UR26, URZ ;  /* 0x0000001a180e7290 */ /* 0x000fe2000fffe1ff */
[----:B------:R-:W-:Y:S01]  /*20f0*/  VIADD R3, R12, 0x30 ;  /* 0x000000300c037836 */ /* 0x000fe20000000000 */
[----:B------:R-:W3:Y:S01]  /*2100*/  LDCU.64 UR30, c[0x0][0x388] ;  /* 0x00007100ff1e77ac */ /* 0x000ee20008000a00 */
[----:B------:R-:W-:Y:S01]  /*2110*/  IADD3 R4, P1, PT, R214, UR28, RZ ;  /* 0x0000001cd6047c10 */ /* 0x000fe2000ff3e0ff */
[----:B------:R-:W-:Y:S01]  /*2120*/  VIADD R6, R12, 0x20 ;  /* 0x000000200c067836 */ /* 0x000fe20000000000 */
[----:B------:R-:W-:Y:S01]  /*2130*/  IADD3 R2, P0, PT, R214, UR36, RZ ;  /* 0x00000024d6027c10 */ /* 0x000fe2000ff1e0ff */
[----:B------:R-:W4:Y:S01]  /*2140*/  LDCU.64 UR28, c[0x0][0x390] ;  /* 0x00007200ff1c77ac */ /* 0x000f220008000a00 */
[----:B------:R-:W-:Y:S01]  /*2150*/  ISETP.GE.AND P3, PT, R3, UR14, PT ;  /* 0x0000000e03007c0c */ /* 0x000fe2000bf66270 */
[----:B------:R-:W-:Y:S01]  /*2160*/  IMAD.X R5, RZ, RZ, UR12, P1 ;  /* 0x0000000cff057e24 */ /* 0x000fe200088e06ff */
[----:B------:R-:W-:Y:S01]  /*2170*/  IADD3.X R3, PT, PT, RZ, UR13, RZ, P0, !PT ;  /* 0x0000000dff037c10 */ /* 0x000fe200087fe4ff */
[----:B------:R-:W5:Y:S01]  /*2180*/  LDCU.64 UR12, c[0x0][0x3c8] ;  /* 0x00007900ff0c77ac */ /* 0x000f620008000a00 */
[----:B------:R-:W-:Y:S01]  /*2190*/  ISETP.GE.AND P2, PT, R6, UR14, PT ;  /* 0x0000000e06007c0c */ /* 0x000fe2000bf46270 */
[----:B------:R-:W-:Y:S01]  /*21a0*/  IMAD.WIDE.U32 R4, R12, UR10, R4 ;  /* 0x0000000a0c047c25 */ /* 0x000fe2000f8e0004 */
[----:B------:R-:W-:Y:S01]  /*21b0*/  LOP3.LUT R102, R214, 0x40, RZ, 0xfc, !PT ;  /* 0x00000040d6667812 */ /* 0x000fe200078efcff */
[----:B------:R-:W-:Y:S01]  /*21c0*/  BSSY.RECONVERGENT B0, `(.L_x_1331) ;  /* 0x0000044000007945 */ /* 0x000fe20003800200 */
[C---:B------:R-:W-:Y:S01]  /*21d0*/  IADD3 R15, PT, PT, R12.reuse, 0x10, RZ ;  /* 0x000000100c0f7810 */ /* 0x040fe20007ffe0ff */
[----:B------:R-:W-:-:S04]  /*21e0*/  IMAD.WIDE.U32 R2, R12, UR8, R2 ;  /* 0x000000080c027c25 */ /* 0x000fc8000f8e0002 */
[C---:B------:R-:W-:Y:S02]  /*21f0*/  VIADD R6, R12.reuse, 0x40 ;  /* 0x000000400c067836 */ /* 0x040fe40000000000 */
[----:B------:R-:W-:Y:S02]  /*2200*/  IMAD R5, R12, UR11, R5 ;  /* 0x0000000b0c057c24 */ /* 0x000fe4000f8e0205 */
[C---:B-1----:R-:W-:Y:S01]  /*2210*/  IMAD R9, R7.reuse, UR4, RZ ;  /* 0x0000000407097c24 */ /* 0x042fe2000f8e02ff */
[----:B------:R-:W-:Y:S01]  /*2220*/  ISETP.GE.AND P1, PT, R6, UR14, PT ;  /* 0x0000000e06007c0c */ /* 0x000fe2000bf26270 */
[----:B------:R-:W-:Y:S01]  /*2230*/  IMAD R3, R12, UR9, R3 ;  /* 0x000000090c037c24 */ /* 0x000fe2000f8e0203 */
[----:B------:R-:W-:Y:S01]  /*2240*/  IADD3 R6, P0, PT, R214, UR34, RZ ;  /* 0x00000022d6067c10 */ /* 0x000fe2000ff1e0ff */
[----:B------:R-:W-:Y:S02]  /*2250*/  IMAD R8, R7, UR6, RZ ;  /* 0x0000000607087c24 */ /* 0x000fe4000f8e02ff */
[C---:B------:R-:W-:Y:S01]  /*2260*/  IMAD R9, R0.reuse, UR5, R9 ;  /* 0x0000000500097c24 */ /* 0x040fe2000f8e0209 */
[----:B------:R-:W-:Y:S01]  /*2270*/  UMOV UR5, 0x400 ;  /* 0x0000040000057882 */ /* 0x000fe20000000000 */
[----:B------:R-:W-:Y:S01]  /*2280*/  IMAD.WIDE.U32 R4, R0, UR4, R4 ;  /* 0x0000000400047c25 */ /* 0x000fe2000f8e0004 */
[----:B--2---:R-:W-:-:S02]  /*2290*/  ULEA UR5, UR35, UR5, 0x18 ;  /* 0x0000000523057291 */ /* 0x004fc4000f8ec0ff */
[----:B------:R-:W-:Y:S01]  /*22a0*/  UIADD3 UR4, UPT, UPT, -UR17, UR25, URZ ;  /* 0x0000001911047290 */ /* 0x000fe2000fffe1ff */
[C---:B------:R-:W-:Y:S01]  /*22b0*/  IMAD R8, R0.reuse, UR7, R8 ;  /* 0x0000000700087c24 */ /* 0x040fe2000f8e0208 */
[----:B------:R-:W-:Y:S01]  /*22c0*/  IADD3 R5, PT, PT, R5, R9, RZ ;  /* 0x0000000905057210 */ /* 0x000fe20007ffe0ff */
[----:B------:R-:W-:Y:S01]  /*22d0*/  IMAD.WIDE.U32 R2, R0, UR6, R2 ;  /* 0x0000000600027c25 */ /* 0x000fe2000f8e0002 */
[----:B---3--:R-:W-:-:S03]  /*22e0*/  LEA R101, P4, R4, UR30, 0x1 ;  /* 0x0000001e04657c11 */ /* 0x008fc6000f8808ff */
[----:B------:R-:W-:Y:S01]  /*22f0*/  IMAD.X R7, RZ, RZ, UR33, P0 ;  /* 0x00000021ff077e24 */ /* 0x000fe200080e06ff */
[----:B----4-:R-:W-:Y:S01]  /*2300*/  LEA R18, P0, R2, UR28, 0x1 ;  /* 0x0000001c02127c11 */ /* 0x010fe2000f8008ff */
[----:B------:R-:W-:Y:S01]  /*2310*/  IMAD.IADD R3, R3, 0x1, R8 ;  /* 0x0000000103037824 */ /* 0x000fe200078e0208 */
[----:B------:R-:W-:Y:S01]  /*2320*/  LEA.HI.X R100, R4, UR31, R5, 0x1, P4 ;  /* 0x0000001f04647c11 */ /* 0x000fe2000a0f0c05 */
[----:B------:R1:W-:Y:S01]  /*2330*/  STL [R1+0x4c], R101 ;  /* 0x00004c6501007387 */ /* 0x0003e20000100800 */
[----:B-----5:R-:W-:Y:S01]  /*2340*/  IMAD.U32 R0, RZ, RZ, UR12 ;  /* 0x0000000cff007e24 */ /* 0x020fe2000f8e00ff */
[----:B------:R-:W-:Y:S01]  /*2350*/  UIMAD.WIDE.U32 UR30, UR21, 0x80, URZ ;  /* 0x00000080151e78a5 */ /* 0x000fe2000f8e00ff */
[----:B------:R-:W-:Y:S01]  /*2360*/  LEA.HI.X R17, R2, UR29, R3, 0x1, P0 ;  /* 0x0000001d02117c11 */ /* 0x000fe200080f0c03 */
[----:B------:R1:W-:Y:S01]  /*2370*/  STL [R1+0x70], R18 ;  /* 0x0000701201007387 */ /* 0x0003e20000100800 */
[----:B------:R-:W-:Y:S01]  /*2380*/  ISETP.GE.AND P0, PT, R12, UR14, PT ;  /* 0x0000000e0c007c0c */ /* 0x000fe2000bf06270 */
[----:B------:R-:W-:Y:S01]  /*2390*/  IMAD.WIDE.U32 R8, R0, UR32, R6 ;  /* 0x0000002000087c25 */ /* 0x000fe2000f8e0006 */
[----:B------:R-:W-:Y:S01]  /*23a0*/  LOP3.LUT R0, R16, 0x1f8, RZ, 0xc0, !PT ;  /* 0x000001f810007812 */ /* 0x000fe200078ec0ff */
[----:B------:R1:W-:Y:S01]  /*23b0*/  STL [R1+0x48], R100 ;  /* 0x0000486401007387 */ /* 0x0003e20000100800 */
[----:B------:R-:W-:Y:S01]  /*23c0*/  USHF.L.U64.HI UR28, UR10, 0x5, UR11 ;  /* 0x000000050a1c7899 */ /* 0x000fe2000801020b */
[----:B------:R-:W-:Y:S01]  /*23d0*/  IMAD.U32 R2, RZ, RZ, UR13 ;  /* 0x0000000dff027e24 */ /* 0x000fe2000f8e00ff */
[----:B------:R-:W-:Y:S01]  /*23e0*/  LOP3.LUT R0, R0, 0x38, R212, 0x78, !PT ;  /* 0x0000003800007812 */ /* 0x000fe200078e78d4 */
[----:B------:R1:W-:Y:S01]  /*23f0*/  STL [R1+0x6c], R17 ;  /* 0x00006c1101007387 */ /* 0x0003e20000100800 */
[----:B------:R-:W-:Y:S01]  /*2400*/  USHF.L.U32 UR29, UR10, 0x5, URZ ;  /* 0x000000050a1d7899 */ /* 0x000fe200080006ff */
[----:B------:R-:W-:Y:S01]  /*2410*/  IMAD R7, R2, UR32, R9 ;  /* 0x0000002002077c24 */ /* 0x000fe2000f8e0209 */
[----:B------:R-:W-:Y:S01]  /*2420*/  LOP3.LUT R0, R0, 0x1e00, R16, 0xf8, !PT ;  /* 0x00001e0000007812 */ /* 0x000fe200078ef810 */
[----:B------:R1:W-:Y:S01]  /*2430*/  STL [R1+0x64], R102 ;  /* 0x0000646601007387 */ /* 0x0003e20000100800 */
[----:B------:R-:W-:Y:S01]  /*2440*/  ISETP.GE.AND P4, PT, R15, UR14, PT ;  /* 0x0000000e0f007c0c */ /* 0x000fe2000bf86270 */
[C---:B------:R-:W-:Y:S01]  /*2450*/  VIADD R14, R12.reuse, 0x50 ;  /* 0x000000500c0e7836 */ /* 0x040fe20000000000 */
[----:B------:R-:W-:-:S02]  /*2460*/  LOP3.LUT R13, R12, UR30, RZ, 0xfc, !PT ;  /* 0x0000001e0c0d7c12 */ /* 0x000fc4000f8efcff */
[----:B------:R-:W-:Y:S01]  /*2470*/  LEA R215, R0, UR5, 0x1 ;  /* 0x0000000500d77c11 */ /* 0x000fe2000f8e08ff */
[----:B------:R-:W-:Y:S08]  /*2480*/  @P0 BRA `(.L_x_1332) ;  /* 0x00000000005c0947 */ /* 0x000ff00003800000 */
        /* <DEDUP_REMOVED lines=23> */
.L_x_1332:
[----:B------:R-:W-:Y:S05]  /*2600*/  BSYNC.RECONVERGENT B0 ;  /* 0x0000000000007941 */ /* 0x000fea0003800200 */
.L_x_1331:
        /* <DEDUP_REMOVED lines=30> */
.L_x_1334:
[----:B------:R-:W-:Y:S05]  /*27f0*/  BSYNC.RECONVERGENT B0 ;  /* 0x0000000000007941 */ /* 0x000fea0003800200 */
.L_x_1333:
[----:B------:R-:W-:Y:S01]  /*2800*/  USHF.L.U32 UR33, UR8, 0x5, URZ ;  /* 0x0000000508217899 */ /* 0x000fe200080006ff */
[----:B------:R-:W-:Y:S01]  /*2810*/  BSSY.RECONVERGENT B0, `(.L_x_1335) ;  /* 0x000001c000007945 */ /* 0x000fe20003800200 */
[----:B------:R-:W-:-:S03]  /*2820*/  ISETP.GE.AND P6, PT, R14, UR14, PT ;  /* 0x0000000e0e007c0c */ /* 0x000fc6000bfc6270 */
[----:B------:R-:W-:Y:S10]  /*2830*/  @P2 BRA `(.L_x_1336) ;  /* 0x0000000000642947 */ /* 0x000ff40003800000 */
        /* <DEDUP_REMOVED lines=25> */
.L_x_1336:
[----:B------:R-:W-:Y:S05]  /*29d0*/  BSYNC.RECONVERGENT B0 ;  /* 0x0000000000007941 */ /* 0x000fea0003800200 */
.L_x_1335:
[----:B------:R-:W-:Y:S01]  /*29e0*/  USHF.L.U64.HI UR34, UR10, 0x4, UR11 ;  /* 0x000000040a227899 */ /* 0x000fe2000801020b */
[----:B------:R-:W-:Y:S01]  /*29f0*/  BSSY.RECONVERGENT B0, `(.L_x_1337) ;  /* 0x000001d000007945 */ /* 0x000fe20003800200 */
[C---:B------:R-:W-:Y:S02]  /*2a00*/  ISETP.GE.AND P2, PT, R12.reuse, UR4, PT ;  /* 0x000000040c007c0c */ /* 0x040fe4000bf46270 */
[----:B------:R-:W-:Y:S01]  /*2a10*/  IADD3 R12, PT, PT, R12, 0x70, RZ ;  /* 0x000000700c0c7810 */ /* 0x000fe20007ffe0ff */
[----:B------:R-:W-:Y:S05]  /*2a20*/  @P3 BRA `(.L_x_1338) ;  /* 0x0000000000643947 */ /* 0x000fea0003800000 */
        /* <DEDUP_REMOVED lines=25> */
.L_x_1338:
[----:B------:R-:W-:Y:S05]  /*2bc0*/  BSYNC.RECONVERGENT B0 ;  /* 0x0000000000007941 */ /* 0x000fea0003800200 */
.L_x_1337:
        /* <DEDUP_REMOVED lines=29> */
.L_x_1340:
[----:B------:R-:W-:Y:S05]  /*2da0*/  BSYNC.RECONVERGENT B0 ;  /* 0x0000000000007941 */ /* 0x000fea0003800200 */
.L_x_1339:
[----:B------:R-:W-:Y:S01]  /*2db0*/  UIMAD.WIDE.U32 UR36, UR29, UR18, URZ ;  /* 0x000000121d2472a5 */ /* 0x000fe2000f8e00ff */
        /* <DEDUP_REMOVED lines=28> */
.L_x_1342:
[----:B------:R-:W-:Y:S05]  /*2f80*/  BSYNC.RECONVERGENT B0 ;  /* 0x0000000000007941 */ /* 0x000fea0003800200 */
.L_x_1341:
[----:B------:R-:W-:Y:S04]  /*2f90*/  BSSY.RECONVERGENT B0, `(.L_x_1343) ;  /* 0x000001b000007945 */ /* 0x000fe80003800200 */
        /* <DEDUP_REMOVED lines=26> */
.L_x_1344:
[----:B------:R-:W-:Y:S05]  /*3140*/  BSYNC.RECONVERGENT B0 ;  /* 0x0000000000007941 */ /* 0x000fea0003800200 */
.L_x_1343:
[----:B------:R-:W-:Y:S04]  /*3150*/  BSSY.RECONVERGENT B0, `(.L_x_1345) ;  /* 0x000001b000007945 */ /* 0x000fe80003800200 */
[----:B------:R-:W-:Y:S05]  /*3160*/  @P5 BRA `(.L_x_1346) ;  /* 0x0000000000645947 */ /* 0x000fea0003800000 */
[----:B------:R-:W5:Y:S01]  /*3170*/  LDCU.64 UR12, c[0x0][0x3b0] ;  /* 0x00007600ff0c77ac */ /* 0x000f620008000a00 */
[----:B------:R-:W-:Y:S01]  /*3180*/  IADD3 R4, P0, PT, R13, 0x70, RZ ;  /* 0x000000700d047810 */ /* 0x000fe20007f1e0ff */
[----:B--234-:R-:W-:Y:S01]  /*3190*/  IMAD.MOV.U32 R2, RZ, RZ, R8 ;  /* 0x000000ffff027224 */ /* 0x01cfe200078e0008 */
        /* <DEDUP_REMOVED lines=22> */
.L_x_1346:
[----:B------:R-:W-:Y:S05]  /*3300*/  BSYNC.RECONVERGENT B0 ;  /* 0x0000000000007941 */ /* 0x000fea0003800200 */
.L_x_1345:
[----:B------:R-:W-:Y:S01]  /*3310*/  UIMAD UR7, UR28, UR18, URZ ;  /* 0x000000121c0772a4 */ /* 0x000fe2000f8e02ff */
[----:B------:R-:W-:Y:S01]  /*3320*/  BSSY.RECONVERGENT B0, `(.L_x_1347) ;  /* 0x0000018000007945 */ /* 0x000fe20003800200 */
[--C-:B------:R-:W-:Y:S01]  /*3330*/  SHF.R.U32.HI R209, RZ, 0x1, R212.reuse ;  /* 0x00000001ffd17819 */ /* 0x100fe200000116d4 */
[----:B------:R-:W-:Y:S01]  /*3340*/  IMAD.U32 R6, RZ, RZ, UR24 ;  /* 0x00000018ff067e24 */ /* 0x000fe2000f8e00ff */
[----:B------:R-:W-:Y:S01]  /*3350*/  UIADD3 UR7, UPT, UPT, UR37, UR7, URZ ;  /* 0x0000000725077290 */ /* 0x000fe2000fffe0ff */
[----:B------:R-:W-:Y:S01]  /*3360*/  SHF.R.U32.HI R7, RZ, 0x2, R212 ;  /* 0x00000002ff077819 */ /* 0x000fe200000116d4 */
[----:B------:R-:W-:Y:S10]  /*3370*/  @P2 BRA `(.L_x_1348) ;  /* 0x0000000000482947 */ /* 0x000ff40003800000 */
        /* <DEDUP_REMOVED lines=18> */
.L_x_1348:
[----:B------:R-:W-:Y:S05]  /*34a0*/  BSYNC.RECONVERGENT B0 ;  /* 0x0000000000007941 */ /* 0x000fea0003800200 */
.L_x_1347:
        /* <DEDUP_REMOVED lines=21> */
.L_x_1350:
[----:B------:R-:W-:Y:S05]  /*3600*/  BSYNC.RECONVERGENT B0 ;  /* 0x0000000000007941 */ /* 0x000fea0003800200 */
.L_x_1349:
[----:B------:R-:W-:Y:S01]  /*3610*/  LOP3.LUT R0, R209, 0x1f0, RZ, 0xc0, !PT ;  /* 0x000001f0d1007812 */ /* 0x000fe200078ec0ff */
[----:B------:R-:W-:Y:S01]  /*3620*/  IMAD.SHL.U32 R125, R212, 0x40, RZ ;  /* 0x00000040d47d7824 */ /* 0x000fe200078e00ff */
[----:B--234-:R-:W-:Y:S01]  /*3630*/  LOP3.LUT R2, R7, 0x7, RZ, 0xc0, !PT ;  /* 0x0000000707027812 */ /* 0x01cfe200078ec0ff */
[----:B------:R-:W0:Y:S01]  /*3640*/  LDGDEPBAR ;  /* 0x00000000000079af */ /* 0x000e220000000000 */
[----:B------:R-:W-:Y:S01]  /*3650*/  IADD3 R0, PT, PT, R0, 0x1, R6 ;  /* 0x0000000100007810 */ /* 0x000fe20007ffe006 */
[----:B------:R-:W-:Y:S01]  /*3660*/  USHF.L.U32 UR27, UR27, 0x5, URZ ;  /* 0x000000051b1b7899 */ /* 0x000fe200080006ff */
[----:B------:R-:W-:Y:S01]  /*3670*/  LOP3.LUT R6, R125, 0x1c0, RZ, 0xc0, !PT ;  /* 0x000001c07d067812 */ /* 0x000fe200078ec0ff */
[----:B------:R-:W-:Y:S01]  /*3680*/  UIMAD.WIDE.U32 UR12, UR33, UR18, URZ ;  /* 0x00000012210c72a5 */ /* 0x000fe2000f8e00ff */
[----:B------:R-:W-:Y:S01]  /*3690*/  IADD3 R2, PT, PT, R0, -UR26, R2 ;  /* 0x8000001a00027c10 */ /* 0x000fe2000fffe002 */
[----:B------:R-:W-:Y:S01]  /*36a0*/  IMAD.U32 R0, RZ, RZ, UR25 ;  /* 0x00000019ff007e24 */ /* 0x000fe2000f8e00ff */
[----:B------:R-:W-:Y:S01]  /*36b0*/  LOP3.LUT R6, R6, 0x38, R16, 0xf8, !PT ;  /* 0x0000003806067812 */ /* 0x000fe200078ef810 */
[----:B------:R-:W-:Y:S01]  /*36c0*/  USHF.R.S32.HI UR6, URZ, 0x1f, UR27 ;  /* 0x0000001fff067899 */ /* 0x000fe2000801141b */
[----:B------:R-:W-:Y:S01]  /*36d0*/  IADD3 R95, P4, P3, R11, UR27, R99 ;  /* 0x0000001b0b5f7c10 */ /* 0x000fe2000fb9e063 */
[----:B------:R-:W-:Y:S01]  /*36e0*/  UIMAD UR32, UR32, UR18, URZ ;  /* 0x00000012202072a4 */ /* 0x000fe2000f8e02ff */
[----:B------:R-:W-:Y:S01]  /*36f0*/  IADD3 R92, PT, PT, R2, UR20, R0 ;  /* 0x00000014025c7c10 */ /* 0x000fe2000fffe000 */
[----:B------:R-:W-:Y:S01]  /*3700*/  IMAD.SHL.U32 R210, R212, 0x20, RZ ;  /* 0x00000020d4d27824 */ /* 0x000fe200078e00ff */
[----:B------:R-:W-:Y:S01]  /*3710*/  LOP3.LUT R0, R209, 0x8, RZ, 0xc0, !PT ;  /* 0x00000008d1007812 */ /* 0x000fe200078ec0ff */
[----:B------:R-:W-:Y:S01]  /*3720*/  IMAD.MOV.U32 R88, RZ, RZ, 0x10 ;  /* 0x00000010ff587424 */ /* 0x000fe200078e00ff */
[----:B------:R-:W-:Y:S01]  /*3730*/  SHF.R.U32.HI R93, RZ, 0x5, R212 ;  /* 0x00000005ff5d7819 */ /* 0x000fe200000116d4 */
[----:B------:R-:W-:Y:S01]  /*3740*/  IMAD.MOV.U32 R96, RZ, RZ, 0x20 ;  /* 0x00000020ff607424 */ /* 0x000fe200078e00ff */
[----:B------:R-:W-:Y:S01]  /*3750*/  LOP3.LUT R124, R6, R0, RZ, 0x3c, !PT ;  /* 0x00000000067c7212 */ /* 0x000fe200078e3cff */
[C---:B------:R-:W-:Y:S01]  /*3760*/  IMAD.SHL.U32 R98, R212.reuse, 0x2, RZ ;  /* 0x00000002d4627824 */ /* 0x040fe200078e00ff */
[C---:B------:R-:W-:Y:S01]  /*3770*/  LOP3.LUT P1, RZ, R212.reuse, 0x2, RZ, 0xc0, !PT ;  /* 0x00000002d4ff7812 */ /* 0x040fe2000782c0ff */
[----:B------:R-:W-:Y:S01]  /*3780*/  IMAD.U32 R3, RZ, RZ, UR21 ;  /* 0x00000015ff037e24 */ /* 0x000fe2000f8e00ff */
[----:B------:R-:W-:Y:S01]  /*3790*/  LOP3.LUT P0, RZ, R212, 0x4, RZ, 0xc0, !PT ;  /* 0x00000004d4ff7812 */ /* 0x000fe2000780c0ff */
[----:B------:R2:W-:Y:S01]  /*37a0*/  STL [R1+0x24], R124 ;  /* 0x0000247c01007387 */ /* 0x0005e20000100800 */
[----:B------:R-:W-:Y:S01]  /*37b0*/  UIADD3 UR32, UPT, UPT, UR13, UR32, URZ ;  /* 0x000000200d207290 */ /* 0x000fe2000fffe0ff */
[----:B------:R-:W-:-:S04]  /*37c0*/  DEPBAR.LE SB0, 0x0 ;  /* 0x000080000000791a */ /* 0x000fc80000000000 */
[----:B------:R-:W-:Y:S01]  /*37d0*/  IADD3.X R94, PT, PT, R10, UR6, RZ, P4, P3 ;  /* 0x000000060a5e7c10 */ /* 0x000fe2000a7e64ff */
[----:B------:R-:W-:Y:S01]  /*37e0*/  BSSY.RECONVERGENT B0, `(.L_x_1351) ;  /* 0x000001e000007945 */ /* 0x000fe20003800200 */
[----:B------:R-:W-:Y:S01]  /*37f0*/  IMAD R93, R3, 0x8, R93 ;  /* 0x00000008035d7824 */ /* 0x000fe200078e025d */
[----:B------:R-:W-:Y:S02]  /*3800*/  LOP3.LUT R210, R210, 0x7c00, RZ, 0xc0, !PT ;  /* 0x00007c00d2d27812 */ /* 0x000fe400078ec0ff */
[----:B------:R-:W-:Y:S02]  /*3810*/  SEL R88, R88, 0xfffffff0, !P1 ;  /* 0xfffffff058587807 */ /* 0x000fe40004800000 */
[----:B------:R-:W-:Y:S02]  /*3820*/  SEL R96, R96, 0xffffffe0, !P0 ;  /* 0xffffffe060607807 */ /* 0x000fe40004000000 */
[----:B------:R-:W-:Y:S02]  /*3830*/  LOP3.LUT R97, R98, 0x6, RZ, 0xc0, !PT ;  /* 0x0000000662617812 */ /* 0x000fe400078ec0ff */
[----:B------:R-:W-:Y:S01]  /*3840*/  LOP3.LUT R7, R125, 0x200, RZ, 0xc0, !PT ;  /* 0x000002007d077812 */ /* 0x000fe200078ec0ff */
        /* <DEDUP_REMOVED lines=21> */
.L_x_1352:
[----:B------:R4:W-:Y:S04]  /*39a0*/  STS.128 [R215+0xa000], RZ ;  /* 0x00a000ffd7007388 */ /* 0x0009e80000000c00 */
[----:B------:R4:W-:Y:S02]  /*39b0*/  STS.128 [R215+0xb000], RZ ;  /* 0x00b000ffd7007388 */ /* 0x0009e40000000c00 */
.L_x_1353:
[----:B------:R-:W-:Y:S05]  /*39c0*/  BSYNC.RECONVERGENT B0 ;  /* 0x0000000000007941 */ /* 0x000fea0003800200 */
.L_x_1351:
[----:B------:R-:W-:Y:S01]  /*39d0*/  ISETP.GE.AND P2, PT, R15, UR4, PT ;  /* 0x000000040f007c0c */ /* 0x000fe2000bf46270 */
[----:B------:R-:W-:Y:S01]  /*39e0*/  BSSY.RECONVERGENT B0, `(.L_x_1354) ;  /* 0x000001c000007945 */ /* 0x000fe20003800200 */
[----:B------:R-:W-:Y:S02]  /*39f0*/  LOP3.LUT R6, R6, 0x8, R212, 0x78, !PT ;  /* 0x0000000806067812 */ /* 0x000fe400078e78d4 */
[----:B------:R-:W-:Y:S02]  /*3a00*/  LOP3.LUT R24, R125, 0x400, RZ, 0xc0, !PT ;  /* 0x000004007d187812 */ /* 0x000fe400078ec0ff */
[----:B------:R-:W-:-:S03]  /*3a10*/  IADD3 R0, PT, PT, R124, R7, R210 ;  /* 0x000000077c007210 */ /* 0x000fc60007ffe0d2 */
[----:B------:R-:W-:Y:S01]  /*3a20*/  IMAD R24, R6, 0x2, R24 ;  /* 0x0000000206187824 */ /* 0x000fe200078e0218 */
[----:B------:R-:W-:-:S03]  /*3a30*/  LEA R0, R0, UR5, 0x1 ;  /* 0x0000000500007c11 */ /* 0x000fc6000f8e08ff */
[----:B------:R1:W-:Y:S04]  /*3a40*/  @P2 STS.128 [R215+0xa800], RZ ;  /* 0x00a800ffd7002388 */ /* 0x0003e80000000c00 */
[----:B------:R1:W-:Y:S01]  /*3a50*/  @P2 STS.128 [R215+0xb800], RZ ;  /* 0x00b800ffd7002388 */ /* 0x0003e20000000c00 */
[----:B------:R-:W-:Y:S05]  /*3a60*/  @P2 BRA `(.L_x_1355) ;  /* 0x00000000004c2947 */ /* 0x000fea0003800000 */
[----:B------:R-:W5:Y:S01]  /*3a70*/  LDCU UR4, c[0x0][0x440] ;  /* 0x00008800ff0477ac */ /* 0x000f620008000800 */
[----:B------:R-:W-:-:S04]  /*3a80*/  ULEA UR7, UP0, UR8, UR12, 0x4 ;  /* 0x0000000c08077291 */ /* 0x000fc8000f8020ff */
[----:B------:R-:W-:Y:S02]  /*3a90*/  ULEA.HI.X UR6, UR8, UR32, UR9, 0x4, UP0 ;  /* 0x0000002008067291 */ /* 0x000fe400080f2409 */
[----:B---3--:R-:W-:-:S04]  /*3aa0*/  IMAD.U32 R3, RZ, RZ, UR7 ;  /* 0x00000007ff037e24 */ /* 0x008fc8000f8e00ff */
        /* <DEDUP_REMOVED lines=15> */
.L_x_1355:
[----:B------:R-:W-:Y:S05]  /*3ba0*/  BSYNC.RECONVERGENT B0 ;  /* 0x0000000000007941 */ /* 0x000fea0003800200 */
.L_x_1354:
[----:B-1----:R-:W-:Y:S01]  /*3bb0*/  LDSM.16.M88.4 R16, [R24+UR5+0x8000] ;  /* 0x008000051810783b */ /* 0x002fe20008000200 */
[----:B------:R-:W-:Y:S01]  /*3bc0*/  VIADD R232, R24, UR5 ;  /* 0x0000000518e87c36 */ /* 0x000fe20008000000 */
[----:B---3--:R-:W-:Y:S01]  /*3bd0*/  LEA R3, R88, R0, 0x1 ;  /* 0x0000000058037211 */ /* 0x008fe200078e08ff */
[----:B------:R-:W-:Y:S01]  /*3be0*/  IMAD R91, R96, 0x2, R0 ;  /* 0x00000002605b7824 */ /* 0x000fe200078e0200 */
[----:B------:R-:W1:Y:S01]  /*3bf0*/  LDSM.16.M88.4 R4, [R0+0x2000] ;  /* 0x002000000004783b */ /* 0x000e620000000200 */
[--C-:B------:R-:W-:Y:S01]  /*3c00*/  IMAD R2, R88, 0x2, R232.reuse ;  /* 0x0000000258027824 */ /* 0x100fe200078e02e8 */
[----:B------:R-:W-:Y:S01]  /*3c10*/  UISETP.NE.AND UP1, UPT, UR19, 0x1, UPT ;  /* 0x000000011300788c */ /* 0x000fe2000bf25270 */
[----:B------:R-:W-:Y:S01]  /*3c20*/  IMAD R90, R96, 0x2, R232 ;  /* 0x00000002605a7824 */ /* 0x000fe200078e02e8 */
[----:B------:R-:W3:Y:S01]  /*3c30*/  LDSM.16.M88.4 R28, [R24+UR5+0x8800] ;  /* 0x00880005181c783b */ /* 0x000ee20008000200 */
[C---:B------:R-:W-:Y:S01]  /*3c40*/  LEA R89, R88.reuse, R91, 0x1 ;  /* 0x0000005b58597211 */ /* 0x040fe200078e08ff */
[----:B------:R-:W1:Y:S01]  /*3c50*/  LDCU.U8 UR12, c[0x0][0x4f8] ;  /* 0x00009f00ff0c77ac */ /* 0x000e620008000000 */
[----:B------:R-:W-:Y:S01]  /*3c60*/  IMAD R88, R88, 0x2, R90 ;  /* 0x0000000258587824 */ /* 0x000fe200078e025a */
[----:B------:R-:W-:Y:S04]  /*3c70*/  LDSM.16.M88.4 R40, [R2+0x8000] ;  /* 0x008000000228783b */ /* 0x000fe80000000200 */
[----:B------:R-:W5:Y:S04]  /*3c80*/  LDSM.16.M88.4 R12, [R3+0x2000] ;  /* 0x00200000030c783b */ /* 0x000f680000000200 */
[----:B------:R-:W2:Y:S04]  /*3c90*/  LDSM.16.M88.4 R44, [R2+0x8800] ;  /* 0x00880000022c783b */ /* 0x000ea80000000200 */
[----:B------:R-:W4:Y:S04]  /*3ca0*/  LDSM.16.M88.4 R8, [R0] ;  /* 0x000000000008783b */ /* 0x000f280000000200 */
[----:B------:R-:W4:Y:S04]  /*3cb0*/  LDSM.16.M88.4 R20, [R3] ;  /* 0x000000000314783b */ /* 0x000f280000000200 */
[----:B------:R-:W0:Y:S01]  /*3cc0*/  LDGDEPBAR ;  /* 0x00000000000079af */ /* 0x000e220000000000 */
[C---:B-1----:R-:W-:Y:S08]  /*3cd0*/  HMMA.16816.F32.BF16 R36, R4.reuse, R16, RZ ;  /* 0x000000100424723c */ /* 0x042ff000000418ff */
[C---:B---3--:R-:W-:Y:S08]  /*3ce0*/  HMMA.16816.F32.BF16 R32, R4.reuse, R28, RZ ;  /* 0x0000001c0420723c */ /* 0x048ff000000418ff */
[C---:B------:R-:W-:Y:S08]  /*3cf0*/  HMMA.16816.F32.BF16 R52, R4.reuse, R18, RZ ;  /* 0x000000120434723c */ /* 0x040ff000000418ff */
[----:B------:R-:W-:Y:S01]  /*3d00*/  HMMA.16816.F32.BF16 R48, R4, R30, RZ ;  /* 0x0000001e0430723c */ /* 0x000fe200000418ff */
[----:B------:R-:W-:Y:S07]  /*3d10*/  LDSM.16.M88.4 R4, [R91+0x2000] ;  /* 0x002000005b04783b */ /* 0x000fee0000000200 */
[C---:B-----5:R-:W-:Y:S01]  /*3d20*/  HMMA.16816.F32.BF16 R68, R12.reuse, R40, R36 ;  /* 0x000000280c44723c */ /* 0x060fe20000041824 */
[----:B------:R-:W-:Y:S07]  /*3d30*/  LDSM.16.M88.4 R36, [R90+0x8800] ;  /* 0x008800005a24783b */ /* 0x000fee0000000200 */
[----:B--2---:R-:W-:Y:S01]  /*3d40*/  HMMA.16816.F32.BF16 R60, R12, R44, R32 ;  /* 0x0000002c0c3c723c */ /* 0x004fe20000041820 */
[----:B------:R-:W1:Y:S07]  /*3d50*/  LDSM.16.M88.4 R32, [R90+0x8000] ;  /* 0x008000005a20783b */ /* 0x000e6e0000000200 */
[C---:B----4-:R-:W-:Y:S08]  /*3d60*/  HMMA.16816.F32.BF16 R56, R8.reuse, R16, RZ ;  /* 0x000000100838723c */ /* 0x050ff000000418ff */
[C---:B------:R-:W-:Y:S01]  /*3d70*/  HMMA.16816.F32.BF16 R80, R8.reuse, R18, RZ ;  /* 0x000000120850723c */ /* 0x040fe200000418ff */
[----:B------:R-:W2:Y:S07]  /*3d80*/  LDSM.16.M88.4 R16, [R91] ;  /* 0x000000005b10783b */ /* 0x000eae0000000200 */
[C---:B------:R-:W-:Y:S08]  /*3d90*/  HMMA.16816.F32.BF16 R76, R8.reuse, R28, RZ ;  /* 0x0000001c084c723c */ /* 0x040ff000000418ff */
[----:B------:R-:W-:Y:S01]  /*3da0*/  HMMA.16816.F32.BF16 R72, R8, R30, RZ ;  /* 0x0000001e0848723c */ /* 0x000fe200000418ff */
[----:B------:R-:W-:Y:S07]  /*3db0*/  LDSM.16.M88.4 R28, [R89] ;  /* 0x00000000591c783b */ /* 0x000fee0000000200 */
[C---:B------:R-:W-:Y:S08]  /*3dc0*/  HMMA.16816.F32.BF16 R52, R12.reuse, R42, R52 ;  /* 0x0000002a0c34723c */ /* 0x040ff00000041834 */
[----:B------:R-:W-:Y:S01]  /*3dd0*/  HMMA.16816.F32.BF16 R8, R12, R46, R48 ;  /* 0x0000002e0c08723c */ /* 0x000fe20000041830 */
[----:B------:R-:W-:Y:S04]  /*3de0*/  LDSM.16.M88.4 R12, [R89+0x2000] ;  /* 0x00200000590c783b */ /* 0x000fe80000000200 */
[----:B------:R-:W3:Y:S03]  /*3df0*/  LDSM.16.M88.4 R48, [R88+0x8000] ;  /* 0x008000005830783b */ /* 0x000ee60000000200 */
[C---:B------:R-:W-:Y:S01]  /*3e00*/  HMMA.16816.F32.BF16 R64, R20.reuse, R40, R56 ;  /* 0x000000281440723c */ /* 0x040fe20000041838 */
[----:B------:R-:W4:Y:S07]  /*3e10*/  LDSM.16.M88.4 R56, [R88+0x8800] ;  /* 0x008800005838783b */ /* 0x000f2e0000000200 */
[C---:B------:R-:W-:Y:S08]  /*3e20*/  HMMA.16816.F32.BF16 R84, R20.reuse, R44, R76 ;  /* 0x0000002c1454723c */ /* 0x040ff0000004184c */
[C---:B------:R-:W-:Y:S01]  /*3e30*/  HMMA.16816.F32.BF16 R76, R20.reuse, R42, R80 ;  /* 0x0000002a144c723c */ /* 0x040fe20000041850 */
[----:B------:R-:W-:Y:S07]  /*3e40*/  LDSM.16.M88.4 R80, [R2+0x9800] ;  /* 0x009800000250783b */ /* 0x000fee0000000200 */
[----:B------:R-:W-:Y:S08]  /*3e50*/  HMMA.16816.F32.BF16 R44, R20, R46, R72 ;  /* 0x0000002e142c723c */ /* 0x000ff00000041848 */
[C---:B-1----:R-:W-:Y:S08]  /*3e60*/  HMMA.16816.F32.BF16 R20, R4.reuse, R32, R68 ;  /* 0x000000200414723c */ /* 0x042ff00000041844 */
[C---:B------:R-:W-:Y:S01]  /*3e70*/  HMMA.16816.F32.BF16 R72, R4.reuse, R36, R60 ;  /* 0x000000240448723c */ /* 0x040fe2000004183c */
[----:B------:R-:W-:Y:S07]  /*3e80*/  LDSM.16.M88.4 R60, [R24+UR5+0x9000] ;  /* 0x00900005183c783b */ /* 0x000fee0008000200 */
[C---:B------:R-:W-:Y:S08]  /*3e90*/  HMMA.16816.F32.BF16 R40, R4.reuse, R34, R52 ;  /* 0x000000220428723c */ /* 0x040ff00000041834 */
[----:B------:R-:W-:Y:S01]  /*3ea0*/  HMMA.16816.F32.BF16 R4, R4, R38, R8 ;  /* 0x000000260404723c */ /* 0x000fe20000041808 */
[----:B------:R-:W1:Y:S07]  /*3eb0*/  LDSM.16.M88.4 R8, [R0+0x6000] ;  /* 0x006000000008783b */ /* 0x000e6e0000000200 */
[C---:B--2---:R-:W-:Y:S01]  /*3ec0*/  HMMA.16816.F32.BF16 R68, R16.reuse, R32, R64 ;  /* 0x000000201044723c */ /* 0x044fe20000041840 */
[----:B------:R-:W2:Y:S04]  /*3ed0*/  LDSM.16.M88.4 R64, [R24+UR5+0x9800] ;  /* 0x009800051840783b */ /* 0x000ea80008000200 */
[----:B------:R5:W2:Y:S03]  /*3ee0*/  LDSM.16.M88.4 R24, [R0+0x4000] ;  /* 0x004000000018783b */ /* 0x000aa60000000200 */
[C---:B------:R-:W-:Y:S08]  /*3ef0*/  HMMA.16816.F32.BF16 R76, R16.reuse, R34, R76 ;  /* 0x00000022104c723c */ /* 0x040ff0000004184c */
[C---:B------:R-:W-:Y:S08]  /*3f00*/  HMMA.16816.F32.BF16 R84, R16.reuse, R36, R84 ;  /* 0x000000241054723c */ /* 0x040ff00000041854 */
[----:B------:R-:W-:Y:S01]  /*3f10*/  HMMA.16816.F32.BF16 R52, R16, R38, R44 ;  /* 0x000000261034723c */ /* 0x000fe2000004182c */
[----:B------:R1:W-:Y:S01]  /*3f20*/  LDSM.16.M88.4 R44, [R2+0x9000] ;  /* 0x00900000022c783b */ /* 0x0003e20000000200 */
[----:B-----5:R-:W-:-:S06]  /*3f30*/  IADD3 R0, PT, PT, R97, UR17, RZ ;  /* 0x0000001161007c10 */ /* 0x020fcc000fffe0ff */
[C---:B---3--:R-:W-:Y:S01]  /*3f40*/  HMMA.16816.F32.BF16 R36, R12.reuse, R48, R20 ;  /* 0x000000300c24723c */ /* 0x048fe20000041814 */
[----:B------:R-:W-:Y:S07]  /*3f50*/  LDSM.16.M88.4 R20, [R3+0x4000] ;  /* 0x004000000314783b */ /* 0x000fee0000000200 */
[C---:B------:R-:W-:Y:S08]  /*3f60*/  HMMA.16816.F32.BF16 R32, R12.reuse, R50, R40 ;  /* 0x000000320c20723c */ /* 0x040ff00000041828 */
[----:B----4-:R-:W-:Y:S01]  /*3f70*/  HMMA.16816.F32.BF16 R16, R12, R56, R72 ;  /* 0x000000380c10723c */ /* 0x010fe20000041848 */
[----:B-1----:R-:W-:-:S07]  /*3f80*/  IMAD.U32 R2, RZ, RZ, UR25 ;  /* 0x00000019ff027e24 */ /* 0x002fce000f8e00ff */
[----:B------:R-:W-:Y:S01]  /*3f90*/  HMMA.16816.F32.BF16 R12, R12, R58, R4 ;  /* 0x0000003a0c0c723c */ /* 0x000fe20000041804 */
[----:B------:R-:W1:Y:S07]  /*3fa0*/  LDSM.16.M88.4 R4, [R3+0x6000] ;  /* 0x006000000304783b */ /* 0x000e6e0000000200 */
[C---:B------:R-:W-:Y:S08]  /*3fb0*/  HMMA.16816.F32.BF16 R40, R28.reuse, R48, R68 ;  /* 0x000000301c28723c */ /* 0x040ff00000041844 */
[C---:B------:R-:W-:Y:S08]  /*3fc0*/  HMMA.16816.F32.BF16 R76, R28.reuse, R50, R76 ;  /* 0x000000321c4c723c */ /* 0x040ff0000004184c */
[C---:B------:R-:W-:Y:S08]  /*3fd0*/  HMMA.16816.F32.BF16 R84, R28.reuse, R56, R84 ;  /* 0x000000381c54723c */ /* 0x040ff00000041854 */
[----:B------:R-:W-:Y:S01]  /*3fe0*/  HMMA.16816.F32.BF16 R56, R28, R58, R52 ;  /* 0x0000003a1c38723c */ /* 0x000fe20000041834 */
[----:B------:R-:W-:Y:S07]  /*3ff0*/  LDSM.16.M88.4 R28, [R90+0x9000] ;  /* 0x009000005a1c783b */ /* 0x000fee0000000200 */
[C---:B------:R-:W-:Y:S08]  /*4000*/  HMMA.16816.F32.BF16 R52, R8.reuse, R60, R36 ;  /* 0x0000003c0834723c */ /* 0x040ff00000041824 */
[C---:B------:R-:W-:Y:S08]  /*4010*/  HMMA.16816.F32.BF16 R48, R8.reuse, R62, R32 ;  /* 0x0000003e0830723c */ /* 0x040ff00000041820 */
[C---:B--2---:R-:W-:Y:S01]  /*4020*/  HMMA.16816.F32.BF16 R36, R8.reuse, R64, R16 ;  /* 0x000000400824723c */ /* 0x044fe20000041810 */
[----:B------:R-:W-:Y:S07]  /*4030*/  LDSM.16.M88.4 R16, [R91+0x4000] ;  /* 0x004000005b10783b */ /* 0x000fee0000000200 */
[----:B------:R-:W-:Y:S01]  /*4040*/  HMMA.16816.F32.BF16 R8, R8, R66, R12 ;  /* 0x000000420808723c */ /* 0x000fe2000004180c */
[----:B------:R-:W2:Y:S07]  /*4050*/  LDSM.16.M88.4 R12, [R91+0x6000] ;  /* 0x006000005b0c783b */ /* 0x000eae0000000200 */
[C---:B------:R-:W-:Y:S01]  /*4060*/  HMMA.16816.F32.BF16 R32, R24.reuse, R60, R40 ;  /* 0x0000003c1820723c */ /* 0x040fe20000041828 */
[----:B------:R-:W3:Y:S07]  /*4070*/  LDSM.16.M88.4 R40, [R90+0x9800] ;  /* 0x009800005a28783b */ /* 0x000eee0000000200 */
[C---:B------:R-:W-:Y:S08]  /*4080*/  HMMA.16816.F32.BF16 R76, R24.reuse, R62, R76 ;  /* 0x0000003e184c723c */ /* 0x040ff0000004184c */
[C---:B------:R-:W-:Y:S08]  /*4090*/  HMMA.16816.F32.BF16 R84, R24.reuse, R64, R84 ;  /* 0x000000401854723c */ /* 0x040ff00000041854 */
[----:B------:R-:W-:Y:S01]  /*40a0*/  HMMA.16816.F32.BF16 R56, R24, R66, R56 ;  /* 0x000000421838723c */ /* 0x000fe20000041838 */
[----:B------:R-:W-:Y:S07]  /*40b0*/  LDSM.16.M88.4 R24, [R88+0x9000] ;  /* 0x009000005818783b */ /* 0x000fee0000000200 */
[C---:B-1----:R-:W-:Y:S08]  /*40c0*/  HMMA.16816.F32.BF16 R68, R4.reuse, R46, R48 ;  /* 0x0000002e0444723c */ /* 0x042ff00000041830 */
[C---:B------:R-:W-:Y:S08]  /*40d0*/  HMMA.16816.F32.BF16 R72, R4.reuse, R44, R52 ;  /* 0x0000002c0448723c */ /* 0x040ff00000041834 */
[C---:B------:R-:W-:Y:S08]  /*40e0*/  HMMA.16816.F32.BF16 R60, R4.reuse, R80, R36 ;  /* 0x00000050043c723c */ /* 0x040ff00000041824 */
[----:B------:R-:W-:Y:S01]  /*40f0*/  HMMA.16816.F32.BF16 R48, R4, R82, R8 ;  /* 0x000000520430723c */ /* 0x000fe20000041808 */
[----:B------:R-:W1:Y:S04]  /*4100*/  LDSM.16.M88.4 R4, [R89+0x6000] ;  /* 0x006000005904783b */ /* 0x000e680000000200 */
[----:B------:R-:W4:Y:S03]  /*4110*/  LDSM.16.M88.4 R8, [R89+0x4000] ;  /* 0x004000005908783b */ /* 0x000f260000000200 */
[----:B------:R-:W-:Y:S01]  /*4120*/  HMMA.16816.F32.BF16 R36, R20, R44, R32 ;  /* 0x0000002c1424723c */ /* 0x000fe20000041820 */
[----:B------:R-:W5:Y:S01]  /*4130*/  LDSM.16.M88.4 R32, [R88+0x9800] ;  /* 0x009800005820783b */ /* 0x000f620000000200 */
[----:B------:R-:W-:-:S06]  /*4140*/  DEPBAR.LE SB0, 0x0 ;  /* 0x000080000000791a */ /* 0x000fcc0000000000 */
[C---:B------:R-:W-:Y:S08]  /*4150*/  HMMA.16816.F32.BF16 R52, R20.reuse, R46, R76 ;  /* 0x0000002e1434723c */ /* 0x040ff0000004184c */
[C---:B------:R-:W-:Y:S08]  /*4160*/  HMMA.16816.F32.BF16 R64, R20.reuse, R80, R84 ;  /* 0x000000501440723c */ /* 0x040ff00000041854 */
[----:B------:R-:W-:Y:S08]  /*4170*/  HMMA.16816.F32.BF16 R56, R20, R82, R56 ;  /* 0x000000521438723c */ /* 0x000ff00000041838 */
[C---:B--2---:R-:W-:Y:S08]  /*4180*/  HMMA.16816.F32.BF16 R72, R12.reuse, R28, R72 ;  /* 0x0000001c0c48723c */ /* 0x044ff00000041848 */
[C---:B------:R-:W-:Y:S08]  /*4190*/  HMMA.16816.F32.BF16 R68, R12.reuse, R30, R68 ;  /* 0x0000001e0c44723c */ /* 0x040ff00000041844 */
[C---:B---3--:R-:W-:Y:S08]  /*41a0*/  HMMA.16816.F32.BF16 R60, R12.reuse, R40, R60 ;  /* 0x000000280c3c723c */ /* 0x048ff0000004183c */
[----:B------:R-:W-:Y:S08]  /*41b0*/  HMMA.16816.F32.BF16 R44, R12, R42, R48 ;  /* 0x0000002a0c2c723c */ /* 0x000ff00000041830 */
[C---:B------:R-:W-:Y:S08]  /*41c0*/  HMMA.16816.F32.BF16 R20, R16.reuse, R28, R36 ;  /* 0x0000001c1014723c */ /* 0x040ff00000041824 */
[C---:B------:R-:W-:Y:S08]  /*41d0*/  HMMA.16816.F32.BF16 R12, R16.reuse, R30, R52 ;  /* 0x0000001e100c723c */ /* 0x040ff00000041834 */
[C---:B------:R-:W-:Y:S08]  /*41e0*/  HMMA.16816.F32.BF16 R28, R16.reuse, R40, R64 ;  /* 0x00000028101c723c */ /* 0x040ff00000041840 */
[----:B------:R-:W-:Y:S08]  /*41f0*/  HMMA.16816.F32.BF16 R16, R16, R42, R56 ;  /* 0x0000002a1010723c */ /* 0x000ff00000041838 */
[C---:B-1----:R-:W-:Y:S08]  /*4200*/  HMMA.16816.F32.BF16 R72, R4.reuse, R24, R72 ;  /* 0x000000180448723c */ /* 0x042ff00000041848 */
[----:B------:R-:W-:Y:S08]  /*4210*/  HMMA.16816.F32.BF16 R68, R4, R26, R68 ;  /* 0x0000001a0444723c */ /* 0x000ff00000041844 */
[C---:B----4-:R-:W-:Y:S08]  /*4220*/  HMMA.16816.F32.BF16 R36, R8.reuse, R24, R20 ;  /* 0x000000180824723c */ /* 0x050ff00000041814 */
[----:B------:R-:W-:Y:S08]  /*4230*/  HMMA.16816.F32.BF16 R24, R8, R26, R12 ;  /* 0x0000001a0818723c */ /* 0x000ff0000004180c */
[C---:B-----5:R-:W-:Y:S08]  /*4240*/  HMMA.16816.F32.BF16 R60, R4.reuse, R32, R60 ;  /* 0x00000020043c723c */ /* 0x060ff0000004183c */
[----:B------:R-:W-:Y:S01]  /*4250*/  HMMA.16816.F32.BF16 R44, R4, R34, R44 ;  /* 0x00000022042c723c */ /* 0x000fe2000004182c */
[C---:B------:R-:W-:Y:S01]  /*4260*/  VIADD R7, R0.reuse, 0x1 ;  /* 0x0000000100077836 */ /* 0x040fe20000000000 */
[----:B------:R-:W-:-:S06]  /*4270*/  IADD3 R6, PT, PT, R0, 0x8, RZ ;  /* 0x0000000800067810 */ /* 0x000fcc0007ffe0ff */
[C---:B------:R-:W-:Y:S01]  /*4280*/  HMMA.16816.F32.BF16 R12, R8.reuse, R32, R28 ;  /* 0x00000020080c723c */ /* 0x040fe2000004181c */
[C---:B------:R-:W-:Y:S02]  /*4290*/  VIMNMX R28, PT, PT, R92.reuse, UR25, PT ;  /* 0x000000195c1c7c48 */ /* 0x040fe4000bfe0100 */
[C-C-:B------:R-:W-:Y:S02]  /*42a0*/  VIADDMNMX R29, R92.reuse, 0x8, R2.reuse, PT ;  /* 0x000000085c1d7846 */ /* 0x140fe40003800102 */
[C-C-:B------:R-:W-:Y:S02]  /*42b0*/  VIADDMNMX R30, R92.reuse, 0x40, R2.reuse, PT ;  /* 0x000000405c1e7846 */ /* 0x140fe40003800102 */
[----:B------:R-:W-:Y:S01]  /*42c0*/  VIADDMNMX R31, R92, 0x48, R2, PT ;  /* 0x000000485c1f7846 */ /* 0x000fe20003800102 */
[----:B------:R-:W-:Y:S01]  /*42d0*/  HMMA.16816.F32.BF16 R32, R8, R34, R16 ;  /* 0x000000220820723c */ /* 0x000fe20000041810 */
[----:B------:R-:W-:Y:S01]  /*42e0*/  BAR.SYNC.DEFER_BLOCKING 0x0 ;  /* 0x0000000000007b1d */ /* 0x000fe20000010000 */
[----:B------:R-:W-:-:S02]  /*42f0*/  ISETP.GE.AND P4, PT, R7, R28, PT ;  /* 0x0000001c0700720c */ /* 0x000fc40003f86270 */
[----:B------:R-:W-:-:S03]  /*4300*/  ISETP.GE.AND P6, PT, R7, R29, PT ;  /* 0x0000001d0700720c */ /* 0x000fc60003fc6270 */
[----:B------:R-:W-:-:S13]  /*4310*/  BRA.U !UP1, `(.L_x_1356) ;  /* 0x00000001099c7547 */ /* 0x000fda000b800000 */
        /* <DEDUP_REMOVED lines=39> */
.L_x_1356:
[----:B-1----:R-:W-:Y:S01]  /*4590*/  VIADD R3, R0, 0x9 ;  /* 0x0000000900037836 */ /* 0x002fe20000000000 */
[----:B------:R-:W-:Y:S01]  /*45a0*/  ISETP.GE.AND P5, PT, R6, R28, PT ;  /* 0x0000001c0600720c */ /* 0x000fe20003fa6270 */
[C---:B------:R-:W-:Y:S01]  /*45b0*/  VIADD R4, R0.reuse, 0x10 ;  /* 0x0000001000047836 */ /* 0x040fe20000000000 */
[C---:B------:R-:W-:Y:S01]  /*45c0*/  ISETP.GE.AND P3, PT, R7.reuse, R30, PT ;  /* 0x0000001e0700720c */ /* 0x040fe20003f66270 */
[C---:B------:R-:W-:Y:S01]  /*45d0*/  VIADD R5, R0.reuse, 0x19 ;  /* 0x0000001900057836 */ /* 0x040fe20000000000 */
[----:B------:R-:W-:Y:S01]  /*45e0*/  ISETP.GE.AND P2, PT, R7, R31, PT ;  /* 0x0000001f0700720c */ /* 0x000fe20003f46270 */
[----:B------:R-:W-:Y:S01]  /*45f0*/  VIADD R7, R0, 0x11 ;  /* 0x0000001100077836 */ /* 0x000fe20000000000 */
[----:B------:R-:W-:Y:S01]  /*4600*/  FSEL R50, R24, -INF , !P5 ;  /* 0xff80000018327808 */ /* 0x000fe20006800000 */
[----:B------:R-:W-:Y:S01]  /*4610*/  IMAD.WIDE.U32 R64, R93, -0x326172a9, RZ ;  /* 0xcd9e8d575d407825 */ /* 0x000fe200078e00ff */
[-C--:B------:R-:W-:Y:S01]  /*4620*/  ISETP.GE.AND P5, PT, R3, R29.reuse, PT ;  /* 0x0000001d0300720c */ /* 0x080fe20003fa6270 */
[----:B------:R-:W1:Y:S01]  /*4630*/  LDCU UR4, c[0x0][0x45c] ;  /* 0x00008b80ff0477ac */ /* 0x000e620008000800 */
[----:B------:R-:W-:Y:S01]  /*4640*/  FSEL R43, R73, -INF , !P3 ;  /* 0xff800000492b7808 */ /* 0x000fe20005800000 */
[----:B------:R-:W-:Y:S01]  /*4650*/  IMAD.WIDE.U32 R18, R95, -0x2daee0ad, RZ ;  /* 0xd2511f535f127825 */ /* 0x000fe200078e00ff */
[----:B------:R-:W-:Y:S01]  /*4660*/  FSEL R75, R75, -INF , !P2 ;  /* 0xff8000004b4b7808 */ /* 0x000fe20005000000 */
[----:B------:R-:W-:Y:S01]  /*4670*/  USHF.L.U32 UR6, UR12, 0x10, URZ ;  /* 0x000000100c067899 */ /* 0x000fe200080006ff */
[-C--:B------:R-:W-:Y:S01]  /*4680*/  ISETP.GE.AND P3, PT, R6, R29.reuse, PT ;  /* 0x0000001d0600720c */ /* 0x080fe20003f66270 */
[----:B------:R-:W-:Y:S01]  /*4690*/  VIADD R246, R225, 0x32370b8f ;  /* 0x32370b8fe1f67836 */ /* 0x000fe20000000000 */
[----:B------:R-:W-:Y:S01]  /*46a0*/  ISETP.GE.AND P2, PT, R3, R28, PT ;  /* 0x0000001c0300720c */ /* 0x000fe20003f46270 */
[----:B------:R-:W-:Y:S01]  /*46b0*/  STL.64 [R1+0xa0], R18 ;  /* 0x0000a01201007387 */ /* 0x000fe20000100a00 */
[----:B------:R-:W-:Y:S01]  /*46c0*/  FSEL R21, R27, -INF , !P5 ;  /* 0xff8000001b157808 */ /* 0x000fe20006800000 */
[----:B------:R-:W-:Y:S01]  /*46d0*/  VIADD R245, R225, 0x76cf5d0a ;  /* 0x76cf5d0ae1f57836 */ /* 0x000fe20000000000 */
[----:B------:R-:W-:Y:S01]  /*46e0*/  ISETP.GE.AND P5, PT, R0, R29, PT ;  /* 0x0000001d0000720c */ /* 0x000fe20003fa6270 */
[----:B------:R-:W-:Y:S01]  /*46f0*/  VIADD R243, R224, 0xdaa66d2b ;  /* 0xdaa66d2be0f37836 */ /* 0x000fe20000000000 */
[----:B------:R-:W-:Y:S01]  /*4700*/  FSEL R20, R26, -INF , !P3 ;  /* 0xff8000001a147808 */ /* 0x000fe20005800000 */
[----:B------:R-:W-:Y:S01]  /*4710*/  VIADD R248, R224, 0x78dde6e4 ;  /* 0x78dde6e4e0f87836 */ /* 0x000fe20000000000 */
[----:B------:R-:W-:Y:S01]  /*4720*/  FSEL R51, R25, -INF , !P2 ;  /* 0xff80000019337808 */ /* 0x000fe20005000000 */
[C---:B------:R-:W-:Y:S01]  /*4730*/  VIADD R249, R225.reuse, 0xed9eba14 ;  /* 0xed9eba14e1f97836 */ /* 0x040fe20000000000 */
[C---:B------:R-:W-:Y:S01]  /*4740*/  ISETP.GE.AND P3, PT, R6.reuse, R30, PT ;  /* 0x0000001e0600720c */ /* 0x040fe20003f66270 */
[----:B------:R-:W-:Y:S01]  /*4750*/  VIADD R247, R225, 0xa9066899 ;  /* 0xa9066899e1f77836 */ /* 0x000fe20000000000 */
[----:B------:R-:W-:Y:S01]  /*4760*/  ISETP.GE.AND P2, PT, R6, R31, PT ;  /* 0x0000001f0600720c */ /* 0x000fe20003f46270 */
[----:B------:R-:W-:Y:S01]  /*4770*/  VIADD R6, R0, 0x18 ;  /* 0x0000001800067836 */ /* 0x000fe20000000000 */
[----:B------:R-:W-:Y:S01]  /*4780*/  FSEL R17, R39, -INF , !P6 ;  /* 0xff80000027117808 */ /* 0x000fe20007000000 */
[----:B------:R-:W-:Y:S01]  /*4790*/  VIADD R53, R224, 0x1715609d ;  /* 0x1715609de0357836 */ /* 0x000fe20000000000 */
[----:B------:R-:W-:-:S02]  /*47a0*/  ISETP.GE.AND P6, PT, R4, R29, PT ;  /* 0x0000001d0400720c */ /* 0x000fc40003fc6270 */
[----:B------:R-:W-:Y:S02]  /*47b0*/  FSEL R16, R38, -INF , !P5 ;  /* 0xff80000026107808 */ /* 0x000fe40006800000 */
        /* <DEDUP_REMOVED lines=10> */
[----:B------:R-:W-:-:S02]  /*4860*/  FMNMX3.FTZ R2, R2, R27, R38, !PT ;  /* 0x0000001b02027276 */ /* 0x000fc40007810026 */
[----:B------:R-:W-:Y:S02]  /*4870*/  ISETP.GE.AND P5, PT, R3, R30, PT ;  /* 0x0000001e0300720c */ /* 0x000fe40003fa6270 */
[----:B------:R-:W-:Y:S02]  /*4880*/  FMNMX.FTZ R2, R35, R2, !PT ;  /* 0x0000000223027209 */ /* 0x000fe40007810000 */
[----:B------:R-:W-:Y:S02]  /*4890*/  ISETP.GE.AND P6, PT, R3, R31, PT ;  /* 0x0000001f0300720c */ /* 0x000fe40003fc6270 */
[----:B------:R-:W-:Y:S01]  /*48a0*/  FSEL R70, R70, -INF , !P2 ;  /* 0xff80000046467808 */ /* 0x000fe20005000000 */
[----:B------:R-:W2:Y:S01]  /*48b0*/  SHFL.BFLY PT, R3, R2, 0x2, 0x1f ;  /* 0x0c401f0002037f89 */ /* 0x000ea200000e0000 */
[----:B------:R-:W-:Y:S02]  /*48c0*/  ISETP.GE.AND P2, PT, R4, R30, PT ;  /* 0x0000001e0400720c */ /* 0x000fe40003f46270 */
[----:B------:R-:W-:-:S02]  /*48d0*/  FSEL R71, R71, -INF , !P6 ;  /* 0xff80000047477808 */ /* 0x000fc40007000000 */
[----:B------:R-:W-:Y:S02]  /*48e0*/  FSEL R40, R60, -INF , !P2 ;  /* 0xff8000003c287808 */ /* 0x000fe40005000000 */
[----:B------:R-:W-:Y:S02]  /*48f0*/  ISETP.GE.AND P2, PT, R7, R31, PT ;  /* 0x0000001f0700720c */ /* 0x000fe40003f46270 */
[----:B------:R-:W-:Y:S02]  /*4900*/  ISETP.GE.AND P3, PT, R4, R28, PT ;  /* 0x0000001c0400720c */ /* 0x000fe40003f66270 */
[----:B------:R-:W-:Y:S02]  /*4910*/  FSEL R63, R63, -INF , !P2 ;  /* 0xff8000003f3f7808 */ /* 0x000fe40005000000 */
[----:B------:R-:W-:Y:S02]  /*4920*/  ISETP.GE.AND P2, PT, R0, R30, PT ;  /* 0x0000001e0000720c */ /* 0x000fe40003f46270 */
[----:B------:R-:W-:-:S02]  /*4930*/  ISETP.GE.AND P6, PT, R7, R28, PT ;  /* 0x0000001c0700720c */ /* 0x000fc40003fc6270 */
[----:B------:R-:W-:Y:S02]  /*4940*/  FSEL R37, R37, -INF , !P4 ;  /* 0xff80000025257808 */ /* 0x000fe40006000000 */
[----:B------:R-:W-:Y:S02]  /*4950*/  FSEL R34, R72, -INF , !P2 ;  /* 0xff80000048227808 */ /* 0x000fe40005000000 */
[----:B------:R-:W-:Y:S02]  /*4960*/  ISETP.GE.AND P4, PT, R5, R30, PT ;  /* 0x0000001e0500720c */ /* 0x000fe40003f86270 */
[----:B------:R-:W-:Y:S02]  /*4970*/  FSEL R39, R69, -INF , !P5 ;  /* 0xff80000045277808 */ /* 0x000fe40006800000 */
[----:B------:R-:W-:Y:S02]  /*4980*/  ISETP.GE.AND P5, PT, R4, R31, PT ;  /* 0x0000001f0400720c */ /* 0x000fe40003fa6270 */
[----:B------:R-:W-:-:S02]  /*4990*/  FSEL R48, R12, -INF , !P3 ;  /* 0xff8000000c307808 */ /* 0x000fc40005800000 */
[----:B------:R-:W-:Y:S02]  /*49a0*/  FSEL R49, R13, -INF , !P6 ;  /* 0xff8000000d317808 */ /* 0x000fe40007000000 */
[-C--:B------:R-:W-:Y:S02]  /*49b0*/  ISETP.GE.AND P3, PT, R7, R30.reuse, PT ;  /* 0x0000001e0700720c */ /* 0x080fe40003f66270 */
[----:B------:R-:W-:Y:S02]  /*49c0*/  ISETP.GE.AND P6, PT, R6, R30, PT ;  /* 0x0000001e0600720c */ /* 0x000fe40003fc6270 */
[----:B------:R-:W-:Y:S02]  /*49d0*/  FMNMX3.FTZ R4, R34, R43, R42, !PT ;  /* 0x0000002b22047276 */ /* 0x000fe4000781002a */
[----:B------:R-:W-:Y:S02]  /*49e0*/  FSEL R45, R45, -INF , !P4 ;  /* 0xff8000002d2d7808 */ /* 0x000fe40006000000 */
[----:B--2---:R-:W-:Y:S01]  /*49f0*/  FMNMX.FTZ R9, R2, R3, !PT ;  /* 0x0000000302097209 */ /* 0x004fe20007810000 */
[----:B------:R-:W-:Y:S01]  /*4a00*/  VIADD R2, R225, 0xbb67ae85 ;  /* 0xbb67ae85e1027836 */ /* 0x000fe20000000000 */
[----:B------:R-:W-:-:S02]  /*4a10*/  ISETP.GE.AND P4, PT, R5, R28, PT ;  /* 0x0000001c0500720c */ /* 0x000fc40003f86270 */
[----:B------:R-:W-:Y:S01]  /*4a20*/  ISETP.GE.AND P2, PT, R5, R31, PT ;  /* 0x0000001f0500720c */ /* 0x000fe20003f46270 */
[----:B------:R-:W-:Y:S01]  /*4a30*/  VIADD R5, R93, 0x4 ;  /* 0x000000045d057836 */ /* 0x000fe20000000000 */
[----:B------:R-:W-:Y:S01]  /*4a40*/  LOP3.LUT R3, R224, R94, R65, 0x96, !PT ;  /* 0x0000005ee0037212 */ /* 0x000fe200078e9641 */
[----:B------:R-:W2:Y:S01]  /*4a50*/  SHFL.BFLY PT, R10, R9, 0x1, 0x1f ;  /* 0x0c201f00090a7f89 */ /* 0x000ea200000e0000 */
[----:B------:R-:W-:Y:S01]  /*4a60*/  FSEL R41, R61, -INF , !P3 ;  /* 0xff8000003d297808 */ /* 0x000fe20005800000 */
[----:B------:R-:W-:Y:S01]  /*4a70*/  IMAD.WIDE.U32 R58, R5, -0x326172a9, RZ ;  /* 0xcd9e8d57053a7825 */ /* 0x000fe200078e00ff */
[----:B------:R-:W-:Y:S02]  /*4a80*/  FSEL R52, R44, -INF , !P6 ;  /* 0xff8000002c347808 */ /* 0x000fe40007000000 */
[----:B------:R-:W-:Y:S01]  /*4a90*/  FMNMX3.FTZ R4, R4, R39, R40, !PT ;  /* 0x0000002704047276 */ /* 0x000fe20007810028 */
[----:B------:R-:W-:Y:S01]  /*4aa0*/  IMAD.WIDE.U32 R56, R3, -0x2daee0ad, RZ ;  /* 0xd2511f5303387825 */ /* 0x000fe200078e00ff */
[----:B------:R-:W-:-:S02]  /*4ab0*/  FSEL R62, R62, -INF , !P5 ;  /* 0xff8000003e3e7808 */ /* 0x000fc40006800000 */
[----:B------:R-:W-:Y:S01]  /*4ac0*/  FMNMX3.FTZ R3, R4, R41, R52, !PT ;  /* 0x0000002904037276 */ /* 0x000fe20007810034 */
[----:B------:R-:W-:Y:S01]  /*4ad0*/  VIADD R5, R224, 0x9e3779b9 ;  /* 0x9e3779b9e0057836 */ /* 0x000fe20000000000 */
[C---:B------:R-:W-:Y:S01]  /*4ae0*/  ISETP.GE.AND P5, PT, R6.reuse, R28, PT ;  /* 0x0000001c0600720c */ /* 0x040fe20003fa6270 */
[----:B------:R-:W-:Y:S01]  /*4af0*/  STL.64 [R1+0x90], R56 ;  /* 0x0000903801007387 */ /* 0x000fe20000100a00 */
[----:B------:R-:W-:Y:S02]  /*4b00*/  ISETP.GE.AND P3, PT, R6, R31, PT ;  /* 0x0000001f0600720c */ /* 0x000fe40003f66270 */
[----:B------:R-:W-:Y:S02]  /*4b10*/  LOP3.LUT R4, R224, R94, R59, 0x96, !PT ;  /* 0x0000005ee0047212 */ /* 0x000fe400078e963b */
[----:B------:R-:W-:Y:S02]  /*4b20*/  FMNMX.FTZ R8, R45, R3, !PT ;  /* 0x000000032d087209 */ /* 0x000fe40007810000 */
[----:B------:R-:W-:Y:S01]  /*4b30*/  LOP3.LUT R6, R225, UR18, R19, 0x96, !PT ;  /* 0x00000012e1067c12 */ /* 0x000fe2000f8e9613 */
[----:B------:R-:W-:Y:S01]  /*4b40*/  IMAD.WIDE.U32 R22, R4, -0x2daee0ad, RZ ;  /* 0xd2511f5304167825 */ /* 0x000fe200078e00ff */
[----:B------:R-:W-:Y:S01]  /*4b50*/  LOP3.LUT R3, R2, R18, R57, 0x96, !PT ;  /* 0x0000001202037212 */ /* 0x000fe200078e9639 */
[----:B------:R-:W3:Y:S01]  /*4b60*/  SHFL.BFLY PT, R11, R8, 0x2, 0x1f ;  /* 0x0c401f00080b7f89 */ /* 0x000ee200000e0000 */
[----:B------:R-:W-:Y:S01]  /*4b70*/  ISETP.GE.AND P6, PT, R0, R28, PT ;  /* 0x0000001c0000720c */ /* 0x000fe20003fc6270 */
[----:B------:R-:W-:Y:S01]  /*4b80*/  IMAD.WIDE.U32 R14, R6, -0x326172a9, RZ ;  /* 0xcd9e8d57060e7825 */ /* 0x000fe200078e00ff */
[----:B------:R-:W-:Y:S01]  /*4b90*/  LOP3.LUT R6, R2, R18, R23, 0x96, !PT ;  /* 0x0000001202067212 */ /* 0x000fe200078e9617 */
[----:B------:R4:W-:Y:S01]  /*4ba0*/  STL.64 [R1+0x88], R22 ;  /* 0x0000881601007387 */ /* 0x0009e20000100a00 */
[----:B------:R-:W-:Y:S01]  /*4bb0*/  FSEL R36, R36, -INF , !P6 ;  /* 0xff80000024247808 */ /* 0x000fe20007000000 */
[----:B------:R-:W-:Y:S01]  /*4bc0*/  IMAD.WIDE.U32 R54, R3, -0x326172a9, RZ ;  /* 0xcd9e8d5703367825 */ /* 0x000fe200078e00ff */
[----:B------:R-:W-:-:S02]  /*4bd0*/  ISETP.GE.AND P6, PT, R0, R31, PT ;  /* 0x0000001f0000720c */ /* 0x000fc40003fc6270 */
[----:B--2---:R-:W-:Y:S01]  /*4be0*/  FMNMX.FTZ R135, R9, R10, !PT ;  /* 0x0000000a09877209 */ /* 0x004fe20007810000 */
[----:B------:R-:W-:Y:S01]  /*4bf0*/  VIADD R4, R224, 0x3c6ef372 ;  /* 0x3c6ef372e0047836 */ /* 0x000fe20000000000 */
[----:B------:R-:W-:Y:S01]  /*4c00*/  LOP3.LUT R3, R5, R64, R15, 0x96, !PT ;  /* 0x0000004005037212 */ /* 0x000fe200078e960f */
[----:B------:R-:W-:Y:S01]  /*4c10*/  IMAD.WIDE.U32 R18, R6, -0x326172a9, RZ ;  /* 0xcd9e8d5706127825 */ /* 0x000fe200078e00ff */
[----:B------:R-:W-:Y:S01]  /*4c20*/  FSEL R47, R47, -INF , !P2 ;  /* 0xff8000002f2f7808 */ /* 0x000fe20005000000 */
[----:B------:R-:W-:Y:S01]  /*4c30*/  STL.64 [R1+0x78], R54 ;  /* 0x0000783601007387 */ /* 0x000fe20000100a00 */
[----:B------:R-:W-:Y:S01]  /*4c40*/  LOP3.LUT R0, R4, R14, R55, 0x96, !PT ;  /* 0x0000000e04007212 */ /* 0x000fe200078e9637 */
[----:B------:R-:W-:Y:S01]  /*4c50*/  IMAD.WIDE.U32 R2, R3, -0x2daee0ad, RZ ;  /* 0xd2511f5303027825 */ /* 0x000fe200078e00ff */
[----:B------:R-:W-:Y:S01]  /*4c60*/  FSETP.NEU.FTZ.AND P2, PT, R135, -INF , PT ;  /* 0xff8000008700780b */ /* 0x000fe20003f5d000 */
[----:B------:R2:W-:Y:S01]  /*4c70*/  STL.64 [R1+0x80], R18 ;  /* 0x0000801201007387 */ /* 0x0005e20000100a00 */
[----:B------:R-:W-:Y:S01]  /*4c80*/  FSEL R32, R32, -INF , !P5 ;  /* 0xff80000020207808 */ /* 0x000fe20006800000 */
[----:B------:R-:W-:Y:S01]  /*4c90*/  IMAD.WIDE.U32 R12, R0, -0x2daee0ad, RZ ;  /* 0xd2511f53000c7825 */ /* 0x000fe200078e00ff */
[----:B------:R-:W-:Y:S01]  /*4ca0*/  LOP3.LUT R0, R5, R58, R15, 0x96, !PT ;  /* 0x0000003a05007212 */ /* 0x000fe200078e960f */
[----:B------:R-:W-:Y:S01]  /*4cb0*/  STL [R1+0x2c], R53 ;  /* 0x00002c3501007387 */ /* 0x000fe20000100800 */
[----:B------:R-:W-:-:S02]  /*4cc0*/  LOP3.LUT R5, R4, R14, R19, 0x96, !PT ;  /* 0x0000000e04057212 */ /* 0x000fc400078e9613 */
[----:B------:R-:W-:Y:S01]  /*4cd0*/  FMNMX3.FTZ R4, R36, R37, R50, !PT ;  /* 0x0000002524047276 */ /* 0x000fe20007810032 */
[----:B------:R-:W-:-:S04]  /*4ce0*/  IMAD.WIDE.U32 R6, R0, -0x2daee0ad, RZ ;  /* 0xd2511f5300067825 */ /* 0x000fc800078e00ff */
[----:B-1----:R-:W-:Y:S01]  /*4cf0*/  FMUL.FTZ R0, R135, UR4 ;  /* 0x0000000487007c20 */ /* 0x002fe20008410000 */
[----:B------:R-:W-:Y:S02]  /*4d00*/  LOP3.LUT R14, R246, R2, R13, 0x96, !PT ;  /* 0x00000002f60e7212 */ /* 0x000fe400078e960d */
[----:B------:R-:W-:Y:S01]  /*4d10*/  FMNMX3.FTZ R9, R4, R51, R48, !PT ;  /* 0x0000003304097276 */ /* 0x000fe20007810030 */
[----:B------:R-:W-:Y:S01]  /*4d20*/  IMAD.WIDE.U32 R4, R5, -0x2daee0ad, RZ ;  /* 0xd2511f5305047825 */ /* 0x000fe200078e00ff */
[----:B------:R-:W-:Y:S02]  /*4d30*/  FSEL R0, R0, RZ, P2 ;  /* 0x000000ff00007208 */ /* 0x000fe40001000000 */
[----:B------:R-:W-:Y:S02]  /*4d40*/  LOP3.LUT R2, R245, R22, R7, 0x96, !PT ;  /* 0x00000016f5027212 */ /* 0x000fe400078e9607 */
[----:B------:R-:W-:Y:S01]  /*4d50*/  FSEL R33, R33, -INF , !P4 ;  /* 0xff80000021217808 */ /* 0x000fe20006000000 */
[----:B------:R-:W-:Y:S01]  /*4d60*/  FFMA.FTZ R7, R16, UR4, -R0 ;  /* 0x0000000410077c23 */ /* 0x000fe20008010800 */
[----:B------:R-:W-:Y:S01]  /*4d70*/  FMNMX3.FTZ R9, R9, R49, R32, !PT ;  /* 0x0000003109097276 */ /* 0x000fe20007810020 */
[----:B------:R-:W-:Y:S01]  /*4d80*/  FFMA.FTZ R10, R17, UR4, -R0 ;  /* 0x00000004110a7c23 */ /* 0x000fe20008010800 */
[----:B------:R-:W-:Y:S01]  /*4d90*/  FSEL R44, R74, -INF , !P6 ;  /* 0xff8000004a2c7808 */ /* 0x000fe20007000000 */
[----:B------:R1:W-:Y:S01]  /*4da0*/  MUFU.EX2 R159, R7 ;  /* 0x00000007009f7308 */ /* 0x0003e20000000800 */
[----:B---3--:R-:W-:-:S02]  /*4db0*/  FMNMX.FTZ R134, R8, R11, !PT ;  /* 0x0000000b08867209 */ /* 0x008fc40007810000 */
[----:B------:R-:W-:Y:S02]  /*4dc0*/  LOP3.LUT R3, R245, R56, R3, 0x96, !PT ;  /* 0x00000038f5037212 */ /* 0x000fe400078e9603 */
[----:B------:R-:W-:Y:S01]  /*4dd0*/  FMNMX3.FTZ R8, R44, R75, R70, !PT ;  /* 0x0000004b2c087276 */ /* 0x000fe20007810046 */
[----:B------:R-:W3:Y:S01]  /*4de0*/  SHFL.BFLY PT, R17, R134, 0x1, 0x1f ;  /* 0x0c201f0086117f89 */ /* 0x000ee200000e0000 */
[----:B------:R-:W-:Y:S01]  /*4df0*/  FSEL R46, R46, -INF , !P3 ;  /* 0xff8000002e2e7808 */ /* 0x000fe20005800000 */
[----:B----4-:R-:W-:Y:S01]  /*4e00*/  IMAD.WIDE.U32 R22, R3, -0x326172a9, RZ ;  /* 0xcd9e8d5703167825 */ /* 0x010fe200078e00ff */
[----:B------:R-:W-:Y:S01]  /*4e10*/  FMNMX3.FTZ R8, R8, R71, R62, !PT ;  /* 0x0000004708087276 */ /* 0x000fe2000781003e */
[----:B------:R4:W-:Y:S01]  /*4e20*/  MUFU.EX2 R157, R10 ;  /* 0x0000000a009d7308 */ /* 0x0009e20000000800 */
[----:B------:R-:W-:Y:S01]  /*4e30*/  LOP3.LUT R64, R124, 0x200, R125, 0xf8, !PT ;  /* 0x000002007c407812 */ /* 0x000fe200078ef87d */
[----:B------:R-:W-:Y:S01]  /*4e40*/  IMAD.WIDE.U32 R2, R2, -0x326172a9, RZ ;  /* 0xcd9e8d5702027825 */ /* 0x000fe200078e00ff */
[----:B------:R-:W-:-:S02]  /*4e50*/  FMNMX3.FTZ R8, R8, R63, R46, !PT ;  /* 0x0000003f08087276 */ /* 0x000fc4000781002e */
[----:B------:R-:W-:Y:S02]  /*4e60*/  LOP3.LUT R13, R243, R54, R23, 0x96, !PT ;  /* 0x00000036f30d7212 */ /* 0x000fe400078e9617 */
[----:B-1----:R-:W-:Y:S02]  /*4e70*/  FMNMX.FTZ R7, R33, R9, !PT ;  /* 0x0000000921077209 */ /* 0x002fe40007810000 */
[----:B------:R-:W-:Y:S01]  /*4e80*/  LOP3.LUT R11, R243, R18, R3, 0x96, !PT ;  /* 0x00000012f30b7212 */ /* 0x000fe200078e9603 */
[----:B--2---:R-:W-:Y:S01]  /*4e90*/  IMAD.WIDE.U32 R18, R14, -0x326172a9, RZ ;  /* 0xcd9e8d570e127825 */ /* 0x004fe200078e00ff */
[----:B------:R-:W-:Y:S01]  /*4ea0*/  FMNMX.FTZ R3, R47, R8, !PT ;  /* 0x000000082f037209 */ /* 0x000fe20007810000 */
[----:B------:R-:W1:Y:S02]  /*4eb0*/  SHFL.BFLY PT, R16, R7, 0x2, 0x1f ;  /* 0x0c401f0007107f89 */ /* 0x000e6400000e0000 */
[--C-:B------:R-:W-:Y:S01]  /*4ec0*/  FFMA.FTZ R14, R20, UR4, -R0.reuse ;  /* 0x00000004140e7c23 */ /* 0x100fe20008010800 */
[----:B------:R-:W-:Y:S01]  /*4ed0*/  IMAD.WIDE.U32 R8, R13, -0x2daee0ad, RZ ;  /* 0xd2511f530d087825 */ /* 0x000fe200078e00ff */
[----:B------:R-:W-:Y:S01]  /*4ee0*/  LOP3.LUT R13, R246, R6, R5, 0x96, !PT ;  /* 0x00000006f60d7212 */ /* 0x000fe200078e9605 */
[----:B------:R-:W2:Y:S01]  /*4ef0*/  SHFL.BFLY PT, R133, R3, 0x2, 0x1f ;  /* 0x0c401f0003857f89 */ /* 0x000ea200000e0000 */
[----:B------:R-:W-:Y:S01]  /*4f00*/  LOP3.LUT R6, R248, R22, R19, 0x96, !PT ;  /* 0x00000016f8067212 */ /* 0x000fe200078e9613 */
[----:B----4-:R-:W-:Y:S01]  /*4f10*/  IMAD.WIDE.U32 R10, R11, -0x2daee0ad, RZ ;  /* 0xd2511f530b0a7825 */ /* 0x010fe200078e00ff */
[----:B------:R4:W-:Y:S03]  /*4f20*/  MUFU.EX2 R158, R14 ;  /* 0x0000000e009e7308 */ /* 0x0009e60000000800 */
[----:B------:R-:W-:Y:S01]  /*4f30*/  FFMA.FTZ R5, R21, UR4, -R0 ;  /* 0x0000000415057c23 */ /* 0x000fe20008010800 */
[C---:B------:R-:W-:Y:S01]  /*4f40*/  LOP3.LUT R12, R249.reuse, R12, R9, 0x96, !PT ;  /* 0x0000000cf90c7212 */ /* 0x040fe200078e9609 */
[----:B------:R-:W-:Y:S01]  /*4f50*/  IMAD.WIDE.U32 R22, R6, -0x2daee0ad, RZ ;  /* 0xd2511f5306167825 */ /* 0x000fe200078e00ff */
[----:B------:R-:W-:-:S02]  /*4f60*/  LOP3.LUT R4, R249, R4, R11, 0x96, !PT ;  /* 0x00000004f9047212 */ /* 0x000fc400078e960b */
[----:B---3--:R-:W-:Y:S01]  /*4f70*/  FMNMX.FTZ R134, R134, R17, !PT ;  /* 0x0000001186867209 */ /* 0x008fe20007810000 */
[----:B------:R-:W-:Y:S01]  /*4f80*/  IMAD.WIDE.U32 R20, R12, -0x326172a9, RZ ;  /* 0xcd9e8d570c147825 */ /* 0x000fe200078e00ff */
[----:B------:R3:W-:Y:S01]  /*4f90*/  MUFU.EX2 R156, R5 ;  /* 0x00000005009c7308 */ /* 0x0007e20000000800 */
[----:B------:R-:W-:Y:S02]  /*4fa0*/  LOP3.LUT R8, R247, R8, R23, 0x96, !PT ;  /* 0x00000008f7087212 */ /* 0x000fe400078e9617 */
[----:B------:R-:W-:Y:S01]  /*4fb0*/  IMAD.WIDE.U32 R24, R4, -0x326172a9, RZ ;  /* 0xcd9e8d5704187825 */ /* 0x000fe200078e00ff */
[----:B------:R-:W-:Y:S02]  /*4fc0*/  LOP3.LUT R4, R53, R18, R21, 0x96, !PT ;  /* 0x0000001235047212 */ /* 0x000fe400078e9615 */
[----:B------:R-:W-:Y:S01]  /*4fd0*/  FSETP.NEU.FTZ.AND P2, PT, R134, -INF , PT ;  /* 0xff8000008600780b */ /* 0x000fe20003f5d000 */
[----:B------:R-:W-:Y:S01]  /*4fe0*/  VIADD R18, R224, 0xb54cda56 ;  /* 0xb54cda56e0127836 */ /* 0x000fe20000000000 */
[----:B------:R-:W-:Y:S01]  /*4ff0*/  LEA R205, R64, UR5, 0x1 ;  /* 0x0000000540cd7c11 */ /* 0x000fe2000f8e08ff */
[----:B----4-:R-:W-:Y:S01]  /*5000*/  IMAD.WIDE.U32 R14, R13, -0x326172a9, RZ ;  /* 0xcd9e8d570d0e7825 */ /* 0x010fe200078e00ff */
[----:B-1----:R-:W-:-:S02]  /*5010*/  FMNMX.FTZ R7, R7, R16, !PT ;  /* 0x0000001007077209 */ /* 0x002fc40007810000 */
[----:B------:R-:W-:Y:S01]  /*5020*/  STL [R1+0x20], R18 ;  /* 0x0000201201007387 */ /* 0x000fe20000100800 */
[----:B--2---:R-:W-:Y:S01]  /*5030*/  FMNMX.FTZ R133, R3, R133, !PT ;  /* 0x0000008503857209 */ /* 0x004fe20007810000 */
[----:B------:R-:W-:Y:S01]  /*5040*/  IMAD.WIDE.U32 R88, R8, -0x326172a9, RZ ;  /* 0xcd9e8d5708587825 */ /* 0x000fe200078e00ff */
[----:B------:R-:W-:Y:S01]  /*5050*/  LOP3.LUT R9, R53, R14, R25, 0x96, !PT ;  /* 0x0000000e35097212 */ /* 0x000fe200078e9619 */
[----:B------:R-:W1:Y:S01]  /*5060*/  SHFL.BFLY PT, R136, R7, 0x1, 0x1f ;  /* 0x0c201f0007887f89 */ /* 0x000e6200000e0000 */
[----:B---3--:R-:W-:Y:S01]  /*5070*/  LOP3.LUT R5, R248, R2, R15, 0x96, !PT ;  /* 0x00000002f8057212 */ /* 0x008fe200078e960f */
[----:B------:R-:W-:Y:S01]  /*5080*/  FFMA.FTZ R2, R26, UR4, -R0 ;  /* 0x000000041a027c23 */ /* 0x000fe20008010800 */
[----:B------:R-:W-:Y:S01]  /*5090*/  FMUL.FTZ R3, R134, UR4 ;  /* 0x0000000486037c20 */ /* 0x000fe20008410000 */
[----:B------:R-:W-:Y:S01]  /*50a0*/  VIADD R19, R225, 0x646e171e ;  /* 0x646e171ee1137836 */ /* 0x000fe20000000000 */
[----:B------:R-:W2:Y:S01]  /*50b0*/  SHFL.BFLY PT, R6, R133, 0x1, 0x1f ;  /* 0x0c201f0085067f89 */ /* 0x000ea200000e0000 */
[----:B------:R3:W-:Y:S01]  /*50c0*/  MUFU.EX2 R204, R2 ;  /* 0x0000000200cc7308 */ /* 0x0007e20000000800 */
[----:B------:R-:W-:Y:S01]  /*50d0*/  IMAD.WIDE.U32 R12, R5, -0x2daee0ad, RZ ;  /* 0xd2511f53050c7825 */ /* 0x000fe200078e00ff */
[----:B------:R-:W-:Y:S01]  /*50e0*/  FSEL R3, R3, RZ, P2 ;  /* 0x000000ff03037208 */ /* 0x000fe20001000000 */
[----:B------:R4:W-:Y:S01]  /*50f0*/  STL [R1+0x28], R19 ;  /* 0x0000281301007387 */ /* 0x0009e20000100800 */
[----:B------:R-:W-:Y:S01]  /*5100*/  PRMT R112, R88, 0x7772, RZ ;  /* 0x0000777258707816 */ /* 0x000fe200000000ff */
[----:B------:R-:W-:Y:S01]  /*5110*/  IMAD.WIDE.U32 R58, R9, -0x2daee0ad, RZ ;  /* 0xd2511f53093a7825 */ /* 0x000fe200078e00ff */
[----:B------:R-:W-:-:S03]  /*5120*/  LOP3.LUT R10, R247, R10, R13, 0x96, !PT ;  /* 0x0000000af70a7212 */ /* 0x000fc600078e960d */
[----:B------:R-:W-:Y:S01]  /*5130*/  FFMA.FTZ R5, R34, UR4, -R3 ;  /* 0x0000000422057c23 */ /* 0x000fe20008010803 */
[----:B------:R-:W-:Y:S01]  /*5140*/  STL [R1+0xa8], R64 ;  /* 0x0000a84001007387 */ /* 0x000fe20000100800 */
[----:B------:R-:W-:Y:S01]  /*5150*/  IMAD.WIDE.U32 R54, R4, -0x2daee0ad, RZ ;  /* 0xd2511f5304367825 */ /* 0x000fe200078e00ff */
[----:B------:R-:W-:Y:S01]  /*5160*/  LOP3.LUT R4, R18, R20, R89, 0x96, !PT ;  /* 0x0000001412047212 */ /* 0x000fe200078e9659 */
[----:B------:R5:W-:Y:S01]  /*5170*/  MUFU.EX2 R110, R5 ;  /* 0x00000005006e7308 */ /* 0x000be20000000800 */
[----:B------:R-:W-:Y:S01]  /*5180*/  PRMT R53, R58, 0x7773, RZ ;  /* 0x000077733a357816 */ /* 0x000fe200000000ff */
[----:B------:R-:W-:Y:S01]  /*5190*/  IMAD.U32 R8, RZ, RZ, UR12 ;  /* 0x0000000cff087e24 */ /* 0x000fe2000f8e00ff */
[----:B------:R-:W-:Y:S01]  /*51a0*/  LOP3.LUT R69, R4, 0xff, RZ, 0xc0, !PT ;  /* 0x000000ff04457812 */ /* 0x000fe200078ec0ff */
[----:B------:R-:W-:Y:S01]  /*51b0*/  IMAD.WIDE.U32 R86, R10, -0x326172a9, RZ ;  /* 0xcd9e8d570a567825 */ /* 0x000fe200078e00ff */
[----:B------:R-:W-:-:S03]  /*51c0*/  PRMT R13, R4, 0x7632, R13 ;  /* 0x00007632040d7816 */ /* 0x000fc6000000000d */
[----:B---3--:R-:W-:Y:S01]  /*51d0*/  FFMA.FTZ R2, R27, UR4, -R0 ;  /* 0x000000041b027c23 */ /* 0x008fe20008010800 */
[----:B------:R-:W-:Y:S01]  /*51e0*/  SHF.R.U32.HI R68, RZ, 0x18, R4 ;  /* 0x00000018ff447819 */ /* 0x000fe20000011604 */
[----:B------:R-:W-:Y:S01]  /*51f0*/  IMAD.MOV.U32 R10, RZ, RZ, R88 ;  /* 0x000000ffff0a7224 */ /* 0x000fe200078e0058 */
[----:B-1----:R-:W-:Y:S01]  /*5200*/  FMNMX.FTZ R136, R7, R136, !PT ;  /* 0x0000008807887209 */ /* 0x002fe20007810000 */
[----:B------:R1:W-:Y:S01]  /*5210*/  MUFU.EX2 R241, R2 ;  /* 0x0000000200f17308 */ /* 0x0003e20000000800 */
[----:B------:R-:W-:Y:S01]  /*5220*/  LOP3.LUT R60, R19, R22, R55, 0x96, !PT ;  /* 0x00000016133c7212 */ /* 0x000fe200078e9637 */
[----:B------:R-:W-:Y:S01]  /*5230*/  IMAD.MOV.U32 R7, RZ, RZ, R54 ;  /* 0x000000ffff077224 */ /* 0x000fe200078e0036 */
[----:B------:R-:W-:Y:S01]  /*5240*/  FSETP.NEU.FTZ.AND P2, PT, R136, -INF , PT ;  /* 0xff8000008800780b */ /* 0x000fe20003f5d000 */
[----:B------:R-:W-:Y:S01]  /*5250*/  IMAD.MOV.U32 R14, RZ, RZ, R86 ;  /* 0x000000ffff0e7224 */ /* 0x000fe200078e0056 */
[----:B--2---:R-:W-:Y:S01]  /*5260*/  FMNMX.FTZ R133, R133, R6, !PT ;  /* 0x0000000685857209 */ /* 0x004fe20007810000 */
[----:B------:R-:W-:-:S02]  /*5270*/  IMAD.MOV.U32 R6, RZ, RZ, R58 ;  /* 0x000000ffff067224 */ /* 0x000fc400078e003a */
[----:B-----5:R-:W-:Y:S01]  /*5280*/  FFMA.FTZ R5, R43, UR4, -R3 ;  /* 0x000000042b057c23 */ /* 0x020fe20008010803 */
[----:B------:R-:W-:Y:S01]  /*5290*/  LOP3.LUT R34, R18, R24, R87, 0x96, !PT ;  /* 0x0000001812227212 */ /* 0x000fe200078e9657 */
[----:B------:R-:W-:Y:S01]  /*52a0*/  LDSM.16.MT88.4 R200, [R205+0xa000] ;  /* 0x00a00000cdc8783b */ /* 0x000fe20000004200 */
[----:B------:R-:W-:Y:S01]  /*52b0*/  LOP3.LUT R17, R10, 0xff, RZ, 0xc0, !PT ;  /* 0x000000ff0a117812 */ /* 0x000fe200078ec0ff */
[----:B------:R2:W-:Y:S01]  /*52c0*/  MUFU.EX2 R108, R5 ;  /* 0x00000005006c7308 */ /* 0x0005e20000000800 */
[----:B------:R-:W-:Y:S01]  /*52d0*/  PRMT R87, R88, 0x7773, RZ ;  /* 0x0000777358577816 */ /* 0x000fe200000000ff */
[----:B------:R-:W-:Y:S01]  /*52e0*/  LDSM.16.MT88.4 R148, [R205+0xa800] ;  /* 0x00a80000cd94783b */ /* 0x000fe20000004200 */
[----:B------:R-:W-:Y:S02]  /*52f0*/  LOP3.LUT R16, R7, 0xff, RZ, 0xc0, !PT ;  /* 0x000000ff07107812 */ /* 0x000fe400078ec0ff */
[----:B------:R-:W-:Y:S01]  /*5300*/  LOP3.LUT R15, R6, 0xff, RZ, 0xc0, !PT ;  /* 0x000000ff060f7812 */ /* 0x000fe200078ec0ff */
[--C-:B-1----:R-:W-:Y:S01]  /*5310*/  FFMA.FTZ R2, R38, UR4, -R0.reuse ;  /* 0x0000000426027c23 */ /* 0x102fe20008010800 */
[----:B------:R-:W-:Y:S01]  /*5320*/  FFMA.FTZ R0, R35, UR4, -R0 ;  /* 0x0000000423007c23 */ /* 0x000fe20008010800 */
[----:B------:R-:W-:Y:S01]  /*5330*/  PRMT R38, R58, 0x7772, RZ ;  /* 0x000077723a267816 */ /* 0x000fe200000000ff */
[----:B------:R-:W-:Y:S01]  /*5340*/  LDSM.16.MT88.4 R80, [R205+0xb800] ;  /* 0x00b80000cd50783b */ /* 0x000fe20000004200 */
[----:B------:R1:W-:Y:S01]  /*5350*/  MUFU.EX2 R242, R2 ;  /* 0x0000000200f27308 */ /* 0x0003e20000000800 */
[----:B------:R-:W-:-:S02]  /*5360*/  PRMT R7, R112, 0x5410, R87 ;  /* 0x0000541070077816 */ /* 0x000fc40000000057 */
[----:B------:R-:W-:Y:S02]  /*5370*/  PRMT R10, R38, 0x5410, R53 ;  /* 0x00005410260a7816 */ /* 0x000fe40000000035 */
[----:B------:R-:W-:Y:S01]  /*5380*/  SHF.R.U32.HI R6, RZ, 0x10, R60 ;  /* 0x00000010ff067819 */ /* 0x000fe2000001163c */
[----:B--2---:R-:W-:Y:S02]  /*5390*/  FFMA.FTZ R5, R42, UR4, -R3 ;  /* 0x000000042a057c23 */ /* 0x004fe40008010803 */
[----:B------:R2:W-:Y:S01]  /*53a0*/  MUFU.EX2 R240, R0 ;  /* 0x0000000000f07308 */ /* 0x0005e20000000800 */
[----:B------:R-:W-:Y:S02]  /*53b0*/  LOP3.LUT R27, R10, 0xff00ff, RZ, 0xc0, !PT ;  /* 0x00ff00ff0a1b7812 */ /* 0x000fe400078ec0ff */
[----:B------:R-:W-:Y:S02]  /*53c0*/  LOP3.LUT R18, R7, 0xff00ff, RZ, 0xc0, !PT ;  /* 0x00ff00ff07127812 */ /* 0x000fe400078ec0ff */
[----:B------:R-:W-:-:S02]  /*53d0*/  PRMT R57, R54, 0x7772, RZ ;  /* 0x0000777236397816 */ /* 0x000fc400000000ff */
[----:B------:R-:W-:Y:S01]  /*53e0*/  PRMT R227, R54, 0x7773, RZ ;  /* 0x0000777336e37816 */ /* 0x000fe200000000ff */
[----:B------:R3:W-:Y:S01]  /*53f0*/  MUFU.EX2 R109, R5 ;  /* 0x00000005006d7308 */ /* 0x0007e20000000800 */
[----:B-1----:R-:W-:Y:S02]  /*5400*/  LOP3.LUT R2, R19, R12, R59, 0x96, !PT ;  /* 0x0000000c13027212 */ /* 0x002fe400078e963b */
[----:B------:R-:W-:Y:S01]  /*5410*/  LOP3.LUT R12, R4, 0xffff, RZ, 0xc0, !PT ;  /* 0x0000ffff040c7812 */ /* 0x000fe200078ec0ff */
[----:B------:R-:W-:Y:S01]  /*5420*/  FFMA.FTZ R4, R40, UR4, -R3 ;  /* 0x0000000428047c23 */ /* 0x000fe20008010803 */
[C---:B------:R-:W-:Y:S02]  /*5430*/  LOP3.LUT R118, R2.reuse, 0xff, RZ, 0xc0, !PT ;  /* 0x000000ff02767812 */ /* 0x040fe400078ec0ff */
[----:B------:R-:W-:Y:S01]  /*5440*/  PRMT R9, R2, 0x7632, R9 ;  /* 0x0000763202097816 */ /* 0x000fe20000000009 */
[----:B------:R1:W-:Y:S01]  /*5450*/  MUFU.EX2 R238, R4 ;  /* 0x0000000400ee7308 */ /* 0x0003e20000000800 */
[----:B--2---:R-:W-:Y:S01]  /*5460*/  IMAD.U32 R0, RZ, RZ, UR6 ;  /* 0x00000006ff007e24 */ /* 0x004fe2000f8e00ff */
[----:B------:R-:W-:Y:S01]  /*5470*/  SHF.R.U32.HI R119, RZ, 0x18, R2 ;  /* 0x00000018ff777819 */ /* 0x000fe20000011602 */
[----:B------:R-:W2:Y:S01]  /*5480*/  LDCU.64 UR6, c[0x0][0x418] ;  /* 0x00008300ff0677ac */ /* 0x000ea20008000a00 */
[----:B------:R-:W-:-:S02]  /*5490*/  PRMT R114, R86, 0x7773, RZ ;  /* 0x0000777356727816 */ /* 0x000fc400000000ff */
[----:B------:R-:W-:Y:S02]  /*54a0*/  LOP3.LUT R0, R8, 0xff0000, R0, 0xf8, !PT ;  /* 0x00ff000008007812 */ /* 0x000fe400078ef800 */
[----:B------:R-:W-:Y:S01]  /*54b0*/  LOP3.LUT R8, R2, 0xffff, RZ, 0xc0, !PT ;  /* 0x0000ffff02087812 */ /* 0x000fe200078ec0ff */
[--C-:B------:R-:W-:Y:S01]  /*54c0*/  FFMA.FTZ R2, R41, UR4, -R3.reuse ;  /* 0x0000000429027c23 */ /* 0x100fe20008010803 */
[----:B---3--:R-:W-:Y:S01]  /*54d0*/  FFMA.FTZ R5, R39, UR4, -R3 ;  /* 0x0000000427057c23 */ /* 0x008fe20008010803 */
[----:B------:R-:W-:Y:S02]  /*54e0*/  PRMT R115, R86, 0x7772, RZ ;  /* 0x0000777256737816 */ /* 0x000fe400000000ff */
[----:B------:R3:W-:Y:S01]  /*54f0*/  MUFU.EX2 R239, R2 ;  /* 0x0000000200ef7308 */ /* 0x0007e20000000800 */
[----:B------:R-:W-:Y:S02]  /*5500*/  LOP3.LUT R7, R6, 0xff, RZ, 0xc0, !PT ;  /* 0x000000ff06077812 */ /* 0x000fe400078ec0ff */
[----:B------:R-:W-:Y:S01]  /*5510*/  LOP3.LUT R6, R34, 0xffff, RZ, 0xc0, !PT ;  /* 0x0000ffff22067812 */ /* 0x000fe200078ec0ff */
[----:B-1----:R-:W-:Y:S01]  /*5520*/  FMUL.FTZ R4, R136, UR4 ;  /* 0x0000000488047c20 */ /* 0x002fe20008410000 */
[----:B------:R-:W-:-:S02]  /*5530*/  SHF.R.U32.HI R116, RZ, 0x8, R8 ;  /* 0x00000008ff747819 */ /* 0x000fc40000011608 */
[----:B------:R-:W-:Y:S01]  /*5540*/  LOP3.LUT R117, R9, 0xff, RZ, 0xc0, !PT ;  /* 0x000000ff09757812 */ /* 0x000fe200078ec0ff */
[----:B------:R1:W-:Y:S01]  /*5550*/  MUFU.EX2 R111, R5 ;  /* 0x00000005006f7308 */ /* 0x0003e20000000800 */
[----:B------:R-:W-:Y:S02]  /*5560*/  FSEL R4, R4, RZ, P2 ;  /* 0x000000ff04047208 */ /* 0x000fe40001000000 */
[----:B------:R-:W-:Y:S02]  /*5570*/  FSETP.NEU.FTZ.AND P2, PT, R133, -INF , PT ;  /* 0xff8000008500780b */ /* 0x000fe40003f5d000 */
[----:B------:R-:W-:Y:S02]  /*5580*/  PRMT R89, R88, 0x7771, RZ ;  /* 0x0000777158597816 */ /* 0x000fe400000000ff */
[----:B------:R-:W-:Y:S01]  /*5590*/  PRMT R113, R86, 0x7771, RZ ;  /* 0x0000777156717816 */ /* 0x000fe200000000ff */
[----:B---3--:R-:W-:Y:S01]  /*55a0*/  FFMA.FTZ R2, R36, UR4, -R4 ;  /* 0x0000000424027c23 */ /* 0x008fe20008010804 */
[----:B------:R-:W-:-:S02]  /*55b0*/  SHF.R.U32.HI R121, RZ, 0x18, R60 ;  /* 0x00000018ff797819 */ /* 0x000fc4000001163c */
[----:B------:R-:W-:Y:S01]  /*55c0*/  PRMT R11, R57, 0x5410, R227 ;  /* 0x00005410390b7816 */ /* 0x000fe200000000e3 */
[----:B------:R3:W-:Y:S01]  /*55d0*/  MUFU.EX2 R95, R2 ;  /* 0x00000002005f7308 */ /* 0x0007e20000000800 */
[----:B------:R-:W-:Y:S02]  /*55e0*/  LOP3.LUT R9, R14, 0xff, RZ, 0xc0, !PT ;  /* 0x000000ff0e097812 */ /* 0x000fe400078ec0ff */
[----:B------:R-:W-:Y:S02]  /*55f0*/  PRMT R8, R115, 0x5410, R114 ;  /* 0x0000541073087816 */ /* 0x000fe40000000072 */
[----:B-1----:R-:W-:Y:S02]  /*5600*/  LOP3.LUT R5, R60, 0xffff, RZ, 0xc0, !PT ;  /* 0x0000ffff3c057812 */ /* 0x002fe400078ec0ff */
[----:B------:R-:W-:Y:S02]  /*5610*/  PRMT R56, R54, 0x7771, RZ ;  /* 0x0000777136387816 */ /* 0x000fe400000000ff */
[----:B------:R-:W-:-:S02]  /*5620*/  SHF.R.U32.HI R120, RZ, 0x8, R5 ;  /* 0x00000008ff787819 */ /* 0x000fc40000011605 */
[----:B------:R-:W-:Y:S02]  /*5630*/  SHF.R.U32.HI R5, RZ, 0x10, R34 ;  /* 0x00000010ff057819 */ /* 0x000fe40000011622 */
[----:B------:R-:W-:Y:S02]  /*5640*/  PRMT R226, R58, 0x7771, RZ ;  /* 0x000077713ae27816 */ /* 0x000fe400000000ff */
[----:B------:R-:W-:Y:S01]  /*5650*/  LOP3.LUT R10, R5, 0xff, RZ, 0xc0, !PT ;  /* 0x000000ff050a7812 */ /* 0x000fe200078ec0ff */
[--C-:B------:R-:W-:Y:S01]  /*5660*/  FFMA.FTZ R5, R32, UR4, -R4.reuse ;  /* 0x0000000420057c23 */ /* 0x100fe20008010804 */
[----:B---3--:R-:W-:Y:S01]  /*5670*/  FFMA.FTZ R2, R37, UR4, -R4 ;  /* 0x0000000425027c23 */ /* 0x008fe20008010804 */
[----:B------:R-:W-:Y:S02]  /*5680*/  LOP3.LUT R101, R60, 0xff, RZ, 0xc0, !PT ;  /* 0x000000ff3c657812 */ /* 0x000fe400078ec0ff */
[----:B------:R-:W-:Y:S01]  /*5690*/  MUFU.EX2 R236, R5 ;  /* 0x0000000500ec7308 */ /* 0x000fe20000000800 */
[----:B------:R-:W-:-:S02]  /*56a0*/  SHF.R.U32.HI R61, RZ, 0x8, R12 ;  /* 0x00000008ff3d7819 */ /* 0x000fc4000001160c */
[----:B------:R-:W-:Y:S02]  /*56b0*/  LOP3.LUT R35, R13, 0xff, RZ, 0xc0, !PT ;  /* 0x000000ff0d237812 */ /* 0x000fe400078ec0ff */
[----:B------:R-:W-:Y:S02]  /*56c0*/  LOP3.LUT R84, R34, 0xff, RZ, 0xc0, !PT ;  /* 0x000000ff22547812 */ /* 0x000fe400078ec0ff */
[----:B------:R-:W-:Y:S01]  /*56d0*/  SHF.R.U32.HI R100, RZ, 0x18, R34 ;  /* 0x00000018ff647819 */ /* 0x000fe20000011622 */
[----:B------:R1:W3:Y:S01]  /*56e0*/  MUFU.EX2 R93, R2 ;  /* 0x00000002005d7308 */ /* 0x0002e20000000800 */
[----:B------:R-:W-:Y:S02]  /*56f0*/  SHF.R.U32.HI R79, RZ, 0x8, R6 ;  /* 0x00000008ff4f7819 */ /* 0x000fe40000011606 */
[----:B------:R-:W-:Y:S02]  /*5700*/  LOP3.LUT R22, R11, 0xff00ff, RZ, 0xc0, !PT ;  /* 0x00ff00ff0b167812 */ /* 0x000fe400078ec0ff */
[----:B------:R-:W-:-:S02]  /*5710*/  PRMT R17, R17, 0x5410, R89 ;  /* 0x0000541011117816 */ /* 0x000fc40000000059 */
[----:B------:R-:W-:Y:S02]  /*5720*/  PRMT R13, R7, 0x5410, R121 ;  /* 0x00005410070d7816 */ /* 0x000fe40000000079 */
[----:B----4-:R-:W-:Y:S02]  /*5730*/  LOP3.LUT R19, R8, 0xff00ff, RZ, 0xc0, !PT ;  /* 0x00ff00ff08137812 */ /* 0x010fe400078ec0ff */
[----:B------:R-:W-:Y:S02]  /*5740*/  PRMT R14, R9, 0x5410, R113 ;  /* 0x00005410090e7816 */ /* 0x000fe40000000071 */
[----:B------:R-:W-:Y:S02]  /*5750*/  PRMT R20, R16, 0x5410, R56 ;  /* 0x0000541010147816 */ /* 0x000fe40000000038 */
[----:B------:R-:W-:Y:S01]  /*5760*/  PRMT R21, R15, 0x5410, R226 ;  /* 0x000054100f157816 */ /* 0x000fe200000000e2 */
[----:B-1----:R-:W-:Y:S01]  /*5770*/  FFMA.FTZ R2, R50, UR4, -R4 ;  /* 0x0000000432027c23 */ /* 0x002fe20008010804 */
[----:B------:R-:W-:-:S02]  /*5780*/  PRMT R8, R69, 0x5410, R61 ;  /* 0x0000541045087816 */ /* 0x000fc4000000003d */
[----:B------:R-:W-:Y:S01]  /*5790*/  PRMT R7, R35, 0x5410, R68 ;  /* 0x0000541023077816 */ /* 0x000fe20000000044 */
[----:B------:R1:W-:Y:S01]  /*57a0*/  MUFU.EX2 R92, R2 ;  /* 0x00000002005c7308 */ /* 0x0003e20000000800 */
[----:B------:R-:W-:Y:S02]  /*57b0*/  PRMT R11, R101, 0x5410, R120 ;  /* 0x00005410650b7816 */ /* 0x000fe40000000078 */
[----:B------:R-:W-:Y:S02]  /*57c0*/  PRMT R12, R118, 0x5410, R116 ;  /* 0x00005410760c7816 */ /* 0x000fe40000000074 */
[----:B------:R-:W-:Y:S02]  /*57d0*/  PRMT R9, R117, 0x5410, R119 ;  /* 0x0000541075097816 */ /* 0x000fe40000000077 */
[----:B------:R-:W-:Y:S02]  /*57e0*/  PRMT R10, R10, 0x5410, R100 ;  /* 0x000054100a0a7816 */ /* 0x000fe40000000064 */
[----:B------:R-:W-:-:S02]  /*57f0*/  PRMT R6, R84, 0x5410, R79 ;  /* 0x0000541054067816 */ /* 0x000fc4000000004f */
[--C-:B------:R-:W-:Y:S02]  /*5800*/  HSET2.LE.AND R16, R17, R0.reuse, PT ;  /* 0x0000000011107233 */ /* 0x100fe40003803000 */
[--C-:B------:R-:W-:Y:S02]  /*5810*/  HSET2.LE.AND R24, R13, R0.reuse, PT ;  /* 0x000000000d187233 */ /* 0x100fe40003803000 */
[--C-:B------:R-:W-:Y:S01]  /*5820*/  HSET2.LE.AND R25, R22, R0.reuse, PT ;  /* 0x0000000016197233 */ /* 0x100fe20003803000 */
[----:B-1----:R-:W-:Y:S01]  /*5830*/  FFMA.FTZ R2, R51, UR4, -R4 ;  /* 0x0000000433027c23 */ /* 0x002fe20008010804 */
[--C-:B------:R-:W-:Y:S02]  /*5840*/  HSET2.LE.AND R8, R8, R0.reuse, PT ;  /* 0x0000000008087233 */ /* 0x100fe40003803000 */
[--C-:B------:R-:W-:Y:S01]  /*5850*/  HSET2.LE.AND R15, R7, R0.reuse, PT ;  /* 0x00000000070f7233 */ /* 0x100fe20003803000 */
[----:B------:R1:W-:Y:S01]  /*5860*/  MUFU.EX2 R94, R2 ;  /* 0x00000002005e7308 */ /* 0x0003e20000000800 */
[--C-:B------:R-:W-:Y:S01]  /*5870*/  HSET2.LE.AND R18, R18, R0.reuse, PT ;  /* 0x0000000012127233 */ /* 0x100fe20003803000 */
[----:B------:R-:W-:Y:S01]  /*5880*/  FFMA.FTZ R7, R52, UR4, -R3 ;  /* 0x0000000434077c23 */ /* 0x000fe20008010803 */
[----:B------:R-:W-:-:S02]  /*5890*/  HSET2.LE.AND R23, R11, R0, PT ;  /* 0x000000000b177233 */ /* 0x000fc40003803000 */
[--C-:B------:R-:W-:Y:S02]  /*58a0*/  HSET2.LE.AND R20, R20, R0.reuse, PT ;  /* 0x0000000014147233 */ /* 0x100fe40003803000 */
[--C-:B------:R-:W-:Y:S01]  /*58b0*/  HSET2.LE.AND R13, R6, R0.reuse, PT ;  /* 0x00000000060d7233 */ /* 0x100fe20003803000 */
[----:B------:R-:W-:Y:S01]  /*58c0*/  FFMA.FTZ R6, R33, UR4, -R4 ;  /* 0x0000000421067c23 */ /* 0x000fe20008010804 */
[--C-:B------:R-:W-:Y:S01]  /*58d0*/  HSET2.LE.AND R17, R10, R0.reuse, PT ;  /* 0x000000000a117233 */ /* 0x100fe20003803000 */
[----:B------:R-:W-:Y:S01]  /*58e0*/  MUFU.EX2 R208, R7 ;  /* 0x0000000700d07308 */ /* 0x000fe20000000800 */
[--C-:B------:R-:W-:Y:S02]  /*58f0*/  HSET2.LE.AND R14, R14, R0.reuse, PT ;  /* 0x000000000e0e7233 */ /* 0x100fe40003803000 */
[--C-:B------:R-:W-:Y:S02]  /*5900*/  HSET2.LE.AND R19, R19, R0.reuse, PT ;  /* 0x0000000013137233 */ /* 0x100fe40003803000 */
[----:B------:R-:W-:Y:S01]  /*5910*/  HSET2.LE.AND R22, R12, R0, PT ;  /* 0x000000000c167233 */ /* 0x000fe20003803000 */
[----:B------:R-:W-:-:S02]  /*5920*/  IMAD R12, R96, 0x2, R205 ;  /* 0x00000002600c7824 */ /* 0x000fc400078e02cd */
[--C-:B-1----:R-:W-:Y:S01]  /*5930*/  FFMA.FTZ R2, R48, UR4, -R4.reuse ;  /* 0x0000000430027c23 */ /* 0x102fe20008010804 */
[--C-:B------:R-:W-:Y:S01]  /*5940*/  HSET2.LE.AND R26, R9, R0.reuse, PT ;  /* 0x00000000091a7233 */ /* 0x100fe20003803000 */
[----:B------:R-:W-:Y:S01]  /*5950*/  FFMA.FTZ R9, R45, UR4, -R3 ;  /* 0x000000042d097c23 */ /* 0x000fe20008010803 */
[--C-:B------:R-:W-:Y:S01]  /*5960*/  HSET2.LE.AND R21, R21, R0.reuse, PT ;  /* 0x0000000015157233 */ /* 0x100fe20003803000 */
[----:B------:R1:W-:Y:S01]  /*5970*/  MUFU.EX2 R233, R2 ;  /* 0x0000000200e97308 */ /* 0x0003e20000000800 */
[----:B------:R-:W-:Y:S01]  /*5980*/  HSET2.LE.AND R27, R27, R0, PT ;  /* 0x000000001b1b7233 */ /* 0x000fe20003803000 */
[----:B------:R-:W-:Y:S01]  /*5990*/  LDSM.16.MT88.4 R220, [R12+0xa000] ;  /* 0x00a000000cdc783b */ /* 0x000fe20000004200 */
[----:B---3--:R-:W-:Y:S02]  /*59a0*/  F2FP.BF16.F32.PACK_AB R3, R93, R95 ;  /* 0x0000005f5d03723e */ /* 0x008fe400000010ff */
[----:B------:R-:W-:Y:S02]  /*59b0*/  ISETP.LE.U32.AND P3, PT, R68, UR12, PT ;  /* 0x0000000c44007c0c */ /* 0x000fe4000bf63070 */
[----:B------:R-:W-:Y:S01]  /*59c0*/  ISETP.LE.U32.AND P4, PT, R35, UR12, PT ;  /* 0x0000000c23007c0c */ /* 0x000fe2000bf83070 */
[----:B------:R-:W-:Y:S08]  /*59d0*/  MUFU.EX2 R234, R9 ;  /* 0x0000000900ea7308 */ /* 0x000ff00000000800 */
[----:B------:R-:W-:Y:S01]  /*59e0*/  MUFU.EX2 R252, R6 ;  /* 0x0000000600fc7308 */ /* 0x000fe20000000800 */
[----:B-1----:R-:W-:-:S07]  /*59f0*/  FFMA.FTZ R2, R49, UR4, -R4 ;  /* 0x0000000431027c23 */ /* 0x002fce0008010804 */
[----:B------:R1:W-:Y:S02]  /*5a00*/  MUFU.EX2 R237, R2 ;  /* 0x0000000200ed7308 */ /* 0x0003e40000000800 */
[----:B-1----:R-:W-:-:S05]  /*5a10*/  FMUL.FTZ R2, R133, UR4 ;  /* 0x0000000485027c20 */ /* 0x002fca0008410000 */
[----:B------:R-:W-:-:S05]  /*5a20*/  FSEL R2, R2, RZ, P2 ;  /* 0x000000ff02027208 */ /* 0x000fca0001000000 */
[--C-:B------:R-:W-:Y:S01]  /*5a30*/  FFMA.FTZ R5, R44, UR4, -R2.reuse ;  /* 0x000000042c057c23 */ /* 0x100fe20008010802 */
[--C-:B------:R-:W-:Y:S01]  /*5a40*/  FFMA.FTZ R0, R71, UR4, -R2.reuse ;  /* 0x0000000447007c23 */ /* 0x100fe20008010802 */
[--C-:B------:R-:W-:Y:S01]  /*5a50*/  FFMA.FTZ R4, R62, UR4, -R2.reuse ;  /* 0x000000043e047c23 */ /* 0x100fe20008010802 */
[--C-:B------:R-:W-:Y:S01]  /*5a60*/  FFMA.FTZ R10, R46, UR4, -R2.reuse ;  /* 0x000000042e0a7c23 */ /* 0x100fe20008010802 */
[----:B------:R1:W-:Y:S01]  /*5a70*/  MUFU.EX2 R78, R5 ;  /* 0x00000005004e7308 */ /* 0x0003e20000000800 */
[----:B------:R-:W-:Y:S01]  /*5a80*/  FFMA.FTZ R11, R47, UR4, -R2 ;  /* 0x000000042f0b7c23 */ /* 0x000fe20008010802 */
[C---:B------:R-:W-:Y:S02]  /*5a90*/  PRMT R47, R3.reuse, 0x7610, R47 ;  /* 0x00007610032f7816 */ /* 0x040fe4000000002f */
[----:B------:R-:W-:Y:S01]  /*5aa0*/  PRMT R46, R3, 0x7632, R46 ;  /* 0x00007632032e7816 */ /* 0x000fe2000000002e */
[----:B------:R-:W-:-:S03]  /*5ab0*/  IMAD.MOV.U32 R3, RZ, RZ, 0x20 ;  /* 0x00000020ff037424 */ /* 0x000fc600078e00ff */
[----:B------:R3:W-:Y:S08]  /*5ac0*/  MUFU.EX2 R62, R0 ;  /* 0x00000000003e7308 */ /* 0x0007f00000000800 */
[----:B------:R4:W-:Y:S01]  /*5ad0*/  MUFU.EX2 R211, R4 ;  /* 0x0000000400d37308 */ /* 0x0009e20000000800 */
[----:B-1----:R-:W-:-:S07]  /*5ae0*/  FFMA.FTZ R5, R75, UR4, -R2 ;  /* 0x000000044b057c23 */ /* 0x002fce0008010802 */
[----:B------:R1:W5:Y:S01]  /*5af0*/  MUFU.EX2 R77, R5 ;  /* 0x00000005004d7308 */ /* 0x0003620000000800 */
[----:B---3--:R-:W-:-:S04]  /*5b00*/  F2FP.BF16.F32.PACK_AB R0, R157, R159 ;  /* 0x0000009f9d00723e */ /* 0x008fc800000010ff */
[C---:B------:R-:W-:Y:S02]  /*5b10*/  PRMT R45, R0.reuse, 0x7610, R45 ;  /* 0x00007610002d7816 */ /* 0x040fe4000000002d */
[----:B------:R-:W-:Y:S01]  /*5b20*/  PRMT R44, R0, 0x7632, R44 ;  /* 0x00007632002c7816 */ /* 0x000fe2000000002c */
[----:B------:R-:W-:Y:S01]  /*5b30*/  MUFU.EX2 R207, R10 ;  /* 0x0000000a00cf7308 */ /* 0x000fe20000000800 */
[----:B----4-:R-:W-:Y:S01]  /*5b40*/  LOP3.LUT P2, R4, R212, 0x2, RZ, 0xc0, !PT ;  /* 0x00000002d4047812 */ /* 0x010fe2000784c0ff */
[----:B------:R-:W-:Y:S02]  /*5b50*/  @!P4 HFMA2.BF16_V2 R91, -RZ.H0_H0, RZ.H0_H0, -R45.H0_H0 ;  /* 0x200000ffff5bc231 */ /* 0x000fe4000034092d */
[----:B------:R-:W-:Y:S01]  /*5b60*/  @!P3 HFMA2.BF16_V2 R90, -RZ.H0_H0, RZ.H0_H0, -R44.H0_H0 ;  /* 0x200000ffff5ab231 */ /* 0x000fe2000034092c */
[----:B------:R-:W-:Y:S01]  /*5b70*/  SEL R3, R3, 0xffffffe0, !P2 ;  /* 0xffffffe003037807 */ /* 0x000fe20005000000 */
[----:B------:R3:W-:Y:S01]  /*5b80*/  STL [R1+0x14], R4 ;  /* 0x0000140401007387 */ /* 0x0007e20000100800 */
[----:B------:R-:W-:Y:S01]  /*5b90*/  ISETP.LE.U32.AND P2, PT, R69, UR12, PT ;  /* 0x0000000c45007c0c */ /* 0x000fe2000bf43070 */
[----:B------:R-:W-:Y:S01]  /*5ba0*/  MUFU.EX2 R235, R11 ;  /* 0x0000000b00eb7308 */ /* 0x000fe20000000800 */
[----:B-1----:R-:W-:Y:S01]  /*5bb0*/  FFMA.FTZ R5, R70, UR4, -R2 ;  /* 0x0000000446057c23 */ /* 0x002fe20008010802 */
[----:B-----5:R-:W-:Y:S01]  /*5bc0*/  F2FP.BF16.F32.PACK_AB R0, R77, R78 ;  /* 0x0000004e4d00723e */ /* 0x020fe200000010ff */
[----:B------:R-:W-:-:S03]  /*5bd0*/  IMAD.IADD R32, R205, 0x1, R3 ;  /* 0x00000001cd207824 */ /* 0x000fc600078e0203 */
[C---:B------:R-:W-:Y:S02]  /*5be0*/  PRMT R193, R0.reuse, 0x7610, R193 ;  /* 0x0000761000c17816 */ /* 0x040fe400000000c1 */
[----:B------:R1:W4:Y:S01]  /*5bf0*/  MUFU.EX2 R76, R5 ;  /* 0x00000005004c7308 */ /* 0x0003220000000800 */
[----:B------:R-:W-:Y:S01]  /*5c00*/  PRMT R190, R0, 0x7632, R190 ;  /* 0x0000763200be7816 */ /* 0x000fe200000000be */
[----:B------:R-:W5:Y:S01]  /*5c10*/  LDSM.16.MT88.4 R216, [R32+0xa000] ;  /* 0x00a0000020d8783b */ /* 0x000f620000004200 */
[----:B------:R-:W-:Y:S01]  /*5c20*/  F2FP.BF16.F32.PACK_AB R0, R156, R158 ;  /* 0x0000009e9c00723e */ /* 0x000fe200000010ff */
[----:B------:R-:W-:Y:S02]  /*5c30*/  @!P2 HFMA2.BF16_V2 R97, -RZ.H0_H0, RZ.H0_H0, -R47.H0_H0 ;  /* 0x200000ffff61a231 */ /* 0x000fe4000034092f */
[----:B------:R-:W-:Y:S01]  /*5c40*/  LDSM.16.MT88.4 R140, [R32+0xa800] ;  /* 0x00a80000208c783b */ /* 0x000fe20000004200 */
[C---:B------:R-:W-:Y:S02]  /*5c50*/  PRMT R189, R0.reuse, 0x7632, R189 ;  /* 0x0000763200bd7816 */ /* 0x040fe400000000bd */
[----:B------:R-:W-:Y:S01]  /*5c60*/  PRMT R187, R0, 0x7610, R187 ;  /* 0x0000761000bb7816 */ /* 0x000fe200000000bb */
[----:B-1----:R-:W-:Y:S01]  /*5c70*/  FFMA.FTZ R5, R63, UR4, -R2 ;  /* 0x000000043f057c23 */ /* 0x002fe20008010802 */
[----:B----4-:R-:W-:Y:S01]  /*5c80*/  F2FP.BF16.F32.PACK_AB R0, R62, R76 ;  /* 0x0000004c3e00723e */ /* 0x010fe200000010ff */
[----:B------:R-:W-:Y:S01]  /*5c90*/  IMAD.MOV.U32 R63, RZ, RZ, R53 ;  /* 0x000000ffff3f7224 */ /* 0x000fe200078e0035 */
[----:B------:R-:W-:Y:S01]  /*5ca0*/  F2FP.BF16.F32.PACK_AB R2, R108, R110 ;  /* 0x0000006e6c02723e */ /* 0x000fe200000010ff */
[----:B------:R-:W1:Y:S01]  /*5cb0*/  MUFU.EX2 R213, R5 ;  /* 0x0000000500d57308 */ /* 0x000e620000000800 */
[----:B------:R-:W-:-:S02]  /*5cc0*/  PRMT R199, R0, 0x7632, R199 ;  /* 0x0000763200c77816 */ /* 0x000fc400000000c7 */
[----:B------:R-:W-:Y:S02]  /*5cd0*/  PRMT R198, R0, 0x7610, R198 ;  /* 0x0000761000c67816 */ /* 0x000fe400000000c6 */
[----:B------:R-:W-:Y:S02]  /*5ce0*/  F2FP.BF16.F32.PACK_AB R0, R239, R238 ;  /* 0x000000eeef00723e */ /* 0x000fe400000010ff */
[----:B------:R-:W-:Y:S02]  /*5cf0*/  PRMT R197, R2, 0x7610, R197 ;  /* 0x0000761002c57816 */ /* 0x000fe400000000c5 */
[C---:B------:R-:W-:Y:S02]  /*5d00*/  PRMT R184, R0.reuse, 0x7610, R184 ;  /* 0x0000761000b87816 */ /* 0x040fe400000000b8 */
[----:B------:R-:W-:Y:S02]  /*5d10*/  PRMT R182, R0, 0x7632, R182 ;  /* 0x0000763200b67816 */ /* 0x000fe400000000b6 */
[----:B------:R-:W-:-:S02]  /*5d20*/  PRMT R194, R2, 0x7632, R194 ;  /* 0x0000763202c27816 */ /* 0x000fc400000000c2 */
[----:B------:R-:W-:Y:S02]  /*5d30*/  F2FP.BF16.F32.PACK_AB R2, R94, R92 ;  /* 0x0000005c5e02723e */ /* 0x000fe400000010ff */
[----:B-1----:R-:W-:Y:S02]  /*5d40*/  F2FP.BF16.F32.PACK_AB R0, R213, R211 ;  /* 0x000000d3d500723e */ /* 0x002fe400000010ff */
[----:B------:R-:W-:Y:S02]  /*5d50*/  PRMT R196, R2, 0x7610, R196 ;  /* 0x0000761002c47816 */ /* 0x000fe400000000c4 */
[C---:B------:R-:W-:Y:S02]  /*5d60*/  PRMT R180, R0.reuse, 0x7610, R180 ;  /* 0x0000761000b47816 */ /* 0x040fe400000000b4 */
[----:B------:R-:W-:Y:S02]  /*5d70*/  PRMT R178, R0, 0x7632, R178 ;  /* 0x0000763200b27816 */ /* 0x000fe400000000b2 */
[----:B------:R-:W-:-:S02]  /*5d80*/  F2FP.BF16.F32.PACK_AB R0, R240, R242 ;  /* 0x000000f2f000723e */ /* 0x000fc400000010ff */
[----:B------:R-:W-:Y:S02]  /*5d90*/  PRMT R192, R2, 0x7632, R192 ;  /* 0x0000763202c07816 */ /* 0x000fe400000000c0 */
[C---:B------:R-:W-:Y:S02]  /*5da0*/  PRMT R177, R0.reuse, 0x7610, R177 ;  /* 0x0000761000b17816 */ /* 0x040fe400000000b1 */
[----:B------:R-:W-:Y:S02]  /*5db0*/  PRMT R176, R0, 0x7632, R176 ;  /* 0x0000763200b07816 */ /* 0x000fe400000000b0 */
[----:B------:R-:W-:Y:S02]  /*5dc0*/  PRMT R0, R47, 0x5410, R46 ;  /* 0x000054102f007816 */ /* 0x000fe4000000002e */
[----:B------:R-:W-:Y:S02]  /*5dd0*/  F2FP.BF16.F32.PACK_AB R2, R111, R109 ;  /* 0x0000006d6f02723e */ /* 0x000fe400000010ff */
[----:B------:R-:W-:-:S02]  /*5de0*/  LOP3.LUT R8, R0, R8, RZ, 0xc0, !PT ;  /* 0x0000000800087212 */ /* 0x000fc400078ec0ff */
[----:B------:R-:W-:Y:S02]  /*5df0*/  PRMT R0, R45, 0x5410, R44 ;  /* 0x000054102d007816 */ /* 0x000fe4000000002c */
[----:B------:R-:W-:Y:S02]  /*5e00*/  PRMT R185, R2, 0x7610, R185 ;  /* 0x0000761002b97816 */ /* 0x000fe400000000b9 */
[----:B------:R-:W-:Y:S01]  /*5e10*/  LOP3.LUT R9, R0, R15, RZ, 0xc0, !PT ;  /* 0x0000000f00097212 */ /* 0x000fe200078ec0ff */
[----:B------:R-:W-:Y:S01]  /*5e20*/  IMAD.MOV.U32 R15, RZ, RZ, R59 ;  /* 0x000000ffff0f7224 */ /* 0x000fe200078e003b */
[----:B------:R-:W-:Y:S02]  /*5e30*/  PRMT R0, R196, 0x5410, R192 ;  /* 0x00005410c4007816 */ /* 0x000fe400000000c0 */
[----:B------:R-:W-:Y:S02]  /*5e40*/  PRMT R183, R2, 0x7632, R183 ;  /* 0x0000763202b77816 */ /* 0x000fe400000000b7 */
[----:B------:R-:W-:Y:S01]  /*5e50*/  LOP3.LUT R10, R0, R16, RZ, 0xc0, !PT ;  /* 0x00000010000a7212 */ /* 0x000fe200078ec0ff */
[----:B------:R-:W-:Y:S01]  /*5e60*/  IMAD.IADD R16, R3, 0x1, R12 ;  /* 0x0000000103107824 */ /* 0x000fe200078e020c */
[----:B------:R-:W-:-:S02]  /*5e70*/  PRMT R0, R187, 0x5410, R189 ;  /* 0x00005410bb007816 */ /* 0x000fc400000000bd */
[----:B------:R-:W-:Y:S02]  /*5e80*/  F2FP.BF16.F32.PACK_AB R2, R237, R233 ;  /* 0x000000e9ed02723e */ /* 0x000fe400000010ff */
[----:B------:R-:W-:Y:S01]  /*5e90*/  LOP3.LUT R11, R0, R18, RZ, 0xc0, !PT ;  /* 0x00000012000b7212 */ /* 0x000fe200078ec0ff */
[----:B------:R-:W-:Y:S01]  /*5ea0*/  IMAD.MOV.U32 R18, RZ, RZ, R54 ;  /* 0x000000ffff127224 */ /* 0x000fe200078e0036 */
[----:B------:R-:W-:Y:S01]  /*5eb0*/  PRMT R0, R197, 0x5410, R194 ;  /* 0x00005410c5007816 */ /* 0x000fe200000000c2 */
[----:B------:R-:W1:Y:S01]  /*5ec0*/  LDSM.16.MT88.4 R172, [R16+0xa000] ;  /* 0x00a0000010ac783b */ /* 0x000e620000004200 */
[----:B------:R-:W-:Y:S02]  /*5ed0*/  PRMT R195, R2, 0x7610, R195 ;  /* 0x0000761002c37816 */ /* 0x000fe400000000c3 */
[----:B---3--:R-:W-:Y:S01]  /*5ee0*/  LOP3.LUT R4, R0, R13, RZ, 0xc0, !PT ;  /* 0x0000000d00047212 */ /* 0x008fe200078ec0ff */
[----:B-----5:R-:W-:Y:S01]  /*5ef0*/  HMMA.16816.F32.BF16 R144, R8, R216, RZ ;  /* 0x000000d80890723c */ /* 0x020fe200000418ff */
[----:B------:R-:W-:Y:S01]  /*5f00*/  PRMT R0, R193, 0x5410, R190 ;  /* 0x00005410c1007816 */ /* 0x000fe200000000be */
[----:B------:R-:W-:Y:S01]  /*5f10*/  VIADD R13, R205, 0xa000 ;  /* 0x0000a000cd0d7836 */ /* 0x000fe20000000000 */
[----:B------:R-:W-:-:S02]  /*5f20*/  PRMT R191, R2, 0x7632, R191 ;  /* 0x0000763202bf7816 */ /* 0x000fc400000000bf */
[----:B------:R-:W-:Y:S02]  /*5f30*/  LOP3.LUT R5, R0, R17, RZ, 0xc0, !PT ;  /* 0x0000001100057212 */ /* 0x000fe400078ec0ff */
[----:B------:R-:W-:Y:S01]  /*5f40*/  PRMT R0, R185, 0x5410, R183 ;  /* 0x00005410b9007816 */ /* 0x000fe200000000b7 */
[----:B------:R-:W-:Y:S01]  /*5f50*/  HMMA.16816.F32.BF16 R152, R8, R200, RZ ;  /* 0x000000c80898723c */ /* 0x000fe200000418ff */
[----:B------:R-:W-:Y:S02]  /*5f60*/  F2FP.BF16.F32.PACK_AB R2, R241, R204 ;  /* 0x000000ccf102723e */ /* 0x000fe400000010ff */
[----:B------:R-:W-:Y:S01]  /*5f70*/  LOP3.LUT R6, R0, R14, RZ, 0xc0, !PT ;  /* 0x0000000e00067212 */ /* 0x000fe200078ec0ff */
[----:B------:R-:W-:Y:S01]  /*5f80*/  IMAD.MOV.U32 R14, RZ, RZ, R58 ;  /* 0x000000ffff0e7224 */ /* 0x000fe200078e003a */
[----:B------:R-:W-:Y:S02]  /*5f90*/  PRMT R0, R198, 0x5410, R199 ;  /* 0x00005410c6007816 */ /* 0x000fe400000000c7 */
[----:B------:R-:W-:-:S02]  /*5fa0*/  PRMT R186, R2, 0x7610, R186 ;  /* 0x0000761002ba7816 */ /* 0x000fc400000000ba */
[----:B------:R-:W-:Y:S01]  /*5fb0*/  LOP3.LUT R7, R0, R19, RZ, 0xc0, !PT ;  /* 0x0000001300077212 */ /* 0x000fe200078ec0ff */
[----:B------:R-:W-:Y:S01]  /*5fc0*/  IMAD.MOV.U32 R19, RZ, RZ, R55 ;  /* 0x000000ffff137224 */ /* 0x000fe200078e0037 */
[----:B------:R-:W-:Y:S02]  /*5fd0*/  F2FP.BF16.F32.PACK_AB R0, R235, R207 ;  /* 0x000000cfeb00723e */ /* 0x000fe400000010ff */
[----:B------:R-:W-:Y:S02]  /*5fe0*/  PRMT R188, R2, 0x7632, R188 ;  /* 0x0000763202bc7816 */ /* 0x000fe400000000bc */
[C---:B------:R-:W-:Y:S01]  /*5ff0*/  PRMT R137, R0.reuse, 0x7610, R137 ;  /* 0x0000761000897816 */ /* 0x040fe20000000089 */
[----:B------:R-:W-:Y:S01]  /*6000*/  HMMA.16816.F32.BF16 R160, R4, R216, RZ ;  /* 0x000000d804a0723c */ /* 0x000fe200000418ff */
[----:B------:R-:W-:Y:S01]  /*6010*/  PRMT R132, R0, 0x7632, R132 ;  /* 0x0000763200847816 */ /* 0x000fe20000000084 */
[----:B------:R-:W3:Y:S01]  /*6020*/  LDC R217, c[0x0][0x448] ;  /* 0x00011200ffd97b82 */ /* 0x000ee20000000800 */
[----:B------:R-:W-:Y:S01]  /*6030*/  PRMT R0, R195, 0x5410, R191 ;  /* 0x00005410c3007816 */ /* 0x000fe200000000bf */
[----:B------:R-:W-:Y:S01]  /*6040*/  IMAD.MOV.U32 R216, RZ, RZ, R14 ;  /* 0x000000ffffd87224 */ /* 0x000fe200078e000e */
[----:B------:R-:W-:-:S02]  /*6050*/  F2FP.BF16.F32.PACK_AB R2, R252, R236 ;  /* 0x000000ecfc02723e */ /* 0x000fc400000010ff */
[----:B------:R-:W-:Y:S01]  /*6060*/  LOP3.LUT R128, R0, R23, RZ, 0xc0, !PT ;  /* 0x0000001700807212 */ /* 0x000fe200078ec0ff */
[----:B------:R-:W-:Y:S01]  /*6070*/  HMMA.16816.F32.BF16 R168, R4, R200, RZ ;  /* 0x000000c804a8723c */ /* 0x000fe200000418ff */
[----:B------:R-:W-:Y:S01]  /*6080*/  PRMT R0, R186, 0x5410, R188 ;  /* 0x00005410ba007816 */ /* 0x000fe200000000bc */
[----:B------:R-:W-:Y:S01]  /*6090*/  IMAD.MOV.U32 R200, RZ, RZ, R56 ;  /* 0x000000ffffc87224 */ /* 0x000fe200078e0038 */
[C---:B------:R-:W-:Y:S01]  /*60a0*/  PRMT R181, R2.reuse, 0x7610, R181 ;  /* 0x0000761002b57816 */ /* 0x040fe200000000b5 */
[----:B------:R-:W-:Y:S01]  /*60b0*/  IMAD.MOV.U32 R201, RZ, RZ, R38 ;  /* 0x000000ffffc97224 */ /* 0x000fe200078e0026 */
[----:B------:R-:W-:Y:S02]  /*60c0*/  PRMT R179, R2, 0x7632, R179 ;  /* 0x0000763202b37816 */ /* 0x000fe400000000b3 */
[----:B------:R-:W-:Y:S01]  /*60d0*/  LOP3.LUT R129, R0, R24, RZ, 0xc0, !PT ;  /* 0x0000001800817212 */ /* 0x000fe200078ec0ff */
[----:B------:R-:W-:Y:S01]  /*60e0*/  HMMA.16816.F32.BF16 R36, R8, R220, RZ ;  /* 0x000000dc0824723c */ /* 0x000fe200000418ff */
[----:B------:R-:W-:-:S02]  /*60f0*/  PRMT R0, R181, 0x5410, R179 ;  /* 0x00005410b5007816 */ /* 0x000fc400000000b3 */
[----:B------:R-:W-:Y:S02]  /*6100*/  F2FP.BF16.F32.PACK_AB R2, R234, R208 ;  /* 0x000000d0ea02723e */ /* 0x000fe400000010ff */
[----:B------:R-:W-:Y:S02]  /*6110*/  LOP3.LUT R130, R0, R20, RZ, 0xc0, !PT ;  /* 0x0000001400827212 */ /* 0x000fe400078ec0ff */
[----:B------:R-:W-:Y:S01]  /*6120*/  PRMT R0, R177, 0x5410, R176 ;  /* 0x00005410b1007816 */ /* 0x000fe200000000b0 */
[----:B------:R-:W-:Y:S01]  /*6130*/  HMMA.16816.F32.BF16 R40, R4, R220, RZ ;  /* 0x000000dc0428723c */ /* 0x000fe200000418ff */
[----:B------:R-:W-:Y:S01]  /*6140*/  PRMT R139, R2, 0x7610, R139 ;  /* 0x00007610028b7816 */ /* 0x000fe2000000008b */
[----:B------:R-:W-:Y:S01]  /*6150*/  IMAD.MOV.U32 R220, RZ, RZ, R18 ;  /* 0x000000ffffdc7224 */ /* 0x000fe200078e0012 */
[----:B------:R-:W-:Y:S01]  /*6160*/  LOP3.LUT R131, R0, R25, RZ, 0xc0, !PT ;  /* 0x0000001900837212 */ /* 0x000fe200078ec0ff */
[----:B------:R-:W-:Y:S01]  /*6170*/  IMAD.MOV.U32 R221, RZ, RZ, R19 ;  /* 0x000000ffffdd7224 */ /* 0x000fe200078e0013 */
[----:B------:R-:W-:-:S02]  /*6180*/  PRMT R0, R184, 0x5410, R182 ;  /* 0x00005410b8007816 */ /* 0x000fc400000000b6 */
[----:B------:R-:W-:Y:S01]  /*6190*/  PRMT R138, R2, 0x7632, R138 ;  /* 0x00007632028a7816 */ /* 0x000fe2000000008a */
[----:B-1----:R-:W-:Y:S01]  /*61a0*/  HMMA.16816.F32.BF16 R52, R8, R172, RZ ;  /* 0x000000ac0834723c */ /* 0x002fe200000418ff */
[----:B------:R-:W-:Y:S02]  /*61b0*/  LOP3.LUT R124, R0, R22, RZ, 0xc0, !PT ;  /* 0x00000016007c7212 */ /* 0x000fe400078ec0ff */
[----:B------:R-:W-:Y:S02]  /*61c0*/  PRMT R0, R180, 0x5410, R178 ;  /* 0x00005410b4007816 */ /* 0x000fe400000000b2 */
[----:B------:R-:W-:Y:S02]  /*61d0*/  @!P2 PRMT R47, R97, 0x5410, RZ ;  /* 0x00005410612fa816 */ /* 0x000fe400000000ff */
[----:B------:R-:W-:Y:S01]  /*61e0*/  LOP3.LUT R125, R0, R26, RZ, 0xc0, !PT ;  /* 0x0000001a007d7212 */ /* 0x000fe200078ec0ff */
[----:B------:R-:W-:Y:S01]  /*61f0*/  HMMA.16816.F32.BF16 R152, R128, R148, R152 ;  /* 0x000000948098723c */ /* 0x000fe20000041898 */
[----:B------:R-:W-:-:S02]  /*6200*/  PRMT R0, R139, 0x5410, R138 ;  /* 0x000054108b007816 */ /* 0x000fc4000000008a */
[----:B------:R-:W-:Y:S02]  /*6210*/  ISETP.LE.U32.AND P2, PT, R84, UR12, PT ;  /* 0x0000000c54007c0c */ /* 0x000fe4000bf43070 */
[----:B------:R-:W-:Y:S02]  /*6220*/  LOP3.LUT R126, R0, R21, RZ, 0xc0, !PT ;  /* 0x00000015007e7212 */ /* 0x000fe400078ec0ff */
[----:B------:R-:W-:Y:S01]  /*6230*/  PRMT R0, R137, 0x5410, R132 ;  /* 0x0000541089007816 */ /* 0x000fe20000000084 */
[----:B------:R-:W1:Y:S01]  /*6240*/  LDSM.16.MT88.4 R20, [R32+0xb000] ;  /* 0x00b000002014783b */ /* 0x000e620000004200 */
[----:B------:R-:W-:Y:S01]  /*6250*/  LOP3.LUT P6, R2, R212, 0x4, RZ, 0xc0, !PT ;  /* 0x00000004d4027812 */ /* 0x000fe200078cc0ff */
[----:B------:R-:W-:Y:S01]  /*6260*/  HMMA.16816.F32.BF16 R144, R128, R140, R144 ;  /* 0x0000008c8090723c */ /* 0x000fe20000041890 */
[----:B------:R-:W-:Y:S02]  /*6270*/  LOP3.LUT R127, R0, R27, RZ, 0xc0, !PT ;  /* 0x0000001b007f7212 */ /* 0x000fe400078ec0ff */
[----:B------:R-:W-:Y:S01]  /*6280*/  LOP3.LUT R0, R61, 0xffff, RZ, 0xc0, !PT ;  /* 0x0000ffff3d007812 */ /* 0x000fe200078ec0ff */
[----:B------:R4:W-:Y:S01]  /*6290*/  STL [R1+0x1c], R2 ;  /* 0x00001c0201007387 */ /* 0x0009e20000100800 */
[----:B------:R-:W-:Y:S01]  /*62a0*/  @!P3 PRMT R44, R90, 0x5410, RZ ;  /* 0x000054105a2cb816 */ /* 0x000fe200000000ff */
[----:B------:R-:W-:Y:S01]  /*62b0*/  @!P2 HFMA2.BF16_V2 R85, -RZ.H0_H0, RZ.H0_H0, -R197.H0_H0 ;  /* 0x200000ffff55a231 */ /* 0x000fe200003409c5 */
[----:B------:R-:W-:Y:S01]  /*62c0*/  ISETP.LE.U32.AND P5, PT, R0, UR12, PT ;  /* 0x0000000c00007c0c */ /* 0x000fe2000bfa3070 */
[----:B------:R5:W-:Y:S01]  /*62d0*/  STL [R1+0x68], R13 ;  /* 0x0000680d01007387 */ /* 0x000be20000100800 */
[----:B------:R-:W-:Y:S01]  /*62e0*/  PRMT R0, R88, 0x7770, RZ ;  /* 0x0000777058007816 */ /* 0x000fe200000000ff */
[----:B------:R-:W-:Y:S01]  /*62f0*/  HMMA.16816.F32.BF16 R168, R124, R148, R168 ;  /* 0x000000947ca8723c */ /* 0x000fe200000418a8 */
[----:B------:R-:W-:Y:S01]  /*6300*/  @!P2 PRMT R197, R85, 0x5410, RZ ;  /* 0x0000541055c5a816 */ /* 0x000fe200000000ff */
[----:B------:R-:W-:Y:S01]  /*6310*/  IMAD.MOV.U32 R149, RZ, RZ, R227 ;  /* 0x000000ffff957224 */ /* 0x000fe200078e00e3 */
[----:B------:R-:W-:Y:S01]  /*6320*/  @!P4 PRMT R45, R91, 0x5410, RZ ;  /* 0x000054105b2dc816 */ /* 0x000fe200000000ff */
[----:B------:R-:W2:Y:S01]  /*6330*/  LDSM.16.MT88.4 R24, [R205+0xb000] ;  /* 0x00b00000cd18783b */ /* 0x000ea20000004200 */
[----:B------:R-:W-:-:S02]  /*6340*/  PRMT R17, R86, 0x7770, RZ ;  /* 0x0000777056117816 */ /* 0x000fc400000000ff */
[----:B------:R-:W-:Y:S01]  /*6350*/  ISETP.GT.U32.AND P4, PT, R87, UR12, PT ;  /* 0x0000000c57007c0c */ /* 0x000fe2000bf84070 */
[----:B------:R-:W-:Y:S01]  /*6360*/  HMMA.16816.F32.BF16 R160, R124, R140, R160 ;  /* 0x0000008c7ca0723c */ /* 0x000fe200000418a0 */
[----:B------:R-:W-:Y:S02]  /*6370*/  IMAD.MOV.U32 R141, RZ, RZ, R200 ;  /* 0x000000ffff8d7224 */ /* 0x000fe400078e00c8 */
[----:B------:R-:W-:Y:S02]  /*6380*/  @!P5 HFMA2.BF16_V2 R96, -RZ.H0_H0, RZ.H0_H0, -R46.H0_H0 ;  /* 0x200000ffff60d231 */ /* 0x000fe4000034092e */
[----:B------:R-:W-:Y:S02]  /*6390*/  IMAD.MOV.U32 R200, RZ, RZ, R226 ;  /* 0x000000ffffc87224 */ /* 0x000fe400078e00e2 */
[----:B------:R-:W-:Y:S01]  /*63a0*/  IMAD.MOV.U32 R140, RZ, RZ, R115 ;  /* 0x000000ffff8c7224 */ /* 0x000fe200078e0073 */
[----:B------:R-:W-:Y:S02]  /*63b0*/  @!P5 PRMT R46, R96, 0x5410, RZ ;  /* 0x00005410602ed816 */ /* 0x000fe400000000ff */
[----:B------:R-:W-:-:S02]  /*63c0*/  ISETP.LE.U32.AND P5, PT, R0, UR12, PT ;  /* 0x0000000c00007c0c */ /* 0x000fc4000bfa3070 */
[----:B------:R-:W-:Y:S01]  /*63d0*/  PRMT R0, R34, 0x7632, R0 ;  /* 0x0000763222007816 */ /* 0x000fe20000000000 */
[----:B----4-:R-:W-:Y:S02]  /*63e0*/  VIADD R2, R205, 0xa040 ;  /* 0x0000a040cd027836 */ /* 0x010fe40000000000 */
[----:B------:R-:W-:Y:S02]  /*63f0*/  @P4 HFMA2.BF16_V2 R104, -RZ.H0_H0, RZ.H0_H0, -R189.H0_H0 ;  /* 0x200000ffff684231 */ /* 0x000fe400003409bd */
[----:B------:R-:W-:Y:S01]  /*6400*/  @P6 VIADD R2, R13, 0xffffffc0 ;  /* 0xffffffc00d026836 */ /* 0x000fe20000000000 */
[----:B------:R-:W-:Y:S01]  /*6410*/  LOP3.LUT R0, R0, 0xff, RZ, 0xc0, !PT ;  /* 0x000000ff00007812 */ /* 0x000fe200078ec0ff */
[----:B-----5:R-:W-:Y:S02]  /*6420*/  IMAD.MOV.U32 R13, RZ, RZ, R57 ;  /* 0x000000ffff0d7224 */ /* 0x020fe400078e0039 */
[----:B------:R-:W-:Y:S01]  /*6430*/  IMAD.IADD R33, R3, 0x1, R2 ;  /* 0x0000000103217824 */ /* 0x000fe200078e0202 */
[----:B------:R-:W-:Y:S01]  /*6440*/  ISETP.LE.U32.AND P3, PT, R0, UR12, PT ;  /* 0x0000000c00007c0c */ /* 0x000fe2000bf63070 */
[----:B------:R-:W-:Y:S01]  /*6450*/  IMAD.MOV.U32 R148, RZ, RZ, R13 ;  /* 0x000000ffff947224 */ /* 0x000fe200078e000d */
[----:B------:R-:W-:Y:S01]  /*6460*/  LOP3.LUT R0, R79, 0xffff, RZ, 0xc0, !PT ;  /* 0x0000ffff4f007812 */ /* 0x000fe200078ec0ff */
[----:B-1----:R-:W-:Y:S01]  /*6470*/  HMMA.16816.F32.BF16 R84, R8, R20, RZ ;  /* 0x000000140854723c */ /* 0x002fe200000418ff */
[----:B------:R-:W-:Y:S01]  /*6480*/  LOP3.LUT R3, R98, 0x6, RZ, 0xc0, !PT ;  /* 0x0000000662037812 */ /* 0x000fe200078ec0ff */
[----:B------:R-:W1:Y:S01]  /*6490*/  LDSM.16.MT88.4 R48, [R2+0x800] ;  /* 0x000800000230783b */ /* 0x000e620000004200 */
[----:B------:R-:W-:Y:S01]  /*64a0*/  ISETP.LE.U32.AND P2, PT, R0, UR12, PT ;  /* 0x0000000c00007c0c */ /* 0x000fe2000bf43070 */
[----:B------:R-:W-:Y:S01]  /*64b0*/  @!P5 HFMA2.BF16_V2 R103, -RZ.H0_H0, RZ.H0_H0, -R196.H0_H0 ;  /* 0x200000ffff67d231 */ /* 0x000fe200003409c4 */
[----:B------:R-:W-:Y:S01]  /*64c0*/  LOP3.LUT R0, R209, 0x30, RZ, 0xc0, !PT ;  /* 0x00000030d1007812 */ /* 0x000fe200078ec0ff */
[----:B------:R-:W4:Y:S01]  /*64d0*/  LDSM.16.MT88.4 R64, [R33+0x800] ;  /* 0x000800002140783b */ /* 0x000f220000004200 */
[----:B------:R-:W-:Y:S01]  /*64e0*/  @P4 PRMT R189, R104, 0x5410, RZ ;  /* 0x0000541068bd4816 */ /* 0x000fe200000000ff */
[----:B------:R-:W-:Y:S01]  /*64f0*/  HMMA.16816.F32.BF16 R56, R4, R172, RZ ;  /* 0x000000ac0438723c */ /* 0x000fe200000418ff */
[----:B------:R-:W-:Y:S01]  /*6500*/  LEA.HI R0, R99, R0, RZ, 0x1e ;  /* 0x0000000063007211 */ /* 0x000fe200078ff0ff */
[----:B------:R-:W-:Y:S01]  /*6510*/  @!P3 HFMA2.BF16_V2 R102, -RZ.H0_H0, RZ.H0_H0, -R193.H0_H0 ;  /* 0x200000ffff66b231 */ /* 0x000fe200003409c1 */
[----:B------:R-:W-:-:S02]  /*6520*/  ISETP.LE.U32.AND P4, PT, R100, UR12, PT ;  /* 0x0000000c64007c0c */ /* 0x000fc4000bf83070 */
[----:B------:R-:W-:Y:S01]  /*6530*/  @!P5 PRMT R196, R103, 0x5410, RZ ;  /* 0x0000541067c4d816 */ /* 0x000fe200000000ff */
[----:B---3--:R-:W-:Y:S01]  /*6540*/  IMAD R0, R0, R217, R3 ;  /* 0x000000d900007224 */ /* 0x008fe200078e0203 */
[----:B------:R-:W-:Y:S01]  /*6550*/  @!P3 PRMT R193, R102, 0x5410, RZ ;  /* 0x0000541066c1b816 */ /* 0x000fe200000000ff */
[----:B------:R-:W-:Y:S02]  /*6560*/  @!P2 HFMA2.BF16_V2 R98, -RZ.H0_H0, RZ.H0_H0, -R194.H0_H0 ;  /* 0x200000ffff62a231 */ /* 0x000fe400003409c2 */
[----:B------:R-:W-:Y:S01]  /*6570*/  IMAD.U32 R3, RZ, RZ, UR16 ;  /* 0x00000010ff037e24 */ /* 0x000fe2000f8e00ff */
[----:B------:R-:W-:Y:S01]  /*6580*/  ISETP.GT.U32.AND P3, PT, R89, UR12, PT ;  /* 0x0000000c59007c0c */ /* 0x000fe2000bf64070 */
[----:B------:R-:W-:Y:S01]  /*6590*/  IMAD.MOV.U32 R217, RZ, RZ, R15 ;  /* 0x000000ffffd97224 */ /* 0x000fe200078e000f */
[----:B------:R-:W-:Y:S01]  /*65a0*/  SHF.R.S32.HI R13, RZ, 0x1f, R0 ;  /* 0x0000001fff0d7819 */ /* 0x000fe20000011400 */
[C---:B------:R-:W-:Y:S01]  /*65b0*/  HMMA.16816.F32.BF16 R88, R4.reuse, R20, RZ ;  /* 0x000000140458723c */ /* 0x040fe200000418ff */
[----:B------:R-:W-:Y:S01]  /*65c0*/  @!P2 PRMT R194, R98, 0x5410, RZ ;  /* 0x0000541062c2a816 */ /* 0x000fe200000000ff */
[----:B------:R3:W5:Y:S01]  /*65d0*/  LDL.LU.S16 R20, [R1+0x4] ;  /* 0x0000040001147983 */ /* 0x0007620000300600 */
[----:B------:R-:W-:Y:S01]  /*65e0*/  IADD3 R0, P2, PT, R0, UR16, RZ ;  /* 0x0000001000007c10 */ /* 0x000fe2000ff5e0ff */
[----:B------:R-:W-:Y:S01]  /*65f0*/  @!P4 HFMA2.BF16_V2 R123, -RZ.H0_H0, RZ.H0_H0, -R190.H0_H0 ;  /* 0x200000ffff7bc231 */ /* 0x000fe200003409be */
[----:B------:R-:W-:Y:S01]  /*6600*/  ISETP.LE.U32.AND P5, PT, R17, UR12, PT ;  /* 0x0000000c11007c0c */ /* 0x000fe2000bfa3070 */
[----:B------:R-:W3:Y:S01]  /*6610*/  LDSM.16.MT88.4 R96, [R32+0xb800] ;  /* 0x00b800002060783b */ /* 0x000ee20000004200 */
[----:B------:R-:W-:Y:S01]  /*6620*/  LEA.HI.X.SX32 R3, R3, R13, 0x1, P2 ;  /* 0x0000000d03037211 */ /* 0x000fe200010f0eff */
[----:B--2---:R-:W-:Y:S01]  /*6630*/  HMMA.16816.F32.BF16 R72, R4, R24, RZ ;  /* 0x000000180448723c */ /* 0x004fe200000418ff */
[C---:B------:R-:W-:Y:S01]  /*6640*/  LEA R226, P2, R0.reuse, UR6, 0x1 ;  /* 0x0000000600e27c11 */ /* 0x040fe2000f8408ff */
[----:B------:R-:W-:Y:S01]  /*6650*/  @P3 HFMA2.BF16_V2 R106, -RZ.H0_H0, RZ.H0_H0, -R192.H0_H0 ;  /* 0x200000ffff6a3231 */ /* 0x000fe200003409c0 */
[----:B------:R-:W-:Y:S01]  /*6660*/  @!P4 PRMT R190, R123, 0x5410, RZ ;  /* 0x000054107bbec816 */ /* 0x000fe200000000ff */
[----:B------:R-:W-:Y:S01]  /*6670*/  LDSM.16.MT88.4 R16, [R16+0xb000] ;  /* 0x00b000001010783b */ /* 0x000fe20000004200 */
[----:B------:R-:W-:-:S02]  /*6680*/  LEA.HI.X R227, R0, UR7, R3, 0x1, P2 ;  /* 0x0000000700e37c11 */ /* 0x000fc400090f0c03 */
[----:B------:R-:W-:Y:S01]  /*6690*/  ISETP.GT.U32.AND P2, PT, R112, UR12, PT ;  /* 0x0000000c70007c0c */ /* 0x000fe2000bf44070 */
[----:B------:R-:W2:Y:S01]  /*66a0*/  LDSM.16.MT88.4 R12, [R12+0xb000] ;  /* 0x00b000000c0c783b */ /* 0x000ea20000004200 */
[----:B------:R-:W-:Y:S01]  /*66b0*/  @P3 PRMT R192, R106, 0x5410, RZ ;  /* 0x000054106ac03816 */ /* 0x000fe200000000ff */
[----:B------:R-:W-:Y:S01]  /*66c0*/  @!P5 HFMA2.BF16_V2 R122, -RZ.H0_H0, RZ.H0_H0, -R185.H0_H0 ;  /* 0x200000ffff7ad231 */ /* 0x000fe200003409b9 */
[----:B------:R-:W-:Y:S01]  /*66d0*/  ISETP.GT.U32.AND P3, PT, R114, UR12, PT ;  /* 0x0000000c72007c0c */ /* 0x000fe2000bf64070 */
[----:B------:R-:W2:Y:S01]  /*66e0*/  LDSM.16.MT88.4 R32, [R33+0x1800] ;  /* 0x001800002120783b */ /* 0x000ea20000004200 */
[----:B------:R-:W-:Y:S01]  /*66f0*/  ISETP.GT.U32.AND P4, PT, R140, UR12, PT ;  /* 0x0000000c8c007c0c */ /* 0x000fe2000bf84070 */
[----:B-1----:R-:W-:Y:S06]  /*6700*/  HMMA.16816.F32.BF16 R40, R124, R48, R40 ;  /* 0x000000307c28723c */ /* 0x002fec0000041828 */
[----:B------:R-:W-:-:S02]  /*6710*/  @P2 HFMA2.BF16_V2 R105, -RZ.H0_H0, RZ.H0_H0, -R187.H0_H0 ;  /* 0x200000ffff692231 */ /* 0x000fc400003409bb */
[C---:B----4-:R-:W-:Y:S03]  /*6720*/  HMMA.16816.F32.BF16 R56, R124.reuse, R64, R56 ;  /* 0x000000407c38723c */ /* 0x050fe60000041838 */
[----:B------:R-:W-:Y:S02]  /*6730*/  @P2 PRMT R187, R105, 0x5410, RZ ;  /* 0x0000541069bb2816 */ /* 0x000fe400000000ff */
[----:B------:R-:W-:Y:S02]  /*6740*/  ISETP.GT.U32.AND P2, PT, R113, UR12, PT ;  /* 0x0000000c71007c0c */ /* 0x000fe4000bf44070 */
[----:B------:R1:W4:Y:S01]  /*6750*/  LDSM.16.MT88.4 R112, [R2+0x1800] ;  /* 0x001800000270783b */ /* 0x0003220000004200 */
[----:B------:R-:W-:Y:S01]  /*6760*/  PRMT R0, R60, 0x7632, R0 ;  /* 0x000076323c007816 */ /* 0x000fe20000000000 */
[----:B------:R-:W-:Y:S01]  /*6770*/  @P3 HFMA2.BF16_V2 R165, -RZ.H0_H0, RZ.H0_H0, -R199.H0_H0 ;  /* 0x200000ffffa53231 */ /* 0x000fe200003409c7 */
[----:B------:R-:W-:Y:S01]  /*6780*/  @!P5 PRMT R185, R122, 0x5410, RZ ;  /* 0x000054107ab9d816 */ /* 0x000fe200000000ff */
[----:B------:R-:W-:Y:S01]  /*6790*/  @P4 HFMA2.BF16_V2 R164, -RZ.H0_H0, RZ.H0_H0, -R198.H0_H0 ;  /* 0x200000ffffa44231 */ /* 0x000fe200003409c6 */
[----:B------:R-:W-:Y:S06]  /*67a0*/  HMMA.16816.F32.BF16 R72, R124, R80, R72 ;  /* 0x000000507c48723c */ /* 0x000fec0000041848 */
[----:B------:R-:W-:-:S02]  /*67b0*/  @P2 HFMA2.BF16_V2 R107, -RZ.H0_H0, RZ.H0_H0, -R183.H0_H0 ;  /* 0x200000ffff6b2231 */ /* 0x000fc400003409b7 */
[-C--:B---3--:R-:W-:Y:S08]  /*67c0*/  HMMA.16816.F32.BF16 R84, R128, R96.reuse, R84 ;  /* 0x000000608054723c */ /* 0x088ff00000041854 */
[----:B------:R-:W-:Y:S01]  /*67d0*/  HMMA.16816.F32.BF16 R88, R124, R96, R88 ;  /* 0x000000607c58723c */ /* 0x000fe20000041858 */
[----:B-1----:R1:W3:Y:S01]  /*67e0*/  LDL.LU.S16 R2, [R1] ;  /* 0x0000000001027983 */ /* 0x0022e20000300600 */
[----:B------:R-:W-:-:S02]  /*67f0*/  LOP3.LUT R0, R0, 0xff, RZ, 0xc0, !PT ;  /* 0x000000ff00007812 */ /* 0x000fc400078ec0ff */
[----:B------:R-:W-:Y:S02]  /*6800*/  ISETP.LE.U32.AND P5, PT, R101, UR12, PT ;  /* 0x0000000c65007c0c */ /* 0x000fe4000bfa3070 */
[----:B------:R-:W-:Y:S02]  /*6810*/  @P3 PRMT R199, R165, 0x5410, RZ ;  /* 0x00005410a5c73816 */ /* 0x000fe400000000ff */
[----:B------:R-:W-:Y:S01]  /*6820*/  HMMA.16816.F32.BF16 R68, R8, R24, RZ ;  /* 0x000000180844723c */ /* 0x000fe200000418ff */
[----:B------:R-:W-:Y:S02]  /*6830*/  ISETP.LE.U32.AND P3, PT, R0, UR12, PT ;  /* 0x0000000c00007c0c */ /* 0x000fe4000bf63070 */
[----:B------:R-:W-:Y:S02]  /*6840*/  LOP3.LUT R0, R120, 0xffff, RZ, 0xc0, !PT ;  /* 0x0000ffff78007812 */ /* 0x000fe400078ec0ff */
[----:B------:R-:W-:Y:S02]  /*6850*/  @P4 PRMT R198, R164, 0x5410, RZ ;  /* 0x00005410a4c64816 */ /* 0x000fe400000000ff */
[----:B------:R-:W-:Y:S01]  /*6860*/  ISETP.LE.U32.AND P4, PT, R0, UR12, PT ;  /* 0x0000000c00007c0c */ /* 0x000fe2000bf83070 */
[----:B------:R-:W-:Y:S01]  /*6870*/  HMMA.16816.F32.BF16 R36, R128, R48, R36 ;  /* 0x000000308024723c */ /* 0x000fe20000041824 */
[----:B------:R-:W-:Y:S01]  /*6880*/  @!P5 HFMA2.BF16_V2 R166, -RZ.H0_H0, RZ.H0_H0, -R195.H0_H0 ;  /* 0x200000ffffa6d231 */ /* 0x000fe200003409c3 */
[----:B------:R-:W-:-:S04]  /*6890*/  LOP3.LUT R0, R116, 0xffff, RZ, 0xc0, !PT ;  /* 0x0000ffff74007812 */ /* 0x000fc800078ec0ff */
[----:B------:R-:W-:Y:S02]  /*68a0*/  @!P5 PRMT R195, R166, 0x5410, RZ ;  /* 0x00005410a6c3d816 */ /* 0x000fe400000000ff */
[----:B------:R-:W-:Y:S01]  /*68b0*/  HMMA.16816.F32.BF16 R52, R128, R64, R52 ;  /* 0x000000408034723c */ /* 0x000fe20000041834 */
[----:B------:R-:W-:-:S03]  /*68c0*/  ISETP.LE.U32.AND P5, PT, R118, UR12, PT ;  /* 0x0000000c76007c0c */ /* 0x000fc6000bfa3070 */
[----:B------:R-:W-:Y:S01]  /*68d0*/  @!P4 HFMA2.BF16_V2 R167, -RZ.H0_H0, RZ.H0_H0, -R191.H0_H0 ;  /* 0x200000ffffa7c231 */ /* 0x000fe200003409bf */
[----:B------:R-:W-:Y:S02]  /*68e0*/  @P2 PRMT R183, R107, 0x5410, RZ ;  /* 0x000054106bb72816 */ /* 0x000fe400000000ff */
[----:B------:R-:W-:Y:S01]  /*68f0*/  ISETP.LE.U32.AND P2, PT, R121, UR12, PT ;  /* 0x0000000c79007c0c */ /* 0x000fe2000bf43070 */
[----:B--2---:R-:W-:Y:S01]  /*6900*/  HMMA.16816.F32.BF16 R100, R8, R12, RZ ;  /* 0x0000000c0864723c */ /* 0x004fe200000418ff */
[----:B------:R-:W-:Y:S02]  /*6910*/  @!P4 PRMT R191, R167, 0x5410, RZ ;  /* 0x00005410a7bfc816 */ /* 0x000fe400000000ff */
[----:B------:R-:W-:Y:S01]  /*6920*/  ISETP.LE.U32.AND P4, PT, R0, UR12, PT ;  /* 0x0000000c00007c0c */ /* 0x000fe2000bf83070 */
[----:B------:R-:W-:Y:S02]  /*6930*/  @!P3 HFMA2.BF16_V2 R206, -RZ.H0_H0, RZ.H0_H0, -R186.H0_H0 ;  /* 0x200000ffffceb231 */ /* 0x000fe400003409ba */
[----:B------:R-:W-:Y:S01]  /*6940*/  @!P5 HFMA2.BF16_V2 R228, -RZ.H0_H0, RZ.H0_H0, -R184.H0_H0 ;  /* 0x200000ffffe4d231 */ /* 0x000fe200003409b8 */
[----:B------:R-:W-:Y:S01]  /*6950*/  PRMT R0, R220, 0x7770, RZ ;  /* 0x00007770dc007816 */ /* 0x000fe200000000ff */
[----:B------:R-:W-:Y:S01]  /*6960*/  STG.E.U16 desc[UR22][R226.64], R47 ;  /* 0x0000002fe2007986 */ /* 0x000fe2000c101516 */
[----:B------:R-:W-:Y:S01]  /*6970*/  @!P3 PRMT R186, R206, 0x5410, RZ ;  /* 0x00005410cebab816 */ /* 0x000fe200000000ff */
[----:B------:R-:W-:Y:S01]  /*6980*/  HMMA.16816.F32.BF16 R68, R128, R80, R68 ;  /* 0x000000508044723c */ /* 0x000fe20000041844 */
[----:B------:R-:W-:Y:S01]  /*6990*/  @!P5 PRMT R184, R228, 0x5410, RZ ;  /* 0x00005410e4b8d816 */ /* 0x000fe200000000ff */
[----:B------:R-:W-:Y:S01]  /*69a0*/  @!P2 HFMA2.BF16_V2 R229, -RZ.H0_H0, RZ.H0_H0, -R188.H0_H0 ;  /* 0x200000ffffe5a231 */ /* 0x000fe200003409bc */
[----:B------:R-:W-:-:S02]  /*69b0*/  ISETP.LE.U32.AND P3, PT, R119, UR12, PT ;  /* 0x0000000c77007c0c */ /* 0x000fc4000bf63070 */
[----:B------:R-:W-:Y:S01]  /*69c0*/  ISETP.LE.U32.AND P5, PT, R0, UR12, PT ;  /* 0x0000000c00007c0c */ /* 0x000fe2000bfa3070 */
[----:B------:R-:W-:Y:S01]  /*69d0*/  @!P4 HFMA2.BF16_V2 R230, -RZ.H0_H0, RZ.H0_H0, -R182.H0_H0 ;  /* 0x200000ffffe6c231 */ /* 0x000fe200003409b6 */
[----:B------:R-:W-:Y:S02]  /*69e0*/  @!P2 PRMT R188, R229, 0x5410, RZ ;  /* 0x00005410e5bca816 */ /* 0x000fe400000000ff */
[----:B------:R-:W-:Y:S02]  /*69f0*/  ISETP.LE.U32.AND P2, PT, R117, UR12, PT ;  /* 0x0000000c75007c0c */ /* 0x000fe4000bf43070 */
[----:B------:R-:W-:Y:S02]  /*6a00*/  @!P4 PRMT R182, R230, 0x5410, RZ ;  /* 0x00005410e6b6c816 */ /* 0x000fe400000000ff */
[----:B------:R-:W-:-:S03]  /*6a10*/  ISETP.GT.U32.AND P4, PT, R141, UR12, PT ;  /* 0x0000000c8d007c0c */ /* 0x000fc6000bf84070 */
[----:B------:R-:W-:Y:S01]  /*6a20*/  @!P3 HFMA2.BF16_V2 R231, -RZ.H0_H0, RZ.H0_H0, -R178.H0_H0 ;  /* 0x200000ffffe7b231 */ /* 0x000fe200003409b2 */
[----:B------:R-:W-:Y:S01]  /*6a30*/  HMMA.16816.F32.BF16 R116, R8, R16, RZ ;  /* 0x000000100874723c */ /* 0x000fe200000418ff */
[----:B------:R-:W-:-:S03]  /*6a40*/  PRMT R0, R216, 0x7770, RZ ;  /* 0x00007770d8007816 */ /* 0x000fc600000000ff */
[----:B------:R-:W-:Y:S01]  /*6a50*/  @!P3 PRMT R178, R231, 0x5410, RZ ;  /* 0x00005410e7b2b816 */ /* 0x000fe200000000ff */
[----:B------:R-:W-:Y:S01]  /*6a60*/  @!P2 HFMA2.BF16_V2 R244, -RZ.H0_H0, RZ.H0_H0, -R180.H0_H0 ;  /* 0x200000fffff4a231 */ /* 0x000fe200003409b4 */
[----:B------:R-:W-:Y:S02]  /*6a70*/  ISETP.GT.U32.AND P3, PT, R149, UR12, PT ;  /* 0x0000000c95007c0c */ /* 0x000fe4000bf64070 */
[C---:B------:R-:W-:Y:S02]  /*6a80*/  HMMA.16816.F32.BF16 R120, R4.reuse, R16, RZ ;  /* 0x000000100478723c */ /* 0x040fe400000418ff */
[----:B------:R-:W-:Y:S02]  /*6a90*/  @!P2 PRMT R180, R244, 0x5410, RZ ;  /* 0x00005410f4b4a816 */ /* 0x000fe400000000ff */
[----:B------:R-:W2:Y:S04]  /*6aa0*/  LDC R244, c[0x0][0x448] ;  /* 0x00011200fff47b82 */ /* 0x000ea80000000800 */
[----:B------:R-:W-:Y:S01]  /*6ab0*/  HMMA.16816.F32.BF16 R104, R4, R12, RZ ;  /* 0x0000000c0468723c */ /* 0x000fe200000418ff */
[----:B------:R-:W-:-:S02]  /*6ac0*/  FADD.FTZ R12, R78, R77 ;  /* 0x0000004d4e0c7221 */ /* 0x000fc40000010000 */
[----:B------:R-:W-:-:S05]  /*6ad0*/  @P3 HFMA2.BF16_V2 R250, -RZ.H0_H0, RZ.H0_H0, -R176.H0_H0 ;  /* 0x200000fffffa3231 */ /* 0x000fca00003409b0 */
[----:B------:R-:W-:Y:S01]  /*6ae0*/  HMMA.16816.F32.BF16 R116, R128, R32, R116 ;  /* 0x000000208074723c */ /* 0x000fe20000041874 */
[----:B------:R-:W-:Y:S02]  /*6af0*/  @P3 PRMT R176, R250, 0x5410, RZ ;  /* 0x00005410fab03816 */ /* 0x000fe400000000ff */
[----:B------:R-:W-:-:S05]  /*6b00*/  ISETP.GT.U32.AND P3, PT, R63, UR12, PT ;  /* 0x0000000c3f007c0c */ /* 0x000fca000bf64070 */
[----:B------:R-:W-:Y:S01]  /*6b10*/  HMMA.16816.F32.BF16 R120, R124, R32, R120 ;  /* 0x000000207c78723c */ /* 0x000fe20000041878 */
[----:B------:R-:W-:-:S07]  /*6b20*/  ISETP.GT.U32.AND P2, PT, R148, UR12, PT ;  /* 0x0000000c94007c0c */ /* 0x000fce000bf44070 */
[----:B------:R-:W-:Y:S01]  /*6b30*/  HMMA.16816.F32.BF16 R228, R4, R14, RZ ;  /* 0x0000000e04e4723c */ /* 0x000fe200000418ff */
[----:B--2---:R-:W-:Y:S01]  /*6b40*/  IMAD.SHL.U32 R96, R244, 0x8, RZ ;  /* 0x00000008f4607824 */ /* 0x004fe200078e00ff */
[----:B------:R-:W-:Y:S04]  /*6b50*/  STG.E.U16 desc[UR22][R226.64+0x2], R46 ;  /* 0x0000022ee2007986 */ /* 0x000fe8000c101516 */
[----:B------:R-:W-:-:S05]  /*6b60*/  @P2 HFMA2.BF16_V2 R251, -RZ.H0_H0, RZ.H0_H0, -R177.H0_H0 ;  /* 0x200000fffffb2231 */ /* 0x000fca00003409b1 */
[----:B------:R-:W-:Y:S02]  /*6b70*/  @P2 PRMT R177, R251, 0x5410, RZ ;  /* 0x00005410fbb12816 */ /* 0x000fe400000000ff */
[----:B------:R1:W2:Y:S04]  /*6b80*/  LDL.LU.S16 R251, [R1+0x34] ;  /* 0x0000340001fb7983 */ /* 0x0002a80000300600 */
[----:B------:R1:W2:Y:S04]  /*6b90*/  LDL.LU.S16 R250, [R1+0x38] ;  /* 0x0000380001fa7983 */ /* 0x0002a80000300600 */
[----:B------:R1:W2:Y:S01]  /*6ba0*/  LDL.LU.S16 R97, [R1+0x30] ;  /* 0x0000300001617983 */ /* 0x0002a20000300600 */
[----:B-----5:R-:W-:-:S05]  /*6bb0*/  @!P5 HFMA2.BF16_V2 R20, -RZ.H0_H0, RZ.H0_H0, -R181.H0_H0 ;  /* 0x200000ffff14d231 */ /* 0x020fca00003409b5 */
[----:B------:R-:W-:-:S04]  /*6bc0*/  PRMT R3, R20, 0x7610, R3 ;  /* 0x0000761014037816 */ /* 0x000fc80000000003 */
[----:B------:R-:W-:Y:S02]  /*6bd0*/  @!P5 PRMT R181, R3, 0x5410, RZ ;  /* 0x0000541003b5d816 */ /* 0x000fe400000000ff */
[----:B------:R-:W-:Y:S01]  /*6be0*/  ISETP.LE.U32.AND P5, PT, R0, UR12, PT ;  /* 0x0000000c00007c0c */ /* 0x000fe2000bfa3070 */
[----:B------:R-:W-:-:S04]  /*6bf0*/  FADD.FTZ R3, R95, R93 ;  /* 0x0000005d5f037221 */ /* 0x000fc80000010000 */
[----:B------:R-:W-:-:S04]  /*6c00*/  FADD.FTZ R3, R92, R3 ;  /* 0x000000035c037221 */ /* 0x000fc80000010000 */
[----:B------:R-:W-:Y:S02]  /*6c10*/  FADD.FTZ R206, R94, R3 ;  /* 0x000000035ece7221 */ /* 0x000fe40000010000 */
[----:B------:R-:W-:Y:S01]  /*6c20*/  HMMA.16816.F32.BF16 R92, R4, R26, RZ ;  /* 0x0000001a045c723c */ /* 0x000fe200000418ff */
[----:B---3--:R-:W-:-:S05]  /*6c30*/  @P4 HFMA2.BF16_V2 R2, -RZ.H0_H0, RZ.H0_H0, -R179.H0_H0 ;  /* 0x200000ffff024231 */ /* 0x008fca00003409b3 */
[----:B------:R-:W-:-:S04]  /*6c40*/  PRMT R0, R2, 0x7610, R0 ;  /* 0x0000761002007816 */ /* 0x000fc80000000000 */
[----:B------:R-:W-:Y:S01]  /*6c50*/  @P4 PRMT R179, R0, 0x5410, RZ ;  /* 0x0000541000b34816 */ /* 0x000fe200000000ff */
[----:B------:R-:W-:-:S04]  /*6c60*/  FADD.FTZ R0, R110, R108 ;  /* 0x0000006c6e007221 */ /* 0x000fc80000010000 */
[----:B------:R-:W-:Y:S01]  /*6c70*/  FADD.FTZ R13, R109, R0 ;  /* 0x000000006d0d7221 */ /* 0x000fe20000010000 */
[----:B------:R-:W-:Y:S01]  /*6c80*/  FADD.FTZ R0, R76, R12 ;  /* 0x0000000c4c007221 */ /* 0x000fe20000010000 */
[----:B------:R-:W-:Y:S01]  /*6c90*/  FADD.FTZ R2, R159, R157 ;  /* 0x0000009d9f027221 */ /* 0x000fe20000010000 */
[----:B------:R-:W-:Y:S02]  /*6ca0*/  HMMA.16816.F32.BF16 R76, R4, R174, RZ ;  /* 0x000000ae044c723c */ /* 0x000fe400000418ff */
[----:B------:R-:W-:Y:S01]  /*6cb0*/  FADD.FTZ R33, R62, R0 ;  /* 0x000000003e217221 */ /* 0x000fe20000010000 */
[----:B------:R-:W-:-:S05]  /*6cc0*/  FADD.FTZ R32, R111, R13 ;  /* 0x0000000d6f207221 */ /* 0x000fca0000010000 */
[----:B------:R-:W-:Y:S01]  /*6cd0*/  HMMA.16816.F32.BF16 R60, R4, R222, RZ ;  /* 0x000000de043c723c */ /* 0x000fe200000418ff */
[----:B------:R-:W-:-:S07]  /*6ce0*/  FADD.FTZ R2, R158, R2 ;  /* 0x000000029e027221 */ /* 0x000fce0000010000 */
[----:B------:R-:W-:Y:S01]  /*6cf0*/  HMMA.16816.F32.BF16 R108, R4, R22, RZ ;  /* 0x00000016046c723c */ /* 0x000fe200000418ff */
[----:B------:R-:W-:-:S04]  /*6d00*/  FADD.FTZ R2, R156, R2 ;  /* 0x000000029c027221 */ /* 0x000fc80000010000 */
[----:B------:R-:W-:Y:S01]  /*6d10*/  FADD.FTZ R204, R204, R2 ;  /* 0x00000002cccc7221 */ /* 0x000fe20000010000 */
[----:B------:R-:W-:-:S05]  /*6d20*/  IMAD.WIDE R2, R96, 0x2, R226 ;  /* 0x0000000260027825 */ /* 0x000fca00078e02e2 */
[----:B------:R-:W-:Y:S04]  /*6d30*/  STG.E.U16 desc[UR22][R2.64], R45 ;  /* 0x0000002d02007986 */ /* 0x000fe8000c101516 */
[----:B------:R3:W-:Y:S02]  /*6d40*/  STG.E.U16 desc[UR22][R2.64+0x2], R44 ;  /* 0x0000022c02007986 */ /* 0x0007e4000c101516 */
[C---:B---3--:R-:W-:Y:S08]  /*6d50*/  HMMA.16816.F32.BF16 R44, R124.reuse, R50, R60 ;  /* 0x000000327c2c723c */ /* 0x048ff0000004183c */
[C---:B------:R-:W-:Y:S08]  /*6d60*/  HMMA.16816.F32.BF16 R60, R124.reuse, R66, R76 ;  /* 0x000000427c3c723c */ /* 0x040ff0000004184c */
[C---:B------:R-:W-:Y:S08]  /*6d70*/  HMMA.16816.F32.BF16 R76, R124.reuse, R82, R92 ;  /* 0x000000527c4c723c */ /* 0x040ff0000004185c */
[C---:B------:R-:W-:Y:S08]  /*6d80*/  HMMA.16816.F32.BF16 R92, R124.reuse, R98, R108 ;  /* 0x000000627c5c723c */ /* 0x040ff0000004186c */
[----:B----4-:R-:W-:Y:S01]  /*6d90*/  HMMA.16816.F32.BF16 R108, R124, R114, R228 ;  /* 0x000000727c6c723c */ /* 0x010fe200000418e4 */
[----:B------:R1:W3:Y:S07]  /*6da0*/  LDL.LU.S16 R231, [R1+0x3c] ;  /* 0x00003c0001e77983 */ /* 0x0002ee0000300600 */
[C---:B------:R-:W-:Y:S08]  /*6db0*/  HMMA.16816.F32.BF16 R164, R4.reuse, R202, RZ ;  /* 0x000000ca04a4723c */ /* 0x040ff000000418ff */
[C---:B------:R-:W-:Y:S08]  /*6dc0*/  HMMA.16816.F32.BF16 R156, R4.reuse, R218, RZ ;  /* 0x000000da049c723c */ /* 0x040ff000000418ff */
[----:B------:R-:W-:Y:S01]  /*6dd0*/  HMMA.16816.F32.BF16 R4, R4, R18, RZ ;  /* 0x000000120404723c */ /* 0x000fe200000418ff */
[----:B------:R-:W-:-:S02]  /*6de0*/  ISETP.GT.U32.AND P4, PT, R200, UR12, PT ;  /* 0x0000000cc8007c0c */ /* 0x000fc4000bf84070 */
[----:B------:R-:W-:-:S05]  /*6df0*/  ISETP.GT.U32.AND P2, PT, R201, UR12, PT ;  /* 0x0000000cc9007c0c */ /* 0x000fca000bf44070 */
[C---:B------:R-:W-:Y:S08]  /*6e00*/  HMMA.16816.F32.BF16 R104, R124.reuse, R112, R104 ;  /* 0x000000707c68723c */ /* 0x040ff00000041868 */
[C---:B------:R-:W-:Y:S08]  /*6e10*/  HMMA.16816.F32.BF16 R164, R124.reuse, R150, R164 ;  /* 0x000000967ca4723c */ /* 0x040ff000000418a4 */
[C---:B------:R-:W-:Y:S08]  /*6e20*/  HMMA.16816.F32.BF16 R156, R124.reuse, R142, R156 ;  /* 0x0000008e7c9c723c */ /* 0x040ff0000004189c */
[----:B------:R-:W-:Y:S01]  /*6e30*/  HMMA.16816.F32.BF16 R124, R124, R34, R4 ;  /* 0x000000227c7c723c */ /* 0x000fe20000041804 */
[----:B------:R-:W-:-:S04]  /*6e40*/  IMAD.WIDE R4, R244, 0x70, R2 ;  /* 0x00000070f4047825 */ /* 0x000fc800078e0202 */
[----:B--2---:R-:W-:Y:S01]  /*6e50*/  @P4 HFMA2.BF16_V2 R251, -RZ.H0_H0, RZ.H0_H0, -R138.H0_H0 ;  /* 0x200000fffffb4231 */ /* 0x004fe2000034098a */
[----:B------:R-:W-:Y:S01]  /*6e60*/  STG.E.U16 desc[UR22][R4.64], R197 ;  /* 0x000000c504007986 */ /* 0x000fe2000c101516 */
[----:B------:R-:W-:-:S03]  /*6e70*/  IMAD.WIDE R2, R96, 0x2, R4 ;  /* 0x0000000260027825 */ /* 0x000fc600078e0204 */
[----:B------:R2:W-:Y:S01]  /*6e80*/  STG.E.U16 desc[UR22][R4.64+0x2], R194 ;  /* 0x000002c204007986 */ /* 0x0005e2000c101516 */
[C---:B------:R-:W-:Y:S03]  /*6e90*/  HMMA.16816.F32.BF16 R200, R8.reuse, R202, RZ ;  /* 0x000000ca08c8723c */ /* 0x040fe600000418ff */
[----:B------:R-:W-:Y:S04]  /*6ea0*/  STG.E.U16 desc[UR22][R2.64], R193 ;  /* 0x000000c102007986 */ /* 0x000fe8000c101516 */
[----:B------:R-:W-:Y:S01]  /*6eb0*/  STG.E.U16 desc[UR22][R2.64+0x2], R190 ;  /* 0x000002be02007986 */ /* 0x000fe2000c101516 */
[C---:B------:R-:W-:Y:S03]  /*6ec0*/  HMMA.16816.F32.BF16 R216, R8.reuse, R218, RZ ;  /* 0x000000da08d8723c */ /* 0x040fe600000418ff */
[----:B------:R-:W-:Y:S04]  /*6ed0*/  STG.E.U16 desc[UR22][R226.64+0x10], R196 ;  /* 0x000010c4e2007986 */ /* 0x000fe8000c101516 */
[----:B------:R-:W-:Y:S01]  /*6ee0*/  STG.E.U16 desc[UR22][R226.64+0x12], R192 ;  /* 0x000012c0e2007986 */ /* 0x000fe2000c101516 */
[----:B------:R-:W-:Y:S01]  /*6ef0*/  HMMA.16816.F32.BF16 R220, R8, R222, RZ ;  /* 0x000000de08dc723c */ /* 0x000fe200000418ff */
[----:B------:R-:W-:-:S02]  /*6f00*/  @P2 HFMA2.BF16_V2 R250, -RZ.H0_H0, RZ.H0_H0, -R137.H0_H0 ;  /* 0x200000fffffa2231 */ /* 0x000fc40000340989 */
[----:B--2---:R-:W-:-:S05]  /*6f10*/  IMAD.WIDE R4, R244, -0x70, R4 ;  /* 0xffffff90f4047825 */ /* 0x004fca00078e0204 */
[C---:B------:R-:W-:Y:S01]  /*6f20*/  HMMA.16816.F32.BF16 R172, R8.reuse, R174, RZ ;  /* 0x000000ae08ac723c */ /* 0x040fe200000418ff */
[----:B------:R-:W-:Y:S01]  /*6f30*/  @P3 HFMA2.BF16_V2 R97, -RZ.H0_H0, RZ.H0_H0, -R132.H0_H0 ;  /* 0x200000ffff613231 */ /* 0x000fe20000340984 */
[----:B------:R-:W-:Y:S04]  /*6f40*/  STG.E.U16 desc[UR22][R4.64+0x10], R187 ;  /* 0x000010bb04007986 */ /* 0x000fe8000c101516 */
[----:B------:R2:W-:Y:S02]  /*6f50*/  STG.E.U16 desc[UR22][R4.64+0x12], R189 ;  /* 0x000012bd04007986 */ /* 0x0005e4000c101516 */
[----:B------:R-:W-:Y:S01]  /*6f60*/  HMMA.16816.F32.BF16 R24, R8, R26, RZ ;  /* 0x0000001a0818723c */ /* 0x000fe200000418ff */
[----:B------:R-:W-:-:S07]  /*6f70*/  PRMT R7, R250, 0x7610, R7 ;  /* 0x00007610fa077816 */ /* 0x000fce0000000007 */
[----:B------:R-:W-:Y:S01]  /*6f80*/  HMMA.16816.F32.BF16 R12, R8, R14, RZ ;  /* 0x0000000e080c723c */ /* 0x000fe200000418ff */
[----:B------:R-:W-:-:S07]  /*6f90*/  PRMT R6, R97, 0x7610, R6 ;  /* 0x0000761061067816 */ /* 0x000fce0000000006 */
[C---:B------:R-:W-:Y:S08]  /*6fa0*/  HMMA.16816.F32.BF16 R20, R8.reuse, R22, RZ ;  /* 0x000000160814723c */ /* 0x040ff000000418ff */
[----:B------:R-:W-:Y:S01]  /*6fb0*/  HMMA.16816.F32.BF16 R16, R8, R18, RZ ;  /* 0x000000120810723c */ /* 0x000fe200000418ff */
[----:B------:R-:W-:Y:S01]  /*6fc0*/  PRMT R8, R251, 0x7610, R8 ;  /* 0x00007610fb087816 */ /* 0x000fe20000000008 */
[----:B--2---:R-:W-:-:S03]  /*6fd0*/  IMAD.WIDE R4, R244, 0x70, R4 ;  /* 0x00000070f4047825 */ /* 0x004fc600078e0204 */
[----:B------:R-:W-:Y:S02]  /*6fe0*/  @P4 PRMT R138, R8, 0x5410, RZ ;  /* 0x00005410088a4816 */ /* 0x000fe400000000ff */
[----:B------:R-:W-:Y:S02]  /*6ff0*/  @P2 PRMT R137, R7, 0x5410, RZ ;  /* 0x0000541007892816 */ /* 0x000fe400000000ff */
[----:B------:R-:W-:Y:S01]  /*7000*/  @P3 PRMT R132, R6, 0x5410, RZ ;  /* 0x0000541006843816 */ /* 0x000fe200000000ff */
[----:B------:R-:W-:Y:S04]  /*7010*/  STG.E.U16 desc[UR22][R4.64+0x10], R185 ;  /* 0x000010b904007986 */ /* 0x000fe8000c101516 */
[----:B------:R2:W-:Y:S01]  /*7020*/  STG.E.U16 desc[UR22][R4.64+0x12], R183 ;  /* 0x000012b704007986 */ /* 0x0005e2000c101516 */
[C---:B------:R-:W-:Y:S03]  /*7030*/  HMMA.16816.F32.BF16 R100, R128.reuse, R112, R100 ;  /* 0x000000708064723c */ /* 0x040fe60000041864 */
[----:B------:R-:W-:Y:S04]  /*7040*/  STG.E.U16 desc[UR22][R2.64+0x12], R199 ;  /* 0x000012c702007986 */ /* 0x000fe8000c101516 */
[----:B------:R-:W-:Y:S01]  /*7050*/  STG.E.U16 desc[UR22][R2.64+0x10], R198 ;  /* 0x000010c602007986 */ /* 0x000fe2000c101516 */
[C---:B------:R-:W-:Y:S03]  /*7060*/  HMMA.16816.F32.BF16 R148, R128.reuse, R150, R200 ;  /* 0x000000968094723c */ /* 0x040fe600000418c8 */
[----:B------:R-:W-:Y:S04]  /*7070*/  STG.E.U16 desc[UR22][R226.64+0x20], R195 ;  /* 0x000020c3e2007986 */ /* 0x000fe8000c101516 */
[----:B------:R-:W-:Y:S01]  /*7080*/  STG.E.U16 desc[UR22][R226.64+0x22], R191 ;  /* 0x000022bfe2007986 */ /* 0x000fe2000c101516 */
        /* <DEDUP_REMOVED lines=9> */
[----:B------:R-:W-:-:S03]  /*7120*/  IADD3 R216, P2, PT, R226, -0x40, RZ ;  /* 0xffffffc0e2d87810 */ /* 0x000fc60007f5e0ff */
[----:B------:R-:W-:Y:S01]  /*7130*/  FADD.FTZ R0, R208, R0 ;  /* 0x00000000d0007221 */ /* 0x000fe20000010000 */
[----:B------:R-:W-:-:S03]  /*7140*/  IADD3.X R217, PT, PT, R227, -0x1, RZ, P2, !PT ;  /* 0xffffffffe3d97810 */ /* 0x000fc600017fe4ff */
[----:B------:R-:W-:Y:S01]  /*7150*/  FADD.FTZ R234, R234, R0 ;  /* 0x00000000eaea7221 */ /* 0x000fe20000010000 */
[----:B------:R-:W-:Y:S01]  /*7160*/  UMOV UR6, 0xffffffff ;  /* 0xffffffff00067882 */ /* 0x000fe20000000000 */
[----:B---3--:R-:W-:-:S05]  /*7170*/  @!P5 HFMA2.BF16_V2 R231, -RZ.H0_H0, RZ.H0_H0, -R139.H0_H0 ;  /* 0x200000ffffe7d231 */ /* 0x008fca000034098b */
[----:B------:R-:W-:-:S04]  /*7180*/  PRMT R9, R231, 0x7610, R9 ;  /* 0x00007610e7097816 */ /* 0x000fc80000000009 */
[----:B------:R-:W-:Y:S01]  /*7190*/  @!P5 PRMT R139, R9, 0x5410, RZ ;  /* 0x00005410098bd816 */ /* 0x000fe200000000ff */
[----:B------:R-:W-:-:S04]  /*71a0*/  IMAD.WIDE R8, R244, -0x70, R4 ;  /* 0xffffff90f4087825 */ /* 0x000fc800078e0204 */
[C---:B------:R-:W-:Y:S01]  /*71b0*/  IMAD.WIDE R6, R244.reuse, 0x70, R8 ;  /* 0x00000070f4067825 */ /* 0x040fe200078e0208 */
[----:B------:R-:W-:Y:S03]  /*71c0*/  STG.E.U16 desc[UR22][R8.64+0x20], R186 ;  /* 0x000020ba08007986 */ /* 0x000fe6000c101516 */
[C---:B--2---:R-:W-:Y:S01]  /*71d0*/  IMAD.WIDE R4, R244.reuse, -0x70, R6 ;  /* 0xffffff90f4047825 */ /* 0x044fe200078e0206 */
[----:B------:R-:W-:Y:S04]  /*71e0*/  STG.E.U16 desc[UR22][R8.64+0x22], R188 ;  /* 0x000022bc08007986 */ /* 0x000fe8000c101516 */
[----:B------:R-:W-:Y:S04]  /*71f0*/  STG.E.U16 desc[UR22][R6.64+0x20], R184 ;  /* 0x000020b806007986 */ /* 0x000fe8000c101516 */
[----:B------:R2:W-:Y:S04]  /*7200*/  STG.E.U16 desc[UR22][R6.64+0x22], R182 ;  /* 0x000022b606007986 */ /* 0x0005e8000c101516 */
[----:B------:R-:W-:Y:S04]  /*7210*/  STG.E.U16 desc[UR22][R2.64+0x20], R180 ;  /* 0x000020b402007986 */ /* 0x000fe8000c101516 */
[----:B------:R-:W-:Y:S04]  /*7220*/  STG.E.U16 desc[UR22][R2.64+0x22], R178 ;  /* 0x000022b202007986 */ /* 0x000fe8000c101516 */
[----:B------:R-:W-:Y:S04]  /*7230*/  STG.E.U16 desc[UR22][R226.64+0x30], R181 ;  /* 0x000030b5e2007986 */ /* 0x000fe8000c101516 */
[----:B------:R-:W-:Y:S04]  /*7240*/  STG.E.U16 desc[UR22][R226.64+0x32], R179 ;  /* 0x000032b3e2007986 */ /* 0x000fe8000c101516 */
[----:B------:R-:W-:Y:S01]  /*7250*/  STG.E.U16 desc[UR22][R4.64+0x30], R177 ;  /* 0x000030b104007986 */ /* 0x000fe2000c101516 */
[----:B--2---:R-:W-:-:S03]  /*7260*/  IMAD.WIDE R6, R244, 0x70, R4 ;  /* 0x00000070f4067825 */ /* 0x004fc600078e0204 */
[----:B------:R2:W-:Y:S04]  /*7270*/  STG.E.U16 desc[UR22][R4.64+0x32], R176 ;  /* 0x000032b004007986 */ /* 0x0005e8000c101516 */
[----:B------:R-:W-:Y:S04]  /*7280*/  STG.E.U16 desc[UR22][R6.64+0x30], R139 ;  /* 0x0000308b06007986 */ /* 0x000fe8000c101516 */
[----:B------:R-:W-:Y:S04]  /*7290*/  STG.E.U16 desc[UR22][R6.64+0x32], R138 ;  /* 0x0000328a06007986 */ /* 0x000fe8000c101516 */
[----:B------:R-:W-:Y:S04]  /*72a0*/  STG.E.U16 desc[UR22][R2.64+0x30], R137 ;  /* 0x0000308902007986 */ /* 0x000fe8000c101516 */
[----:B------:R3:W-:Y:S01]  /*72b0*/  STG.E.U16 desc[UR22][R2.64+0x32], R132 ;  /* 0x0000328402007986 */ /* 0x0007e2000c101516 */
[----:B--2---:R-:W-:-:S04]  /*72c0*/  FADD.FTZ R4, R241, R204 ;  /* 0x000000ccf1047221 */ /* 0x004fc80000010000 */
[----:B------:R-:W-:Y:S01]  /*72d0*/  FADD.FTZ R229, R242, R4 ;  /* 0x00000004f2e57221 */ /* 0x000fe20000010000 */
[----:B---3--:R-:W-:Y:S01]  /*72e0*/  FADD.FTZ R2, R233, R206 ;  /* 0x000000cee9027221 */ /* 0x008fe20000010000 */
        /* <DEDUP_REMOVED lines=8> */
[----:B-1----:R-:W-:Y:S06]  /*7370*/  BRA.U !UP1, `(.L_x_1357) ;  /* 0x0000011d09c47547 */ /* 0x002fec000b800000 */
[----:B------:R-:W2:Y:S01]  /*7380*/  LDL.LU R230, [R1+0x14] ;  /* 0x0000140001e67983 */ /* 0x000ea20000300800 */
[----:B------:R-:W1:Y:S01]  /*7390*/  LDCU UR7, c[0x0][0x440] ;  /* 0x00008800ff0777ac */ /* 0x000e620008000800 */
[----:B------:R-:W-:-:S04]  /*73a0*/  DEPBAR.LE SB0, 0x0 ;  /* 0x000080000000791a */ /* 0x000fc80000000000 */
[----:B------:R-:W3:Y:S04]  /*73b0*/  LDL R202, [R1+0x70] ;  /* 0x0000700001ca7983 */ /* 0x000ee80000100800 */
[----:B------:R-:W4:Y:S04]  /*73c0*/  LDL.LU R203, [R1+0x24] ;  /* 0x0000240001cb7983 */ /* 0x000f280000300800 */
[----:B------:R-:W5:Y:S04]  /*73d0*/  LDL R228, [R1+0x64] ;  /* 0x0000640001e47983 */ /* 0x000f680000100800 */
[----:B------:R-:W2:Y:S04]  /*73e0*/  LDL R231, [R1+0x6c] ;  /* 0x00006c0001e77983 */ /* 0x000ea80000100800 */
[----:B------:R-:W2:Y:S04]  /*73f0*/  LDL.64 R250, [R1+0xa0] ;  /* 0x0000a00001fa7983 */ /* 0x000ea80000100a00 */
[----:B------:R-:W2:Y:S01]  /*7400*/  LDL.LU R244, [R1+0x1c] ;  /* 0x00001c0001f47983 */ /* 0x000ea20000300800 */
[----:B------:R-:W-:Y:S01]  /*7410*/  UIADD3 UR16, UPT, UPT, UR19, -0x2, URZ ;  /* 0xfffffffe13107890 */ /* 0x000fe2000fffe0ff */
[----:B------:R-:W-:Y:S01]  /*7420*/  IMAD.SHL.U32 R201, R212, 0x40, RZ ;  /* 0x00000040d4c97824 */ /* 0x000fe200078e00ff */
[----:B------:R-:W-:Y:S02]  /*7430*/  BAR.SYNC.DEFER_BLOCKING 0x0 ;  /* 0x0000000000007b1d */ /* 0x000fe40000010000 */
[----:B------:R-:W-:Y:S01]  /*7440*/  UIMAD.WIDE.U32 UR24, UR16, UR8, URZ ;  /* 0x00000008101872a5 */ /* 0x000fe2000f8e00ff */
[----:B-1----:R-:W-:-:S02]  /*7450*/  ISETP.GE.AND P4, PT, R214, UR7, PT ;  /* 0x00000007d6007c0c */ /* 0x002fc4000bf86270 */
[----:B------:R-:W-:Y:S01]  /*7460*/  LOP3.LUT R5, R210, 0x200, R201, 0xf8, !PT ;  /* 0x00000200d2057812 */ /* 0x000fe200078ef8c9 */
[----:B------:R-:W-:Y:S02]  /*7470*/  USHF.L.U32 UR17, UR24, 0x5, URZ ;  /* 0x0000000518117899 */ /* 0x000fe400080006ff */
[----:B------:R-:W-:Y:S01]  /*7480*/  UIMAD UR16, UR16, UR9, UR25 ;  /* 0x00000009101072a4 */ /* 0x000fe2000f8e0219 */
[----:B------:R-:W-:Y:S01]  /*7490*/  IMAD.U32 R4, RZ, RZ, UR24 ;  /* 0x00000018ff047e24 */ /* 0x000fe2000f8e00ff */
[----:B------:R-:W-:Y:S01]  /*74a0*/  ULEA UR17, UP0, UR8, UR17, 0x4 ;  /* 0x0000001108117291 */ /* 0x000fe2000f8020ff */
[----:B------:R-:W-:Y:S01]  /*74b0*/  IMAD.U32 R3, RZ, RZ, UR24 ;  /* 0x00000018ff037e24 */ /* 0x000fe2000f8e00ff */
[----:B------:R-:W-:Y:S02]  /*74c0*/  USHF.L.U64.HI UR13, UR24, 0x5, UR16 ;  /* 0x00000005180d7899 */ /* 0x000fe40008010210 */
[----:B------:R-:W-:Y:S02]  /*74d0*/  IMAD.U32 R0, RZ, RZ, UR16 ;  /* 0x00000010ff007e24 */ /* 0x000fe4000f8e00ff */
[----:B------:R-:W-:Y:S01]  /*74e0*/  ULEA.HI.X UR13, UR8, UR13, UR9, 0x4, UP0 ;  /* 0x0000000d080d7291 */ /* 0x000fe200080f2409 */
[----:B------:R-:W-:-:S02]  /*74f0*/  IMAD.U32 R2, RZ, RZ, UR17 ;  /* 0x00000011ff027e24 */ /* 0x000fc4000f8e00ff */
[----:B------:R-:W-:-:S03]  /*7500*/  IMAD.U32 R7, RZ, RZ, UR17 ;  /* 0x00000011ff077e24 */ /* 0x000fc6000f8e00ff */
[----:B------:R-:W-:Y:S01]  /*7510*/  IMAD.U32 R6, RZ, RZ, UR13 ;  /* 0x0000000dff067e24 */ /* 0x000fe2000f8e00ff */
[-C--:B---3--:R-:W-:Y:S02]  /*7520*/  LEA R4, P5, R4, R202.reuse, 0x6 ;  /* 0x000000ca04047211 */ /* 0x088fe400078a30ff */
[----:B------:R-:W-:Y:S02]  /*7530*/  LEA R2, P2, R2, R202, 0x1 ;  /* 0x000000ca02027211 */ /* 0x000fe400078408ff */
[----:B----4-:R-:W-:Y:S02]  /*7540*/  LOP3.LUT R8, R5, R203, RZ, 0xfc, !PT ;  /* 0x000000cb05087212 */ /* 0x010fe400078efcff */
[----:B-----5:R-:W-:-:S03]  /*7550*/  ISETP.GE.AND P3, PT, R228, UR7, PT ;  /* 0x00000007e4007c0c */ /* 0x020fc6000bf66270 */
[----:B------:R-:W-:Y:S01]  /*7560*/  STL [R1+0x98], R8 ;  /* 0x0000980801007387 */ /* 0x000fe20000100800 */
[----:B------:R-:W-:Y:S02]  /*7570*/  LEA R21, R8, UR5, 0x1 ;  /* 0x0000000508157c11 */ /* 0x000fe4000f8e08ff */
[-C--:B--2---:R-:W-:Y:S02]  /*7580*/  LEA.HI.X R5, R3, R231.reuse, R0, 0x6, P5 ;  /* 0x000000e703057211 */ /* 0x084fe400028f3400 */
[----:B------:R-:W-:Y:S01]  /*7590*/  LEA.HI.X R3, R7, R231, R6, 0x1, P2 ;  /* 0x000000e707037211 */ /* 0x000fe200010f0c06 */
[----:B------:R-:W-:Y:S01]  /*75a0*/  IMAD.MOV.U32 R231, RZ, RZ, 0x20 ;  /* 0x00000020ffe77424 */ /* 0x000fe200078e00ff */
[----:B------:R-:W-:Y:S01]  /*75b0*/  ISETP.NE.AND P2, PT, R230, RZ, PT ;  /* 0x000000ffe600720c */ /* 0x000fe20003f45270 */
[----:B------:R-:W-:Y:S01]  /*75c0*/  @!PT LDS RZ, [RZ] ;  /* 0x00000000fffff984 */ /* 0x000fe20000000800 */
[----:B------:R-:W-:Y:S01]  /*75d0*/  @!PT LDS RZ, [RZ] ;  /* 0x00000000fffff984 */ /* 0x000fe20000000800 */
[----:B------:R-:W-:Y:S01]  /*75e0*/  @!PT LDS RZ, [RZ] ;  /* 0x00000000fffff984 */ /* 0x000fe20000000800 */
[----:B------:R-:W-:Y:S01]  /*75f0*/  @!P4 LDGSTS.E.BYPASS.LTC128B.128 [R215+0xa000], desc[UR22][R4.64] ;  /* 0x0a00000004d7cfae */ /* 0x000fe2000b981a16 */
[----:B------:R-:W-:Y:S02]  /*7600*/  IMAD.MOV.U32 R230, RZ, RZ, R250 ;  /* 0x000000ffffe67224 */ /* 0x000fe400078e00fa */
[----:B------:R-:W-:Y:S01]  /*7610*/  SEL R0, R231, 0xffffffe0, !P2 ;  /* 0xffffffe0e7007807 */ /* 0x000fe20005000000 */
[----:B------:R-:W-:Y:S01]  /*7620*/  @P4 STS.128 [R215+0xa000], RZ ;  /* 0x00a000ffd7004388 */ /* 0x000fe20000000c00 */
[----:B------:R-:W-:Y:S01]  /*7630*/  ISETP.NE.AND P2, PT, R244, RZ, PT ;  /* 0x000000fff400720c */ /* 0x000fe20003f45270 */
[----:B------:R-:W-:-:S02]  /*7640*/  IMAD.MOV.U32 R231, RZ, RZ, R251 ;  /* 0x000000ffffe77224 */ /* 0x000fc400078e00fb */
[----:B------:R-:W-:Y:S01]  /*7650*/  @!PT LDS RZ, [RZ] ;  /* 0x00000000fffff984 */ /* 0x000fe20000000800 */
[----:B------:R-:W-:Y:S01]  /*7660*/  @!PT LDS RZ, [RZ] ;  /* 0x00000000fffff984 */ /* 0x000fe20000000800 */
[----:B------:R-:W-:Y:S01]  /*7670*/  @!PT LDS RZ, [RZ] ;  /* 0x00000000fffff984 */ /* 0x000fe20000000800 */
[----:B------:R1:W-:Y:S01]  /*7680*/  @!P3 LDGSTS.E.BYPASS.LTC128B.128 [R215+0xb000], desc[UR22][R4.64+0x80] ;  /* 0x0b00008004d7bfae */ /* 0x0003e2000b981a16 */
[----:B------:R-:W-:Y:S02]  /*7690*/  IMAD.IADD R22, R232, 0x1, R0 ;  /* 0x00000001e8167824 */ /* 0x000fe400078e0200 */
[----:B------:R-:W-:Y:S01]  /*76a0*/  IMAD.IADD R20, R0, 0x1, R21 ;  /* 0x0000000100147824 */ /* 0x000fe200078e0215 */
        /* <DEDUP_REMOVED lines=11> */
[----:B------:R-:W-:Y:S04]  /*7760*/  LDSM.16.M88.4 R176, [R232+0x8000] ;  /* 0x00800000e8b0783b */ /* 0x000fe80000000200 */
[----:B------:R-:W3:Y:S04]  /*7770*/  LDSM.16.M88.4 R12, [R21+0x2000] ;  /* 0x00200000150c783b */ /* 0x000ee80000000200 */
[----:B------:R-:W4:Y:S04]  /*7780*/  LDSM.16.M88.4 R172, [R232+0x8800] ;  /* 0x00880000e8ac783b */ /* 0x000f280000000200 */
[----:B------:R-:W5:Y:S04]  /*7790*/  LDSM.16.M88.4 R16, [R21] ;  /* 0x000000001510783b */ /* 0x000f680000000200 */
[----:B-1----:R-:W-:Y:S01]  /*77a0*/  LDSM.16.M88.4 R4, [R20+0x2000] ;  /* 0x002000001404783b */ /* 0x002fe20000000200 */
[----:B--2---:R-:W-:-:S03]  /*77b0*/  IMAD.MOV.U32 R2, RZ, RZ, 0x40 ;  /* 0x00000040ff027424 */ /* 0x004fc600078e00ff */
[----:B------:R-:W1:Y:S04]  /*77c0*/  LDSM.16.M88.4 R24, [R22+0x8800] ;  /* 0x008800001618783b */ /* 0x000e680000000200 */
[----:B------:R-:W2:Y:S01]  /*77d0*/  LDSM.16.M88.4 R8, [R20] ;  /* 0x000000001408783b */ /* 0x000ea20000000200 */
[----:B------:R-:W-:-:S03]  /*77e0*/  SEL R2, R2, 0xffffffc0, !P2 ;  /* 0xffffffc002027807 */ /* 0x000fc60005000000 */
[----:B------:R-:W2:Y:S02]  /*77f0*/  LDSM.16.M88.4 R32, [R22+0x8000] ;  /* 0x008000001620783b */ /* 0x000ea40000000200 */
[----:B------:R-:W-:Y:S02]  /*7800*/  IMAD.IADD R137, R232, 0x1, R2 ;  /* 0x00000001e8897824 */ /* 0x000fe400078e0202 */
[----:B------:R-:W-:Y:S01]  /*7810*/  IMAD.IADD R3, R2, 0x1, R21 ;  /* 0x0000000102037824 */ /* 0x000fe200078e0215 */
[----:B------:R-:W-:Y:S01]  /*7820*/  SHF.R.U32.HI R244, RZ, 0x5, R212 ;  /* 0x00000005fff47819 */ /* 0x000fe200000116d4 */
[C---:B------:R-:W-:Y:S01]  /*7830*/  IMAD.IADD R132, R0.reuse, 0x1, R137 ;  /* 0x0000000100847824 */ /* 0x040fe200078e0289 */
[----:B------:R-:W-:Y:S01]  /*7840*/  STL [R1], R137 ;  /* 0x0000008901007387 */ /* 0x000fe20000100800 */
[----:B------:R-:W-:-:S03]  /*7850*/  IMAD.IADD R2, R0, 0x1, R3 ;  /* 0x0000000100027824 */ /* 0x000fc600078e0203 */
[----:B------:R-:W-:Y:S04]  /*7860*/  STL [R1+0xc], R132 ;  /* 0x00000c8401007387 */ /* 0x000fe80000100800 */
[----:B------:R-:W2:Y:S01]  /*7870*/  LDL.64 R250, [R1+0x78] ;  /* 0x0000780001fa7983 */ /* 0x000ea20000100a00 */
[C---:B---3--:R-:W-:Y:S03]  /*7880*/  HMMA.16816.F32.BF16 R196, R12.reuse, R176, RZ ;  /* 0x000000b00cc4723c */ /* 0x048fe600000418ff */
[----:B------:R-:W3:Y:S01]  /*7890*/  LDL.64 R240, [R1+0x80] ;  /* 0x0000800001f07983 */ /* 0x000ee20000100a00 */
[----:B------:R-:W-:Y:S01]  /*78a0*/  UIADD3 UR7, UPT, UPT, UR19, -0x2, URZ ;  /* 0xfffffffe13077890 */ /* 0x000fe2000fffe0ff */
[----:B------:R-:W-:Y:S01]  /*78b0*/  IMAD.U32 R230, RZ, RZ, UR21 ;  /* 0x00000015ffe67e24 */ /* 0x000fe2000f8e00ff */
[----:B------:R-:W-:Y:S01]  /*78c0*/  SHF.R.U32.HI R228, RZ, 0x5, R212 ;  /* 0x00000005ffe47819 */ /* 0x000fe200000116d4 */
[----:B------:R-:W-:Y:S01]  /*78d0*/  IMAD.U32 R218, RZ, RZ, UR21 ;  /* 0x00000015ffda7e24 */ /* 0x000fe2000f8e00ff */
[C---:B----4-:R-:W-:Y:S01]  /*78e0*/  HMMA.16816.F32.BF16 R188, R12.reuse, R172, RZ ;  /* 0x000000ac0cbc723c */ /* 0x050fe200000418ff */
[----:B------:R-:W0:Y:S07]  /*78f0*/  LDGDEPBAR ;  /* 0x00000000000079af */ /* 0x000e2e0000000000 */
[C---:B------:R-:W-:Y:S08]  /*7900*/  HMMA.16816.F32.BF16 R192, R12.reuse, R178, RZ ;  /* 0x000000b20cc0723c */ /* 0x040ff000000418ff */
[----:B------:R-:W-:Y:S08]  /*7910*/  HMMA.16816.F32.BF16 R184, R12, R174, RZ ;  /* 0x000000ae0cb8723c */ /* 0x000ff000000418ff */
[C---:B-----5:R-:W-:Y:S08]  /*7920*/  HMMA.16816.F32.BF16 R180, R16.reuse, R176, RZ ;  /* 0x000000b010b4723c */ /* 0x060ff000000418ff */
[C---:B------:R-:W-:Y:S08]  /*7930*/  HMMA.16816.F32.BF16 R200, R16.reuse, R178, RZ ;  /* 0x000000b210c8723c */ /* 0x040ff000000418ff */
[C---:B------:R-:W-:Y:S08]  /*7940*/  HMMA.16816.F32.BF16 R12, R16.reuse, R172, RZ ;  /* 0x000000ac100c723c */ /* 0x040ff000000418ff */
[----:B------:R-:W-:Y:S08]  /*7950*/  HMMA.16816.F32.BF16 R16, R16, R174, RZ ;  /* 0x000000ae1010723c */ /* 0x000ff000000418ff */
[C---:B-1----:R-:W-:Y:S08]  /*7960*/  HMMA.16816.F32.BF16 R172, R4.reuse, R24, R188 ;  /* 0x0000001804ac723c */ /* 0x042ff000000418bc */
[----:B------:R-:W-:Y:S08]  /*7970*/  HMMA.16816.F32.BF16 R184, R4, R26, R184 ;  /* 0x0000001a04b8723c */ /* 0x000ff000000418b8 */
[----:B--2---:R-:W-:Y:S01]  /*7980*/  HMMA.16816.F32.BF16 R176, R8, R24, R12 ;  /* 0x0000001808b0723c */ /* 0x004fe2000004180c */
[----:B------:R-:W-:Y:S07]  /*7990*/  LDSM.16.M88.4 R12, [R137+0x8800] ;  /* 0x00880000890c783b */ /* 0x000fee0000000200 */
[C---:B------:R-:W-:Y:S08]  /*79a0*/  HMMA.16816.F32.BF16 R196, R4.reuse, R32, R196 ;  /* 0x0000002004c4723c */ /* 0x040ff000000418c4 */
[----:B------:R-:W-:Y:S01]  /*79b0*/  HMMA.16816.F32.BF16 R188, R4, R34, R192 ;  /* 0x0000002204bc723c */ /* 0x000fe200000418c0 */
[----:B------:R-:W1:Y:S07]  /*79c0*/  LDSM.16.M88.4 R4, [R3+0x2000] ;  /* 0x002000000304783b */ /* 0x000e6e0000000200 */
[C---:B------:R-:W-:Y:S01]  /*79d0*/  HMMA.16816.F32.BF16 R24, R8.reuse, R26, R16 ;  /* 0x0000001a0818723c */ /* 0x040fe20000041810 */
[----:B------:R-:W2:Y:S07]  /*79e0*/  LDSM.16.M88.4 R16, [R137+0x8000] ;  /* 0x008000008910783b */ /* 0x000eae0000000200 */
[C---:B------:R-:W-:Y:S08]  /*79f0*/  HMMA.16816.F32.BF16 R180, R8.reuse, R32, R180 ;  /* 0x0000002008b4723c */ /* 0x040ff000000418b4 */
[----:B------:R-:W-:Y:S01]  /*7a00*/  HMMA.16816.F32.BF16 R32, R8, R34, R200 ;  /* 0x000000220820723c */ /* 0x000fe200000418c8 */
[----:B------:R-:W4:Y:S07]  /*7a10*/  LDSM.16.M88.4 R8, [R3] ;  /* 0x000000000308783b */ /* 0x000f2e0000000200 */
[C---:B-1----:R-:W-:Y:S08]  /*7a20*/  HMMA.16816.F32.BF16 R184, R4.reuse, R14, R184 ;  /* 0x0000000e04b8723c */ /* 0x042ff000000418b8 */
[C---:B--2---:R-:W-:Y:S08]  /*7a30*/  HMMA.16816.F32.BF16 R192, R4.reuse, R16, R196 ;  /* 0x0000001004c0723c */ /* 0x044ff000000418c4 */
[----:B------:R-:W-:Y:S08]  /*7a40*/  HMMA.16816.F32.BF16 R196, R4, R12, R172 ;  /* 0x0000000c04c4723c */ /* 0x000ff000000418ac */
[-C--:B----4-:R-:W-:Y:S08]  /*7a50*/  HMMA.16816.F32.BF16 R172, R8, R18.reuse, R32 ;  /* 0x0000001208ac723c */ /* 0x090ff00000041820 */
[----:B------:R-:W-:Y:S01]  /*7a60*/  HMMA.16816.F32.BF16 R188, R4, R18, R188 ;  /* 0x0000001204bc723c */ /* 0x000fe200000418bc */
[----:B------:R-:W-:Y:S07]  /*7a70*/  LDSM.16.M88.4 R4, [R2+0x2000] ;  /* 0x002000000204783b */ /* 0x000fee0000000200 */
[C---:B------:R-:W-:Y:S01]  /*7a80*/  HMMA.16816.F32.BF16 R180, R8.reuse, R16, R180 ;  /* 0x0000001008b4723c */ /* 0x040fe200000418b4 */
[----:B------:R-:W1:Y:S07]  /*7a90*/  LDSM.16.M88.4 R16, [R132+0x8000] ;  /* 0x008000008410783b */ /* 0x000e6e0000000200 */
[C---:B------:R-:W-:Y:S08]  /*7aa0*/  HMMA.16816.F32.BF16 R32, R8.reuse, R12, R176 ;  /* 0x0000000c0820723c */ /* 0x040ff000000418b0 */
[----:B------:R-:W-:Y:S01]  /*7ab0*/  HMMA.16816.F32.BF16 R24, R8, R14, R24 ;  /* 0x0000000e0818723c */ /* 0x000fe20000041818 */
[----:B------:R-:W2:Y:S04]  /*7ac0*/  LDSM.16.M88.4 R12, [R132+0x8800] ;  /* 0x00880000840c783b */ /* 0x000ea80000000200 */
[----:B------:R-:W4:Y:S03]  /*7ad0*/  LDSM.16.M88.4 R8, [R2] ;  /* 0x000000000208783b */ /* 0x000f260000000200 */
        /* <DEDUP_REMOVED lines=11> */
[----:B------:R-:W4:Y:S03]  /*7b90*/  LDSM.16.M88.4 R8, [R21+0x4000] ;  /* 0x004000001508783b */ /* 0x000f260000000200 */
        /* <DEDUP_REMOVED lines=36> */
[----:B------:R-:W-:Y:S01]  /*7de0*/  IMAD.SHL.U32 R3, R212, 0x2, RZ ;  /* 0x00000002d4037824 */ /* 0x000fe200078e00ff */
[----:B------:R-:W-:-:S04]  /*7df0*/  DEPBAR.LE SB0, 0x0 ;  /* 0x000080000000791a */ /* 0x000fc80000000000 */
[----:B------:R-:W-:Y:S01]  /*7e00*/  LOP3.LUT R3, R3, 0x6, RZ, 0xc0, !PT ;  /* 0x0000000603037812 */ /* 0x000fe200078ec0ff */
[----:B------:R-:W-:Y:S02]  /*7e10*/  IMAD.U32 R0, RZ, RZ, UR19 ;  /* 0x00000013ff007e24 */ /* 0x000fe4000f8e00ff */
[----:B------:R-:W-:Y:S02]  /*7e20*/  IMAD R230, R230, 0x8, R244 ;  /* 0x00000008e6e67824 */ /* 0x000fe400078e02f4 */
[----:B------:R-:W-:Y:S01]  /*7e30*/  IMAD R0, R0, 0x20, R3 ;  /* 0x0000002000007824 */ /* 0x000fe200078e0203 */
[C---:B-1----:R-:W-:Y:S08]  /*7e40*/  HMMA.16816.F32.BF16 R24, R4.reuse, R16, R24 ;  /* 0x000000100418723c */ /* 0x042ff00000041818 */
[C---:B------:R-:W-:Y:S08]  /*7e50*/  HMMA.16816.F32.BF16 R196, R4.reuse, R18, R188 ;  /* 0x0000001204c4723c */ /* 0x040ff000000418bc */
[C---:B--2---:R-:W-:Y:S08]  /*7e60*/  HMMA.16816.F32.BF16 R200, R4.reuse, R12, R184 ;  /* 0x0000000c04c8723c */ /* 0x044ff000000418b8 */
[----:B------:R-:W-:Y:S08]  /*7e70*/  HMMA.16816.F32.BF16 R192, R4, R14, R180 ;  /* 0x0000000e04c0723c */ /* 0x000ff000000418b4 */
[----:B----4-:R-:W-:Y:S01]  /*7e80*/  HMMA.16816.F32.BF16 R4, R8, R16, R176 ;  /* 0x000000100804723c */ /* 0x010fe200000418b0 */
[----:B------:R-:W-:Y:S01]  /*7e90*/  LOP3.LUT R2, R225, UR7, R231, 0x96, !PT ;  /* 0x00000007e1027c12 */ /* 0x000fe2000f8e96e7 */
[----:B------:R-:W-:-:S02]  /*7ea0*/  IMAD R218, R218, 0x8, R228 ;  /* 0x00000008dada7824 */ /* 0x000fc400078e02e4 */
[----:B------:R-:W-:Y:S02]  /*7eb0*/  VIADD R230, R230, 0x4 ;  /* 0x00000004e6e67836 */ /* 0x000fe40000000000 */
[----:B------:R-:W-:Y:S02]  /*7ec0*/  VIADD R3, R0, 0xffffffc0 ;  /* 0xffffffc000037836 */ /* 0x000fe40000000000 */
[----:B------:R-:W-:Y:S01]  /*7ed0*/  HMMA.16816.F32.BF16 R176, R8, R12, R32 ;  /* 0x0000000c08b0723c */ /* 0x000fe20000041820 */
[----:B------:R-:W-:Y:S01]  /*7ee0*/  IMAD.WIDE.U32 R218, R218, -0x326172a9, RZ ;  /* 0xcd9e8d57dada7825 */ /* 0x000fe200078e00ff */
[----:B------:R-:W-:Y:S01]  /*7ef0*/  BAR.SYNC.DEFER_BLOCKING 0x0 ;  /* 0x0000000000007b1d */ /* 0x000fe20000010000 */
[----:B------:R-:W-:Y:S02]  /*7f00*/  ISETP.GE.AND P5, PT, R3, R28, PT ;  /* 0x0000001c0300720c */ /* 0x000fe40003fa6270 */
[----:B------:R-:W-:-:S03]  /*7f10*/  IMAD.WIDE.U32 R230, R230, -0x326172a9, RZ ;  /* 0xcd9e8d57e6e67825 */ /* 0x000fc600078e00ff */
[----:B------:R-:W-:Y:S01]  /*7f20*/  HMMA.16816.F32.BF16 R172, R8, R18, R172 ;  /* 0x0000001208ac723c */ /* 0x000fe200000418ac */
[----:B------:R-:W-:-:S07]  /*7f30*/  ISETP.GE.AND P2, PT, R3, R29, PT ;  /* 0x0000001d0300720c */ /* 0x000fce0003f46270 */
[----:B------:R-:W-:Y:S01]  /*7f40*/  HMMA.16816.F32.BF16 R32, R8, R14, R20 ;  /* 0x0000000e0820723c */ /* 0x000fe20000041814 */
[----:B------:R-:W-:-:S04]  /*7f50*/  IMAD.WIDE.U32 R8, R2, -0x326172a9, RZ ;  /* 0xcd9e8d5702087825 */ /* 0x000fc800078e00ff */
[----:B------:R-:W-:Y:S01]  /*7f60*/  VIADD R2, R224, 0x9e3779b9 ;  /* 0x9e3779b9e0027836 */ /* 0x000fe20000000000 */
[----:B------:R-:W-:Y:S02]  /*7f70*/  FSEL R18, R4, -INF , !P5 ;  /* 0xff80000004127808 */ /* 0x000fe40006800000 */
[----:B------:R-:W-:Y:S02]  /*7f80*/  FSEL R21, R6, -INF , !P2 ;  /* 0xff80000006157808 */ /* 0x000fe40005000000 */
[C-C-:B------:R-:W-:Y:S02]  /*7f90*/  LOP3.LUT R189, R2.reuse, R218, R9.reuse, 0x96, !PT ;  /* 0x000000da02bd7212 */ /* 0x140fe400078e9609 */
[----:B------:R-:W-:Y:S01]  /*7fa0*/  LOP3.LUT R205, R2, R230, R9, 0x96, !PT ;  /* 0x000000e602cd7212 */ /* 0x000fe200078e9609 */
[----:B------:R-:W-:Y:S01]  /*7fb0*/  VIADD R2, R0, 0xffffffc1 ;  /* 0xffffffc100027836 */ /* 0x000fe20000000000 */
[C---:B------:R-:W-:Y:S02]  /*7fc0*/  ISETP.GE.AND P5, PT, R3.reuse, R30, PT ;  /* 0x0000001e0300720c */ /* 0x040fe40003fa6270 */
[----:B------:R-:W-:-:S02]  /*7fd0*/  ISETP.GE.AND P2, PT, R3, R31, PT ;  /* 0x0000001f0300720c */ /* 0x000fc40003f46270 */
[----:B------:R-:W-:Y:S02]  /*7fe0*/  FSEL R23, R24, -INF , !P5 ;  /* 0xff80000018177808 */ /* 0x000fe40006800000 */
[----:B------:R-:W-:Y:S02]  /*7ff0*/  FSEL R137, R26, -INF , !P2 ;  /* 0xff8000001a897808 */ /* 0x000fe40005000000 */
[C---:B------:R-:W-:Y:S02]  /*8000*/  ISETP.GE.AND P5, PT, R2.reuse, R28, PT ;  /* 0x0000001c0200720c */ /* 0x040fe40003fa6270 */
[----:B------:R-:W-:Y:S01]  /*8010*/  ISETP.GE.AND P2, PT, R2, R30, PT ;  /* 0x0000001e0200720c */ /* 0x000fe20003f46270 */
[----:B------:R-:W-:Y:S01]  /*8020*/  VIADD R3, R224, 0x3c6ef372 ;  /* 0x3c6ef372e0037836 */ /* 0x000fe20000000000 */
[----:B------:R-:W-:Y:S01]  /*8030*/  FSEL R12, R5, -INF , !P5 ;  /* 0xff800000050c7808 */ /* 0x000fe20006800000 */
[C---:B------:R-:W-:Y:S01]  /*8040*/  VIADD R6, R0.reuse, 0xffffffc8 ;  /* 0xffffffc800067836 */ /* 0x040fe20000000000 */
[----:B------:R-:W-:Y:S01]  /*8050*/  FSEL R22, R25, -INF , !P2 ;  /* 0xff80000019167808 */ /* 0x000fe20005000000 */
[----:B------:R-:W-:Y:S01]  /*8060*/  VIADD R5, R0, 0xffffffc9 ;  /* 0xffffffc900057836 */ /* 0x000fe20000000000 */
[----:B------:R-:W-:-:S02]  /*8070*/  ISETP.GE.AND P5, PT, R2, R29, PT ;  /* 0x0000001d0200720c */ /* 0x000fc40003fa6270 */
[----:B------:R-:W-:Y:S01]  /*8080*/  ISETP.GE.AND P2, PT, R2, R31, PT ;  /* 0x0000001f0200720c */ /* 0x000fe20003f46270 */
[C---:B------:R-:W-:Y:S01]  /*8090*/  VIADD R4, R0.reuse, 0xffffffd0 ;  /* 0xffffffd000047836 */ /* 0x040fe20000000000 */
[CC--:B------:R-:W-:Y:S02]  /*80a0*/  LOP3.LUT R184, R3.reuse, R8.reuse, R251, 0x96, !PT ;  /* 0x0000000803b87212 */ /* 0x0c0fe400078e96fb */
[----:B---3--:R-:W-:Y:S01]  /*80b0*/  LOP3.LUT R204, R3, R8, R241, 0x96, !PT ;  /* 0x0000000803cc7212 */ /* 0x008fe200078e96f1 */
[----:B------:R-:W-:Y:S01]  /*80c0*/  VIADD R3, R0, 0xffffffd1 ;  /* 0xffffffd100037836 */ /* 0x000fe20000000000 */
[----:B------:R-:W-:Y:S02]  /*80d0*/  FSEL R132, R27, -INF , !P2 ;  /* 0xff8000001b847808 */ /* 0x000fe40005000000 */
[----:B------:R-:W-:Y:S02]  /*80e0*/  FSEL R20, R7, -INF , !P5 ;  /* 0xff80000007147808 */ /* 0x000fe40006800000 */
[----:B------:R-:W-:-:S02]  /*80f0*/  ISETP.GE.AND P5, PT, R6, R28, PT ;  /* 0x0000001c0600720c */ /* 0x000fc40003fa6270 */
[-C--:B------:R-:W-:Y:S01]  /*8100*/  ISETP.GE.AND P2, PT, R5, R28.reuse, PT ;  /* 0x0000001c0500720c */ /* 0x080fe20003f46270 */
[----:B------:R-:W-:Y:S01]  /*8110*/  VIADD R2, R0, 0xffffffd8 ;  /* 0xffffffd800027836 */ /* 0x000fe20000000000 */
[----:B------:R-:W-:Y:S01]  /*8120*/  FSEL R19, R172, -INF , !P5 ;  /* 0xff800000ac137808 */ /* 0x000fe20006800000 */
[----:B------:R-:W-:Y:S01]  /*8130*/  VIADD R0, R0, 0xffffffd9 ;  /* 0xffffffd900007836 */ /* 0x000fe20000000000 */
[----:B------:R-:W-:Y:S02]  /*8140*/  FSEL R17, R173, -INF , !P2 ;  /* 0xff800000ad117808 */ /* 0x000fe40005000000 */
[-C--:B------:R-:W-:Y:S02]  /*8150*/  ISETP.GE.AND P5, PT, R4, R28.reuse, PT ;  /* 0x0000001c0400720c */ /* 0x080fe40003fa6270 */
[----:B------:R-:W-:Y:S01]  /*8160*/  ISETP.GE.AND P2, PT, R3, R28, PT ;  /* 0x0000001c0300720c */ /* 0x000fe20003f46270 */
[----:B------:R-:W-:Y:S01]  /*8170*/  UISETP.GE.U32.AND UP1, UPT, UR19, 0x3, UPT ;  /* 0x000000031300788c */ /* 0x000fe2000bf26070 */
[----:B------:R-:W-:-:S02]  /*8180*/  FMNMX3.FTZ R7, R136, R18, R12, !PT ;  /* 0x0000001288077276 */ /* 0x000fc4000781000c */
        /* <DEDUP_REMOVED lines=11> */
[----:B------:R-:W2:Y:S04]  /*8240*/  LDL R231, [R1+0x4c] ;  /* 0x00004c0001e77983 */ /* 0x000ea80000100800 */
[----:B------:R-:W3:Y:S01]  /*8250*/  LDL R244, [R1+0x48] ;  /* 0x0000480001f47983 */ /* 0x000ee20000100800 */
[----:B------:R-:W-:-:S04]  /*8260*/  UIADD3 UR13, UPT, UPT, UR19, -0x3, URZ ;  /* 0xfffffffd130d7890 */ /* 0x000fc8000fffe0ff */
[----:B------:R-:W-:-:S04]  /*8270*/  UIMAD.WIDE.U32 UR16, UR13, UR10, URZ ;  /* 0x0000000a0d1072a5 */ /* 0x000fc8000f8e00ff */
[----:B------:R-:W-:Y:S02]  /*8280*/  USHF.L.U32 UR7, UR16, 0x5, URZ ;  /* 0x0000000510077899 */ /* 0x000fe400080006ff */
[----:B------:R-:W-:-:S04]  /*8290*/  UIMAD UR13, UR13, UR11, UR17 ;  /* 0x0000000b0d0d72a4 */ /* 0x000fc8000f8e0211 */
[----:B------:R-:W-:Y:S01]  /*82a0*/  USHF.L.U64.HI UR13, UR16, 0x5, UR13 ;  /* 0x00000005100d7899 */ /* 0x000fe2000801020d */
[----:B------:R-:W-:Y:S01]  /*82b0*/  IMAD.U32 R8, RZ, RZ, UR7 ;  /* 0x00000007ff087e24 */ /* 0x000fe2000f8e00ff */
[----:B------:R-:W-:Y:S01]  /*82c0*/  ULEA UR16, UP0, UR10, UR7, 0x4 ;  /* 0x000000070a107291 */ /* 0x000fe2000f8020ff */
[----:B------:R-:W-:-:S03]  /*82d0*/  IMAD.U32 R10, RZ, RZ, UR7 ;  /* 0x00000007ff0a7e24 */ /* 0x000fc6000f8e00ff */
[----:B------:R-:W-:Y:S02]  /*82e0*/  IMAD.U32 R9, RZ, RZ, UR13 ;  /* 0x0000000dff097e24 */ /* 0x000fe4000f8e00ff */
[----:B------:R-:W-:Y:S01]  /*82f0*/  IMAD.U32 R24, RZ, RZ, UR16 ;  /* 0x00000010ff187e24 */ /* 0x000fe2000f8e00ff */
[----:B--2---:R-:W-:-:S04]  /*8300*/  @!P4 LEA R8, P2, R8, R231, 0x1 ;  /* 0x000000e70808c211 */ /* 0x004fc800078408ff */
[C---:B---3--:R-:W-:Y:S02]  /*8310*/  @!P4 LEA.HI.X R9, R10.reuse, R244, R9, 0x1, P2 ;  /* 0x000000f40a09c211 */ /* 0x048fe400010f0c09 */
[----:B------:R-:W-:-:S03]  /*8320*/  @!P3 LEA R10, P2, R10, R231, 0x1 ;  /* 0x000000e70a0ab211 */ /* 0x000fc600078408ff */
[----:B------:R-:W-:Y:S01]  /*8330*/  @!PT LDS RZ, [RZ] ;  /* 0x00000000fffff984 */ /* 0x000fe20000000800 */
[----:B------:R-:W-:Y:S01]  /*8340*/  @!PT LDS RZ, [RZ] ;  /* 0x00000000fffff984 */ /* 0x000fe20000000800 */
[----:B------:R-:W-:Y:S01]  /*8350*/  @!PT LDS RZ, [RZ] ;  /* 0x00000000fffff984 */ /* 0x000fe20000000800 */
[----:B------:R1:W-:Y:S04]  /*8360*/  @!P4 LDGSTS.E.BYPASS.LTC128B.128 [R215+0x8000], desc[UR22][R8.64] ;  /* 0x0800000008d7cfae */ /* 0x0003e8000b981a16 */
[----:B------:R2:W-:Y:S01]  /*8370*/  @P4 STS.128 [R215+0x8000], RZ ;  /* 0x008000ffd7004388 */ /* 0x0005e20000000c00 */
[----:B-1----:R-:W-:Y:S01]  /*8380*/  IMAD.U32 R9, RZ, RZ, UR7 ;  /* 0x00000007ff097e24 */ /* 0x002fe2000f8e00ff */
[----:B------:R-:W-:Y:S01]  /*8390*/  MOV R8, UR13 ;  /* 0x0000000d00087c02 */ /* 0x000fe20008000f00 */
[----:B------:R-:W-:-:S03]  /*83a0*/  ULEA.HI.X UR13, UR10, UR13, UR11, 0x4, UP0 ;  /* 0x0000000d0a0d7291 */ /* 0x000fc600080f240b */
[----:B------:R-:W-:Y:S01]  /*83b0*/  @!P3 LEA.HI.X R11, R9, R244, R8, 0x1, P2 ;  /* 0x000000f4090bb211 */ /* 0x000fe200010f0c08 */
[----:B------:R-:W-:Y:S02]  /*83c0*/  IMAD.U32 R8, RZ, RZ, UR16 ;  /* 0x00000010ff087e24 */ /* 0x000fe4000f8e00ff */
[----:B------:R-:W-:Y:S02]  /*83d0*/  MOV R9, UR13 ;  /* 0x0000000d00097c02 */ /* 0x000fe40008000f00 */
[----:B------:R-:W-:Y:S01]  /*83e0*/  @!PT LDS RZ, [RZ] ;  /* 0x00000000fffff984 */ /* 0x000fe20000000800 */
[----:B------:R-:W-:Y:S01]  /*83f0*/  @!PT LDS RZ, [RZ] ;  /* 0x00000000fffff984 */ /* 0x000fe20000000800 */
[----:B------:R-:W-:Y:S01]  /*8400*/  @!PT LDS RZ, [RZ] ;  /* 0x00000000fffff984 */ /* 0x000fe20000000800 */
[----:B------:R2:W-:Y:S01]  /*8410*/  @!P3 LDGSTS.E.BYPASS.LTC128B.128 [R215+0x9000], desc[UR22][R10.64+0x80] ;  /* 0x090000800ad7bfae */ /* 0x0005e2000b981a16 */
[----:B------:R-:W-:-:S03]  /*8420*/  LEA R8, P2, R8, R231, 0x1 ;  /* 0x000000e708087211 */ /* 0x000fc600078408ff */
[----:B------:R2:W-:Y:S01]  /*8430*/  @P3 STS.128 [R215+0x9000], RZ ;  /* 0x009000ffd7003388 */ /* 0x0005e20000000c00 */
        /* <DEDUP_REMOVED lines=12> */
.L_x_1358:
[----:B------:R-:W3:Y:S04]  /*8500*/  LDL.LU R238, [R1+0x20] ;  /* 0x0000200001ee7983 */ /* 0x000ee80000300800 */
[----:B------:R-:W4:Y:S04]  /*8510*/  LDL.LU R211, [R1+0x28] ;  /* 0x0000280001d37983 */ /* 0x000f280000300800 */
[----:B------:R-:W5:Y:S01]  /*8520*/  LDL.64 R206, [R1+0x90] ;  /* 0x0000900001ce7983 */ /* 0x000f620000100a00 */
[----:B------:R-:W-:Y:S02]  /*8530*/  ISETP.GE.AND P2, PT, R5, R29, PT ;  /* 0x0000001d0500720c */ /* 0x000fe40003f46270 */
[----:B------:R-:W-:Y:S01]  /*8540*/  FSEL R176, R174, -INF , !P5 ;  /* 0xff800000aeb07808 */ /* 0x000fe20006800000 */
[----:B------:R-:W1:Y:S01]  /*8550*/  SHFL.BFLY PT, R25, R7, 0x2, 0x1f ;  /* 0x0c401f0007197f89 */ /* 0x000e6200000e0000 */
[----:B------:R-:W-:-:S02]  /*8560*/  FSEL R175, R175, -INF , !P2 ;  /* 0xff800000afaf7808 */ /* 0x000fc40005000000 */
[-C--:B------:R-:W-:Y:S01]  /*8570*/  ISETP.GE.AND P5, PT, R4, R29.reuse, PT ;  /* 0x0000001d0400720c */ /* 0x080fe20003fa6270 */
[----:B------:R-:W2:Y:S01]  /*8580*/  LDL.LU R212, [R1+0x2c] ;  /* 0x00002c0001d47983 */ /* 0x000ea20000300800 */
[----:B------:R-:W-:Y:S02]  /*8590*/  ISETP.GE.AND P2, PT, R3, R29, PT ;  /* 0x0000001d0300720c */ /* 0x000fe40003f46270 */
        /* <DEDUP_REMOVED lines=9> */
[----:B------:R-:W-:-:S02]  /*8630*/  ISETP.GE.AND P5, PT, R6, R30, PT ;  /* 0x0000001e0600720c */ /* 0x000fc40003fa6270 */
[-C--:B------:R-:W-:Y:S02]  /*8640*/  ISETP.GE.AND P2, PT, R6, R31.reuse, PT ;  /* 0x0000001f0600720c */ /* 0x080fe40003f46270 */
[----:B------:R-:W-:Y:S02]  /*8650*/  FMNMX3.FTZ R24, R24, R172, R139, !PT ;  /* 0x000000ac18187276 */ /* 0x000fe4000781008b */
[----:B------:R-:W-:Y:S02]  /*8660*/  FSEL R178, R196, -INF , !P5 ;  /* 0xff800000c4b27808 */ /* 0x000fe40006800000 */
[----:B------:R-:W-:Y:S02]  /*8670*/  FSEL R183, R198, -INF , !P2 ;  /* 0xff800000c6b77808 */ /* 0x000fe40005000000 */
[C---:B------:R-:W-:Y:S02]  /*8680*/  ISETP.GE.AND P5, PT, R5.reuse, R30, PT ;  /* 0x0000001e0500720c */ /* 0x040fe40003fa6270 */
[----:B------:R-:W-:-:S02]  /*8690*/  ISETP.GE.AND P2, PT, R5, R31, PT ;  /* 0x0000001f0500720c */ /* 0x000fc40003f46270 */
[----:B------:R-:W1:Y:S02]  /*86a0*/  SHFL.BFLY PT, R5, R24, 0x2, 0x1f ;  /* 0x0c401f0018057f89 */ /* 0x000e6400000e0000 */
[----:B-1----:R-:W-:Y:S02]  /*86b0*/  FMNMX.FTZ R25, R7, R25, !PT ;  /* 0x0000001907197209 */ /* 0x002fe40007810000 */
[----:B------:R-:W-:Y:S02]  /*86c0*/  FSEL R138, R197, -INF , !P5 ;  /* 0xff800000c58a7808 */ /* 0x000fe40006800000 */
[----:B------:R-:W-:Y:S01]  /*86d0*/  ISETP.GE.AND P5, PT, R4, R30, PT ;  /* 0x0000001e0400720c */ /* 0x000fe20003fa6270 */
[----:B------:R-:W1:Y:S01]  /*86e0*/  SHFL.BFLY PT, R26, R25, 0x1, 0x1f ;  /* 0x0c201f00191a7f89 */ /* 0x000e6200000e0000 */
[----:B------:R-:W-:Y:S02]  /*86f0*/  FSEL R182, R199, -INF , !P2 ;  /* 0xff800000c7b67808 */ /* 0x000fe40005000000 */
[----:B------:R-:W-:-:S02]  /*8700*/  FSEL R35, R200, -INF , !P5 ;  /* 0xff800000c8237808 */ /* 0x000fc40006800000 */
[-C--:B------:R-:W-:Y:S02]  /*8710*/  ISETP.GE.AND P5, PT, R3, R30.reuse, PT ;  /* 0x0000001e0300720c */ /* 0x080fe40003fa6270 */
[-C--:B------:R-:W-:Y:S02]  /*8720*/  ISETP.GE.AND P2, PT, R4, R31.reuse, PT ;  /* 0x0000001f0400720c */ /* 0x080fe40003f46270 */
[----:B------:R-:W-:Y:S02]  /*8730*/  FSEL R34, R201, -INF , !P5 ;  /* 0xff800000c9227808 */ /* 0x000fe40006800000 */
[----:B------:R-:W-:Y:S02]  /*8740*/  ISETP.GE.AND P5, PT, R2, R30, PT ;  /* 0x0000001e0200720c */ /* 0x000fe40003fa6270 */
[----:B------:R-:W-:Y:S02]  /*8750*/  FSEL R181, R202, -INF , !P2 ;  /* 0xff800000cab57808 */ /* 0x000fe40005000000 */
[----:B------:R-:W-:-:S02]  /*8760*/  ISETP.GE.AND P2, PT, R3, R31, PT ;  /* 0x0000001f0300720c */ /* 0x000fc40003f46270 */
[----:B------:R-:W-:Y:S02]  /*8770*/  FSEL R33, R192, -INF , !P5 ;  /* 0xff800000c0217808 */ /* 0x000fe40006800000 */
[----:B------:R-:W-:Y:S02]  /*8780*/  FMNMX.FTZ R4, R24, R5, !PT ;  /* 0x0000000518047209 */ /* 0x000fe40007810000 */
[----:B------:R-:W-:Y:S02]  /*8790*/  FMNMX3.FTZ R5, R134, R23, R22, !PT ;  /* 0x0000001786057276 */ /* 0x000fe40007810016 */
[----:B------:R-:W-:Y:S02]  /*87a0*/  ISETP.GE.AND P5, PT, R0, R30, PT ;  /* 0x0000001e0000720c */ /* 0x000fe40003fa6270 */
[----:B------:R-:W-:Y:S02]  /*87b0*/  FMNMX3.FTZ R5, R5, R178, R138, !PT ;  /* 0x000000b205057276 */ /* 0x000fe4000781008a */
[----:B-1----:R-:W-:Y:S01]  /*87c0*/  FMNMX.FTZ R214, R25, R26, !PT ;  /* 0x0000001a19d67209 */ /* 0x002fe20007810000 */
[----:B------:R-:W-:Y:S01]  /*87d0*/  IMAD.WIDE.U32 R24, R184, -0x2daee0ad, RZ ;  /* 0xd2511f53b8187825 */ /* 0x000fe200078e00ff */
[----:B------:R-:W-:-:S02]  /*87e0*/  FSEL R180, R203, -INF , !P2 ;  /* 0xff800000cbb47808 */ /* 0x000fc40005000000 */
[----:B------:R-:W-:Y:S02]  /*87f0*/  FMNMX3.FTZ R26, R5, R35, R34, !PT ;  /* 0x00000023051a7276 */ /* 0x000fe40007810022 */
[-C--:B------:R-:W-:Y:S01]  /*8800*/  ISETP.GE.AND P2, PT, R2, R31.reuse, PT ;  /* 0x0000001f0200720c */ /* 0x080fe20003f46270 */
[----:B------:R-:W1:Y:S01]  /*8810*/  SHFL.BFLY PT, R5, R4, 0x1, 0x1f ;  /* 0x0c201f0004057f89 */ /* 0x000e6200000e0000 */
[----:B------:R-:W-:Y:S02]  /*8820*/  FSEL R32, R193, -INF , !P5 ;  /* 0xff800000c1207808 */ /* 0x000fe40006800000 */
[----:B------:R-:W-:Y:S02]  /*8830*/  FSEL R179, R194, -INF , !P2 ;  /* 0xff800000c2b37808 */ /* 0x000fe40005000000 */
[----:B------:R-:W-:Y:S02]  /*8840*/  ISETP.GE.AND P2, PT, R0, R31, PT ;  /* 0x0000001f0000720c */ /* 0x000fe40003f46270 */
[----:B------:R-:W-:-:S02]  /*8850*/  FMNMX3.FTZ R26, R26, R33, R32, !PT ;  /* 0x000000211a1a7276 */ /* 0x000fc40007810020 */
[----:B------:R-:W-:Y:S02]  /*8860*/  FMNMX3.FTZ R0, R133, R137, R132, !PT ;  /* 0x0000008985007276 */ /* 0x000fe40007810084 */
[----:B------:R-:W-:Y:S01]  /*8870*/  FSEL R177, R195, -INF , !P2 ;  /* 0xff800000c3b17808 */ /* 0x000fe20005000000 */
[----:B------:R-:W-:Y:S01]  /*8880*/  SHFL.BFLY PT, R185, R26, 0x2, 0x1f ;  /* 0x0c401f001ab97f89 */ /* 0x000fe200000e0000 */
[----:B------:R-:W-:Y:S02]  /*8890*/  FMNMX3.FTZ R0, R0, R183, R182, !PT ;  /* 0x000000b700007276 */ /* 0x000fe400078100b6 */
[----:B------:R-:W-:Y:S02]  /*88a0*/  FSETP.NEU.FTZ.AND P5, PT, R214, -INF , PT ;  /* 0xff800000d600780b */ /* 0x000fe40003fbd000 */
[----:B------:R-:W-:-:S04]  /*88b0*/  FMNMX3.FTZ R0, R0, R181, R180, !PT ;  /* 0x000000b500007276 */ /* 0x000fc800078100b4 */
[----:B------:R-:W-:Y:S01]  /*88c0*/  FMNMX3.FTZ R27, R0, R179, R177, !PT ;  /* 0x000000b3001b7276 */ /* 0x000fe200078100b1 */
[----:B------:R-:W-:Y:S01]  /*88d0*/  FMUL.FTZ R0, R214, UR4 ;  /* 0x00000004d6007c20 */ /* 0x000fe20008410000 */
[----:B-1----:R-:W-:Y:S01]  /*88e0*/  FMNMX.FTZ R233, R4, R5, !PT ;  /* 0x0000000504e97209 */ /* 0x002fe20007810000 */
[----:B------:R-:W-:Y:S02]  /*88f0*/  IMAD.WIDE.U32 R4, R189, -0x2daee0ad, RZ ;  /* 0xd2511f53bd047825 */ /* 0x000fe400078e00ff */
[----:B------:R-:W1:Y:S01]  /*8900*/  SHFL.BFLY PT, R186, R27, 0x2, 0x1f ;  /* 0x0c401f001bba7f89 */ /* 0x000e6200000e0000 */
[----:B------:R-:W-:Y:S02]  /*8910*/  FSEL R0, R0, RZ, P5 ;  /* 0x000000ff00007208 */ /* 0x000fe40002800000 */
[----:B------:R-:W-:-:S03]  /*8920*/  FSETP.NEU.FTZ.AND P2, PT, R233, -INF , PT ;  /* 0xff800000e900780b */ /* 0x000fc60003f5d000 */
        /* <DEDUP_REMOVED lines=8> */
[----:B------:R-:W-:Y:S01]  /*89b0*/  LOP3.LUT R0, R246, R4, R25, 0x96, !PT ;  /* 0x00000004f6007212 */ /* 0x000fe200078e9619 */
[----:B------:R-:W-:Y:S01]  /*89c0*/  MUFU.EX2 R187, R187 ;  /* 0x000000bb00bb7308 */ /* 0x000fe20000000800 */
[----:B-1----:R-:W-:-:S05]  /*89d0*/  FMNMX.FTZ R4, R27, R186, !PT ;  /* 0x000000ba1b047209 */ /* 0x002fca0007810000 */
[----:B------:R-:W1:Y:S01]  /*89e0*/  SHFL.BFLY PT, R27, R4, 0x1, 0x1f ;  /* 0x0c201f00041b7f89 */ /* 0x000e6200000e0000 */
[----:B----4-:R-:W-:Y:S01]  /*89f0*/  IMAD.MOV.U32 R219, RZ, RZ, R211 ;  /* 0x000000ffffdb7224 */ /* 0x010fe200078e00d3 */
[----:B-1----:R-:W-:Y:S02]  /*8a00*/  FMNMX.FTZ R211, R4, R27, !PT ;  /* 0x0000001b04d37209 */ /* 0x002fe40007810000 */
[----:B-----5:R-:W-:Y:S01]  /*8a10*/  LOP3.LUT R184, R245, R206, R5, 0x96, !PT ;  /* 0x000000cef5b87212 */ /* 0x020fe200078e9605 */
[----:B------:R-:W-:Y:S01]  /*8a20*/  IMAD.WIDE.U32 R206, R0, -0x326172a9, RZ ;  /* 0xcd9e8d5700ce7825 */ /* 0x000fe200078e00ff */
[----:B------:R-:W-:-:S03]  /*8a30*/  FMNMX.FTZ R5, R26, R185, !PT ;  /* 0x000000b91a057209 */ /* 0x000fc60007810000 */
[----:B------:R-:W-:Y:S01]  /*8a40*/  FMUL.FTZ R0, R233, UR4 ;  /* 0x00000004e9007c20 */ /* 0x000fe20008410000 */
[----:B------:R-:W-:Y:S01]  /*8a50*/  FMUL.FTZ R4, R211, UR4 ;  /* 0x00000004d3047c20 */ /* 0x000fe20008410000 */
[----:B------:R-:W-:-:S03]  /*8a60*/  IMAD.WIDE.U32 R184, R184, -0x326172a9, RZ ;  /* 0xcd9e8d57b8b87825 */ /* 0x000fc600078e00ff */
[----:B------:R-:W-:Y:S02]  /*8a70*/  FSEL R0, R0, RZ, P2 ;  /* 0x000000ff00007208 */ /* 0x000fe40001000000 */
[----:B------:R-:W-:Y:S02]  /*8a80*/  LOP3.LUT R25, R248, R184, R207, 0x96, !PT ;  /* 0x000000b8f8197212 */ /* 0x000fe400078e96cf */
[----:B------:R-:W1:Y:S01]  /*8a90*/  SHFL.BFLY PT, R184, R5, 0x1, 0x1f ;  /* 0x0c201f0005b87f89 */ /* 0x000e6200000e0000 */
[----:B------:R-:W-:Y:S01]  /*8aa0*/  LOP3.LUT R26, R243, R250, R185, 0x96, !PT ;  /* 0x000000faf31a7212 */ /* 0x000fe200078e96b9 */
[----:B------:R-:W-:Y:S01]  /*8ab0*/  FFMA.FTZ R185, R21, UR4, -R0 ;  /* 0x0000000415b97c23 */ /* 0x000fe20008010800 */
[----:B------:R-:W-:-:S04]  /*8ac0*/  IMAD.WIDE.U32 R236, R25, -0x2daee0ad, RZ ;  /* 0xd2511f5319ec7825 */ /* 0x000fc800078e00ff */
[--C-:B------:R-:W-:Y:S01]  /*8ad0*/  FFMA.FTZ R186, R20, UR4, -R0.reuse ;  /* 0x0000000414ba7c23 */ /* 0x100fe20008010800 */
[--C-:B------:R-:W-:Y:S01]  /*8ae0*/  FFMA.FTZ R176, R176, UR4, -R0.reuse ;  /* 0x00000004b0b07c23 */ /* 0x100fe20008010800 */
[----:B------:R-:W-:Y:S01]  /*8af0*/  FFMA.FTZ R175, R175, UR4, -R0 ;  /* 0x00000004afaf7c23 */ /* 0x000fe20008010800 */
[----:B------:R-:W-:-:S04]  /*8b00*/  IMAD.WIDE.U32 R192, R26, -0x2daee0ad, RZ ;  /* 0xd2511f531ac07825 */ /* 0x000fc800078e00ff */
[--C-:B------:R-:W-:Y:S01]  /*8b10*/  FFMA.FTZ R201, R172, UR4, -R0.reuse ;  /* 0x00000004acc97c23 */ /* 0x100fe20008010800 */
[--C-:B------:R-:W-:Y:S01]  /*8b20*/  FFMA.FTZ R207, R139, UR4, -R0.reuse ;  /* 0x000000048bcf7c23 */ /* 0x100fe20008010800 */
[----:B------:R-:W4:Y:S01]  /*8b30*/  MUFU.EX2 R250, R188 ;  /* 0x000000bc00fa7308 */ /* 0x000f220000000800 */
[----:B------:R-:W-:Y:S01]  /*8b40*/  LOP3.LUT R25, R249, R24, R193, 0x96, !PT ;  /* 0x00000018f9197212 */ /* 0x000fe200078e96c1 */
[--C-:B------:R-:W-:Y:S01]  /*8b50*/  FFMA.FTZ R193, R173, UR4, -R0.reuse ;  /* 0x00000004adc17c23 */ /* 0x100fe20008010800 */
[----:B------:R-:W-:Y:S01]  /*8b60*/  LOP3.LUT R24, R247, R192, R237, 0x96, !PT ;  /* 0x000000c0f7187212 */ /* 0x000fe200078e96ed */
[----:B------:R-:W-:Y:S02]  /*8b70*/  FFMA.FTZ R192, R174, UR4, -R0 ;  /* 0x00000004aec07c23 */ /* 0x000fe40008010800 */
[----:B------:R-:W-:Y:S02]  /*8b80*/  IMAD.WIDE.U32 R172, R25, -0x326172a9, RZ ;  /* 0xcd9e8d5719ac7825 */ /* 0x000fe400078e00ff */
[----:B------:R-:W-:Y:S02]  /*8b90*/  MUFU.EX2 R185, R185 ;  /* 0x000000b900b97308 */ /* 0x000fe40000000800 */
[----:B------:R-:W-:Y:S01]  /*8ba0*/  IMAD.WIDE.U32 R230, R24, -0x326172a9, RZ ;  /* 0xcd9e8d5718e67825 */ /* 0x000fe200078e00ff */
[----:B--2---:R-:W-:-:S02]  /*8bb0*/  LOP3.LUT R174, R212, R206, R173, 0x96, !PT ;  /* 0x000000ced4ae7212 */ /* 0x004fc400078e96ad */
[----:B-1----:R-:W-:Y:S02]  /*8bc0*/  FMNMX.FTZ R244, R5, R184, !PT ;  /* 0x000000b805f47209 */ /* 0x002fe40007810000 */
[----:B------:R-:W-:Y:S02]  /*8bd0*/  FSEL R5, R214, RZ, P5 ;  /* 0x000000ffd6057208 */ /* 0x000fe40002800000 */
[C---:B------:R-:W-:Y:S01]  /*8be0*/  FSETP.NEU.FTZ.AND P5, PT, R244.reuse, -INF , PT ;  /* 0xff800000f400780b */ /* 0x040fe20003fbd000 */
[----:B------:R-:W-:Y:S01]  /*8bf0*/  FMUL.FTZ R0, R244, UR4 ;  /* 0x00000004f4007c20 */ /* 0x000fe20008410000 */
[----:B---3--:R-:W-:Y:S02]  /*8c00*/  LOP3.LUT R139, R238, R172, R231, 0x96, !PT ;  /* 0x000000acee8b7212 */ /* 0x008fe400078e96e7 */
[----:B------:R-:W-:Y:S02]  /*8c10*/  FSEL R173, R233, RZ, P2 ;  /* 0x000000ffe9ad7208 */ /* 0x000fe40001000000 */
[----:B------:R-:W-:-:S02]  /*8c20*/  FSEL R0, R0, RZ, P5 ;  /* 0x000000ff00007208 */ /* 0x000fc40002800000 */
[----:B------:R-:W-:Y:S02]  /*8c30*/  FSETP.NEU.FTZ.AND P2, PT, R211, -INF , PT ;  /* 0xff800000d300780b */ /* 0x000fe40003f5d000 */
[----:B------:R-:W-:Y:S01]  /*8c40*/  LOP3.LUT R24, R139, 0xff, RZ, 0xc0, !PT ;  /* 0x000000ff8b187812 */ /* 0x000fe200078ec0ff */
[--C-:B------:R-:W-:Y:S01]  /*8c50*/  FFMA.FTZ R218, R35, UR4, -R0.reuse ;  /* 0x0000000423da7c23 */ /* 0x100fe20008010800 */
[--C-:B------:R-:W-:Y:S01]  /*8c60*/  FFMA.FTZ R221, R34, UR4, -R0.reuse ;  /* 0x0000000422dd7c23 */ /* 0x100fe20008010800 */
[--C-:B------:R-:W-:Y:S01]  /*8c70*/  FFMA.FTZ R222, R33, UR4, -R0.reuse ;  /* 0x0000000421de7c23 */ /* 0x100fe20008010800 */
[----:B------:R-:W-:Y:S01]  /*8c80*/  FFMA.FTZ R223, R32, UR4, -R0 ;  /* 0x0000000420df7c23 */ /* 0x000fe20008010800 */
[----:B------:R-:W-:Y:S01]  /*8c90*/  IMAD.WIDE.U32 R32, R205, -0x2daee0ad, RZ ;  /* 0xd2511f53cd207825 */ /* 0x000fe200078e00ff */
[----:B------:R-:W-:-:S03]  /*8ca0*/  FSEL R172, R211, RZ, P2 ;  /* 0x000000ffd3ac7208 */ /* 0x000fc60001000000 */
[--C-:B------:R-:W-:Y:S01]  /*8cb0*/  FFMA.FTZ R189, R23, UR4, -R0.reuse ;  /* 0x0000000417bd7c23 */ /* 0x100fe20008010800 */
[----:B------:R-:W-:Y:S01]  /*8cc0*/  FSEL R4, R4, RZ, P2 ;  /* 0x000000ff04047208 */ /* 0x000fe20001000000 */
[----:B------:R-:W-:Y:S01]  /*8cd0*/  IMAD.WIDE.U32 R34, R204, -0x2daee0ad, RZ ;  /* 0xd2511f53cc227825 */ /* 0x000fe200078e00ff */
[----:B------:R-:W-:Y:S01]  /*8ce0*/  ISETP.LE.U32.AND P2, PT, R24, UR12, PT ;  /* 0x0000000c18007c0c */ /* 0x000fe2000bf43070 */
[----:B------:R-:W2:Y:S01]  /*8cf0*/  LDL.64 R204, [R1+0x88] ;  /* 0x0000880001cc7983 */ /* 0x000ea20000100a00 */
[----:B------:R-:W-:Y:S01]  /*8d00*/  LOP3.LUT R23, R139, 0xffff, RZ, 0xc0, !PT ;  /* 0x0000ffff8b177812 */ /* 0x000fe200078ec0ff */
[--C-:B------:R-:W-:Y:S01]  /*8d10*/  FFMA.FTZ R199, R22, UR4, -R0.reuse ;  /* 0x0000000416c77c23 */ /* 0x100fe20008010800 */
[----:B----4-:R-:W-:Y:S01]  /*8d20*/  F2FP.BF16.F32.PACK_AB R26, R250, R187 ;  /* 0x000000bbfa1a723e */ /* 0x010fe200000010ff */
[--C-:B------:R-:W-:Y:S01]  /*8d30*/  FFMA.FTZ R216, R178, UR4, -R0.reuse ;  /* 0x00000004b2d87c23 */ /* 0x100fe20008010800 */
[----:B------:R-:W-:Y:S01]  /*8d40*/  SHF.R.U32.HI R23, RZ, 0x8, R23 ;  /* 0x00000008ff177819 */ /* 0x000fe20000011617 */
[----:B------:R-:W-:Y:S01]  /*8d50*/  FFMA.FTZ R217, R138, UR4, -R0 ;  /* 0x000000048ad97c23 */ /* 0x000fe20008010800 */
[----:B------:R-:W-:Y:S01]  /*8d60*/  PRMT R24, R26, 0x7632, R24 ;  /* 0x000076321a187816 */ /* 0x000fe20000000018 */
[----:B------:R-:W-:Y:S01]  /*8d70*/  FADD.FTZ R0, R136, -R5 ;  /* 0x8000000588007221 */ /* 0x000fe20000010000 */
[----:B------:R-:W-:-:S02]  /*8d80*/  LOP3.LUT R5, R23, 0xffff, RZ, 0xc0, !PT ;  /* 0x0000ffff17057812 */ /* 0x000fc400078ec0ff */
[----:B------:R-:W-:Y:S01]  /*8d90*/  PRMT R239, R26, 0x5410, R24 ;  /* 0x000054101aef7816 */ /* 0x000fe20000000018 */
[----:B------:R-:W-:-:S05]  /*8da0*/  @!P2 HFMA2.BF16_V2 R194, -RZ.H0_H0, RZ.H0_H0, -R26.H0_H0 ;  /* 0x200000ffffc2a231 */ /* 0x000fca000034091a */
[----:B------:R-:W-:Y:S02]  /*8db0*/  @!P2 PRMT R26, R194, 0x5410, RZ ;  /* 0x00005410c21aa816 */ /* 0x000fe400000000ff */
[----:B------:R-:W-:Y:S01]  /*8dc0*/  ISETP.LE.U32.AND P2, PT, R5, UR12, PT ;  /* 0x0000000c05007c0c */ /* 0x000fe2000bf43070 */
[----:B------:R-:W-:Y:S01]  /*8dd0*/  MUFU.EX2 R178, R186 ;  /* 0x000000ba00b27308 */ /* 0x000fe20000000800 */
[----:B------:R-:W-:-:S04]  /*8de0*/  PRMT R23, R139, 0x7632, R23 ;  /* 0x000076328b177816 */ /* 0x000fc80000000017 */
[----:B------:R-:W-:-:S07]  /*8df0*/  LOP3.LUT R23, R23, 0xff, RZ, 0xc0, !PT ;  /* 0x000000ff17177812 */ /* 0x000fce00078ec0ff */
[----:B------:R-:W-:Y:S02]  /*8e00*/  @!P2 HFMA2.BF16_V2 R136, -RZ.H0_H0, RZ.H0_H0, -R24.H0_H0 ;  /* 0x200000ffff88a231 */ /* 0x000fe40000340918 */
[----:B------:R-:W-:-:S03]  /*8e10*/  FMUL.FTZ R0, R0, UR4 ;  /* 0x0000000400007c20 */ /* 0x000fc60008410000 */
[----:B------:R-:W-:Y:S02]  /*8e20*/  @!P2 PRMT R24, R136, 0x5410, RZ ;  /* 0x000054108818a816 */ /* 0x000fe400000000ff */
[----:B------:R-:W-:Y:S01]  /*8e30*/  ISETP.LE.U32.AND P2, PT, R23, UR12, PT ;  /* 0x0000000c17007c0c */ /* 0x000fe2000bf43070 */
[----:B------:R-:W1:Y:S01]  /*8e40*/  MUFU.EX2 R0, R0 ;  /* 0x0000000000007308 */ /* 0x000e620000000800 */
[----:B------:R-:W-:Y:S02]  /*8e50*/  IMAD.MOV.U32 R228, RZ, RZ, R219 ;  /* 0x000000ffffe47224 */ /* 0x000fe400078e00db */
[--C-:B------:R-:W-:Y:S01]  /*8e60*/  FFMA.FTZ R137, R137, UR4, -R4.reuse ;  /* 0x0000000489897c23 */ /* 0x100fe20008010804 */
[--C-:B------:R-:W-:Y:S01]  /*8e70*/  FFMA.FTZ R183, R183, UR4, -R4.reuse ;  /* 0x00000004b7b77c23 */ /* 0x100fe20008010804 */
[--C-:B------:R-:W-:Y:S01]  /*8e80*/  FFMA.FTZ R182, R182, UR4, -R4.reuse ;  /* 0x00000004b6b67c23 */ /* 0x100fe20008010804 */
[--C-:B------:R-:W-:Y:S01]  /*8e90*/  FFMA.FTZ R194, R181, UR4, -R4.reuse ;  /* 0x00000004b5c27c23 */ /* 0x100fe20008010804 */
[--C-:B------:R-:W-:Y:S01]  /*8ea0*/  FFMA.FTZ R206, R180, UR4, -R4.reuse ;  /* 0x00000004b4ce7c23 */ /* 0x100fe20008010804 */
[--C-:B------:R-:W-:Y:S01]  /*8eb0*/  FFMA.FTZ R220, R179, UR4, -R4.reuse ;  /* 0x00000004b3dc7c23 */ /* 0x100fe20008010804 */
[----:B------:R-:W-:Y:S01]  /*8ec0*/  FFMA.FTZ R219, R177, UR4, -R4 ;  /* 0x00000004b1db7c23 */ /* 0x000fe20008010804 */
[----:B------:R-:W-:-:S02]  /*8ed0*/  LOP3.LUT R32, R246, R32, R35, 0x96, !PT ;  /* 0x00000020f6207212 */ /* 0x000fc400078e9623 */
[----:B------:R-:W-:Y:S01]  /*8ee0*/  MUFU.EX2 R246, R190 ;  /* 0x000000be00f67308 */ /* 0x000fe20000000800 */
[----:B-1----:R-:W-:-:S07]  /*8ef0*/  FFMA.FTZ R138, R252, R0, R187 ;  /* 0x00000000fc8a7223 */ /* 0x002fce00000100bb */
[----:B------:R1:W3:Y:S01]  /*8f00*/  MUFU.EX2 R252, R191 ;  /* 0x000000bf00fc7308 */ /* 0x0002e20000000800 */
[----:B------:R-:W-:-:S04]  /*8f10*/  FADD.FTZ R23, R133, -R172 ;  /* 0x800000ac85177221 */ /* 0x000fc80000010000 */
[----:B------:R-:W-:-:S03]  /*8f20*/  FMUL.FTZ R23, R23, UR4 ;  /* 0x0000000417177c20 */ /* 0x000fc60008410000 */
[----:B------:R-:W-:Y:S01]  /*8f30*/  MUFU.EX2 R35, R137 ;  /* 0x0000008900237308 */ /* 0x000fe20000000800 */
[----:B------:R-:W-:Y:S02]  /*8f40*/  IMAD.MOV.U32 R242, RZ, RZ, R228 ;  /* 0x000000fffff27224 */ /* 0x000fe400078e00e4 */
[----:B-1----:R-:W-:-:S04]  /*8f50*/  IMAD.WIDE.U32 R190, R174, -0x2daee0ad, RZ ;  /* 0xd2511f53aebe7825 */ /* 0x002fc800078e00ff */
        /* <DEDUP_REMOVED lines=25> */
[----:B------:R-:W-:-:S02]  /*90f0*/  IMAD.MOV.U32 R117, RZ, RZ, R101 ;  /* 0x000000ffff757224 */ /* 0x000fc400078e0065 */
[----:B------:R-:W-:Y:S01]  /*9100*/  IMAD.MOV.U32 R101, RZ, RZ, R238 ;  /* 0x000000ffff657224 */ /* 0x000fe200078e00ee */
[----:B------:R-:W-:Y:S01]  /*9110*/  MUFU.EX2 R213, R213 ;  /* 0x000000d500d57308 */ /* 0x000fe20000000800 */
[----:B--2---:R-:W-:Y:S01]  /*9120*/  LOP3.LUT R5, R245, R204, R33, 0x96, !PT ;  /* 0x000000ccf5057212 */ /* 0x004fe200078e9621 */
[----:B------:R-:W-:Y:S01]  /*9130*/  FFMA.FTZ R33, R132, UR4, -R4 ;  /* 0x0000000484217c23 */ /* 0x000fe20008010804 */
[----:B------:R-:W-:Y:S02]  /*9140*/  F2FP.BF16.F32.PACK_AB R132, R178, R185 ;  /* 0x000000b9b284723e */ /* 0x000fe400000010ff */
[----:B------:R-:W-:Y:S02]  /*9150*/  SHF.R.U32.HI R4, RZ, 0x18, R139 ;  /* 0x00000018ff047819 */ /* 0x000fe4000001168b */
[----:B------:R-:W-:Y:S01]  /*9160*/  PRMT R136, R132, 0x7632, R136 ;  /* 0x0000763284887816 */ /* 0x000fe20000000088 */
[----:B------:R-:W-:-:S03]  /*9170*/  @!P2 HFMA2.BF16_V2 R195, -RZ.H0_H0, RZ.H0_H0, -R132.H0_H0 ;  /* 0x200000ffffc3a231 */ /* 0x000fc60000340984 */
[----:B------:R-:W-:Y:S02]  /*9180*/  PRMT R245, R132, 0x5410, R136 ;  /* 0x0000541084f57816 */ /* 0x000fe40000000088 */
[----:B------:R-:W-:Y:S02]  /*9190*/  @!P2 PRMT R132, R195, 0x5410, RZ ;  /* 0x00005410c384a816 */ /* 0x000fe400000000ff */
[----:B------:R-:W-:Y:S01]  /*91a0*/  ISETP.LE.U32.AND P2, PT, R4, UR12, PT ;  /* 0x0000000c04007c0c */ /* 0x000fe2000bf43070 */
[----:B------:R-:W-:-:S04]  /*91b0*/  IMAD.WIDE.U32 R4, R5, -0x326172a9, RZ ;  /* 0xcd9e8d5705047825 */ /* 0x000fc800078e00ff */
[----:B------:R-:W-:-:S05]  /*91c0*/  IMAD.WIDE.U32 R204, R32, -0x326172a9, RZ ;  /* 0xcd9e8d5720cc7825 */ /* 0x000fca00078e00ff */
[----:B------:R-:W-:Y:S01]  /*91d0*/  LOP3.LUT R27, R248, R4, R205, 0x96, !PT ;  /* 0x00000004f81b7212 */ /* 0x000fe200078e96cd */
[----:B------:R-:W-:Y:S02]  /*91e0*/  IMAD.MOV.U32 R4, RZ, RZ, R230 ;  /* 0x000000ffff047224 */ /* 0x000fe400078e00e6 */
[----:B------:R-:W-:-:S03]  /*91f0*/  @!P2 HFMA2.BF16_V2 R196, -RZ.H0_H0, RZ.H0_H0, -R136.H0_H0 ;  /* 0x200000ffffc4a231 */ /* 0x000fc60000340988 */
[----:B------:R-:W-:Y:S02]  /*9200*/  LOP3.LUT R4, R4, 0xff, RZ, 0xc0, !PT ;  /* 0x000000ff04047812 */ /* 0x000fe400078ec0ff */
[----:B------:R-:W-:Y:S02]  /*9210*/  @!P2 PRMT R136, R196, 0x5410, RZ ;  /* 0x00005410c488a816 */ /* 0x000fe400000000ff */
[----:B------:R-:W-:Y:S02]  /*9220*/  ISETP.LE.U32.AND P2, PT, R4, UR12, PT ;  /* 0x0000000c04007c0c */ /* 0x000fe4000bf43070 */
[----:B---3--:R-:W-:-:S04]  /*9230*/  F2FP.BF16.F32.PACK_AB R4, R252, R246 ;  /* 0x000000f6fc04723e */ /* 0x008fc800000010ff */
[C---:B------:R-:W-:Y:S02]  /*9240*/  PRMT R188, R4.reuse, 0x7610, R188 ;  /* 0x0000761004bc7816 */ /* 0x040fe400000000bc */
[----:B------:R-:W-:Y:S02]  /*9250*/  PRMT R187, R4, 0x7632, R187 ;  /* 0x0000763204bb7816 */ /* 0x000fe400000000bb */
[----:B------:R-:W-:-:S03]  /*9260*/  PRMT R4, R230, 0x7771, RZ ;  /* 0x00007771e6047816 */ /* 0x000fc600000000ff */
[----:B------:R-:W-:Y:S01]  /*9270*/  @!P2 HFMA2.BF16_V2 R133, -RZ.H0_H0, RZ.H0_H0, -R188.H0_H0 ;  /* 0x200000ffff85a231 */ /* 0x000fe200003409bc */
[----:B------:R-:W-:-:S04]  /*9280*/  PRMT R231, R188, 0x5410, R187 ;  /* 0x00005410bce77816 */ /* 0x000fc800000000bb */
[----:B------:R-:W-:Y:S02]  /*9290*/  @!P2 PRMT R188, R133, 0x5410, RZ ;  /* 0x0000541085bca816 */ /* 0x000fe400000000ff */
[----:B------:R-:W-:Y:S02]  /*92a0*/  ISETP.GT.U32.AND P2, PT, R4, UR12, PT ;  /* 0x0000000c04007c0c */ /* 0x000fe4000bf44070 */
[----:B------:R-:W1:Y:S01]  /*92b0*/  MUFU.EX2 R4, R23 ;  /* 0x0000001700047308 */ /* 0x000e620000000800 */
[----:B------:R-:W-:-:S07]  /*92c0*/  LOP3.LUT R25, R243, R240, R5, 0x96, !PT ;  /* 0x000000f0f3197212 */ /* 0x000fce00078e9605 */
[----:B------:R2:W3:Y:S01]  /*92d0*/  MUFU.EX2 R137, R33 ;  /* 0x0000002100897308 */ /* 0x0004e20000000800 */
[----:B------:R-:W-:-:S07]  /*92e0*/  FADD.FTZ R5, R135, -R173 ;  /* 0x800000ad87057221 */ /* 0x000fce0000010000 */
[----:B------:R-:W-:Y:S01]  /*92f0*/  MUFU.EX2 R23, R182 ;  /* 0x000000b600177308 */ /* 0x000fe20000000800 */
[----:B--2---:R-:W-:-:S07]  /*9300*/  IMAD.WIDE.U32 R32, R25, -0x2daee0ad, RZ ;  /* 0xd2511f5319207825 */ /* 0x004fce00078e00ff */
[----:B------:R-:W2:Y:S01]  /*9310*/  MUFU.EX2 R25, R183 ;  /* 0x000000b700197308 */ /* 0x000ea20000000800 */
[----:B-1----:R-:W-:Y:S01]  /*9320*/  FFMA.FTZ R235, R235, R4, R35 ;  /* 0x00000004ebeb7223 */ /* 0x002fe20000010023 */
[----:B------:R-:W-:-:S04]  /*9330*/  IMAD.WIDE.U32 R172, R27, -0x2daee0ad, RZ ;  /* 0xd2511f531bac7825 */ /* 0x000fc800078e00ff */
[----:B------:R-:W-:Y:S01]  /*9340*/  FMUL.FTZ R5, R5, UR4 ;  /* 0x0000000405057c20 */ /* 0x000fe20008410000 */
[----:B------:R-:W-:Y:S01]  /*9350*/  LOP3.LUT R135, R249, R34, R33, 0x96, !PT ;  /* 0x00000022f9877212 */ /* 0x000fe200078e9621 */
[C---:B---3--:R-:W-:Y:S01]  /*9360*/  FADD.FTZ R27, R137.reuse, R235 ;  /* 0x000000eb891b7221 */ /* 0x048fe20000010000 */
[----:B------:R-:W-:Y:S01]  /*9370*/  F2FP.BF16.F32.PACK_AB R137, R137, R35 ;  /* 0x000000238989723e */ /* 0x000fe200000010ff */
[----:B------:R1:W-:Y:S01]  /*9380*/  MUFU.EX2 R33, R176 ;  /* 0x000000b000217308 */ /* 0x0003e20000000800 */
[----:B------:R-:W-:-:S07]  /*9390*/  @P2 HFMA2.BF16_V2 R200, -RZ.H0_H0, RZ.H0_H0, -R187.H0_H0 ;  /* 0x200000ffffc82231 */ /* 0x000fce00003409bb */
[----:B------:R-:W3:Y:S01]  /*93a0*/  MUFU.EX2 R35, R175 ;  /* 0x000000af00237308 */ /* 0x000ee20000000800 */
[----:B--2---:R-:W-:Y:S01]  /*93b0*/  FADD.FTZ R27, R25, R27 ;  /* 0x0000001b191b7221 */ /* 0x004fe20000010000 */
[----:B------:R-:W-:-:S03]  /*93c0*/  F2FP.BF16.F32.PACK_AB R195, R23, R25 ;  /* 0x0000001917c3723e */ /* 0x000fc600000010ff */
[----:B------:R-:W-:Y:S01]  /*93d0*/  FADD.FTZ R205, R23, R27 ;  /* 0x0000001b17cd7221 */ /* 0x000fe20000010000 */
[----:B------:R-:W-:Y:S02]  /*93e0*/  PRMT R23, R230, 0x7772, RZ ;  /* 0x00007772e6177816 */ /* 0x000fe400000000ff */
[----:B------:R-:W2:Y:S01]  /*93f0*/  MUFU.EX2 R5, R5 ;  /* 0x0000000500057308 */ /* 0x000ea20000000800 */
[----:B------:R-:W-:Y:S02]  /*9400*/  @P2 PRMT R187, R200, 0x5410, RZ ;  /* 0x00005410c8bb2816 */ /* 0x000fe400000000ff */
[----:B------:R-:W-:Y:S02]  /*9410*/  ISETP.GT.U32.AND P2, PT, R23, UR12, PT ;  /* 0x0000000c17007c0c */ /* 0x000fe4000bf44070 */
[----:B------:R-:W-:Y:S02]  /*9420*/  PRMT R23, R230, 0x7773, RZ ;  /* 0x00007773e6177816 */ /* 0x000fe400000000ff */
[----:B------:R-:W-:-:S02]  /*9430*/  FSEL R25, R244, RZ, P5 ;  /* 0x000000fff4197208 */ /* 0x000fc40002800000 */
[----:B------:R-:W-:Y:S02]  /*9440*/  ISETP.GT.U32.AND P5, PT, R23, UR12, PT ;  /* 0x0000000c17007c0c */ /* 0x000fe4000bfa4070 */
[----:B-1----:R-:W-:Y:S02]  /*9450*/  LOP3.LUT R176, R242, R236, R191, 0x96, !PT ;  /* 0x000000ecf2b07212 */ /* 0x002fe400078e96bf */
[----:B---3--:R-:W-:Y:S02]  /*9460*/  F2FP.BF16.F32.PACK_AB R23, R35, R33 ;  /* 0x000000212317723e */ /* 0x008fe400000010ff */
[----:B------:R-:W-:Y:S02]  /*9470*/  LOP3.LUT R27, R176, 0xffff, RZ, 0xc0, !PT ;  /* 0x0000ffffb01b7812 */ /* 0x000fe400078ec0ff */
[----:B------:R-:W-:Y:S01]  /*9480*/  LOP3.LUT R133, R247, R32, R173, 0x96, !PT ;  /* 0x00000020f7857212 */ /* 0x000fe200078e96ad */
[--C-:B--2---:R-:W-:Y:S01]  /*9490*/  FFMA.FTZ R32, R229, R5, R185.reuse ;  /* 0x00000005e5207223 */ /* 0x104fe200000100b9 */
[C---:B------:R-:W-:Y:S01]  /*94a0*/  PRMT R186, R23.reuse, 0x7610, R186 ;  /* 0x0000761017ba7816 */ /* 0x040fe200000000ba */
[----:B------:R1:W-:Y:S01]  /*94b0*/  MUFU.EX2 R229, R198 ;  /* 0x000000c600e57308 */ /* 0x0003e20000000800 */
[----:B------:R-:W-:-:S02]  /*94c0*/  PRMT R185, R23, 0x7632, R185 ;  /* 0x0000763217b97816 */ /* 0x000fc400000000b9 */
[----:B------:R-:W-:Y:S01]  /*94d0*/  SHF.R.U32.HI R23, RZ, 0x8, R27 ;  /* 0x00000008ff177819 */ /* 0x000fe2000001161b */
[----:B------:R-:W-:-:S04]  /*94e0*/  @P2 HFMA2.BF16_V2 R202, -RZ.H0_H0, RZ.H0_H0, -R186.H0_H0 ;  /* 0x200000ffffca2231 */ /* 0x000fc800003409ba */
[----:B------:R-:W2:Y:S01]  /*94f0*/  MUFU.EX2 R247, R197 ;  /* 0x000000c500f77308 */ /* 0x000ea20000000800 */
[----:B------:R-:W-:Y:S01]  /*9500*/  LOP3.LUT R23, R23, 0xffff, RZ, 0xc0, !PT ;  /* 0x0000ffff17177812 */ /* 0x000fe200078ec0ff */
[----:B------:R-:W-:Y:S01]  /*9510*/  @P5 HFMA2.BF16_V2 R203, -RZ.H0_H0, RZ.H0_H0, -R185.H0_H0 ;  /* 0x200000ffffcb5231 */ /* 0x000fe200003409b9 */
[----:B------:R-:W-:Y:S02]  /*9520*/  PRMT R228, R186, 0x5410, R185 ;  /* 0x00005410bae47816 */ /* 0x000fe400000000b9 */
[----:B------:R-:W-:Y:S02]  /*9530*/  @P2 PRMT R186, R202, 0x5410, RZ ;  /* 0x00005410caba2816 */ /* 0x000fe400000000ff */
[----:B------:R-:W-:Y:S02]  /*9540*/  ISETP.LE.U32.AND P2, PT, R23, UR12, PT ;  /* 0x0000000c17007c0c */ /* 0x000fe4000bf43070 */
[----:B------:R-:W-:Y:S02]  /*9550*/  LOP3.LUT R23, R176, 0xff, RZ, 0xc0, !PT ;  /* 0x000000ffb0177812 */ /* 0x000fe400078ec0ff */
[----:B------:R-:W-:-:S02]  /*9560*/  @P5 PRMT R185, R203, 0x5410, RZ ;  /* 0x00005410cbb95816 */ /* 0x000fc400000000ff */
[----:B------:R-:W-:Y:S01]  /*9570*/  ISETP.LE.U32.AND P5, PT, R23, UR12, PT ;  /* 0x0000000c17007c0c */ /* 0x000fe2000bfa3070 */
[-C--:B------:R-:W-:Y:S01]  /*9580*/  FMUL.FTZ R27, R68, R0.reuse ;  /* 0x00000000441b7220 */ /* 0x080fe20000410000 */
[-C--:B------:R-:W-:Y:S01]  /*9590*/  FMUL.FTZ R236, R36, R0.reuse ;  /* 0x0000000024ec7220 */ /* 0x080fe20000410000 */
[-C--:B------:R-:W-:Y:S01]  /*95a0*/  FMUL.FTZ R240, R48, R0.reuse ;  /* 0x0000000030f07220 */ /* 0x080fe20000410000 */
[-C--:B------:R-:W-:Y:S01]  /*95b0*/  FMUL.FTZ R248, R52, R0.reuse ;  /* 0x0000000034f87220 */ /* 0x080fe20000410000 */
[-C--:B------:R-:W-:Y:S01]  /*95c0*/  FMUL.FTZ R249, R53, R0.reuse ;  /* 0x0000000035f97220 */ /* 0x080fe20000410000 */
[-C--:B-1----:R-:W-:Y:S01]  /*95d0*/  FMUL.FTZ R198, R69, R0.reuse ;  /* 0x0000000045c67220 */ /* 0x082fe20000410000 */
[----:B------:R-:W-:Y:S01]  /*95e0*/  FMUL.FTZ R68, R116, R0 ;  /* 0x0000000074447220 */ /* 0x000fe20000410000 */
[----:B--2---:R-:W-:Y:S01]  /*95f0*/  F2FP.BF16.F32.PACK_AB R23, R247, R229 ;  /* 0x000000e5f717723e */ /* 0x004fe200000010ff */
[----:B------:R-:W-:Y:S01]  /*9600*/  FADD.FTZ R0, R134, -R25 ;  /* 0x8000001986007221 */ /* 0x000fe20000010000 */
[----:B------:R1:W-:Y:S02]  /*9610*/  MUFU.EX2 R34, R192 ;  /* 0x000000c000227308 */ /* 0x0003e40000000800 */
[C---:B------:R-:W-:Y:S01]  /*9620*/  PRMT R184, R23.reuse, 0x7610, R184 ;  /* 0x0000761017b87816 */ /* 0x040fe200000000b8 */
[----:B------:R-:W-:Y:S01]  /*9630*/  FMUL.FTZ R0, R0, UR4 ;  /* 0x0000000400007c20 */ /* 0x000fe20008410000 */
[----:B------:R-:W-:-:S02]  /*9640*/  PRMT R183, R23, 0x7632, R183 ;  /* 0x0000763217b77816 */ /* 0x000fc400000000b7 */
[----:B------:R-:W-:Y:S02]  /*9650*/  PRMT R23, R176, 0x7632, R23 ;  /* 0x00007632b0177816 */ /* 0x000fe40000000017 */
[----:B------:R2:W3:Y:S01]  /*9660*/  MUFU.EX2 R235, R193 ;  /* 0x000000c100eb7308 */ /* 0x0004e20000000800 */
[----:B------:R-:W-:Y:S01]  /*9670*/  @!P5 HFMA2.BF16_V2 R36, -RZ.H0_H0, RZ.H0_H0, -R184.H0_H0 ;  /* 0x200000ffff24d231 */ /* 0x000fe200003409b8 */
[----:B------:R-:W-:Y:S01]  /*9680*/  LOP3.LUT R23, R23, 0xff, RZ, 0xc0, !PT ;  /* 0x000000ff17177812 */ /* 0x000fe200078ec0ff */
[----:B------:R-:W-:Y:S01]  /*9690*/  @!P2 HFMA2.BF16_V2 R48, -RZ.H0_H0, RZ.H0_H0, -R183.H0_H0 ;  /* 0x200000ffff30a231 */ /* 0x000fe200003409b7 */
[----:B------:R-:W-:Y:S01]  /*96a0*/  MOV R53, R239 ;  /* 0x000000ef00357202 */ /* 0x000fe20000000f00 */
[----:B------:R-:W-:Y:S01]  /*96b0*/  IMAD.MOV.U32 R116, RZ, RZ, R100 ;  /* 0x000000ffff747224 */ /* 0x000fe200078e0064 */
[----:B------:R-:W-:Y:S02]  /*96c0*/  PRMT R100, R184, 0x5410, R183 ;  /* 0x00005410b8647816 */ /* 0x000fe400000000b7 */
[----:B------:R-:W-:Y:S01]  /*96d0*/  MUFU.EX2 R25, R189 ;  /* 0x000000bd00197308 */ /* 0x000fe20000000800 */
[----:B------:R-:W-:Y:S01]  /*96e0*/  @!P5 PRMT R184, R36, 0x5410, RZ ;  /* 0x0000541024b8d816 */ /* 0x000fe200000000ff */
[----:B-1----:R-:W-:Y:S01]  /*96f0*/  FMUL.FTZ R192, R115, R5 ;  /* 0x0000000573c07220 */ /* 0x002fe20000410000 */
[----:B------:R-:W-:Y:S01]  /*9700*/  ISETP.LE.U32.AND P5, PT, R23, UR12, PT ;  /* 0x0000000c17007c0c */ /* 0x000fe2000bfa3070 */
[----:B------:R-:W-:-:S04]  /*9710*/  IMAD.MOV.U32 R115, RZ, RZ, R113 ;  /* 0x000000ffff737224 */ /* 0x000fc800078e0071 */
[----:B------:R-:W1:Y:S01]  /*9720*/  MUFU.EX2 R0, R0 ;  /* 0x0000000000007308 */ /* 0x000e620000000800 */
[----:B------:R-:W-:Y:S01]  /*9730*/  IMAD.MOV.U32 R23, RZ, RZ, R250 ;  /* 0x000000ffff177224 */ /* 0x000fe200078e00fa */
[----:B------:R-:W-:Y:S01]  /*9740*/  @!P2 PRMT R183, R48, 0x5410, RZ ;  /* 0x0000541030b7a816 */ /* 0x000fe200000000ff */
[----:B------:R-:W-:Y:S02]  /*9750*/  IMAD.MOV.U32 R69, RZ, RZ, R242 ;  /* 0x000000ffff457224 */ /* 0x000fe400078e00f2 */
[-C--:B------:R-:W-:Y:S01]  /*9760*/  FMUL.FTZ R238, R38, R5.reuse ;  /* 0x0000000526ee7220 */ /* 0x080fe20000410000 */
[-C--:B------:R-:W-:Y:S01]  /*9770*/  FMUL.FTZ R239, R39, R5.reuse ;  /* 0x0000000527ef7220 */ /* 0x080fe20000410000 */
[----:B------:R-:W-:Y:S02]  /*9780*/  IMAD.MOV.U32 R113, RZ, RZ, R53 ;  /* 0x000000ffff717224 */ /* 0x000fe400078e0035 */
        /* <DEDUP_REMOVED lines=28> */
[----:B------:R-:W-:Y:S01]  /*9950*/  FMUL.FTZ R131, R131, R5 ;  /* 0x0000000583837220 */ /* 0x000fe20000410000 */
[----:B------:R-:W-:-:S04]  /*9960*/  SHF.R.U32.HI R5, RZ, 0x18, R176 ;  /* 0x00000018ff057819 */ /* 0x000fc800000116b0 */
[----:B------:R-:W-:Y:S02]  /*9970*/  ISETP.LE.U32.AND P2, PT, R5, UR12, PT ;  /* 0x0000000c05007c0c */ /* 0x000fe4000bf43070 */
[----:B---3--:R-:W-:Y:S01]  /*9980*/  F2FP.BF16.F32.PACK_AB R5, R235, R34 ;  /* 0x00000022eb05723e */ /* 0x008fe200000010ff */
[----:B------:R-:W-:-:S03]  /*9990*/  IMAD.MOV.U32 R118, RZ, RZ, R101 ;  /* 0x000000ffff767224 */ /* 0x000fc600078e0065 */
[C---:B------:R-:W-:Y:S02]  /*99a0*/  PRMT R181, R5.reuse, 0x7610, R181 ;  /* 0x0000761005b57816 */ /* 0x040fe400000000b5 */
[----:B------:R-:W-:Y:S01]  /*99b0*/  PRMT R182, R5, 0x7632, R182 ;  /* 0x0000763205b67816 */ /* 0x000fe200000000b6 */
[-C--:B-1----:R-:W-:Y:S01]  /*99c0*/  FFMA.FTZ R5, R234, R0.reuse, R25 ;  /* 0x00000000ea057223 */ /* 0x082fe20000010019 */
[----:B------:R-:W-:Y:S02]  /*99d0*/  IMAD.MOV.U32 R234, RZ, RZ, R52 ;  /* 0x000000ffffea7224 */ /* 0x000fe400078e0034 */
[-C--:B------:R-:W-:Y:S01]  /*99e0*/  FMUL.FTZ R52, R40, R0.reuse ;  /* 0x0000000028347220 */ /* 0x080fe20000410000 */
[----:B------:R-:W-:Y:S01]  /*99f0*/  FMUL.FTZ R101, R125, R0 ;  /* 0x000000007d657220 */ /* 0x000fe20000410000 */
[----:B------:R-:W-:Y:S01]  /*9a00*/  IMAD.MOV.U32 R114, RZ, RZ, R100 ;  /* 0x000000ffff727224 */ /* 0x000fe200078e0064 */
[----:B------:R-:W-:Y:S01]  /*9a10*/  MOV R50, R68 ;  /* 0x0000004400327202 */ /* 0x000fe20000000f00 */
[----:B------:R-:W-:Y:S01]  /*9a20*/  IMAD.MOV.U32 R119, RZ, RZ, R69 ;  /* 0x000000ffff777224 */ /* 0x000fe200078e0045 */
[----:B------:R-:W1:Y:S01]  /*9a30*/  MUFU.EX2 R125, R208 ;  /* 0x000000d0007d7308 */ /* 0x000e620000000800 */
[----:B------:R-:W-:-:S02]  /*9a40*/  IMAD.MOV.U32 R40, RZ, RZ, R53 ;  /* 0x000000ffff287224 */ /* 0x000fc400078e0035 */
        /* <DEDUP_REMOVED lines=31> */
[----:B------:R-:W-:Y:S02]  /*9c40*/  @!P5 HFMA2.BF16_V2 R13, -RZ.H0_H0, RZ.H0_H0, -R181.H0_H0 ;  /* 0x200000ffff0dd231 */ /* 0x000fe400003409b5 */
[----:B------:R-:W-:Y:S01]  /*9c50*/  IMAD.MOV.U32 R51, RZ, RZ, R112 ;  /* 0x000000ffff337224 */ /* 0x000fe200078e0070 */
[----:B------:R-:W-:Y:S02]  /*9c60*/  PRMT R112, R181, 0x5410, R182 ;  /* 0x00005410b5707816 */ /* 0x000fe400000000b6 */
[----:B------:R-:W-:Y:S01]  /*9c70*/  LOP3.LUT R0, R0, 0xff, RZ, 0xc0, !PT ;  /* 0x000000ff00007812 */ /* 0x000fe200078ec0ff */
[----:B------:R-:W-:Y:S01]  /*9c80*/  @!P2 HFMA2.BF16_V2 R10, -RZ.H0_H0, RZ.H0_H0, -R182.H0_H0 ;  /* 0x200000ffff0aa231 */ /* 0x000fe200003409b6 */
[----:B------:R-:W-:Y:S01]  /*9c90*/  @!P5 PRMT R181, R13, 0x5410, RZ ;  /* 0x000054100db5d816 */ /* 0x000fe200000000ff */
[----:B------:R-:W-:Y:S01]  /*9ca0*/  FMUL.FTZ R103, R127, R4 ;  /* 0x000000047f677220 */ /* 0x000fe20000410000 */
[----:B------:R-:W-:Y:S01]  /*9cb0*/  ISETP.LE.U32.AND P5, PT, R0, UR12, PT ;  /* 0x0000000c00007c0c */ /* 0x000fe2000bfa3070 */
[----:B------:R-:W-:Y:S01]  /*9cc0*/  IMAD.MOV.U32 R127, RZ, RZ, R213 ;  /* 0x000000ffff7f7224 */ /* 0x000fe200078e00d5 */
[----:B------:R-:W-:-:S02]  /*9cd0*/  PRMT R0, R190, 0x7771, RZ ;  /* 0x00007771be007816 */ /* 0x000fc400000000ff */
[----:B------:R-:W-:Y:S02]  /*9ce0*/  @!P2 PRMT R182, R10, 0x5410, RZ ;  /* 0x000054100ab6a816 */ /* 0x000fe400000000ff */
[----:B------:R-:W-:Y:S02]  /*9cf0*/  ISETP.GT.U32.AND P2, PT, R0, UR12, PT ;  /* 0x0000000c00007c0c */ /* 0x000fe4000bf44070 */
[----:B-1----:R-:W-:Y:S01]  /*9d00*/  F2FP.BF16.F32.PACK_AB R0, R125, R127 ;  /* 0x0000007f7d00723e */ /* 0x002fe200000010ff */
[----:B------:R-:W-:-:S03]  /*9d10*/  IMAD.MOV.U32 R41, RZ, RZ, R234 ;  /* 0x000000ffff297224 */ /* 0x000fc600078e00ea */
[----:B------:R-:W-:Y:S01]  /*9d20*/  PRMT R180, R0, 0x7610, R180 ;  /* 0x0000761000b47816 */ /* 0x000fe200000000b4 */
        /* <DEDUP_REMOVED lines=32> */
[----:B------:R-:W-:Y:S01]  /*9f30*/  PRMT R179, R0, 0x7632, R179 ;  /* 0x0000763200b37816 */ /* 0x000fe200000000b3 */
[----:B------:R-:W-:Y:S01]  /*9f40*/  @!P5 HFMA2.BF16_V2 R3, -RZ.H0_H0, RZ.H0_H0, -R180.H0_H0 ;  /* 0x200000ffff03d231 */ /* 0x000fe200003409b4 */
[----:B------:R-:W-:-:S05]  /*9f50*/  PRMT R0, R190, 0x7772, RZ ;  /* 0x00007772be007816 */ /* 0x000fca00000000ff */
[----:B------:R-:W1:Y:S01]  /*9f60*/  MUFU.EX2 R213, R207 ;  /* 0x000000cf00d57308 */ /* 0x000e620000000800 */
[----:B------:R-:W-:Y:S01]  /*9f70*/  IMAD.MOV.U32 R61, RZ, RZ, R51 ;  /* 0x000000ffff3d7224 */ /* 0x000fe200078e0033 */
[----:B------:R-:W-:-:S06]  /*9f80*/  PRMT R51, R180, 0x5410, R179 ;  /* 0x00005410b4337816 */ /* 0x000fcc00000000b3 */
[----:B------:R-:W2:Y:S01]  /*9f90*/  MUFU.EX2 R4, R199 ;  /* 0x000000c700047308 */ /* 0x000ea20000000800 */
[----:B------:R-:W-:Y:S01]  /*9fa0*/  @P2 HFMA2.BF16_V2 R2, -RZ.H0_H0, RZ.H0_H0, -R179.H0_H0 ;  /* 0x200000ffff022231 */ /* 0x000fe200003409b3 */
[----:B------:R-:W-:Y:S02]  /*9fb0*/  @!P5 PRMT R180, R3, 0x5410, RZ ;  /* 0x0000541003b4d816 */ /* 0x000fe400000000ff */
[----:B------:R-:W-:Y:S02]  /*9fc0*/  ISETP.GT.U32.AND P5, PT, R0, UR12, PT ;  /* 0x0000000c00007c0c */ /* 0x000fe4000bfa4070 */
[----:B------:R-:W-:Y:S02]  /*9fd0*/  PRMT R0, R190, 0x7773, RZ ;  /* 0x00007773be007816 */ /* 0x000fe400000000ff */
[----:B------:R-:W-:Y:S02]  /*9fe0*/  @P2 PRMT R179, R2, 0x5410, RZ ;  /* 0x0000541002b32816 */ /* 0x000fe400000000ff */
[----:B------:R-:W-:Y:S01]  /*9ff0*/  ISETP.GT.U32.AND P2, PT, R0, UR12, PT ;  /* 0x0000000c00007c0c */ /* 0x000fe2000bf44070 */
[----:B------:R-:W-:Y:S01]  /*a000*/  IMAD.MOV.U32 R124, RZ, RZ, R119 ;  /* 0x000000ffff7c7224 */ /* 0x000fe200078e0077 */
[----:B------:R-:W-:Y:S01]  /*a010*/  MOV R60, R115 ;  /* 0x00000073003c7202 */ /* 0x000fe20000000f00 */
[----:B------:R-:W-:Y:S01]  /*a020*/  IMAD.MOV.U32 R13, RZ, RZ, R118 ;  /* 0x000000ffff0d7224 */ /* 0x000fe200078e0076 */
[----:B-1----:R-:W-:Y:S01]  /*a030*/  F2FP.BF16.F32.PACK_AB R0, R213, R234 ;  /* 0x000000ead500723e */ /* 0x002fe200000010ff */
[----:B------:R-:W-:-:S02]  /*a040*/  IMAD.MOV.U32 R115, RZ, RZ, R27 ;  /* 0x000000ffff737224 */ /* 0x000fc400078e001b */
[----:B------:R-:W-:Y:S01]  /*a050*/  IMAD.MOV.U32 R118, RZ, RZ, R39 ;  /* 0x000000ffff767224 */ /* 0x000fe200078e0027 */
[C---:B--2---:R-:W-:Y:S01]  /*a060*/  F2FP.BF16.F32.PACK_AB R3, R4.reuse, R25 ;  /* 0x000000190403723e */ /* 0x044fe200000010ff */
[----:B------:R-:W-:Y:S02]  /*a070*/  IMAD.MOV.U32 R119, RZ, RZ, R38 ;  /* 0x000000ffff777224 */ /* 0x000fe400078e0026 */
[----:B------:R-:W-:Y:S01]  /*a080*/  FADD.FTZ R27, R4, R5 ;  /* 0x00000005041b7221 */ /* 0x000fe20000010000 */
[----:B------:R-:W-:Y:S01]  /*a090*/  IMAD.WIDE.U32 R4, R135, -0x326172a9, RZ ;  /* 0xcd9e8d5787047825 */ /* 0x000fe200078e00ff */
[----:B------:R-:W-:-:S03]  /*a0a0*/  PRMT R177, R0, 0x7632, R177 ;  /* 0x0000763200b17816 */ /* 0x000fc600000000b1 */
[----:B------:R-:W-:-:S04]  /*a0b0*/  IMAD.WIDE.U32 R38, R133, -0x326172a9, RZ ;  /* 0xcd9e8d5785267825 */ /* 0x000fc800078e00ff */
[----:B------:R-:W-:Y:S01]  /*a0c0*/  FADD.FTZ R32, R178, R32 ;  /* 0x00000020b2207221 */ /* 0x000fe20000010000 */
[----:B------:R-:W-:Y:S01]  /*a0d0*/  PRMT R178, R0, 0x7610, R178 ;  /* 0x0000761000b27816 */ /* 0x000fe200000000b2 */
[----:B------:R-:W-:Y:S01]  /*a0e0*/  @P2 HFMA2.BF16_V2 R6, -RZ.H0_H0, RZ.H0_H0, -R177.H0_H0 ;  /* 0x200000ffff062231 */ /* 0x000fe200003409b1 */
[----:B------:R-:W-:Y:S01]  /*a0f0*/  LOP3.LUT R13, R13, R4, R39, 0x96, !PT ;  /* 0x000000040d0d7212 */ /* 0x000fe200078e9627 */
[----:B------:R-:W-:Y:S01]  /*a100*/  IMAD.MOV.U32 R62, RZ, RZ, R40 ;  /* 0x000000ffff3e7224 */ /* 0x000fe200078e0028 */
[----:B------:R-:W-:Y:S02]  /*a110*/  MOV R40, R50 ;  /* 0x0000003200287202 */ /* 0x000fe40000000f00 */
[----:B------:R-:W-:Y:S02]  /*a120*/  LOP3.LUT R2, R13, 0xff, RZ, 0xc0, !PT ;  /* 0x000000ff0d027812 */ /* 0x000fe400078ec0ff */
[----:B------:R-:W-:Y:S02]  /*a130*/  PRMT R50, R178, 0x5410, R177 ;  /* 0x00005410b2327816 */ /* 0x000fe400000000b1 */
[----:B------:R-:W-:-:S02]  /*a140*/  @P2 PRMT R177, R6, 0x5410, RZ ;  /* 0x0000541006b12816 */ /* 0x000fc400000000ff */
[----:B------:R-:W-:Y:S02]  /*a150*/  ISETP.LE.U32.AND P2, PT, R2, UR12, PT ;  /* 0x0000000c02007c0c */ /* 0x000fe4000bf43070 */
[----:B------:R-:W-:Y:S02]  /*a160*/  LOP3.LUT R2, R212, R204, R5, 0x96, !PT ;  /* 0x000000ccd4027212 */ /* 0x000fe400078e9605 */
[----:B------:R1:W-:Y:S02]  /*a170*/  MUFU.EX2 R204, R222 ;  /* 0x000000de00cc7308 */ /* 0x0003e40000000800 */
[----:B-1----:R-:W2:Y:S01]  /*a180*/  LDL R222, [R1+0xa8] ;  /* 0x0000a80001de7983 */ /* 0x002ea20000100800 */
[----:B------:R-:W-:Y:S01]  /*a190*/  LOP3.LUT R0, R13, 0xffff, RZ, 0xc0, !PT ;  /* 0x0000ffff0d007812 */ /* 0x000fe200078ec0ff */
[----:B------:R-:W-:-:S03]  /*a1a0*/  @P5 HFMA2.BF16_V2 R7, -RZ.H0_H0, RZ.H0_H0, -R178.H0_H0 ;  /* 0x200000ffff075231 */ /* 0x000fc600003409b2 */
[----:B------:R-:W-:-:S04]  /*a1b0*/  SHF.R.U32.HI R0, RZ, 0x8, R0 ;  /* 0x00000008ff007819 */ /* 0x000fc80000011600 */
[----:B------:R-:W-:Y:S02]  /*a1c0*/  LOP3.LUT R0, R0, 0xffff, RZ, 0xc0, !PT ;  /* 0x0000ffff00007812 */ /* 0x000fe400078ec0ff */
[----:B------:R-:W-:Y:S02]  /*a1d0*/  @P5 PRMT R178, R7, 0x5410, RZ ;  /* 0x0000541007b25816 */ /* 0x000fe400000000ff */
[----:B------:R-:W-:Y:S02]  /*a1e0*/  ISETP.LE.U32.AND P5, PT, R0, UR12, PT ;  /* 0x0000000c00007c0c */ /* 0x000fe4000bfa3070 */
[----:B------:R-:W-:Y:S02]  /*a1f0*/  PRMT R10, R3, 0x7610, R10 ;  /* 0x00007610030a7816 */ /* 0x000fe4000000000a */
[----:B------:R-:W-:Y:S02]  /*a200*/  PRMT R0, R13, 0x7632, R0 ;  /* 0x000076320d007816 */ /* 0x000fe40000000000 */
[----:B------:R-:W-:Y:S01]  /*a210*/  PRMT R175, R3, 0x7632, R175 ;  /* 0x0000763203af7816 */ /* 0x000fe200000000af */
[----:B------:R-:W-:Y:S01]  /*a220*/  @!P2 HFMA2.BF16_V2 R9, -RZ.H0_H0, RZ.H0_H0, -R10.H0_H0 ;  /* 0x200000ffff09a231 */ /* 0x000fe2000034090a */
[----:B------:R-:W-:Y:S01]  /*a230*/  LOP3.LUT R0, R0, 0xff, RZ, 0xc0, !PT ;  /* 0x000000ff00007812 */ /* 0x000fe200078ec0ff */
[----:B------:R-:W-:Y:S01]  /*a240*/  IMAD.MOV.U32 R63, RZ, RZ, R41 ;  /* 0x000000ffff3f7224 */ /* 0x000fe200078e0029 */
[----:B------:R-:W-:-:S02]  /*a250*/  PRMT R41, R10, 0x5410, R175 ;  /* 0x000054100a297816 */ /* 0x000fc400000000af */
[----:B------:R-:W-:Y:S01]  /*a260*/  @!P2 PRMT R10, R9, 0x5410, RZ ;  /* 0x00005410090aa816 */ /* 0x000fe200000000ff */
[----:B------:R-:W-:Y:S01]  /*a270*/  @!P5 HFMA2.BF16_V2 R8, -RZ.H0_H0, RZ.H0_H0, -R175.H0_H0 ;  /* 0x200000ffff08d231 */ /* 0x000fe200003409af */
[----:B------:R-:W-:Y:S02]  /*a280*/  ISETP.LE.U32.AND P2, PT, R0, UR12, PT ;  /* 0x0000000c00007c0c */ /* 0x000fe4000bf43070 */
[----:B------:R-:W-:Y:S01]  /*a290*/  SHF.R.U32.HI R0, RZ, 0x18, R13 ;  /* 0x00000018ff007819 */ /* 0x000fe2000001160d */
[----:B------:R-:W-:Y:S01]  /*a2a0*/  IMAD.MOV.U32 R126, RZ, RZ, R124 ;  /* 0x000000ffff7e7224 */ /* 0x000fe200078e007c */
[----:B------:R-:W-:Y:S01]  /*a2b0*/  @!P5 PRMT R175, R8, 0x5410, RZ ;  /* 0x0000541008afd816 */ /* 0x000fe200000000ff */
[----:B------:R-:W-:Y:S01]  /*a2c0*/  IMAD.MOV.U32 R124, RZ, RZ, R119 ;  /* 0x000000ffff7c7224 */ /* 0x000fe200078e0077 */
[----:B------:R-:W-:Y:S01]  /*a2d0*/  ISETP.LE.U32.AND P5, PT, R0, UR12, PT ;  /* 0x0000000c00007c0c */ /* 0x000fe2000bfa3070 */
[----:B------:R-:W-:Y:S01]  /*a2e0*/  IMAD.MOV.U32 R119, RZ, RZ, R118 ;  /* 0x000000ffff777224 */ /* 0x000fe200078e0076 */
[----:B------:R1:W-:Y:S01]  /*a2f0*/  MUFU.EX2 R0, R216 ;  /* 0x000000d800007308 */ /* 0x0003e20000000800 */
[----:B------:R-:W-:Y:S01]  /*a300*/  IMAD.MOV.U32 R118, RZ, RZ, R48 ;  /* 0x000000ffff767224 */ /* 0x000fe200078e0030 */
[----:B------:R-:W-:Y:S01]  /*a310*/  PRMT R174, R137, 0x7610, R174 ;  /* 0x0000761089ae7816 */ /* 0x000fe200000000ae */
[----:B------:R-:W-:-:S02]  /*a320*/  IMAD.MOV.U32 R208, RZ, RZ, R49 ;  /* 0x000000ffffd07224 */ /* 0x000fc400078e0031 */
[----:B------:R-:W-:-:S03]  /*a330*/  IMAD.WIDE.U32 R48, R2, -0x2daee0ad, RZ ;  /* 0xd2511f5302307825 */ /* 0x000fc600078e00ff */
[----:B------:R-:W3:Y:S01]  /*a340*/  MUFU.EX2 R6, R217 ;  /* 0x000000d900067308 */ /* 0x000ee20000000800 */
[----:B------:R-:W-:Y:S01]  /*a350*/  IMAD.MOV.U32 R2, RZ, RZ, R38 ;  /* 0x000000ffff027224 */ /* 0x000fe200078e0026 */
[----:B------:R-:W-:Y:S01]  /*a360*/  PRMT R173, R137, 0x7632, R173 ;  /* 0x0000763289ad7816 */ /* 0x000fe200000000ad */
[----:B------:R-:W-:-:S03]  /*a370*/  @!P2 HFMA2.BF16_V2 R12, -RZ.H0_H0, RZ.H0_H0, -R174.H0_H0 ;  /* 0x200000ffff0ca231 */ /* 0x000fc600003409ae */
[----:B------:R-:W-:Y:S01]  /*a380*/  LOP3.LUT R2, R2, 0xff, RZ, 0xc0, !PT ;  /* 0x000000ff02027812 */ /* 0x000fe200078ec0ff */
[----:B------:R-:W-:Y:S02]  /*a390*/  @!P5 HFMA2.BF16_V2 R11, -RZ.H0_H0, RZ.H0_H0, -R173.H0_H0 ;  /* 0x200000ffff0bd231 */ /* 0x000fe400003409ad */
[----:B-1----:R-:W-:Y:S01]  /*a3a0*/  IMAD.MOV.U32 R216, RZ, RZ, R40 ;  /* 0x000000ffffd87224 */ /* 0x002fe200078e0028 */
[----:B------:R-:W-:Y:S02]  /*a3b0*/  PRMT R40, R174, 0x5410, R173 ;  /* 0x00005410ae287816 */ /* 0x000fe400000000ad */
[----:B------:R-:W-:Y:S02]  /*a3c0*/  @!P2 PRMT R174, R12, 0x5410, RZ ;  /* 0x000054100caea816 */ /* 0x000fe400000000ff */
[----:B------:R-:W-:Y:S02]  /*a3d0*/  ISETP.LE.U32.AND P2, PT, R2, UR12, PT ;  /* 0x0000000c02007c0c */ /* 0x000fe4000bf43070 */
[----:B------:R-:W-:-:S02]  /*a3e0*/  PRMT R2, R38, 0x7771, RZ ;  /* 0x0000777126027816 */ /* 0x000fc400000000ff */
[----:B------:R-:W-:Y:S02]  /*a3f0*/  @!P5 PRMT R173, R11, 0x5410, RZ ;  /* 0x000054100badd816 */ /* 0x000fe400000000ff */
[----:B------:R-:W-:Y:S02]  /*a400*/  ISETP.GT.U32.AND P5, PT, R2, UR12, PT ;  /* 0x0000000c02007c0c */ /* 0x000fe4000bfa4070 */
[----:B---3--:R-:W-:Y:S02]  /*a410*/  F2FP.BF16.F32.PACK_AB R2, R6, R0 ;  /* 0x000000000602723e */ /* 0x008fe400000010ff */
[----:B------:R-:W-:Y:S01]  /*a420*/  LOP3.LUT R25, R126, R172, R49, 0x96, !PT ;  /* 0x000000ac7e197212 */ /* 0x000fe200078e9631 */
[----:B------:R-:W-:Y:S01]  /*a430*/  FADD.FTZ R23, R23, R138 ;  /* 0x0000008a17177221 */ /* 0x000fe20000010000 */
[C---:B------:R-:W-:Y:S01]  /*a440*/  PRMT R172, R2.reuse, 0x7610, R172 ;  /* 0x0000761002ac7816 */ /* 0x040fe200000000ac */
[----:B------:R-:W-:Y:S01]  /*a450*/  IMAD.MOV.U32 R12, RZ, RZ, R208 ;  /* 0x000000ffff0c7224 */ /* 0x000fe200078e00d0 */
[----:B------:R-:W-:Y:S01]  /*a460*/  PRMT R138, R2, 0x7632, R138 ;  /* 0x00007632028a7816 */ /* 0x000fe2000000008a */
[----:B------:R-:W-:Y:S01]  /*a470*/  MUFU.EX2 R8, R218 ;  /* 0x000000da00087308 */ /* 0x000fe20000000800 */
[----:B------:R-:W-:Y:S01]  /*a480*/  PRMT R2, R25, 0x7632, R2 ;  /* 0x0000763219027816 */ /* 0x000fe20000000002 */
[----:B------:R-:W-:-:S06]  /*a490*/  @!P2 HFMA2.BF16_V2 R15, -RZ.H0_H0, RZ.H0_H0, -R172.H0_H0 ;  /* 0x200000ffff0fa231 */ /* 0x000fcc00003409ac */
[----:B------:R-:W1:Y:S01]  /*a4a0*/  MUFU.EX2 R208, R221 ;  /* 0x000000dd00d07308 */ /* 0x000e620000000800 */
[----:B------:R-:W-:Y:S01]  /*a4b0*/  LOP3.LUT R2, R2, 0xff, RZ, 0xc0, !PT ;  /* 0x000000ff02027812 */ /* 0x000fe200078ec0ff */
[----:B------:R-:W-:Y:S01]  /*a4c0*/  @P5 HFMA2.BF16_V2 R14, -RZ.H0_H0, RZ.H0_H0, -R138.H0_H0 ;  /* 0x200000ffff0e5231 */ /* 0x000fe2000034098a */
[----:B------:R-:W-:Y:S02]  /*a4d0*/  PRMT R39, R172, 0x5410, R138 ;  /* 0x00005410ac277816 */ /* 0x000fe4000000008a */
[----:B------:R-:W-:Y:S02]  /*a4e0*/  @!P2 PRMT R172, R15, 0x5410, RZ ;  /* 0x000054100faca816 */ /* 0x000fe400000000ff */
[----:B------:R-:W-:Y:S02]  /*a4f0*/  ISETP.LE.U32.AND P2, PT, R2, UR12, PT ;  /* 0x0000000c02007c0c */ /* 0x000fe4000bf43070 */
[----:B------:R-:W-:Y:S02]  /*a500*/  LOP3.LUT R2, R25, 0xff, RZ, 0xc0, !PT ;  /* 0x000000ff19027812 */ /* 0x000fe400078ec0ff */
[----:B------:R-:W-:Y:S01]  /*a510*/  @P5 PRMT R138, R14, 0x5410, RZ ;  /* 0x000054100e8a5816 */ /* 0x000fe200000000ff */
[----:B------:R-:W-:Y:S01]  /*a520*/  MUFU.EX2 R11, R194 ;  /* 0x000000c2000b7308 */ /* 0x000fe20000000800 */
[----:B------:R-:W-:Y:S01]  /*a530*/  ISETP.LE.U32.AND P5, PT, R2, UR12, PT ;  /* 0x0000000c02007c0c */ /* 0x000fe2000bfa3070 */
[----:B------:R-:W-:Y:S01]  /*a540*/  FADD.FTZ R7, R0, R27 ;  /* 0x0000001b00077221 */ /* 0x000fe20000010000 */
[----:B-1----:R-:W-:-:S05]  /*a550*/  F2FP.BF16.F32.PACK_AB R0, R208, R8 ;  /* 0x00000008d000723e */ /* 0x002fca00000010ff */
[----:B------:R-:W1:Y:S01]  /*a560*/  MUFU.EX2 R206, R206 ;  /* 0x000000ce00ce7308 */ /* 0x000e620000000800 */
[C---:B------:R-:W-:Y:S02]  /*a570*/  PRMT R137, R0.reuse, 0x7610, R137 ;  /* 0x0000761000897816 */ /* 0x040fe40000000089 */
[----:B------:R-:W-:-:S03]  /*a580*/  PRMT R135, R0, 0x7632, R135 ;  /* 0x0000763200877816 */ /* 0x000fc60000000087 */
[----:B------:R-:W-:Y:S01]  /*a590*/  @!P5 HFMA2.BF16_V2 R16, -RZ.H0_H0, RZ.H0_H0, -R137.H0_H0 ;  /* 0x200000ffff10d231 */ /* 0x000fe20000340989 */
[----:B------:R-:W-:Y:S02]  /*a5a0*/  SHF.R.U32.HI R0, RZ, 0x18, R25 ;  /* 0x00000018ff007819 */ /* 0x000fe40000011619 */
[----:B------:R-:W-:Y:S02]  /*a5b0*/  PRMT R49, R137, 0x5410, R135 ;  /* 0x0000541089317816 */ /* 0x000fe40000000087 */
[----:B------:R-:W-:Y:S01]  /*a5c0*/  @!P5 PRMT R137, R16, 0x5410, RZ ;  /* 0x000054101089d816 */ /* 0x000fe200000000ff */
[----:B------:R-:W3:Y:S01]  /*a5d0*/  MUFU.EX2 R207, R223 ;  /* 0x000000df00cf7308 */ /* 0x000ee20000000800 */
[----:B------:R-:W-:Y:S01]  /*a5e0*/  ISETP.LE.U32.AND P5, PT, R0, UR12, PT ;  /* 0x0000000c00007c0c */ /* 0x000fe2000bfa3070 */
[----:B------:R-:W-:Y:S01]  /*a5f0*/  IMAD.MOV.U32 R0, RZ, RZ, R48 ;  /* 0x000000ffff007224 */ /* 0x000fe200078e0030 */
[----:B-1----:R-:W-:-:S04]  /*a600*/  F2FP.BF16.F32.PACK_AB R36, R206, R11 ;  /* 0x0000000bce24723e */ /* 0x002fc800000010ff */
[----:B------:R-:W-:Y:S01]  /*a610*/  LOP3.LUT R0, R0, 0xff, RZ, 0xc0, !PT ;  /* 0x000000ff00007812 */ /* 0x000fe200078ec0ff */
[----:B------:R-:W-:Y:S01]  /*a620*/  @!P2 HFMA2.BF16_V2 R17, -RZ.H0_H0, RZ.H0_H0, -R36.H0_H0 ;  /* 0x200000ffff11a231 */ /* 0x000fe20000340924 */
[----:B------:R-:W-:-:S04]  /*a630*/  PRMT R202, R36, 0x7610, R202 ;  /* 0x0000761024ca7816 */ /* 0x000fc800000000ca */
[----:B------:R-:W-:Y:S02]  /*a640*/  @!P2 PRMT R202, R17, 0x5410, RZ ;  /* 0x0000541011caa816 */ /* 0x000fe400000000ff */
[----:B------:R-:W-:Y:S01]  /*a650*/  ISETP.LE.U32.AND P2, PT, R0, UR12, PT ;  /* 0x0000000c00007c0c */ /* 0x000fe2000bf43070 */
[----:B------:R-:W-:Y:S01]  /*a660*/  FADD.FTZ R3, R33, R32 ;  /* 0x0000002021037221 */ /* 0x000fe20000010000 */
[----:B------:R-:W-:Y:S01]  /*a670*/  @!P5 HFMA2.BF16_V2 R19, -RZ.H0_H0, RZ.H0_H0, -R36.H1_H1 ;  /* 0x200000ffff13d231 */ /* 0x000fe20000360924 */
[----:B---3--:R-:W-:Y:S01]  /*a680*/  F2FP.BF16.F32.PACK_AB R33, R207, R204 ;  /* 0x000000cccf21723e */ /* 0x008fe200000010ff */
[----:B------:R-:W-:Y:S02]  /*a690*/  IMAD.MOV.U32 R217, RZ, RZ, R203 ;  /* 0x000000ffffd97224 */ /* 0x000fe400078e00cb */
[----:B------:R-:W-:Y:S01]  /*a6a0*/  FADD.FTZ R4, R246, R23 ;  /* 0x00000017f6047221 */ /* 0x000fe20000010000 */
[----:B------:R-:W-:Y:S01]  /*a6b0*/  PRMT R0, R48, 0x7771, RZ ;  /* 0x0000777130007816 */ /* 0x000fe200000000ff */
[----:B------:R-:W-:Y:S01]  /*a6c0*/  MUFU.EX2 R201, R220 ;  /* 0x000000dc00c97308 */ /* 0x000fe20000000800 */
[----:B------:R-:W1:Y:S01]  /*a6d0*/  LDC R23, c[0x0][0x448] ;  /* 0x00011200ff177b82 */ /* 0x000e620000000800 */
[----:B------:R-:W-:-:S02]  /*a6e0*/  PRMT R200, R36, 0x7632, R200 ;  /* 0x0000763224c87816 */ /* 0x000fc400000000c8 */
[----:B------:R-:W-:-:S04]  /*a6f0*/  @!P5 PRMT R200, R19, 0x5410, RZ ;  /* 0x0000541013c8d816 */ /* 0x000fc800000000ff */
[----:B------:R-:W3:Y:S01]  /*a700*/  MUFU.EX2 R203, R219 ;  /* 0x000000db00cb7308 */ /* 0x000ee20000000800 */
[----:B------:R-:W-:Y:S01]  /*a710*/  @!P2 HFMA2.BF16_V2 R18, -RZ.H0_H0, RZ.H0_H0, -R33.H0_H0 ;  /* 0x200000ffff12a231 */ /* 0x000fe20000340921 */
[----:B------:R-:W-:Y:S02]  /*a720*/  ISETP.GT.U32.AND P5, PT, R0, UR12, PT ;  /* 0x0000000c00007c0c */ /* 0x000fe4000bfa4070 */
[----:B------:R-:W-:Y:S02]  /*a730*/  PRMT R0, R48, 0x7772, RZ ;  /* 0x0000777230007816 */ /* 0x000fe400000000ff */
[----:B------:R-:W-:Y:S02]  /*a740*/  PRMT R197, R33, 0x7610, R197 ;  /* 0x0000761021c57816 */ /* 0x000fe400000000c5 */
[----:B------:R-:W-:Y:S02]  /*a750*/  @!P2 PRMT R197, R18, 0x5410, RZ ;  /* 0x0000541012c5a816 */ /* 0x000fe400000000ff */
[----:B------:R-:W-:-:S02]  /*a760*/  ISETP.GT.U32.AND P2, PT, R0, UR12, PT ;  /* 0x0000000c00007c0c */ /* 0x000fc4000bf44070 */
[----:B------:R-:W-:Y:S01]  /*a770*/  LOP3.LUT R0, R25, 0xffff, RZ, 0xc0, !PT ;  /* 0x0000ffff19007812 */ /* 0x000fe200078ec0ff */
[----:B------:R-:W-:Y:S01]  /*a780*/  IMAD.MOV.U32 R199, RZ, RZ, R227 ;  /* 0x000000ffffc77224 */ /* 0x000fe200078e00e3 */
[----:B------:R-:W-:Y:S01]  /*a790*/  MOV R218, R198 ;  /* 0x000000c600da7202 */ /* 0x000fe20000000f00 */
[----:B------:R-:W-:Y:S01]  /*a7a0*/  IMAD.MOV.U32 R198, RZ, RZ, R226 ;  /* 0x000000ffffc67224 */ /* 0x000fe200078e00e2 */
[----:B---3--:R-:W-:Y:S02]  /*a7b0*/  F2FP.BF16.F32.PACK_AB R32, R203, R201 ;  /* 0x000000c9cb20723e */ /* 0x008fe400000010ff */
[----:B------:R-:W-:Y:S01]  /*a7c0*/  SHF.R.U32.HI R0, RZ, 0x8, R0 ;  /* 0x00000008ff007819 */ /* 0x000fe20000011600 */
[----:B------:R-:W-:Y:S01]  /*a7d0*/  @P5 HFMA2.BF16_V2 R20, -RZ.H0_H0, RZ.H0_H0, -R33.H1_H1 ;  /* 0x200000ffff145231 */ /* 0x000fe20000360921 */
[----:B------:R-:W-:-:S03]  /*a7e0*/  PRMT R2, R48, 0x7773, RZ ;  /* 0x0000777330027816 */ /* 0x000fc600000000ff */
[----:B------:R-:W-:Y:S01]  /*a7f0*/  @P2 HFMA2.BF16_V2 R21, -RZ.H0_H0, RZ.H0_H0, -R32.H0_H0 ;  /* 0x200000ffff152231 */ /* 0x000fe20000340920 */
[----:B------:R-:W-:Y:S01]  /*a800*/  LOP3.LUT R0, R0, 0xffff, RZ, 0xc0, !PT ;  /* 0x0000ffff00007812 */ /* 0x000fe200078ec0ff */
[----:B------:R1:W-:Y:S01]  /*a810*/  STG.E.U16 desc[UR22][R198.64+-0x40], R26 ;  /* 0xffffc01ac6007986 */ /* 0x0003e2000c101516 */
[----:B------:R-:W-:Y:S02]  /*a820*/  PRMT R196, R33, 0x7632, R196 ;  /* 0x0000763221c47816 */ /* 0x000fe400000000c4 */
[----:B------:R-:W-:Y:S02]  /*a830*/  @P5 PRMT R196, R20, 0x5410, RZ ;  /* 0x0000541014c45816 */ /* 0x000fe400000000ff */
[----:B------:R-:W-:Y:S02]  /*a840*/  PRMT R191, R32, 0x7610, R191 ;  /* 0x0000761020bf7816 */ /* 0x000fe400000000bf */
[----:B------:R-:W-:Y:S01]  /*a850*/  ISETP.LE.U32.AND P5, PT, R0, UR12, PT ;  /* 0x0000000c00007c0c */ /* 0x000fe2000bfa3070 */
[----:B------:R-:W-:Y:S01]  /*a860*/  FADD.FTZ R0, R35, R3 ;  /* 0x0000000323007221 */ /* 0x000fe20000010000 */
[----:B------:R-:W-:-:S02]  /*a870*/  @P2 PRMT R191, R21, 0x5410, RZ ;  /* 0x0000541015bf2816 */ /* 0x000fc400000000ff */
[----:B------:R-:W-:Y:S01]  /*a880*/  ISETP.GT.U32.AND P2, PT, R2, UR12, PT ;  /* 0x0000000c02007c0c */ /* 0x000fe2000bf44070 */
[----:B------:R-:W-:Y:S01]  /*a890*/  FADD.FTZ R9, R252, R4 ;  /* 0x00000004fc097221 */ /* 0x000fe20000010000 */
[----:B-1----:R-:W-:-:S04]  /*a8a0*/  IMAD.SHL.U32 R26, R23, 0x8, RZ ;  /* 0x00000008171a7824 */ /* 0x002fc800078e00ff */
[----:B------:R-:W-:-:S04]  /*a8b0*/  IMAD.WIDE R2, R26, 0x2, R198 ;  /* 0x000000021a027825 */ /* 0x000fc800078e02c6 */
[----:B------:R-:W-:-:S04]  /*a8c0*/  IMAD.WIDE R4, R23, 0x70, R2 ;  /* 0x0000007017047825 */ /* 0x000fc800078e0202 */
[----:B------:R-:W-:-:S04]  /*a8d0*/  IMAD.WIDE R2, R23, -0x70, R4 ;  /* 0xffffff9017027825 */ /* 0x000fc800078e0204 */
[----:B------:R-:W-:-:S04]  /*a8e0*/  IMAD.WIDE R2, R23, 0x70, R2 ;  /* 0x0000007017027825 */ /* 0x000fc800078e0202 */
[----:B------:R-:W-:-:S04]  /*a8f0*/  IMAD.WIDE R2, R23, -0x70, R2 ;  /* 0xffffff9017027825 */ /* 0x000fc800078e0202 */
[----:B------:R-:W-:Y:S02]  /*a900*/  @!P5 HFMA2.BF16_V2 R37, -RZ.H0_H0, RZ.H0_H0, -R135.H0_H0 ;  /* 0x200000ffff25d231 */ /* 0x000fe40000340987 */
[----:B------:R-:W-:Y:S01]  /*a910*/  FADD.FTZ R126, R34, R0 ;  /* 0x00000000227e7221 */ /* 0x000fe20000010000 */
[----:B------:R-:W-:Y:S01]  /*a920*/  PRMT R0, R38, 0x7772, RZ ;  /* 0x0000777226007816 */ /* 0x000fe200000000ff */
[----:B------:R-:W-:-:S04]  /*a930*/  IMAD.WIDE R2, R23, 0x70, R2 ;  /* 0x0000007017027825 */ /* 0x000fc800078e0202 */
[----:B------:R-:W-:Y:S01]  /*a940*/  @P2 HFMA2.BF16_V2 R22, -RZ.H0_H0, RZ.H0_H0, -R32.H1_H1 ;  /* 0x200000ffff162231 */ /* 0x000fe20000360920 */
[----:B------:R-:W-:Y:S01]  /*a950*/  @!P5 PRMT R135, R37, 0x5410, RZ ;  /* 0x000054102587d816 */ /* 0x000fe200000000ff */
[----:B------:R-:W-:Y:S01]  /*a960*/  FADD.FTZ R6, R6, R7 ;  /* 0x0000000706067221 */ /* 0x000fe20000010000 */
[----:B------:R-:W-:Y:S01]  /*a970*/  ISETP.GT.U32.AND P5, PT, R0, UR12, PT ;  /* 0x0000000c00007c0c */ /* 0x000fe2000bfa4070 */
[C---:B------:R-:W-:Y:S01]  /*a980*/  IMAD.WIDE R2, R23.reuse, -0x70, R2 ;  /* 0xffffff9017027825 */ /* 0x040fe200078e0202 */
[----:B------:R-:W-:Y:S02]  /*a990*/  PRMT R0, R38, 0x7773, RZ ;  /* 0x0000777326007816 */ /* 0x000fe400000000ff */
[----:B------:R-:W-:Y:S01]  /*a9a0*/  PRMT R189, R32, 0x7632, R189 ;  /* 0x0000763220bd7816 */ /* 0x000fe200000000bd */
[----:B------:R-:W-:Y:S01]  /*a9b0*/  FADD.FTZ R252, R8, R6 ;  /* 0x0000000608fc7221 */ /* 0x000fe20000010000 */
[----:B------:R-:W-:Y:S01]  /*a9c0*/  @P2 PRMT R189, R22, 0x5410, RZ ;  /* 0x0000541016bd2816 */ /* 0x000fe200000000ff */
[----:B------:R-:W-:Y:S01]  /*a9d0*/  IMAD.WIDE R34, R23, 0x70, R2 ;  /* 0x0000007017227825 */ /* 0x000fe200078e0202 */
[----:B------:R-:W-:-:S03]  /*a9e0*/  ISETP.GT.U32.AND P2, PT, R0, UR12, PT ;  /* 0x0000000c00007c0c */ /* 0x000fc6000bf44070 */
[----:B------:R-:W-:Y:S01]  /*a9f0*/  FADD.FTZ R7, R229, R9 ;  /* 0x00000009e5077221 */ /* 0x000fe20000010000 */
[C---:B------:R-:W-:Y:S01]  /*aa00*/  PRMT R2, R230.reuse, 0x7773, RZ ;  /* 0x00007773e6027816 */ /* 0x040fe200000000ff */
[----:B------:R-:W-:Y:S01]  /*aa10*/  IMAD.MOV.U32 R246, RZ, RZ, R247 ;  /* 0x000000fffff67224 */ /* 0x000fe200078e00f7 */
[----:B------:R-:W-:Y:S01]  /*aa20*/  PRMT R0, R230, 0x7772, RZ ;  /* 0x00007772e6007816 */ /* 0x000fe200000000ff */
[----:B------:R-:W-:Y:S02]  /*aa30*/  IMAD.MOV.U32 R6, RZ, RZ, R230 ;  /* 0x000000ffff067224 */ /* 0x000fe400078e00e6 */
[----:B------:R-:W-:Y:S01]  /*aa40*/  FADD.FTZ R247, R11, R205 ;  /* 0x000000cd0bf77221 */ /* 0x000fe20000010000 */
[----:B------:R-:W-:Y:S01]  /*aa50*/  FADD.FTZ R246, R246, R7 ;  /* 0x00000007f6f67221 */ /* 0x000fe20000010000 */
[----:B------:R-:W-:Y:S02]  /*aa60*/  PRMT R11, R0, 0x5410, R2 ;  /* 0x00005410000b7816 */ /* 0x000fe40000000002 */
[----:B------:R-:W-:-:S02]  /*aa70*/  PRMT R7, R230, 0x7771, RZ ;  /* 0x00007771e6077816 */ /* 0x000fc400000000ff */
[----:B------:R-:W-:Y:S02]  /*aa80*/  LOP3.LUT R0, R6, 0xff, RZ, 0xc0, !PT ;  /* 0x000000ff06007812 */ /* 0x000fe400078ec0ff */
[C---:B------:R-:W-:Y:S02]  /*aa90*/  PRMT R3, R38.reuse, 0x7773, RZ ;  /* 0x0000777326037816 */ /* 0x040fe400000000ff */
[----:B------:R-:W-:Y:S02]  /*aaa0*/  PRMT R2, R38, 0x7772, RZ ;  /* 0x0000777226027816 */ /* 0x000fe400000000ff */
[----:B------:R-:W-:Y:S02]  /*aab0*/  PRMT R9, R0, 0x5410, R7 ;  /* 0x0000541000097816 */ /* 0x000fe40000000007 */
[----:B------:R-:W-:Y:S02]  /*aac0*/  LOP3.LUT R0, R139, 0xffff, RZ, 0xc0, !PT ;  /* 0x0000ffff8b007812 */ /* 0x000fe400078ec0ff */
[----:B------:R-:W-:-:S02]  /*aad0*/  PRMT R20, R2, 0x5410, R3 ;  /* 0x0000541002147816 */ /* 0x000fc40000000003 */
[----:B------:R-:W-:Y:S02]  /*aae0*/  SHF.R.U32.HI R0, RZ, 0x8, R0 ;  /* 0x00000008ff007819 */ /* 0x000fe40000011600 */
[----:B------:R-:W-:Y:S01]  /*aaf0*/  LOP3.LUT R2, R139, 0xff, RZ, 0xc0, !PT ;  /* 0x000000ff8b027812 */ /* 0x000fe200078ec0ff */
[----:B------:R-:W-:-:S03]  /*ab00*/  IMAD.WIDE R26, R26, 0x2, R4 ;  /* 0x000000021a1a7825 */ /* 0x000fc600078e0204 */
[--C-:B------:R-:W-:Y:S02]  /*ab10*/  PRMT R6, R2, 0x5410, R0.reuse ;  /* 0x0000541002067816 */ /* 0x100fe40000000000 */
[----:B------:R-:W-:Y:S01]  /*ab20*/  PRMT R0, R139, 0x7632, R0 ;  /* 0x000076328b007816 */ /* 0x000fe20000000000 */
[----:B------:R-:W-:Y:S01]  /*ab30*/  USHF.L.U32 UR7, UR12, 0x10, URZ ;  /* 0x000000100c077899 */ /* 0x000fe200080006ff */
[C---:B------:R-:W-:Y:S02]  /*ab40*/  PRMT R5, R190.reuse, 0x7773, RZ ;  /* 0x00007773be057816 */ /* 0x040fe400000000ff */
[----:B------:R-:W-:Y:S02]  /*ab50*/  PRMT R4, R190, 0x7772, RZ ;  /* 0x00007772be047816 */ /* 0x000fe400000000ff */
[----:B------:R-:W-:Y:S02]  /*ab60*/  SHF.R.U32.HI R2, RZ, 0x18, R139 ;  /* 0x00000018ff027819 */ /* 0x000fe4000001168b */
[----:B------:R-:W-:-:S02]  /*ab70*/  LOP3.LUT R0, R0, 0xff, RZ, 0xc0, !PT ;  /* 0x000000ff00007812 */ /* 0x000fc400078ec0ff */
[----:B------:R-:W-:Y:S02]  /*ab80*/  PRMT R37, R4, 0x5410, R5 ;  /* 0x0000541004257816 */ /* 0x000fe40000000005 */
[----:B------:R-:W-:Y:S01]  /*ab90*/  PRMT R5, R0, 0x5410, R2 ;  /* 0x0000541000057816 */ /* 0x000fe20000000002 */
[----:B------:R-:W-:Y:S01]  /*aba0*/  IMAD.U32 R0, RZ, RZ, UR7 ;  /* 0x00000007ff007e24 */ /* 0x000fe2000f8e00ff */
[----:B------:R-:W-:Y:S01]  /*abb0*/  MOV R2, UR12 ;  /* 0x0000000c00027c02 */ /* 0x000fe20008000f00 */
[----:B------:R-:W1:Y:S03]  /*abc0*/  S2R R212, SR_TID.X ;  /* 0x0000000000d47919 */ /* 0x000e660000002100 */
[----:B------:R-:W-:Y:S02]  /*abd0*/  LOP3.LUT R0, R2, 0xff0000, R0, 0xf8, !PT ;  /* 0x00ff000002007812 */ /* 0x000fe400078ef800 */
[----:B------:R-:W-:-:S02]  /*abe0*/  LOP3.LUT R2, R13, 0xffff, RZ, 0xc0, !PT ;  /* 0x0000ffff0d027812 */ /* 0x000fc400078ec0ff */
[----:B------:R-:W-:Y:S02]  /*abf0*/  LOP3.LUT R3, R13, 0xff, RZ, 0xc0, !PT ;  /* 0x000000ff0d037812 */ /* 0x000fe400078ec0ff */
[----:B------:R-:W-:Y:S01]  /*ac00*/  SHF.R.U32.HI R2, RZ, 0x8, R2 ;  /* 0x00000008ff027819 */ /* 0x000fe20000011602 */
[----:B------:R-:W-:Y:S01]  /*ac10*/  IMAD.MOV.U32 R194, RZ, RZ, R218 ;  /* 0x000000ffffc27224 */ /* 0x000fe200078e00da */
[----:B------:R-:W-:Y:S02]  /*ac20*/  MOV R218, R12 ;  /* 0x0000000c00da7202 */ /* 0x000fe40000000f00 */
[--C-:B------:R-:W-:Y:S02]  /*ac30*/  PRMT R12, R3, 0x5410, R2.reuse ;  /* 0x00005410030c7816 */ /* 0x100fe40000000002 */
[----:B------:R-:W-:Y:S01]  /*ac40*/  PRMT R2, R13, 0x7632, R2 ;  /* 0x000076320d027816 */ /* 0x000fe20000000002 */
[----:B------:R-:W-:Y:S01]  /*ac50*/  IMAD.MOV.U32 R8, RZ, RZ, R38 ;  /* 0x000000ffff087224 */ /* 0x000fe200078e0026 */
[----:B------:R-:W-:Y:S01]  /*ac60*/  SHF.R.U32.HI R4, RZ, 0x18, R13 ;  /* 0x00000018ff047819 */ /* 0x000fe2000001160d */
[----:B------:R-:W-:Y:S01]  /*ac70*/  IMAD.MOV.U32 R16, RZ, RZ, R113 ;  /* 0x000000ffff107224 */ /* 0x000fe200078e0071 */
[----:B------:R-:W-:-:S02]  /*ac80*/  LOP3.LUT R3, R2, 0xff, RZ, 0xc0, !PT ;  /* 0x000000ff02037812 */ /* 0x000fc400078ec0ff */
[--C-:B------:R-:W-:Y:S02]  /*ac90*/  HSET2.LE.AND R2, R6, R0.reuse, PT ;  /* 0x0000000006027233 */ /* 0x100fe40003803000 */
[----:B------:R-:W-:Y:S02]  /*aca0*/  LOP3.LUT R7, R8, 0xff, RZ, 0xc0, !PT ;  /* 0x000000ff08077812 */ /* 0x000fe400078ec0ff */
[----:B------:R-:W-:Y:S02]  /*acb0*/  PRMT R6, R3, 0x5410, R4 ;  /* 0x0000541003067816 */ /* 0x000fe40000000004 */
[----:B------:R-:W-:Y:S02]  /*acc0*/  LOP3.LUT R8, R16, R2, RZ, 0xc0, !PT ;  /* 0x0000000210087212 */ /* 0x000fe400078ec0ff */
[----:B------:R-:W-:Y:S02]  /*acd0*/  LOP3.LUT R4, R11, 0xff00ff, RZ, 0xc0, !PT ;  /* 0x00ff00ff0b047812 */ /* 0x000fe400078ec0ff */
[----:B------:R-:W-:-:S02]  /*ace0*/  HSET2.LE.AND R2, R5, R0, PT ;  /* 0x0000000005027233 */ /* 0x000fc40003803000 */
[----:B------:R-:W-:Y:S02]  /*acf0*/  PRMT R133, R195, 0x7632, R133 ;  /* 0x00007632c3857816 */ /* 0x000fe40000000085 */
[----:B--2---:R-:W-:Y:S02]  /*ad00*/  LEA R205, R222, UR5, 0x1 ;  /* 0x00000005decd7c11 */ /* 0x004fe4000f8e08ff */
[--C-:B------:R-:W-:Y:S02]  /*ad10*/  HSET2.LE.AND R3, R9, R0.reuse, PT ;  /* 0x0000000009037233 */ /* 0x100fe40003803000 */
[--C-:B------:R-:W-:Y:S01]  /*ad20*/  HSET2.LE.AND R4, R4, R0.reuse, PT ;  /* 0x0000000004047233 */ /* 0x100fe20003803000 */
[----:B------:R-:W-:Y:S01]  /*ad30*/  @P2 HFMA2.BF16_V2 R42, -RZ.H0_H0, RZ.H0_H0, -R133.H0_H0 ;  /* 0x200000ffff2a2231 */ /* 0x000fe20000340985 */
[----:B------:R-:W-:Y:S01]  /*ad40*/  LOP3.LUT R9, R245, R2, RZ, 0xc0, !PT ;  /* 0x00000002f5097212 */ /* 0x000fe200078ec0ff */
[----:B------:R-:W2:Y:S01]  /*ad50*/  LDSM.16.MT88.4 R16, [R205+0xa000] ;  /* 0x00a00000cd10783b */ /* 0x000ea20000004200 */
[----:B------:R-:W-:-:S02]  /*ad60*/  HSET2.LE.AND R2, R12, R0, PT ;  /* 0x000000000c027233 */ /* 0x000fc40003803000 */
[----:B------:R-:W-:Y:S02]  /*ad70*/  PRMT R134, R195, 0x7610, R134 ;  /* 0x00007610c3867816 */ /* 0x000fe40000000086 */
[----:B------:R-:W-:Y:S01]  /*ad80*/  LOP3.LUT R11, R228, R4, RZ, 0xc0, !PT ;  /* 0x00000004e40b7212 */ /* 0x000fe200078ec0ff */
[----:B------:R-:W-:Y:S01]  /*ad90*/  IMAD.MOV.U32 R222, RZ, RZ, R217 ;  /* 0x000000ffffde7224 */ /* 0x000fe200078e00d9 */
[----:B------:R-:W-:Y:S01]  /*ada0*/  LOP3.LUT R4, R41, R2, RZ, 0xc0, !PT ;  /* 0x0000000229047212 */ /* 0x000fe200078ec0ff */
[----:B------:R-:W-:Y:S01]  /*adb0*/  IMAD.MOV.U32 R217, RZ, RZ, 0x20 ;  /* 0x00000020ffd97424 */ /* 0x000fe200078e00ff */
[----:B------:R-:W-:Y:S02]  /*adc0*/  PRMT R14, R134, 0x5410, R133 ;  /* 0x00005410860e7816 */ /* 0x000fe40000000085 */
[----:B------:R-:W-:Y:S02]  /*add0*/  PRMT R15, R38, 0x7771, RZ ;  /* 0x00007771260f7816 */ /* 0x000fe400000000ff */
[----:B------:R-:W-:-:S02]  /*ade0*/  HSET2.LE.AND R2, R6, R0, PT ;  /* 0x0000000006027233 */ /* 0x000fc40003803000 */
[----:B------:R-:W-:Y:S02]  /*adf0*/  @P2 PRMT R133, R42, 0x5410, RZ ;  /* 0x000054102a852816 */ /* 0x000fe400000000ff */
[----:B-1----:R-:W-:Y:S02]  /*ae00*/  LOP3.LUT P2, RZ, R212, 0x2, RZ, 0xc0, !PT ;  /* 0x00000002d4ff7812 */ /* 0x002fe4000784c0ff */
[----:B------:R-:W-:Y:S02]  /*ae10*/  PRMT R13, R7, 0x5410, R15 ;  /* 0x00005410070d7816 */ /* 0x000fe4000000000f */
[----:B------:R-:W-:Y:S02]  /*ae20*/  LOP3.LUT R7, R20, 0xff00ff, RZ, 0xc0, !PT ;  /* 0x00ff00ff14077812 */ /* 0x000fe400078ec0ff */
[----:B------:R-:W-:Y:S01]  /*ae30*/  LOP3.LUT R5, R40, R2, RZ, 0xc0, !PT ;  /* 0x0000000228057212 */ /* 0x000fe200078ec0ff */
[----:B------:R-:W-:Y:S01]  /*ae40*/  IMAD.WIDE R22, R23, -0x70, R34 ;  /* 0xffffff9017167825 */ /* 0x000fe200078e0222 */
[----:B------:R-:W-:Y:S01]  /*ae50*/  SEL R2, R217, 0xffffffe0, !P2 ;  /* 0xffffffe0d9027807 */ /* 0x000fe20005000000 */
[----:B------:R-:W-:Y:S01]  /*ae60*/  STG.E.U16 desc[UR22][R198.64+-0x3e], R24 ;  /* 0xffffc218c6007986 */ /* 0x000fe2000c101516 */
[----:B------:R-:W-:-:S03]  /*ae70*/  HSET2.LE.AND R7, R7, R0, PT ;  /* 0x0000000007077233 */ /* 0x000fc60003803000 */
[----:B------:R-:W-:Y:S01]  /*ae80*/  IMAD.IADD R21, R205, 0x1, R2 ;  /* 0x00000001cd157824 */ /* 0x000fe200078e0202 */
[----:B------:R-:W-:Y:S01]  /*ae90*/  STG.E.U16 desc[UR22][R22.64+-0x40], R132 ;  /* 0xffffc08416007986 */ /* 0x000fe2000c101516 */
[----:B------:R-:W-:-:S03]  /*aea0*/  LOP3.LUT R7, R14, R7, RZ, 0xc0, !PT ;  /* 0x000000070e077212 */ /* 0x000fc600078ec0ff */
[----:B------:R-:W-:Y:S04]  /*aeb0*/  STG.E.U16 desc[UR22][R22.64+-0x3e], R136 ;  /* 0xffffc28816007986 */ /* 0x000fe8000c101516 */
[----:B------:R1:W-:Y:S01]  /*aec0*/  STG.E.U16 desc[UR22][R34.64+-0x40], R10 ;  /* 0xffffc00a22007986 */ /* 0x0003e2000c101516 */
[----:B------:R-:W-:-:S05]  /*aed0*/  @P5 HFMA2.BF16_V2 R43, -RZ.H0_H0, RZ.H0_H0, -R134.H0_H0 ;  /* 0x200000ffff2b5231 */ /* 0x000fca0000340986 */
[----:B------:R-:W-:Y:S02]  /*aee0*/  @P5 PRMT R134, R43, 0x5410, RZ ;  /* 0x000054102b865816 */ /* 0x000fe400000000ff */
[----:B-1----:R-:W-:Y:S02]  /*aef0*/  LOP3.LUT R10, R231, R3, RZ, 0xc0, !PT ;  /* 0x00000003e70a7212 */ /* 0x002fe400078ec0ff */
[----:B------:R-:W-:Y:S02]  /*af00*/  HSET2.LE.AND R3, R13, R0, PT ;  /* 0x000000000d037233 */ /* 0x000fe40003803000 */
[----:B------:R-:W1:Y:S03]  /*af10*/  LDSM.16.MT88.4 R12, [R21+0xa000] ;  /* 0x00a00000150c783b */ /* 0x000e660000004200 */
[----:B--2---:R-:W-:Y:S01]  /*af20*/  HMMA.16816.F32.BF16 R40, R8, R18, R148 ;  /* 0x000000120828723c */ /* 0x004fe20000041894 */
[----:B------:R-:W-:Y:S01]  /*af30*/  VIADD R2, R205, 0xa000 ;  /* 0x0000a000cd027836 */ /* 0x000fe20000000000 */
[----:B------:R-:W-:Y:S01]  /*af40*/  LOP3.LUT R6, R39, R3, RZ, 0xc0, !PT ;  /* 0x0000000327067212 */ /* 0x000fe200078ec0ff */
[----:B------:R-:W-:-:S02]  /*af50*/  VIADD R20, R205, 0xa040 ;  /* 0x0000a040cd147836 */ /* 0x000fc40000000000 */
[----:B------:R-:W-:-:S14]  /*af60*/  @P6 VIADD R20, R2, 0xffffffc0 ;  /* 0xffffffc002146836 */ /* 0x000fdc0000000000 */
[----:B------:R-:W-:Y:S02]  /*af70*/  IMAD.MOV.U32 R150, RZ, RZ, R40 ;  /* 0x000000ffff967224 */ /* 0x000fe400078e0028 */
[----:B------:R-:W-:Y:S02]  /*af80*/  IMAD.MOV.U32 R149, RZ, RZ, R41 ;  /* 0x000000ffff957224 */ /* 0x000fe400078e0029 */
[----:B------:R-:W-:Y:S02]  /*af90*/  IMAD.MOV.U32 R148, RZ, RZ, R42 ;  /* 0x000000ffff947224 */ /* 0x000fe400078e002a */
[----:B------:R-:W-:Y:S01]  /*afa0*/  IMAD.MOV.U32 R139, RZ, RZ, R43 ;  /* 0x000000ffff8b7224 */ /* 0x000fe200078e002b */
[-C--:B-1----:R-:W-:Y:S08]  /*afb0*/  HMMA.16816.F32.BF16 R144, R8, R12.reuse, R144 ;  /* 0x0000000c0890723c */ /* 0x082ff00000041890 */
[C---:B------:R-:W-:Y:S08]  /*afc0*/  HMMA.16816.F32.BF16 R160, R4.reuse, R12, R160 ;  /* 0x0000000c04a0723c */ /* 0x040ff000000418a0 */
[-C--:B------:R-:W-:Y:S08]  /*afd0*/  HMMA.16816.F32.BF16 R156, R4, R14.reuse, R156 ;  /* 0x0000000e049c723c */ /* 0x080ff0000004189c */
[C---:B------:R-:W-:Y:S01]  /*afe0*/  HMMA.16816.F32.BF16 R40, R8.reuse, R14, R140 ;  /* 0x0000000e0828723c */ /* 0x040fe2000004188c */
[----:B------:R-:W1:Y:S07]  /*aff0*/  LDSM.16.MT88.4 R12, [R20] ;  /* 0x00000000140c783b */ /* 0x000e6e0000004200 */
[----:B------:R-:W-:Y:S01]  /*b000*/  HMMA.16816.F32.BF16 R152, R8, R16, R152 ;  /* 0x000000100898723c */ /* 0x000fe20000041898 */
[----:B------:R-:W-:Y:S01]  /*b010*/  LOP3.LUT P2, RZ, R212, 0x2, RZ, 0xc0, !PT ;  /* 0x00000002d4ff7812 */ /* 0x000fe2000784c0ff */
[----:B------:R2:W-:Y:S01]  /*b020*/  STL [R1+0x68], R2 ;  /* 0x0000680201007387 */ /* 0x0005e20000100800 */
[----:B------:R-:W-:-:S02]  /*b030*/  IMAD.MOV.U32 R223, RZ, RZ, R194 ;  /* 0x000000ffffdf7224 */ /* 0x000fc400078e00c2 */
[----:B------:R-:W-:Y:S02]  /*b040*/  IMAD.MOV.U32 R194, RZ, RZ, R124 ;  /* 0x000000ffffc27224 */ /* 0x000fe400078e007c */
[----:B------:R-:W-:Y:S01]  /*b050*/  IMAD.MOV.U32 R220, RZ, RZ, R115 ;  /* 0x000000ffffdc7224 */ /* 0x000fe200078e0073 */
[----:B------:R-:W-:Y:S01]  /*b060*/  HMMA.16816.F32.BF16 R168, R4, R16, R168 ;  /* 0x0000001004a8723c */ /* 0x000fe200000418a8 */
[----:B------:R-:W-:Y:S02]  /*b070*/  IMAD.MOV.U32 R17, RZ, RZ, R223 ;  /* 0x000000ffff117224 */ /* 0x000fe400078e00df */
[----:B------:R-:W-:Y:S02]  /*b080*/  IMAD.MOV.U32 R223, RZ, RZ, R62 ;  /* 0x000000ffffdf7224 */ /* 0x000fe400078e003e */
[----:B------:R-:W-:-:S03]  /*b090*/  IMAD.MOV.U32 R140, RZ, RZ, R61 ;  /* 0x000000ffff8c7224 */ /* 0x000fc600078e003d */
[----:B------:R-:W-:Y:S01]  /*b0a0*/  HMMA.16816.F32.BF16 R164, R4, R18, R164 ;  /* 0x0000001204a4723c */ /* 0x000fe200000418a4 */
[----:B------:R-:W-:Y:S02]  /*b0b0*/  IMAD.MOV.U32 R18, RZ, RZ, R222 ;  /* 0x000000ffff127224 */ /* 0x000fe400078e00de */
[----:B------:R-:W-:Y:S01]  /*b0c0*/  IMAD.MOV.U32 R124, RZ, RZ, R152 ;  /* 0x000000ffff7c7224 */ /* 0x000fe200078e0098 */
[----:B--2---:R-:W-:Y:S01]  /*b0d0*/  SEL R2, R217, 0xffffffe0, !P2 ;  /* 0xffffffe0d9027807 */ /* 0x004fe20005000000 */
[----:B------:R-:W-:Y:S01]  /*b0e0*/  IMAD.MOV.U32 R39, RZ, RZ, R154 ;  /* 0x000000ffff277224 */ /* 0x000fe200078e009a */
[----:B------:R-:W-:-:S03]  /*b0f0*/  MOV R115, R153 ;  /* 0x0000009900737202 */ /* 0x000fc60000000f00 */
[----:B------:R-:W-:Y:S01]  /*b100*/  IMAD.IADD R24, R2, 0x1, R20 ;  /* 0x0000000102187824 */ /* 0x000fe200078e0214 */
[----:B-1----:R-:W-:Y:S01]  /*b110*/  HMMA.16816.F32.BF16 R52, R4, R12, R52 ;  /* 0x0000000c0434723c */ /* 0x002fe20000041834 */
[----:B------:R-:W-:Y:S02]  /*b120*/  IMAD.MOV.U32 R38, RZ, RZ, R155 ;  /* 0x000000ffff267224 */ /* 0x000fe400078e009b */
[----:B------:R-:W-:Y:S02]  /*b130*/  IMAD.MOV.U32 R19, RZ, RZ, R194 ;  /* 0x000000ffff137224 */ /* 0x000fe400078e00c2 */
[----:B------:R-:W-:Y:S02]  /*b140*/  IMAD.MOV.U32 R222, RZ, RZ, R63 ;  /* 0x000000ffffde7224 */ /* 0x000fe400078e003f */
[----:B------:R-:W-:Y:S01]  /*b150*/  IMAD.MOV.U32 R141, RZ, RZ, R60 ;  /* 0x000000ffff8d7224 */ /* 0x000fe200078e003c */
[----:B------:R-:W-:Y:S01]  /*b160*/  HMMA.16816.F32.BF16 R152, R8, R14, R240 ;  /* 0x0000000e0898723c */ /* 0x000fe200000418f0 */
[----:B------:R-:W-:-:S02]  /*b170*/  IMAD.MOV.U32 R142, RZ, RZ, R193 ;  /* 0x000000ffff8e7224 */ /* 0x000fc400078e00c1 */
[----:B------:R-:W-:-:S05]  /*b180*/  IMAD.MOV.U32 R143, RZ, RZ, R192 ;  /* 0x000000ffff8f7224 */ /* 0x000fca00078e00c0 */
[----:B------:R-:W-:Y:S08]  /*b190*/  HMMA.16816.F32.BF16 R192, R8, R12, R236 ;  /* 0x0000000c08c0723c */ /* 0x000ff000000418ec */
[----:B------:R-:W-:Y:S01]  /*b1a0*/  HMMA.16816.F32.BF16 R60, R4, R14, R44 ;  /* 0x0000000e043c723c */ /* 0x000fe2000004182c */
[----:B------:R-:W1:Y:S01]  /*b1b0*/  LDSM.16.MT88.4 R12, [R24] ;  /* 0x00000000180c783b */ /* 0x000e620000004200 */
[----:B------:R-:W-:-:S06]  /*b1c0*/  MOV R16, R220 ;  /* 0x000000dc00107202 */ /* 0x000fcc0000000f00 */
[-C--:B-1----:R-:W-:Y:S08]  /*b1d0*/  HMMA.16816.F32.BF16 R248, R8, R12.reuse, R248 ;  /* 0x0000000c08f8723c */ /* 0x082ff000000418f8 */
[C---:B------:R-:W-:Y:S08]  /*b1e0*/  HMMA.16816.F32.BF16 R56, R4.reuse, R12, R56 ;  /* 0x0000000c0438723c */ /* 0x040ff00000041838 */
[-C--:B------:R-:W-:Y:S08]  /*b1f0*/  HMMA.16816.F32.BF16 R68, R4, R14.reuse, R68 ;  /* 0x0000000e0444723c */ /* 0x080ff00000041844 */
[----:B------:R-:W-:Y:S01]  /*b200*/  HMMA.16816.F32.BF16 R228, R8, R14, R64 ;  /* 0x0000000e08e4723c */ /* 0x000fe20000041840 */
[----:B------:R-:W1:Y:S01]  /*b210*/  LDSM.16.MT88.4 R12, [R205+0xb000] ;  /* 0x00b00000cd0c783b */ /* 0x000e620000004200 */
[----:B------:R-:W-:-:S02]  /*b220*/  IMAD.MOV.U32 R221, RZ, RZ, R216 ;  /* 0x000000ffffdd7224 */ /* 0x000fc400078e00d8 */
[----:B------:R-:W-:Y:S01]  /*b230*/  IMAD.MOV.U32 R2, RZ, RZ, R48 ;  /* 0x000000ffff027224 */ /* 0x000fe200078e0030 */
[----:B------:R-:W-:Y:S03]  /*b240*/  LDSM.16.MT88.4 R64, [R24+0x800] ;  /* 0x000800001840783b */ /* 0x000fe60000004200 */
[-C--:B-1----:R-:W-:Y:S01]  /*b250*/  HMMA.16816.F32.BF16 R240, R8, R12.reuse, R16 ;  /* 0x0000000c08f0723c */ /* 0x082fe20000041810 */
[----:B------:R-:W-:Y:S07]  /*b260*/  LDSM.16.MT88.4 R16, [R20+0x1000] ;  /* 0x001000001410783b */ /* 0x000fee0000004200 */
[C---:B------:R-:W-:Y:S08]  /*b270*/  HMMA.16816.F32.BF16 R72, R4.reuse, R12, R72 ;  /* 0x0000000c0448723c */ /* 0x040ff00000041848 */
[-C--:B------:R-:W-:Y:S08]  /*b280*/  HMMA.16816.F32.BF16 R76, R4, R14.reuse, R76 ;  /* 0x0000000e044c723c */ /* 0x080ff0000004184c */
[C---:B------:R-:W-:Y:S01]  /*b290*/  HMMA.16816.F32.BF16 R236, R8.reuse, R14, R80 ;  /* 0x0000000e08ec723c */ /* 0x040fe20000041850 */
[----:B------:R-:W1:Y:S01]  /*b2a0*/  LDSM.16.MT88.4 R12, [R21+0xb000] ;  /* 0x00b00000150c783b */ /* 0x000e620000004200 */
[----:B------:R-:W-:Y:S01]  /*b2b0*/  IMAD.MOV.U32 R220, RZ, RZ, R221 ;  /* 0x000000ffffdc7224 */ /* 0x000fe200078e00dd */
[----:B------:R-:W-:Y:S01]  /*b2c0*/  MOV R221, R218 ;  /* 0x000000da00dd7202 */ /* 0x000fe20000000f00 */
[----:B------:R-:W-:Y:S01]  /*b2d0*/  IMAD.MOV.U32 R113, RZ, RZ, R190 ;  /* 0x000000ffff717224 */ /* 0x000fe200078e00be */
[----:B------:R-:W-:Y:S01]  /*b2e0*/  LOP3.LUT R2, R2, 0xff, RZ, 0xc0, !PT ;  /* 0x000000ff02027812 */ /* 0x000fe200078ec0ff */
[----:B------:R-:W-:Y:S01]  /*b2f0*/  IMAD.MOV.U32 R216, RZ, RZ, R125 ;  /* 0x000000ffffd87224 */ /* 0x000fe200078e007d */
[----:B------:R-:W-:Y:S01]  /*b300*/  LDSM.16.MT88.4 R80, [R205+0xb800] ;  /* 0x00b80000cd50783b */ /* 0x000fe20000004200 */
[-C--:B-1----:R-:W-:Y:S08]  /*b310*/  HMMA.16816.F32.BF16 R84, R8, R12.reuse, R84 ;  /* 0x0000000c0854723c */ /* 0x082ff00000041854 */
[C---:B------:R-:W-:Y:S08]  /*b320*/  HMMA.16816.F32.BF16 R88, R4.reuse, R12, R88 ;  /* 0x0000000c0458723c */ /* 0x040ff00000041858 */
[-C--:B------:R-:W-:Y:S08]  /*b330*/  HMMA.16816.F32.BF16 R92, R4, R14.reuse, R92 ;  /* 0x0000000e045c723c */ /* 0x080ff0000004185c */
[----:B------:R-:W-:Y:S01]  /*b340*/  HMMA.16816.F32.BF16 R44, R8, R14, R96 ;  /* 0x0000000e082c723c */ /* 0x000fe20000041860 */
[----:B------:R-:W1:Y:S01]  /*b350*/  LDSM.16.MT88.4 R12, [R24+0x1000] ;  /* 0x00100000180c783b */ /* 0x000e620000004200 */
[----:B------:R-:W-:Y:S01]  /*b360*/  IMAD.MOV.U32 R125, RZ, RZ, R114 ;  /* 0x000000ffff7d7224 */ /* 0x000fe200078e0072 */
[----:B------:R-:W-:-:S05]  /*b370*/  PRMT R114, R190, 0x7771, RZ ;  /* 0x00007771be727816 */ /* 0x000fca00000000ff */
[C---:B------:R-:W-:Y:S01]  /*b380*/  HMMA.16816.F32.BF16 R104, R4.reuse, R16, R104 ;  /* 0x000000100468723c */ /* 0x040fe20000041868 */
[----:B------:R-:W-:Y:S01]  /*b390*/  LOP3.LUT R3, R113, 0xff, RZ, 0xc0, !PT ;  /* 0x000000ff71037812 */ /* 0x000fe200078ec0ff */
[----:B------:R-:W2:Y:S06]  /*b3a0*/  LDSM.16.MT88.4 R96, [R21+0xb800] ;  /* 0x00b800001560783b */ /* 0x000eac0000004200 */
[----:B------:R-:W-:Y:S01]  /*b3b0*/  HMMA.16816.F32.BF16 R108, R4, R18, R108 ;  /* 0x00000012046c723c */ /* 0x000fe2000004186c */
[----:B------:R-:W-:-:S07]  /*b3c0*/  MOV R132, R216 ;  /* 0x000000d800847202 */ /* 0x000fce0000000f00 */
[----:B------:R-:W-:Y:S08]  /*b3d0*/  HMMA.16816.F32.BF16 R116, R8, R16, R116 ;  /* 0x000000100874723c */ /* 0x000ff00000041874 */
[C---:B-1----:R-:W-:Y:S08]  /*b3e0*/  HMMA.16816.F32.BF16 R120, R4.reuse, R12, R120 ;  /* 0x0000000c0478723c */ /* 0x042ff00000041878 */
[----:B------:R-:W-:Y:S01]  /*b3f0*/  HMMA.16816.F32.BF16 R100, R4, R14, R100 ;  /* 0x0000000e0464723c */ /* 0x000fe20000041864 */
[----:B------:R-:W-:-:S07]  /*b400*/  PRMT R6, R48, 0x7771, RZ ;  /* 0x0000777130067816 */ /* 0x000fce00000000ff */
[C---:B------:R-:W-:Y:S01]  /*b410*/  HMMA.16816.F32.BF16 R220, R8.reuse, R12, R220 ;  /* 0x0000000c08dc723c */ /* 0x040fe200000418dc */
[----:B------:R-:W-:Y:S02]  /*b420*/  PRMT R12, R2, 0x5410, R6 ;  /* 0x00005410020c7816 */ /* 0x000fe40000000006 */
[C---:B------:R-:W-:Y:S02]  /*b430*/  LOP3.LUT R2, R176.reuse, 0xffff, RZ, 0xc0, !PT ;  /* 0x0000ffffb0027812 */ /* 0x040fe400078ec0ff */
[----:B------:R-:W-:Y:S02]  /*b440*/  PRMT R13, R3, 0x5410, R114 ;  /* 0x00005410030d7816 */ /* 0x000fe40000000072 */
[----:B------:R-:W-:Y:S02]  /*b450*/  SHF.R.U32.HI R2, RZ, 0x8, R2 ;  /* 0x00000008ff027819 */ /* 0x000fe40000011602 */
[----:B------:R-:W-:Y:S01]  /*b460*/  LOP3.LUT R3, R176, 0xff, RZ, 0xc0, !PT ;  /* 0x000000ffb0037812 */ /* 0x000fe200078ec0ff */
[----:B------:R-:W-:Y:S01]  /*b470*/  HMMA.16816.F32.BF16 R16, R8, R18, R140 ;  /* 0x000000120810723c */ /* 0x000fe2000004188c */
[C---:B------:R-:W-:Y:S01]  /*b480*/  PRMT R5, R48.reuse, 0x7773, RZ ;  /* 0x0000777330057816 */ /* 0x040fe200000000ff */
[----:B------:R-:W-:Y:S01]  /*b490*/  IMAD.MOV.U32 R245, RZ, RZ, R125 ;  /* 0x000000fffff57224 */ /* 0x000fe200078e007d */
[----:B------:R-:W-:Y:S01]  /*b4a0*/  PRMT R4, R48, 0x7772, RZ ;  /* 0x0000777230047816 */ /* 0x000fe200000000ff */
[----:B------:R-:W-:-:S04]  /*b4b0*/  IMAD.MOV.U32 R190, RZ, RZ, R126 ;  /* 0x000000ffffbe7224 */ /* 0x000fc800078e007e */
[----:B------:R-:W-:Y:S01]  /*b4c0*/  HMMA.16816.F32.BF16 R216, R8, R14, R128 ;  /* 0x0000000e08d8723c */ /* 0x000fe20000041880 */
[----:B------:R-:W-:Y:S01]  /*b4d0*/  PRMT R11, R3, 0x5410, R2 ;  /* 0x00005410030b7816 */ /* 0x000fe20000000002 */
[----:B------:R-:W1:Y:S01]  /*b4e0*/  LDSM.16.MT88.4 R140, [R21+0xa800] ;  /* 0x00a80000158c783b */ /* 0x000e620000004200 */
[----:B------:R-:W-:Y:S02]  /*b4f0*/  PRMT R3, R176, 0x7632, R3 ;  /* 0x00007632b0037816 */ /* 0x000fe40000000003 */
[--C-:B------:R-:W-:Y:S01]  /*b500*/  PRMT R14, R4, 0x5410, R5.reuse ;  /* 0x00005410040e7816 */ /* 0x100fe20000000005 */
[----:B------:R-:W-:Y:S01]  /*b510*/  LDSM.16.MT88.4 R128, [R24+0x1800] ;  /* 0x001800001880783b */ /* 0x000fe20000004200 */
[C---:B------:R-:W-:Y:S02]  /*b520*/  LOP3.LUT R2, R25.reuse, 0xffff, RZ, 0xc0, !PT ;  /* 0x0000ffff19027812 */ /* 0x040fe400078ec0ff */
[----:B------:R-:W-:Y:S02]  /*b530*/  PRMT R5, R25, 0x7632, R5 ;  /* 0x0000763219057816 */ /* 0x000fe40000000005 */
[----:B------:R-:W-:-:S02]  /*b540*/  LOP3.LUT R4, R3, 0xff, RZ, 0xc0, !PT ;  /* 0x000000ff03047812 */ /* 0x000fc400078ec0ff */
[----:B------:R-:W-:Y:S02]  /*b550*/  SHF.R.U32.HI R6, RZ, 0x18, R176 ;  /* 0x00000018ff067819 */ /* 0x000fe400000116b0 */
[----:B------:R-:W-:Y:S02]  /*b560*/  SHF.R.U32.HI R3, RZ, 0x8, R2 ;  /* 0x00000008ff037819 */ /* 0x000fe40000011602 */
[----:B------:R-:W-:Y:S02]  /*b570*/  SHF.R.U32.HI R8, RZ, 0x18, R25 ;  /* 0x00000018ff087819 */ /* 0x000fe40000011619 */
[----:B------:R-:W-:Y:S02]  /*b580*/  LOP3.LUT R2, R5, 0xff, RZ, 0xc0, !PT ;  /* 0x000000ff05027812 */ /* 0x000fe400078ec0ff */
[----:B------:R-:W-:Y:S02]  /*b590*/  PRMT R10, R4, 0x5410, R6 ;  /* 0x00005410040a7816 */ /* 0x000fe40000000006 */
[----:B------:R-:W-:-:S02]  /*b5a0*/  LOP3.LUT R7, R25, 0xff, RZ, 0xc0, !PT ;  /* 0x000000ff19077812 */ /* 0x000fc400078ec0ff */
[----:B------:R-:W-:Y:S02]  /*b5b0*/  PRMT R4, R2, 0x5410, R8 ;  /* 0x0000541002047816 */ /* 0x000fe40000000008 */
[----:B------:R-:W-:Y:S02]  /*b5c0*/  LOP3.LUT R2, R37, 0xff00ff, RZ, 0xc0, !PT ;  /* 0x00ff00ff25027812 */ /* 0x000fe400078ec0ff */
[----:B------:R-:W-:Y:S02]  /*b5d0*/  LOP3.LUT R5, R14, 0xff00ff, RZ, 0xc0, !PT ;  /* 0x00ff00ff0e057812 */ /* 0x000fe400078ec0ff */
[----:B------:R-:W-:Y:S02]  /*b5e0*/  PRMT R9, R7, 0x5410, R3 ;  /* 0x0000541007097816 */ /* 0x000fe40000000003 */
[--C-:B------:R-:W-:Y:S02]  /*b5f0*/  HSET2.LE.AND R7, R2, R0.reuse, PT ;  /* 0x0000000002077233 */ /* 0x100fe40003803000 */
[----:B------:R-:W-:-:S02]  /*b600*/  HSET2.LE.AND R2, R5, R0, PT ;  /* 0x0000000005027233 */ /* 0x000fc40003803000 */
[--C-:B------:R-:W-:Y:S02]  /*b610*/  HSET2.LE.AND R8, R13, R0.reuse, PT ;  /* 0x000000000d087233 */ /* 0x100fe40003803000 */
[--C-:B------:R-:W-:Y:S02]  /*b620*/  HSET2.LE.AND R3, R12, R0.reuse, PT ;  /* 0x000000000c037233 */ /* 0x100fe40003803000 */
[--C-:B------:R-:W-:Y:S02]  /*b630*/  HSET2.LE.AND R4, R4, R0.reuse, PT ;  /* 0x0000000004047233 */ /* 0x100fe40003803000 */
[--C-:B------:R-:W-:Y:S02]  /*b640*/  HSET2.LE.AND R6, R11, R0.reuse, PT ;  /* 0x000000000b067233 */ /* 0x100fe40003803000 */
[--C-:B------:R-:W-:Y:S02]  /*b650*/  HSET2.LE.AND R5, R10, R0.reuse, PT ;  /* 0x000000000a057233 */ /* 0x100fe40003803000 */
[----:B------:R-:W-:Y:S01]  /*b660*/  HSET2.LE.AND R0, R9, R0, PT ;  /* 0x0000000009007233 */ /* 0x000fe20003803000 */
[----:B------:R-:W-:-:S05]  /*b670*/  IMAD.MOV.U32 R9, RZ, RZ, R36 ;  /* 0x000000ffff097224 */ /* 0x000fca00078e0024 */
[----:B------:R-:W-:Y:S01]  /*b680*/  LOP3.LUT R125, R9, R4, RZ, 0xc0, !PT ;  /* 0x00000004097d7212 */ /* 0x000fe200078ec0ff */
[----:B------:R-:W-:Y:S01]  /*b690*/  IMAD.MOV.U32 R4, RZ, RZ, R33 ;  /* 0x000000ffff047224 */ /* 0x000fe200078e0021 */
[----:B------:R-:W-:-:S04]  /*b6a0*/  LOP3.LUT R7, R50, R7, RZ, 0xc0, !PT ;  /* 0x0000000732077212 */ /* 0x000fc800078ec0ff */
[----:B------:R-:W-:Y:S02]  /*b6b0*/  LOP3.LUT R126, R4, R3, RZ, 0xc0, !PT ;  /* 0x00000003047e7212 */ /* 0x000fe400078ec0ff */
[----:B------:R-:W-:Y:S02]  /*b6c0*/  LOP3.LUT R4, R245, R6, RZ, 0xc0, !PT ;  /* 0x00000006f5047212 */ /* 0x000fe400078ec0ff */
[----:B------:R-:W-:Y:S01]  /*b6d0*/  LOP3.LUT R6, R51, R8, RZ, 0xc0, !PT ;  /* 0x0000000833067212 */ /* 0x000fe200078ec0ff */
[----:B------:R-:W-:Y:S01]  /*b6e0*/  IMAD.MOV.U32 R8, RZ, RZ, R124 ;  /* 0x000000ffff087224 */ /* 0x000fe200078e007c */
[----:B------:R-:W-:Y:S01]  /*b6f0*/  LOP3.LUT R124, R49, R0, RZ, 0xc0, !PT ;  /* 0x00000000317c7212 */ /* 0x000fe200078ec0ff */
[----:B------:R-:W-:Y:S01]  /*b700*/  IMAD.MOV.U32 R12, RZ, RZ, R150 ;  /* 0x000000ffff0c7224 */ /* 0x000fe200078e0096 */
[----:B------:R-:W-:Y:S01]  /*b710*/  LOP3.LUT R5, R112, R5, RZ, 0xc0, !PT ;  /* 0x0000000570057212 */ /* 0x000fe200078ec0ff */
[----:B------:R-:W-:Y:S01]  /*b720*/  IMAD.MOV.U32 R13, RZ, RZ, R149 ;  /* 0x000000ffff0d7224 */ /* 0x000fe200078e0095 */
[----:B------:R-:W3:Y:S01]  /*b730*/  LDSM.16.MT88.4 R48, [R20+0x800] ;  /* 0x000800001430783b */ /* 0x000ee20000004200 */
[----:B------:R-:W-:-:S02]  /*b740*/  IMAD.MOV.U32 R14, RZ, RZ, R148 ;  /* 0x000000ffff0e7224 */ /* 0x000fc400078e0094 */
[----:B------:R-:W-:Y:S01]  /*b750*/  IMAD.MOV.U32 R9, RZ, RZ, R115 ;  /* 0x000000ffff097224 */ /* 0x000fe200078e0073 */
[----:B------:R-:W4:Y:S04]  /*b760*/  LDSM.16.MT88.4 R148, [R205+0xa800] ;  /* 0x00a80000cd94783b */ /* 0x000f280000004200 */
[----:B------:R-:W5:Y:S01]  /*b770*/  LDSM.16.MT88.4 R112, [R20+0x1800] ;  /* 0x001800001470783b */ /* 0x000f620000004200 */
[----:B------:R-:W-:Y:S02]  /*b780*/  IMAD.MOV.U32 R15, RZ, RZ, R139 ;  /* 0x000000ffff0f7224 */ /* 0x000fe400078e008b */
[----:B------:R-:W5:Y:S01]  /*b790*/  LDC R139, c[0x0][0x448] ;  /* 0x00011200ff8b7b82 */ /* 0x000f620000000800 */
[----:B------:R-:W-:Y:S01]  /*b7a0*/  MOV R3, R32 ;  /* 0x0000002000037202 */ /* 0x000fe20000000f00 */
[----:B------:R-:W-:-:S03]  /*b7b0*/  IMAD.MOV.U32 R136, RZ, RZ, R127 ;  /* 0x000000ffff887224 */ /* 0x000fc600078e007f */
[----:B------:R-:W-:Y:S01]  /*b7c0*/  LOP3.LUT R127, R3, R2, RZ, 0xc0, !PT ;  /* 0x00000002037f7212 */ /* 0x000fe200078ec0ff */
[----:B------:R-:W-:Y:S01]  /*b7d0*/  IMAD.MOV.U32 R11, RZ, RZ, R38 ;  /* 0x000000ffff0b7224 */ /* 0x000fe200078e0026 */
[----:B------:R-:W-:Y:S01]  /*b7e0*/  MOV R10, R39 ;  /* 0x00000027000a7202 */ /* 0x000fe20000000f00 */
[-C--:B--2---:R-:W-:Y:S08]  /*b7f0*/  HMMA.16816.F32.BF16 R84, R4, R96.reuse, R84 ;  /* 0x000000600454723c */ /* 0x084ff00000041854 */
[C---:B------:R-:W-:Y:S08]  /*b800*/  HMMA.16816.F32.BF16 R88, R124.reuse, R96, R88 ;  /* 0x000000607c58723c */ /* 0x040ff00000041858 */
[----:B------:R-:W-:Y:S08]  /*b810*/  HMMA.16816.F32.BF16 R92, R124, R98, R92 ;  /* 0x000000627c5c723c */ /* 0x000ff0000004185c */
[-C--:B-1----:R-:W-:Y:S08]  /*b820*/  HMMA.16816.F32.BF16 R144, R4, R140.reuse, R144 ;  /* 0x0000008c0490723c */ /* 0x082ff00000041890 */
[C---:B------:R-:W-:Y:S08]  /*b830*/  HMMA.16816.F32.BF16 R160, R124.reuse, R140, R160 ;  /* 0x0000008c7ca0723c */ /* 0x040ff000000418a0 */
[----:B------:R-:W-:Y:S08]  /*b840*/  HMMA.16816.F32.BF16 R156, R124, R142, R156 ;  /* 0x0000008e7c9c723c */ /* 0x000ff0000004189c */
[C---:B------:R-:W-:Y:S08]  /*b850*/  HMMA.16816.F32.BF16 R96, R4.reuse, R98, R44 ;  /* 0x000000620460723c */ /* 0x040ff0000004182c */
[----:B------:R-:W-:Y:S08]  /*b860*/  HMMA.16816.F32.BF16 R140, R4, R142, R40 ;  /* 0x0000008e048c723c */ /* 0x000ff00000041828 */
[C---:B---3--:R-:W-:Y:S08]  /*b870*/  HMMA.16816.F32.BF16 R44, R124.reuse, R50, R60 ;  /* 0x000000327c2c723c */ /* 0x048ff0000004183c */
[C---:B----4-:R-:W-:Y:S08]  /*b880*/  HMMA.16816.F32.BF16 R168, R124.reuse, R148, R168 ;  /* 0x000000947ca8723c */ /* 0x050ff000000418a8 */
        /* <DEDUP_REMOVED lines=8> */
[C---:B------:R-:W-:Y:S01]  /*b910*/  HMMA.16816.F32.BF16 R120, R124.reuse, R128, R120 ;  /* 0x000000807c78723c */ /* 0x040fe20000041878 */
[----:B------:R-:W-:Y:S07]  /*b920*/  STG.E.U16 desc[UR22][R34.64+-0x3e], R175 ;  /* 0xffffc2af22007986 */ /* 0x000fee000c101516 */
[----:B------:R-:W-:Y:S08]  /*b930*/  HMMA.16816.F32.BF16 R124, R124, R130, R100 ;  /* 0x000000827c7c723c */ /* 0x000ff00000041864 */
[C---:B------:R-:W-:Y:S01]  /*b940*/  HMMA.16816.F32.BF16 R36, R4.reuse, R48, R192 ;  /* 0x000000300424723c */ /* 0x040fe200000418c0 */
[----:B------:R-:W-:Y:S07]  /*b950*/  STG.E.U16 desc[UR22][R26.64+-0x40], R174 ;  /* 0xffffc0ae1a007986 */ /* 0x000fee000c101516 */
[C---:B------:R-:W-:Y:S01]  /*b960*/  HMMA.16816.F32.BF16 R48, R4.reuse, R50, R152 ;  /* 0x000000320430723c */ /* 0x040fe20000041898 */
[----:B------:R-:W-:Y:S07]  /*b970*/  STG.E.U16 desc[UR22][R26.64+-0x3e], R173 ;  /* 0xffffc2ad1a007986 */ /* 0x000fee000c101516 */
[C---:B------:R-:W-:Y:S01]  /*b980*/  HMMA.16816.F32.BF16 R100, R4.reuse, R112, R116 ;  /* 0x000000700464723c */ /* 0x040fe20000041874 */
[----:B------:R-:W-:Y:S07]  /*b990*/  STG.E.U16 desc[UR22][R198.64+-0x30], R188 ;  /* 0xffffd0bcc6007986 */ /* 0x000fee000c101516 */
[C---:B------:R-:W-:Y:S01]  /*b9a0*/  HMMA.16816.F32.BF16 R152, R4.reuse, R148, R8 ;  /* 0x000000940498723c */ /* 0x040fe20000041808 */
[----:B------:R-:W-:Y:S07]  /*b9b0*/  STG.E.U16 desc[UR22][R198.64+-0x2e], R187 ;  /* 0xffffd2bbc6007986 */ /* 0x000fee000c101516 */
[C---:B------:R-:W-:Y:S08]  /*b9c0*/  HMMA.16816.F32.BF16 R52, R4.reuse, R64, R248 ;  /* 0x000000400434723c */ /* 0x040ff000000418f8 */
[C---:B------:R-:W-:Y:S08]  /*b9d0*/  HMMA.16816.F32.BF16 R68, R4.reuse, R80, R240 ;  /* 0x000000500444723c */ /* 0x040ff000000418f0 */
[C---:B------:R-:W-:Y:S01]  /*b9e0*/  HMMA.16816.F32.BF16 R116, R4.reuse, R128, R220 ;  /* 0x000000800474723c */ /* 0x040fe200000418dc */
[----:B------:R-:W-:Y:S07]  /*b9f0*/  STG.E.U16 desc[UR22][R22.64+-0x30], R186 ;  /* 0xffffd0ba16007986 */ /* 0x000fee000c101516 */
[C---:B------:R-:W-:Y:S01]  /*ba00*/  HMMA.16816.F32.BF16 R112, R4.reuse, R114, R16 ;  /* 0x000000720470723c */ /* 0x040fe20000041810 */
[----:B------:R-:W-:Y:S07]  /*ba10*/  STG.E.U16 desc[UR22][R22.64+-0x2e], R185 ;  /* 0xffffd2b916007986 */ /* 0x000fee000c101516 */
[C---:B------:R-:W-:Y:S08]  /*ba20*/  HMMA.16816.F32.BF16 R148, R4.reuse, R150, R12 ;  /* 0x000000960494723c */ /* 0x040ff0000004180c */
[C---:B------:R-:W-:Y:S08]  /*ba30*/  HMMA.16816.F32.BF16 R64, R4.reuse, R66, R228 ;  /* 0x000000420440723c */ /* 0x040ff000000418e4 */
[C---:B------:R-:W-:Y:S08]  /*ba40*/  HMMA.16816.F32.BF16 R80, R4.reuse, R82, R236 ;  /* 0x000000520450723c */ /* 0x040ff000000418ec */
[----:B------:R-:W-:Y:S01]  /*ba50*/  HMMA.16816.F32.BF16 R128, R4, R130, R216 ;  /* 0x000000820480723c */ /* 0x000fe200000418d8 */
[C---:B------:R-:W-:Y:S01]  /*ba60*/  IMAD.WIDE R4, R139.reuse, 0x70, R22 ;  /* 0x000000708b047825 */ /* 0x040fe200078e0216 */
[----:B------:R-:W-:Y:S04]  /*ba70*/  STG.E.U16 desc[UR22][R34.64+-0x30], R172 ;  /* 0xffffd0ac22007986 */ /* 0x000fe8000c101516 */
[----:B------:R-:W-:Y:S01]  /*ba80*/  STG.E.U16 desc[UR22][R34.64+-0x2e], R138 ;  /* 0xffffd28a22007986 */ /* 0x000fe2000c101516 */
[----:B------:R-:W-:-:S03]  /*ba90*/  IMAD.WIDE R2, R139, -0x70, R4 ;  /* 0xffffff908b027825 */ /* 0x000fc600078e0204 */
[----:B------:R-:W-:Y:S04]  /*baa0*/  STG.E.U16 desc[UR22][R26.64+-0x30], R134 ;  /* 0xffffd0861a007986 */ /* 0x000fe8000c101516 */
[----:B------:R-:W-:Y:S04]  /*bab0*/  STG.E.U16 desc[UR22][R26.64+-0x2e], R133 ;  /* 0xffffd2851a007986 */ /* 0x000fe8000c101516 */
[----:B------:R-:W-:Y:S04]  /*bac0*/  STG.E.U16 desc[UR22][R198.64+-0x20], R184 ;  /* 0xffffe0b8c6007986 */ /* 0x000fe8000c101516 */
[----:B------:R-:W-:Y:S04]  /*bad0*/  STG.E.U16 desc[UR22][R198.64+-0x1e], R183 ;  /* 0xffffe2b7c6007986 */ /* 0x000fe8000c101516 */
[----:B------:R-:W-:Y:S04]  /*bae0*/  STG.E.U16 desc[UR22][R22.64+-0x20], R181 ;  /* 0xffffe0b516007986 */ /* 0x000fe8000c101516 */
        /* <DEDUP_REMOVED lines=8> */
[----:B-1----:R-:W-:-:S03]  /*bb70*/  IMAD.WIDE R4, R139, 0x70, R2 ;  /* 0x000000708b047825 */ /* 0x002fc600078e0202 */
[----:B------:R1:W-:Y:S04]  /*bb80*/  STG.E.U16 desc[UR22][R2.64+-0xe], R177 ;  /* 0xfffff2b102007986 */ /* 0x0003e8000c101516 */
[----:B------:R2:W-:Y:S04]  /*bb90*/  STG.E.U16 desc[UR22][R4.64+-0x10], R197 ;  /* 0xfffff0c504007986 */ /* 0x0005e8000c101516 */
[----:B------:R2:W-:Y:S04]  /*bba0*/  STG.E.U16 desc[UR22][R4.64+-0xe], R196 ;  /* 0xfffff2c404007986 */ /* 0x0005e8000c101516 */
[----:B------:R2:W-:Y:S04]  /*bbb0*/  STG.E.U16 desc[UR22][R26.64+-0x10], R191 ;  /* 0xfffff0bf1a007986 */ /* 0x0005e8000c101516 */
[----:B------:R2:W-:Y:S01]  /*bbc0*/  STG.E.U16 desc[UR22][R26.64+-0xe], R189 ;  /* 0xfffff2bd1a007986 */ /* 0x0005e2000c101516 */
[----:B------:R-:W-:Y:S01]  /*bbd0*/  FADD.FTZ R0, R206, R247 ;  /* 0x000000f7ce007221 */ /* 0x000fe20000010000 */
[----:B------:R-:W-:-:S03]  /*bbe0*/  IADD3 R216, P2, PT, R226, -0x80, RZ ;  /* 0xffffff80e2d87810 */ /* 0x000fc60007f5e0ff */
[----:B------:R-:W-:Y:S01]  /*bbf0*/  FADD.FTZ R0, R201, R0 ;  /* 0x00000000c9007221 */ /* 0x000fe20000010000 */
[----:B-1----:R-:W-:Y:S01]  /*bc00*/  FADD.FTZ R3, R235, R190 ;  /* 0x000000beeb037221 */ /* 0x002fe20000010000 */
        /* <DEDUP_REMOVED lines=8> */
[----:B------:R-:W-:Y:S01]  /*bc90*/  IADD3.X R217, PT, PT, R227, -0x1, RZ, P2, !PT ;  /* 0xffffffffe3d97810 */ /* 0x000fe200017fe4ff */
[----:B------:R-:W-:-:S02]  /*bca0*/  IMAD.MOV.U32 R133, RZ, RZ, R211 ;  /* 0x000000ffff857224 */ /* 0x000fc400078e00d3 */
[----:B------:R-:W-:Y:S02]  /*bcb0*/  IMAD.MOV.U32 R134, RZ, RZ, R244 ;  /* 0x000000ffff867224 */ /* 0x000fe400078e00f4 */
[----:B------:R-:W-:Y:S02]  /*bcc0*/  IMAD.MOV.U32 R135, RZ, RZ, R233 ;  /* 0x000000ffff877224 */ /* 0x000fe400078e00e9 */
[----:B------:R-:W-:Y:S01]  /*bcd0*/  IMAD.MOV.U32 R136, RZ, RZ, R214 ;  /* 0x000000ffff887224 */ /* 0x000fe200078e00d6 */
[----:B--2---:R-:W-:Y:S06]  /*bce0*/  BRA.U !UP1, `(.L_x_1357) ;  /* 0x000000d509687547 */ /* 0x004fec000b800000 */
[----:B------:R-:W2:Y:S04]  /*bcf0*/  LDL R176, [R1+0x70] ;  /* 0x0000700001b07983 */ /* 0x000ea80000100800 */
[----:B------:R-:W3:Y:S04]  /*bd00*/  LDL R245, [R1+0x6c] ;  /* 0x00006c0001f57983 */ /* 0x000ee80000100800 */
[----:B------:R-:W4:Y:S04]  /*bd10*/  LDL R139, [R1+0x98] ;  /* 0x00009800018b7983 */ /* 0x000f280000100800 */
[----:B------:R-:W5:Y:S04]  /*bd20*/  LDL R132, [R1] ;  /* 0x0000000001847983 */ /* 0x000f680000100800 */
[----:B------:R-:W5:Y:S04]  /*bd30*/  LDL.64 R14, [R1+0xa0] ;  /* 0x0000a000010e7983 */ /* 0x000f680000100a00 */
[----:B------:R-:W5:Y:S01]  /*bd40*/  LDL R190, [R1+0xc] ;  /* 0x00000c0001be7983 */ /* 0x000f620000100800 */
[----:B------:R-:W-:Y:S01]  /*bd50*/  UIADD3 UR13, UPT, UPT, UR19, -0x3, URZ ;  /* 0xfffffffd130d7890 */ /* 0x000fe2000fffe0ff */
[----:B------:R-:W-:-:S04]  /*bd60*/  DEPBAR.LE SB0, 0x0 ;  /* 0x000080000000791a */ /* 0x000fc80000000000 */
[----:B------:R-:W-:-:S04]  /*bd70*/  UIMAD.WIDE.U32 UR24, UR13, UR8, URZ ;  /* 0x000000080d1872a5 */ /* 0x000fc8000f8e00ff */
[----:B------:R-:W-:Y:S02]  /*bd80*/  USHF.L.U32 UR16, UR24, 0x5, URZ ;  /* 0x0000000518107899 */ /* 0x000fe400080006ff */
[----:B------:R-:W-:Y:S01]  /*bd90*/  UIMAD UR13, UR13, UR9, UR25 ;  /* 0x000000090d0d72a4 */ /* 0x000fe2000f8e0219 */
[----:B------:R-:W-:Y:S01]  /*bda0*/  IMAD.U32 R4, RZ, RZ, UR24 ;  /* 0x00000018ff047e24 */ /* 0x000fe2000f8e00ff */
[----:B------:R-:W-:Y:S02]  /*bdb0*/  ULEA UR16, UP0, UR8, UR16, 0x4 ;  /* 0x0000001008107291 */ /* 0x000fe4000f8020ff */
[----:B------:R-:W-:Y:S01]  /*bdc0*/  USHF.L.U64.HI UR7, UR24, 0x5, UR13 ;  /* 0x0000000518077899 */ /* 0x000fe2000801020d */
[----:B------:R-:W-:Y:S02]  /*bdd0*/  IMAD.U32 R2, RZ, RZ, UR24 ;  /* 0x00000018ff027e24 */ /* 0x000fe4000f8e00ff */
[----:B------:R-:W-:Y:S01]  /*bde0*/  IMAD.U32 R0, RZ, RZ, UR13 ;  /* 0x0000000dff007e24 */ /* 0x000fe2000f8e00ff */
[----:B------:R-:W-:Y:S01]  /*bdf0*/  ULEA.HI.X UR7, UR8, UR7, UR9, 0x4, UP0 ;  /* 0x0000000708077291 */ /* 0x000fe200080f2409 */
[----:B------:R-:W-:Y:S01]  /*be00*/  IMAD.U32 R3, RZ, RZ, UR16 ;  /* 0x00000010ff037e24 */ /* 0x000fe2000f8e00ff */
[----:B------:R-:W-:Y:S01]  /*be10*/  BAR.SYNC.DEFER_BLOCKING 0x0 ;  /* 0x0000000000007b1d */ /* 0x000fe20000010000 */
[----:B--2---:R-:W-:-:S04]  /*be20*/  LEA R4, P2, R4, R176, 0x6 ;  /* 0x000000b004047211 */ /* 0x004fc800078430ff */
[----:B---3--:R-:W-:Y:S01]  /*be30*/  LEA.HI.X R5, R2, R245, R0, 0x6, P2 ;  /* 0x000000f502057211 */ /* 0x008fe200010f3400 */
[----:B------:R-:W-:Y:S01]  /*be40*/  IMAD.U32 R0, RZ, RZ, UR7 ;  /* 0x00000007ff007e24 */ /* 0x000fe2000f8e00ff */
[----:B------:R-:W-:-:S03]  /*be50*/  LEA R2, P2, R3, R176, 0x1 ;  /* 0x000000b003027211 */ /* 0x000fc600078408ff */
[----:B------:R-:W-:Y:S01]  /*be60*/  @!PT LDS RZ, [RZ] ;  /* 0x00000000fffff984 */ /* 0x000fe20000000800 */
[----:B------:R-:W-:Y:S01]  /*be70*/  @!PT LDS RZ, [RZ] ;  /* 0x00000000fffff984 */ /* 0x000fe20000000800 */
[----:B------:R-:W-:Y:S01]  /*be80*/  @!PT LDS RZ, [RZ] ;  /* 0x00000000fffff984 */ /* 0x000fe20000000800 */
[----:B------:R-:W-:Y:S01]  /*be90*/  @!P4 LDGSTS.E.BYPASS.LTC128B.128 [R215+0xa000], desc[UR22][R4.64] ;  /* 0x0a00000004d7cfae */ /* 0x000fe2000b981a16 */
[----:B------:R-:W-:-:S03]  /*bea0*/  LEA.HI.X R3, R3, R245, R0, 0x1, P2 ;  /* 0x000000f503037211 */ /* 0x000fc600010f0c00 */
[----:B------:R-:W-:Y:S01]  /*beb0*/  @P4 STS.128 [R215+0xa000], RZ ;  /* 0x00a000ffd7004388 */ /* 0x000fe20000000c00 */
[----:B----4-:R-:W-:-:S03]  /*bec0*/  LEA R17, R139, UR5, 0x1 ;  /* 0x000000058b117c11 */ /* 0x010fc6000f8e08ff */
[----:B------:R-:W-:Y:S01]  /*bed0*/  @!PT LDS RZ, [RZ] ;  /* 0x00000000fffff984 */ /* 0x000fe20000000800 */
[----:B------:R-:W-:Y:S01]  /*bee0*/  @!PT LDS RZ, [RZ] ;  /* 0x00000000fffff984 */ /* 0x000fe20000000800 */
[----:B------:R-:W-:Y:S01]  /*bef0*/  @!PT LDS RZ, [RZ] ;  /* 0x00000000fffff984 */ /* 0x000fe20000000800 */
[----:B------:R1:W-:Y:S04]  /*bf00*/  @!P3 LDGSTS.E.BYPASS.LTC128B.128 [R215+0xb000], desc[UR22][R4.64+0x80] ;  /* 0x0b00008004d7bfae */ /* 0x0003e8000b981a16 */
[----:B------:R-:W-:Y:S01]  /*bf10*/  @P3 STS.128 [R215+0xb000], RZ ;  /* 0x00b000ffd7003388 */ /* 0x000fe20000000c00 */
[----:B-----5:R-:W-:-:S03]  /*bf20*/  IMAD.MOV.U32 R249, RZ, RZ, R132 ;  /* 0x000000fffff97224 */ /* 0x020fc600078e0084 */
        /* <DEDUP_REMOVED lines=8> */
[----:B------:R2:W-:Y:S01]  /*bfb0*/  @!P3 LDGSTS.E.BYPASS.LTC128B.128 [R215+0xb800], desc[UR22][R2.64+0x80] ;  /* 0x0b80008002d7bfae */ /* 0x0005e2000b981a16 */
[----:B------:R-:W-:-:S03]  /*bfc0*/  LOP3.LUT R0, R212, 0x2, RZ, 0xc0, !PT ;  /* 0x00000002d4007812 */ /* 0x000fc600078ec0ff */
[----:B------:R-:W-:Y:S04]  /*bfd0*/  @P3 STS.128 [R215+0xb800], RZ ;  /* 0x00b800ffd7003388 */ /* 0x000fe80000000c00 */
[----:B------:R-:W-:Y:S04]  /*bfe0*/  LDSM.16.M88.4 R132, [R232+0x8000] ;  /* 0x00800000e884783b */ /* 0x000fe80000000200 */
[----:B------:R-:W3:Y:S04]  /*bff0*/  LDSM.16.M88.4 R8, [R17+0x2000] ;  /* 0x002000001108783b */ /* 0x000ee80000000200 */
[----:B------:R-:W4:Y:S01]  /*c000*/  LDSM.16.M88.4 R32, [R232+0x8800] ;  /* 0x00880000e820783b */ /* 0x000f220000000200 */
[----:B-1----:R-:W-:Y:S01]  /*c010*/  IMAD.MOV.U32 R4, RZ, RZ, 0x20 ;  /* 0x00000020ff047424 */ /* 0x002fe200078e00ff */
[----:B------:R-:W-:Y:S01]  /*c020*/  ISETP.NE.AND P2, PT, R0, RZ, PT ;  /* 0x000000ff0000720c */ /* 0x000fe20003f45270 */
[----:B------:R-:W-:Y:S01]  /*c030*/  IMAD.MOV.U32 R250, RZ, RZ, R14 ;  /* 0x000000fffffa7224 */ /* 0x000fe200078e000e */
[----:B------:R-:W0:Y:S02]  /*c040*/  LDGDEPBAR ;  /* 0x00000000000079af */ /* 0x000e240000000000 */
[----:B--2---:R-:W-:-:S05]  /*c050*/  SEL R2, R4, 0xffffffe0, !P2 ;  /* 0xffffffe004027807 */ /* 0x004fca0005000000 */
[----:B------:R-:W-:Y:S02]  /*c060*/  IMAD.IADD R16, R232, 0x1, R2 ;  /* 0x00000001e8107824 */ /* 0x000fe400078e0202 */
[----:B------:R-:W-:Y:S02]  /*c070*/  IMAD.IADD R3, R2, 0x1, R17 ;  /* 0x0000000102037824 */ /* 0x000fe400078e0211 */
[----:B------:R-:W-:Y:S01]  /*c080*/  IMAD.MOV.U32 R251, RZ, RZ, R15 ;  /* 0x000000fffffb7224 */ /* 0x000fe200078e000f */
[----:B------:R-:W-:Y:S04]  /*c090*/  LDSM.16.M88.4 R24, [R16+0x8000] ;  /* 0x008000001018783b */ /* 0x000fe80000000200 */
[----:B------:R-:W1:Y:S04]  /*c0a0*/  LDSM.16.M88.4 R4, [R3+0x2000] ;  /* 0x002000000304783b */ /* 0x000e680000000200 */
[----:B------:R-:W2:Y:S04]  /*c0b0*/  LDSM.16.M88.4 R20, [R16+0x8800] ;  /* 0x008800001014783b */ /* 0x000ea80000000200 */
[----:B------:R-:W5:Y:S01]  /*c0c0*/  LDSM.16.M88.4 R12, [R17] ;  /* 0x00000000110c783b */ /* 0x000f620000000200 */
[----:B---3--:R-:W-:Y:S01]  /*c0d0*/  HMMA.16816.F32.BF16 R172, R8, R132, RZ ;  /* 0x0000008408ac723c */ /* 0x008fe200000418ff */
[----:B------:R-:W-:-:S07]  /*c0e0*/  LOP3.LUT R0, R212, 0x4, RZ, 0xc0, !PT ;  /* 0x00000004d4007812 */ /* 0x000fce00078ec0ff */
[C---:B----4-:R-:W-:Y:S08]  /*c0f0*/  HMMA.16816.F32.BF16 R136, R8.reuse, R32, RZ ;  /* 0x000000200888723c */ /* 0x050ff000000418ff */
[C---:B------:R-:W-:Y:S08]  /*c100*/  HMMA.16816.F32.BF16 R176, R8.reuse, R134, RZ ;  /* 0x0000008608b0723c */ /* 0x040ff000000418ff */
[----:B------:R-:W-:Y:S01]  /*c110*/  HMMA.16816.F32.BF16 R180, R8, R34, RZ ;  /* 0x0000002208b4723c */ /* 0x000fe200000418ff */
[----:B------:R-:W3:Y:S01]  /*c120*/  LDSM.16.M88.4 R8, [R3] ;  /* 0x000000000308783b */ /* 0x000ee20000000200 */
[----:B------:R-:W-:Y:S01]  /*c130*/  ISETP.NE.AND P2, PT, R0, RZ, PT ;  /* 0x000000ff0000720c */ /* 0x000fe20003f45270 */
[----:B------:R-:W-:-:S05]  /*c140*/  IMAD.MOV.U32 R0, RZ, RZ, 0x40 ;  /* 0x00000040ff007424 */ /* 0x000fca00078e00ff */
[----:B------:R-:W-:-:S04]  /*c150*/  SEL R0, R0, 0xffffffc0, !P2 ;  /* 0xffffffc000007807 */ /* 0x000fc80005000000 */
[----:B-1----:R-:W-:Y:S01]  /*c160*/  HMMA.16816.F32.BF16 R196, R4, R26, R176 ;  /* 0x0000001a04c4723c */ /* 0x002fe200000418b0 */
[----:B------:R-:W-:Y:S02]  /*c170*/  IMAD.IADD R0, R0, 0x1, R17 ;  /* 0x0000000100007824 */ /* 0x000fe400078e0211 */
[----:B------:R-:W-:-:S05]  /*c180*/  IMAD.MOV.U32 R245, RZ, RZ, R190 ;  /* 0x000000fffff57224 */ /* 0x000fca00078e00be */
[----:B--2---:R-:W-:Y:S08]  /*c190*/  HMMA.16816.F32.BF16 R184, R4, R22, R180 ;  /* 0x0000001604b8723c */ /* 0x004ff000000418b4 */
[C---:B-----5:R-:W-:Y:S08]  /*c1a0*/  HMMA.16816.F32.BF16 R180, R12.reuse, R132, RZ ;  /* 0x000000840cb4723c */ /* 0x060ff000000418ff */
[C---:B------:R-:W-:Y:S08]  /*c1b0*/  HMMA.16816.F32.BF16 R176, R12.reuse, R134, RZ ;  /* 0x000000860cb0723c */ /* 0x040ff000000418ff */
[C---:B------:R-:W-:Y:S08]  /*c1c0*/  HMMA.16816.F32.BF16 R132, R12.reuse, R32, RZ ;  /* 0x000000200c84723c */ /* 0x040ff000000418ff */
[----:B------:R-:W-:Y:S08]  /*c1d0*/  HMMA.16816.F32.BF16 R12, R12, R34, RZ ;  /* 0x000000220c0c723c */ /* 0x000ff000000418ff */
[C---:B------:R-:W-:Y:S01]  /*c1e0*/  HMMA.16816.F32.BF16 R200, R4.reuse, R24, R172 ;  /* 0x0000001804c8723c */ /* 0x040fe200000418ac */
[----:B------:R-:W-:Y:S07]  /*c1f0*/  LDSM.16.M88.4 R172, [R249+0x8000] ;  /* 0x00800000f9ac783b */ /* 0x000fee0000000200 */
[----:B------:R-:W-:Y:S01]  /*c200*/  HMMA.16816.F32.BF16 R188, R4, R20, R136 ;  /* 0x0000001404bc723c */ /* 0x000fe20000041888 */
[----:B------:R-:W1:Y:S04]  /*c210*/  LDSM.16.M88.4 R4, [R0+0x2000] ;  /* 0x002000000004783b */ /* 0x000e680000000200 */
[----:B------:R-:W2:Y:S03]  /*c220*/  LDSM.16.M88.4 R136, [R249+0x8800] ;  /* 0x00880000f988783b */ /* 0x000ea60000000200 */
[C---:B---3--:R-:W-:Y:S08]  /*c230*/  HMMA.16816.F32.BF16 R192, R8.reuse, R24, R180 ;  /* 0x0000001808c0723c */ /* 0x048ff000000418b4 */
[C---:B------:R-:W-:Y:S08]  /*c240*/  HMMA.16816.F32.BF16 R180, R8.reuse, R20, R132 ;  /* 0x0000001408b4723c */ /* 0x040ff00000041884 */
[C---:B------:R-:W-:Y:S08]  /*c250*/  HMMA.16816.F32.BF16 R176, R8.reuse, R26, R176 ;  /* 0x0000001a08b0723c */ /* 0x040ff000000418b0 */
[----:B------:R-:W-:Y:S01]  /*c260*/  HMMA.16816.F32.BF16 R132, R8, R22, R12 ;  /* 0x000000160884723c */ /* 0x000fe2000004180c */
[----:B------:R-:W3:Y:S01]  /*c270*/  LDSM.16.M88.4 R8, [R0] ;  /* 0x000000000008783b */ /* 0x000ee20000000200 */
[----:B------:R-:W-:-:S03]  /*c280*/  IMAD.IADD R2, R2, 0x1, R0 ;  /* 0x0000000102027824 */ /* 0x000fc600078e0200 */
[----:B------:R-:W-:Y:S03]  /*c290*/  LDSM.16.M88.4 R20, [R245+0x8000] ;  /* 0x00800000f514783b */ /* 0x000fe60000000200 */
[C---:B-1----:R-:W-:Y:S01]  /*c2a0*/  HMMA.16816.F32.BF16 R32, R4.reuse, R172, R200 ;  /* 0x000000ac0420723c */ /* 0x042fe200000418c8 */
[----:B------:R-:W-:Y:S07]  /*c2b0*/  LDSM.16.M88.4 R12, [R245+0x8800] ;  /* 0x00880000f50c783b */ /* 0x000fee0000000200 */
[C---:B--2---:R-:W-:Y:S08]  /*c2c0*/  HMMA.16816.F32.BF16 R188, R4.reuse, R136, R188 ;  /* 0x0000008804bc723c */ /* 0x044ff000000418bc */
[C---:B------:R-:W-:Y:S08]  /*c2d0*/  HMMA.16816.F32.BF16 R24, R4.reuse, R174, R196 ;  /* 0x000000ae0418723c */ /* 0x040ff000000418c4 */
[----:B------:R-:W-:Y:S01]  /*c2e0*/  HMMA.16816.F32.BF16 R184, R4, R138, R184 ;  /* 0x0000008a04b8723c */ /* 0x000fe200000418b8 */
[----:B------:R-:W1:Y:S07]  /*c2f0*/  LDSM.16.M88.4 R4, [R2+0x2000] ;  /* 0x002000000204783b */ /* 0x000e6e0000000200 */
[C---:B---3--:R-:W-:Y:S08]  /*c300*/  HMMA.16816.F32.BF16 R200, R8.reuse, R172, R192 ;  /* 0x000000ac08c8723c */ /* 0x048ff000000418c0 */
[C---:B------:R-:W-:Y:S08]  /*c310*/  HMMA.16816.F32.BF16 R192, R8.reuse, R136, R180 ;  /* 0x0000008808c0723c */ /* 0x040ff000000418b4 */
[C---:B------:R-:W-:Y:S08]  /*c320*/  HMMA.16816.F32.BF16 R196, R8.reuse, R174, R176 ;  /* 0x000000ae08c4723c */ /* 0x040ff000000418b0 */
[----:B------:R-:W-:Y:S01]  /*c330*/  HMMA.16816.F32.BF16 R180, R8, R138, R132 ;  /* 0x0000008a08b4723c */ /* 0x000fe20000041884 */
[----:B------:R-:W2:Y:S07]  /*c340*/  LDSM.16.M88.4 R8, [R2] ;  /* 0x000000000208783b */ /* 0x000eae0000000200 */
[C---:B-1----:R-:W-:Y:S01]  /*c350*/  HMMA.16816.F32.BF16 R176, R4.reuse, R20, R32 ;  /* 0x0000001404b0723c */ /* 0x042fe20000041820 */
[----:B------:R-:W-:Y:S07]  /*c360*/  LDSM.16.M88.4 R32, [R232+0x9000] ;  /* 0x00900000e820783b */ /* 0x000fee0000000200 */
[C---:B------:R-:W-:Y:S01]  /*c370*/  HMMA.16816.F32.BF16 R136, R4.reuse, R22, R24 ;  /* 0x000000160488723c */ /* 0x040fe20000041818 */
[----:B------:R-:W-:Y:S07]  /*c380*/  LDSM.16.M88.4 R24, [R232+0x9800] ;  /* 0x00980000e818783b */ /* 0x000fee0000000200 */
[C---:B------:R-:W-:Y:S08]  /*c390*/  HMMA.16816.F32.BF16 R172, R4.reuse, R12, R188 ;  /* 0x0000000c04ac723c */ /* 0x040ff000000418bc */
[----:B------:R-:W-:Y:S01]  /*c3a0*/  HMMA.16816.F32.BF16 R132, R4, R14, R184 ;  /* 0x0000000e0484723c */ /* 0x000fe200000418b8 */
[----:B------:R-:W1:Y:S07]  /*c3b0*/  LDSM.16.M88.4 R4, [R17+0x6000] ;  /* 0x006000001104783b */ /* 0x000e6e0000000200 */
[C---:B--2---:R-:W-:Y:S08]  /*c3c0*/  HMMA.16816.F32.BF16 R204, R8.reuse, R20, R200 ;  /* 0x0000001408cc723c */ /* 0x044ff000000418c8 */
[C---:B------:R-:W-:Y:S01]  /*c3d0*/  HMMA.16816.F32.BF16 R200, R8.reuse, R22, R196 ;  /* 0x0000001608c8723c */ /* 0x040fe200000418c4 */
[----:B------:R-:W-:Y:S07]  /*c3e0*/  LDSM.16.M88.4 R20, [R16+0x9000] ;  /* 0x009000001014783b */ /* 0x000fee0000000200 */
[C---:B------:R-:W-:Y:S08]  /*c3f0*/  HMMA.16816.F32.BF16 R196, R8.reuse, R12, R192 ;  /* 0x0000000c08c4723c */ /* 0x040ff000000418c0 */
[----:B------:R-:W-:Y:S01]  /*c400*/  HMMA.16816.F32.BF16 R192, R8, R14, R180 ;  /* 0x0000000e08c0723c */ /* 0x000fe200000418b4 */
[----:B------:R-:W2:Y:S04]  /*c410*/  LDSM.16.M88.4 R8, [R17+0x4000] ;  /* 0x004000001108783b */ /* 0x000ea80000000200 */
[----:B------:R-:W3:Y:S03]  /*c420*/  LDSM.16.M88.4 R12, [R3+0x4000] ;  /* 0x00400000030c783b */ /* 0x000ee60000000200 */
[C---:B-1----:R-:W-:Y:S01]  /*c430*/  HMMA.16816.F32.BF16 R180, R4.reuse, R24, R172 ;  /* 0x0000001804b4723c */ /* 0x042fe200000418ac */
[----:B------:R-:W-:Y:S01]  /*c440*/  IMAD.MOV.U32 R230, RZ, RZ, R250 ;  /* 0x000000ffffe67224 */ /* 0x000fe200078e00fa */
[----:B------:R-:W-:Y:S06]  /*c450*/  LDSM.16.M88.4 R16, [R16+0x9800] ;  /* 0x009800001010783b */ /* 0x000fec0000000200 */
[C---:B------:R-:W-:Y:S08]  /*c460*/  HMMA.16816.F32.BF16 R188, R4.reuse, R32, R176 ;  /* 0x0000002004bc723c */ /* 0x040ff000000418b0 */
[C---:B------:R-:W-:Y:S08]  /*c470*/  HMMA.16816.F32.BF16 R184, R4.reuse, R34, R136 ;  /* 0x0000002204b8723c */ /* 0x040ff00000041888 */
[----:B------:R-:W-:Y:S01]  /*c480*/  HMMA.16816.F32.BF16 R172, R4, R26, R132 ;  /* 0x0000001a04ac723c */ /* 0x000fe20000041884 */
[----:B------:R-:W1:Y:S07]  /*c490*/  LDSM.16.M88.4 R4, [R3+0x6000] ;  /* 0x006000000304783b */ /* 0x000e6e0000000200 */
[C---:B--2---:R-:W-:Y:S08]  /*c4a0*/  HMMA.16816.F32.BF16 R132, R8.reuse, R32, R204 ;  /* 0x000000200884723c */ /* 0x044ff000000418cc */
[----:B------:R-:W-:Y:S01]  /*c4b0*/  HMMA.16816.F32.BF16 R32, R8, R34, R200 ;  /* 0x000000220820723c */ /* 0x000fe200000418c8 */
[----:B------:R-:W-:-:S02]  /*c4c0*/  IMAD.MOV.U32 R231, RZ, RZ, R251 ;  /* 0x000000ffffe77224 */ /* 0x000fc400078e00fb */
[----:B------:R-:W2:Y:S05]  /*c4d0*/  LDL.64 R250, [R1+0x80] ;  /* 0x0000800001fa7983 */ /* 0x000eaa0000100a00 */
[----:B------:R-:W-:Y:S08]  /*c4e0*/  HMMA.16816.F32.BF16 R176, R8, R24, R196 ;  /* 0x0000001808b0723c */ /* 0x000ff000000418c4 */
[----:B---3--:R-:W-:Y:S08]  /*c4f0*/  HMMA.16816.F32.BF16 R132, R12, R20, R132 ;  /* 0x000000140c84723c */ /* 0x008ff00000041884 */
[C---:B-1----:R-:W-:Y:S08]  /*c500*/  HMMA.16816.F32.BF16 R196, R4.reuse, R22, R184 ;  /* 0x0000001604c4723c */ /* 0x042ff000000418b8 */
[----:B------:R-:W-:Y:S08]  /*c510*/  HMMA.16816.F32.BF16 R200, R4, R20, R188 ;  /* 0x0000001404c8723c */ /* 0x000ff000000418bc */
[----:B------:R-:W-:Y:S01]  /*c520*/  HMMA.16816.F32.BF16 R184, R12, R22, R32 ;  /* 0x000000160cb8723c */ /* 0x000fe20000041820 */
[----:B------:R-:W-:Y:S04]  /*c530*/  LDSM.16.M88.4 R32, [R249+0x9000] ;  /* 0x00900000f920783b */ /* 0x000fe80000000200 */
[----:B------:R1:W-:Y:S04]  /*c540*/  LDSM.16.M88.4 R20, [R249+0x9800] ;  /* 0x00980000f914783b */ /* 0x0003e80000000200 */
[----:B-1----:R-:W3:Y:S01]  /*c550*/  LDL.64 R248, [R1+0x78] ;  /* 0x0000780001f87983 */ /* 0x002ee20000100a00 */
[----:B------:R-:W-:Y:S03]  /*c560*/  HMMA.16816.F32.BF16 R136, R8, R26, R192 ;  /* 0x0000001a0888723c */ /* 0x000fe600000418c0 */
[----:B------:R-:W1:Y:S04]  /*c570*/  LDSM.16.M88.4 R8, [R0+0x4000] ;  /* 0x004000000008783b */ /* 0x000e680000000200 */
[----:B------:R-:W-:Y:S01]  /*c580*/  LDSM.16.M88.4 R24, [R245+0x9000] ;  /* 0x00900000f518783b */ /* 0x000fe20000000200 */
[C---:B------:R-:W-:Y:S08]  /*c590*/  HMMA.16816.F32.BF16 R192, R4.reuse, R16, R180 ;  /* 0x0000001004c0723c */ /* 0x040ff000000418b4 */
[----:B------:R-:W-:Y:S01]  /*c5a0*/  HMMA.16816.F32.BF16 R188, R4, R18, R172 ;  /* 0x0000001204bc723c */ /* 0x000fe200000418ac */
[----:B------:R-:W4:Y:S07]  /*c5b0*/  LDSM.16.M88.4 R4, [R0+0x6000] ;  /* 0x006000000004783b */ /* 0x000f2e0000000200 */
[C---:B------:R-:W-:Y:S08]  /*c5c0*/  HMMA.16816.F32.BF16 R180, R12.reuse, R16, R176 ;  /* 0x000000100cb4723c */ /* 0x040ff000000418b0 */
[----:B------:R-:W-:Y:S01]  /*c5d0*/  HMMA.16816.F32.BF16 R136, R12, R18, R136 ;  /* 0x000000120c88723c */ /* 0x000fe20000041888 */
[----:B------:R-:W5:Y:S04]  /*c5e0*/  LDSM.16.M88.4 R12, [R2+0x4000] ;  /* 0x00400000020c783b */ /* 0x000f680000000200 */
[----:B------:R4:W5:Y:S03]  /*c5f0*/  LDSM.16.M88.4 R16, [R2+0x6000] ;  /* 0x006000000210783b */ /* 0x0009660000000200 */
[-C--:B-1----:R-:W-:Y:S08]  /*c600*/  HMMA.16816.F32.BF16 R132, R8, R32.reuse, R132 ;  /* 0x000000200884723c */ /* 0x082ff00000041884 */
[----:B----4-:R-:W-:Y:S01]  /*c610*/  HMMA.16816.F32.BF16 R172, R4, R32, R200 ;  /* 0x0000002004ac723c */ /* 0x010fe200000418c8 */
[----:B------:R-:W-:-:S07]  /*c620*/  IMAD.SHL.U32 R2, R212, 0x2, RZ ;  /* 0x00000002d4027824 */ /* 0x000fce00078e00ff */
[----:B------:R-:W-:Y:S01]  /*c630*/  HMMA.16816.F32.BF16 R200, R4, R20, R192 ;  /* 0x0000001404c8723c */ /* 0x000fe200000418c0 */
[----:B------:R-:W-:Y:S01]  /*c640*/  LOP3.LUT R2, R2, 0x6, RZ, 0xc0, !PT ;  /* 0x0000000602027812 */ /* 0x000fe200078ec0ff */
[----:B------:R-:W-:-:S06]  /*c650*/  IMAD.U32 R0, RZ, RZ, UR19 ;  /* 0x00000013ff007e24 */ /* 0x000fcc000f8e00ff */
[----:B------:R-:W-:Y:S01]  /*c660*/  HMMA.16816.F32.BF16 R176, R8, R34, R184 ;  /* 0x0000002208b0723c */ /* 0x000fe200000418b8 */
[----:B------:R-:W-:-:S07]  /*c670*/  IMAD R0, R0, 0x20, R2 ;  /* 0x0000002000007824 */ /* 0x000fce00078e0202 */
[C---:B------:R-:W-:Y:S08]  /*c680*/  HMMA.16816.F32.BF16 R196, R4.reuse, R34, R196 ;  /* 0x0000002204c4723c */ /* 0x040ff000000418c4 */
[----:B------:R-:W-:Y:S08]  /*c690*/  HMMA.16816.F32.BF16 R204, R4, R22, R188 ;  /* 0x0000001604cc723c */ /* 0x000ff000000418bc */
[C---:B------:R-:W-:Y:S08]  /*c6a0*/  HMMA.16816.F32.BF16 R184, R8.reuse, R20, R180 ;  /* 0x0000001408b8723c */ /* 0x040ff000000418b4 */
[----:B------:R-:W-:Y:S01]  /*c6b0*/  HMMA.16816.F32.BF16 R192, R8, R22, R136 ;  /* 0x0000001608c0723c */ /* 0x000fe20000041888 */
[----:B------:R-:W1:Y:S01]  /*c6c0*/  LDSM.16.M88.4 R8, [R245+0x9800] ;  /* 0x00980000f508783b */ /* 0x000e620000000200 */
[----:B------:R-:W-:Y:S01]  /*c6d0*/  VIADD R2, R0, 0xffffffa0 ;  /* 0xffffffa000027836 */ /* 0x000fe20000000000 */
[----:B------:R-:W-:-:S05]  /*c6e0*/  UIADD3 UR7, UPT, UPT, UR19, -0x3, URZ ;  /* 0xfffffffd13077890 */ /* 0x000fca000fffe0ff */
[C---:B-----5:R-:W-:Y:S08]  /*c6f0*/  HMMA.16816.F32.BF16 R176, R12.reuse, R26, R176 ;  /* 0x0000001a0cb0723c */ /* 0x060ff000000418b0 */
[-C--:B------:R-:W-:Y:S08]  /*c700*/  HMMA.16816.F32.BF16 R4, R12, R24.reuse, R132 ;  /* 0x000000180c04723c */ /* 0x080ff00000041884 */
[----:B------:R-:W-:Y:S01]  /*c710*/  HMMA.16816.F32.BF16 R20, R16, R24, R172 ;  /* 0x000000181014723c */ /* 0x000fe200000418ac */
[----:B------:R-:W-:Y:S01]  /*c720*/  ISETP.GE.AND P2, PT, R2, R28, PT ;  /* 0x0000001c0200720c */ /* 0x000fe20003f46270 */
[----:B------:R-:W-:Y:S01]  /*c730*/  VIADD R3, R0, 0xffffffa8 ;  /* 0xffffffa800037836 */ /* 0x000fe20000000000 */
[----:B------:R-:W-:Y:S01]  /*c740*/  ISETP.GE.AND P5, PT, R2, R29, PT ;  /* 0x0000001d0200720c */ /* 0x000fe20003fa6270 */
[----:B------:R-:W-:-:S07]  /*c750*/  DEPBAR.LE SB0, 0x0 ;  /* 0x000080000000791a */ /* 0x000fce0000000000 */
[----:B------:R-:W-:Y:S01]  /*c760*/  FSEL R137, R4, -INF , !P2 ;  /* 0xff80000004897808 */ /* 0x000fe20005000000 */
[----:B------:R-:W-:Y:S01]  /*c770*/  VIADD R4, R0, 0xffffffa1 ;  /* 0xffffffa100047836 */ /* 0x000fe20000000000 */
[----:B------:R-:W-:Y:S01]  /*c780*/  FSEL R183, R6, -INF , !P5 ;  /* 0xff80000006b77808 */ /* 0x000fe20006800000 */
[----:B------:R-:W-:Y:S01]  /*c790*/  BAR.SYNC.DEFER_BLOCKING 0x0 ;  /* 0x0000000000007b1d */ /* 0x000fe20000010000 */
[C---:B------:R-:W-:Y:S02]  /*c7a0*/  ISETP.GE.AND P2, PT, R2.reuse, R30, PT ;  /* 0x0000001e0200720c */ /* 0x040fe40003f46270 */
[----:B------:R-:W-:Y:S01]  /*c7b0*/  ISETP.GE.AND P5, PT, R2, R31, PT ;  /* 0x0000001f0200720c */ /* 0x000fe20003fa6270 */
[----:B------:R-:W-:Y:S01]  /*c7c0*/  HMMA.16816.F32.BF16 R24, R16, R26, R196 ;  /* 0x0000001a1018723c */ /* 0x000fe200000418c4 */
[----:B------:R-:W-:Y:S02]  /*c7d0*/  FSEL R188, R20, -INF , !P2 ;  /* 0xff80000014bc7808 */ /* 0x000fe40005000000 */
[----:B------:R-:W-:-:S02]  /*c7e0*/  FSEL R191, R22, -INF , !P5 ;  /* 0xff80000016bf7808 */ /* 0x000fc40006800000 */
[C---:B------:R-:W-:Y:S02]  /*c7f0*/  ISETP.GE.AND P2, PT, R4.reuse, R28, PT ;  /* 0x0000001c0400720c */ /* 0x040fe40003f46270 */
[C---:B------:R-:W-:Y:S02]  /*c800*/  ISETP.GE.AND P5, PT, R4.reuse, R29, PT ;  /* 0x0000001d0400720c */ /* 0x040fe40003fa6270 */
[----:B------:R-:W-:Y:S02]  /*c810*/  FSEL R34, R5, -INF , !P2 ;  /* 0xff80000005227808 */ /* 0x000fe40005000000 */
[----:B------:R-:W-:Y:S02]  /*c820*/  FSEL R180, R7, -INF , !P5 ;  /* 0xff80000007b47808 */ /* 0x000fe40006800000 */
[C---:B------:R-:W-:Y:S02]  /*c830*/  ISETP.GE.AND P2, PT, R4.reuse, R30, PT ;  /* 0x0000001e0400720c */ /* 0x040fe40003f46270 */
[----:B------:R-:W-:-:S02]  /*c840*/  ISETP.GE.AND P5, PT, R4, R31, PT ;  /* 0x0000001f0400720c */ /* 0x000fc40003fa6270 */
[----:B------:R-:W-:Y:S02]  /*c850*/  FSEL R182, R21, -INF , !P2 ;  /* 0xff80000015b67808 */ /* 0x000fe40005000000 */
[----:B------:R-:W-:Y:S02]  /*c860*/  FSEL R189, R23, -INF , !P5 ;  /* 0xff80000017bd7808 */ /* 0x000fe40006800000 */
[C---:B------:R-:W-:Y:S02]  /*c870*/  ISETP.GE.AND P2, PT, R3.reuse, R28, PT ;  /* 0x0000001c0300720c */ /* 0x040fe40003f46270 */
[----:B------:R-:W-:Y:S01]  /*c880*/  ISETP.GE.AND P5, PT, R3, R29, PT ;  /* 0x0000001d0300720c */ /* 0x000fe20003fa6270 */
[----:B-1----:R-:W-:Y:S01]  /*c890*/  HMMA.16816.F32.BF16 R132, R12, R8, R184 ;  /* 0x000000080c84723c */ /* 0x002fe200000418b8 */
[----:B------:R-:W-:Y:S01]  /*c8a0*/  FSEL R174, R176, -INF , !P2 ;  /* 0xff800000b0ae7808 */ /* 0x000fe20005000000 */
[----:B------:R-:W-:Y:S01]  /*c8b0*/  VIADD R2, R0, 0xffffffa9 ;  /* 0xffffffa900027836 */ /* 0x000fe20000000000 */
[----:B------:R-:W-:-:S02]  /*c8c0*/  FSEL R181, R178, -INF , !P5 ;  /* 0xff800000b2b57808 */ /* 0x000fc40006800000 */
[C---:B------:R-:W-:Y:S02]  /*c8d0*/  ISETP.GE.AND P2, PT, R3.reuse, R30, PT ;  /* 0x0000001e0300720c */ /* 0x040fe40003f46270 */
[----:B------:R-:W-:Y:S01]  /*c8e0*/  ISETP.GE.AND P5, PT, R3, R31, PT ;  /* 0x0000001f0300720c */ /* 0x000fe20003fa6270 */
[----:B------:R-:W-:Y:S01]  /*c8f0*/  HMMA.16816.F32.BF16 R4, R16, R8, R200 ;  /* 0x000000081004723c */ /* 0x000fe200000418c8 */
        /* <DEDUP_REMOVED lines=13> */
[C---:B------:R-:W-:Y:S02]  /*c9d0*/  ISETP.GE.AND P2, PT, R3.reuse, R29, PT ;  /* 0x0000001d0300720c */ /* 0x040fe40003f46270 */
[----:B------:R-:W-:Y:S02]  /*c9e0*/  FSEL R25, R132, -INF , !P5 ;  /* 0xff80000084197808 */ /* 0x000fe40006800000 */
[----:B------:R-:W-:Y:S02]  /*c9f0*/  FSEL R138, R134, -INF , !P2 ;  /* 0xff800000868a7808 */ /* 0x000fe40005000000 */
[----:B------:R-:W-:Y:S02]  /*ca00*/  ISETP.GE.AND P5, PT, R3, R30, PT ;  /* 0x0000001e0300720c */ /* 0x000fe40003fa6270 */
[----:B------:R-:W-:Y:S02]  /*ca10*/  ISETP.GE.AND P2, PT, R2, R28, PT ;  /* 0x0000001c0200720c */ /* 0x000fe40003f46270 */
[----:B------:R-:W-:-:S02]  /*ca20*/  FSEL R172, R4, -INF , !P5 ;  /* 0xff80000004ac7808 */ /* 0x000fc40006800000 */
[----:B------:R-:W-:Y:S02]  /*ca30*/  FSEL R23, R133, -INF , !P2 ;  /* 0xff80000085177808 */ /* 0x000fe40005000000 */
[----:B------:R-:W-:Y:S02]  /*ca40*/  ISETP.GE.AND P5, PT, R2, R29, PT ;  /* 0x0000001d0200720c */ /* 0x000fe40003fa6270 */
[----:B------:R-:W-:Y:S01]  /*ca50*/  ISETP.GE.AND P2, PT, R3, R31, PT ;  /* 0x0000001f0300720c */ /* 0x000fe20003f46270 */
[----:B------:R-:W-:Y:S01]  /*ca60*/  HMMA.16816.F32.BF16 R12, R12, R10, R192 ;  /* 0x0000000a0c0c723c */ /* 0x000fe200000418c0 */
[----:B------:R-:W-:Y:S02]  /*ca70*/  FSEL R27, R135, -INF , !P5 ;  /* 0xff800000871b7808 */ /* 0x000fe40006800000 */
[----:B------:R-:W-:Y:S01]  /*ca80*/  FSEL R176, R6, -INF , !P2 ;  /* 0xff80000006b07808 */ /* 0x000fe20005000000 */
[----:B------:R-:W-:Y:S01]  /*ca90*/  IMAD.U32 R8, RZ, RZ, UR21 ;  /* 0x00000015ff087e24 */ /* 0x000fe2000f8e00ff */
[----:B------:R-:W-:-:S02]  /*caa0*/  SHF.R.U32.HI R9, RZ, 0x5, R212 ;  /* 0x00000005ff097819 */ /* 0x000fc400000116d4 */
[C---:B------:R-:W-:Y:S02]  /*cab0*/  ISETP.GE.AND P5, PT, R2.reuse, R30, PT ;  /* 0x0000001e0200720c */ /* 0x040fe40003fa6270 */
[----:B------:R-:W-:Y:S01]  /*cac0*/  ISETP.GE.AND P2, PT, R2, R31, PT ;  /* 0x0000001f0200720c */ /* 0x000fe20003f46270 */
[----:B------:R-:W-:Y:S01]  /*cad0*/  HMMA.16816.F32.BF16 R184, R16, R10, R204 ;  /* 0x0000000a10b8723c */ /* 0x000fe200000418cc */
[----:B------:R-:W-:Y:S01]  /*cae0*/  LOP3.LUT R2, R225, UR7, R231, 0x96, !PT ;  /* 0x00000007e1027c12 */ /* 0x000fe2000f8e96e7 */
[----:B------:R-:W-:-:S04]  /*caf0*/  IMAD R4, R8, 0x8, R9 ;  /* 0x0000000808047824 */ /* 0x000fc800078e0209 */
[----:B------:R-:W-:-:S04]  /*cb00*/  IMAD.WIDE.U32 R8, R2, -0x326172a9, RZ ;  /* 0xcd9e8d5702087825 */ /* 0x000fc800078e00ff */
[----:B------:R-:W-:Y:S01]  /*cb10*/  VIADD R2, R0, 0xffffffb8 ;  /* 0xffffffb800027836 */ /* 0x000fe20000000000 */
[----:B------:R-:W-:-:S04]  /*cb20*/  FSEL R132, R7, -INF , !P2 ;  /* 0xff80000007847808 */ /* 0x000fc80005000000 */
[----:B------:R-:W-:Y:S02]  /*cb30*/  ISETP.GE.AND P2, PT, R2, R28, PT ;  /* 0x0000001c0200720c */ /* 0x000fe40003f46270 */
[----:B------:R-:W-:Y:S01]  /*cb40*/  FSEL R19, R5, -INF , !P5 ;  /* 0xff80000005137808 */ /* 0x000fe20006800000 */
[----:B------:R-:W-:Y:S01]  /*cb50*/  VIADD R5, R4, 0x4 ;  /* 0x0000000404057836 */ /* 0x000fe20000000000 */
[----:B------:R-:W-:Y:S01]  /*cb60*/  FSEL R17, R12, -INF , !P2 ;  /* 0xff8000000c117808 */ /* 0x000fe20005000000 */
[----:B------:R-:W-:Y:S01]  /*cb70*/  VIADD R0, R0, 0xffffffb9 ;  /* 0xffffffb900007836 */ /* 0x000fe20000000000 */
[----:B------:R-:W-:Y:S01]  /*cb80*/  ISETP.GE.AND P2, PT, R2, R31, PT ;  /* 0x0000001f0200720c */ /* 0x000fe20003f46270 */
[----:B------:R-:W-:Y:S01]  /*cb90*/  VIADD R3, R224, 0x9e3779b9 ;  /* 0x9e3779b9e0037836 */ /* 0x000fe20000000000 */
[----:B------:R-:W-:Y:S01]  /*cba0*/  ISETP.GE.AND P5, PT, R2, R29, PT ;  /* 0x0000001d0200720c */ /* 0x000fe20003fa6270 */
[----:B------:R-:W-:Y:S01]  /*cbb0*/  IMAD R6, R4, -0x326172a9, RZ ;  /* 0xcd9e8d5704067824 */ /* 0x000fe200078e02ff */
[----:B------:R-:W-:Y:S01]  /*cbc0*/  UISETP.NE.AND UP1, UPT, UR19, 0x3, UPT ;  /* 0x000000031300788c */ /* 0x000fe2000bf25270 */
[----:B------:R-:W-:Y:S01]  /*cbd0*/  IMAD R5, R5, -0x326172a9, RZ ;  /* 0xcd9e8d5705057824 */ /* 0x000fe200078e02ff */
[----:B------:R-:W-:-:S02]  /*cbe0*/  FSEL R24, R186, -INF , !P2 ;  /* 0xff800000ba187808 */ /* 0x000fc40005000000 */
[----:B------:R-:W-:Y:S01]  /*cbf0*/  ISETP.GE.AND P2, PT, R0, R29, PT ;  /* 0x0000001d0000720c */ /* 0x000fe20003f46270 */
[----:B------:R-:W-:Y:S01]  /*cc00*/  VIADD R4, R224, 0x3c6ef372 ;  /* 0x3c6ef372e0047836 */ /* 0x000fe20000000000 */
[----:B------:R-:W-:Y:S02]  /*cc10*/  FSEL R18, R14, -INF , !P5 ;  /* 0xff8000000e127808 */ /* 0x000fe40006800000 */
[C-C-:B------:R-:W-:Y:S02]  /*cc20*/  LOP3.LUT R10, R3.reuse, R6, R9.reuse, 0x96, !PT ;  /* 0x00000006030a7212 */ /* 0x140fe400078e9609 */
[----:B------:R-:W-:Y:S02]  /*cc30*/  LOP3.LUT R14, R3, R5, R9, 0x96, !PT ;  /* 0x00000005030e7212 */ /* 0x000fe400078e9609 */
[----:B------:R-:W-:Y:S02]  /*cc40*/  ISETP.GE.AND P5, PT, R0, R28, PT ;  /* 0x0000001c0000720c */ /* 0x000fe40003fa6270 */
[----:B------:R-:W-:-:S02]  /*cc50*/  FSEL R9, R15, -INF , !P2 ;  /* 0xff8000000f097808 */ /* 0x000fc40005000000 */
[----:B------:R-:W-:Y:S02]  /*cc60*/  ISETP.GE.AND P2, PT, R0, R31, PT ;  /* 0x0000001f0000720c */ /* 0x000fe40003f46270 */
[CC--:B--2---:R-:W-:Y:S02]  /*cc70*/  LOP3.LUT R16, R4.reuse, R8.reuse, R251, 0x96, !PT ;  /* 0x0000000804107212 */ /* 0x0c4fe400078e96fb */
[----:B------:R-:W-:Y:S02]  /*cc80*/  FSEL R22, R187, -INF , !P2 ;  /* 0xff800000bb167808 */ /* 0x000fe40005000000 */
[----:B---3--:R-:W-:Y:S02]  /*cc90*/  LOP3.LUT R11, R4, R8, R249, 0x96, !PT ;  /* 0x00000008040b7212 */ /* 0x008fe400078e96f9 */
[----:B------:R-:W-:Y:S02]  /*cca0*/  FSEL R8, R13, -INF , !P5 ;  /* 0xff8000000d087808 */ /* 0x000fe40006800000 */
[----:B------:R-:W-:Y:S01]  /*ccb0*/  ISETP.GE.AND P5, PT, R2, R30, PT ;  /* 0x0000001e0200720c */ /* 0x000fe20003fa6270 */
[----:B------:R-:W-:-:S12]  /*ccc0*/  BRA.U !UP1, `(.L_x_1359) ;  /* 0x0000000109b07547 */ /* 0x000fd8000b800000 */
        /* <DEDUP_REMOVED lines=11> */
[----:B------:R-:W-:Y:S02]  /*cd80*/  IMAD.U32 R12, RZ, RZ, UR16 ;  /* 0x00000010ff0c7e24 */ /* 0x000fe4000f8e00ff */
[----:B------:R-:W-:Y:S01]  /*cd90*/  IMAD.U32 R13, RZ, RZ, UR16 ;  /* 0x00000010ff0d7e24 */ /* 0x000fe2000f8e00ff */
[----:B--2---:R-:W-:-:S04]  /*cda0*/  @!P4 LEA R6, P2, R2, R231, 0x1 ;  /* 0x000000e70206c211 */ /* 0x004fc800078408ff */
[----:B---3--:R-:W-:Y:S01]  /*cdb0*/  @!P4 LEA.HI.X R7, R4, R245, R3, 0x1, P2 ;  /* 0x000000f50407c211 */ /* 0x008fe200010f0c03 */
[----:B------:R-:W-:Y:S01]  /*cdc0*/  IMAD.U32 R3, RZ, RZ, UR7 ;  /* 0x00000007ff037e24 */ /* 0x000fe2000f8e00ff */
[----:B------:R-:W-:Y:S02]  /*cdd0*/  @!P3 LEA R4, P2, R2, R231, 0x1 ;  /* 0x000000e70204b211 */ /* 0x000fe400078408ff */
[----:B------:R-:W-:Y:S01]  /*cde0*/  MOV R2, UR13 ;  /* 0x0000000d00027c02 */ /* 0x000fe20008000f00 */
[----:B------:R-:W-:Y:S01]  /*cdf0*/  ULEA.HI.X UR13, UR10, UR13, UR11, 0x4, UP0 ;  /* 0x0000000d0a0d7291 */ /* 0x000fe200080f240b */
[----:B------:R-:W-:Y:S01]  /*ce00*/  @!PT LDS RZ, [RZ] ;  /* 0x00000000fffff984 */ /* 0x000fe20000000800 */
[----:B------:R-:W-:Y:S01]  /*ce10*/  @!PT LDS RZ, [RZ] ;  /* 0x00000000fffff984 */ /* 0x000fe20000000800 */
[----:B------:R-:W-:Y:S01]  /*ce20*/  @!PT LDS RZ, [RZ] ;  /* 0x00000000fffff984 */ /* 0x000fe20000000800 */
[----:B------:R1:W-:Y:S02]  /*ce30*/  @!P4 LDGSTS.E.BYPASS.LTC128B.128 [R215+0x8000], desc[UR22][R6.64] ;  /* 0x0800000006d7cfae */ /* 0x0003e4000b981a16 */
[----:B------:R-:W-:Y:S02]  /*ce40*/  @!P3 LEA.HI.X R5, R3, R245, R2, 0x1, P2 ;  /* 0x000000f50305b211 */ /* 0x000fe400010f0c02 */
[----:B------:R-:W-:Y:S01]  /*ce50*/  LEA R2, P2, R12, R231, 0x1 ;  /* 0x000000e70c027211 */ /* 0x000fe200078408ff */
[----:B------:R1:W-:Y:S01]  /*ce60*/  @P4 STS.128 [R215+0x8000], RZ ;  /* 0x008000ffd7004388 */ /* 0x0003e20000000c00 */
[----:B------:R-:W-:-:S03]  /*ce70*/  MOV R3, UR13 ;  /* 0x0000000d00037c02 */ /* 0x000fc60008000f00 */
        /* <DEDUP_REMOVED lines=17> */
.L_x_1359:
[----:B------:R-:W2:Y:S04]  /*cf90*/  LDL.64 R32, [R1+0x90] ;  /* 0x0000900001207983 */ /* 0x000ea80000100a00 */
[----:B------:R-:W3:Y:S01]  /*cfa0*/  LDL.64 R20, [R1+0x88] ;  /* 0x0000880001147983 */ /* 0x000ee20000100a00 */
[----:B-1----:R-:W-:Y:S01]  /*cfb0*/  FMNMX3.FTZ R4, R214, R137, R34, !PT ;  /* 0x00000089d6047276 */ /* 0x002fe20007810022 */
[C---:B------:R-:W-:Y:S01]  /*cfc0*/  VIADD R12, R225.reuse, 0x76cf5d0a ;  /* 0x76cf5d0ae10c7836 */ /* 0x040fe20000000000 */
[----:B------:R-:W-:Y:S01]  /*cfd0*/  ISETP.GE.AND P2, PT, R0, R30, PT ;  /* 0x0000001e0000720c */ /* 0x000fe20003f46270 */
[----:B------:R-:W-:Y:S01]  /*cfe0*/  IMAD.WIDE.U32 R6, R10, -0x2daee0ad, RZ ;  /* 0xd2511f530a067825 */ /* 0x000fe200078e00ff */
[----:B------:R-:W-:Y:S02]  /*cff0*/  FMNMX3.FTZ R13, R4, R174, R173, !PT ;  /* 0x000000ae040d7276 */ /* 0x000fe400078100ad */
[C---:B------:R-:W-:Y:S01]  /*d000*/  IADD3 R35, PT, PT, R225.reuse, -0x56f99767, RZ ;  /* 0xa9066899e1237810 */ /* 0x040fe20007ffe0ff */
[----:B------:R-:W-:Y:S01]  /*d010*/  VIADD R0, R225, 0x32370b8f ;  /* 0x32370b8fe1007836 */ /* 0x000fe20000000000 */
[----:B------:R-:W-:Y:S01]  /*d020*/  FMNMX3.FTZ R13, R13, R25, R23, !PT ;  /* 0x000000190d0d7276 */ /* 0x000fe20007810017 */
[----:B------:R-:W-:-:S04]  /*d030*/  IMAD.WIDE.U32 R10, R11, -0x2daee0ad, RZ ;  /* 0xd2511f530b0a7825 */ /* 0x000fc800078e00ff */
[----:B------:R-:W-:Y:S01]  /*d040*/  IMAD.WIDE.U32 R4, R14, -0x2daee0ad, RZ ;  /* 0xd2511f530e047825 */ /* 0x000fe200078e00ff */
[----:B------:R-:W-:Y:S02]  /*d050*/  LOP3.LUT R6, R0, R6, R11, 0x96, !PT ;  /* 0x0000000600067212 */ /* 0x000fe400078e960b */
[----:B------:R-:W-:Y:S01]  /*d060*/  FMNMX3.FTZ R11, R13, R17, R8, !PT ;  /* 0x000000110d0b7276 */ /* 0x000fe20007810008 */
[----:B------:R-:W-:-:S04]  /*d070*/  IMAD.WIDE.U32 R14, R16, -0x2daee0ad, RZ ;  /* 0xd2511f53100e7825 */ /* 0x000fc800078e00ff */
[----:B------:R-:W-:Y:S01]  /*d080*/  VIADD R26, R224, 0x78dde6e4 ;  /* 0x78dde6e4e01a7836 */ /* 0x000fe20000000000 */
[----:B------:R-:W-:Y:S02]  /*d090*/  LOP3.LUT R187, R0, R4, R15, 0x96, !PT ;  /* 0x0000000400bb7212 */ /* 0x000fe400078e960f */
[----:B------:R-:W1:Y:S01]  /*d0a0*/  SHFL.BFLY PT, R15, R11, 0x2, 0x1f ;  /* 0x0c401f000b0f7f89 */ /* 0x000e6200000e0000 */
[----:B--2---:R-:W-:Y:S01]  /*d0b0*/  LOP3.LUT R7, R12, R32, R7, 0x96, !PT ;  /* 0x000000200c077212 */ /* 0x004fe200078e9607 */
[----:B------:R-:W-:Y:S02]  /*d0c0*/  VIADD R32, R224, 0xdaa66d2b ;  /* 0xdaa66d2be0207836 */ /* 0x000fe40000000000 */
[----:B------:R-:W-:Y:S01]  /*d0d0*/  VIADD R33, R225, 0xed9eba14 ;  /* 0xed9eba14e1217836 */ /* 0x000fe20000000000 */
[----:B---3--:R-:W-:Y:S01]  /*d0e0*/  LOP3.LUT R193, R12, R20, R5, 0x96, !PT ;  /* 0x000000140cc17212 */ /* 0x008fe200078e9605 */
[----:B------:R-:W-:Y:S01]  /*d0f0*/  IMAD.WIDE.U32 R4, R7, -0x326172a9, RZ ;  /* 0xcd9e8d5707047825 */ /* 0x000fe200078e00ff */
[----:B------:R-:W-:-:S03]  /*d100*/  FMNMX3.FTZ R12, R233, R183, R180, !PT ;  /* 0x000000b7e90c7276 */ /* 0x000fc600078100b4 */
[----:B------:R-:W-:Y:S01]  /*d110*/  IMAD.WIDE.U32 R6, R6, -0x326172a9, RZ ;  /* 0xcd9e8d5706067825 */ /* 0x000fe200078e00ff */
[----:B------:R-:W-:Y:S02]  /*d120*/  LOP3.LUT R0, R32, R248, R5, 0x96, !PT ;  /* 0x000000f820007212 */ /* 0x000fe400078e9605 */
[----:B------:R-:W-:Y:S02]  /*d130*/  FMNMX3.FTZ R5, R211, R191, R189, !PT ;  /* 0x000000bfd3057276 */ /* 0x000fe400078100bd */
[----:B------:R-:W-:Y:S02]  /*d140*/  LOP3.LUT R13, R26, R4, R7, 0x96, !PT ;  /* 0x000000041a0d7212 */ /* 0x000fe400078e9607 */
[----:B------:R-:W-:Y:S02]  /*d150*/  FMNMX3.FTZ R12, R12, R181, R139, !PT ;  /* 0x000000b50c0c7276 */ /* 0x000fe4000781008b */
[----:B------:R-:W-:Y:S01]  /*d160*/  FMNMX3.FTZ R7, R5, R190, R177, !PT ;  /* 0x000000be05077276 */ /* 0x000fe200078100b1 */
[----:B------:R-:W-:Y:S01]  /*d170*/  IMAD.WIDE.U32 R4, R0, -0x2daee0ad, RZ ;  /* 0xd2511f5300047825 */ /* 0x000fe200078e00ff */
[----:B------:R-:W-:-:S03]  /*d180*/  FMNMX3.FTZ R0, R12, R138, R27, !PT ;  /* 0x0000008a0c007276 */ /* 0x000fc6000781001b */
[----:B------:R-:W-:Y:S01]  /*d190*/  IMAD.WIDE.U32 R20, R13, -0x2daee0ad, RZ ;  /* 0xd2511f530d147825 */ /* 0x000fe200078e00ff */
[----:B------:R-:W-:Y:S02]  /*d1a0*/  LOP3.LUT R12, R33, R10, R5, 0x96, !PT ;  /* 0x0000000a210c7212 */ /* 0x000fe400078e9605 */
[----:B------:R-:W-:Y:S02]  /*d1b0*/  FMNMX3.FTZ R5, R7, R176, R132, !PT ;  /* 0x000000b007057276 */ /* 0x000fe40007810084 */
[----:B------:R-:W-:Y:S02]  /*d1c0*/  FMNMX3.FTZ R7, R0, R18, R9, !PT ;  /* 0x0000001200077276 */ /* 0x000fe40007810009 */
[----:B------:R-:W-:Y:S02]  /*d1d0*/  FMNMX3.FTZ R10, R5, R24, R22, !PT ;  /* 0x00000018050a7276 */ /* 0x000fe40007810016 */
[----:B-1----:R-:W-:Y:S01]  /*d1e0*/  FMNMX.FTZ R0, R11, R15, !PT ;  /* 0x0000000f0b007209 */ /* 0x002fe20007810000 */
[----:B------:R-:W1:Y:S01]  /*d1f0*/  SHFL.BFLY PT, R135, R7, 0x2, 0x1f ;  /* 0x0c401f0007877f89 */ /* 0x000e6200000e0000 */
[----:B------:R-:W-:Y:S01]  /*d200*/  LOP3.LUT R13, R35, R4, R21, 0x96, !PT ;  /* 0x00000004230d7212 */ /* 0x000fe200078e9615 */
[----:B------:R-:W-:Y:S01]  /*d210*/  IMAD.WIDE.U32 R4, R12, -0x326172a9, RZ ;  /* 0xcd9e8d570c047825 */ /* 0x000fe200078e00ff */
[----:B------:R-:W-:Y:S01]  /*d220*/  FSEL R11, R184, -INF , !P5 ;  /* 0xff800000b80b7808 */ /* 0x000fe20006800000 */
[----:B------:R-:W2:Y:S02]  /*d230*/  SHFL.BFLY PT, R133, R10, 0x2, 0x1f ;  /* 0x0c401f000a857f89 */ /* 0x000ea400000e0000 */
[----:B------:R-:W-:-:S02]  /*d240*/  VIADD R15, R224, 0x1715609d ;  /* 0x1715609de00f7836 */ /* 0x000fc40000000000 */
[----:B------:R-:W3:Y:S01]  /*d250*/  SHFL.BFLY PT, R136, R0, 0x1, 0x1f ;  /* 0x0c201f0000887f89 */ /* 0x000ee200000e0000 */
[----:B------:R-:W-:Y:S02]  /*d260*/  IMAD.WIDE.U32 R12, R13, -0x326172a9, RZ ;  /* 0xcd9e8d570d0c7825 */ /* 0x000fe400078e00ff */
[----:B------:R-:W-:Y:S02]  /*d270*/  LOP3.LUT R196, R15, R6, R5, 0x96, !PT ;  /* 0x000000060fc47212 */ /* 0x000fe400078e9605 */
[----:B------:R-:W-:Y:S01]  /*d280*/  FMNMX3.FTZ R5, R244, R188, R182, !PT ;  /* 0x000000bcf4057276 */ /* 0x000fe200078100b6 */
[----:B------:R-:W-:Y:S01]  /*d290*/  VIADD R21, R224, 0xb54cda56 ;  /* 0xb54cda56e0157836 */ /* 0x000fe20000000000 */
[----:B------:R-:W-:Y:S02]  /*d2a0*/  FSEL R6, R185, -INF , !P2 ;  /* 0xff800000b9067808 */ /* 0x000fe40005000000 */
[----:B------:R-:W-:Y:S02]  /*d2b0*/  FMNMX3.FTZ R5, R5, R178, R175, !PT ;  /* 0x000000b205057276 */ /* 0x000fe400078100af */
[----:B------:R-:W-:-:S02]  /*d2c0*/  LOP3.LUT R16, R21, R4, R13, 0x96, !PT ;  /* 0x0000000415107212 */ /* 0x000fc400078e960d */
[----:B------:R-:W-:Y:S02]  /*d2d0*/  FMNMX3.FTZ R5, R5, R172, R19, !PT ;  /* 0x000000ac05057276 */ /* 0x000fe40007810013 */
[----:B-1----:R-:W-:Y:S02]  /*d2e0*/  FMNMX.FTZ R135, R7, R135, !PT ;  /* 0x0000008707877209 */ /* 0x002fe40007810000 */
[----:B------:R-:W-:Y:S02]  /*d2f0*/  FMNMX3.FTZ R5, R5, R11, R6, !PT ;  /* 0x0000000b05057276 */ /* 0x000fe40007810006 */
[----:B--2---:R-:W-:Y:S02]  /*d300*/  FMNMX.FTZ R133, R10, R133, !PT ;  /* 0x000000850a857209 */ /* 0x004fe40007810000 */
[----:B------:R-:W1:Y:S01]  /*d310*/  SHFL.BFLY PT, R10, R135, 0x1, 0x1f ;  /* 0x0c201f00870a7f89 */ /* 0x000e6200000e0000 */
[----:B---3--:R-:W-:-:S03]  /*d320*/  FMNMX.FTZ R136, R0, R136, !PT ;  /* 0x0000008800887209 */ /* 0x008fc60007810000 */
[----:B------:R-:W2:Y:S01]  /*d330*/  SHFL.BFLY PT, R134, R5, 0x2, 0x1f ;  /* 0x0c401f0005867f89 */ /* 0x000ea200000e0000 */
[----:B------:R-:W-:Y:S01]  /*d340*/  LOP3.LUT R0, R16, 0xffff, RZ, 0xc0, !PT ;  /* 0x0000ffff10007812 */ /* 0x000fe200078ec0ff */
[C---:B------:R-:W-:Y:S02]  /*d350*/  FMUL.FTZ R7, R136.reuse, UR4 ;  /* 0x0000000488077c20 */ /* 0x040fe40008410000 */
[----:B------:R-:W3:Y:S01]  /*d360*/  SHFL.BFLY PT, R13, R133, 0x1, 0x1f ;  /* 0x0c201f00850d7f89 */ /* 0x000ee200000e0000 */
[----:B------:R-:W-:Y:S02]  /*d370*/  SHF.R.U32.HI R0, RZ, 0x8, R0 ;  /* 0x00000008ff007819 */ /* 0x000fe40000011600 */
[----:B------:R-:W-:Y:S02]  /*d380*/  FSETP.NEU.FTZ.AND P5, PT, R136, -INF , PT ;  /* 0xff8000008800780b */ /* 0x000fe40003fbd000 */
[----:B------:R-:W-:Y:S02]  /*d390*/  LOP3.LUT R4, R0, 0xffff, RZ, 0xc0, !PT ;  /* 0x0000ffff00047812 */ /* 0x000fe400078ec0ff */
[----:B------:R-:W-:-:S02]  /*d3a0*/  FSEL R0, R7, RZ, P5 ;  /* 0x000000ff07007208 */ /* 0x000fc40002800000 */
[----:B------:R-:W-:Y:S02]  /*d3b0*/  ISETP.LE.U32.AND P2, PT, R4, UR12, PT ;  /* 0x0000000c04007c0c */ /* 0x000fe4000bf43070 */
[----:B------:R-:W-:Y:S01]  /*d3c0*/  LOP3.LUT R7, R16, 0xff, RZ, 0xc0, !PT ;  /* 0x000000ff10077812 */ /* 0x000fe200078ec0ff */
[--C-:B------:R-:W-:Y:S01]  /*d3d0*/  FFMA.FTZ R137, R137, UR4, -R0.reuse ;  /* 0x0000000489897c23 */ /* 0x100fe20008010800 */
[--C-:B------:R-:W-:Y:S01]  /*d3e0*/  FFMA.FTZ R34, R34, UR4, -R0.reuse ;  /* 0x0000000422227c23 */ /* 0x100fe20008010800 */
[--C-:B------:R-:W-:Y:S01]  /*d3f0*/  FFMA.FTZ R186, R23, UR4, -R0.reuse ;  /* 0x0000000417ba7c23 */ /* 0x100fe20008010800 */
[--C-:B------:R-:W-:Y:S01]  /*d400*/  FFMA.FTZ R174, R174, UR4, -R0.reuse ;  /* 0x00000004aeae7c23 */ /* 0x100fe20008010800 */
[----:B------:R4:W-:Y:S01]  /*d410*/  MUFU.EX2 R204, R137 ;  /* 0x0000008900cc7308 */ /* 0x0009e20000000800 */
[----:B-1----:R-:W-:Y:S01]  /*d420*/  FMNMX.FTZ R135, R135, R10, !PT ;  /* 0x0000000a87877209 */ /* 0x002fe20007810000 */
[--C-:B------:R-:W-:Y:S01]  /*d430*/  FFMA.FTZ R173, R173, UR4, -R0.reuse ;  /* 0x00000004adad7c23 */ /* 0x100fe20008010800 */
[--C-:B------:R-:W-:Y:S01]  /*d440*/  FFMA.FTZ R179, R25, UR4, -R0.reuse ;  /* 0x0000000419b37c23 */ /* 0x100fe20008010800 */
[----:B--2---:R-:W-:Y:S01]  /*d450*/  FMNMX.FTZ R134, R5, R134, !PT ;  /* 0x0000008605867209 */ /* 0x004fe20007810000 */
[--C-:B------:R-:W-:Y:S01]  /*d460*/  FFMA.FTZ R195, R17, UR4, -R0.reuse ;  /* 0x0000000411c37c23 */ /* 0x100fe20008010800 */
[----:B------:R-:W-:Y:S01]  /*d470*/  FMUL.FTZ R4, R135, UR4 ;  /* 0x0000000487047c20 */ /* 0x000fe20008410000 */
[----:B------:R-:W-:Y:S01]  /*d480*/  FFMA.FTZ R194, R8, UR4, -R0 ;  /* 0x0000000408c27c23 */ /* 0x000fe20008010800 */
[----:B------:R-:W1:Y:S01]  /*d490*/  MUFU.EX2 R247, R34 ;  /* 0x0000002200f77308 */ /* 0x000e620000000800 */
[----:B---3--:R-:W-:Y:S01]  /*d4a0*/  FMNMX.FTZ R133, R133, R13, !PT ;  /* 0x0000000d85857209 */ /* 0x008fe20007810000 */
[----:B------:R-:W2:Y:S04]  /*d4b0*/  SHFL.BFLY PT, R10, R134, 0x1, 0x1f ;  /* 0x0c201f00860a7f89 */ /* 0x000ea800000e0000 */
[----:B------:R-:W-:-:S02]  /*d4c0*/  FMUL.FTZ R5, R133, UR4 ;  /* 0x0000000485057c20 */ /* 0x000fc40008410000 */
[----:B------:R-:W-:Y:S01]  /*d4d0*/  MUFU.EX2 R213, R174 ;  /* 0x000000ae00d57308 */ /* 0x000fe20000000800 */
[----:B----4-:R-:W-:Y:S02]  /*d4e0*/  FSEL R137, R136, RZ, P5 ;  /* 0x000000ff88897208 */ /* 0x010fe40002800000 */
[----:B------:R-:W-:-:S04]  /*d4f0*/  FSETP.NEU.FTZ.AND P5, PT, R135, -INF , PT ;  /* 0xff8000008700780b */ /* 0x000fc80003fbd000 */
[----:B------:R-:W-:Y:S01]  /*d500*/  FSEL R185, R135, RZ, P5 ;  /* 0x000000ff87b97208 */ /* 0x000fe20002800000 */
[----:B------:R3:W-:Y:S01]  /*d510*/  MUFU.EX2 R218, R173 ;  /* 0x000000ad00da7308 */ /* 0x0007e20000000800 */
[----:B------:R-:W-:Y:S02]  /*d520*/  FSEL R4, R4, RZ, P5 ;  /* 0x000000ff04047208 */ /* 0x000fe40002800000 */
[----:B------:R-:W-:Y:S02]  /*d530*/  FSETP.NEU.FTZ.AND P5, PT, R133, -INF , PT ;  /* 0xff8000008500780b */ /* 0x000fe40003fbd000 */
[----:B-1----:R-:W-:Y:S01]  /*d540*/  F2FP.BF16.F32.PACK_AB R23, R247, R204 ;  /* 0x000000ccf717723e */ /* 0x002fe200000010ff */
[--C-:B------:R-:W-:Y:S01]  /*d550*/  FFMA.FTZ R0, R180, UR4, -R4.reuse ;  /* 0x00000004b4007c23 */ /* 0x100fe20008010804 */
[----:B------:R-:W-:Y:S01]  /*d560*/  FSEL R184, R133, RZ, P5 ;  /* 0x000000ff85b87208 */ /* 0x000fe20002800000 */
[--C-:B------:R-:W-:Y:S01]  /*d570*/  FFMA.FTZ R181, R181, UR4, -R4.reuse ;  /* 0x00000004b5b57c23 */ /* 0x100fe20008010804 */
[----:B------:R-:W-:Y:S01]  /*d580*/  FSEL R5, R5, RZ, P5 ;  /* 0x000000ff05057208 */ /* 0x000fe20002800000 */
[----:B------:R1:W-:Y:S01]  /*d590*/  MUFU.EX2 R246, R0 ;  /* 0x0000000000f67308 */ /* 0x0003e20000000800 */
[----:B------:R-:W-:Y:S01]  /*d5a0*/  ISETP.LE.U32.AND P5, PT, R7, UR12, PT ;  /* 0x0000000c07007c0c */ /* 0x000fe2000bfa3070 */
[--C-:B------:R-:W-:Y:S01]  /*d5b0*/  FFMA.FTZ R7, R183, UR4, -R4.reuse ;  /* 0x00000004b7077c23 */ /* 0x100fe20008010804 */
[----:B------:R-:W-:Y:S01]  /*d5c0*/  PRMT R13, R23, 0x7632, R13 ;  /* 0x00007632170d7816 */ /* 0x000fe2000000000d */
[--C-:B------:R-:W-:Y:S01]  /*d5d0*/  FFMA.FTZ R183, R27, UR4, -R4.reuse ;  /* 0x000000041bb77c23 */ /* 0x100fe20008010804 */
[--C-:B------:R-:W-:Y:S01]  /*d5e0*/  FFMA.FTZ R139, R139, UR4, -R4.reuse ;  /* 0x000000048b8b7c23 */ /* 0x100fe20008010804 */
[--C-:B------:R-:W-:Y:S01]  /*d5f0*/  FFMA.FTZ R192, R138, UR4, -R4.reuse ;  /* 0x000000048ac07c23 */ /* 0x100fe20008010804 */
[----:B------:R-:W-:Y:S01]  /*d600*/  FFMA.FTZ R197, R18, UR4, -R4 ;  /* 0x0000000412c57c23 */ /* 0x000fe20008010804 */
[----:B------:R4:W5:Y:S01]  /*d610*/  MUFU.EX2 R208, R7 ;  /* 0x0000000700d07308 */ /* 0x0009620000000800 */
[----:B------:R-:W-:-:S02]  /*d620*/  @!P2 HFMA2.BF16_V2 R27, -RZ.H0_H0, RZ.H0_H0, -R13.H0_H0 ;  /* 0x200000ffff1ba231 */ /* 0x000fc4000034090d */
[----:B------:R-:W-:Y:S01]  /*d630*/  FFMA.FTZ R199, R9, UR4, -R4 ;  /* 0x0000000409c77c23 */ /* 0x000fe20008010804 */
[----:B------:R-:W-:Y:S01]  /*d640*/  PRMT R245, R23, 0x5410, R13 ;  /* 0x0000541017f57816 */ /* 0x000fe2000000000d */
[--C-:B---3--:R-:W-:Y:S01]  /*d650*/  FFMA.FTZ R173, R132, UR4, -R5.reuse ;  /* 0x0000000484ad7c23 */ /* 0x108fe20008010805 */
[----:B--2---:R-:W-:Y:S01]  /*d660*/  FMNMX.FTZ R134, R134, R10, !PT ;  /* 0x0000000a86867209 */ /* 0x004fe20007810000 */
[----:B------:R-:W-:Y:S01]  /*d670*/  @!P5 HFMA2.BF16_V2 R198, -RZ.H0_H0, RZ.H0_H0, -R23.H0_H0 ;  /* 0x200000ffffc6d231 */ /* 0x000fe20000340917 */
[----:B------:R-:W-:Y:S01]  /*d680*/  @!P2 PRMT R13, R27, 0x5410, RZ ;  /* 0x000054101b0da816 */ /* 0x000fe200000000ff */
[----:B------:R-:W-:Y:S01]  /*d690*/  MUFU.EX2 R181, R181 ;  /* 0x000000b500b57308 */ /* 0x000fe20000000800 */
[----:B-1----:R-:W-:Y:S01]  /*d6a0*/  PRMT R0, R16, 0x7632, R0 ;  /* 0x0000763210007816 */ /* 0x002fe20000000000 */
[--C-:B------:R-:W-:Y:S01]  /*d6b0*/  FFMA.FTZ R177, R177, UR4, -R5.reuse ;  /* 0x00000004b1b17c23 */ /* 0x100fe20008010805 */
[----:B------:R-:W-:Y:S01]  /*d6c0*/  @!P5 PRMT R23, R198, 0x5410, RZ ;  /* 0x00005410c617d816 */ /* 0x000fe200000000ff */
[----:B------:R-:W-:Y:S01]  /*d6d0*/  FFMA.FTZ R200, R24, UR4, -R5 ;  /* 0x0000000418c87c23 */ /* 0x000fe20008010805 */
[----:B------:R-:W-:-:S02]  /*d6e0*/  LOP3.LUT R4, R0, 0xff, RZ, 0xc0, !PT ;  /* 0x000000ff00047812 */ /* 0x000fc400078ec0ff */
[----:B------:R-:W-:Y:S01]  /*d6f0*/  FSETP.NEU.FTZ.AND P5, PT, R134, -INF , PT ;  /* 0xff8000008600780b */ /* 0x000fe20003fbd000 */
[----:B------:R-:W-:Y:S01]  /*d700*/  MUFU.EX2 R223, R139 ;  /* 0x0000008b00df7308 */ /* 0x000fe20000000800 */
[----:B------:R-:W-:Y:S01]  /*d710*/  ISETP.LE.U32.AND P2, PT, R4, UR12, PT ;  /* 0x0000000c04007c0c */ /* 0x000fe2000bf43070 */
[----:B----4-:R-:W-:Y:S01]  /*d720*/  FMUL.FTZ R7, R134, UR4 ;  /* 0x0000000486077c20 */ /* 0x010fe20008410000 */
[----:B-----5:R-:W-:Y:S01]  /*d730*/  F2FP.BF16.F32.PACK_AB R27, R246, R208 ;  /* 0x000000d0f61b723e */ /* 0x020fe200000010ff */
[----:B------:R-:W-:Y:S01]  /*d740*/  FADD.FTZ R4, R214, -R137 ;  /* 0x80000089d6047221 */ /* 0x000fe20000010000 */
[----:B------:R-:W-:Y:S02]  /*d750*/  FFMA.FTZ R137, R190, UR4, -R5 ;  /* 0x00000004be897c23 */ /* 0x000fe40008010805 */
[----:B------:R-:W-:Y:S01]  /*d760*/  FSEL R0, R7, RZ, P5 ;  /* 0x000000ff07007208 */ /* 0x000fe20002800000 */
[----:B------:R-:W-:Y:S01]  /*d770*/  FMUL.FTZ R4, R4, UR4 ;  /* 0x0000000404047c20 */ /* 0x000fe20008410000 */
[----:B------:R-:W-:Y:S01]  /*d780*/  PRMT R34, R27, 0x7632, R34 ;  /* 0x000076321b227816 */ /* 0x000fe20000000022 */
[----:B------:R-:W-:Y:S02]  /*d790*/  MUFU.EX2 R177, R177 ;  /* 0x000000b100b17308 */ /* 0x000fe40000000800 */
[--C-:B------:R-:W-:Y:S01]  /*d7a0*/  FFMA.FTZ R180, R188, UR4, -R0.reuse ;  /* 0x00000004bcb47c23 */ /* 0x100fe20008010800 */
[----:B------:R-:W-:Y:S01]  /*d7b0*/  FFMA.FTZ R198, R182, UR4, -R0 ;  /* 0x00000004b6c67c23 */ /* 0x000fe20008010800 */
[----:B------:R-:W-:-:S02]  /*d7c0*/  @!P2 HFMA2.BF16_V2 R138, -RZ.H0_H0, RZ.H0_H0, -R27.H0_H0 ;  /* 0x200000ffff8aa231 */ /* 0x000fc4000034091b */
[--C-:B------:R-:W-:Y:S01]  /*d7d0*/  FFMA.FTZ R201, R178, UR4, -R0.reuse ;  /* 0x00000004b2c97c23 */ /* 0x100fe20008010800 */
[--C-:B------:R-:W-:Y:S01]  /*d7e0*/  FFMA.FTZ R202, R175, UR4, -R0.reuse ;  /* 0x00000004afca7c23 */ /* 0x100fe20008010800 */
[--C-:B------:R-:W-:Y:S01]  /*d7f0*/  FFMA.FTZ R207, R172, UR4, -R0.reuse ;  /* 0x00000004accf7c23 */ /* 0x100fe20008010800 */
[--C-:B------:R-:W-:Y:S01]  /*d800*/  FFMA.FTZ R205, R19, UR4, -R0.reuse ;  /* 0x0000000413cd7c23 */ /* 0x100fe20008010800 */
[--C-:B------:R-:W-:Y:S01]  /*d810*/  FFMA.FTZ R203, R11, UR4, -R0.reuse ;  /* 0x000000040bcb7c23 */ /* 0x100fe20008010800 */
[----:B------:R-:W-:Y:S01]  /*d820*/  FFMA.FTZ R206, R6, UR4, -R0 ;  /* 0x0000000406ce7c23 */ /* 0x000fe20008010800 */
[----:B------:R-:W-:Y:S01]  /*d830*/  SHF.R.U32.HI R0, RZ, 0x18, R16 ;  /* 0x00000018ff007819 */ /* 0x000fe20000011610 */
[----:B------:R-:W1:Y:S01]  /*d840*/  MUFU.EX2 R4, R4 ;  /* 0x0000000400047308 */ /* 0x000e620000000800 */
[----:B------:R-:W-:Y:S01]  /*d850*/  PRMT R214, R27, 0x5410, R34 ;  /* 0x000054101bd67816 */ /* 0x000fe20000000022 */
[----:B------:R-:W-:Y:S01]  /*d860*/  IMAD.WIDE.U32 R6, R193, -0x326172a9, RZ ;  /* 0xcd9e8d57c1067825 */ /* 0x000fe200078e00ff */
[----:B------:R-:W-:-:S03]  /*d870*/  @!P2 PRMT R27, R138, 0x5410, RZ ;  /* 0x000054108a1ba816 */ /* 0x000fc600000000ff */
[----:B------:R-:W-:Y:S01]  /*d880*/  FFMA.FTZ R193, R22, UR4, -R5 ;  /* 0x0000000416c17c23 */ /* 0x000fe20008010805 */
[----:B------:R-:W-:Y:S01]  /*d890*/  ISETP.LE.U32.AND P2, PT, R0, UR12, PT ;  /* 0x0000000c00007c0c */ /* 0x000fe2000bf43070 */
[----:B------:R-:W-:Y:S01]  /*d8a0*/  IMAD.MOV.U32 R0, RZ, RZ, R12 ;  /* 0x000000ffff007224 */ /* 0x000fe200078e000c */
[----:B------:R-:W-:Y:S01]  /*d8b0*/  LOP3.LUT R7, R32, R250, R7, 0x96, !PT ;  /* 0x000000fa20077212 */ /* 0x000fe200078e9607 */
[----:B------:R-:W-:Y:S01]  /*d8c0*/  IMAD.WIDE.U32 R10, R187, -0x326172a9, RZ ;  /* 0xcd9e8d57bb0a7825 */ /* 0x000fe200078e00ff */
[----:B------:R-:W-:Y:S02]  /*d8d0*/  MUFU.EX2 R137, R137 ;  /* 0x0000008900897308 */ /* 0x000fe40000000800 */
[----:B------:R-:W-:Y:S02]  /*d8e0*/  LOP3.LUT R0, R0, 0xff, RZ, 0xc0, !PT ;  /* 0x000000ff00007812 */ /* 0x000fe400078ec0ff */
[----:B------:R-:W-:Y:S01]  /*d8f0*/  LOP3.LUT R32, R26, R6, R11, 0x96, !PT ;  /* 0x000000061a207212 */ /* 0x000fe200078e960b */
[----:B------:R-:W-:Y:S01]  /*d900*/  FFMA.FTZ R11, R191, UR4, -R5 ;  /* 0x00000004bf0b7c23 */ /* 0x000fe20008010805 */
[----:B------:R-:W-:-:S04]  /*d910*/  IMAD.WIDE.U32 R6, R7, -0x2daee0ad, RZ ;  /* 0xd2511f5307067825 */ /* 0x000fc800078e00ff */
[----:B------:R-:W-:Y:S01]  /*d920*/  FFMA.FTZ R26, R189, UR4, -R5 ;  /* 0x00000004bd1a7c23 */ /* 0x000fe20008010805 */
[----:B-1----:R-:W-:Y:S01]  /*d930*/  FFMA.FTZ R138, R252, R4, R204 ;  /* 0x00000004fc8a7223 */ /* 0x002fe200000100cc */
[----:B------:R-:W-:Y:S02]  /*d940*/  @!P2 HFMA2.BF16_V2 R172, -RZ.H0_H0, RZ.H0_H0, -R34.H0_H0 ;  /* 0x200000ffffaca231 */ /* 0x000fe40000340922 */
[----:B------:R-:W-:Y:S01]  /*d950*/  IMAD.MOV.U32 R204, RZ, RZ, R213 ;  /* 0x000000ffffcc7224 */ /* 0x000fe200078e00d5 */
[----:B------:R-:W-:Y:S01]  /*d960*/  LOP3.LUT R7, R33, R14, R7, 0x96, !PT ;  /* 0x0000000e21077212 */ /* 0x000fe200078e9607 */
[----:B------:R-:W-:Y:S01]  /*d970*/  IMAD.WIDE.U32 R32, R32, -0x2daee0ad, RZ ;  /* 0xd2511f5320207825 */ /* 0x000fe200078e00ff */
[----:B------:R-:W-:Y:S01]  /*d980*/  MUFU.EX2 R222, R179 ;  /* 0x000000b300de7308 */ /* 0x000fe20000000800 */
[----:B------:R-:W-:Y:S02]  /*d990*/  @!P2 PRMT R34, R172, 0x5410, RZ ;  /* 0x00005410ac22a816 */ /* 0x000fe400000000ff */
[----:B------:R-:W-:Y:S01]  /*d9a0*/  FFMA.FTZ R172, R176, UR4, -R5 ;  /* 0x00000004b0ac7c23 */ /* 0x000fe20008010805 */
[----:B------:R-:W-:Y:S01]  /*d9b0*/  ISETP.LE.U32.AND P2, PT, R0, UR12, PT ;  /* 0x0000000c00007c0c */ /* 0x000fe2000bf43070 */
[----:B------:R-:W-:Y:S01]  /*d9c0*/  FADD.FTZ R5, R233, -R185 ;  /* 0x800000b9e9057221 */ /* 0x000fe20000010000 */
[----:B------:R-:W-:Y:S01]  /*d9d0*/  F2FP.BF16.F32.PACK_AB R0, R218, R204 ;  /* 0x000000ccda00723e */ /* 0x000fe200000010ff */
[----:B------:R-:W-:Y:S01]  /*d9e0*/  FMUL.FTZ R248, R148, R4 ;  /* 0x0000000494f87220 */ /* 0x000fe20000410000 */
[----:B------:R-:W-:Y:S01]  /*d9f0*/  LOP3.LUT R14, R35, R6, R33, 0x96, !PT ;  /* 0x00000006230e7212 */ /* 0x000fe200078e9621 */
[----:B------:R-:W-:Y:S01]  /*da00*/  IMAD.WIDE.U32 R6, R7, -0x326172a9, RZ ;  /* 0xcd9e8d5707067825 */ /* 0x000fe200078e00ff */
[----:B------:R-:W-:-:S03]  /*da10*/  PRMT R191, R0, 0x7610, R191 ;  /* 0x0000761000bf7816 */ /* 0x000fc600000000bf */
[----:B------:R-:W-:Y:S01]  /*da20*/  FMUL.FTZ R5, R5, UR4 ;  /* 0x0000000405057c20 */ /* 0x000fe20008410000 */
[----:B------:R-:W-:Y:S01]  /*da30*/  PRMT R190, R0, 0x7632, R190 ;  /* 0x0000763200be7816 */ /* 0x000fe200000000be */
[----:B------:R1:W-:Y:S01]  /*da40*/  MUFU.EX2 R35, R11 ;  /* 0x0000000b00237308 */ /* 0x0003e20000000800 */
[----:B------:R-:W-:Y:S01]  /*da50*/  PRMT R0, R12, 0x7771, RZ ;  /* 0x000077710c007816 */ /* 0x000fe200000000ff */
[----:B------:R-:W-:Y:S01]  /*da60*/  VIADD R33, R225, 0x646e171e ;  /* 0x646e171ee1217836 */ /* 0x000fe20000000000 */
[----:B------:R-:W-:Y:S01]  /*da70*/  PRMT R213, R191, 0x5410, R190 ;  /* 0x00005410bfd57816 */ /* 0x000fe200000000be */
[----:B------:R-:W-:Y:S01]  /*da80*/  @!P2 HFMA2.BF16_V2 R132, -RZ.H0_H0, RZ.H0_H0, -R191.H0_H0 ;  /* 0x200000ffff84a231 */ /* 0x000fe200003409bf */
[----:B------:R-:W-:Y:S01]  /*da90*/  LOP3.LUT R139, R15, R10, R7, 0x96, !PT ;  /* 0x0000000a0f8b7212 */ /* 0x000fe200078e9607 */
[----:B------:R-:W-:Y:S01]  /*daa0*/  FADD.FTZ R7, R211, -R184 ;  /* 0x800000b8d3077221 */ /* 0x000fe20000010000 */
[----:B------:R-:W-:-:S04]  /*dab0*/  IMAD.WIDE.U32 R14, R14, -0x326172a9, RZ ;  /* 0xcd9e8d570e0e7825 */ /* 0x000fc800078e00ff */
[-C--:B------:R-:W-:Y:S01]  /*dac0*/  FMUL.FTZ R249, R149, R4.reuse ;  /* 0x0000000495f97220 */ /* 0x080fe20000410000 */
[----:B------:R-:W-:Y:S01]  /*dad0*/  @!P2 PRMT R191, R132, 0x5410, RZ ;  /* 0x0000541084bfa816 */ /* 0x000fe200000000ff */
[-C--:B------:R-:W-:Y:S01]  /*dae0*/  FMUL.FTZ R236, R80, R4.reuse ;  /* 0x0000000450ec7220 */ /* 0x080fe20000410000 */
[----:B------:R-:W-:Y:S01]  /*daf0*/  ISETP.GT.U32.AND P2, PT, R0, UR12, PT ;  /* 0x0000000c00007c0c */ /* 0x000fe2000bf44070 */
[----:B------:R2:W-:Y:S01]  /*db00*/  MUFU.EX2 R132, R26 ;  /* 0x0000001a00847308 */ /* 0x0005e20000000800 */
[----:B------:R-:W-:Y:S01]  /*db10*/  PRMT R0, R12, 0x7772, RZ ;  /* 0x000077720c007816 */ /* 0x000fe200000000ff */
[----:B------:R-:W-:Y:S01]  /*db20*/  FMUL.FTZ R237, R81, R4 ;  /* 0x0000000451ed7220 */ /* 0x000fe20000410000 */
[----:B------:R-:W-:Y:S01]  /*db30*/  LOP3.LUT R15, R21, R6, R15, 0x96, !PT ;  /* 0x00000006150f7212 */ /* 0x000fe200078e960f */
[----:B------:R-:W-:Y:S01]  /*db40*/  FMUL.FTZ R152, R152, R4 ;  /* 0x0000000498987220 */ /* 0x000fe20000410000 */
[----:B-1----:R-:W-:-:S04]  /*db50*/  IMAD.WIDE.U32 R10, R196, -0x2daee0ad, RZ ;  /* 0xd2511f53c40a7825 */ /* 0x002fc800078e00ff */
[-C--:B------:R-:W-:Y:S01]  /*db60*/  FMUL.FTZ R153, R153, R4.reuse ;  /* 0x0000000499997220 */ /* 0x080fe20000410000 */
[-C--:B------:R-:W-:Y:S01]  /*db70*/  FMUL.FTZ R144, R144, R4.reuse ;  /* 0x0000000490907220 */ /* 0x080fe20000410000 */
[-C--:B------:R-:W-:Y:S01]  /*db80*/  FMUL.FTZ R145, R145, R4.reuse ;  /* 0x0000000491917220 */ /* 0x080fe20000410000 */
[-C--:B------:R-:W-:Y:S01]  /*db90*/  FMUL.FTZ R140, R140, R4.reuse ;  /* 0x000000048c8c7220 */ /* 0x080fe20000410000 */
[-C--:B------:R-:W-:Y:S01]  /*dba0*/  FMUL.FTZ R141, R141, R4.reuse ;  /* 0x000000048d8d7220 */ /* 0x080fe20000410000 */
[-C--:B------:R-:W-:Y:S01]  /*dbb0*/  FMUL.FTZ R148, R36, R4.reuse ;  /* 0x0000000424947220 */ /* 0x080fe20000410000 */
[----:B------:R-:W-:Y:S02]  /*dbc0*/  @P2 HFMA2.BF16_V2 R175, -RZ.H0_H0, RZ.H0_H0, -R190.H0_H0 ;  /* 0x200000ffffaf2231 */ /* 0x000fe400003409be */
[-C--:B------:R-:W-:Y:S01]  /*dbd0*/  FMUL.FTZ R149, R37, R4.reuse ;  /* 0x0000000425957220 */ /* 0x080fe20000410000 */
[-C--:B------:R-:W-:Y:S01]  /*dbe0*/  FMUL.FTZ R216, R48, R4.reuse ;  /* 0x0000000430d87220 */ /* 0x080fe20000410000 */
[-C--:B------:R-:W-:Y:S01]  /*dbf0*/  FMUL.FTZ R217, R49, R4.reuse ;  /* 0x0000000431d97220 */ /* 0x080fe20000410000 */
[-C--:B------:R-:W-:Y:S01]  /*dc00*/  FMUL.FTZ R220, R52, R4.reuse ;  /* 0x0000000434dc7220 */ /* 0x080fe20000410000 */
[----:B------:R-:W-:Y:S01]  /*dc10*/  @P2 PRMT R190, R175, 0x5410, RZ ;  /* 0x00005410afbe2816 */ /* 0x000fe200000000ff */
[-C--:B------:R-:W-:Y:S01]  /*dc20*/  FMUL.FTZ R221, R53, R4.reuse ;  /* 0x0000000435dd7220 */ /* 0x080fe20000410000 */
[----:B------:R-:W-:Y:S01]  /*dc30*/  ISETP.GT.U32.AND P2, PT, R0, UR12, PT ;  /* 0x0000000c00007c0c */ /* 0x000fe2000bf44070 */
[-C--:B------:R-:W-:Y:S01]  /*dc40*/  FMUL.FTZ R228, R64, R4.reuse ;  /* 0x0000000440e47220 */ /* 0x080fe20000410000 */
[----:B------:R-:W-:Y:S01]  /*dc50*/  F2FP.BF16.F32.PACK_AB R0, R223, R181 ;  /* 0x000000b5df00723e */ /* 0x000fe200000010ff */
[----:B------:R-:W-:Y:S01]  /*dc60*/  FMUL.FTZ R240, R68, R4 ;  /* 0x0000000444f07220 */ /* 0x000fe20000410000 */
[----:B--2---:R-:W-:Y:S01]  /*dc70*/  LOP3.LUT R26, R33, R20, R11, 0x96, !PT ;  /* 0x00000014211a7212 */ /* 0x004fe200078e960b */
[-C--:B------:R-:W-:Y:S01]  /*dc80*/  FMUL.FTZ R20, R117, R4.reuse ;  /* 0x0000000475147220 */ /* 0x080fe20000410000 */
[C---:B------:R-:W-:Y:S01]  /*dc90*/  PRMT R189, R0.reuse, 0x7610, R189 ;  /* 0x0000761000bd7816 */ /* 0x040fe200000000bd */
[----:B------:R-:W-:Y:S01]  /*dca0*/  MUFU.EX2 R117, R183 ;  /* 0x000000b700757308 */ /* 0x000fe20000000800 */
[----:B------:R-:W-:Y:S01]  /*dcb0*/  PRMT R188, R0, 0x7632, R188 ;  /* 0x0000763200bc7816 */ /* 0x000fe200000000bc */
[-C--:B------:R-:W-:Y:S01]  /*dcc0*/  FMUL.FTZ R241, R69, R4.reuse ;  /* 0x0000000445f17220 */ /* 0x080fe20000410000 */
[----:B------:R-:W-:Y:S01]  /*dcd0*/  LOP3.LUT R6, R26, 0xffff, RZ, 0xc0, !PT ;  /* 0x0000ffff1a067812 */ /* 0x000fe200078ec0ff */
[-C--:B------:R-:W-:Y:S01]  /*dce0*/  FMUL.FTZ R84, R84, R4.reuse ;  /* 0x0000000454547220 */ /* 0x080fe20000410000 */
[----:B------:R-:W-:Y:S01]  /*dcf0*/  PRMT R211, R189, 0x5410, R188 ;  /* 0x00005410bdd37816 */ /* 0x000fe200000000bc */
[----:B------:R-:W-:Y:S01]  /*dd00*/  @P2 HFMA2.BF16_V2 R176, -RZ.H0_H0, RZ.H0_H0, -R189.H0_H0 ;  /* 0x200000ffffb02231 */ /* 0x000fe200003409bd */
[----:B------:R-:W-:Y:S01]  /*dd10*/  SHF.R.U32.HI R6, RZ, 0x8, R6 ;  /* 0x00000008ff067819 */ /* 0x000fe20000011606 */
[----:B------:R1:W2:Y:S01]  /*dd20*/  MUFU.EX2 R0, R5 ;  /* 0x0000000500007308 */ /* 0x0002a20000000800 */
[-C--:B------:R-:W-:Y:S01]  /*dd30*/  FMUL.FTZ R85, R85, R4.reuse ;  /* 0x0000000455557220 */ /* 0x080fe20000410000 */
[-C--:B------:R-:W-:Y:S01]  /*dd40*/  FMUL.FTZ R96, R96, R4.reuse ;  /* 0x0000000460607220 */ /* 0x080fe20000410000 */
[----:B------:R-:W-:Y:S01]  /*dd50*/  @P2 PRMT R189, R176, 0x5410, RZ ;  /* 0x00005410b0bd2816 */ /* 0x000fe200000000ff */
[-C--:B------:R-:W-:Y:S01]  /*dd60*/  FMUL.FTZ R97, R97, R4.reuse ;  /* 0x0000000461617220 */ /* 0x080fe20000410000 */
[----:B------:R-:W-:Y:S01]  /*dd70*/  LOP3.LUT R6, R6, 0xffff, RZ, 0xc0, !PT ;  /* 0x0000ffff06067812 */ /* 0x000fe200078ec0ff */
[-C--:B------:R-:W-:Y:S01]  /*dd80*/  FMUL.FTZ R80, R100, R4.reuse ;  /* 0x0000000464507220 */ /* 0x080fe20000410000 */
[-C--:B------:R-:W-:Y:S01]  /*dd90*/  FMUL.FTZ R81, R101, R4.reuse ;  /* 0x0000000465517220 */ /* 0x080fe20000410000 */
[-C--:B------:R-:W-:Y:S01]  /*dda0*/  FMUL.FTZ R112, R112, R4.reuse ;  /* 0x0000000470707220 */ /* 0x080fe20000410000 */
[-C--:B------:R-:W-:Y:S01]  /*ddb0*/  FMUL.FTZ R113, R113, R4.reuse ;  /* 0x0000000471717220 */ /* 0x080fe20000410000 */
[-C--:B------:R-:W-:Y:S01]  /*ddc0*/  FMUL.FTZ R128, R128, R4.reuse ;  /* 0x0000000480807220 */ /* 0x080fe20000410000 */
[----:B------:R-:W-:Y:S01]  /*ddd0*/  FMUL.FTZ R129, R129, R4 ;  /* 0x0000000481817220 */ /* 0x000fe20000410000 */
[----:B------:R-:W-:Y:S01]  /*dde0*/  MOV R101, R218 ;  /* 0x000000da00657202 */ /* 0x000fe20000000f00 */
[----:B------:R-:W-:Y:S01]  /*ddf0*/  MUFU.EX2 R194, R194 ;  /* 0x000000c200c27308 */ /* 0x000fe20000000800 */
[----:B------:R-:W-:Y:S01]  /*de00*/  FADD.FTZ R11, R247, R138 ;  /* 0x0000008af70b7221 */ /* 0x000fe20000010000 */
[----:B-1----:R-:W-:Y:S01]  /*de10*/  PRMT R5, R12, 0x7773, RZ ;  /* 0x000077730c057816 */ /* 0x002fe200000000ff */
[----:B--2---:R-:W-:Y:S01]  /*de20*/  FFMA.FTZ R21, R229, R0, R208 ;  /* 0x00000000e5157223 */ /* 0x004fe200000100d0 */
[----:B------:R-:W-:Y:S01]  /*de30*/  FMUL.FTZ R229, R65, R4 ;  /* 0x0000000441e57220 */ /* 0x000fe20000410000 */
[-C--:B------:R-:W-:Y:S01]  /*de40*/  FMUL.FTZ R218, R50, R0.reuse ;  /* 0x0000000032da7220 */ /* 0x080fe20000410000 */
[----:B------:R-:W-:Y:S01]  /*de50*/  ISETP.GT.U32.AND P2, PT, R5, UR12, PT ;  /* 0x0000000c05007c0c */ /* 0x000fe2000bf44070 */
[----:B------:R-:W-:Y:S01]  /*de60*/  FMUL.FTZ R5, R7, UR4 ;  /* 0x0000000407057c20 */ /* 0x000fe20008410000 */
[----:B------:R-:W-:Y:S01]  /*de70*/  MUFU.EX2 R208, R186 ;  /* 0x000000ba00d07308 */ /* 0x000fe20000000800 */
[----:B------:R-:W-:Y:S01]  /*de80*/  FSEL R7, R134, RZ, P5 ;  /* 0x000000ff86077208 */ /* 0x000fe20002800000 */
[-C--:B------:R-:W-:Y:S01]  /*de90*/  FMUL.FTZ R219, R51, R0.reuse ;  /* 0x0000000033db7220 */ /* 0x080fe20000410000 */
[-C--:B------:R-:W-:Y:S01]  /*dea0*/  FMUL.FTZ R250, R150, R0.reuse ;  /* 0x0000000096fa7220 */ /* 0x080fe20000410000 */
[----:B------:R-:W-:Y:S01]  /*deb0*/  FMUL.FTZ R251, R151, R0 ;  /* 0x0000000097fb7220 */ /* 0x000fe20000410000 */
[----:B------:R-:W-:-:S02]  /*dec0*/  IMAD.MOV.U32 R51, RZ, RZ, R223 ;  /* 0x000000ffff337224 */ /* 0x000fc400078e00df */
[-C--:B------:R-:W-:Y:S01]  /*ded0*/  FMUL.FTZ R238, R82, R0.reuse ;  /* 0x0000000052ee7220 */ /* 0x080fe20000410000 */
[----:B------:R-:W-:Y:S01]  /*dee0*/  IMAD.MOV.U32 R50, RZ, RZ, R222 ;  /* 0x000000ffff327224 */ /* 0x000fe200078e00de */
[----:B------:R-:W1:Y:S01]  /*def0*/  MUFU.EX2 R5, R5 ;  /* 0x0000000500057308 */ /* 0x000e620000000800 */
        /* <DEDUP_REMOVED lines=9> */
[----:B------:R-:W-:Y:S01]  /*df90*/  ISETP.LE.U32.AND P2, PT, R6, UR12, PT ;  /* 0x0000000c06007c0c */ /* 0x000fe2000bf43070 */
[-C--:B------:R-:W-:Y:S01]  /*dfa0*/  FMUL.FTZ R150, R38, R0.reuse ;  /* 0x0000000026967220 */ /* 0x080fe20000410000 */
[-C--:B------:R-:W-:Y:S01]  /*dfb0*/  FMUL.FTZ R151, R39, R0.reuse ;  /* 0x0000000027977220 */ /* 0x080fe20000410000 */
[-C--:B------:R-:W-:Y:S01]  /*dfc0*/  FMUL.FTZ R223, R55, R0.reuse ;  /* 0x0000000037df7220 */ /* 0x080fe20000410000 */
[-C--:B------:R-:W-:Y:S01]  /*dfd0*/  FMUL.FTZ R230, R66, R0.reuse ;  /* 0x0000000042e67220 */ /* 0x080fe20000410000 */
[-C--:B------:R-:W-:Y:S01]  /*dfe0*/  FMUL.FTZ R231, R67, R0.reuse ;  /* 0x0000000043e77220 */ /* 0x080fe20000410000 */
[-C--:B------:R-:W-:Y:S01]  /*dff0*/  FMUL.FTZ R242, R70, R0.reuse ;  /* 0x0000000046f27220 */ /* 0x080fe20000410000 */
[----:B-1----:R-:W-:Y:S01]  /*e000*/  FFMA.FTZ R235, R235, R5, R35 ;  /* 0x00000005ebeb7223 */ /* 0x002fe20000010023 */
[-C--:B------:R-:W-:Y:S01]  /*e010*/  FMUL.FTZ R243, R71, R0.reuse ;  /* 0x0000000047f37220 */ /* 0x080fe20000410000 */
[-C--:B------:R-:W-:Y:S01]  /*e020*/  FMUL.FTZ R86, R86, R0.reuse ;  /* 0x0000000056567220 */ /* 0x080fe20000410000 */
[----:B------:R-:W-:Y:S01]  /*e030*/  FMUL.FTZ R87, R87, R0 ;  /* 0x0000000057577220 */ /* 0x000fe20000410000 */
[C---:B------:R-:W-:Y:S01]  /*e040*/  FADD.FTZ R235, R132.reuse, R235 ;  /* 0x000000eb84eb7221 */ /* 0x040fe20000010000 */
[----:B------:R-:W-:Y:S01]  /*e050*/  F2FP.BF16.F32.PACK_AB R132, R132, R35 ;  /* 0x000000238484723e */ /* 0x000fe200000010ff */
[----:B------:R-:W-:Y:S01]  /*e060*/  FMUL.FTZ R35, R116, R4 ;  /* 0x0000000474237220 */ /* 0x000fe20000410000 */
[----:B------:R-:W-:Y:S01]  /*e070*/  PRMT R4, R26, 0x7632, R4 ;  /* 0x000076321a047816 */ /* 0x000fe20000000004 */
[----:B------:R-:W-:Y:S01]  /*e080*/  FADD.FTZ R6, R137, R235 ;  /* 0x000000eb89067221 */ /* 0x000fe20000010000 */
[----:B------:R-:W1:Y:S01]  /*e090*/  MUFU.EX2 R116, R192 ;  /* 0x000000c000747308 */ /* 0x000e620000000800 */
[-C--:B------:R-:W-:Y:S01]  /*e0a0*/  FMUL.FTZ R98, R98, R0.reuse ;  /* 0x0000000062627220 */ /* 0x080fe20000410000 */
[----:B------:R-:W-:Y:S01]  /*e0b0*/  LOP3.LUT R4, R4, 0xff, RZ, 0xc0, !PT ;  /* 0x000000ff04047812 */ /* 0x000fe200078ec0ff */
[----:B------:R-:W-:Y:S01]  /*e0c0*/  FADD.FTZ R174, R177, R6 ;  /* 0x00000006b1ae7221 */ /* 0x000fe20000010000 */
[----:B------:R-:W-:Y:S01]  /*e0d0*/  LOP3.LUT R6, R26, 0xff, RZ, 0xc0, !PT ;  /* 0x000000ff1a067812 */ /* 0x000fe200078ec0ff */
[-C--:B------:R-:W-:Y:S01]  /*e0e0*/  FMUL.FTZ R99, R99, R0.reuse ;  /* 0x0000000063637220 */ /* 0x080fe20000410000 */
[-C--:B------:R-:W-:Y:S01]  /*e0f0*/  FMUL.FTZ R82, R102, R0.reuse ;  /* 0x0000000066527220 */ /* 0x080fe20000410000 */
[-C--:B------:R-:W-:Y:S01]  /*e100*/  FMUL.FTZ R83, R103, R0.reuse ;  /* 0x0000000067537220 */ /* 0x080fe20000410000 */
[----:B------:R-:W-:Y:S01]  /*e110*/  ISETP.LE.U32.AND P5, PT, R6, UR12, PT ;  /* 0x0000000c06007c0c */ /* 0x000fe2000bfa3070 */
[----:B------:R-:W-:Y:S01]  /*e120*/  FMUL.FTZ R114, R114, R0 ;  /* 0x0000000072727220 */ /* 0x000fe20000410000 */
[----:B------:R-:W-:Y:S01]  /*e130*/  F2FP.BF16.F32.PACK_AB R6, R208, R222 ;  /* 0x000000ded006723e */ /* 0x000fe200000010ff */
[-C--:B------:R-:W-:Y:S01]  /*e140*/  FMUL.FTZ R222, R54, R0.reuse ;  /* 0x0000000036de7220 */ /* 0x080fe20000410000 */
[-C--:B------:R-:W-:Y:S01]  /*e150*/  FMUL.FTZ R115, R115, R0.reuse ;  /* 0x0000000073737220 */ /* 0x080fe20000410000 */
[-C--:B------:R-:W-:Y:S01]  /*e160*/  FMUL.FTZ R252, R118, R0.reuse ;  /* 0x0000000076fc7220 */ /* 0x080fe20000410000 */
[C---:B------:R-:W-:Y:S01]  /*e170*/  PRMT R187, R6.reuse, 0x7610, R187 ;  /* 0x0000761006bb7816 */ /* 0x040fe200000000bb */
[-C--:B------:R-:W-:Y:S01]  /*e180*/  FMUL.FTZ R119, R119, R0.reuse ;  /* 0x0000000077777220 */ /* 0x080fe20000410000 */
[----:B------:R-:W-:Y:S01]  /*e190*/  PRMT R186, R6, 0x7632, R186 ;  /* 0x0000763206ba7816 */ /* 0x000fe200000000ba */
[-C--:B------:R-:W-:Y:S01]  /*e1a0*/  FMUL.FTZ R130, R130, R0.reuse ;  /* 0x0000000082827220 */ /* 0x080fe20000410000 */
[----:B------:R-:W-:Y:S01]  /*e1b0*/  FMUL.FTZ R131, R131, R0 ;  /* 0x0000000083837220 */ /* 0x000fe20000410000 */
[----:B-1----:R-:W-:Y:S01]  /*e1c0*/  F2FP.BF16.F32.PACK_AB R0, R117, R116 ;  /* 0x000000747500723e */ /* 0x002fe200000010ff */
[----:B------:R1:W-:Y:S01]  /*e1d0*/  MUFU.EX2 R6, R180 ;  /* 0x000000b400067308 */ /* 0x0003e20000000800 */
[----:B------:R-:W-:Y:S01]  /*e1e0*/  @!P5 HFMA2.BF16_V2 R53, -RZ.H0_H0, RZ.H0_H0, -R187.H0_H0 ;  /* 0x200000ffff35d231 */ /* 0x000fe200003409bb */
[----:B------:R-:W-:Y:S01]  /*e1f0*/  PRMT R235, R187, 0x5410, R186 ;  /* 0x00005410bbeb7816 */ /* 0x000fe200000000ba */
[----:B------:R-:W-:Y:S01]  /*e200*/  @!P2 HFMA2.BF16_V2 R52, -RZ.H0_H0, RZ.H0_H0, -R186.H0_H0 ;  /* 0x200000ffff34a231 */ /* 0x000fe200003409ba */
[----:B------:R-:W-:Y:S01]  /*e210*/  PRMT R185, R0, 0x7610, R185 ;  /* 0x0000761000b97816 */ /* 0x000fe200000000b9 */
[-C--:B------:R-:W-:Y:S01]  /*e220*/  FMUL.FTZ R70, R62, R5.reuse ;  /* 0x000000053e467220 */ /* 0x080fe20000410000 */
[----:B------:R-:W-:Y:S01]  /*e230*/  @!P5 PRMT R187, R53, 0x5410, RZ ;  /* 0x0000541035bbd816 */ /* 0x000fe200000000ff */
[-C--:B------:R-:W-:Y:S01]  /*e240*/  FMUL.FTZ R102, R126, R5.reuse ;  /* 0x000000057e667220 */ /* 0x080fe20000410000 */
[----:B------:R-:W-:Y:S01]  /*e250*/  ISETP.LE.U32.AND P5, PT, R4, UR12, PT ;  /* 0x0000000c04007c0c */ /* 0x000fe2000bfa3070 */
[-C--:B------:R-:W-:Y:S01]  /*e260*/  FMUL.FTZ R170, R170, R5.reuse ;  /* 0x00000005aaaa7220 */ /* 0x080fe20000410000 */
[----:B------:R-:W-:Y:S01]  /*e270*/  SHF.R.U32.HI R4, RZ, 0x18, R26 ;  /* 0x00000018ff047819 */ /* 0x000fe2000001161a */
[-C--:B------:R-:W-:Y:S01]  /*e280*/  FMUL.FTZ R171, R171, R5.reuse ;  /* 0x00000005abab7220 */ /* 0x080fe20000410000 */
[----:B------:R-:W-:Y:S01]  /*e290*/  @!P2 PRMT R186, R52, 0x5410, RZ ;  /* 0x0000541034baa816 */ /* 0x000fe200000000ff */
[----:B------:R-:W-:Y:S01]  /*e2a0*/  FMUL.FTZ R166, R166, R5 ;  /* 0x00000005a6a67220 */ /* 0x000fe20000410000 */
[----:B------:R-:W-:Y:S01]  /*e2b0*/  ISETP.LE.U32.AND P2, PT, R4, UR12, PT ;  /* 0x0000000c04007c0c */ /* 0x000fe2000bf43070 */
[----:B------:R-:W-:Y:S01]  /*e2c0*/  FADD.FTZ R4, R244, -R7 ;  /* 0x80000007f4047221 */ /* 0x000fe20000010000 */
[----:B------:R-:W-:Y:S01]  /*e2d0*/  PRMT R184, R0, 0x7632, R184 ;  /* 0x0000763200b87816 */ /* 0x000fe200000000b8 */
[----:B------:R2:W-:Y:S01]  /*e2e0*/  MUFU.EX2 R244, R195 ;  /* 0x000000c300f47308 */ /* 0x0005e20000000800 */
[----:B------:R-:W-:Y:S01]  /*e2f0*/  MOV R118, R101 ;  /* 0x0000006500767202 */ /* 0x000fe20000000f00 */
[----:B------:R-:W-:Y:S01]  /*e300*/  FMUL.FTZ R0, R4, UR4 ;  /* 0x0000000404007c20 */ /* 0x000fe20008410000 */
[----:B------:R-:W-:-:S02]  /*e310*/  IMAD.MOV.U32 R4, RZ, RZ, R10 ;  /* 0x000000ffff047224 */ /* 0x000fc400078e000a */
[----:B------:R-:W-:Y:S01]  /*e320*/  @!P5 HFMA2.BF16_V2 R49, -RZ.H0_H0, RZ.H0_H0, -R185.H0_H0 ;  /* 0x200000ffff31d231 */ /* 0x000fe200003409b9 */
[----:B------:R-:W-:Y:S01]  /*e330*/  PRMT R233, R185, 0x5410, R184 ;  /* 0x00005410b9e97816 */ /* 0x000fe200000000b8 */
[----:B-1----:R-:W-:Y:S01]  /*e340*/  IMAD.MOV.U32 R180, RZ, RZ, R51 ;  /* 0x000000ffffb47224 */ /* 0x002fe200078e0033 */
[----:B------:R-:W-:Y:S01]  /*e350*/  MOV R126, R118 ;  /* 0x00000076007e7202 */ /* 0x000fe20000000f00 */
[----:B------:R-:W1:Y:S01]  /*e360*/  MUFU.EX2 R0, R0 ;  /* 0x0000000000007308 */ /* 0x000e620000000800 */
[----:B------:R-:W-:Y:S01]  /*e370*/  LOP3.LUT R4, R4, 0xff, RZ, 0xc0, !PT ;  /* 0x000000ff04047812 */ /* 0x000fe200078ec0ff */
[----:B------:R-:W-:Y:S01]  /*e380*/  @!P2 HFMA2.BF16_V2 R38, -RZ.H0_H0, RZ.H0_H0, -R184.H0_H0 ;  /* 0x200000ffff26a231 */ /* 0x000fe200003409b8 */
[----:B------:R-:W-:Y:S01]  /*e390*/  @!P5 PRMT R185, R49, 0x5410, RZ ;  /* 0x0000541031b9d816 */ /* 0x000fe200000000ff */
[----:B------:R-:W-:Y:S01]  /*e3a0*/  IMAD.MOV.U32 R49, RZ, RZ, R180 ;  /* 0x000000ffff317224 */ /* 0x000fe200078e00b4 */
[----:B------:R-:W-:Y:S01]  /*e3b0*/  ISETP.LE.U32.AND P5, PT, R4, UR12, PT ;  /* 0x0000000c04007c0c */ /* 0x000fe2000bfa3070 */
[----:B------:R-:W-:Y:S01]  /*e3c0*/  IMAD.MOV.U32 R180, RZ, RZ, R50 ;  /* 0x000000ffffb47224 */ /* 0x000fe200078e0032 */
[----:B------:R-:W-:Y:S01]  /*e3d0*/  PRMT R4, R10, 0x7771, RZ ;  /* 0x000077710a047816 */ /* 0x000fe200000000ff */
[-C--:B------:R-:W-:Y:S01]  /*e3e0*/  FMUL.FTZ R167, R167, R5.reuse ;  /* 0x00000005a7a77220 */ /* 0x080fe20000410000 */
[----:B------:R-:W-:Y:S01]  /*e3f0*/  @!P2 PRMT R184, R38, 0x5410, RZ ;  /* 0x0000541026b8a816 */ /* 0x000fe200000000ff */
[-C--:B------:R-:W-:Y:S01]  /*e400*/  FMUL.FTZ R162, R162, R5.reuse ;  /* 0x00000005a2a27220 */ /* 0x080fe20000410000 */
[----:B------:R-:W-:Y:S01]  /*e410*/  ISETP.GT.U32.AND P2, PT, R4, UR12, PT ;  /* 0x0000000c04007c0c */ /* 0x000fe2000bf44070 */
[-C--:B------:R-:W-:Y:S01]  /*e420*/  FMUL.FTZ R163, R163, R5.reuse ;  /* 0x00000005a3a37220 */ /* 0x080fe20000410000 */
[----:B------:R-:W3:Y:S01]  /*e430*/  MUFU.EX2 R4, R197 ;  /* 0x000000c500047308 */ /* 0x000ee20000000800 */
[----:B--2---:R-:W-:Y:S01]  /*e440*/  MOV R195, R252 ;  /* 0x000000fc00c37202 */ /* 0x004fe20000000f00 */
[-C--:B------:R-:W-:Y:S01]  /*e450*/  FMUL.FTZ R158, R158, R5.reuse ;  /* 0x000000059e9e7220 */ /* 0x080fe20000410000 */
[----:B------:R-:W-:Y:S01]  /*e460*/  FMUL.FTZ R159, R159, R5 ;  /* 0x000000059f9f7220 */ /* 0x000fe20000410000 */
[----:B-1----:R-:W-:Y:S01]  /*e470*/  FMUL.FTZ R100, R124, R0 ;  /* 0x000000007c647220 */ /* 0x002fe20000410000 */
[----:B------:R-:W-:-:S02]  /*e480*/  IMAD.MOV.U32 R124, RZ, RZ, R194 ;  /* 0x000000ffff7c7224 */ /* 0x000fc400078e00c2 */
[-C--:B------:R-:W-:Y:S01]  /*e490*/  FFMA.FTZ R38, R234, R0.reuse, R6 ;  /* 0x00000000ea267223 */ /* 0x080fe20000010006 */
        /* <DEDUP_REMOVED lines=31> */
[----:B------:R-:W-:Y:S01]  /*e690*/  F2FP.BF16.F32.PACK_AB R0, R124, R244 ;  /* 0x000000f47c00723e */ /* 0x000fe200000010ff */
[----:B------:R-:W1:Y:S01]  /*e6a0*/  MUFU.EX2 R60, R199 ;  /* 0x000000c7003c7308 */ /* 0x000e620000000800 */
[----:B---3--:R-:W-:-:S02]  /*e6b0*/  IMAD.MOV.U32 R247, RZ, RZ, R4 ;  /* 0x000000fffff77224 */ /* 0x008fc400078e0004 */
[----:B------:R-:W-:Y:S01]  /*e6c0*/  FMUL.FTZ R54, R42, R5 ;  /* 0x000000052a367220 */ /* 0x000fe20000410000 */
[C---:B------:R-:W-:Y:S01]  /*e6d0*/  PRMT R182, R0.reuse, 0x7632, R182 ;  /* 0x0000763200b67816 */ /* 0x040fe200000000b6 */
[----:B------:R-:W-:Y:S01]  /*e6e0*/  IMAD.MOV.U32 R125, RZ, RZ, R204 ;  /* 0x000000ffff7d7224 */ /* 0x000fe200078e00cc */
[----:B------:R-:W-:Y:S01]  /*e6f0*/  PRMT R183, R0, 0x7610, R183 ;  /* 0x0000761000b77816 */ /* 0x000fe200000000b7 */
[----:B------:R-:W-:Y:S01]  /*e700*/  IMAD.MOV.U32 R194, RZ, RZ, R20 ;  /* 0x000000ffffc27224 */ /* 0x000fe200078e0014 */
[----:B------:R-:W-:Y:S01]  /*e710*/  PRMT R0, R10, 0x7772, RZ ;  /* 0x000077720a007816 */ /* 0x000fe200000000ff */
[----:B------:R-:W-:Y:S01]  /*e720*/  @P2 HFMA2.BF16_V2 R36, -RZ.H0_H0, RZ.H0_H0, -R182.H0_H0 ;  /* 0x200000ffff242231 */ /* 0x000fe200003409b6 */
[----:B------:R-:W-:Y:S01]  /*e730*/  PRMT R51, R183, 0x5410, R182 ;  /* 0x00005410b7337816 */ /* 0x000fe200000000b6 */
[----:B------:R-:W-:Y:S02]  /*e740*/  @!P5 HFMA2.BF16_V2 R37, -RZ.H0_H0, RZ.H0_H0, -R183.H0_H0 ;  /* 0x200000ffff25d231 */ /* 0x000fe400003409b7 */
[----:B------:R-:W-:-:S02]  /*e750*/  IMAD.MOV.U32 R62, RZ, RZ, R194 ;  /* 0x000000ffff3e7224 */ /* 0x000fc400078e00c2 */
[-C--:B------:R-:W-:Y:S01]  /*e760*/  FMUL.FTZ R55, R43, R5.reuse ;  /* 0x000000052b377220 */ /* 0x080fe20000410000 */
[----:B------:R-:W-:Y:S01]  /*e770*/  @P2 PRMT R182, R36, 0x5410, RZ ;  /* 0x0000541024b62816 */ /* 0x000fe200000000ff */
[----:B------:R-:W-:Y:S01]  /*e780*/  IMAD.MOV.U32 R194, RZ, RZ, R226 ;  /* 0x000000ffffc27224 */ /* 0x000fe200078e00e2 */
[----:B------:R-:W-:Y:S01]  /*e790*/  ISETP.GT.U32.AND P2, PT, R0, UR12, PT ;  /* 0x0000000c00007c0c */ /* 0x000fe2000bf44070 */
[-C--:B------:R-:W-:Y:S01]  /*e7a0*/  FMUL.FTZ R66, R46, R5.reuse ;  /* 0x000000052e427220 */ /* 0x080fe20000410000 */
[----:B------:R-:W-:Y:S01]  /*e7b0*/  PRMT R0, R10, 0x7773, RZ ;  /* 0x000077730a007816 */ /* 0x000fe200000000ff */
[-C--:B------:R-:W-:Y:S01]  /*e7c0*/  FMUL.FTZ R67, R47, R5.reuse ;  /* 0x000000052f437220 */ /* 0x080fe20000410000 */
[----:B------:R-:W-:Y:S01]  /*e7d0*/  @!P5 PRMT R183, R37, 0x5410, RZ ;  /* 0x0000541025b7d816 */ /* 0x000fe200000000ff */
[-C--:B------:R-:W-:Y:S01]  /*e7e0*/  FMUL.FTZ R58, R58, R5.reuse ;  /* 0x000000053a3a7220 */ /* 0x080fe20000410000 */
[----:B------:R-:W-:Y:S01]  /*e7f0*/  ISETP.GT.U32.AND P5, PT, R0, UR12, PT ;  /* 0x0000000c00007c0c */ /* 0x000fe2000bfa4070 */
[----:B------:R-:W-:Y:S01]  /*e800*/  FMUL.FTZ R59, R59, R5 ;  /* 0x000000053b3b7220 */ /* 0x000fe20000410000 */
[----:B-1----:R-:W-:Y:S01]  /*e810*/  F2FP.BF16.F32.PACK_AB R0, R60, R247 ;  /* 0x000000f73c00723e */ /* 0x002fe200000010ff */
[-C--:B------:R-:W-:Y:S01]  /*e820*/  FMUL.FTZ R71, R63, R5.reuse ;  /* 0x000000053f477220 */ /* 0x080fe20000410000 */
[-C--:B------:R-:W-:Y:S01]  /*e830*/  FMUL.FTZ R74, R74, R5.reuse ;  /* 0x000000054a4a7220 */ /* 0x080fe20000410000 */
[-C--:B------:R-:W-:Y:S01]  /*e840*/  FMUL.FTZ R75, R75, R5.reuse ;  /* 0x000000054b4b7220 */ /* 0x080fe20000410000 */
[----:B------:R-:W-:Y:S01]  /*e850*/  PRMT R178, R0, 0x7632, R178 ;  /* 0x0000763200b27816 */ /* 0x000fe200000000b2 */
[-C--:B------:R-:W-:Y:S01]  /*e860*/  FMUL.FTZ R78, R78, R5.reuse ;  /* 0x000000054e4e7220 */ /* 0x080fe20000410000 */
[----:B------:R-:W-:Y:S01]  /*e870*/  PRMT R179, R0, 0x7610, R179 ;  /* 0x0000761000b37816 */ /* 0x000fe200000000b3 */
[-C--:B------:R-:W-:Y:S01]  /*e880*/  FMUL.FTZ R79, R79, R5.reuse ;  /* 0x000000054f4f7220 */ /* 0x080fe20000410000 */
[-C--:B------:R-:W-:Y:S01]  /*e890*/  FMUL.FTZ R90, R90, R5.reuse ;  /* 0x000000055a5a7220 */ /* 0x080fe20000410000 */
[----:B------:R-:W-:Y:S01]  /*e8a0*/  FMUL.FTZ R91, R91, R5 ;  /* 0x000000055b5b7220 */ /* 0x000fe20000410000 */
[----:B------:R-:W-:Y:S01]  /*e8b0*/  PRMT R50, R179, 0x5410, R178 ;  /* 0x00005410b3327816 */ /* 0x000fe200000000b2 */
[----:B------:R-:W-:-:S02]  /*e8c0*/  @P5 HFMA2.BF16_V2 R3, -RZ.H0_H0, RZ.H0_H0, -R178.H0_H0 ;  /* 0x200000ffff035231 */ /* 0x000fc400003409b2 */
[-C--:B------:R-:W-:Y:S01]  /*e8d0*/  FMUL.FTZ R94, R94, R5.reuse ;  /* 0x000000055e5e7220 */ /* 0x080fe20000410000 */
[-C--:B------:R-:W-:Y:S01]  /*e8e0*/  FMUL.FTZ R95, R95, R5.reuse ;  /* 0x000000055f5f7220 */ /* 0x080fe20000410000 */
[-C--:B------:R-:W-:Y:S01]  /*e8f0*/  FMUL.FTZ R106, R106, R5.reuse ;  /* 0x000000056a6a7220 */ /* 0x080fe20000410000 */
[-C--:B------:R-:W-:Y:S01]  /*e900*/  FMUL.FTZ R107, R107, R5.reuse ;  /* 0x000000056b6b7220 */ /* 0x080fe20000410000 */
[----:B------:R-:W-:Y:S01]  /*e910*/  @P5 PRMT R178, R3, 0x5410, RZ ;  /* 0x0000541003b25816 */ /* 0x000fe200000000ff */
[----:B------:R-:W-:Y:S01]  /*e920*/  FADD.FTZ R3, R125, R11 ;  /* 0x0000000b7d037221 */ /* 0x000fe20000010000 */
[----:B------:R-:W-:Y:S02]  /*e930*/  IMAD.MOV.U32 R125, RZ, RZ, R195 ;  /* 0x000000ffff7d7224 */ /* 0x000fe400078e00c3 */
[-C--:B------:R-:W-:Y:S01]  /*e940*/  FMUL.FTZ R110, R110, R5.reuse ;  /* 0x000000056e6e7220 */ /* 0x080fe20000410000 */
[----:B------:R-:W-:Y:S02]  /*e950*/  IMAD.MOV.U32 R195, RZ, RZ, R227 ;  /* 0x000000ffffc37224 */ /* 0x000fe400078e00e3 */
[-C--:B------:R-:W-:Y:S01]  /*e960*/  FMUL.FTZ R111, R111, R5.reuse ;  /* 0x000000056f6f7220 */ /* 0x080fe20000410000 */
[-C--:B------:R-:W-:Y:S01]  /*e970*/  FMUL.FTZ R122, R122, R5.reuse ;  /* 0x000000057a7a7220 */ /* 0x080fe20000410000 */
[-C--:B------:R-:W-:Y:S01]  /*e980*/  FMUL.FTZ R123, R123, R5.reuse ;  /* 0x000000057b7b7220 */ /* 0x080fe20000410000 */
[----:B------:R-:W-:Y:S01]  /*e990*/  FMUL.FTZ R103, R127, R5 ;  /* 0x000000057f677220 */ /* 0x000fe20000410000 */
[----:B------:R1:W-:Y:S01]  /*e9a0*/  STG.E.U16 desc[UR22][R194.64+-0x7e], R13 ;  /* 0xffff820dc2007986 */ /* 0x0003e2000c101516 */
[----:B------:R-:W2:Y:S01]  /*e9b0*/  MUFU.EX2 R5, R198 ;  /* 0x000000c600057308 */ /* 0x000ea20000000800 */
[----:B------:R-:W-:Y:S01]  /*e9c0*/  @P2 HFMA2.BF16_V2 R2, -RZ.H0_H0, RZ.H0_H0, -R179.H0_H0 ;  /* 0x200000ffff022231 */ /* 0x000fe200003409b3 */
[----:B------:R-:W-:Y:S01]  /*e9d0*/  LOP3.LUT R0, R15, 0xff, RZ, 0xc0, !PT ;  /* 0x000000ff0f007812 */ /* 0x000fe200078ec0ff */
[----:B------:R-:W-:-:S02]  /*e9e0*/  IMAD.MOV.U32 R234, RZ, RZ, R35 ;  /* 0x000000ffffea7224 */ /* 0x000fc400078e0023 */
[----:B------:R-:W-:Y:S01]  /*e9f0*/  FADD.FTZ R35, R246, R21 ;  /* 0x00000015f6237221 */ /* 0x000fe20000010000 */
[----:B------:R-:W-:Y:S01]  /*ea00*/  IMAD.WIDE.U32 R20, R139, -0x2daee0ad, RZ ;  /* 0xd2511f538b147825 */ /* 0x000fe200078e00ff */
[----:B------:R-:W-:Y:S01]  /*ea10*/  @P2 PRMT R179, R2, 0x5410, RZ ;  /* 0x0000541002b32816 */ /* 0x000fe200000000ff */
[----:B------:R-:W-:Y:S01]  /*ea20*/  STG.E.U16 desc[UR22][R194.64+-0x80], R23 ;  /* 0xffff8017c2007986 */ /* 0x000fe2000c101516 */
[----:B------:R-:W-:Y:S01]  /*ea30*/  ISETP.LE.U32.AND P2, PT, R0, UR12, PT ;  /* 0x0000000c00007c0c */ /* 0x000fe2000bf43070 */
[----:B------:R-:W-:Y:S01]  /*ea40*/  IMAD.MOV.U32 R61, RZ, RZ, R119 ;  /* 0x000000ffff3d7224 */ /* 0x000fe200078e0077 */
[----:B------:R-:W-:Y:S01]  /*ea50*/  LOP3.LUT R0, R15, 0xffff, RZ, 0xc0, !PT ;  /* 0x0000ffff0f007812 */ /* 0x000fe200078ec0ff */
[----:B------:R-:W-:Y:S01]  /*ea60*/  MUFU.EX2 R119, R173 ;  /* 0x000000ad00777308 */ /* 0x000fe20000000800 */
[----:B------:R-:W-:Y:S01]  /*ea70*/  LOP3.LUT R21, R33, R32, R21, 0x96, !PT ;  /* 0x0000002021157212 */ /* 0x000fe200078e9615 */
[----:B------:R-:W-:Y:S01]  /*ea80*/  IMAD.MOV.U32 R63, RZ, RZ, R124 ;  /* 0x000000ffff3f7224 */ /* 0x000fe200078e007c */
[----:B------:R-:W-:-:S02]  /*ea90*/  SHF.R.U32.HI R0, RZ, 0x8, R0 ;  /* 0x00000008ff007819 */ /* 0x000fc40000011600 */
[----:B------:R-:W-:Y:S02]  /*eaa0*/  F2FP.BF16.F32.PACK_AB R137, R177, R137 ;  /* 0x00000089b189723e */ /* 0x000fe400000010ff */
[----:B------:R-:W-:Y:S01]  /*eab0*/  LOP3.LUT R2, R0, 0xffff, RZ, 0xc0, !PT ;  /* 0x0000ffff00027812 */ /* 0x000fe200078ec0ff */
[----:B------:R-:W-:Y:S01]  /*eac0*/  MUFU.EX2 R204, R203 ;  /* 0x000000cb00cc7308 */ /* 0x000fe20000000800 */
[----:B--2---:R-:W-:Y:S02]  /*ead0*/  F2FP.BF16.F32.PACK_AB R0, R5, R6 ;  /* 0x000000060500723e */ /* 0x004fe400000010ff */
[----:B------:R-:W-:Y:S02]  /*eae0*/  ISETP.LE.U32.AND P5, PT, R2, UR12, PT ;  /* 0x0000000c02007c0c */ /* 0x000fe4000bfa3070 */
[----:B------:R-:W-:Y:S01]  /*eaf0*/  PRMT R7, R0, 0x7610, R7 ;  /* 0x0000761000077816 */ /* 0x000fe20000000007 */
[----:B-1----:R-:W-:Y:S01]  /*eb00*/  FADD.FTZ R13, R126, R3 ;  /* 0x000000037e0d7221 */ /* 0x002fe20000010000 */
[----:B------:R-:W-:Y:S01]  /*eb10*/  PRMT R6, R0, 0x7632, R6 ;  /* 0x0000763200067816 */ /* 0x000fe20000000006 */
[----:B------:R-:W2:Y:S01]  /*eb20*/  LDL R126, [R1+0xa8] ;  /* 0x0000a800017e7983 */ /* 0x000ea20000100800 */
[----:B------:R-:W-:Y:S01]  /*eb30*/  PRMT R0, R15, 0x7632, R0 ;  /* 0x000076320f007816 */ /* 0x000fe20000000000 */
[----:B------:R-:W-:Y:S01]  /*eb40*/  @!P2 HFMA2.BF16_V2 R8, -RZ.H0_H0, RZ.H0_H0, -R7.H0_H0 ;  /* 0x200000ffff08a231 */ /* 0x000fe20000340907 */
[----:B------:R-:W-:Y:S01]  /*eb50*/  PRMT R41, R7, 0x5410, R6 ;  /* 0x0000541007297816 */ /* 0x000fe20000000006 */
[----:B------:R-:W1:Y:S01]  /*eb60*/  MUFU.EX2 R2, R172 ;  /* 0x000000ac00027308 */ /* 0x000e620000000800 */
[----:B------:R-:W-:-:S02]  /*eb70*/  LOP3.LUT R0, R0, 0xff, RZ, 0xc0, !PT ;  /* 0x000000ff00007812 */ /* 0x000fc400078ec0ff */
[----:B------:R-:W-:Y:S01]  /*eb80*/  @!P2 PRMT R7, R8, 0x5410, RZ ;  /* 0x000054100807a816 */ /* 0x000fe200000000ff */
[----:B------:R-:W-:Y:S01]  /*eb90*/  @!P5 HFMA2.BF16_V2 R9, -RZ.H0_H0, RZ.H0_H0, -R6.H0_H0 ;  /* 0x200000ffff09d231 */ /* 0x000fe20000340906 */
[----:B------:R-:W-:Y:S02]  /*eba0*/  ISETP.LE.U32.AND P2, PT, R0, UR12, PT ;  /* 0x0000000c00007c0c */ /* 0x000fe4000bf43070 */
[----:B------:R-:W-:Y:S01]  /*ebb0*/  SHF.R.U32.HI R0, RZ, 0x18, R15 ;  /* 0x00000018ff007819 */ /* 0x000fe2000001160f */
[----:B------:R-:W3:Y:S01]  /*ebc0*/  MUFU.EX2 R206, R206 ;  /* 0x000000ce00ce7308 */ /* 0x000ee20000000800 */
[----:B------:R-:W-:Y:S02]  /*ebd0*/  PRMT R8, R132, 0x7610, R8 ;  /* 0x0000761084087816 */ /* 0x000fe40000000008 */
[----:B------:R-:W-:Y:S02]  /*ebe0*/  @!P5 PRMT R6, R9, 0x5410, RZ ;  /* 0x000054100906d816 */ /* 0x000fe400000000ff */
[----:B------:R-:W-:-:S02]  /*ebf0*/  ISETP.LE.U32.AND P5, PT, R0, UR12, PT ;  /* 0x0000000c00007c0c */ /* 0x000fc4000bfa3070 */
[----:B------:R-:W-:Y:S01]  /*ec00*/  PRMT R0, R21, 0x7632, R0 ;  /* 0x0000763215007816 */ /* 0x000fe20000000000 */
[----:B------:R-:W-:Y:S01]  /*ec10*/  MUFU.EX2 R4, R201 ;  /* 0x000000c900047308 */ /* 0x000fe20000000800 */
[----:B------:R-:W-:Y:S01]  /*ec20*/  PRMT R9, R132, 0x7632, R9 ;  /* 0x0000763284097816 */ /* 0x000fe20000000009 */
[----:B------:R-:W-:Y:S01]  /*ec30*/  @!P2 HFMA2.BF16_V2 R17, -RZ.H0_H0, RZ.H0_H0, -R8.H0_H0 ;  /* 0x200000ffff11a231 */ /* 0x000fe20000340908 */
[----:B------:R-:W-:Y:S01]  /*ec40*/  LOP3.LUT R0, R0, 0xff, RZ, 0xc0, !PT ;  /* 0x000000ff00007812 */ /* 0x000fe200078ec0ff */
[----:B-1----:R-:W-:Y:S01]  /*ec50*/  FADD.FTZ R252, R2, R174 ;  /* 0x000000ae02fc7221 */ /* 0x002fe20000010000 */
[----:B------:R-:W-:Y:S02]  /*ec60*/  PRMT R40, R8, 0x5410, R9 ;  /* 0x0000541008287816 */ /* 0x000fe40000000009 */
[----:B------:R-:W-:Y:S01]  /*ec70*/  @!P2 PRMT R8, R17, 0x5410, RZ ;  /* 0x000054101108a816 */ /* 0x000fe200000000ff */
[----:B------:R-:W-:Y:S01]  /*ec80*/  MUFU.EX2 R246, R200 ;  /* 0x000000c800f67308 */ /* 0x000fe20000000800 */
[----:B------:R-:W-:Y:S01]  /*ec90*/  ISETP.LE.U32.AND P2, PT, R0, UR12, PT ;  /* 0x0000000c00007c0c */ /* 0x000fe2000bf43070 */
[----:B------:R-:W-:Y:S01]  /*eca0*/  @!P5 HFMA2.BF16_V2 R18, -RZ.H0_H0, RZ.H0_H0, -R9.H0_H0 ;  /* 0x200000ffff12d231 */ /* 0x000fe20000340909 */
[----:B------:R-:W-:-:S02]  /*ecb0*/  SHF.R.U32.HI R0, RZ, 0x18, R21 ;  /* 0x00000018ff007819 */ /* 0x000fc40000011615 */
[----:B------:R-:W-:Y:S01]  /*ecc0*/  F2FP.BF16.F32.PACK_AB R37, R119, R2 ;  /* 0x000000027725723e */ /* 0x000fe200000010ff */
[----:B------:R-:W-:Y:S01]  /*ecd0*/  FADD.FTZ R2, R5, R38 ;  /* 0x0000002605027221 */ /* 0x000fe20000010000 */
[----:B------:R-:W-:Y:S01]  /*ece0*/  @!P5 PRMT R9, R18, 0x5410, RZ ;  /* 0x000054101209d816 */ /* 0x000fe200000000ff */
[----:B------:R-:W-:Y:S01]  /*ecf0*/  MUFU.EX2 R127, R193 ;  /* 0x000000c1007f7308 */ /* 0x000fe20000000800 */
[----:B------:R-:W-:Y:S01]  /*ed00*/  ISETP.LE.U32.AND P5, PT, R0, UR12, PT ;  /* 0x0000000c00007c0c */ /* 0x000fe2000bfa3070 */
[----:B------:R-:W-:Y:S01]  /*ed10*/  IMAD.MOV.U32 R0, RZ, RZ, R20 ;  /* 0x000000ffff007224 */ /* 0x000fe200078e0014 */
[----:B------:R-:W-:Y:S01]  /*ed20*/  PRMT R199, R37, 0x7610, R199 ;  /* 0x0000761025c77816 */ /* 0x000fe200000000c7 */
[----:B------:R-:W-:Y:S01]  /*ed30*/  FADD.FTZ R5, R181, R35 ;  /* 0x00000023b5057221 */ /* 0x000fe20000010000 */
[----:B------:R-:W-:Y:S01]  /*ed40*/  PRMT R198, R37, 0x7632, R198 ;  /* 0x0000763225c67816 */ /* 0x000fe200000000c6 */
[----:B------:R-:W-:Y:S01]  /*ed50*/  @!P2 HFMA2.BF16_V2 R19, -RZ.H0_H0, RZ.H0_H0, -R37.H0_H0 ;  /* 0x200000ffff13a231 */ /* 0x000fe20000340925 */
[----:B------:R-:W-:Y:S01]  /*ed60*/  LOP3.LUT R0, R0, 0xff, RZ, 0xc0, !PT ;  /* 0x000000ff00007812 */ /* 0x000fe200078ec0ff */
[----:B------:R-:W1:Y:S01]  /*ed70*/  MUFU.EX2 R18, R202 ;  /* 0x000000ca00127308 */ /* 0x000e620000000800 */
[----:B---3--:R-:W-:-:S02]  /*ed80*/  F2FP.BF16.F32.PACK_AB R36, R206, R204 ;  /* 0x000000ccce24723e */ /* 0x008fc400000010ff */
[----:B------:R-:W-:Y:S02]  /*ed90*/  @!P2 PRMT R199, R19, 0x5410, RZ ;  /* 0x0000541013c7a816 */ /* 0x000fe400000000ff */
[----:B------:R-:W-:Y:S01]  /*eda0*/  ISETP.LE.U32.AND P2, PT, R0, UR12, PT ;  /* 0x0000000c00007c0c */ /* 0x000fe2000bf43070 */
[----:B------:R-:W-:Y:S02]  /*edb0*/  IMAD.MOV.U32 R0, RZ, RZ, R14 ;  /* 0x000000ffff007224 */ /* 0x000fe400078e000e */
[----:B------:R-:W-:Y:S01]  /*edc0*/  @!P5 HFMA2.BF16_V2 R22, -RZ.H0_H0, RZ.H0_H0, -R37.H1_H1 ;  /* 0x200000ffff16d231 */ /* 0x000fe20000360925 */
[----:B------:R-:W-:Y:S01]  /*edd0*/  PRMT R197, R36, 0x7610, R197 ;  /* 0x0000761024c57816 */ /* 0x000fe200000000c5 */
[----:B------:R-:W3:Y:S01]  /*ede0*/  LDC R19, c[0x0][0x448] ;  /* 0x00011200ff137b82 */ /* 0x000ee20000000800 */
[----:B------:R-:W-:Y:S01]  /*edf0*/  MUFU.EX2 R17, R207 ;  /* 0x000000cf00117308 */ /* 0x000fe20000000800 */
[----:B------:R-:W-:Y:S02]  /*ee00*/  LOP3.LUT R0, R0, 0xff, RZ, 0xc0, !PT ;  /* 0x000000ff00007812 */ /* 0x000fe400078ec0ff */
[----:B------:R-:W-:-:S02]  /*ee10*/  @!P5 PRMT R198, R22, 0x5410, RZ ;  /* 0x0000541016c6d816 */ /* 0x000fc400000000ff */
[----:B------:R-:W-:Y:S02]  /*ee20*/  ISETP.LE.U32.AND P5, PT, R0, UR12, PT ;  /* 0x0000000c00007c0c */ /* 0x000fe4000bfa3070 */
[----:B-1----:R-:W-:Y:S01]  /*ee30*/  F2FP.BF16.F32.PACK_AB R0, R18, R4 ;  /* 0x000000041200723e */ /* 0x002fe200000010ff */
[----:B------:R-:W-:Y:S01]  /*ee40*/  @!P2 HFMA2.BF16_V2 R24, -RZ.H0_H0, RZ.H0_H0, -R36.H0_H0 ;  /* 0x200000ffff18a231 */ /* 0x000fe20000340924 */
[----:B------:R-:W1:Y:S01]  /*ee50*/  MUFU.EX2 R118, R205 ;  /* 0x000000cd00767308 */ /* 0x000e620000000800 */
[----:B------:R-:W-:Y:S01]  /*ee60*/  PRMT R196, R36, 0x7632, R196 ;  /* 0x0000763224c47816 */ /* 0x000fe200000000c4 */
[----:B------:R-:W-:Y:S01]  /*ee70*/  FADD.FTZ R4, R4, R2 ;  /* 0x0000000204047221 */ /* 0x000fe20000010000 */
[C---:B------:R-:W-:Y:S02]  /*ee80*/  PRMT R177, R0.reuse, 0x7610, R177 ;  /* 0x0000761000b17816 */ /* 0x040fe400000000b1 */
[----:B------:R-:W-:Y:S01]  /*ee90*/  PRMT R176, R0, 0x7632, R176 ;  /* 0x0000763200b07816 */ /* 0x000fe200000000b0 */
[----:B------:R-:W-:Y:S01]  /*eea0*/  FADD.FTZ R11, R18, R4 ;  /* 0x00000004120b7221 */ /* 0x000fe20000010000 */
[----:B------:R-:W-:-:S02]  /*eeb0*/  PRMT R0, R20, 0x7771, RZ ;  /* 0x0000777114007816 */ /* 0x000fc400000000ff */
[----:B------:R-:W-:Y:S01]  /*eec0*/  @!P2 PRMT R197, R24, 0x5410, RZ ;  /* 0x0000541018c5a816 */ /* 0x000fe200000000ff */
[----:B------:R-:W-:Y:S01]  /*eed0*/  @!P5 HFMA2.BF16_V2 R25, -RZ.H0_H0, RZ.H0_H0, -R177.H0_H0 ;  /* 0x200000ffff19d231 */ /* 0x000fe200003409b1 */
[----:B------:R-:W-:Y:S02]  /*eee0*/  ISETP.GT.U32.AND P2, PT, R0, UR12, PT ;  /* 0x0000000c00007c0c */ /* 0x000fe4000bf44070 */
[----:B------:R-:W-:Y:S01]  /*eef0*/  PRMT R0, R14, 0x7771, RZ ;  /* 0x000077710e007816 */ /* 0x000fe200000000ff */
[----:B---3--:R-:W-:Y:S01]  /*ef00*/  IMAD.SHL.U32 R32, R19, 0x8, RZ ;  /* 0x0000000813207824 */ /* 0x008fe200078e00ff */
[----:B------:R-:W-:Y:S02]  /*ef10*/  PRMT R38, R177, 0x5410, R176 ;  /* 0x00005410b1267816 */ /* 0x000fe400000000b0 */
[----:B------:R-:W-:Y:S02]  /*ef20*/  @!P5 PRMT R177, R25, 0x5410, RZ ;  /* 0x0000541019b1d816 */ /* 0x000fe400000000ff */
[----:B------:R-:W-:-:S02]  /*ef30*/  ISETP.GT.U32.AND P5, PT, R0, UR12, PT ;  /* 0x0000000c00007c0c */ /* 0x000fc4000bfa4070 */
[C---:B------:R-:W-:Y:S02]  /*ef40*/  PRMT R0, R20.reuse, 0x7772, RZ ;  /* 0x0000777214007816 */ /* 0x040fe400000000ff */
[----:B------:R-:W-:Y:S01]  /*ef50*/  F2FP.BF16.F32.PACK_AB R35, R127, R246 ;  /* 0x000000f67f23723e */ /* 0x000fe200000010ff */
[----:B------:R-:W-:Y:S01]  /*ef60*/  @P2 HFMA2.BF16_V2 R39, -RZ.H0_H0, RZ.H0_H0, -R36.H1_H1 ;  /* 0x200000ffff272231 */ /* 0x000fe20000360924 */
[----:B------:R-:W-:Y:S02]  /*ef70*/  PRMT R2, R20, 0x7773, RZ ;  /* 0x0000777314027816 */ /* 0x000fe400000000ff */
[----:B------:R-:W-:Y:S02]  /*ef80*/  PRMT R193, R35, 0x7610, R193 ;  /* 0x0000761023c17816 */ /* 0x000fe400000000c1 */
[----:B------:R-:W-:Y:S02]  /*ef90*/  @P2 PRMT R196, R39, 0x5410, RZ ;  /* 0x0000541027c42816 */ /* 0x000fe400000000ff */
[----:B------:R-:W-:Y:S01]  /*efa0*/  ISETP.GT.U32.AND P2, PT, R0, UR12, PT ;  /* 0x0000000c00007c0c */ /* 0x000fe2000bf44070 */
[----:B------:R-:W-:Y:S01]  /*efb0*/  @P5 HFMA2.BF16_V2 R42, -RZ.H0_H0, RZ.H0_H0, -R176.H0_H0 ;  /* 0x200000ffff2a5231 */ /* 0x000fe200003409b0 */
[----:B------:R-:W-:-:S02]  /*efc0*/  LOP3.LUT R0, R21, 0xff, RZ, 0xc0, !PT ;  /* 0x000000ff15007812 */ /* 0x000fc400078ec0ff */
[----:B------:R-:W-:Y:S01]  /*efd0*/  MOV R124, R61 ;  /* 0x0000003d007c7202 */ /* 0x000fe20000000f00 */
[----:B------:R-:W-:Y:S01]  /*efe0*/  IMAD.MOV.U32 R61, RZ, RZ, R234 ;  /* 0x000000ffff3d7224 */ /* 0x000fe200078e00ea */
[----:B------:R-:W-:Y:S01]  /*eff0*/  @P5 PRMT R176, R42, 0x5410, RZ ;  /* 0x000054102ab05816 */ /* 0x000fe200000000ff */
[----:B------:R-:W-:Y:S01]  /*f000*/  IMAD.MOV.U32 R234, RZ, RZ, R49 ;  /* 0x000000ffffea7224 */ /* 0x000fe200078e0031 */
[----:B------:R-:W-:Y:S02]  /*f010*/  ISETP.LE.U32.AND P5, PT, R0, UR12, PT ;  /* 0x0000000c00007c0c */ /* 0x000fe4000bfa3070 */
[----:B-1----:R-:W-:Y:S02]  /*f020*/  F2FP.BF16.F32.PACK_AB R0, R118, R17 ;  /* 0x000000117600723e */ /* 0x002fe400000010ff */
[----:B------:R-:W-:Y:S01]  /*f030*/  PRMT R192, R35, 0x7632, R192 ;  /* 0x0000763223c07816 */ /* 0x000fe200000000c0 */
[----:B------:R-:W-:Y:S01]  /*f040*/  @P2 HFMA2.BF16_V2 R43, -RZ.H0_H0, RZ.H0_H0, -R35.H0_H0 ;  /* 0x200000ffff2b2231 */ /* 0x000fe20000340923 */
[----:B------:R-:W-:-:S02]  /*f050*/  PRMT R175, R0, 0x7610, R175 ;  /* 0x0000761000af7816 */ /* 0x000fc400000000af */
[----:B------:R-:W-:Y:S02]  /*f060*/  PRMT R174, R0, 0x7632, R174 ;  /* 0x0000763200ae7816 */ /* 0x000fe400000000ae */
[----:B------:R-:W-:Y:S02]  /*f070*/  LOP3.LUT R0, R21, 0xffff, RZ, 0xc0, !PT ;  /* 0x0000ffff15007812 */ /* 0x000fe400078ec0ff */
[----:B------:R-:W-:Y:S01]  /*f080*/  @P2 PRMT R193, R43, 0x5410, RZ ;  /* 0x000054102bc12816 */ /* 0x000fe200000000ff */
[----:B------:R-:W-:Y:S01]  /*f090*/  @!P5 HFMA2.BF16_V2 R44, -RZ.H0_H0, RZ.H0_H0, -R175.H0_H0 ;  /* 0x200000ffff2cd231 */ /* 0x000fe200003409af */
[----:B------:R-:W-:Y:S01]  /*f0a0*/  ISETP.GT.U32.AND P2, PT, R2, UR12, PT ;  /* 0x0000000c02007c0c */ /* 0x000fe2000bf44070 */
[----:B------:R-:W-:Y:S01]  /*f0b0*/  IMAD.WIDE R2, R32, 0x2, R194 ;  /* 0x0000000220027825 */ /* 0x000fe200078e02c2 */
[----:B------:R-:W-:Y:S02]  /*f0c0*/  SHF.R.U32.HI R0, RZ, 0x8, R0 ;  /* 0x00000008ff007819 */ /* 0x000fe40000011600 */
[----:B------:R-:W-:-:S02]  /*f0d0*/  PRMT R49, R175, 0x5410, R174 ;  /* 0x00005410af317816 */ /* 0x000fc400000000ae */
[----:B------:R-:W-:Y:S01]  /*f0e0*/  LOP3.LUT R0, R0, 0xffff, RZ, 0xc0, !PT ;  /* 0x0000ffff00007812 */ /* 0x000fe200078ec0ff */
[----:B------:R-:W-:Y:S01]  /*f0f0*/  IMAD.WIDE R2, R19, 0x70, R2 ;  /* 0x0000007013027825 */ /* 0x000fe200078e0202 */
[----:B------:R-:W-:Y:S02]  /*f100*/  @!P5 PRMT R175, R44, 0x5410, RZ ;  /* 0x000054102cafd816 */ /* 0x000fe400000000ff */
[----:B------:R-:W-:Y:S01]  /*f110*/  ISETP.LE.U32.AND P5, PT, R0, UR12, PT ;  /* 0x0000000c00007c0c */ /* 0x000fe2000bfa3070 */
[----:B------:R-:W-:Y:S01]  /*f120*/  FADD.FTZ R0, R234, R5 ;  /* 0x00000005ea007221 */ /* 0x000fe20000010000 */
[----:B------:R-:W-:Y:S01]  /*f130*/  FADD.FTZ R234, R17, R11 ;  /* 0x0000000b11ea7221 */ /* 0x000fe20000010000 */
[----:B------:R-:W-:-:S04]  /*f140*/  IMAD.WIDE R4, R19, -0x70, R2 ;  /* 0xffffff9013047825 */ /* 0x000fc800078e0202 */
[----:B------:R-:W-:Y:S02]  /*f150*/  @P2 HFMA2.BF16_V2 R45, -RZ.H0_H0, RZ.H0_H0, -R35.H1_H1 ;  /* 0x200000ffff2d2231 */ /* 0x000fe40000360923 */
[----:B------:R-:W-:Y:S01]  /*f160*/  FADD.FTZ R0, R116, R0 ;  /* 0x0000000074007221 */ /* 0x000fe20000010000 */
[----:B------:R-:W-:-:S04]  /*f170*/  IMAD.WIDE R32, R32, 0x2, R2 ;  /* 0x0000000220207825 */ /* 0x000fc800078e0202 */
[----:B------:R-:W-:Y:S01]  /*f180*/  FADD.FTZ R2, R180, R13 ;  /* 0x0000000db4027221 */ /* 0x000fe20000010000 */
[----:B------:R-:W-:Y:S01]  /*f190*/  FADD.FTZ R207, R117, R0 ;  /* 0x0000000075cf7221 */ /* 0x000fe20000010000 */
[----:B------:R-:W-:Y:S01]  /*f1a0*/  IMAD.WIDE R4, R19, 0x70, R4 ;  /* 0x0000007013047825 */ /* 0x000fe200078e0204 */
[----:B------:R-:W-:-:S03]  /*f1b0*/  @P2 PRMT R192, R45, 0x5410, RZ ;  /* 0x000054102dc02816 */ /* 0x000fc600000000ff */
[----:B------:R-:W-:Y:S02]  /*f1c0*/  @!P5 HFMA2.BF16_V2 R46, -RZ.H0_H0, RZ.H0_H0, -R174.H0_H0 ;  /* 0x200000ffff2ed231 */ /* 0x000fe400003409ae */
[----:B------:R-:W-:Y:S01]  /*f1d0*/  FADD.FTZ R208, R208, R2 ;  /* 0x00000002d0d07221 */ /* 0x000fe20000010000 */
[C---:B------:R-:W-:Y:S01]  /*f1e0*/  IMAD.WIDE R4, R19.reuse, -0x70, R4 ;  /* 0xffffff9013047825 */ /* 0x040fe200078e0204 */
[----:B------:R-:W-:Y:S02]  /*f1f0*/  PRMT R0, R14, 0x7772, RZ ;  /* 0x000077720e007816 */ /* 0x000fe400000000ff */
[----:B------:R-:W-:Y:S01]  /*f200*/  @!P5 PRMT R174, R46, 0x5410, RZ ;  /* 0x000054102eaed816 */ /* 0x000fe200000000ff */
[----:B------:R-:W-:Y:S01]  /*f210*/  IMAD.WIDE R172, R19, 0x70, R4 ;  /* 0x0000007013ac7825 */ /* 0x000fe200078e0204 */
[----:B------:R-:W-:-:S03]  /*f220*/  ISETP.GT.U32.AND P5, PT, R0, UR12, PT ;  /* 0x0000000c00007c0c */ /* 0x000fc6000bfa4070 */
[----:B------:R-:W-:Y:S01]  /*f230*/  IMAD.WIDE R180, R19, -0x70, R172 ;  /* 0xffffff9013b47825 */ /* 0x000fe200078e02ac */
[----:B------:R-:W-:-:S03]  /*f240*/  PRMT R0, R14, 0x7773, RZ ;  /* 0x000077730e007816 */ /* 0x000fc600000000ff */
[C---:B------:R-:W-:Y:S01]  /*f250*/  IMAD.WIDE R138, R19.reuse, 0x70, R180 ;  /* 0x00000070138a7825 */ /* 0x040fe200078e02b4 */
[----:B------:R-:W-:Y:S02]  /*f260*/  ISETP.GT.U32.AND P2, PT, R0, UR12, PT ;  /* 0x0000000c00007c0c */ /* 0x000fe4000bf44070 */
[C---:B------:R-:W-:Y:S01]  /*f270*/  PRMT R2, R12.reuse, 0x7773, RZ ;  /* 0x000077730c027816 */ /* 0x040fe200000000ff */
[----:B------:R-:W-:Y:S01]  /*f280*/  IMAD.MOV.U32 R3, RZ, RZ, R12 ;  /* 0x000000ffff037224 */ /* 0x000fe200078e000c */
[C---:B------:R-:W-:Y:S01]  /*f290*/  PRMT R0, R12.reuse, 0x7772, RZ ;  /* 0x000077720c007816 */ /* 0x040fe200000000ff */
[----:B------:R-:W-:Y:S01]  /*f2a0*/  IMAD.WIDE R24, R19, -0x70, R138 ;  /* 0xffffff9013187825 */ /* 0x000fe200078e028a */
[----:B------:R-:W-:Y:S02]  /*f2b0*/  PRMT R5, R12, 0x7771, RZ ;  /* 0x000077710c057816 */ /* 0x000fe400000000ff */
[----:B------:R-:W-:Y:S02]  /*f2c0*/  PRMT R11, R0, 0x5410, R2 ;  /* 0x00005410000b7816 */ /* 0x000fe40000000002 */
[----:B------:R-:W-:Y:S01]  /*f2d0*/  LOP3.LUT R0, R3, 0xff, RZ, 0xc0, !PT ;  /* 0x000000ff03007812 */ /* 0x000fe200078ec0ff */
[----:B------:R1:W-:Y:S01]  /*f2e0*/  STG.E.U16 desc[UR22][R24.64+-0x7e], R34 ;  /* 0xffff822218007986 */ /* 0x0003e2000c101516 */
[----:B------:R-:W-:-:S02]  /*f2f0*/  PRMT R39, R10, 0x7771, RZ ;  /* 0x000077710a277816 */ /* 0x000fc400000000ff */
[C---:B------:R-:W-:Y:S01]  /*f300*/  PRMT R4, R10.reuse, 0x7773, RZ ;  /* 0x000077730a047816 */ /* 0x040fe200000000ff */
[----:B------:R-:W-:Y:S01]  /*f310*/  STG.E.U16 desc[UR22][R24.64+-0x80], R27 ;  /* 0xffff801b18007986 */ /* 0x000fe2000c101516 */
[----:B------:R-:W-:Y:S02]  /*f320*/  PRMT R3, R10, 0x7772, RZ ;  /* 0x000077720a037816 */ /* 0x000fe400000000ff */
[----:B------:R-:W-:Y:S01]  /*f330*/  PRMT R2, R14, 0x7773, RZ ;  /* 0x000077730e027816 */ /* 0x000fe200000000ff */
[----:B------:R-:W-:Y:S04]  /*f340*/  STG.E.U16 desc[UR22][R138.64+-0x80], R7 ;  /* 0xffff80078a007986 */ /* 0x000fe8000c101516 */
[----:B------:R-:W-:Y:S04]  /*f350*/  STG.E.U16 desc[UR22][R172.64+-0x7e], R6 ;  /* 0xffff8206ac007986 */ /* 0x000fe8000c101516 */
[----:B------:R3:W-:Y:S01]  /*f360*/  STG.E.U16 desc[UR22][R32.64+-0x80], R8 ;  /* 0xffff800820007986 */ /* 0x0007e2000c101516 */
[----:B-1----:R-:W-:-:S02]  /*f370*/  MOV R34, R10 ;  /* 0x0000000a00227202 */ /* 0x002fc40000000f00 */
[----:B------:R-:W-:Y:S02]  /*f380*/  PRMT R10, R0, 0x5410, R5 ;  /* 0x00005410000a7816 */ /* 0x000fe40000000005 */
[C---:B------:R-:W-:Y:S01]  /*f390*/  PRMT R0, R14.reuse, 0x7772, RZ ;  /* 0x000077720e007816 */ /* 0x040fe200000000ff */
[----:B------:R-:W-:Y:S01]  /*f3a0*/  IMAD.MOV.U32 R5, RZ, RZ, R14 ;  /* 0x000000ffff057224 */ /* 0x000fe200078e000e */
[----:B---3--:R-:W-:Y:S02]  /*f3b0*/  PRMT R8, R14, 0x7771, RZ ;  /* 0x000077710e087816 */ /* 0x008fe400000000ff */
[----:B------:R-:W-:Y:S02]  /*f3c0*/  PRMT R14, R0, 0x5410, R2 ;  /* 0x00005410000e7816 */ /* 0x000fe40000000002 */
[C---:B------:R-:W-:Y:S02]  /*f3d0*/  LOP3.LUT R0, R16.reuse, 0xffff, RZ, 0xc0, !PT ;  /* 0x0000ffff10007812 */ /* 0x040fe400078ec0ff */
[----:B------:R-:W-:-:S02]  /*f3e0*/  LOP3.LUT R2, R16, 0xff, RZ, 0xc0, !PT ;  /* 0x000000ff10027812 */ /* 0x000fc400078ec0ff */
[----:B------:R-:W-:-:S04]  /*f3f0*/  SHF.R.U32.HI R0, RZ, 0x8, R0 ;  /* 0x00000008ff007819 */ /* 0x000fc80000011600 */
[--C-:B------:R-:W-:Y:S02]  /*f400*/  PRMT R7, R2, 0x5410, R0.reuse ;  /* 0x0000541002077816 */ /* 0x100fe40000000000 */
[----:B------:R-:W-:Y:S01]  /*f410*/  PRMT R0, R16, 0x7632, R0 ;  /* 0x0000763210007816 */ /* 0x000fe20000000000 */
[----:B------:R-:W-:Y:S01]  /*f420*/  USHF.L.U32 UR7, UR12, 0x10, URZ ;  /* 0x000000100c077899 */ /* 0x000fe200080006ff */
[----:B------:R-:W-:Y:S02]  /*f430*/  SHF.R.U32.HI R2, RZ, 0x18, R16 ;  /* 0x00000018ff027819 */ /* 0x000fe40000011610 */
[----:B------:R-:W-:-:S04]  /*f440*/  LOP3.LUT R0, R0, 0xff, RZ, 0xc0, !PT ;  /* 0x000000ff00007812 */ /* 0x000fc800078ec0ff */
[----:B------:R-:W-:Y:S01]  /*f450*/  PRMT R6, R0, 0x5410, R2 ;  /* 0x0000541000067816 */ /* 0x000fe20000000002 */
[----:B------:R-:W-:Y:S02]  /*f460*/  IMAD.U32 R2, RZ, RZ, UR12 ;  /* 0x0000000cff027e24 */ /* 0x000fe4000f8e00ff */
[----:B------:R-:W-:Y:S01]  /*f470*/  IMAD.U32 R0, RZ, RZ, UR7 ;  /* 0x00000007ff007e24 */ /* 0x000fe2000f8e00ff */
[----:B------:R-:W-:Y:S01]  /*f480*/  PRMT R132, R137, 0x7632, R132 ;  /* 0x0000763289847816 */ /* 0x000fe20000000084 */
[----:B------:R-:W-:-:S03]  /*f490*/  @P5 HFMA2.BF16_V2 R48, -RZ.H0_H0, RZ.H0_H0, -R137.H0_H0 ;  /* 0x200000ffff305231 */ /* 0x000fc60000340989 */
[----:B------:R-:W-:Y:S02]  /*f4a0*/  LOP3.LUT R0, R2, 0xff0000, R0, 0xf8, !PT ;  /* 0x00ff000002007812 */ /* 0x000fe400078ef800 */
[----:B------:R-:W-:Y:S02]  /*f4b0*/  LOP3.LUT R2, R15, 0xffff, RZ, 0xc0, !PT ;  /* 0x0000ffff0f027812 */ /* 0x000fe400078ec0ff */
[----:B------:R-:W-:Y:S02]  /*f4c0*/  PRMT R22, R137, 0x5410, R132 ;  /* 0x0000541089167816 */ /* 0x000fe40000000084 */
[----:B------:R-:W-:Y:S02]  /*f4d0*/  @P5 PRMT R137, R48, 0x5410, RZ ;  /* 0x0000541030895816 */ /* 0x000fe400000000ff */
[----:B------:R-:W-:Y:S02]  /*f4e0*/  PRMT R48, R3, 0x5410, R4 ;  /* 0x0000541003307816 */ /* 0x000fe40000000004 */
[----:B------:R-:W-:-:S02]  /*f4f0*/  SHF.R.U32.HI R2, RZ, 0x8, R2 ;  /* 0x00000008ff027819 */ /* 0x000fc40000011602 */
[----:B------:R-:W-:-:S04]  /*f500*/  LOP3.LUT R3, R15, 0xff, RZ, 0xc0, !PT ;  /* 0x000000ff0f037812 */ /* 0x000fc800078ec0ff */
[--C-:B------:R-:W-:Y:S02]  /*f510*/  PRMT R13, R3, 0x5410, R2.reuse ;  /* 0x00005410030d7816 */ /* 0x100fe40000000002 */
[----:B------:R-:W-:Y:S02]  /*f520*/  PRMT R2, R15, 0x7632, R2 ;  /* 0x000076320f027816 */ /* 0x000fe40000000002 */
[----:B------:R-:W-:Y:S02]  /*f530*/  LOP3.LUT R4, R5, 0xff, RZ, 0xc0, !PT ;  /* 0x000000ff05047812 */ /* 0x000fe400078ec0ff */
[----:B------:R-:W-:Y:S02]  /*f540*/  LOP3.LUT R3, R2, 0xff, RZ, 0xc0, !PT ;  /* 0x000000ff02037812 */ /* 0x000fe400078ec0ff */
[----:B------:R-:W-:Y:S02]  /*f550*/  HSET2.LE.AND R2, R7, R0, PT ;  /* 0x0000000007027233 */ /* 0x000fe40003803000 */
[----:B------:R-:W-:-:S02]  /*f560*/  PRMT R12, R4, 0x5410, R8 ;  /* 0x00005410040c7816 */ /* 0x000fc40000000008 */
[----:B------:R-:W-:Y:S02]  /*f570*/  LOP3.LUT R4, R11, 0xff00ff, RZ, 0xc0, !PT ;  /* 0x00ff00ff0b047812 */ /* 0x000fe400078ec0ff */
[----:B------:R-:W-:Y:S02]  /*f580*/  LOP3.LUT R8, R245, R2, RZ, 0xc0, !PT ;  /* 0x00000002f5087212 */ /* 0x000fe400078ec0ff */
[--C-:B------:R-:W-:Y:S01]  /*f590*/  HSET2.LE.AND R2, R6, R0.reuse, PT ;  /* 0x0000000006027233 */ /* 0x100fe20003803000 */
[----:B------:R1:W-:Y:S01]  /*f5a0*/  STG.E.U16 desc[UR22][R32.64+-0x7e], R9 ;  /* 0xffff820920007986 */ /* 0x0003e2000c101516 */
[----:B------:R-:W-:Y:S02]  /*f5b0*/  SHF.R.U32.HI R5, RZ, 0x18, R15 ;  /* 0x00000018ff057819 */ /* 0x000fe4000001160f */
[----:B------:R-:W-:Y:S01]  /*f5c0*/  HSET2.LE.AND R4, R4, R0, PT ;  /* 0x0000000004047233 */ /* 0x000fe20003803000 */
[----:B------:R-:W-:Y:S01]  /*f5d0*/  @P2 HFMA2.BF16_V2 R47, -RZ.H0_H0, RZ.H0_H0, -R132.H0_H0 ;  /* 0x200000ffff2f2231 */ /* 0x000fe20000340984 */
[----:B------:R-:W-:-:S03]  /*f5e0*/  PRMT R5, R3, 0x5410, R5 ;  /* 0x0000541003057816 */ /* 0x000fc60000000005 */
[----:B------:R-:W-:Y:S02]  /*f5f0*/  LOP3.LUT R11, R211, R4, RZ, 0xc0, !PT ;  /* 0x00000004d30b7212 */ /* 0x000fe400078ec0ff */
[----:B------:R-:W-:Y:S02]  /*f600*/  @P2 PRMT R132, R47, 0x5410, RZ ;  /* 0x000054102f842816 */ /* 0x000fe400000000ff */
[----:B------:R-:W-:Y:S02]  /*f610*/  MOV R47, 0x20 ;  /* 0x00000020002f7802 */ /* 0x000fe40000000f00 */
[----:B------:R-:W-:Y:S02]  /*f620*/  LOP3.LUT P2, RZ, R212, 0x2, RZ, 0xc0, !PT ;  /* 0x00000002d4ff7812 */ /* 0x000fe4000784c0ff */
[----:B-1----:R-:W-:Y:S02]  /*f630*/  LOP3.LUT R9, R214, R2, RZ, 0xc0, !PT ;  /* 0x00000002d6097212 */ /* 0x002fe400078ec0ff */
[----:B------:R-:W-:-:S05]  /*f640*/  HSET2.LE.AND R2, R13, R0, PT ;  /* 0x000000000d027233 */ /* 0x000fca0003803000 */
[----:B------:R-:W-:Y:S02]  /*f650*/  LOP3.LUT R4, R41, R2, RZ, 0xc0, !PT ;  /* 0x0000000229047212 */ /* 0x000fe400078ec0ff */
[----:B------:R-:W-:Y:S02]  /*f660*/  HSET2.LE.AND R2, R5, R0, PT ;  /* 0x0000000005027233 */ /* 0x000fe40003803000 */
[----:B--2---:R-:W-:-:S03]  /*f670*/  LEA R205, R126, UR5, 0x1 ;  /* 0x000000057ecd7c11 */ /* 0x004fc6000f8e08ff */
[----:B------:R-:W-:Y:S02]  /*f680*/  LOP3.LUT R5, R40, R2, RZ, 0xc0, !PT ;  /* 0x0000000228057212 */ /* 0x000fe400078ec0ff */
[----:B------:R-:W-:Y:S01]  /*f690*/  SEL R2, R47, 0xffffffe0, !P2 ;  /* 0xffffffe02f027807 */ /* 0x000fe20005000000 */
[----:B------:R-:W-:Y:S01]  /*f6a0*/  LDSM.16.MT88.4 R16, [R205+0xa000] ;  /* 0x00a00000cd10783b */ /* 0x000fe20000004200 */
[----:B------:R-:W-:Y:S02]  /*f6b0*/  HSET2.LE.AND R3, R10, R0, PT ;  /* 0x000000000a037233 */ /* 0x000fe40003803000 */
[----:B------:R-:W-:Y:S02]  /*f6c0*/  IADD3 R23, PT, PT, R205, R2, RZ ;  /* 0x00000002cd177210 */ /* 0x000fe40007ffe0ff */
[----:B------:R-:W-:Y:S02]  /*f6d0*/  LOP3.LUT R7, R14, 0xff00ff, RZ, 0xc0, !PT ;  /* 0x00ff00ff0e077812 */ /* 0x000fe400078ec0ff */
[----:B------:R-:W-:-:S02]  /*f6e0*/  LOP3.LUT R10, R213, R3, RZ, 0xc0, !PT ;  /* 0x00000003d50a7212 */ /* 0x000fc400078ec0ff */
[--C-:B------:R-:W-:Y:S02]  /*f6f0*/  HSET2.LE.AND R3, R12, R0.reuse, PT ;  /* 0x000000000c037233 */ /* 0x100fe40003803000 */
[----:B------:R-:W1:Y:S01]  /*f700*/  LDSM.16.MT88.4 R12, [R23+0xa000] ;  /* 0x00a00000170c783b */ /* 0x000e620000004200 */
[----:B------:R-:W-:Y:S02]  /*f710*/  HSET2.LE.AND R7, R7, R0, PT ;  /* 0x0000000007077233 */ /* 0x000fe40003803000 */
[----:B------:R-:W-:Y:S01]  /*f720*/  LOP3.LUT R6, R38, R3, RZ, 0xc0, !PT ;  /* 0x0000000326067212 */ /* 0x000fe200078ec0ff */
[C---:B------:R-:W-:Y:S02]  /*f730*/  VIADD R3, R205.reuse, 0xa000 ;  /* 0x0000a000cd037836 */ /* 0x040fe40000000000 */
[----:B------:R-:W-:Y:S01]  /*f740*/  LOP3.LUT R7, R22, R7, RZ, 0xc0, !PT ;  /* 0x0000000716077212 */ /* 0x000fe200078ec0ff */
[----:B------:R-:W-:Y:S02]  /*f750*/  VIADD R22, R205, 0xa040 ;  /* 0x0000a040cd167836 */ /* 0x000fe40000000000 */
[----:B------:R-:W-:Y:S01]  /*f760*/  @P6 VIADD R22, R3, 0xffffffc0 ;  /* 0xffffffc003166836 */ /* 0x000fe20000000000 */
[----:B------:R-:W-:Y:S01]  /*f770*/  MOV R116, R62 ;  /* 0x0000003e00747202 */ /* 0x000fe20000000f00 */
[----:B------:R-:W-:-:S02]  /*f780*/  IMAD.MOV.U32 R44, RZ, RZ, R63 ;  /* 0x000000ffff2c7224 */ /* 0x000fc400078e003f */
        /* <DEDUP_REMOVED lines=9> */
[----:B------:R-:W-:-:S03]  /*f820*/  IMAD.MOV.U32 R214, RZ, RZ, R27 ;  /* 0x000000ffffd67224 */ /* 0x000fc600078e001b */
[----:B------:R-:W-:Y:S01]  /*f830*/  SEL R2, R47, 0xffffffe0, !P2 ;  /* 0xffffffe02f027807 */ /* 0x000fe20005000000 */
[----:B------:R-:W-:-:S03]  /*f840*/  IMAD.MOV.U32 R46, RZ, RZ, R125 ;  /* 0x000000ffff2e7224 */ /* 0x000fc600078e007d */
[----:B------:R-:W-:Y:S01]  /*f850*/  IADD3 R27, PT, PT, R2, R22, RZ ;  /* 0x00000016021b7210 */ /* 0x000fe20007ffe0ff */
[----:B------:R-:W-:-:S09]  /*f860*/  IMAD.MOV.U32 R45, RZ, RZ, R124 ;  /* 0x000000ffff2d7224 */ /* 0x000fd200078e007c */
        /* <DEDUP_REMOVED lines=8> */
[----:B------:R-:W1:Y:S01]  /*f8f0*/  LDSM.16.MT88.4 R12, [R27] ;  /* 0x000000001b0c783b */ /* 0x000e620000004200 */
[----:B------:R-:W-:Y:S01]  /*f900*/  MOV R211, R246 ;  /* 0x000000f600d37202 */ /* 0x000fe20000000f00 */
[----:B------:R-:W-:-:S02]  /*f910*/  IMAD.MOV.U32 R143, RZ, RZ, R247 ;  /* 0x000000ffff8f7224 */ /* 0x000fc400078e00f7 */
[----:B------:R-:W-:Y:S02]  /*f920*/  IMAD.MOV.U32 R142, RZ, RZ, R244 ;  /* 0x000000ffff8e7224 */ /* 0x000fe400078e00f4 */
[----:B------:R-:W-:Y:S01]  /*f930*/  IMAD.MOV.U32 R213, RZ, RZ, R44 ;  /* 0x000000ffffd57224 */ /* 0x000fe200078e002c */
[----:B------:R-:W-:Y:S01]  /*f940*/  HMMA.16816.F32.BF16 R168, R4, R16, R168 ;  /* 0x0000001004a8723c */ /* 0x000fe200000418a8 */
[----:B------:R-:W-:-:S07]  /*f950*/  IMAD.MOV.U32 R150, RZ, RZ, R46 ;  /* 0x000000ffff967224 */ /* 0x000fce00078e002e */
[----:B------:R-:W-:Y:S01]  /*f960*/  HMMA.16816.F32.BF16 R164, R4, R18, R164 ;  /* 0x0000001204a4723c */ /* 0x000fe200000418a4 */
[----:B------:R-:W-:-:S07]  /*f970*/  IMAD.MOV.U32 R151, RZ, RZ, R45 ;  /* 0x000000ffff977224 */ /* 0x000fce00078e002d */
[C---:B------:R-:W-:Y:S01]  /*f980*/  HMMA.16816.F32.BF16 R248, R8.reuse, R18, R248 ;  /* 0x0000001208f8723c */ /* 0x040fe200000418f8 */
[----:B------:R-:W-:Y:S01]  /*f990*/  LDSM.16.MT88.4 R16, [R22+0x1000] ;  /* 0x001000001610783b */ /* 0x000fe20000004200 */
[----:B------:R-:W-:Y:S01]  /*f9a0*/  MOV R148, R117 ;  /* 0x0000007500947202 */ /* 0x000fe20000000f00 */
[----:B------:R-:W-:Y:S01]  /*f9b0*/  IMAD.MOV.U32 R149, RZ, RZ, R116 ;  /* 0x000000ffff957224 */ /* 0x000fe200078e0074 */
[C---:B------:R-:W-:Y:S01]  /*f9c0*/  PRMT R2, R20.reuse, 0x7772, RZ ;  /* 0x0000777214027816 */ /* 0x040fe200000000ff */
[----:B------:R-:W-:Y:S01]  /*f9d0*/  STL [R1+0x68], R3 ;  /* 0x0000680301007387 */ /* 0x000fe20000100800 */
[----:B------:R-:W-:Y:S02]  /*f9e0*/  IMAD.MOV.U32 R141, RZ, RZ, R119 ;  /* 0x000000ffff8d7224 */ /* 0x000fe400078e0077 */
[----:B------:R-:W-:Y:S01]  /*f9f0*/  IMAD.MOV.U32 R140, RZ, RZ, R118 ;  /* 0x000000ffff8c7224 */ /* 0x000fe200078e0076 */
[----:B------:R-:W-:Y:S01]  /*fa00*/  LDSM.16.MT88.4 R64, [R27+0x800] ;  /* 0x000800001b40783b */ /* 0x000fe20000004200 */
[-C--:B-1----:R-:W-:Y:S08]  /*fa10*/  HMMA.16816.F32.BF16 R244, R8, R12.reuse, R220 ;  /* 0x0000000c08f4723c */ /* 0x082ff000000418dc */
[C---:B------:R-:W-:Y:S08]  /*fa20*/  HMMA.16816.F32.BF16 R56, R4.reuse, R12, R56 ;  /* 0x0000000c0438723c */ /* 0x040ff00000041838 */
[-C--:B------:R-:W-:Y:S08]  /*fa30*/  HMMA.16816.F32.BF16 R68, R4, R14.reuse, R68 ;  /* 0x0000000e0444723c */ /* 0x080ff00000041844 */
[C---:B------:R-:W-:Y:S01]  /*fa40*/  HMMA.16816.F32.BF16 R228, R8.reuse, R14, R228 ;  /* 0x0000000e08e4723c */ /* 0x040fe200000418e4 */
[----:B------:R-:W1:Y:S07]  /*fa50*/  LDSM.16.MT88.4 R12, [R205+0xb000] ;  /* 0x00b00000cd0c783b */ /* 0x000e6e0000004200 */
[-C--:B-1----:R-:W-:Y:S08]  /*fa60*/  HMMA.16816.F32.BF16 R240, R8, R12.reuse, R240 ;  /* 0x0000000c08f0723c */ /* 0x082ff000000418f0 */
[C---:B------:R-:W-:Y:S08]  /*fa70*/  HMMA.16816.F32.BF16 R72, R4.reuse, R12, R72 ;  /* 0x0000000c0448723c */ /* 0x040ff00000041848 */
[-C--:B------:R-:W-:Y:S08]  /*fa80*/  HMMA.16816.F32.BF16 R76, R4, R14.reuse, R76 ;  /* 0x0000000e044c723c */ /* 0x080ff0000004184c */
[----:B------:R-:W-:Y:S01]  /*fa90*/  HMMA.16816.F32.BF16 R236, R8, R14, R236 ;  /* 0x0000000e08ec723c */ /* 0x000fe200000418ec */
[----:B------:R-:W1:Y:S01]  /*faa0*/  LDSM.16.MT88.4 R12, [R23+0xb000] ;  /* 0x00b00000170c783b */ /* 0x000e620000004200 */
[----:B------:R-:W-:-:S06]  /*fab0*/  PRMT R3, R20, 0x7773, RZ ;  /* 0x0000777314037816 */ /* 0x000fcc00000000ff */
[-C--:B-1----:R-:W-:Y:S08]  /*fac0*/  HMMA.16816.F32.BF16 R84, R8, R12.reuse, R84 ;  /* 0x0000000c0854723c */ /* 0x082ff00000041854 */
[C---:B------:R-:W-:Y:S08]  /*fad0*/  HMMA.16816.F32.BF16 R88, R4.reuse, R12, R88 ;  /* 0x0000000c0458723c */ /* 0x040ff00000041858 */
[-C--:B------:R-:W-:Y:S08]  /*fae0*/  HMMA.16816.F32.BF16 R92, R4, R14.reuse, R92 ;  /* 0x0000000e045c723c */ /* 0x080ff0000004185c */
[----:B------:R-:W-:Y:S01]  /*faf0*/  HMMA.16816.F32.BF16 R44, R8, R14, R96 ;  /* 0x0000000e082c723c */ /* 0x000fe20000041860 */
[----:B------:R-:W1:Y:S04]  /*fb00*/  LDSM.16.MT88.4 R12, [R27+0x1000] ;  /* 0x001000001b0c783b */ /* 0x000e680000004200 */
[----:B------:R-:W2:Y:S03]  /*fb10*/  LDSM.16.MT88.4 R96, [R23+0xb800] ;  /* 0x00b800001760783b */ /* 0x000ea60000004200 */
[C---:B------:R-:W-:Y:S08]  /*fb20*/  HMMA.16816.F32.BF16 R104, R4.reuse, R16, R104 ;  /* 0x000000100468723c */ /* 0x040ff00000041868 */
[----:B------:R-:W-:Y:S08]  /*fb30*/  HMMA.16816.F32.BF16 R108, R4, R18, R108 ;  /* 0x00000012046c723c */ /* 0x000ff0000004186c */
[C---:B------:R-:W-:Y:S01]  /*fb40*/  HMMA.16816.F32.BF16 R116, R8.reuse, R16, R80 ;  /* 0x000000100874723c */ /* 0x040fe20000041850 */
[----:B------:R-:W-:Y:S07]  /*fb50*/  LDSM.16.MT88.4 R80, [R205+0xb800] ;  /* 0x00b80000cd50783b */ /* 0x000fee0000004200 */
[----:B------:R-:W-:Y:S01]  /*fb60*/  HMMA.16816.F32.BF16 R16, R8, R18, R112 ;  /* 0x000000120810723c */ /* 0x000fe20000041870 */
[----:B------:R-:W-:Y:S07]  /*fb70*/  LDSM.16.MT88.4 R112, [R22+0x1800] ;  /* 0x001800001670783b */ /* 0x000fee0000004200 */
[C---:B-1----:R-:W-:Y:S08]  /*fb80*/  HMMA.16816.F32.BF16 R120, R4.reuse, R12, R120 ;  /* 0x0000000c0478723c */ /* 0x042ff00000041878 */
[----:B------:R-:W-:Y:S01]  /*fb90*/  HMMA.16816.F32.BF16 R100, R4, R14, R100 ;  /* 0x0000000e0464723c */ /* 0x000fe20000041864 */
[----:B------:R-:W-:-:S07]  /*fba0*/  LOP3.LUT R4, R34, 0xff, RZ, 0xc0, !PT ;  /* 0x000000ff22047812 */ /* 0x000fce00078ec0ff */
[----:B------:R-:W-:Y:S01]  /*fbb0*/  HMMA.16816.F32.BF16 R220, R8, R12, R148 ;  /* 0x0000000c08dc723c */ /* 0x000fe20000041894 */
[----:B------:R-:W-:Y:S02]  /*fbc0*/  PRMT R13, R2, 0x5410, R3 ;  /* 0x00005410020d7816 */ /* 0x000fe40000000003 */
[C---:B------:R-:W-:Y:S02]  /*fbd0*/  LOP3.LUT R3, R26.reuse, 0xffff, RZ, 0xc0, !PT ;  /* 0x0000ffff1a037812 */ /* 0x040fe400078ec0ff */
[----:B------:R-:W-:-:S03]  /*fbe0*/  PRMT R2, R26, 0x7632, R2 ;  /* 0x000076321a027816 */ /* 0x000fc60000000002 */
[----:B------:R-:W-:Y:S01]  /*fbf0*/  HMMA.16816.F32.BF16 R216, R8, R14, R128 ;  /* 0x0000000e08d8723c */ /* 0x000fe20000041880 */
[----:B------:R-:W-:Y:S01]  /*fc00*/  IMAD.MOV.U32 R8, RZ, RZ, R20 ;  /* 0x000000ffff087224 */ /* 0x000fe200078e0014 */
[----:B------:R-:W-:Y:S02]  /*fc10*/  PRMT R9, R4, 0x5410, R39 ;  /* 0x0000541004097816 */ /* 0x000fe40000000027 */
[----:B------:R-:W-:Y:S02]  /*fc20*/  SHF.R.U32.HI R4, RZ, 0x8, R3 ;  /* 0x00000008ff047819 */ /* 0x000fe40000011603 */
[----:B------:R-:W-:Y:S02]  /*fc30*/  LOP3.LUT R3, R2, 0xff, RZ, 0xc0, !PT ;  /* 0x000000ff02037812 */ /* 0x000fe400078ec0ff */
[----:B------:R-:W-:Y:S02]  /*fc40*/  PRMT R7, R20, 0x7771, RZ ;  /* 0x0000777114077816 */ /* 0x000fe400000000ff */
[----:B------:R-:W-:-:S02]  /*fc50*/  LOP3.LUT R2, R8, 0xff, RZ, 0xc0, !PT ;  /* 0x000000ff08027812 */ /* 0x000fc400078ec0ff */
[----:B------:R-:W-:Y:S02]  /*fc60*/  LOP3.LUT R6, R26, 0xff, RZ, 0xc0, !PT ;  /* 0x000000ff1a067812 */ /* 0x000fe400078ec0ff */
[----:B------:R-:W-:Y:S02]  /*fc70*/  SHF.R.U32.HI R5, RZ, 0x18, R26 ;  /* 0x00000018ff057819 */ /* 0x000fe4000001161a */
[----:B------:R-:W-:Y:S02]  /*fc80*/  PRMT R11, R2, 0x5410, R7 ;  /* 0x00005410020b7816 */ /* 0x000fe40000000007 */
[----:B------:R-:W-:Y:S02]  /*fc90*/  LOP3.LUT R2, R21, 0xffff, RZ, 0xc0, !PT ;  /* 0x0000ffff15027812 */ /* 0x000fe400078ec0ff */
[----:B------:R-:W-:Y:S02]  /*fca0*/  PRMT R12, R6, 0x5410, R4 ;  /* 0x00005410060c7816 */ /* 0x000fe40000000004 */
[----:B------:R-:W-:-:S02]  /*fcb0*/  PRMT R6, R3, 0x5410, R5 ;  /* 0x0000541003067816 */ /* 0x000fc40000000005 */
[----:B------:R-:W-:Y:S02]  /*fcc0*/  SHF.R.U32.HI R2, RZ, 0x8, R2 ;  /* 0x00000008ff027819 */ /* 0x000fe40000011602 */
[----:B------:R-:W-:-:S04]  /*fcd0*/  LOP3.LUT R3, R21, 0xff, RZ, 0xc0, !PT ;  /* 0x000000ff15037812 */ /* 0x000fc800078ec0ff */
[--C-:B------:R-:W-:Y:S02]  /*fce0*/  PRMT R10, R3, 0x5410, R2.reuse ;  /* 0x00005410030a7816 */ /* 0x100fe40000000002 */
[----:B------:R-:W-:Y:S02]  /*fcf0*/  PRMT R2, R21, 0x7632, R2 ;  /* 0x0000763215027816 */ /* 0x000fe40000000002 */
[----:B------:R-:W-:Y:S02]  /*fd00*/  SHF.R.U32.HI R4, RZ, 0x18, R21 ;  /* 0x00000018ff047819 */ /* 0x000fe40000011615 */
[----:B------:R-:W-:Y:S02]  /*fd10*/  LOP3.LUT R2, R2, 0xff, RZ, 0xc0, !PT ;  /* 0x000000ff02027812 */ /* 0x000fe400078ec0ff */
[----:B------:R-:W-:Y:S01]  /*fd20*/  HSET2.LE.AND R8, R9, R0, PT ;  /* 0x0000000009087233 */ /* 0x000fe20003803000 */
[----:B------:R-:W-:Y:S01]  /*fd30*/  IMAD.MOV.U32 R150, RZ, RZ, R125 ;  /* 0x000000ffff967224 */ /* 0x000fe200078e007d */
[----:B------:R-:W-:-:S02]  /*fd40*/  PRMT R2, R2, 0x5410, R4 ;  /* 0x0000541002027816 */ /* 0x000fc40000000004 */
[----:B------:R-:W-:Y:S01]  /*fd50*/  MOV R151, R126 ;  /* 0x0000007e00977202 */ /* 0x000fe20000000f00 */
[----:B------:R-:W-:Y:S01]  /*fd60*/  IMAD.MOV.U32 R26, RZ, RZ, R140 ;  /* 0x000000ffff1a7224 */ /* 0x000fe200078e008c */
[----:B------:R-:W-:Y:S01]  /*fd70*/  LOP3.LUT R9, R13, 0xff00ff, RZ, 0xc0, !PT ;  /* 0x00ff00ff0d097812 */ /* 0x000fe200078ec0ff */
[----:B------:R-:W-:Y:S01]  /*fd80*/  IMAD.MOV.U32 R20, RZ, RZ, R141 ;  /* 0x000000ffff147224 */ /* 0x000fe200078e008d */
[----:B------:R-:W-:Y:S01]  /*fd90*/  LOP3.LUT R3, R48, 0xff00ff, RZ, 0xc0, !PT ;  /* 0x00ff00ff30037812 */ /* 0x000fe200078ec0ff */
[----:B------:R-:W-:Y:S01]  /*fda0*/  IMAD.MOV.U32 R34, RZ, RZ, R142 ;  /* 0x000000ffff227224 */ /* 0x000fe200078e008e */
[--C-:B------:R-:W-:Y:S01]  /*fdb0*/  HSET2.LE.AND R4, R2, R0.reuse, PT ;  /* 0x0000000002047233 */ /* 0x100fe20003803000 */
[----:B------:R-:W1:Y:S01]  /*fdc0*/  LDC R21, c[0x0][0x448] ;  /* 0x00011200ff157b82 */ /* 0x000e620000000800 */
[--C-:B------:R-:W-:Y:S01]  /*fdd0*/  HSET2.LE.AND R2, R9, R0.reuse, PT ;  /* 0x0000000009027233 */ /* 0x100fe20003803000 */
[----:B------:R-:W-:Y:S01]  /*fde0*/  IMAD.MOV.U32 R9, RZ, RZ, R37 ;  /* 0x000000ffff097224 */ /* 0x000fe200078e0025 */
[----:B------:R-:W-:-:S02]  /*fdf0*/  HSET2.LE.AND R5, R3, R0, PT ;  /* 0x0000000003057233 */ /* 0x000fc40003803000 */
[--C-:B------:R-:W-:Y:S02]  /*fe00*/  HSET2.LE.AND R7, R12, R0.reuse, PT ;  /* 0x000000000c077233 */ /* 0x100fe40003803000 */
[--C-:B------:R-:W-:Y:S02]  /*fe10*/  HSET2.LE.AND R6, R6, R0.reuse, PT ;  /* 0x0000000006067233 */ /* 0x100fe40003803000 */
[--C-:B------:R-:W-:Y:S02]  /*fe20*/  HSET2.LE.AND R3, R11, R0.reuse, PT ;  /* 0x000000000b037233 */ /* 0x100fe40003803000 */
[----:B------:R-:W-:Y:S02]  /*fe30*/  HSET2.LE.AND R0, R10, R0, PT ;  /* 0x000000000a007233 */ /* 0x000fe40003803000 */
[----:B------:R-:W-:Y:S01]  /*fe40*/  LOP3.LUT R125, R9, R4, RZ, 0xc0, !PT ;  /* 0x00000004097d7212 */ /* 0x000fe200078ec0ff */
[----:B------:R-:W-:Y:S01]  /*fe50*/  IMAD.MOV.U32 R4, RZ, RZ, R36 ;  /* 0x000000ffff047224 */ /* 0x000fe200078e0024 */
[----:B------:R-:W-:Y:S01]  /*fe60*/  MOV R14, R143 ;  /* 0x0000008f000e7202 */ /* 0x000fe20000000f00 */
[----:B------:R-:W-:Y:S01]  /*fe70*/  IMAD.MOV.U32 R10, RZ, RZ, R124 ;  /* 0x000000ffff0a7224 */ /* 0x000fe200078e007c */
[----:B------:R-:W3:Y:S01]  /*fe80*/  LDSM.16.MT88.4 R140, [R23+0xa800] ;  /* 0x00a80000178c783b */ /* 0x000ee20000004200 */
[----:B------:R-:W-:Y:S01]  /*fe90*/  LOP3.LUT R130, R51, R8, RZ, 0xc0, !PT ;  /* 0x0000000833827212 */ /* 0x000fe200078ec0ff */
[----:B------:R-:W-:Y:S01]  /*fea0*/  IMAD.MOV.U32 R9, RZ, RZ, R151 ;  /* 0x000000ffff097224 */ /* 0x000fe200078e0097 */
[----:B------:R-:W-:-:S02]  /*feb0*/  LOP3.LUT R131, R50, R5, RZ, 0xc0, !PT ;  /* 0x0000000532837212 */ /* 0x000fc400078ec0ff */
[----:B------:R-:W-:Y:S02]  /*fec0*/  LOP3.LUT R124, R49, R0, RZ, 0xc0, !PT ;  /* 0x00000000317c7212 */ /* 0x000fe400078ec0ff */
[----:B------:R-:W-:Y:S01]  /*fed0*/  LOP3.LUT R126, R4, R3, RZ, 0xc0, !PT ;  /* 0x00000003047e7212 */ /* 0x000fe200078ec0ff */
[----:B------:R-:W4:Y:S01]  /*fee0*/  LDSM.16.MT88.4 R48, [R22+0x800] ;  /* 0x000800001630783b */ /* 0x000f220000004200 */
[----:B------:R-:W-:Y:S02]  /*fef0*/  LOP3.LUT R128, R235, R7, RZ, 0xc0, !PT ;  /* 0x00000007eb807212 */ /* 0x000fe400078ec0ff */
[----:B------:R-:W-:Y:S02]  /*ff00*/  LOP3.LUT R129, R233, R6, RZ, 0xc0, !PT ;  /* 0x00000006e9817212 */ /* 0x000fe400078ec0ff */
[----:B------:R-:W-:Y:S01]  /*ff10*/  MOV R8, R150 ;  /* 0x0000009600087202 */ /* 0x000fe20000000f00 */
[----:B------:R-:W-:Y:S04]  /*ff20*/  LDSM.16.MT88.4 R4, [R27+0x1800] ;  /* 0x001800001b04783b */ /* 0x000fe80000004200 */
[----:B------:R-:W5:Y:S01]  /*ff30*/  LDSM.16.MT88.4 R148, [R205+0xa800] ;  /* 0x00a80000cd94783b */ /* 0x000f620000004200 */
[----:B------:R-:W-:-:S02]  /*ff40*/  IMAD.MOV.U32 R3, RZ, RZ, R35 ;  /* 0x000000ffff037224 */ /* 0x000fc400078e0023 */
[----:B------:R-:W-:Y:S01]  /*ff50*/  IMAD.MOV.U32 R15, RZ, RZ, R211 ;  /* 0x000000ffff0f7224 */ /* 0x000fe200078e00d3 */
[----:B------:R-:W-:Y:S01]  /*ff60*/  STG.E.U16 desc[UR22][R194.64+-0x70], R191 ;  /* 0xffff90bfc2007986 */ /* 0x000fe2000c101516 */
[----:B------:R-:W-:-:S03]  /*ff70*/  IMAD.MOV.U32 R211, RZ, RZ, R213 ;  /* 0x000000ffffd37224 */ /* 0x000fc600078e00d5 */
[----:B------:R-:W-:Y:S01]  /*ff80*/  STG.E.U16 desc[UR22][R194.64+-0x6e], R190 ;  /* 0xffff92bec2007986 */ /* 0x000fe2000c101516 */
[----:B------:R-:W-:-:S03]  /*ff90*/  IMAD.MOV.U32 R213, RZ, RZ, R214 ;  /* 0x000000ffffd57224 */ /* 0x000fc600078e00d6 */
[----:B------:R-:W-:Y:S01]  /*ffa0*/  STG.E.U16 desc[UR22][R24.64+-0x70], R189 ;  /* 0xffff90bd18007986 */ /* 0x000fe2000c101516 */
[----:B------:R-:W-:-:S03]  /*ffb0*/  IMAD.MOV.U32 R214, RZ, RZ, R127 ;  /* 0x000000ffffd67224 */ /* 0x000fc600078e007f */
[----:B------:R-:W-:Y:S01]  /*ffc0*/  STG.E.U16 desc[UR22][R24.64+-0x6e], R188 ;  /* 0xffff92bc18007986 */ /* 0x000fe2000c101516 */
[----:B------:R-:W-:-:S03]  /*ffd0*/  LOP3.LUT R127, R3, R2, RZ, 0xc0, !PT ;  /* 0x00000002037f7212 */ /* 0x000fc600078ec0ff */
[----:B------:R-:W-:Y:S01]  /*ffe0*/  STG.E.U16 desc[UR22][R172.64+-0x70], R177 ;  /* 0xffff90b1ac007986 */ /* 0x000fe2000c101516 */
[----:B-1----:R-:W-:-:S03]  /*fff0*/  IMAD.WIDE R2, R21, 0x70, R24 ;  /* 0x0000007015027825 */ /* 0x002fc600078e0218 */
[----:B------:R-:W-:Y:S04]  /*10000*/  STG.E.U16 desc[UR22][R172.64+-0x6e], R176 ;  /* 0xffff92b0ac007986 */ /* 0x000fe8000c101516 */
        /* <DEDUP_REMOVED lines=16> */
[----:B------:R3:W-:Y:S04]  /*10110*/  STG.E.U16 desc[UR22][R32.64+-0x50], R193 ;  /* 0xffffb0c120007986 */ /* 0x0007e8000c101516 */
[----:B------:R4:W-:Y:S01]  /*10120*/  STG.E.U16 desc[UR22][R32.64+-0x4e], R192 ;  /* 0xffffb2c020007986 */ /* 0x0009e2000c101516 */
[----:B------:R-:W-:Y:S01]  /*10130*/  IMAD.MOV.U32 R11, RZ, RZ, R38 ;  /* 0x000000ffff0b7224 */ /* 0x000fe200078e0026 */
[----:B--2---:R-:W-:Y:S01]  /*10140*/  HMMA.16816.F32.BF16 R84, R128, R96, R84 ;  /* 0x000000608054723c */ /* 0x004fe20000041854 */
[----:B------:R-:W-:-:S07]  /*10150*/  FADD.FTZ R0, R26, R234 ;  /* 0x000000ea1a007221 */ /* 0x000fce0000010000 */
[C---:B------:R-:W-:Y:S08]  /*10160*/  HMMA.16816.F32.BF16 R88, R124.reuse, R96, R88 ;  /* 0x000000607c58723c */ /* 0x040ff00000041858 */
[----:B------:R-:W-:Y:S01]  /*10170*/  HMMA.16816.F32.BF16 R92, R124, R98, R92 ;  /* 0x000000627c5c723c */ /* 0x000fe2000004185c */
[----:B-1----:R-:W-:-:S07]  /*10180*/  FADD.FTZ R2, R20, R252 ;  /* 0x000000fc14027221 */ /* 0x002fce0000010000 */
[----:B---3--:R-:W-:Y:S01]  /*10190*/  HMMA.16816.F32.BF16 R144, R128, R140, R144 ;  /* 0x0000008c8090723c */ /* 0x008fe20000041890 */
[----:B------:R-:W-:-:S07]  /*101a0*/  FADD.FTZ R252, R34, R208 ;  /* 0x000000d022fc7221 */ /* 0x000fce0000010000 */
[----:B------:R-:W-:Y:S01]  /*101b0*/  HMMA.16816.F32.BF16 R160, R124, R140, R160 ;  /* 0x0000008c7ca0723c */ /* 0x000fe200000418a0 */
[----:B------:R-:W-:-:S07]  /*101c0*/  FADD.FTZ R0, R204, R0 ;  /* 0x00000000cc007221 */ /* 0x000fce0000010000 */
[----:B------:R-:W-:Y:S01]  /*101d0*/  HMMA.16816.F32.BF16 R156, R124, R142, R156 ;  /* 0x0000008e7c9c723c */ /* 0x000fe2000004189c */
[----:B------:R-:W-:-:S07]  /*101e0*/  FADD.FTZ R2, R15, R2 ;  /* 0x000000020f027221 */ /* 0x000fce0000010000 */
[C---:B------:R-:W-:Y:S08]  /*101f0*/  HMMA.16816.F32.BF16 R96, R128.reuse, R98, R44 ;  /* 0x000000628060723c */ /* 0x040ff0000004182c */
[----:B------:R-:W-:Y:S08]  /*10200*/  HMMA.16816.F32.BF16 R140, R128, R142, R40 ;  /* 0x0000008e808c723c */ /* 0x000ff00000041828 */
[C---:B----4-:R-:W-:Y:S08]  /*10210*/  HMMA.16816.F32.BF16 R44, R124.reuse, R50, R60 ;  /* 0x000000327c2c723c */ /* 0x050ff0000004183c */
        /* <DEDUP_REMOVED lines=12> */
[----:B------:R-:W-:Y:S01]  /*102e0*/  HMMA.16816.F32.BF16 R48, R128, R50, R152 ;  /* 0x000000328030723c */ /* 0x000fe20000041898 */
[----:B------:R-:W-:-:S07]  /*102f0*/  FADD.FTZ R252, R211, R252 ;  /* 0x000000fcd3fc7221 */ /* 0x000fce0000010000 */
        /* <DEDUP_REMOVED lines=13> */
[----:B------:R-:W-:Y:S01]  /*103d0*/  HMMA.16816.F32.BF16 R128, R128, R6, R216 ;  /* 0x000000068080723c */ /* 0x000fe200000418d8 */
[----:B------:R-:W-:-:S04]  /*103e0*/  IADD3 R216, P2, PT, R226, -0xc0, RZ ;  /* 0xffffff40e2d87810 */ /* 0x000fc80007f5e0ff */
[----:B------:R-:W-:Y:S01]  /*103f0*/  IADD3.X R217, PT, PT, R227, -0x1, RZ, P2, !PT ;  /* 0xffffffffe3d97810 */ /* 0x000fe200017fe4ff */
[----:B------:R-:W-:-:S14]  /*10400*/  BRA.U !UP1, `(.L_x_1357) ;  /* 0x0000008d09a07547 */ /* 0x000fdc000b800000 */
[----:B------:R-:W2:Y:S04]  /*10410*/  LDL R14, [R1+0x70] ;  /* 0x00007000010e7983 */ /* 0x000ea80000100800 */
[----:B------:R-:W3:Y:S04]  /*10420*/  LDL R15, [R1+0x6c] ;  /* 0x00006c00010f7983 */ /* 0x000ee80000100800 */
[----:B------:R-:W4:Y:S04]  /*10430*/  LDL R211, [R1+0x98] ;  /* 0x0000980001d37983 */ /* 0x000f280000100800 */
[----:B------:R-:W5:Y:S04]  /*10440*/  LDL R213, [R1] ;  /* 0x0000000001d57983 */ /* 0x000f680000100800 */
[----:B------:R-:W5:Y:S01]  /*10450*/  LDL R214, [R1+0xc] ;  /* 0x00000c0001d67983 */ /* 0x000f620000100800 */
[----:B------:R-:W-:Y:S01]  /*10460*/  UIADD3 UR13, UPT, UPT, UR19, -0x4, URZ ;  /* 0xfffffffc130d7890 */ /* 0x000fe2000fffe0ff */
[----:B------:R-:W-:-:S04]  /*10470*/  DEPBAR.LE SB0, 0x0 ;  /* 0x000080000000791a */ /* 0x000fc80000000000 */
[----:B------:R-:W-:Y:S02]  /*10480*/  UIMAD.WIDE.U32 UR24, UR13, UR8, URZ ;  /* 0x000000080d1872a5 */ /* 0x000fe4000f8e00ff */
[----:B------:R-:W-:Y:S02]  /*10490*/  UISETP.GE.U32.AND UP1, UPT, UR19, 0x5, UPT ;  /* 0x000000051300788c */ /* 0x000fe4000bf26070 */
[----:B------:R-:W-:Y:S02]  /*104a0*/  USHF.L.U32 UR16, UR24, 0x5, URZ ;  /* 0x0000000518107899 */ /* 0x000fe400080006ff */
[----:B------:R-:W-:Y:S01]  /*104b0*/  UIMAD UR13, UR13, UR9, UR25 ;  /* 0x000000090d0d72a4 */ /* 0x000fe2000f8e0219 */
[----:B------:R-:W-:Y:S01]  /*104c0*/  IMAD.U32 R4, RZ, RZ, UR24 ;  /* 0x00000018ff047e24 */ /* 0x000fe2000f8e00ff */
[----:B------:R-:W-:Y:S01]  /*104d0*/  ULEA UR16, UP0, UR8, UR16, 0x4 ;  /* 0x0000001008107291 */ /* 0x000fe2000f8020ff */
[----:B------:R-:W-:Y:S01]  /*104e0*/  IMAD.U32 R2, RZ, RZ, UR24 ;  /* 0x00000018ff027e24 */ /* 0x000fe2000f8e00ff */
[----:B------:R-:W-:-:S02]  /*104f0*/  USHF.L.U64.HI UR7, UR24, 0x5, UR13 ;  /* 0x0000000518077899 */ /* 0x000fc4000801020d */
[----:B------:R-:W-:Y:S02]  /*10500*/  IMAD.U32 R0, RZ, RZ, UR13 ;  /* 0x0000000dff007e24 */ /* 0x000fe4000f8e00ff */
[----:B------:R-:W-:Y:S01]  /*10510*/  ULEA.HI.X UR7, UR8, UR7, UR9, 0x4, UP0 ;  /* 0x0000000708077291 */ /* 0x000fe200080f2409 */
[----:B------:R-:W-:Y:S01]  /*10520*/  IMAD.U32 R3, RZ, RZ, UR16 ;  /* 0x00000010ff037e24 */ /* 0x000fe2000f8e00ff */
[----:B------:R-:W-:Y:S01]  /*10530*/  BAR.SYNC.DEFER_BLOCKING 0x0 ;  /* 0x0000000000007b1d */ /* 0x000fe20000010000 */
[----:B--2---:R-:W-:-:S04]  /*10540*/  LEA R4, P2, R4, R14, 0x6 ;  /* 0x0000000e04047211 */ /* 0x004fc800078430ff */
[-C--:B---3--:R-:W-:Y:S01]  /*10550*/  LEA.HI.X R5, R2, R15.reuse, R0, 0x6, P2 ;  /* 0x0000000f02057211 */ /* 0x088fe200010f3400 */
[----:B------:R-:W-:Y:S01]  /*10560*/  IMAD.U32 R0, RZ, RZ, UR7 ;  /* 0x00000007ff007e24 */ /* 0x000fe2000f8e00ff */
[----:B------:R-:W-:Y:S02]  /*10570*/  LEA R2, P2, R3, R14, 0x1 ;  /* 0x0000000e03027211 */ /* 0x000fe400078408ff */
[----:B----4-:R-:W-:Y:S01]  /*10580*/  LEA R16, R211, UR5, 0x1 ;  /* 0x00000005d3107c11 */ /* 0x010fe2000f8e08ff */
[----:B------:R-:W-:Y:S01]  /*10590*/  @!PT LDS RZ, [RZ] ;  /* 0x00000000fffff984 */ /* 0x000fe20000000800 */
[----:B------:R-:W-:Y:S01]  /*105a0*/  @!PT LDS RZ, [RZ] ;  /* 0x00000000fffff984 */ /* 0x000fe20000000800 */
[----:B------:R-:W-:Y:S01]  /*105b0*/  @!PT LDS RZ, [RZ] ;  /* 0x00000000fffff984 */ /* 0x000fe20000000800 */
[----:B------:R-:W-:Y:S01]  /*105c0*/  @!P4 LDGSTS.E.BYPASS.LTC128B.128 [R215+0xa000], desc[UR22][R4.64] ;  /* 0x0a00000004d7cfae */ /* 0x000fe2000b981a16 */
[----:B------:R-:W-:Y:S02]  /*105d0*/  LEA.HI.X R3, R3, R15, R0, 0x1, P2 ;  /* 0x0000000f03037211 */ /* 0x000fe400010f0c00 */
[----:B------:R-:W-:Y:S01]  /*105e0*/  LOP3.LUT R0, R212, 0x2, RZ, 0xc0, !PT ;  /* 0x00000002d4007812 */ /* 0x000fe200078ec0ff */
[----:B------:R-:W-:Y:S03]  /*105f0*/  @P4 STS.128 [R215+0xa000], RZ ;  /* 0x00a000ffd7004388 */ /* 0x000fe60000000c00 */
[----:B------:R-:W-:Y:S01]  /*10600*/  ISETP.NE.AND P2, PT, R0, RZ, PT ;  /* 0x000000ff0000720c */ /* 0x000fe20003f45270 */
        /* <DEDUP_REMOVED lines=15> */
[----:B------:R-:W-:Y:S01]  /*10700*/  LDSM.16.M88.4 R24, [R232+0x8000] ;  /* 0x00800000e818783b */ /* 0x000fe20000000200 */
[----:B-1----:R-:W-:-:S03]  /*10710*/  IMAD.MOV.U32 R4, RZ, RZ, 0x20 ;  /* 0x00000020ff047424 */ /* 0x002fc600078e00ff */
[----:B------:R-:W1:Y:S04]  /*10720*/  LDSM.16.M88.4 R8, [R16+0x2000] ;  /* 0x002000001008783b */ /* 0x000e680000000200 */
[----:B------:R-:W3:Y:S04]  /*10730*/  LDSM.16.M88.4 R20, [R232+0x8800] ;  /* 0x00880000e814783b */ /* 0x000ee80000000200 */
[----:B------:R-:W-:Y:S04]  /*10740*/  LDSM.16.M88.4 R12, [R16] ;  /* 0x00000000100c783b */ /* 0x000fe80000000200 */
[----:B------:R-:W0:Y:S01]  /*10750*/  LDGDEPBAR ;  /* 0x00000000000079af */ /* 0x000e220000000000 */
[----:B--2---:R-:W-:-:S05]  /*10760*/  SEL R2, R4, 0xffffffe0, !P2 ;  /* 0xffffffe004027807 */ /* 0x004fca0005000000 */
[----:B------:R-:W-:Y:S02]  /*10770*/  IMAD.IADD R3, R232, 0x1, R2 ;  /* 0x00000001e8037824 */ /* 0x000fe400078e0202 */
[----:B------:R-:W-:-:S03]  /*10780*/  IMAD.IADD R0, R2, 0x1, R16 ;  /* 0x0000000102007824 */ /* 0x000fc600078e0210 */
[----:B------:R-:W-:Y:S04]  /*10790*/  LDSM.16.M88.4 R180, [R3+0x8800] ;  /* 0x0088000003b4783b */ /* 0x000fe80000000200 */
[----:B------:R-:W2:Y:S04]  /*107a0*/  LDSM.16.M88.4 R4, [R0+0x2000] ;  /* 0x002000000004783b */ /* 0x000ea80000000200 */
[----:B------:R-:W4:Y:S01]  /*107b0*/  LDSM.16.M88.4 R172, [R3+0x8000] ;  /* 0x0080000003ac783b */ /* 0x000f220000000200 */
[C---:B-1----:R-:W-:Y:S08]  /*107c0*/  HMMA.16816.F32.BF16 R188, R8.reuse, R24, RZ ;  /* 0x0000001808bc723c */ /* 0x042ff000000418ff */
[C---:B---3--:R-:W-:Y:S08]  /*107d0*/  HMMA.16816.F32.BF16 R176, R8.reuse, R20, RZ ;  /* 0x0000001408b0723c */ /* 0x048ff000000418ff */
[C---:B------:R-:W-:Y:S08]  /*107e0*/  HMMA.16816.F32.BF16 R184, R8.reuse, R26, RZ ;  /* 0x0000001a08b8723c */ /* 0x040ff000000418ff */
[----:B------:R-:W-:Y:S01]  /*107f0*/  HMMA.16816.F32.BF16 R32, R8, R22, RZ ;  /* 0x000000160820723c */ /* 0x000fe200000418ff */
[----:B------:R-:W1:Y:S07]  /*10800*/  LDSM.16.M88.4 R8, [R0] ;  /* 0x000000000008783b */ /* 0x000e6e0000000200 */
[C---:B--2---:R-:W-:Y:S01]  /*10810*/  HMMA.16816.F32.BF16 R196, R4.reuse, R180, R176 ;  /* 0x000000b404c4723c */ /* 0x044fe200000418b0 */
[----:B-----5:R-:W-:Y:S07]  /*10820*/  LDSM.16.M88.4 R176, [R213+0x8800] ;  /* 0x00880000d5b0783b */ /* 0x020fee0000000200 */
[C---:B----4-:R-:W-:Y:S08]  /*10830*/  HMMA.16816.F32.BF16 R204, R4.reuse, R172, R188 ;  /* 0x000000ac04cc723c */ /* 0x050ff000000418bc */
[C---:B------:R-:W-:Y:S08]  /*10840*/  HMMA.16816.F32.BF16 R216, R4.reuse, R182, R32 ;  /* 0x000000b604d8723c */ /* 0x040ff00000041820 */
[----:B------:R-:W-:Y:S01]  /*10850*/  HMMA.16816.F32.BF16 R200, R4, R174, R184 ;  /* 0x000000ae04c8723c */ /* 0x000fe200000418b8 */
[----:B------:R-:W-:-:S04]  /*10860*/  LOP3.LUT R4, R212, 0x4, RZ, 0xc0, !PT ;  /* 0x00000004d4047812 */ /* 0x000fc800078ec0ff */
[----:B------:R-:W-:Y:S01]  /*10870*/  ISETP.NE.AND P2, PT, R4, RZ, PT ;  /* 0x000000ff0400720c */ /* 0x000fe20003f45270 */
[----:B------:R-:W-:Y:S02]  /*10880*/  IMAD.MOV.U32 R4, RZ, RZ, 0x40 ;  /* 0x00000040ff047424 */ /* 0x000fe400078e00ff */
[----:B------:R-:W-:Y:S03]  /*10890*/  HMMA.16816.F32.BF16 R32, R12, R24, RZ ;  /* 0x000000180c20723c */ /* 0x000fe600000418ff */
[----:B------:R-:W-:-:S05]  /*108a0*/  SEL R4, R4, 0xffffffc0, !P2 ;  /* 0xffffffc004047807 */ /* 0x000fca0005000000 */
[----:B------:R-:W-:Y:S01]  /*108b0*/  IMAD.IADD R184, R4, 0x1, R16 ;  /* 0x0000000104b87824 */ /* 0x000fe200078e0210 */
[C---:B------:R-:W-:Y:S03]  /*108c0*/  HMMA.16816.F32.BF16 R192, R12.reuse, R26, RZ ;  /* 0x0000001a0cc0723c */ /* 0x040fe600000418ff */
[----:B------:R-:W-:Y:S01]  /*108d0*/  IMAD.IADD R2, R2, 0x1, R184 ;  /* 0x0000000102027824 */ /* 0x000fe200078e02b8 */
[----:B------:R-:W2:Y:S04]  /*108e0*/  LDSM.16.M88.4 R4, [R184+0x2000] ;  /* 0x00200000b804783b */ /* 0x000ea80000000200 */
[C---:B------:R-:W-:Y:S08]  /*108f0*/  HMMA.16816.F32.BF16 R188, R12.reuse, R20, RZ ;  /* 0x000000140cbc723c */ /* 0x040ff000000418ff */
[----:B------:R-:W-:Y:S01]  /*10900*/  HMMA.16816.F32.BF16 R24, R12, R22, RZ ;  /* 0x000000160c18723c */ /* 0x000fe200000418ff */
[----:B------:R-:W-:Y:S07]  /*10910*/  LDSM.16.M88.4 R12, [R184] ;  /* 0x00000000b80c783b */ /* 0x000fee0000000200 */
[C---:B-1----:R-:W-:Y:S01]  /*10920*/  HMMA.16816.F32.BF16 R20, R8.reuse, R172, R32 ;  /* 0x000000ac0814723c */ /* 0x042fe20000041820 */
[----:B------:R-:W1:Y:S07]  /*10930*/  LDSM.16.M88.4 R32, [R213+0x8000] ;  /* 0x00800000d520783b */ /* 0x000e6e0000000200 */
[C---:B------:R-:W-:Y:S08]  /*10940*/  HMMA.16816.F32.BF16 R172, R8.reuse, R174, R192 ;  /* 0x000000ae08ac723c */ /* 0x040ff000000418c0 */
[C---:B------:R-:W-:Y:S08]  /*10950*/  HMMA.16816.F32.BF16 R220, R8.reuse, R180, R188 ;  /* 0x000000b408dc723c */ /* 0x040ff000000418bc */
[----:B------:R-:W-:Y:S01]  /*10960*/  HMMA.16816.F32.BF16 R192, R8, R182, R24 ;  /* 0x000000b608c0723c */ /* 0x000fe20000041818 */
[----:B------:R-:W-:Y:S04]  /*10970*/  LDSM.16.M88.4 R24, [R214+0x8000] ;  /* 0x00800000d618783b */ /* 0x000fe80000000200 */
[----:B------:R-:W-:Y:S03]  /*10980*/  LDSM.16.M88.4 R8, [R2] ;  /* 0x000000000208783b */ /* 0x000fe60000000200 */
[C---:B--2---:R-:W-:Y:S08]  /*10990*/  HMMA.16816.F32.BF16 R196, R4.reuse, R176, R196 ;  /* 0x000000b004c4723c */ /* 0x044ff000000418c4 */
[C---:B------:R-:W-:Y:S08]  /*109a0*/  HMMA.16816.F32.BF16 R188, R4.reuse, R178, R216 ;  /* 0x000000b204bc723c */ /* 0x040ff000000418d8 */
[C---:B-1----:R-:W-:Y:S08]  /*109b0*/  HMMA.16816.F32.BF16 R204, R4.reuse, R32, R204 ;  /* 0x0000002004cc723c */ /* 0x042ff000000418cc */
[----:B------:R-:W-:Y:S01]  /*109c0*/  HMMA.16816.F32.BF16 R200, R4, R34, R200 ;  /* 0x0000002204c8723c */ /* 0x000fe200000418c8 */
[----:B------:R-:W1:Y:S07]  /*109d0*/  LDSM.16.M88.4 R4, [R2+0x2000] ;  /* 0x002000000204783b */ /* 0x000e6e0000000200 */
[C---:B------:R-:W-:Y:S01]  /*109e0*/  HMMA.16816.F32.BF16 R180, R12.reuse, R32, R20 ;  /* 0x000000200cb4723c */ /* 0x040fe20000041814 */
[----:B------:R-:W2:Y:S07]  /*109f0*/  LDSM.16.M88.4 R20, [R214+0x8800] ;  /* 0x00880000d614783b */ /* 0x000eae0000000200 */
[C---:B------:R-:W-:Y:S08]  /*10a00*/  HMMA.16816.F32.BF16 R172, R12.reuse, R34, R172 ;  /* 0x000000220cac723c */ /* 0x040ff000000418ac */
[C---:B------:R-:W-:Y:S08]  /*10a10*/  HMMA.16816.F32.BF16 R32, R12.reuse, R176, R220 ;  /* 0x000000b00c20723c */ /* 0x040ff000000418dc */
[----:B------:R-:W-:Y:S08]  /*10a20*/  HMMA.16816.F32.BF16 R12, R12, R178, R192 ;  /* 0x000000b20c0c723c */ /* 0x000ff000000418c0 */
[C---:B-1----:R-:W-:Y:S08]  /*10a30*/  HMMA.16816.F32.BF16 R236, R4.reuse, R24, R204 ;  /* 0x0000001804ec723c */ /* 0x042ff000000418cc */
[C---:B------:R-:W-:Y:S08]  /*10a40*/  HMMA.16816.F32.BF16 R220, R4.reuse, R26, R200 ;  /* 0x0000001a04dc723c */ /* 0x040ff000000418c8 */
[C---:B--2---:R-:W-:Y:S08]  /*10a50*/  HMMA.16816.F32.BF16 R216, R4.reuse, R20, R196 ;  /* 0x0000001404d8723c */ /* 0x044ff000000418c4 */
[----:B------:R-:W-:Y:S01]  /*10a60*/  HMMA.16816.F32.BF16 R204, R4, R22, R188 ;  /* 0x0000001604cc723c */ /* 0x000fe200000418bc */
[----:B------:R-:W-:Y:S07]  /*10a70*/  LDSM.16.M88.4 R4, [R0+0x6000] ;  /* 0x006000000004783b */ /* 0x000fee0000000200 */
[C---:B------:R-:W-:Y:S08]  /*10a80*/  HMMA.16816.F32.BF16 R200, R8.reuse, R24, R180 ;  /* 0x0000001808c8723c */ /* 0x040ff000000418b4 */
[C---:B------:R-:W-:Y:S01]  /*10a90*/  HMMA.16816.F32.BF16 R196, R8.reuse, R26, R172 ;  /* 0x0000001a08c4723c */ /* 0x040fe200000418ac */
[----:B------:R-:W-:Y:S04]  /*10aa0*/  LDSM.16.M88.4 R24, [R232+0x9000] ;  /* 0x00900000e818783b */ /* 0x000fe80000000200 */
[----:B------:R-:W-:Y:S03]  /*10ab0*/  LDSM.16.M88.4 R172, [R3+0x9000] ;  /* 0x0090000003ac783b */ /* 0x000fe60000000200 */
[C---:B------:R-:W-:Y:S01]  /*10ac0*/  HMMA.16816.F32.BF16 R192, R8.reuse, R20, R32 ;  /* 0x0000001408c0723c */ /* 0x040fe20000041820 */
[----:B------:R-:W-:Y:S07]  /*10ad0*/  LDSM.16.M88.4 R32, [R3+0x9800] ;  /* 0x009800000320783b */ /* 0x000fee0000000200 */
[----:B------:R-:W-:Y:S01]  /*10ae0*/  HMMA.16816.F32.BF16 R176, R8, R22, R12 ;  /* 0x0000001608b0723c */ /* 0x000fe2000004180c */
[----:B------:R-:W1:Y:S04]  /*10af0*/  LDSM.16.M88.4 R8, [R16+0x6000] ;  /* 0x006000001008783b */ /* 0x000e680000000200 */
[----:B------:R-:W2:Y:S04]  /*10b00*/  LDSM.16.M88.4 R20, [R232+0x9800] ;  /* 0x00980000e814783b */ /* 0x000ea80000000200 */
[----:B------:R2:W3:Y:S01]  /*10b10*/  LDSM.16.M88.4 R12, [R16+0x4000] ;  /* 0x00400000100c783b */ /* 0x0004e20000000200 */
[C---:B-1----:R-:W-:Y:S08]  /*10b20*/  HMMA.16816.F32.BF16 R188, R8.reuse, R24, R236 ;  /* 0x0000001808bc723c */ /* 0x042ff000000418ec */
[C---:B------:R-:W-:Y:S08]  /*10b30*/  HMMA.16816.F32.BF16 R180, R8.reuse, R26, R220 ;  /* 0x0000001a08b4723c */ /* 0x040ff000000418dc */
[C---:B--2---:R-:W-:Y:S08]  /*10b40*/  HMMA.16816.F32.BF16 R16, R8.reuse, R20, R216 ;  /* 0x000000140810723c */ /* 0x044ff000000418d8 */
[----:B------:R-:W-:Y:S08]  /*10b50*/  HMMA.16816.F32.BF16 R8, R8, R22, R204 ;  /* 0x000000160808723c */ /* 0x000ff000000418cc */
[C---:B---3--:R-:W-:Y:S08]  /*10b60*/  HMMA.16816.F32.BF16 R216, R12.reuse, R24, R200 ;  /* 0x000000180cd8723c */ /* 0x048ff000000418c8 */
[C---:B------:R-:W-:Y:S08]  /*10b70*/  HMMA.16816.F32.BF16 R204, R12.reuse, R26, R196 ;  /* 0x0000001a0ccc723c */ /* 0x040ff000000418c4 */
[C---:B------:R-:W-:Y:S08]  /*10b80*/  HMMA.16816.F32.BF16 R24, R12.reuse, R20, R192 ;  /* 0x000000140c18723c */ /* 0x040ff000000418c0 */
[----:B------:R-:W-:Y:S01]  /*10b90*/  HMMA.16816.F32.BF16 R200, R12, R22, R176 ;  /* 0x000000160cc8723c */ /* 0x000fe200000418b0 */
[----:B------:R1:W2:Y:S04]  /*10ba0*/  LDSM.16.M88.4 R12, [R0+0x4000] ;  /* 0x00400000000c783b */ /* 0x0002a80000000200 */
[----:B------:R-:W-:Y:S03]  /*10bb0*/  LDSM.16.M88.4 R20, [R213+0x9800] ;  /* 0x00980000d514783b */ /* 0x000fe60000000200 */
[C---:B------:R-:W-:Y:S08]  /*10bc0*/  HMMA.16816.F32.BF16 R196, R4.reuse, R172, R188 ;  /* 0x000000ac04c4723c */ /* 0x040ff000000418bc */
[C---:B------:R-:W-:Y:S08]  /*10bd0*/  HMMA.16816.F32.BF16 R192, R4.reuse, R174, R180 ;  /* 0x000000ae04c0723c */ /* 0x040ff000000418b4 */
[----:B------:R-:W-:Y:S01]  /*10be0*/  HMMA.16816.F32.BF16 R188, R4, R32, R16 ;  /* 0x0000002004bc723c */ /* 0x000fe20000041810 */
[----:B------:R-:W-:Y:S01]  /*10bf0*/  LDSM.16.M88.4 R16, [R213+0x9000] ;  /* 0x00900000d510783b */ /* 0x000fe20000000200 */
[----:B-1----:R-:W-:-:S06]  /*10c00*/  IMAD.U32 R0, RZ, RZ, UR19 ;  /* 0x00000013ff007e24 */ /* 0x002fcc000f8e00ff */
[----:B------:R-:W-:Y:S01]  /*10c10*/  HMMA.16816.F32.BF16 R180, R4, R34, R8 ;  /* 0x0000002204b4723c */ /* 0x000fe20000041808 */
[----:B------:R-:W1:Y:S04]  /*10c20*/  LDSM.16.M88.4 R8, [R184+0x4000] ;  /* 0x00400000b808783b */ /* 0x000e680000000200 */
[----:B------:R-:W3:Y:S03]  /*10c30*/  LDSM.16.M88.4 R4, [R184+0x6000] ;  /* 0x00600000b804783b */ /* 0x000ee60000000200 */
[C---:B--2---:R-:W-:Y:S08]  /*10c40*/  HMMA.16816.F32.BF16 R176, R12.reuse, R172, R216 ;  /* 0x000000ac0cb0723c */ /* 0x044ff000000418d8 */
[C---:B------:R-:W-:Y:S08]  /*10c50*/  HMMA.16816.F32.BF16 R172, R12.reuse, R174, R204 ;  /* 0x000000ae0cac723c */ /* 0x040ff000000418cc */
[C---:B------:R-:W-:Y:S08]  /*10c60*/  HMMA.16816.F32.BF16 R24, R12.reuse, R32, R24 ;  /* 0x000000200c18723c */ /* 0x040ff00000041818 */
[----:B------:R-:W-:Y:S08]  /*10c70*/  HMMA.16816.F32.BF16 R12, R12, R34, R200 ;  /* 0x000000220c0c723c */ /* 0x000ff000000418c8 */
[-C--:B-1----:R-:W-:Y:S08]  /*10c80*/  HMMA.16816.F32.BF16 R32, R8, R16.reuse, R176 ;  /* 0x000000100820723c */ /* 0x082ff000000418b0 */
[C---:B---3--:R-:W-:Y:S08]  /*10c90*/  HMMA.16816.F32.BF16 R196, R4.reuse, R16, R196 ;  /* 0x0000001004c4723c */ /* 0x048ff000000418c4 */
[C---:B------:R-:W-:Y:S08]  /*10ca0*/  HMMA.16816.F32.BF16 R192, R4.reuse, R18, R192 ;  /* 0x0000001204c0723c */ /* 0x040ff000000418c0 */
[C---:B------:R-:W-:Y:S08]  /*10cb0*/  HMMA.16816.F32.BF16 R200, R4.reuse, R20, R188 ;  /* 0x0000001404c8723c */ /* 0x040ff000000418bc */
[----:B------:R-:W-:Y:S01]  /*10cc0*/  HMMA.16816.F32.BF16 R204, R4, R22, R180 ;  /* 0x0000001604cc723c */ /* 0x000fe200000418b4 */
[----:B------:R-:W-:Y:S07]  /*10cd0*/  LDSM.16.M88.4 R4, [R2+0x4000] ;  /* 0x004000000204783b */ /* 0x000fee0000000200 */
[C---:B------:R-:W-:Y:S01]  /*10ce0*/  HMMA.16816.F32.BF16 R176, R8.reuse, R18, R172 ;  /* 0x0000001208b0723c */ /* 0x040fe200000418ac */
[----:B------:R-:W1:Y:S07]  /*10cf0*/  LDSM.16.M88.4 R16, [R214+0x9000] ;  /* 0x00900000d610783b */ /* 0x000e6e0000000200 */
[C---:B------:R-:W-:Y:S01]  /*10d00*/  HMMA.16816.F32.BF16 R172, R8.reuse, R20, R24 ;  /* 0x0000001408ac723c */ /* 0x040fe20000041818 */
[----:B------:R-:W2:Y:S07]  /*10d10*/  LDSM.16.M88.4 R24, [R214+0x9800] ;  /* 0x00980000d618783b */ /* 0x000eae0000000200 */
[----:B------:R-:W-:Y:S01]  /*10d20*/  HMMA.16816.F32.BF16 R8, R8, R22, R12 ;  /* 0x000000160808723c */ /* 0x000fe2000004180c */
[----:B------:R3:W4:Y:S01]  /*10d30*/  LDSM.16.M88.4 R12, [R2+0x6000] ;  /* 0x00600000020c783b */ /* 0x0007220000000200 */
[----:B------:R-:W-:-:S04]  /*10d40*/  DEPBAR.LE SB0, 0x0 ;  /* 0x000080000000791a */ /* 0x000fc80000000000 */
[----:B---3--:R-:W-:Y:S02]  /*10d50*/  IMAD.SHL.U32 R2, R212, 0x2, RZ ;  /* 0x00000002d4027824 */ /* 0x008fe400078e00ff */
[----:B-1----:R-:W-:Y:S03]  /*10d60*/  HMMA.16816.F32.BF16 R32, R4, R16, R32 ;  /* 0x000000100420723c */ /* 0x002fe60000041820 */
[----:B------:R-:W-:-:S05]  /*10d70*/  LOP3.LUT R2, R2, 0x6, RZ, 0xc0, !PT ;  /* 0x0000000602027812 */ /* 0x000fca00078ec0ff */
[----:B--2---:R-:W-:Y:S01]  /*10d80*/  HMMA.16816.F32.BF16 R180, R4, R24, R172 ;  /* 0x0000001804b4723c */ /* 0x004fe200000418ac */
[----:B------:R-:W-:-:S04]  /*10d90*/  IMAD R0, R0, 0x20, R2 ;  /* 0x0000002000007824 */ /* 0x000fc800078e0202 */
[C---:B------:R-:W-:Y:S02]  /*10da0*/  VIADD R3, R0.reuse, 0xffffff91 ;  /* 0xffffff9100037836 */ /* 0x040fe40000000000 */
[C---:B------:R-:W-:Y:S01]  /*10db0*/  VIADD R2, R0.reuse, 0xffffff98 ;  /* 0xffffff9800027836 */ /* 0x040fe20000000000 */
[C---:B------:R-:W-:Y:S01]  /*10dc0*/  HMMA.16816.F32.BF16 R172, R4.reuse, R26, R8 ;  /* 0x0000001a04ac723c */ /* 0x040fe20000041808 */
[----:B------:R-:W-:Y:S01]  /*10dd0*/  VIADD R8, R0, 0xffffff80 ;  /* 0xffffff8000087836 */ /* 0x000fe20000000000 */
[----:B------:R-:W-:Y:S04]  /*10de0*/  BAR.SYNC.DEFER_BLOCKING 0x0 ;  /* 0x0000000000007b1d */ /* 0x000fe80000010000 */
[-C--:B------:R-:W-:Y:S02]  /*10df0*/  ISETP.GE.AND P5, PT, R8, R28.reuse, PT ;  /* 0x0000001c0800720c */ /* 0x080fe40003fa6270 */
[----:B------:R-:W-:Y:S01]  /*10e00*/  HMMA.16816.F32.BF16 R176, R4, R18, R176 ;  /* 0x0000001204b0723c */ /* 0x000fe200000418b0 */
[----:B------:R-:W-:Y:S01]  /*10e10*/  VIADD R7, R0, 0xffffff81 ;  /* 0xffffff8100077836 */ /* 0x000fe20000000000 */
[-C--:B------:R-:W-:Y:S01]  /*10e20*/  ISETP.GE.AND P2, PT, R8, R29.reuse, PT ;  /* 0x0000001d0800720c */ /* 0x080fe20003f46270 */
[----:B------:R-:W-:Y:S01]  /*10e30*/  VIADD R6, R0, 0xffffff88 ;  /* 0xffffff8800067836 */ /* 0x000fe20000000000 */
[----:B------:R-:W-:Y:S01]  /*10e40*/  FSEL R32, R32, -INF , !P5 ;  /* 0xff80000020207808 */ /* 0x000fe20006800000 */
[----:B------:R-:W-:Y:S01]  /*10e50*/  VIADD R5, R0, 0xffffff89 ;  /* 0xffffff8900057836 */ /* 0x000fe20000000000 */
[----:B------:R-:W-:Y:S01]  /*10e60*/  FSEL R23, R34, -INF , !P2 ;  /* 0xff80000022177808 */ /* 0x000fe20005000000 */
[C---:B------:R-:W-:Y:S01]  /*10e70*/  VIADD R4, R0.reuse, 0xffffff90 ;  /* 0xffffff9000047836 */ /* 0x040fe20000000000 */
[C---:B------:R-:W-:Y:S01]  /*10e80*/  ISETP.GE.AND P5, PT, R7.reuse, R28, PT ;  /* 0x0000001c0700720c */ /* 0x040fe20003fa6270 */
[----:B----4-:R-:W-:Y:S01]  /*10e90*/  HMMA.16816.F32.BF16 R188, R12, R16, R196 ;  /* 0x000000100cbc723c */ /* 0x010fe200000418c4 */
[----:B------:R-:W-:Y:S01]  /*10ea0*/  ISETP.GE.AND P2, PT, R7, R29, PT ;  /* 0x0000001d0700720c */ /* 0x000fe20003f46270 */
[----:B------:R-:W-:Y:S01]  /*10eb0*/  VIADD R0, R0, 0xffffff99 ;  /* 0xffffff9900007836 */ /* 0x000fe20000000000 */
[----:B------:R-:W-:-:S02]  /*10ec0*/  FSEL R22, R33, -INF , !P5 ;  /* 0xff80000021167808 */ /* 0x000fc40006800000 */
[----:B------:R-:W-:Y:S02]  /*10ed0*/  FSEL R21, R35, -INF , !P2 ;  /* 0xff80000023157808 */ /* 0x000fe40005000000 */
[CC--:B------:R-:W-:Y:S01]  /*10ee0*/  ISETP.GE.AND P5, PT, R6.reuse, R28.reuse, PT ;  /* 0x0000001c0600720c */ /* 0x0c0fe20003fa6270 */
[C---:B------:R-:W-:Y:S01]  /*10ef0*/  HMMA.16816.F32.BF16 R200, R12.reuse, R24, R200 ;  /* 0x000000180cc8723c */ /* 0x040fe200000418c8 */
[-C--:B------:R-:W-:Y:S02]  /*10f00*/  ISETP.GE.AND P2, PT, R6, R29.reuse, PT ;  /* 0x0000001d0600720c */ /* 0x080fe40003f46270 */
[----:B------:R-:W-:Y:S02]  /*10f10*/  FSEL R138, R176, -INF , !P5 ;  /* 0xff800000b08a7808 */ /* 0x000fe40006800000 */
[----:B------:R-:W-:Y:S02]  /*10f20*/  FSEL R137, R178, -INF , !P2 ;  /* 0xff800000b2897808 */ /* 0x000fe40005000000 */
[C---:B------:R-:W-:Y:S01]  /*10f30*/  ISETP.GE.AND P5, PT, R5.reuse, R28, PT ;  /* 0x0000001c0500720c */ /* 0x040fe20003fa6270 */
[----:B------:R-:W-:Y:S01]  /*10f40*/  HMMA.16816.F32.BF16 R196, R12, R18, R192 ;  /* 0x000000120cc4723c */ /* 0x000fe200000418c0 */
[----:B------:R-:W-:-:S02]  /*10f50*/  ISETP.GE.AND P2, PT, R5, R29, PT ;  /* 0x0000001d0500720c */ /* 0x000fc40003f46270 */
[----:B------:R-:W-:Y:S02]  /*10f60*/  FSEL R132, R177, -INF , !P5 ;  /* 0xff800000b1847808 */ /* 0x000fe40006800000 */
[----:B------:R-:W-:Y:S02]  /*10f70*/  FSEL R33, R179, -INF , !P2 ;  /* 0xff800000b3217808 */ /* 0x000fe40005000000 */
[C---:B------:R-:W-:Y:S01]  /*10f80*/  ISETP.GE.AND P5, PT, R4.reuse, R28, PT ;  /* 0x0000001c0400720c */ /* 0x040fe20003fa6270 */
[----:B------:R-:W-:Y:S01]  /*10f90*/  HMMA.16816.F32.BF16 R192, R12, R26, R204 ;  /* 0x0000001a0cc0723c */ /* 0x000fe200000418cc */
[----:B------:R-:W-:Y:S02]  /*10fa0*/  ISETP.GE.AND P2, PT, R4, R29, PT ;  /* 0x0000001d0400720c */ /* 0x000fe40003f46270 */
[----:B------:R-:W-:Y:S02]  /*10fb0*/  FSEL R35, R180, -INF , !P5 ;  /* 0xff800000b4237808 */ /* 0x000fe40006800000 */
[----:B------:R-:W-:-:S02]  /*10fc0*/  FSEL R25, R182, -INF , !P2 ;  /* 0xff800000b6197808 */ /* 0x000fc40005000000 */
[CC--:B------:R-:W-:Y:S02]  /*10fd0*/  ISETP.GE.AND P5, PT, R3.reuse, R28.reuse, PT ;  /* 0x0000001c0300720c */ /* 0x0c0fe40003fa6270 */
[-C--:B------:R-:W-:Y:S02]  /*10fe0*/  ISETP.GE.AND P2, PT, R3, R29.reuse, PT ;  /* 0x0000001d0300720c */ /* 0x080fe40003f46270 */
[----:B------:R-:W-:Y:S02]  /*10ff0*/  FSEL R34, R181, -INF , !P5 ;  /* 0xff800000b5227808 */ /* 0x000fe40006800000 */
[----:B------:R-:W-:Y:S02]  /*11000*/  FSEL R24, R183, -INF , !P2 ;  /* 0xff800000b7187808 */ /* 0x000fe40005000000 */
[C---:B------:R-:W-:Y:S02]  /*11010*/  ISETP.GE.AND P5, PT, R2.reuse, R28, PT ;  /* 0x0000001c0200720c */ /* 0x040fe40003fa6270 */
[----:B------:R-:W-:-:S02]  /*11020*/  ISETP.GE.AND P2, PT, R2, R29, PT ;  /* 0x0000001d0200720c */ /* 0x000fc40003f46270 */
[----:B------:R-:W-:Y:S02]  /*11030*/  FMNMX3.FTZ R10, R136, R32, R22, !PT ;  /* 0x00000020880a7276 */ /* 0x000fe40007810016 */
[----:B------:R-:W-:Y:S02]  /*11040*/  FMNMX3.FTZ R9, R135, R23, R21, !PT ;  /* 0x0000001787097276 */ /* 0x000fe40007810015 */
[----:B------:R-:W-:Y:S02]  /*11050*/  FSEL R20, R172, -INF , !P5 ;  /* 0xff800000ac147808 */ /* 0x000fe40006800000 */
[----:B------:R-:W-:Y:S02]  /*11060*/  FSEL R18, R174, -INF , !P2 ;  /* 0xff800000ae127808 */ /* 0x000fe40005000000 */
[----:B------:R-:W-:Y:S02]  /*11070*/  FMNMX3.FTZ R10, R10, R138, R132, !PT ;  /* 0x0000008a0a0a7276 */ /* 0x000fe40007810084 */
[----:B------:R-:W-:-:S02]  /*11080*/  ISETP.GE.AND P5, PT, R0, R28, PT ;  /* 0x0000001c0000720c */ /* 0x000fc40003fa6270 */
[----:B------:R-:W-:Y:S02]  /*11090*/  ISETP.GE.AND P2, PT, R0, R29, PT ;  /* 0x0000001d0000720c */ /* 0x000fe40003f46270 */
[----:B------:R-:W-:Y:S02]  /*110a0*/  FMNMX3.FTZ R9, R9, R137, R33, !PT ;  /* 0x0000008909097276 */ /* 0x000fe40007810021 */
[----:B------:R-:W-:Y:S02]  /*110b0*/  FMNMX3.FTZ R11, R10, R35, R34, !PT ;  /* 0x000000230a0b7276 */ /* 0x000fe40007810022 */
[----:B------:R-:W-:Y:S02]  /*110c0*/  FSEL R19, R173, -INF , !P5 ;  /* 0xff800000ad137808 */ /* 0x000fe40006800000 */
[----:B------:R-:W-:Y:S02]  /*110d0*/  FSEL R17, R175, -INF , !P2 ;  /* 0xff800000af117808 */ /* 0x000fe40005000000 */
[----:B------:R-:W-:-:S02]  /*110e0*/  FMNMX3.FTZ R10, R9, R25, R24, !PT ;  /* 0x00000019090a7276 */ /* 0x000fc40007810018 */
[----:B------:R-:W-:Y:S02]  /*110f0*/  FMNMX3.FTZ R9, R11, R20, R19, !PT ;  /* 0x000000140b097276 */ /* 0x000fe40007810013 */
[----:B------:R-:W-:Y:S01]  /*11100*/  FMNMX3.FTZ R16, R10, R18, R17, !PT ;  /* 0x000000120a107276 */ /* 0x000fe20007810011 */
[----:B------:R-:W-:Y:S06]  /*11110*/  BRA.U !UP1, `(.L_x_1360) ;  /* 0x0000000109ac7547 */ /* 0x000fec000b800000 */
        /* <DEDUP_REMOVED lines=13> */
[-C--:B---3--:R-:W-:Y:S02]  /*111f0*/  @!P4 LEA.HI.X R15, R12, R214.reuse, R11, 0x1, P2 ;  /* 0x000000d60c0fc211 */ /* 0x088fe400010f0c0b */
[----:B------:R-:W-:Y:S01]  /*11200*/  MOV R11, UR7 ;  /* 0x00000007000b7c02 */ /* 0x000fe20008000f00 */
[----:B------:R-:W-:Y:S01]  /*11210*/  ULEA.HI.X UR7, UR10, UR13, UR11, 0x4, UP0 ;  /* 0x0000000d0a077291 */ /* 0x000fe200080f240b */
[-C--:B------:R-:W-:Y:S01]  /*11220*/  @!P3 LEA R12, P2, R10, R213.reuse, 0x1 ;  /* 0x000000d50a0cb211 */ /* 0x080fe200078408ff */
[----:B------:R-:W-:Y:S01]  /*11230*/  IMAD.U32 R10, RZ, RZ, UR13 ;  /* 0x0000000dff0a7e24 */ /* 0x000fe2000f8e00ff */
[----:B------:R-:W-:Y:S01]  /*11240*/  @!PT LDS RZ, [RZ] ;  /* 0x00000000fffff984 */ /* 0x000fe20000000800 */
[----:B------:R-:W-:Y:S01]  /*11250*/  @!PT LDS RZ, [RZ] ;  /* 0x00000000fffff984 */ /* 0x000fe20000000800 */
[----:B------:R-:W-:Y:S01]  /*11260*/  @!PT LDS RZ, [RZ] ;  /* 0x00000000fffff984 */ /* 0x000fe20000000800 */
[----:B------:R1:W-:Y:S04]  /*11270*/  @!P4 LDGSTS.E.BYPASS.LTC128B.128 [R215+0x8000], desc[UR22][R14.64] ;  /* 0x080000000ed7cfae */ /* 0x0003e8000b981a16 */
[----:B------:R-:W-:Y:S01]  /*11280*/  @!P3 LEA.HI.X R13, R11, R214, R10, 0x1, P2 ;  /* 0x000000d60b0db211 */ /* 0x000fe200010f0c0a */
[----:B------:R1:W-:Y:S01]  /*11290*/  @P4 STS.128 [R215+0x8000], RZ ;  /* 0x008000ffd7004388 */ /* 0x0003e20000000c00 */
[----:B------:R-:W-:-:S02]  /*112a0*/  LEA R10, P2, R26, R213, 0x1 ;  /* 0x000000d51a0a7211 */ /* 0x000fc400078408ff */
[----:B------:R-:W-:Y:S01]  /*112b0*/  MOV R11, UR7 ;  /* 0x00000007000b7c02 */ /* 0x000fe20008000f00 */
        /* <DEDUP_REMOVED lines=17> */
.L_x_1360:
[----:B-1----:R-:W2:Y:S04]  /*113d0*/  LDL.64 R14, [R1+0xa0] ;  /* 0x0000a000010e7983 */ /* 0x002ea80000100a00 */
[----:B------:R-:W3:Y:S01]  /*113e0*/  LDL.64 R216, [R1+0x78] ;  /* 0x0000780001d87983 */ /* 0x000ee20000100a00 */
[CC--:B------:R-:W-:Y:S01]  /*113f0*/  ISETP.GE.AND P5, PT, R8.reuse, R30.reuse, PT ;  /* 0x0000001e0800720c */ /* 0x0c0fe20003fa6270 */
[----:B------:R-:W-:Y:S01]  /*11400*/  IMAD.U32 R13, RZ, RZ, UR21 ;  /* 0x00000015ff0d7e24 */ /* 0x000fe2000f8e00ff */
[-C--:B------:R-:W-:Y:S01]  /*11410*/  ISETP.GE.AND P2, PT, R8, R31.reuse, PT ;  /* 0x0000001f0800720c */ /* 0x080fe20003f46270 */
[----:B------:R-:W4:Y:S01]  /*11420*/  LDL.64 R220, [R1+0x90] ;  /* 0x0000900001dc7983 */ /* 0x000f220000100a00 */
[----:B------:R-:W-:Y:S01]  /*11430*/  FSEL R181, R188, -INF , !P5 ;  /* 0xff800000bcb57808 */ /* 0x000fe20006800000 */
[----:B------:R-:W-:Y:S01]  /*11440*/  UIADD3 UR7, UPT, UPT, UR19, -0x4, URZ ;  /* 0xfffffffc13077890 */ /* 0x000fe2000fffe0ff */
[----:B------:R-:W-:Y:S01]  /*11450*/  FSEL R185, R190, -INF , !P2 ;  /* 0xff800000beb97808 */ /* 0x000fe20005000000 */
[----:B------:R-:W5:Y:S01]  /*11460*/  LDL.64 R236, [R1+0x80] ;  /* 0x0000800001ec7983 */ /* 0x000f620000100a00 */
[CC--:B------:R-:W-:Y:S01]  /*11470*/  ISETP.GE.AND P5, PT, R7.reuse, R30.reuse, PT ;  /* 0x0000001e0700720c */ /* 0x0c0fe20003fa6270 */
[C---:B------:R-:W-:Y:S01]  /*11480*/  VIADD R139, R224.reuse, 0x9e3779b9 ;  /* 0x9e3779b9e08b7836 */ /* 0x040fe20000000000 */
[----:B------:R-:W-:Y:S01]  /*11490*/  ISETP.GE.AND P2, PT, R7, R31, PT ;  /* 0x0000001f0700720c */ /* 0x000fe20003f46270 */
[----:B------:R-:W5:Y:S01]  /*114a0*/  LDL.64 R242, [R1+0x88] ;  /* 0x0000880001f27983 */ /* 0x000f620000100a00 */
[----:B------:R-:W-:Y:S01]  /*114b0*/  FSEL R178, R189, -INF , !P5 ;  /* 0xff800000bdb27808 */ /* 0x000fe20006800000 */
[----:B------:R-:W-:Y:S01]  /*114c0*/  VIADD R172, R224, 0x3c6ef372 ;  /* 0x3c6ef372e0ac7836 */ /* 0x000fe20000000000 */
[----:B------:R-:W-:Y:S01]  /*114d0*/  FSEL R182, R191, -INF , !P2 ;  /* 0xff800000bfb67808 */ /* 0x000fe20005000000 */
[----:B------:R-:W1:Y:S01]  /*114e0*/  SHFL.BFLY PT, R10, R9, 0x2, 0x1f ;  /* 0x0c401f00090a7f89 */ /* 0x000e6200000e0000 */
[----:B------:R-:W-:-:S02]  /*114f0*/  ISETP.GE.AND P5, PT, R6, R30, PT ;  /* 0x0000001e0600720c */ /* 0x000fc40003fa6270 */
[-C--:B------:R-:W-:Y:S01]  /*11500*/  ISETP.GE.AND P2, PT, R6, R31.reuse, PT ;  /* 0x0000001f0600720c */ /* 0x080fe20003f46270 */
[----:B------:R-:W1:Y:S01]  /*11510*/  SHFL.BFLY PT, R11, R16, 0x2, 0x1f ;  /* 0x0c401f00100b7f89 */ /* 0x000e6200000e0000 */
[----:B------:R-:W-:Y:S02]  /*11520*/  FSEL R187, R196, -INF , !P5 ;  /* 0xff800000c4bb7808 */ /* 0x000fe40006800000 */
[----:B------:R-:W-:Y:S02]  /*11530*/  FSEL R188, R198, -INF , !P2 ;  /* 0xff800000c6bc7808 */ /* 0x000fe40005000000 */
[C---:B------:R-:W-:Y:S02]  /*11540*/  ISETP.GE.AND P5, PT, R5.reuse, R30, PT ;  /* 0x0000001e0500720c */ /* 0x040fe40003fa6270 */
[----:B------:R-:W-:Y:S02]  /*11550*/  ISETP.GE.AND P2, PT, R5, R31, PT ;  /* 0x0000001f0500720c */ /* 0x000fe40003f46270 */
[----:B------:R-:W-:-:S02]  /*11560*/  FSEL R180, R197, -INF , !P5 ;  /* 0xff800000c5b47808 */ /* 0x000fc40006800000 */
[----:B------:R-:W-:Y:S02]  /*11570*/  FSEL R186, R199, -INF , !P2 ;  /* 0xff800000c7ba7808 */ /* 0x000fe40005000000 */
[C---:B------:R-:W-:Y:S02]  /*11580*/  ISETP.GE.AND P5, PT, R4.reuse, R30, PT ;  /* 0x0000001e0400720c */ /* 0x040fe40003fa6270 */
[----:B------:R-:W-:Y:S02]  /*11590*/  ISETP.GE.AND P2, PT, R4, R31, PT ;  /* 0x0000001f0400720c */ /* 0x000fe40003f46270 */
[----:B------:R-:W-:Y:S02]  /*115a0*/  FSEL R177, R200, -INF , !P5 ;  /* 0xff800000c8b17808 */ /* 0x000fe40006800000 */
[----:B------:R-:W-:Y:S02]  /*115b0*/  FSEL R183, R202, -INF , !P2 ;  /* 0xff800000cab77808 */ /* 0x000fe40005000000 */
[----:B-1----:R-:W-:-:S02]  /*115c0*/  FMNMX.FTZ R9, R9, R10, !PT ;  /* 0x0000000a09097209 */ /* 0x002fc40007810000 */
[CC--:B------:R-:W-:Y:S02]  /*115d0*/  ISETP.GE.AND P5, PT, R3.reuse, R30.reuse, PT ;  /* 0x0000001e0300720c */ /* 0x0c0fe40003fa6270 */
[----:B------:R-:W-:Y:S02]  /*115e0*/  FMNMX.FTZ R5, R16, R11, !PT ;  /* 0x0000000b10057209 */ /* 0x000fe40007810000 */
[----:B------:R-:W1:Y:S01]  /*115f0*/  SHFL.BFLY PT, R11, R9, 0x1, 0x1f ;  /* 0x0c201f00090b7f89 */ /* 0x000e6200000e0000 */
[----:B------:R-:W-:Y:S02]  /*11600*/  ISETP.GE.AND P2, PT, R3, R31, PT ;  /* 0x0000001f0300720c */ /* 0x000fe40003f46270 */
[----:B------:R-:W-:Y:S01]  /*11610*/  FSEL R175, R201, -INF , !P5 ;  /* 0xff800000c9af7808 */ /* 0x000fe20006800000 */
[----:B------:R-:W1:Y:S01]  /*11620*/  SHFL.BFLY PT, R10, R5, 0x1, 0x1f ;  /* 0x0c201f00050a7f89 */ /* 0x000e6200000e0000 */
[----:B------:R-:W-:Y:S02]  /*11630*/  FSEL R179, R203, -INF , !P2 ;  /* 0xff800000cbb37808 */ /* 0x000fe40005000000 */
[----:B------:R-:W-:-:S02]  /*11640*/  ISETP.GE.AND P5, PT, R2, R30, PT ;  /* 0x0000001e0200720c */ /* 0x000fc40003fa6270 */
[-C--:B------:R-:W-:Y:S02]  /*11650*/  ISETP.GE.AND P2, PT, R2, R31.reuse, PT ;  /* 0x0000001f0200720c */ /* 0x080fe40003f46270 */
[----:B------:R-:W-:Y:S02]  /*11660*/  SHF.R.U32.HI R3, RZ, 0x5, R212 ;  /* 0x00000005ff037819 */ /* 0x000fe400000116d4 */
[----:B------:R-:W-:Y:S02]  /*11670*/  FSEL R173, R192, -INF , !P5 ;  /* 0xff800000c0ad7808 */ /* 0x000fe40006800000 */
[----:B------:R-:W-:Y:S01]  /*11680*/  FSEL R176, R194, -INF , !P2 ;  /* 0xff800000c2b07808 */ /* 0x000fe20005000000 */
[----:B------:R-:W-:Y:S01]  /*11690*/  IMAD R13, R13, 0x8, R3 ;  /* 0x000000080d0d7824 */ /* 0x000fe200078e0203 */
[C---:B------:R-:W-:Y:S02]  /*116a0*/  ISETP.GE.AND P5, PT, R0.reuse, R30, PT ;  /* 0x0000001e0000720c */ /* 0x040fe40003fa6270 */
[----:B------:R-:W-:-:S02]  /*116b0*/  ISETP.GE.AND P2, PT, R0, R31, PT ;  /* 0x0000001f0000720c */ /* 0x000fc40003f46270 */
[----:B------:R-:W-:Y:S02]  /*116c0*/  FMNMX3.FTZ R0, R134, R181, R178, !PT ;  /* 0x000000b586007276 */ /* 0x000fe400078100b2 */
[----:B------:R-:W-:Y:S02]  /*116d0*/  FMNMX3.FTZ R3, R133, R185, R182, !PT ;  /* 0x000000b985037276 */ /* 0x000fe400078100b6 */
[----:B-1----:R-:W-:Y:S02]  /*116e0*/  FMNMX.FTZ R241, R9, R11, !PT ;  /* 0x0000000b09f17209 */ /* 0x002fe40007810000 */
[----:B------:R-:W-:Y:S02]  /*116f0*/  FMNMX3.FTZ R9, R0, R187, R180, !PT ;  /* 0x000000bb00097276 */ /* 0x000fe400078100b4 */
[----:B------:R-:W-:Y:S02]  /*11700*/  FMNMX3.FTZ R0, R3, R188, R186, !PT ;  /* 0x000000bc03007276 */ /* 0x000fe400078100ba */
[----:B------:R-:W-:-:S02]  /*11710*/  FSEL R174, R195, -INF , !P2 ;  /* 0xff800000c3ae7808 */ /* 0x000fc40005000000 */
[----:B------:R-:W-:Y:S02]  /*11720*/  FMNMX3.FTZ R0, R0, R183, R179, !PT ;  /* 0x000000b700007276 */ /* 0x000fe400078100b3 */
[----:B------:R-:W-:Y:S02]  /*11730*/  FSEL R26, R193, -INF , !P5 ;  /* 0xff800000c11a7808 */ /* 0x000fe40006800000 */
[----:B------:R-:W-:Y:S02]  /*11740*/  FMNMX3.FTZ R9, R9, R177, R175, !PT ;  /* 0x000000b109097276 */ /* 0x000fe400078100af */
[----:B------:R-:W-:Y:S02]  /*11750*/  FMNMX.FTZ R239, R5, R10, !PT ;  /* 0x0000000a05ef7209 */ /* 0x000fe40007810000 */
[----:B------:R-:W-:Y:S02]  /*11760*/  FMNMX3.FTZ R5, R0, R176, R174, !PT ;  /* 0x000000b000057276 */ /* 0x000fe400078100ae */
[----:B------:R-:W-:-:S03]  /*11770*/  FMNMX3.FTZ R9, R9, R173, R26, !PT ;  /* 0x000000ad09097276 */ /* 0x000fc6000781001a */
[----:B------:R-:W1:Y:S01]  /*11780*/  SHFL.BFLY PT, R27, R5, 0x2, 0x1f ;  /* 0x0c401f00051b7f89 */ /* 0x000e6200000e0000 */
[----:B------:R-:W-:Y:S01]  /*11790*/  FMUL.FTZ R0, R239, UR4 ;  /* 0x00000004ef007c20 */ /* 0x000fe20008410000 */
[----:B------:R-:W-:Y:S02]  /*117a0*/  IMAD R11, R13, -0x326172a9, RZ ;  /* 0xcd9e8d570d0b7824 */ /* 0x000fe400078e02ff */
[----:B------:R-:W-:Y:S01]  /*117b0*/  FMUL.FTZ R3, R241, UR4 ;  /* 0x00000004f1037c20 */ /* 0x000fe20008410000 */
[----:B------:R-:W-:Y:S02]  /*117c0*/  FSETP.NEU.FTZ.AND P2, PT, R239, -INF , PT ;  /* 0xff800000ef00780b */ /* 0x000fe40003f5d000 */
[----:B------:R-:W-:Y:S02]  /*117d0*/  FSETP.NEU.FTZ.AND P5, PT, R241, -INF , PT ;  /* 0xff800000f100780b */ /* 0x000fe40003fbd000 */
[----:B------:R-:W-:Y:S02]  /*117e0*/  FSEL R0, R0, RZ, P2 ;  /* 0x000000ff00007208 */ /* 0x000fe40001000000 */
[----:B------:R-:W-:-:S03]  /*117f0*/  FSEL R3, R3, RZ, P5 ;  /* 0x000000ff03037208 */ /* 0x000fc60002800000 */
[--C-:B------:R-:W-:Y:S01]  /*11800*/  FFMA.FTZ R213, R18, UR4, -R0.reuse ;  /* 0x0000000412d57c23 */ /* 0x100fe20008010800 */
[--C-:B------:R-:W-:Y:S01]  /*11810*/  FFMA.FTZ R218, R17, UR4, -R0.reuse ;  /* 0x0000000411da7c23 */ /* 0x100fe20008010800 */
[--C-:B------:R-:W-:Y:S01]  /*11820*/  FFMA.FTZ R207, R19, UR4, -R3.reuse ;  /* 0x0000000413cf7c23 */ /* 0x100fe20008010803 */
[C---:B------:R-:W-:Y:S02]  /*11830*/  VIADD R18, R225.reuse, 0x76cf5d0a ;  /* 0x76cf5d0ae1127836 */ /* 0x040fe40000000000 */
[----:B------:R-:W-:Y:S02]  /*11840*/  VIADD R19, R225, 0x32370b8f ;  /* 0x32370b8fe1137836 */ /* 0x000fe40000000000 */
[--C-:B------:R-:W-:Y:S01]  /*11850*/  FFMA.FTZ R191, R138, UR4, -R3.reuse ;  /* 0x000000048abf7c23 */ /* 0x100fe20008010803 */
[--C-:B------:R-:W-:Y:S01]  /*11860*/  FFMA.FTZ R201, R34, UR4, -R3.reuse ;  /* 0x0000000422c97c23 */ /* 0x100fe20008010803 */
[----:B-1----:R-:W-:Y:S01]  /*11870*/  FMNMX.FTZ R5, R5, R27, !PT ;  /* 0x0000001b05057209 */ /* 0x002fe20007810000 */
        /* <DEDUP_REMOVED lines=8> */
[--C-:B------:R-:W-:Y:S01]  /*11900*/  FFMA.FTZ R192, R132, UR4, -R3.reuse ;  /* 0x0000000484c07c23 */ /* 0x100fe20008010803 */
[--C-:B------:R-:W-:Y:S01]  /*11910*/  FFMA.FTZ R197, R35, UR4, -R3.reuse ;  /* 0x0000000423c57c23 */ /* 0x100fe20008010803 */
[----:B------:R-:W-:Y:S01]  /*11920*/  FFMA.FTZ R208, R20, UR4, -R3 ;  /* 0x0000000414d07c23 */ /* 0x000fe20008010803 */
[----:B------:R-:W1:Y:S01]  /*11930*/  SHFL.BFLY PT, R0, R5, 0x1, 0x1f ;  /* 0x0c201f0005007f89 */ /* 0x000e6200000e0000 */
[C---:B------:R-:W-:Y:S01]  /*11940*/  VIADD R25, R224.reuse, 0xdaa66d2b ;  /* 0xdaa66d2be0197836 */ /* 0x040fe20000000000 */
[----:B------:R-:W-:Y:S01]  /*11950*/  IADD3 R21, PT, PT, R224, 0x78dde6e4, RZ ;  /* 0x78dde6e4e0157810 */ /* 0x000fe20007ffe0ff */
[----:B------:R-:W-:-:S02]  /*11960*/  VIADD R27, R225, 0xed9eba14 ;  /* 0xed9eba14e11b7836 */ /* 0x000fc40000000000 */
[----:B------:R-:W-:Y:S02]  /*11970*/  VIADD R20, R225, 0xa9066899 ;  /* 0xa9066899e1147836 */ /* 0x000fe40000000000 */
[----:B------:R-:W-:Y:S01]  /*11980*/  VIADD R132, R224, 0xb54cda56 ;  /* 0xb54cda56e0847836 */ /* 0x000fe20000000000 */
[----:B------:R-:W-:Y:S01]  /*11990*/  MUFU.EX2 R238, R190 ;  /* 0x000000be00ee7308 */ /* 0x000fe20000000800 */
[----:B------:R-:W-:Y:S02]  /*119a0*/  FSEL R137, R239, RZ, P2 ;  /* 0x000000ffef897208 */ /* 0x000fe40001000000 */
[----:B-1----:R-:W-:-:S04]  /*119b0*/  FMNMX.FTZ R233, R5, R0, !PT ;  /* 0x0000000005e97209 */ /* 0x002fc80007810000 */
[C---:B------:R-:W-:Y:S01]  /*119c0*/  FSETP.NEU.FTZ.AND P2, PT, R233.reuse, -INF , PT ;  /* 0xff800000e900780b */ /* 0x040fe20003f5d000 */
[----:B------:R-:W-:-:S05]  /*119d0*/  FMUL.FTZ R0, R233, UR4 ;  /* 0x00000004e9007c20 */ /* 0x000fca0008410000 */
[----:B------:R-:W-:Y:S01]  /*119e0*/  FSEL R0, R0, RZ, P2 ;  /* 0x000000ff00007208 */ /* 0x000fe20001000000 */
[----:B------:R-:W-:-:S04]  /*119f0*/  VIADD R35, R224, 0x1715609d ;  /* 0x1715609de0237836 */ /* 0x000fc80000000000 */
[--C-:B------:R-:W-:Y:S01]  /*11a00*/  FFMA.FTZ R185, R185, UR4, -R0.reuse ;  /* 0x00000004b9b97c23 */ /* 0x100fe20008010800 */
[--C-:B------:R-:W-:Y:S01]  /*11a10*/  FFMA.FTZ R182, R182, UR4, -R0.reuse ;  /* 0x00000004b6b67c23 */ /* 0x100fe20008010800 */
[--C-:B------:R-:W-:Y:S01]  /*11a20*/  FFMA.FTZ R186, R186, UR4, -R0.reuse ;  /* 0x00000004baba7c23 */ /* 0x100fe20008010800 */
[--C-:B------:R-:W-:Y:S01]  /*11a30*/  FFMA.FTZ R183, R183, UR4, -R0.reuse ;  /* 0x00000004b7b77c23 */ /* 0x100fe20008010800 */
[--C-:B------:R-:W-:Y:S01]  /*11a40*/  FFMA.FTZ R179, R179, UR4, -R0.reuse ;  /* 0x00000004b3b37c23 */ /* 0x100fe20008010800 */
[----:B------:R-:W-:Y:S01]  /*11a50*/  FFMA.FTZ R174, R174, UR4, -R0 ;  /* 0x00000004aeae7c23 */ /* 0x000fe20008010800 */
[----:B--2---:R-:W-:Y:S02]  /*11a60*/  LOP3.LUT R10, R225, UR7, R15, 0x96, !PT ;  /* 0x00000007e10a7c12 */ /* 0x004fe4000f8e960f */
[----:B------:R-:W1:Y:S03]  /*11a70*/  SHFL.BFLY PT, R15, R9, 0x2, 0x1f ;  /* 0x0c401f00090f7f89 */ /* 0x000e6600000e0000 */
[----:B------:R-:W-:-:S05]  /*11a80*/  IMAD.WIDE.U32 R202, R10, -0x326172a9, RZ ;  /* 0xcd9e8d570aca7825 */ /* 0x000fca00078e00ff */
[----:B------:R-:W-:Y:S02]  /*11a90*/  LOP3.LUT R10, R139, R11, R203, 0x96, !PT ;  /* 0x0000000b8b0a7212 */ /* 0x000fe400078e96cb */
[----:B---3--:R-:W-:-:S03]  /*11aa0*/  LOP3.LUT R16, R172, R202, R217, 0x96, !PT ;  /* 0x000000caac107212 */ /* 0x008fc600078e96d9 */
[----:B------:R-:W-:-:S04]  /*11ab0*/  IMAD.WIDE.U32 R10, R10, -0x2daee0ad, RZ ;  /* 0xd2511f530a0a7825 */ /* 0x000fc800078e00ff */
[----:B------:R-:W-:Y:S01]  /*11ac0*/  IMAD.WIDE.U32 R16, R16, -0x2daee0ad, RZ ;  /* 0xd2511f5310107825 */ /* 0x000fe200078e00ff */
[----:B----4-:R-:W-:-:S04]  /*11ad0*/  LOP3.LUT R11, R18, R220, R11, 0x96, !PT ;  /* 0x000000dc120b7212 */ /* 0x010fc800078e960b */
[----:B------:R-:W-:Y:S02]  /*11ae0*/  LOP3.LUT R14, R19, R10, R17, 0x96, !PT ;  /* 0x0000000a130e7212 */ /* 0x000fe400078e9611 */
[----:B-1----:R-:W-:Y:S01]  /*11af0*/  FMNMX.FTZ R9, R9, R15, !PT ;  /* 0x0000000f09097209 */ /* 0x002fe20007810000 */
[----:B------:R-:W-:-:S04]  /*11b00*/  IMAD.WIDE.U32 R10, R11, -0x326172a9, RZ ;  /* 0xcd9e8d570b0a7825 */ /* 0x000fc800078e00ff */
[----:B------:R-:W1:Y:S01]  /*11b10*/  SHFL.BFLY PT, R3, R9, 0x1, 0x1f ;  /* 0x0c201f0009037f89 */ /* 0x000e6200000e0000 */
[----:B------:R-:W-:Y:S01]  /*11b20*/  IMAD.WIDE.U32 R14, R14, -0x326172a9, RZ ;  /* 0xcd9e8d570e0e7825 */ /* 0x000fe200078e00ff */
[----:B------:R-:W-:-:S04]  /*11b30*/  LOP3.LUT R11, R25, R216, R11, 0x96, !PT ;  /* 0x000000d8190b7212 */ /* 0x000fc800078e960b */
[----:B------:R-:W-:Y:S01]  /*11b40*/  LOP3.LUT R32, R21, R10, R15, 0x96, !PT ;  /* 0x0000000a15207212 */ /* 0x000fe200078e960f */
[----:B------:R-:W-:-:S04]  /*11b50*/  IMAD.WIDE.U32 R10, R11, -0x2daee0ad, RZ ;  /* 0xd2511f530b0a7825 */ /* 0x000fc800078e00ff */
[----:B------:R-:W-:Y:S01]  /*11b60*/  IMAD.WIDE.U32 R32, R32, -0x2daee0ad, RZ ;  /* 0xd2511f5320207825 */ /* 0x000fe200078e00ff */
[----:B------:R-:W-:-:S04]  /*11b70*/  LOP3.LUT R11, R27, R16, R11, 0x96, !PT ;  /* 0x000000101b0b7212 */ /* 0x000fc800078e960b */
[----:B------:R-:W-:Y:S01]  /*11b80*/  LOP3.LUT R16, R20, R10, R33, 0x96, !PT ;  /* 0x0000000a14107212 */ /* 0x000fe200078e9621 */
[----:B------:R-:W-:-:S04]  /*11b90*/  IMAD.WIDE.U32 R10, R11, -0x326172a9, RZ ;  /* 0xcd9e8d570b0a7825 */ /* 0x000fc800078e00ff */
[----:B------:R-:W-:Y:S01]  /*11ba0*/  IMAD.WIDE.U32 R16, R16, -0x326172a9, RZ ;  /* 0xcd9e8d5710107825 */ /* 0x000fe200078e00ff */
[----:B------:R2:W3:Y:S01]  /*11bb0*/  MUFU.EX2 R220, R189 ;  /* 0x000000bd00dc7308 */ /* 0x0004e20000000800 */
[----:B-1----:R-:W-:-:S03]  /*11bc0*/  FMNMX.FTZ R214, R9, R3, !PT ;  /* 0x0000000309d67209 */ /* 0x002fc60007810000 */
[----:B------:R-:W-:Y:S02]  /*11bd0*/  LOP3.LUT R17, R132, R10, R17, 0x96, !PT ;  /* 0x0000000a84117212 */ /* 0x000fe400078e9611 */
[----:B------:R-:W-:Y:S01]  /*11be0*/  FSEL R9, R241, RZ, P5 ;  /* 0x000000fff1097208 */ /* 0x000fe20002800000 */
[C---:B------:R-:W-:Y:S01]  /*11bf0*/  FMUL.FTZ R3, R214.reuse, UR4 ;  /* 0x00000004d6037c20 */ /* 0x040fe20008410000 */
[----:B------:R-:W-:Y:S02]  /*11c00*/  FSETP.NEU.FTZ.AND P5, PT, R214, -INF , PT ;  /* 0xff800000d600780b */ /* 0x000fe40003fbd000 */
[----:B------:R-:W-:Y:S02]  /*11c10*/  LOP3.LUT R5, R17, 0xff, RZ, 0xc0, !PT ;  /* 0x000000ff11057812 */ /* 0x000fe400078ec0ff */
[----:B------:R-:W-:Y:S02]  /*11c20*/  FSEL R3, R3, RZ, P5 ;  /* 0x000000ff03037208 */ /* 0x000fe40002800000 */
[----:B--2---:R-:W-:-:S02]  /*11c30*/  FSEL R189, R233, RZ, P2 ;  /* 0x000000ffe9bd7208 */ /* 0x004fc40001000000 */
[----:B------:R-:W-:Y:S01]  /*11c40*/  ISETP.LE.U32.AND P2, PT, R5, UR12, PT ;  /* 0x0000000c05007c0c */ /* 0x000fe2000bf43070 */
        /* <DEDUP_REMOVED lines=8> */
[----:B------:R-:W-:Y:S02]  /*11cd0*/  LOP3.LUT R3, R17, 0xffff, RZ, 0xc0, !PT ;  /* 0x0000ffff11037812 */ /* 0x000fe400078ec0ff */
[----:B---3--:R-:W-:-:S02]  /*11ce0*/  F2FP.BF16.F32.PACK_AB R26, R238, R220 ;  /* 0x000000dcee1a723e */ /* 0x008fc400000010ff */
[----:B------:R-:W-:Y:S02]  /*11cf0*/  SHF.R.U32.HI R3, RZ, 0x8, R3 ;  /* 0x00000008ff037819 */ /* 0x000fe40000011603 */
[C---:B------:R-:W-:Y:S01]  /*11d00*/  PRMT R24, R26.reuse, 0x7632, R24 ;  /* 0x000076321a187816 */ /* 0x040fe20000000018 */
[----:B------:R-:W-:Y:S01]  /*11d10*/  @!P2 HFMA2.BF16_V2 R193, -RZ.H0_H0, RZ.H0_H0, -R26.H0_H0 ;  /* 0x200000ffffc1a231 */ /* 0x000fe2000034091a */
[----:B------:R-:W-:Y:S02]  /*11d20*/  LOP3.LUT R3, R3, 0xffff, RZ, 0xc0, !PT ;  /* 0x0000ffff03037812 */ /* 0x000fe400078ec0ff */
[----:B------:R-:W-:Y:S02]  /*11d30*/  PRMT R231, R26, 0x5410, R24 ;  /* 0x000054101ae77816 */ /* 0x000fe40000000018 */
[----:B------:R-:W-:Y:S02]  /*11d40*/  @!P2 PRMT R26, R193, 0x5410, RZ ;  /* 0x00005410c11aa816 */ /* 0x000fe400000000ff */
[----:B------:R-:W-:Y:S01]  /*11d50*/  ISETP.LE.U32.AND P2, PT, R3, UR12, PT ;  /* 0x0000000c03007c0c */ /* 0x000fe2000bf43070 */
[----:B------:R-:W-:-:S04]  /*11d60*/  VIADD R3, R13, 0x4 ;  /* 0x000000040d037836 */ /* 0x000fc80000000000 */
[----:B------:R-:W-:Y:S01]  /*11d70*/  IMAD R3, R3, -0x326172a9, RZ ;  /* 0xcd9e8d5703037824 */ /* 0x000fe200078e02ff */
[----:B------:R-:W-:Y:S04]  /*11d80*/  MUFU.EX2 R173, R34 ;  /* 0x0000002200ad7308 */ /* 0x000fe80000000800 */
[----:B------:R-:W-:Y:S02]  /*11d90*/  LOP3.LUT R10, R139, R3, R203, 0x96, !PT ;  /* 0x000000038b0a7212 */ /* 0x000fe400078e96cb */
[----:B------:R-:W-:Y:S02]  /*11da0*/  PRMT R3, R17, 0x7632, R3 ;  /* 0x0000763211037816 */ /* 0x000fe40000000003 */
[----:B------:R-:W1:Y:S01]  /*11db0*/  MUFU.EX2 R139, R138 ;  /* 0x0000008a008b7308 */ /* 0x000e620000000800 */
[----:B------:R-:W-:Y:S01]  /*11dc0*/  @!P2 HFMA2.BF16_V2 R198, -RZ.H0_H0, RZ.H0_H0, -R24.H0_H0 ;  /* 0x200000ffffc6a231 */ /* 0x000fe20000340918 */
[----:B------:R-:W-:-:S04]  /*11dd0*/  LOP3.LUT R3, R3, 0xff, RZ, 0xc0, !PT ;  /* 0x000000ff03037812 */ /* 0x000fc800078ec0ff */
[----:B------:R-:W-:Y:S02]  /*11de0*/  @!P2 PRMT R24, R198, 0x5410, RZ ;  /* 0x00005410c618a816 */ /* 0x000fe400000000ff */
[----:B------:R-:W-:Y:S01]  /*11df0*/  ISETP.LE.U32.AND P2, PT, R3, UR12, PT ;  /* 0x0000000c03007c0c */ /* 0x000fe2000bf43070 */
[--C-:B------:R-:W-:Y:S01]  /*11e00*/  FFMA.FTZ R13, R188, UR4, -R0.reuse ;  /* 0x00000004bc0d7c23 */ /* 0x100fe20008010800 */
[----:B------:R-:W-:Y:S01]  /*11e10*/  FFMA.FTZ R175, R176, UR4, -R0 ;  /* 0x00000004b0af7c23 */ /* 0x000fe20008010800 */
[----:B-1----:R-:W-:Y:S02]  /*11e20*/  F2FP.BF16.F32.PACK_AB R33, R139, R173 ;  /* 0x000000ad8b21723e */ /* 0x002fe400000010ff */
[----:B------:R-:W-:Y:S02]  /*11e30*/  SHF.R.U32.HI R0, RZ, 0x18, R17 ;  /* 0x00000018ff007819 */ /* 0x000fe40000011611 */
[----:B------:R-:W-:-:S06]  /*11e40*/  PRMT R34, R33, 0x7632, R34 ;  /* 0x0000763221227816 */ /* 0x000fcc0000000022 */
[----:B------:R-:W-:Y:S01]  /*11e50*/  @!P2 HFMA2.BF16_V2 R199, -RZ.H0_H0, RZ.H0_H0, -R33.H0_H0 ;  /* 0x200000ffffc7a231 */ /* 0x000fe20000340921 */
[----:B------:R-:W-:-:S04]  /*11e60*/  PRMT R230, R33, 0x5410, R34 ;  /* 0x0000541021e67816 */ /* 0x000fc80000000022 */
[----:B------:R-:W-:Y:S02]  /*11e70*/  @!P2 PRMT R33, R199, 0x5410, RZ ;  /* 0x00005410c721a816 */ /* 0x000fe400000000ff */
[----:B------:R-:W-:Y:S02]  /*11e80*/  ISETP.LE.U32.AND P2, PT, R0, UR12, PT ;  /* 0x0000000c00007c0c */ /* 0x000fe4000bf43070 */
[----:B------:R-:W-:Y:S01]  /*11e90*/  LOP3.LUT R195, R35, R14, R11, 0x96, !PT ;  /* 0x0000000e23c37212 */ /* 0x000fe200078e960b */
[----:B------:R-:W-:Y:S01]  /*11ea0*/  MUFU.EX2 R198, R192 ;  /* 0x000000c000c67308 */ /* 0x000fe20000000800 */
[----:B-----5:R-:W-:Y:S01]  /*11eb0*/  LOP3.LUT R14, R172, R202, R237, 0x96, !PT ;  /* 0x000000caac0e7212 */ /* 0x020fe200078e96ed */
[----:B------:R-:W-:-:S06]  /*11ec0*/  IMAD.MOV.U32 R0, RZ, RZ, R16 ;  /* 0x000000ffff007224 */ /* 0x000fcc00078e0010 */
[----:B------:R-:W1:Y:S01]  /*11ed0*/  MUFU.EX2 R172, R191 ;  /* 0x000000bf00ac7308 */ /* 0x000e620000000800 */
[----:B------:R-:W-:Y:S01]  /*11ee0*/  FADD.FTZ R3, R136, -R9 ;  /* 0x8000000988037221 */ /* 0x000fe20000010000 */
[----:B------:R-:W-:Y:S01]  /*11ef0*/  @!P2 HFMA2.BF16_V2 R136, -RZ.H0_H0, RZ.H0_H0, -R34.H0_H0 ;  /* 0x200000ffff88a231 */ /* 0x000fe20000340922 */
[----:B------:R-:W-:-:S04]  /*11f00*/  LOP3.LUT R0, R0, 0xff, RZ, 0xc0, !PT ;  /* 0x000000ff00007812 */ /* 0x000fc800078ec0ff */
[----:B------:R-:W-:Y:S02]  /*11f10*/  @!P2 PRMT R34, R136, 0x5410, RZ ;  /* 0x000054108822a816 */ /* 0x000fe400000000ff */
[----:B------:R-:W-:Y:S01]  /*11f20*/  ISETP.LE.U32.AND P2, PT, R0, UR12, PT ;  /* 0x0000000c00007c0c */ /* 0x000fe2000bf43070 */
[----:B------:R-:W-:-:S04]  /*11f30*/  FMUL.FTZ R3, R3, UR4 ;  /* 0x0000000403037c20 */ /* 0x000fc80008410000 */
[----:B------:R2:W3:Y:S01]  /*11f40*/  MUFU.EX2 R5, R3 ;  /* 0x0000000300057308 */ /* 0x0004e20000000800 */
[----:B-1----:R-:W-:-:S04]  /*11f50*/  F2FP.BF16.F32.PACK_AB R0, R198, R172 ;  /* 0x000000acc600723e */ /* 0x002fc800000010ff */
[C---:B------:R-:W-:Y:S02]  /*11f60*/  PRMT R193, R0.reuse, 0x7610, R193 ;  /* 0x0000761000c17816 */ /* 0x040fe400000000c1 */
[----:B------:R-:W-:Y:S02]  /*11f70*/  PRMT R192, R0, 0x7632, R192 ;  /* 0x0000763200c07816 */ /* 0x000fe400000000c0 */
[----:B------:R-:W-:Y:S01]  /*11f80*/  PRMT R0, R16, 0x7771, RZ ;  /* 0x0000777110007816 */ /* 0x000fe200000000ff */
[----:B--2---:R-:W-:Y:S01]  /*11f90*/  FADD.FTZ R3, R135, -R137 ;  /* 0x8000008987037221 */ /* 0x004fe20000010000 */
[----:B------:R-:W-:Y:S01]  /*11fa0*/  @!P2 HFMA2.BF16_V2 R135, -RZ.H0_H0, RZ.H0_H0, -R193.H0_H0 ;  /* 0x200000ffff87a231 */ /* 0x000fe200003409c1 */
[----:B------:R-:W-:-:S04]  /*11fb0*/  PRMT R223, R193, 0x5410, R192 ;  /* 0x00005410c1df7816 */ /* 0x000fc800000000c0 */
[----:B------:R-:W-:Y:S02]  /*11fc0*/  @!P2 PRMT R193, R135, 0x5410, RZ ;  /* 0x0000541087c1a816 */ /* 0x000fe400000000ff */
[----:B------:R-:W-:Y:S01]  /*11fd0*/  ISETP.GT.U32.AND P2, PT, R0, UR12, PT ;  /* 0x0000000c00007c0c */ /* 0x000fe2000bf44070 */
[----:B------:R-:W-:-:S04]  /*11fe0*/  IMAD.WIDE.U32 R10, R10, -0x2daee0ad, RZ ;  /* 0xd2511f530a0a7825 */ /* 0x000fc800078e00ff */
[----:B---3--:R-:W-:Y:S01]  /*11ff0*/  FFMA.FTZ R138, R252, R5, R220 ;  /* 0x00000005fc8a7223 */ /* 0x008fe200000100dc */
[----:B------:R-:W-:Y:S01]  /*12000*/  MUFU.EX2 R188, R194 ;  /* 0x000000c200bc7308 */ /* 0x000fe20000000800 */
[----:B------:R-:W-:Y:S01]  /*12010*/  IMAD.WIDE.U32 R14, R14, -0x2daee0ad, RZ ;  /* 0xd2511f530e0e7825 */ /* 0x000fe200078e00ff */
[----:B------:R-:W-:-:S06]  /*12020*/  LOP3.LUT R11, R18, R242, R11, 0x96, !PT ;  /* 0x000000f2120b7212 */ /* 0x000fcc00078e960b */
[----:B------:R-:W1:Y:S01]  /*12030*/  MUFU.EX2 R252, R196 ;  /* 0x000000c400fc7308 */ /* 0x000e620000000800 */
[----:B------:R-:W-:Y:S01]  /*12040*/  LOP3.LUT R19, R19, R10, R15, 0x96, !PT ;  /* 0x0000000a13137212 */ /* 0x000fe200078e960f */
[----:B------:R-:W-:Y:S02]  /*12050*/  @P2 HFMA2.BF16_V2 R200, -RZ.H0_H0, RZ.H0_H0, -R192.H0_H0 ;  /* 0x200000ffffc82231 */ /* 0x000fe400003409c0 */
[----:B------:R-:W-:Y:S01]  /*12060*/  FMUL.FTZ R0, R3, UR4 ;  /* 0x0000000403007c20 */ /* 0x000fe20008410000 */
[----:B------:R-:W-:Y:S01]  /*12070*/  IMAD.WIDE.U32 R10, R11, -0x326172a9, RZ ;  /* 0xcd9e8d570b0a7825 */ /* 0x000fe200078e00ff */
[----:B------:R-:W-:-:S03]  /*12080*/  PRMT R3, R16, 0x7772, RZ ;  /* 0x0000777210037816 */ /* 0x000fc600000000ff */
[----:B------:R-:W-:Y:S01]  /*12090*/  IMAD.WIDE.U32 R18, R19, -0x326172a9, RZ ;  /* 0xcd9e8d5713127825 */ /* 0x000fe200078e00ff */
[----:B------:R-:W-:Y:S02]  /*120a0*/  @P2 PRMT R192, R200, 0x5410, RZ ;  /* 0x00005410c8c02816 */ /* 0x000fe400000000ff */
[----:B------:R-:W-:Y:S02]  /*120b0*/  ISETP.GT.U32.AND P2, PT, R3, UR12, PT ;  /* 0x0000000c03007c0c */ /* 0x000fe4000bf44070 */
[----:B------:R-:W-:Y:S02]  /*120c0*/  LOP3.LUT R11, R25, R236, R11, 0x96, !PT ;  /* 0x000000ec190b7212 */ /* 0x000fe400078e960b */
[----:B------:R-:W-:Y:S02]  /*120d0*/  LOP3.LUT R136, R21, R10, R19, 0x96, !PT ;  /* 0x0000000a15887212 */ /* 0x000fe400078e9613 */
[----:B-1----:R-:W-:Y:S01]  /*120e0*/  F2FP.BF16.F32.PACK_AB R3, R252, R188 ;  /* 0x000000bcfc03723e */ /* 0x002fe200000010ff */
[----:B------:R-:W-:-:S04]  /*120f0*/  IMAD.WIDE.U32 R10, R11, -0x2daee0ad, RZ ;  /* 0xd2511f530b0a7825 */ /* 0x000fc800078e00ff */
[----:B------:R-:W-:Y:S01]  /*12100*/  IMAD.WIDE.U32 R136, R136, -0x2daee0ad, RZ ;  /* 0xd2511f5388887825 */ /* 0x000fe200078e00ff */
[C---:B------:R-:W-:Y:S02]  /*12110*/  PRMT R191, R3.reuse, 0x7610, R191 ;  /* 0x0000761003bf7816 */ /* 0x040fe400000000bf */
[----:B------:R-:W-:Y:S02]  /*12120*/  PRMT R190, R3, 0x7632, R190 ;  /* 0x0000763203be7816 */ /* 0x000fe400000000be */
[----:B------:R-:W-:Y:S01]  /*12130*/  LOP3.LUT R19, R20, R10, R137, 0x96, !PT ;  /* 0x0000000a14137212 */ /* 0x000fe200078e9689 */
[----:B------:R-:W-:Y:S01]  /*12140*/  FADD.FTZ R10, R133, -R189 ;  /* 0x800000bd850a7221 */ /* 0x000fe20000010000 */
[----:B------:R-:W-:Y:S01]  /*12150*/  @P2 HFMA2.BF16_V2 R133, -RZ.H0_H0, RZ.H0_H0, -R191.H0_H0 ;  /* 0x200000ffff852231 */ /* 0x000fe200003409bf */
[----:B------:R-:W-:Y:S02]  /*12160*/  PRMT R3, R16, 0x7773, RZ ;  /* 0x0000777310037816 */ /* 0x000fe400000000ff */
[----:B------:R-:W-:-:S02]  /*12170*/  PRMT R220, R191, 0x5410, R190 ;  /* 0x00005410bfdc7816 */ /* 0x000fc400000000be */
[----:B------:R-:W-:Y:S02]  /*12180*/  @P2 PRMT R191, R133, 0x5410, RZ ;  /* 0x0000541085bf2816 */ /* 0x000fe400000000ff */
[----:B------:R-:W-:Y:S01]  /*12190*/  ISETP.GT.U32.AND P2, PT, R3, UR12, PT ;  /* 0x0000000c03007c0c */ /* 0x000fe2000bf44070 */
[----:B------:R-:W-:Y:S01]  /*121a0*/  FMUL.FTZ R3, R10, UR4 ;  /* 0x000000040a037c20 */ /* 0x000fe20008410000 */
[----:B------:R-:W-:Y:S01]  /*121b0*/  MUFU.EX2 R20, R185 ;  /* 0x000000b900147308 */ /* 0x000fe20000000800 */
[----:B------:R-:W-:-:S07]  /*121c0*/  LOP3.LUT R11, R27, R14, R11, 0x96, !PT ;  /* 0x0000000e1b0b7212 */ /* 0x000fce00078e960b */
[----:B------:R-:W1:Y:S01]  /*121d0*/  MUFU.EX2 R3, R3 ;  /* 0x0000000300037308 */ /* 0x000e620000000800 */
[----:B------:R-:W-:-:S07]  /*121e0*/  IMAD.WIDE.U32 R10, R11, -0x326172a9, RZ ;  /* 0xcd9e8d570b0a7825 */ /* 0x000fce00078e00ff */
[----:B------:R-:W2:Y:S01]  /*121f0*/  MUFU.EX2 R9, R182 ;  /* 0x000000b600097308 */ /* 0x000ea20000000800 */
[----:B------:R-:W-:Y:S01]  /*12200*/  LOP3.LUT R133, R35, R18, R11, 0x96, !PT ;  /* 0x0000001223857212 */ /* 0x000fe200078e960b */
[----:B------:R-:W-:-:S06]  /*12210*/  IMAD.WIDE.U32 R18, R19, -0x326172a9, RZ ;  /* 0xcd9e8d5713127825 */ /* 0x000fcc00078e00ff */
[----:B------:R-:W3:Y:S01]  /*12220*/  MUFU.EX2 R13, R13 ;  /* 0x0000000d000d7308 */ /* 0x000ee20000000800 */
[----:B------:R-:W-:-:S04]  /*12230*/  IMAD.WIDE.U32 R14, R195, -0x2daee0ad, RZ ;  /* 0xd2511f53c30e7825 */ /* 0x000fc800078e00ff */
[----:B------:R-:W-:-:S03]  /*12240*/  VIADD R27, R225, 0x646e171e ;  /* 0x646e171ee11b7836 */ /* 0x000fc60000000000 */
[----:B------:R-:W4:Y:S01]  /*12250*/  MUFU.EX2 R11, R186 ;  /* 0x000000ba000b7308 */ /* 0x000f220000000800 */
[----:B------:R-:W-:Y:S01]  /*12260*/  LOP3.LUT R19, R132, R10, R19, 0x96, !PT ;  /* 0x0000000a84137212 */ /* 0x000fe200078e9613 */
[----:B-1----:R-:W-:Y:S01]  /*12270*/  FFMA.FTZ R235, R235, R3, R20 ;  /* 0x00000003ebeb7223 */ /* 0x002fe20000010014 */
[----:B------:R-:W-:Y:S02]  /*12280*/  LOP3.LUT R25, R27, R32, R15, 0x96, !PT ;  /* 0x000000201b197212 */ /* 0x000fe400078e960f */
[----:B--2---:R-:W-:-:S03]  /*12290*/  F2FP.BF16.F32.PACK_AB R132, R9, R20 ;  /* 0x000000140984723e */ /* 0x004fc600000010ff */
[----:B------:R-:W1:Y:S01]  /*122a0*/  MUFU.EX2 R10, R183 ;  /* 0x000000b7000a7308 */ /* 0x000e620000000800 */
[----:B------:R-:W-:Y:S01]  /*122b0*/  FADD.FTZ R235, R9, R235 ;  /* 0x000000eb09eb7221 */ /* 0x000fe20000010000 */
[----:B------:R-:W-:-:S06]  /*122c0*/  LOP3.LUT R15, R25, 0xffff, RZ, 0xc0, !PT ;  /* 0x0000ffff190f7812 */ /* 0x000fcc00078ec0ff */
[----:B------:R-:W2:Y:S01]  /*122d0*/  MUFU.EX2 R9, R179 ;  /* 0x000000b300097308 */ /* 0x000ea20000000800 */
[----:B------:R-:W-:Y:S01]  /*122e0*/  SHF.R.U32.HI R15, RZ, 0x8, R15 ;  /* 0x00000008ff0f7819 */ /* 0x000fe2000001160f */
[----:B---3--:R-:W-:Y:S01]  /*122f0*/  FADD.FTZ R20, R13, R235 ;  /* 0x000000eb0d147221 */ /* 0x008fe20000010000 */
[----:B------:R-:W-:Y:S02]  /*12300*/  @P2 HFMA2.BF16_V2 R204, -RZ.H0_H0, RZ.H0_H0, -R190.H0_H0 ;  /* 0x200000ffffcc2231 */ /* 0x000fe400003409be */
[----:B------:R-:W-:-:S03]  /*12310*/  LOP3.LUT R15, R15, 0xffff, RZ, 0xc0, !PT ;  /* 0x0000ffff0f0f7812 */ /* 0x000fc600078ec0ff */
[----:B------:R-:W-:Y:S01]  /*12320*/  MUFU.EX2 R199, R197 ;  /* 0x000000c500c77308 */ /* 0x000fe20000000800 */
[----:B----4-:R-:W-:Y:S01]  /*12330*/  FADD.FTZ R20, R11, R20 ;  /* 0x000000140b147221 */ /* 0x010fe20000010000 */
[----:B------:R-:W-:-:S06]  /*12340*/  @P2 PRMT R190, R204, 0x5410, RZ ;  /* 0x00005410ccbe2816 */ /* 0x000fcc00000000ff */
[----:B------:R-:W3:Y:S01]  /*12350*/  MUFU.EX2 R182, R201 ;  /* 0x000000c900b67308 */ /* 0x000ee20000000800 */
[----:B------:R-:W-:Y:S01]  /*12360*/  ISETP.LE.U32.AND P2, PT, R15, UR12, PT ;  /* 0x0000000c0f007c0c */ /* 0x000fe2000bf43070 */
[----:B-1----:R-:W-:Y:S01]  /*12370*/  FADD.FTZ R15, R10, R20 ;  /* 0x000000140a0f7221 */ /* 0x002fe20000010000 */
[----:B--2---:R-:W-:-:S03]  /*12380*/  F2FP.BF16.F32.PACK_AB R194, R9, R10 ;  /* 0x0000000a09c2723e */ /* 0x004fc600000010ff */
[----:B------:R-:W-:Y:S01]  /*12390*/  FADD.FTZ R235, R9, R15 ;  /* 0x0000000f09eb7221 */ /* 0x000fe20000010000 */
[----:B------:R-:W-:Y:S01]  /*123a0*/  LOP3.LUT R9, R25, 0xff, RZ, 0xc0, !PT ;  /* 0x000000ff19097812 */ /* 0x000fe200078ec0ff */
[----:B------:R-:W1:Y:S01]  /*123b0*/  MUFU.EX2 R0, R0 ;  /* 0x0000000000007308 */ /* 0x000e620000000800 */
[----:B------:R-:W-:Y:S02]  /*123c0*/  FSEL R21, R214, RZ, P5 ;  /* 0x000000ffd6157208 */ /* 0x000fe40002800000 */
[----:B------:R-:W-:Y:S02]  /*123d0*/  ISETP.LE.U32.AND P5, PT, R9, UR12, PT ;  /* 0x0000000c09007c0c */ /* 0x000fe4000bfa3070 */
[----:B---3--:R-:W-:-:S03]  /*123e0*/  F2FP.BF16.F32.PACK_AB R9, R182, R199 ;  /* 0x000000c7b609723e */ /* 0x008fc600000010ff */
[----:B------:R-:W-:Y:S01]  /*123f0*/  MUFU.EX2 R205, R205 ;  /* 0x000000cd00cd7308 */ /* 0x000fe20000000800 */
[C---:B------:R-:W-:Y:S02]  /*12400*/  PRMT R187, R9.reuse, 0x7610, R187 ;  /* 0x0000761009bb7816 */ /* 0x040fe400000000bb */
[----:B------:R-:W-:Y:S01]  /*12410*/  PRMT R186, R9, 0x7632, R186 ;  /* 0x0000763209ba7816 */ /* 0x000fe200000000ba */
[----:B------:R-:W-:-:S04]  /*12420*/  FMUL.FTZ R9, R116, R5 ;  /* 0x0000000574097220 */ /* 0x000fc80000410000 */
[----:B------:R-:W2:Y:S01]  /*12430*/  MUFU.EX2 R116, R206 ;  /* 0x000000ce00747308 */ /* 0x000ea20000000800 */
[----:B------:R-:W-:Y:S01]  /*12440*/  FMUL.FTZ R240, R64, R5 ;  /* 0x0000000540f07220 */ /* 0x000fe20000410000 */
[----:B-1----:R-:W-:Y:S01]  /*12450*/  FFMA.FTZ R135, R229, R0, R173 ;  /* 0x00000000e5877223 */ /* 0x002fe200000100ad */
        /* <DEDUP_REMOVED lines=31> */
[----:B------:R-:W-:Y:S01]  /*12650*/  PRMT R5, R25, 0x7632, R5 ;  /* 0x0000763219057816 */ /* 0x000fe20000000005 */
[----:B------:R-:W-:-:S02]  /*12660*/  @!P5 HFMA2.BF16_V2 R53, -RZ.H0_H0, RZ.H0_H0, -R187.H0_H0 ;  /* 0x200000ffff35d231 */ /* 0x000fc400003409bb */
[----:B------:R-:W-:Y:S01]  /*12670*/  IMAD.MOV.U32 R65, RZ, RZ, R239 ;  /* 0x000000ffff417224 */ /* 0x000fe200078e00ef */
[----:B------:R-:W-:Y:S01]  /*12680*/  LOP3.LUT R5, R5, 0xff, RZ, 0xc0, !PT ;  /* 0x000000ff05057812 */ /* 0x000fe200078ec0ff */
[----:B------:R-:W-:Y:S01]  /*12690*/  IMAD.MOV.U32 R35, RZ, RZ, R238 ;  /* 0x000000ffff237224 */ /* 0x000fe200078e00ee */
[----:B------:R-:W-:Y:S01]  /*126a0*/  PRMT R68, R187, 0x5410, R186 ;  /* 0x00005410bb447816 */ /* 0x000fe200000000ba */
[----:B------:R-:W-:Y:S02]  /*126b0*/  IMAD.MOV.U32 R189, RZ, RZ, R231 ;  /* 0x000000ffffbd7224 */ /* 0x000fe400078e00e7 */
        /* <DEDUP_REMOVED lines=33> */
[----:B------:R-:W-:Y:S01]  /*128d0*/  @!P2 HFMA2.BF16_V2 R52, -RZ.H0_H0, RZ.H0_H0, -R186.H0_H0 ;  /* 0x200000ffff34a231 */ /* 0x000fe200003409ba */
[----:B------:R-:W-:Y:S01]  /*128e0*/  @!P5 PRMT R187, R53, 0x5410, RZ ;  /* 0x0000541035bbd816 */ /* 0x000fe200000000ff */
[----:B------:R-:W-:Y:S01]  /*128f0*/  IMAD.MOV.U32 R119, RZ, RZ, R9 ;  /* 0x000000ffff777224 */ /* 0x000fe200078e0009 */
[----:B--2---:R-:W-:Y:S01]  /*12900*/  F2FP.BF16.F32.PACK_AB R0, R205, R116 ;  /* 0x00000074cd00723e */ /* 0x004fe200000010ff */
[----:B------:R-:W-:Y:S01]  /*12910*/  FADD.FTZ R9, R134, -R21 ;  /* 0x8000001586097221 */ /* 0x000fe20000010000 */
[----:B------:R-:W-:-:S02]  /*12920*/  ISETP.LE.U32.AND P5, PT, R5, UR12, PT ;  /* 0x0000000c05007c0c */ /* 0x000fc4000bfa3070 */
[----:B------:R-:W-:Y:S02]  /*12930*/  SHF.R.U32.HI R5, RZ, 0x18, R25 ;  /* 0x00000018ff057819 */ /* 0x000fe40000011619 */
[C---:B------:R-:W-:Y:S02]  /*12940*/  PRMT R185, R0.reuse, 0x7610, R185 ;  /* 0x0000761000b97816 */ /* 0x040fe400000000b9 */
[----:B------:R-:W-:Y:S01]  /*12950*/  PRMT R179, R0, 0x7632, R179 ;  /* 0x0000763200b37816 */ /* 0x000fe200000000b3 */
[----:B------:R-:W-:Y:S01]  /*12960*/  FMUL.FTZ R0, R9, UR4 ;  /* 0x0000000409007c20 */ /* 0x000fe20008410000 */
[----:B------:R-:W-:Y:S02]  /*12970*/  @!P2 PRMT R186, R52, 0x5410, RZ ;  /* 0x0000541034baa816 */ /* 0x000fe400000000ff */
[----:B------:R-:W-:Y:S01]  /*12980*/  ISETP.LE.U32.AND P2, PT, R5, UR12, PT ;  /* 0x0000000c05007c0c */ /* 0x000fe2000bf43070 */
[----:B------:R-:W-:Y:S01]  /*12990*/  IMAD.MOV.U32 R9, RZ, RZ, R14 ;  /* 0x000000ffff097224 */ /* 0x000fe200078e000e */
[----:B------:R-:W-:Y:S01]  /*129a0*/  MUFU.EX2 R5, R181 ;  /* 0x000000b500057308 */ /* 0x000fe20000000800 */
[----:B------:R-:W-:Y:S01]  /*129b0*/  @!P5 HFMA2.BF16_V2 R49, -RZ.H0_H0, RZ.H0_H0, -R185.H0_H0 ;  /* 0x200000ffff31d231 */ /* 0x000fe200003409b9 */
[----:B------:R-:W-:-:S06]  /*129c0*/  MOV R134, R235 ;  /* 0x000000eb00867202 */ /* 0x000fcc0000000f00 */
[----:B------:R-:W1:Y:S01]  /*129d0*/  MUFU.EX2 R0, R0 ;  /* 0x0000000000007308 */ /* 0x000e620000000800 */
[----:B------:R-:W-:-:S07]  /*129e0*/  LOP3.LUT R9, R9, 0xff, RZ, 0xc0, !PT ;  /* 0x000000ff09097812 */ /* 0x000fce00078ec0ff */
[----:B------:R2:W-:Y:S01]  /*129f0*/  MUFU.EX2 R67, R208 ;  /* 0x000000d000437308 */ /* 0x0005e20000000800 */
[----:B------:R-:W-:-:S07]  /*12a00*/  PRMT R235, R185, 0x5410, R179 ;  /* 0x00005410b9eb7816 */ /* 0x000fce00000000b3 */
[----:B------:R-:W3:Y:S01]  /*12a10*/  MUFU.EX2 R207, R207 ;  /* 0x000000cf00cf7308 */ /* 0x000ee20000000800 */
[----:B------:R-:W-:Y:S01]  /*12a20*/  @!P2 HFMA2.BF16_V2 R48, -RZ.H0_H0, RZ.H0_H0, -R179.H0_H0 ;  /* 0x200000ffff30a231 */ /* 0x000fe200003409b3 */
[----:B------:R-:W-:Y:S02]  /*12a30*/  @!P5 PRMT R185, R49, 0x5410, RZ ;  /* 0x0000541031b9d816 */ /* 0x000fe400000000ff */
[----:B------:R-:W-:Y:S02]  /*12a40*/  ISETP.LE.U32.AND P5, PT, R9, UR12, PT ;  /* 0x0000000c09007c0c */ /* 0x000fe4000bfa3070 */
[----:B------:R-:W-:Y:S02]  /*12a50*/  PRMT R9, R14, 0x7771, RZ ;  /* 0x000077710e097816 */ /* 0x000fe400000000ff */
[----:B------:R-:W-:Y:S02]  /*12a60*/  @!P2 PRMT R179, R48, 0x5410, RZ ;  /* 0x0000541030b3a816 */ /* 0x000fe400000000ff */
[----:B------:R-:W-:Y:S01]  /*12a70*/  ISETP.GT.U32.AND P2, PT, R9, UR12, PT ;  /* 0x0000000c09007c0c */ /* 0x000fe2000bf44070 */
[----:B------:R-:W-:-:S02]  /*12a80*/  IMAD.MOV.U32 R21, RZ, RZ, R69 ;  /* 0x000000ffff157224 */ /* 0x000fc400078e0045 */
[-C--:B-1----:R-:W-:Y:S01]  /*12a90*/  FMUL.FTZ R168, R168, R0.reuse ;  /* 0x00000000a8a87220 */ /* 0x082fe20000410000 */
[----:B------:R-:W-:Y:S02]  /*12aa0*/  IMAD.MOV.U32 R181, RZ, RZ, R68 ;  /* 0x000000ffffb57224 */ /* 0x000fe400078e0044 */
[-C--:B------:R-:W-:Y:S01]  /*12ab0*/  FMUL.FTZ R169, R169, R0.reuse ;  /* 0x00000000a9a97220 */ /* 0x080fe20000410000 */
[----:B--2---:R-:W-:Y:S02]  /*12ac0*/  IMAD.MOV.U32 R208, RZ, RZ, R35 ;  /* 0x000000ffffd07224 */ /* 0x004fe400078e0023 */
        /* <DEDUP_REMOVED lines=32> */
[----:B------:R-:W-:Y:S01]  /*12cd0*/  FMUL.FTZ R103, R127, R3 ;  /* 0x000000037f677220 */ /* 0x000fe20000410000 */
[----:B------:R-:W-:Y:S02]  /*12ce0*/  MUFU.EX2 R60, R213 ;  /* 0x000000d5003c7308 */ /* 0x000fe40000000800 */
[----:B------:R-:W-:-:S06]  /*12cf0*/  PRMT R177, R0, 0x7632, R177 ;  /* 0x0000763200b17816 */ /* 0x000fcc00000000b1 */
[----:B------:R-:W1:Y:S01]  /*12d00*/  MUFU.EX2 R127, R218 ;  /* 0x000000da007f7308 */ /* 0x000e620000000800 */
[----:B------:R-:W-:Y:S01]  /*12d10*/  PRMT R178, R0, 0x7610, R178 ;  /* 0x0000761000b27816 */ /* 0x000fe200000000b2 */
[----:B------:R-:W-:Y:S01]  /*12d20*/  @P2 HFMA2.BF16_V2 R36, -RZ.H0_H0, RZ.H0_H0, -R177.H0_H0 ;  /* 0x200000ffff242231 */ /* 0x000fe200003409b1 */
[----:B------:R-:W-:Y:S02]  /*12d30*/  PRMT R0, R14, 0x7772, RZ ;  /* 0x000077720e007816 */ /* 0x000fe400000000ff */
[----:B------:R-:W-:Y:S01]  /*12d40*/  PRMT R66, R178, 0x5410, R177 ;  /* 0x00005410b2427816 */ /* 0x000fe200000000b1 */
[----:B------:R-:W-:Y:S01]  /*12d50*/  @!P5 HFMA2.BF16_V2 R38, -RZ.H0_H0, RZ.H0_H0, -R178.H0_H0 ;  /* 0x200000ffff26d231 */ /* 0x000fe200003409b2 */
[----:B------:R-:W-:Y:S02]  /*12d60*/  @P2 PRMT R177, R36, 0x5410, RZ ;  /* 0x0000541024b12816 */ /* 0x000fe400000000ff */
[----:B------:R-:W-:Y:S02]  /*12d70*/  ISETP.GT.U32.AND P2, PT, R0, UR12, PT ;  /* 0x0000000c00007c0c */ /* 0x000fe4000bf44070 */
[----:B------:R-:W-:-:S02]  /*12d80*/  PRMT R0, R14, 0x7773, RZ ;  /* 0x000077730e007816 */ /* 0x000fc400000000ff */
[----:B------:R-:W-:Y:S02]  /*12d90*/  @!P5 PRMT R178, R38, 0x5410, RZ ;  /* 0x0000541026b2d816 */ /* 0x000fe400000000ff */
[----:B------:R-:W-:Y:S02]  /*12da0*/  ISETP.GT.U32.AND P5, PT, R0, UR12, PT ;  /* 0x0000000c00007c0c */ /* 0x000fe4000bfa4070 */
[----:B-1----:R-:W-:Y:S01]  /*12db0*/  F2FP.BF16.F32.PACK_AB R0, R127, R60 ;  /* 0x0000003c7f00723e */ /* 0x002fe200000010ff */
[----:B------:R-:W-:-:S03]  /*12dc0*/  FMUL.FTZ R170, R170, R3 ;  /* 0x00000003aaaa7220 */ /* 0x000fc60000410000 */
        /* <DEDUP_REMOVED lines=31> */
[----:B------:R-:W-:Y:S01]  /*12fc0*/  @P2 HFMA2.BF16_V2 R2, -RZ.H0_H0, RZ.H0_H0, -R176.H0_H0 ;  /* 0x200000ffff022231 */ /* 0x000fe200003409b0 */
[----:B------:R-:W1:Y:S01]  /*12fd0*/  MUFU.EX2 R3, R211 ;  /* 0x000000d300037308 */ /* 0x000e620000000800 */
[----:B------:R-:W-:-:S02]  /*12fe0*/  PRMT R173, R0, 0x7632, R173 ;  /* 0x0000763200ad7816 */ /* 0x000fc400000000ad */
[C---:B------:R-:W-:Y:S02]  /*12ff0*/  LOP3.LUT R0, R19.reuse, 0xff, RZ, 0xc0, !PT ;  /* 0x000000ff13007812 */ /* 0x040fe400078ec0ff */
[----:B------:R-:W-:Y:S02]  /*13000*/  MOV R62, R65 ;  /* 0x00000041003e7202 */ /* 0x000fe40000000f00 */
[----:B------:R-:W-:Y:S02]  /*13010*/  PRMT R65, R176, 0x5410, R173 ;  /* 0x00005410b0417816 */ /* 0x000fe400000000ad */
[----:B------:R-:W-:Y:S02]  /*13020*/  @P2 PRMT R176, R2, 0x5410, RZ ;  /* 0x0000541002b02816 */ /* 0x000fe400000000ff */
[----:B------:R-:W-:Y:S02]  /*13030*/  ISETP.LE.U32.AND P2, PT, R0, UR12, PT ;  /* 0x0000000c00007c0c */ /* 0x000fe4000bf43070 */
[----:B------:R-:W-:-:S04]  /*13040*/  LOP3.LUT R0, R19, 0xffff, RZ, 0xc0, !PT ;  /* 0x0000ffff13007812 */ /* 0x000fc800078ec0ff */
[----:B------:R-:W-:Y:S01]  /*13050*/  SHF.R.U32.HI R0, RZ, 0x8, R0 ;  /* 0x00000008ff007819 */ /* 0x000fe20000011600 */
[----:B------:R-:W-:-:S03]  /*13060*/  @P5 HFMA2.BF16_V2 R4, -RZ.H0_H0, RZ.H0_H0, -R173.H0_H0 ;  /* 0x200000ffff045231 */ /* 0x000fc600003409ad */
[----:B------:R-:W-:Y:S02]  /*13070*/  LOP3.LUT R2, R0, 0xffff, RZ, 0xc0, !PT ;  /* 0x0000ffff00027812 */ /* 0x000fe400078ec0ff */
[----:B-1----:R-:W-:Y:S02]  /*13080*/  F2FP.BF16.F32.PACK_AB R0, R3, R5 ;  /* 0x000000050300723e */ /* 0x002fe400000010ff */
[----:B------:R-:W-:Y:S02]  /*13090*/  @P5 PRMT R173, R4, 0x5410, RZ ;  /* 0x0000541004ad5816 */ /* 0x000fe400000000ff */
[----:B------:R-:W-:Y:S02]  /*130a0*/  PRMT R10, R0, 0x7610, R10 ;  /* 0x00007610000a7816 */ /* 0x000fe4000000000a */
[----:B------:R-:W-:Y:S02]  /*130b0*/  ISETP.LE.U32.AND P5, PT, R2, UR12, PT ;  /* 0x0000000c02007c0c */ /* 0x000fe4000bfa3070 */
[----:B------:R-:W-:-:S02]  /*130c0*/  PRMT R9, R0, 0x7632, R9 ;  /* 0x0000763200097816 */ /* 0x000fc40000000009 */
[----:B------:R-:W-:Y:S01]  /*130d0*/  PRMT R0, R19, 0x7632, R0 ;  /* 0x0000763213007816 */ /* 0x000fe20000000000 */
[----:B------:R-:W-:Y:S01]  /*130e0*/  @!P2 HFMA2.BF16_V2 R6, -RZ.H0_H0, RZ.H0_H0, -R10.H0_H0 ;  /* 0x200000ffff06a231 */ /* 0x000fe2000034090a */
[----:B------:R-:W-:Y:S02]  /*130f0*/  PRMT R38, R10, 0x5410, R9 ;  /* 0x000054100a267816 */ /* 0x000fe40000000009 */
[----:B------:R-:W-:Y:S01]  /*13100*/  LOP3.LUT R0, R0, 0xff, RZ, 0xc0, !PT ;  /* 0x000000ff00007812 */ /* 0x000fe200078ec0ff */
[----:B------:R-:W-:Y:S01]  /*13110*/  IMAD.MOV.U32 R125, RZ, RZ, R118 ;  /* 0x000000ffff7d7224 */ /* 0x000fe200078e0076 */
[----:B------:R-:W-:Y:S01]  /*13120*/  @!P2 PRMT R10, R6, 0x5410, RZ ;  /* 0x00005410060aa816 */ /* 0x000fe200000000ff */
[----:B------:R-:W-:Y:S01]  /*13130*/  IMAD.MOV.U32 R124, RZ, RZ, R21 ;  /* 0x000000ffff7c7224 */ /* 0x000fe200078e0015 */
[----:B------:R-:W-:Y:S01]  /*13140*/  ISETP.LE.U32.AND P2, PT, R0, UR12, PT ;  /* 0x0000000c00007c0c */ /* 0x000fe2000bf43070 */
[----:B------:R-:W-:Y:S02]  /*13150*/  IMAD.MOV.U32 R118, RZ, RZ, R20 ;  /* 0x000000ffff767224 */ /* 0x000fe400078e0014 */
[----:B------:R-:W-:-:S04]  /*13160*/  IMAD.WIDE.U32 R20, R133, -0x2daee0ad, RZ ;  /* 0xd2511f5385147825 */ /* 0x000fc800078e00ff */
[----:B------:R-:W-:Y:S01]  /*13170*/  @!P5 HFMA2.BF16_V2 R7, -RZ.H0_H0, RZ.H0_H0, -R9.H0_H0 ;  /* 0x200000ffff07d231 */ /* 0x000fe20000340909 */
[----:B------:R-:W-:Y:S02]  /*13180*/  SHF.R.U32.HI R0, RZ, 0x18, R19 ;  /* 0x00000018ff007819 */ /* 0x000fe40000011613 */
[----:B------:R-:W-:Y:S02]  /*13190*/  F2FP.BF16.F32.PACK_AB R204, R11, R13 ;  /* 0x0000000d0bcc723e */ /* 0x000fe400000010ff */
[----:B------:R-:W-:Y:S02]  /*131a0*/  LOP3.LUT R21, R27, R136, R21, 0x96, !PT ;  /* 0x000000881b157212 */ /* 0x000fe400078e9615 */
[----:B------:R-:W-:Y:S02]  /*131b0*/  PRMT R11, R132, 0x7610, R11 ;  /* 0x00007610840b7816 */ /* 0x000fe4000000000b */
[----:B------:R-:W-:Y:S02]  /*131c0*/  @!P5 PRMT R9, R7, 0x5410, RZ ;  /* 0x000054100709d816 */ /* 0x000fe400000000ff */
[----:B------:R-:W-:-:S02]  /*131d0*/  ISETP.LE.U32.AND P5, PT, R0, UR12, PT ;  /* 0x0000000c00007c0c */ /* 0x000fc4000bfa3070 */
[----:B------:R-:W-:Y:S01]  /*131e0*/  PRMT R0, R21, 0x7632, R0 ;  /* 0x0000763215007816 */ /* 0x000fe20000000000 */
[----:B------:R-:W-:Y:S01]  /*131f0*/  @!P2 HFMA2.BF16_V2 R8, -RZ.H0_H0, RZ.H0_H0, -R11.H0_H0 ;  /* 0x200000ffff08a231 */ /* 0x000fe2000034090b */
[----:B------:R-:W-:Y:S02]  /*13200*/  PRMT R13, R132, 0x7632, R13 ;  /* 0x00007632840d7816 */ /* 0x000fe4000000000d */
[----:B------:R-:W-:Y:S01]  /*13210*/  LOP3.LUT R0, R0, 0xff, RZ, 0xc0, !PT ;  /* 0x000000ff00007812 */ /* 0x000fe200078ec0ff */
[----:B------:R-:W-:Y:S01]  /*13220*/  FADD.FTZ R15, R208, R138 ;  /* 0x0000008ad00f7221 */ /* 0x000fe20000010000 */
[----:B------:R-:W-:Y:S01]  /*13230*/  PRMT R36, R11, 0x5410, R13 ;  /* 0x000054100b247816 */ /* 0x000fe2000000000d */
[----:B------:R-:W-:Y:S01]  /*13240*/  IMAD.MOV.U32 R213, RZ, RZ, R207 ;  /* 0x000000ffffd57224 */ /* 0x000fe200078e00cf */
[----:B------:R-:W-:Y:S01]  /*13250*/  @!P2 PRMT R11, R8, 0x5410, RZ ;  /* 0x00005410080ba816 */ /* 0x000fe200000000ff */
[----:B------:R-:W-:Y:S01]  /*13260*/  MUFU.EX2 R2, R216 ;  /* 0x000000d800027308 */ /* 0x000fe20000000800 */
[----:B------:R-:W-:Y:S01]  /*13270*/  ISETP.LE.U32.AND P2, PT, R0, UR12, PT ;  /* 0x0000000c00007c0c */ /* 0x000fe2000bf43070 */
[----:B------:R-:W-:Y:S01]  /*13280*/  @!P5 HFMA2.BF16_V2 R12, -RZ.H0_H0, RZ.H0_H0, -R13.H0_H0 ;  /* 0x200000ffff0cd231 */ /* 0x000fe2000034090d */
[----:B------:R-:W-:-:S02]  /*13290*/  SHF.R.U32.HI R0, RZ, 0x18, R21 ;  /* 0x00000018ff007819 */ /* 0x000fc40000011615 */
[----:B------:R-:W-:Y:S01]  /*132a0*/  PRMT R206, R194, 0x7610, R206 ;  /* 0x00007610c2ce7816 */ /* 0x000fe200000000ce */
[----:B------:R-:W-:Y:S01]  /*132b0*/  FADD.FTZ R3, R3, R35 ;  /* 0x0000002303037221 */ /* 0x000fe20000010000 */
[----:B------:R-:W-:Y:S01]  /*132c0*/  @!P5 PRMT R13, R12, 0x5410, RZ ;  /* 0x000054100c0dd816 */ /* 0x000fe200000000ff */
[----:B------:R-:W-:Y:S01]  /*132d0*/  MUFU.EX2 R207, R180 ;  /* 0x000000b400cf7308 */ /* 0x000fe20000000800 */
[----:B------:R-:W-:Y:S02]  /*132e0*/  ISETP.LE.U32.AND P5, PT, R0, UR12, PT ;  /* 0x0000000c00007c0c */ /* 0x000fe4000bfa3070 */
[----:B------:R-:W-:Y:S01]  /*132f0*/  PRMT R203, R194, 0x7632, R203 ;  /* 0x00007632c2cb7816 */ /* 0x000fe200000000cb */
[----:B------:R-:W-:Y:S01]  /*13300*/  IMAD.MOV.U32 R61, RZ, RZ, R119 ;  /* 0x000000ffff3d7224 */ /* 0x000fe200078e0077 */
[----:B------:R-:W-:Y:S01]  /*13310*/  MOV R0, R20 ;  /* 0x0000001400007202 */ /* 0x000fe20000000f00 */
[----:B------:R-:W-:Y:S02]  /*13320*/  @!P2 HFMA2.BF16_V2 R22, -RZ.H0_H0, RZ.H0_H0, -R194.H0_H0 ;  /* 0x200000ffff16a231 */ /* 0x000fe400003409c2 */
[----:B------:R-:W-:Y:S01]  /*13330*/  IMAD.MOV.U32 R234, RZ, RZ, R117 ;  /* 0x000000ffffea7224 */ /* 0x000fe200078e0075 */
[----:B------:R-:W1:Y:S01]  /*13340*/  MUFU.EX2 R208, R219 ;  /* 0x000000db00d07308 */ /* 0x000e620000000800 */
[----:B------:R-:W-:Y:S01]  /*13350*/  LOP3.LUT R0, R0, 0xff, RZ, 0xc0, !PT ;  /* 0x000000ff00007812 */ /* 0x000fe200078ec0ff */
[----:B------:R-:W-:Y:S01]  /*13360*/  IMAD.MOV.U32 R126, RZ, RZ, R200 ;  /* 0x000000ffff7e7224 */ /* 0x000fe200078e00c8 */
[----:B------:R-:W-:Y:S01]  /*13370*/  @!P2 PRMT R206, R22, 0x5410, RZ ;  /* 0x0000541016cea816 */ /* 0x000fe200000000ff */
[----:B------:R-:W2:Y:S04]  /*13380*/  LDC R132, c[0x0][0x448] ;  /* 0x00011200ff847b82 */ /* 0x000ea80000000800 */
[----:B------:R-:W3:Y:S01]  /*13390*/  MUFU.EX2 R6, R217 ;  /* 0x000000d900067308 */ /* 0x000ee20000000800 */
[----:B------:R-:W-:Y:S01]  /*133a0*/  ISETP.LE.U32.AND P2, PT, R0, UR12, PT ;  /* 0x0000000c00007c0c */ /* 0x000fe2000bf43070 */
[----:B------:R-:W-:-:S02]  /*133b0*/  IMAD.MOV.U32 R0, RZ, RZ, R18 ;  /* 0x000000ffff007224 */ /* 0x000fc400078e0012 */
[----:B------:R-:W-:-:S03]  /*133c0*/  @!P5 HFMA2.BF16_V2 R23, -RZ.H0_H0, RZ.H0_H0, -R194.H1_H1 ;  /* 0x200000ffff17d231 */ /* 0x000fc600003609c2 */
[----:B------:R-:W-:Y:S02]  /*133d0*/  LOP3.LUT R0, R0, 0xff, RZ, 0xc0, !PT ;  /* 0x000000ff00007812 */ /* 0x000fe400078ec0ff */
[----:B------:R-:W-:Y:S02]  /*133e0*/  @!P5 PRMT R203, R23, 0x5410, RZ ;  /* 0x0000541017cbd816 */ /* 0x000fe400000000ff */
[----:B-1----:R-:W-:Y:S02]  /*133f0*/  F2FP.BF16.F32.PACK_AB R35, R208, R207 ;  /* 0x000000cfd023723e */ /* 0x002fe400000010ff */
[----:B------:R-:W-:Y:S01]  /*13400*/  ISETP.LE.U32.AND P5, PT, R0, UR12, PT ;  /* 0x0000000c00007c0c */ /* 0x000fe2000bfa3070 */
[----:B------:R-:W-:Y:S01]  /*13410*/  IMAD.MOV.U32 R119, RZ, RZ, R32 ;  /* 0x000000ffff777224 */ /* 0x000fe200078e0020 */
[----:B---3--:R-:W-:Y:S01]  /*13420*/  F2FP.BF16.F32.PACK_AB R0, R6, R2 ;  /* 0x000000020600723e */ /* 0x008fe200000010ff */
[----:B------:R-:W-:Y:S01]  /*13430*/  FADD.FTZ R32, R139, R135 ;  /* 0x000000878b207221 */ /* 0x000fe20000010000 */
[----:B------:R-:W-:Y:S01]  /*13440*/  FADD.FTZ R4, R172, R15 ;  /* 0x0000000fac047221 */ /* 0x000fe20000010000 */
[----:B------:R-:W-:Y:S01]  /*13450*/  @!P2 HFMA2.BF16_V2 R37, -RZ.H0_H0, RZ.H0_H0, -R35.H0_H0 ;  /* 0x200000ffff25a231 */ /* 0x000fe20000340923 */
[----:B------:R-:W-:-:S02]  /*13460*/  PRMT R172, R0, 0x7610, R172 ;  /* 0x0000761000ac7816 */ /* 0x000fc400000000ac */
[----:B------:R-:W-:Y:S02]  /*13470*/  PRMT R139, R0, 0x7632, R139 ;  /* 0x00007632008b7816 */ /* 0x000fe4000000008b */
[----:B------:R-:W-:Y:S02]  /*13480*/  PRMT R0, R20, 0x7771, RZ ;  /* 0x0000777114007816 */ /* 0x000fe400000000ff */
[----:B------:R-:W-:Y:S02]  /*13490*/  PRMT R201, R35, 0x7610, R201 ;  /* 0x0000761023c97816 */ /* 0x000fe400000000c9 */
[----:B------:R-:W-:Y:S02]  /*134a0*/  @!P2 PRMT R201, R37, 0x5410, RZ ;  /* 0x0000541025c9a816 */ /* 0x000fe400000000ff */
[----:B------:R-:W-:Y:S01]  /*134b0*/  ISETP.GT.U32.AND P2, PT, R0, UR12, PT ;  /* 0x0000000c00007c0c */ /* 0x000fe2000bf44070 */
[----:B------:R-:W-:Y:S01]  /*134c0*/  @!P5 HFMA2.BF16_V2 R39, -RZ.H0_H0, RZ.H0_H0, -R172.H0_H0 ;  /* 0x200000ffff27d231 */ /* 0x000fe200003409ac */
[----:B------:R-:W-:Y:S01]  /*134d0*/  PRMT R0, R18, 0x7771, RZ ;  /* 0x0000777112007816 */ /* 0x000fe200000000ff */
[----:B------:R-:W-:Y:S01]  /*134e0*/  IMAD.MOV.U32 R117, RZ, RZ, R202 ;  /* 0x000000ffff757224 */ /* 0x000fe200078e00ca */
[----:B------:R-:W-:Y:S01]  /*134f0*/  PRMT R23, R172, 0x5410, R139 ;  /* 0x00005410ac177816 */ /* 0x000fe2000000008b */
[----:B------:R-:W-:Y:S01]  /*13500*/  MUFU.EX2 R200, R175 ;  /* 0x000000af00c87308 */ /* 0x000fe20000000800 */
[----:B------:R-:W-:-:S02]  /*13510*/  @!P5 PRMT R172, R39, 0x5410, RZ ;  /* 0x0000541027acd816 */ /* 0x000fc400000000ff */
[----:B------:R-:W-:-:S05]  /*13520*/  ISETP.GT.U32.AND P5, PT, R0, UR12, PT ;  /* 0x0000000c00007c0c */ /* 0x000fca000bfa4070 */
[----:B------:R-:W1:Y:S01]  /*13530*/  MUFU.EX2 R202, R174 ;  /* 0x000000ae00ca7308 */ /* 0x000e620000000800 */
[----:B------:R-:W-:Y:S01]  /*13540*/  @P2 HFMA2.BF16_V2 R40, -RZ.H0_H0, RZ.H0_H0, -R35.H1_H1 ;  /* 0x200000ffff282231 */ /* 0x000fe20000360923 */
[----:B------:R-:W-:Y:S02]  /*13550*/  PRMT R0, R20, 0x7772, RZ ;  /* 0x0000777214007816 */ /* 0x000fe400000000ff */
[----:B------:R-:W-:-:S04]  /*13560*/  PRMT R197, R35, 0x7632, R197 ;  /* 0x0000763223c57816 */ /* 0x000fc800000000c5 */
[----:B------:R-:W-:Y:S01]  /*13570*/  MUFU.EX2 R8, R222 ;  /* 0x000000de00087308 */ /* 0x000fe20000000800 */
[----:B------:R-:W-:Y:S02]  /*13580*/  @P2 PRMT R197, R40, 0x5410, RZ ;  /* 0x0000541028c52816 */ /* 0x000fe400000000ff */
[----:B------:R-:W-:-:S05]  /*13590*/  ISETP.GT.U32.AND P2, PT, R0, UR12, PT ;  /* 0x0000000c00007c0c */ /* 0x000fca000bf44070 */
[----:B------:R-:W3:Y:S01]  /*135a0*/  MUFU.EX2 R12, R221 ;  /* 0x000000dd000c7308 */ /* 0x000ee20000000800 */
[----:B------:R-:W-:Y:S01]  /*135b0*/  @P5 HFMA2.BF16_V2 R41, -RZ.H0_H0, RZ.H0_H0, -R139.H0_H0 ;  /* 0x200000ffff295231 */ /* 0x000fe2000034098b */
[----:B------:R-:W-:Y:S01]  /*135c0*/  LOP3.LUT R0, R21, 0xff, RZ, 0xc0, !PT ;  /* 0x000000ff15007812 */ /* 0x000fe200078ec0ff */
[----:B------:R-:W-:Y:S01]  /*135d0*/  FADD.FTZ R7, R188, R32 ;  /* 0x00000020bc077221 */ /* 0x000fe20000010000 */
[----:B-1----:R-:W-:Y:S01]  /*135e0*/  F2FP.BF16.F32.PACK_AB R32, R202, R200 ;  /* 0x000000c8ca20723e */ /* 0x002fe200000010ff */
[----:B------:R-:W-:Y:S01]  /*135f0*/  IMAD.MOV.U32 R218, RZ, RZ, R199 ;  /* 0x000000ffffda7224 */ /* 0x000fe200078e00c7 */
[----:B------:R-:W-:Y:S01]  /*13600*/  @P5 PRMT R139, R41, 0x5410, RZ ;  /* 0x00005410298b5816 */ /* 0x000fe200000000ff */
[----:B------:R-:W-:Y:S01]  /*13610*/  IMAD.MOV.U32 R135, RZ, RZ, R198 ;  /* 0x000000ffff877224 */ /* 0x000fe200078e00c6 */
[----:B------:R-:W-:Y:S01]  /*13620*/  ISETP.LE.U32.AND P5, PT, R0, UR12, PT ;  /* 0x0000000c00007c0c */ /* 0x000fe2000bfa3070 */
[----:B------:R-:W-:Y:S02]  /*13630*/  IMAD.MOV.U32 R198, RZ, RZ, R226 ;  /* 0x000000ffffc67224 */ /* 0x000fe400078e00e2 */
[----:B------:R-:W-:-:S02]  /*13640*/  IMAD.MOV.U32 R199, RZ, RZ, R227 ;  /* 0x000000ffffc77224 */ /* 0x000fc400078e00e3 */
[----:B------:R-:W-:Y:S02]  /*13650*/  @P2 HFMA2.BF16_V2 R42, -RZ.H0_H0, RZ.H0_H0, -R32.H0_H0 ;  /* 0x200000ffff2a2231 */ /* 0x000fe40000340920 */
[----:B------:R-:W-:Y:S01]  /*13660*/  FADD.FTZ R5, R2, R3 ;  /* 0x0000000302057221 */ /* 0x000fe20000010000 */
[----:B------:R-:W-:Y:S02]  /*13670*/  PRMT R2, R20, 0x7773, RZ ;  /* 0x0000777314027816 */ /* 0x000fe400000000ff */
[----:B---3--:R-:W-:Y:S01]  /*13680*/  F2FP.BF16.F32.PACK_AB R0, R12, R8 ;  /* 0x000000080c00723e */ /* 0x008fe200000010ff */
[----:B------:R2:W-:Y:S01]  /*13690*/  STG.E.U16 desc[UR22][R198.64+-0xc0], R26 ;  /* 0xffff401ac6007986 */ /* 0x0005e2000c101516 */
[----:B------:R-:W-:Y:S02]  /*136a0*/  PRMT R196, R32, 0x7610, R196 ;  /* 0x0000761020c47816 */ /* 0x000fe400000000c4 */
[C---:B------:R-:W-:Y:S02]  /*136b0*/  PRMT R138, R0.reuse, 0x7610, R138 ;  /* 0x00007610008a7816 */ /* 0x040fe4000000008a */
[----:B------:R-:W-:-:S02]  /*136c0*/  PRMT R137, R0, 0x7632, R137 ;  /* 0x0000763200897816 */ /* 0x000fc40000000089 */
[----:B------:R-:W-:Y:S02]  /*136d0*/  LOP3.LUT R0, R21, 0xffff, RZ, 0xc0, !PT ;  /* 0x0000ffff15007812 */ /* 0x000fe400078ec0ff */
[----:B------:R-:W-:Y:S02]  /*136e0*/  @P2 PRMT R196, R42, 0x5410, RZ ;  /* 0x000054102ac42816 */ /* 0x000fe400000000ff */
[----:B------:R-:W-:Y:S02]  /*136f0*/  ISETP.GT.U32.AND P2, PT, R2, UR12, PT ;  /* 0x0000000c02007c0c */ /* 0x000fe4000bf44070 */
[----:B------:R-:W-:Y:S01]  /*13700*/  SHF.R.U32.HI R0, RZ, 0x8, R0 ;  /* 0x00000008ff007819 */ /* 0x000fe20000011600 */
[----:B------:R-:W-:Y:S02]  /*13710*/  @!P5 HFMA2.BF16_V2 R43, -RZ.H0_H0, RZ.H0_H0, -R138.H0_H0 ;  /* 0x200000ffff2bd231 */ /* 0x000fe4000034098a */
[----:B------:R-:W-:Y:S01]  /*13720*/  IMAD.MOV.U32 R63, RZ, RZ, R64 ;  /* 0x000000ffff3f7224 */ /* 0x000fe200078e0040 */
[----:B------:R-:W-:Y:S01]  /*13730*/  LOP3.LUT R0, R0, 0xffff, RZ, 0xc0, !PT ;  /* 0x0000ffff00007812 */ /* 0x000fe200078ec0ff */
[----:B--2---:R-:W-:-:S04]  /*13740*/  IMAD.SHL.U32 R26, R132, 0x8, RZ ;  /* 0x00000008841a7824 */ /* 0x004fc800078e00ff */
[----:B------:R-:W-:Y:S01]  /*13750*/  IMAD.WIDE R2, R26, 0x2, R198 ;  /* 0x000000021a027825 */ /* 0x000fe200078e02c6 */
[----:B------:R-:W-:-:S03]  /*13760*/  PRMT R64, R138, 0x5410, R137 ;  /* 0x000054108a407816 */ /* 0x000fc60000000089 */
[----:B------:R-:W-:Y:S01]  /*13770*/  FADD.FTZ R7, R252, R7 ;  /* 0x00000007fc077221 */ /* 0x000fe20000010000 */
[----:B------:R-:W-:Y:S01]  /*13780*/  @!P5 PRMT R138, R43, 0x5410, RZ ;  /* 0x000054102b8ad816 */ /* 0x000fe200000000ff */
[----:B------:R-:W-:Y:S01]  /*13790*/  IMAD.WIDE R2, R132, 0x70, R2 ;  /* 0x0000007084027825 */ /* 0x000fe200078e0202 */
[----:B------:R-:W-:-:S03]  /*137a0*/  ISETP.LE.U32.AND P5, PT, R0, UR12, PT ;  /* 0x0000000c00007c0c */ /* 0x000fc6000bfa3070 */
[----:B------:R-:W-:Y:S01]  /*137b0*/  FADD.FTZ R0, R6, R5 ;  /* 0x0000000506007221 */ /* 0x000fe20000010000 */
[----:B------:R-:W-:Y:S01]  /*137c0*/  FADD.FTZ R5, R116, R7 ;  /* 0x0000000774057221 */ /* 0x000fe20000010000 */
[----:B------:R-:W-:-:S04]  /*137d0*/  IMAD.WIDE R6, R132, -0x70, R2 ;  /* 0xffffff9084067825 */ /* 0x000fc800078e0202 */
[----:B------:R-:W-:Y:S01]  /*137e0*/  FADD.FTZ R4, R135, R4 ;  /* 0x0000000487047221 */ /* 0x000fe20000010000 */
[----:B------:R-:W-:-:S04]  /*137f0*/  IMAD.WIDE R174, R132, 0x70, R6 ;  /* 0x0000007084ae7825 */ /* 0x000fc800078e0206 */
[----:B------:R-:W-:Y:S01]  /*13800*/  FADD.FTZ R4, R218, R4 ;  /* 0x00000004da047221 */ /* 0x000fe20000010000 */
[----:B------:R-:W-:Y:S02]  /*13810*/  IMAD.MOV.U32 R219, RZ, RZ, R189 ;  /* 0x000000ffffdb7224 */ /* 0x000fe400078e00bd */
[----:B------:R-:W-:-:S04]  /*13820*/  IMAD.WIDE R188, R132, -0x70, R174 ;  /* 0xffffff9084bc7825 */ /* 0x000fc800078e02ae */
[----:B------:R-:W-:Y:S01]  /*13830*/  FADD.FTZ R0, R8, R0 ;  /* 0x0000000008007221 */ /* 0x000fe20000010000 */
[----:B------:R-:W-:-:S04]  /*13840*/  IMAD.WIDE R26, R26, 0x2, R2 ;  /* 0x000000021a1a7825 */ /* 0x000fc800078e0202 */
[----:B------:R-:W-:Y:S01]  /*13850*/  FADD.FTZ R3, R182, R4 ;  /* 0x00000004b6037221 */ /* 0x000fe20000010000 */
[----:B------:R-:W-:Y:S02]  /*13860*/  IMAD.MOV.U32 R222, RZ, RZ, R183 ;  /* 0x000000ffffde7224 */ /* 0x000fe400078e00b7 */
[----:B------:R-:W-:-:S04]  /*13870*/  IMAD.WIDE R182, R132, 0x70, R188 ;  /* 0x0000007084b67825 */ /* 0x000fc800078e02bc */
[----:B------:R-:W-:Y:S02]  /*13880*/  @!P5 HFMA2.BF16_V2 R45, -RZ.H0_H0, RZ.H0_H0, -R137.H0_H0 ;  /* 0x200000ffff2dd231 */ /* 0x000fe40000340989 */
[----:B------:R-:W-:Y:S01]  /*13890*/  FADD.FTZ R211, R12, R0 ;  /* 0x000000000cd37221 */ /* 0x000fe20000010000 */
[----:B------:R-:W-:Y:S02]  /*138a0*/  IMAD.MOV.U32 R216, RZ, RZ, R63 ;  /* 0x000000ffffd87224 */ /* 0x000fe400078e003f */
[----:B------:R-:W-:Y:S01]  /*138b0*/  IMAD.MOV.U32 R63, RZ, RZ, R61 ;  /* 0x000000ffff3f7224 */ /* 0x000fe200078e003d */
[----:B------:R-:W-:Y:S01]  /*138c0*/  PRMT R0, R18, 0x7772, RZ ;  /* 0x0000777212007816 */ /* 0x000fe200000000ff */
[----:B------:R-:W-:Y:S02]  /*138d0*/  IMAD.MOV.U32 R61, RZ, RZ, R181 ;  /* 0x000000ffff3d7224 */ /* 0x000fe400078e00b5 */
[----:B------:R-:W-:-:S04]  /*138e0*/  IMAD.WIDE R180, R132, -0x70, R182 ;  /* 0xffffff9084b47825 */ /* 0x000fc800078e02b6 */
[----:B------:R-:W-:Y:S01]  /*138f0*/  @P2 HFMA2.BF16_V2 R44, -RZ.H0_H0, RZ.H0_H0, -R32.H1_H1 ;  /* 0x200000ffff2c2231 */ /* 0x000fe20000360920 */
[----:B------:R-:W-:Y:S01]  /*13900*/  @!P5 PRMT R137, R45, 0x5410, RZ ;  /* 0x000054102d89d816 */ /* 0x000fe200000000ff */
[----:B------:R-:W-:Y:S01]  /*13910*/  IMAD.MOV.U32 R217, RZ, RZ, R62 ;  /* 0x000000ffffd97224 */ /* 0x000fe200078e003e */
[----:B------:R-:W-:Y:S01]  /*13920*/  ISETP.GT.U32.AND P5, PT, R0, UR12, PT ;  /* 0x0000000c00007c0c */ /* 0x000fe2000bfa4070 */
[----:B------:R-:W-:Y:S02]  /*13930*/  IMAD.MOV.U32 R62, RZ, RZ, R234 ;  /* 0x000000ffff3e7224 */ /* 0x000fe400078e00ea */
[----:B------:R-:W-:Y:S01]  /*13940*/  FADD.FTZ R2, R205, R5 ;  /* 0x00000005cd027221 */ /* 0x000fe20000010000 */
[----:B------:R-:W-:Y:S01]  /*13950*/  IMAD.MOV.U32 R234, RZ, RZ, R134 ;  /* 0x000000ffffea7224 */ /* 0x000fe200078e0086 */
[----:B------:R-:W-:Y:S01]  /*13960*/  PRMT R0, R18, 0x7773, RZ ;  /* 0x0000777312007816 */ /* 0x000fe200000000ff */
[----:B------:R-:W-:Y:S01]  /*13970*/  IMAD.WIDE R134, R132, 0x70, R180 ;  /* 0x0000007084867825 */ /* 0x000fe200078e02b4 */
[----:B------:R-:W-:-:S03]  /*13980*/  PRMT R195, R32, 0x7632, R195 ;  /* 0x0000763220c37816 */ /* 0x000fc600000000c3 */
[----:B------:R-:W-:Y:S01]  /*13990*/  FADD.FTZ R252, R67, R3 ;  /* 0x0000000343fc7221 */ /* 0x000fe20000010000 */
[----:B------:R-:W-:Y:S01]  /*139a0*/  @P2 PRMT R195, R44, 0x5410, RZ ;  /* 0x000054102cc32816 */ /* 0x000fe200000000ff */
[----:B------:R-:W-:Y:S01]  /*139b0*/  IMAD.MOV.U32 R218, RZ, RZ, R126 ;  /* 0x000000ffffda7224 */ /* 0x000fe200078e007e */
[----:B------:R-:W-:Y:S01]  /*139c0*/  MOV R126, R213 ;  /* 0x000000d5007e7202 */ /* 0x000fe20000000f00 */
[----:B------:R-:W-:Y:S01]  /*139d0*/  FADD.FTZ R213, R60, R2 ;  /* 0x000000023cd57221 */ /* 0x000fe20000010000 */
[----:B------:R-:W-:Y:S01]  /*139e0*/  ISETP.GT.U32.AND P2, PT, R0, UR12, PT ;  /* 0x0000000c00007c0c */ /* 0x000fe2000bf44070 */
[----:B------:R-:W-:Y:S01]  /*139f0*/  IMAD.MOV.U32 R3, RZ, RZ, R16 ;  /* 0x000000ffff037224 */ /* 0x000fe200078e0010 */
[C---:B------:R-:W-:Y:S02]  /*13a00*/  PRMT R2, R16.reuse, 0x7773, RZ ;  /* 0x0000777310027816 */ /* 0x040fe400000000ff */
[----:B------:R-:W-:Y:S01]  /*13a10*/  PRMT R0, R16, 0x7772, RZ ;  /* 0x0000777210007816 */ /* 0x000fe200000000ff */
[----:B------:R-:W-:Y:S01]  /*13a20*/  IMAD.WIDE R132, R132, -0x70, R134 ;  /* 0xffffff9084847825 */ /* 0x000fe200078e0286 */
[----:B------:R-:W-:-:S02]  /*13a30*/  PRMT R5, R16, 0x7771, RZ ;  /* 0x0000777110057816 */ /* 0x000fc400000000ff */
[----:B------:R-:W-:Y:S01]  /*13a40*/  PRMT R15, R0, 0x5410, R2 ;  /* 0x00005410000f7816 */ /* 0x000fe20000000002 */
[----:B------:R-:W-:Y:S01]  /*13a50*/  STG.E.U16 desc[UR22][R198.64+-0xbe], R24 ;  /* 0xffff4218c6007986 */ /* 0x000fe2000c101516 */
[----:B------:R-:W-:-:S03]  /*13a60*/  LOP3.LUT R0, R3, 0xff, RZ, 0xc0, !PT ;  /* 0x000000ff03007812 */ /* 0x000fc600078ec0ff */
[----:B------:R1:W-:Y:S01]  /*13a70*/  STG.E.U16 desc[UR22][R132.64+-0xc0], R33 ;  /* 0xffff402184007986 */ /* 0x0003e2000c101516 */
[----:B------:R-:W-:-:S03]  /*13a80*/  PRMT R2, R18, 0x7773, RZ ;  /* 0x0000777312027816 */ /* 0x000fc600000000ff */
[----:B------:R-:W-:Y:S04]  /*13a90*/  STG.E.U16 desc[UR22][R132.64+-0xbe], R34 ;  /* 0xffff422284007986 */ /* 0x000fe8000c101516 */
[----:B------:R2:W-:Y:S01]  /*13aa0*/  STG.E.U16 desc[UR22][R134.64+-0xc0], R10 ;  /* 0xffff400a86007986 */ /* 0x0005e2000c101516 */
[C---:B------:R-:W-:Y:S02]  /*13ab0*/  PRMT R37, R14.reuse, 0x7771, RZ ;  /* 0x000077710e257816 */ /* 0x040fe400000000ff */
[C---:B------:R-:W-:Y:S02]  /*13ac0*/  PRMT R4, R14.reuse, 0x7773, RZ ;  /* 0x000077730e047816 */ /* 0x040fe400000000ff */
[----:B------:R-:W-:Y:S02]  /*13ad0*/  PRMT R3, R14, 0x7772, RZ ;  /* 0x000077720e037816 */ /* 0x000fe400000000ff */
[----:B-1----:R-:W-:-:S02]  /*13ae0*/  MOV R33, R14 ;  /* 0x0000000e00217202 */ /* 0x002fc40000000f00 */
[----:B--2---:R-:W-:Y:S02]  /*13af0*/  PRMT R10, R0, 0x5410, R5 ;  /* 0x00005410000a7816 */ /* 0x004fe40000000005 */
[----:B------:R-:W-:-:S04]  /*13b00*/  PRMT R0, R18, 0x7772, RZ ;  /* 0x0000777212007816 */ /* 0x000fc800000000ff */
[----:B------:R-:W-:Y:S02]  /*13b10*/  PRMT R14, R0, 0x5410, R2 ;  /* 0x00005410000e7816 */ /* 0x000fe40000000002 */
[C---:B------:R-:W-:Y:S02]  /*13b20*/  LOP3.LUT R0, R17.reuse, 0xffff, RZ, 0xc0, !PT ;  /* 0x0000ffff11007812 */ /* 0x040fe400078ec0ff */
[----:B------:R-:W-:Y:S02]  /*13b30*/  LOP3.LUT R2, R17, 0xff, RZ, 0xc0, !PT ;  /* 0x000000ff11027812 */ /* 0x000fe400078ec0ff */
        /* <DEDUP_REMOVED lines=9> */
[----:B------:R-:W-:-:S04]  /*13bd0*/  PRMT R39, R3, 0x5410, R4 ;  /* 0x0000541003277816 */ /* 0x000fc80000000004 */
[----:B------:R-:W-:Y:S02]  /*13be0*/  LOP3.LUT R0, R2, 0xff0000, R0, 0xf8, !PT ;  /* 0x00ff000002007812 */ /* 0x000fe400078ef800 */
[C---:B------:R-:W-:Y:S02]  /*13bf0*/  LOP3.LUT R2, R19.reuse, 0xffff, RZ, 0xc0, !PT ;  /* 0x0000ffff13027812 */ /* 0x040fe400078ec0ff */
[----:B------:R-:W-:Y:S02]  /*13c00*/  LOP3.LUT R3, R19, 0xff, RZ, 0xc0, !PT ;  /* 0x000000ff13037812 */ /* 0x000fe400078ec0ff */
[----:B------:R-:W-:-:S04]  /*13c10*/  SHF.R.U32.HI R2, RZ, 0x8, R2 ;  /* 0x00000008ff027819 */ /* 0x000fc80000011602 */
[--C-:B------:R-:W-:Y:S02]  /*13c20*/  PRMT R6, R3, 0x5410, R2.reuse ;  /* 0x0000541003067816 */ /* 0x100fe40000000002 */
[----:B------:R-:W-:-:S04]  /*13c30*/  PRMT R2, R19, 0x7632, R2 ;  /* 0x0000763213027816 */ /* 0x000fc80000000002 */
[----:B------:R-:W-:Y:S02]  /*13c40*/  LOP3.LUT R3, R2, 0xff, RZ, 0xc0, !PT ;  /* 0x000000ff02037812 */ /* 0x000fe400078ec0ff */
[----:B------:R-:W-:-:S05]  /*13c50*/  HSET2.LE.AND R2, R8, R0, PT ;  /* 0x0000000008027233 */ /* 0x000fca0003803000 */
[----:B------:R-:W-:Y:S02]  /*13c60*/  LOP3.LUT R8, R219, R2, RZ, 0xc0, !PT ;  /* 0x00000002db087212 */ /* 0x000fe400078ec0ff */
[----:B------:R-:W2:Y:S01]  /*13c70*/  LDL.LU R219, [R1+0xa8] ;  /* 0x0000a80001db7983 */ /* 0x000ea20000300800 */
[----:B------:R-:W-:-:S05]  /*13c80*/  IMAD.MOV.U32 R5, RZ, RZ, R18 ;  /* 0x000000ffff057224 */ /* 0x000fca00078e0012 */
[----:B------:R-:W-:Y:S02]  /*13c90*/  LOP3.LUT R4, R5, 0xff, RZ, 0xc0, !PT ;  /* 0x000000ff05047812 */ /* 0x000fe400078ec0ff */
[----:B------:R-:W-:Y:S01]  /*13ca0*/  SHF.R.U32.HI R5, RZ, 0x18, R19 ;  /* 0x00000018ff057819 */ /* 0x000fe20000011613 */
[----:B------:R1:W-:Y:S03]  /*13cb0*/  STG.E.U16 desc[UR22][R174.64+-0xbe], R9 ;  /* 0xffff4209ae007986 */ /* 0x0003e6000c101516 */
[----:B------:R-:W-:Y:S02]  /*13cc0*/  PRMT R5, R3, 0x5410, R5 ;  /* 0x0000541003057816 */ /* 0x000fe40000000005 */
[----:B------:R-:W-:Y:S01]  /*13cd0*/  LOP3.LUT R3, R15, 0xff00ff, RZ, 0xc0, !PT ;  /* 0x00ff00ff0f037812 */ /* 0x000fe200078ec0ff */
[----:B------:R3:W-:Y:S04]  /*13ce0*/  STG.E.U16 desc[UR22][R26.64+-0xc0], R11 ;  /* 0xffff400b1a007986 */ /* 0x0007e8000c101516 */
[--C-:B------:R-:W-:Y:S01]  /*13cf0*/  HSET2.LE.AND R3, R3, R0.reuse, PT ;  /* 0x0000000003037233 */ /* 0x100fe20003803000 */
[----:B------:R-:W-:Y:S01]  /*13d00*/  STG.E.U16 desc[UR22][R26.64+-0xbe], R13 ;  /* 0xffff420d1a007986 */ /* 0x000fe2000c101516 */
[----:B------:R-:W-:-:S02]  /*13d10*/  HSET2.LE.AND R2, R7, R0, PT ;  /* 0x0000000007027233 */ /* 0x000fc40003803000 */
[----:B------:R-:W-:Y:S02]  /*13d20*/  LOP3.LUT R7, R14, 0xff00ff, RZ, 0xc0, !PT ;  /* 0x00ff00ff0e077812 */ /* 0x000fe400078ec0ff */
[----:B-1----:R-:W-:-:S04]  /*13d30*/  PRMT R9, R18, 0x7771, RZ ;  /* 0x0000777112097816 */ /* 0x002fc800000000ff */
[----:B------:R-:W-:Y:S02]  /*13d40*/  PRMT R12, R4, 0x5410, R9 ;  /* 0x00005410040c7816 */ /* 0x000fe40000000009 */
[----:B---3--:R-:W-:-:S03]  /*13d50*/  LOP3.LUT R11, R220, R3, RZ, 0xc0, !PT ;  /* 0x00000003dc0b7212 */ /* 0x008fc600078ec0ff */
[--C-:B------:R-:W-:Y:S02]  /*13d60*/  HSET2.LE.AND R3, R12, R0.reuse, PT ;  /* 0x000000000c037233 */ /* 0x100fe40003803000 */
[----:B------:R-:W-:Y:S02]  /*13d70*/  LOP3.LUT R9, R222, R2, RZ, 0xc0, !PT ;  /* 0x00000002de097212 */ /* 0x000fe400078ec0ff */
[----:B------:R-:W-:Y:S02]  /*13d80*/  HSET2.LE.AND R2, R10, R0, PT ;  /* 0x000000000a027233 */ /* 0x000fe40003803000 */
[----:B------:R-:W-:-:S03]  /*13d90*/  PRMT R34, R204, 0x7632, R34 ;  /* 0x00007632cc227816 */ /* 0x000fc60000000022 */
[----:B------:R-:W-:Y:S02]  /*13da0*/  LOP3.LUT R10, R223, R2, RZ, 0xc0, !PT ;  /* 0x00000002df0a7212 */ /* 0x000fe400078ec0ff */
[----:B------:R-:W-:Y:S01]  /*13db0*/  PRMT R136, R204, 0x7610, R136 ;  /* 0x00007610cc887816 */ /* 0x000fe20000000088 */
[----:B------:R-:W-:Y:S01]  /*13dc0*/  @P2 HFMA2.BF16_V2 R46, -RZ.H0_H0, RZ.H0_H0, -R34.H0_H0 ;  /* 0x200000ffff2e2231 */ /* 0x000fe20000340922 */
[----:B------:R-:W-:Y:S01]  /*13dd0*/  HSET2.LE.AND R2, R5, R0, PT ;  /* 0x0000000005027233 */ /* 0x000fe20003803000 */
[----:B------:R-:W-:Y:S01]  /*13de0*/  IMAD.MOV.U32 R45, RZ, RZ, 0x20 ;  /* 0x00000020ff2d7424 */ /* 0x000fe200078e00ff */
[----:B------:R-:W-:Y:S02]  /*13df0*/  PRMT R22, R136, 0x5410, R34 ;  /* 0x0000541088167816 */ /* 0x000fe40000000022 */
[----:B------:R-:W-:Y:S02]  /*13e00*/  @P2 PRMT R34, R46, 0x5410, RZ ;  /* 0x000054102e222816 */ /* 0x000fe400000000ff */
[----:B------:R-:W-:-:S02]  /*13e10*/  LOP3.LUT P2, RZ, R212, 0x2, RZ, 0xc0, !PT ;  /* 0x00000002d4ff7812 */ /* 0x000fc4000784c0ff */
[----:B------:R-:W-:Y:S02]  /*13e20*/  LOP3.LUT R5, R36, R2, RZ, 0xc0, !PT ;  /* 0x0000000224057212 */ /* 0x000fe400078ec0ff */
[----:B------:R-:W-:Y:S02]  /*13e30*/  SEL R2, R45, 0xffffffe0, !P2 ;  /* 0xffffffe02d027807 */ /* 0x000fe40005000000 */
[--C-:B------:R-:W-:Y:S02]  /*13e40*/  HSET2.LE.AND R4, R6, R0.reuse, PT ;  /* 0x0000000006047233 */ /* 0x100fe40003803000 */
[----:B------:R-:W-:Y:S02]  /*13e50*/  HSET2.LE.AND R7, R7, R0, PT ;  /* 0x0000000007077233 */ /* 0x000fe40003803000 */
[----:B------:R-:W-:Y:S02]  /*13e60*/  LOP3.LUT R6, R23, R3, RZ, 0xc0, !PT ;  /* 0x0000000317067212 */ /* 0x000fe400078ec0ff */
[----:B------:R-:W-:-:S02]  /*13e70*/  LOP3.LUT R4, R38, R4, RZ, 0xc0, !PT ;  /* 0x0000000426047212 */ /* 0x000fc400078ec0ff */
[----:B------:R-:W-:Y:S02]  /*13e80*/  LOP3.LUT R7, R22, R7, RZ, 0xc0, !PT ;  /* 0x0000000716077212 */ /* 0x000fe400078ec0ff */
[----:B------:R-:W-:Y:S01]  /*13e90*/  LOP3.LUT P2, RZ, R212, 0x2, RZ, 0xc0, !PT ;  /* 0x00000002d4ff7812 */ /* 0x000fe2000784c0ff */
[----:B------:R-:W-:Y:S02]  /*13ea0*/  IMAD.MOV.U32 R44, RZ, RZ, R218 ;  /* 0x000000ffff2c7224 */ /* 0x000fe400078e00da */
[----:B------:R-:W-:Y:S01]  /*13eb0*/  IMAD.MOV.U32 R222, RZ, RZ, R217 ;  /* 0x000000ffffde7224 */ /* 0x000fe200078e00d9 */
[----:B------:R-:W-:Y:S01]  /*13ec0*/  MOV R217, R62 ;  /* 0x0000003e00d97202 */ /* 0x000fe20000000f00 */
[----:B------:R-:W-:Y:S02]  /*13ed0*/  IMAD.MOV.U32 R221, RZ, RZ, R216 ;  /* 0x000000ffffdd7224 */ /* 0x000fe400078e00d8 */
[----:B------:R-:W-:Y:S02]  /*13ee0*/  IMAD.MOV.U32 R218, RZ, RZ, R125 ;  /* 0x000000ffffda7224 */ /* 0x000fe400078e007d */
[----:B------:R-:W-:-:S02]  /*13ef0*/  IMAD.MOV.U32 R216, RZ, RZ, R63 ;  /* 0x000000ffffd87224 */ /* 0x000fc400078e003f */
[----:B------:R-:W-:Y:S01]  /*13f00*/  IMAD.MOV.U32 R125, RZ, RZ, R61 ;  /* 0x000000ffff7d7224 */ /* 0x000fe200078e003d */
[----:B--2---:R-:W-:-:S05]  /*13f10*/  LEA R205, R219, UR5, 0x1 ;  /* 0x00000005dbcd7c11 */ /* 0x004fca000f8e08ff */
[----:B------:R-:W1:Y:S01]  /*13f20*/  LDSM.16.MT88.4 R12, [R205+0xa000] ;  /* 0x00a00000cd0c783b */ /* 0x000e620000004200 */
[C---:B------:R-:W-:Y:S02]  /*13f30*/  IMAD.IADD R23, R205.reuse, 0x1, R2 ;  /* 0x00000001cd177824 */ /* 0x040fe400078e0202 */
[C---:B------:R-:W-:Y:S02]  /*13f40*/  VIADD R2, R205.reuse, 0xa000 ;  /* 0x0000a000cd027836 */ /* 0x040fe40000000000 */
[----:B------:R-:W-:Y:S01]  /*13f50*/  VIADD R22, R205, 0xa040 ;  /* 0x0000a040cd167836 */ /* 0x000fe20000000000 */
[----:B------:R-:W-:Y:S01]  /*13f60*/  LDSM.16.MT88.4 R16, [R23+0xa000] ;  /* 0x00a000001710783b */ /* 0x000fe20000004200 */
[----:B------:R-:W-:Y:S01]  /*13f70*/  @P6 VIADD R22, R2, 0xffffffc0 ;  /* 0xffffffc002166836 */ /* 0x000fe20000000000 */
[-C--:B-1----:R-:W-:Y:S08]  /*13f80*/  HMMA.16816.F32.BF16 R40, R8, R12.reuse, R152 ;  /* 0x0000000c0828723c */ /* 0x082ff00000041898 */
[C---:B------:R-:W-:Y:S08]  /*13f90*/  HMMA.16816.F32.BF16 R168, R4.reuse, R12, R168 ;  /* 0x0000000c04a8723c */ /* 0x040ff000000418a8 */
[----:B------:R-:W-:Y:S03]  /*13fa0*/  HMMA.16816.F32.BF16 R164, R4, R14, R164 ;  /* 0x0000000e04a4723c */ /* 0x000fe600000418a4 */
[----:B------:R-:W-:Y:S01]  /*13fb0*/  IMAD.MOV.U32 R24, RZ, RZ, R40 ;  /* 0x000000ffff187224 */ /* 0x000fe200078e0028 */
[----:B------:R-:W-:Y:S01]  /*13fc0*/  MOV R3, R41 ;  /* 0x0000002900037202 */ /* 0x000fe20000000f00 */
[----:B------:R-:W-:-:S02]  /*13fd0*/  IMAD.MOV.U32 R38, RZ, RZ, R42 ;  /* 0x000000ffff267224 */ /* 0x000fc400078e002a */
[----:B------:R-:W-:Y:S02]  /*13fe0*/  IMAD.MOV.U32 R36, RZ, RZ, R43 ;  /* 0x000000ffff247224 */ /* 0x000fe400078e002b */
[----:B------:R-:W-:Y:S01]  /*13ff0*/  HMMA.16816.F32.BF16 R40, R8, R14, R148 ;  /* 0x0000000e0828723c */ /* 0x000fe20000041894 */
[----:B------:R-:W1:Y:S04]  /*14000*/  LDSM.16.MT88.4 R12, [R22] ;  /* 0x00000000160c783b */ /* 0x000e680000004200 */
[----:B------:R2:W-:Y:S01]  /*14010*/  STL [R1+0x68], R2 ;  /* 0x0000680201007387 */ /* 0x0005e20000100800 */
[----:B------:R-:W-:Y:S02]  /*14020*/  MOV R150, R24 ;  /* 0x0000001800967202 */ /* 0x000fe40000000f00 */
[----:B--2---:R-:W-:-:S05]  /*14030*/  SEL R2, R45, 0xffffffe0, !P2 ;  /* 0xffffffe02d027807 */ /* 0x004fca0005000000 */
[----:B------:R-:W-:Y:S01]  /*14040*/  IMAD.IADD R24, R2, 0x1, R22 ;  /* 0x0000000102187824 */ /* 0x000fe200078e0216 */
[-C--:B-1----:R-:W-:Y:S08]  /*14050*/  HMMA.16816.F32.BF16 R228, R8, R12.reuse, R228 ;  /* 0x0000000c08e4723c */ /* 0x082ff000000418e4 */
[C---:B------:R-:W-:Y:S08]  /*14060*/  HMMA.16816.F32.BF16 R52, R4.reuse, R12, R52 ;  /* 0x0000000c0434723c */ /* 0x040ff00000041834 */
[-C--:B------:R-:W-:Y:S08]  /*14070*/  HMMA.16816.F32.BF16 R60, R4, R14.reuse, R48 ;  /* 0x0000000e043c723c */ /* 0x080ff00000041830 */
[C---:B------:R-:W-:Y:S01]  /*14080*/  HMMA.16816.F32.BF16 R152, R8.reuse, R14, R236 ;  /* 0x0000000e0898723c */ /* 0x040fe200000418ec */
[----:B------:R-:W1:Y:S07]  /*14090*/  LDSM.16.MT88.4 R12, [R24] ;  /* 0x00000000180c783b */ /* 0x000e6e0000004200 */
[-C--:B-1----:R-:W-:Y:S08]  /*140a0*/  HMMA.16816.F32.BF16 R248, R8, R12.reuse, R248 ;  /* 0x0000000c08f8723c */ /* 0x082ff000000418f8 */
[C---:B------:R-:W-:Y:S08]  /*140b0*/  HMMA.16816.F32.BF16 R56, R4.reuse, R12, R56 ;  /* 0x0000000c0438723c */ /* 0x040ff00000041838 */
[-C--:B------:R-:W-:Y:S08]  /*140c0*/  HMMA.16816.F32.BF16 R68, R4, R14.reuse, R68 ;  /* 0x0000000e0444723c */ /* 0x080ff00000041844 */
[----:B------:R-:W-:Y:S01]  /*140d0*/  HMMA.16816.F32.BF16 R240, R8, R14, R240 ;  /* 0x0000000e08f0723c */ /* 0x000fe200000418f0 */
[----:B------:R-:W1:Y:S01]  /*140e0*/  LDSM.16.MT88.4 R12, [R205+0xb000] ;  /* 0x00b00000cd0c783b */ /* 0x000e620000004200 */
[----:B------:R-:W-:-:S06]  /*140f0*/  @P5 HFMA2.BF16_V2 R47, -RZ.H0_H0, RZ.H0_H0, -R136.H0_H0 ;  /* 0x200000ffff2f5231 */ /* 0x000fcc0000340988 */
[-C--:B-1----:R-:W-:Y:S08]  /*14100*/  HMMA.16816.F32.BF16 R244, R8, R12.reuse, R244 ;  /* 0x0000000c08f4723c */ /* 0x082ff000000418f4 */
[C---:B------:R-:W-:Y:S08]  /*14110*/  HMMA.16816.F32.BF16 R72, R4.reuse, R12, R72 ;  /* 0x0000000c0448723c */ /* 0x040ff00000041848 */
[-C--:B------:R-:W-:Y:S08]  /*14120*/  HMMA.16816.F32.BF16 R76, R4, R14.reuse, R76 ;  /* 0x0000000e044c723c */ /* 0x080ff0000004184c */
[----:B------:R-:W-:Y:S01]  /*14130*/  HMMA.16816.F32.BF16 R236, R8, R14, R80 ;  /* 0x0000000e08ec723c */ /* 0x000fe20000041850 */
[----:B------:R-:W1:Y:S01]  /*14140*/  LDSM.16.MT88.4 R12, [R23+0xb000] ;  /* 0x00b00000170c783b */ /* 0x000e620000004200 */
[----:B------:R-:W-:Y:S01]  /*14150*/  IMAD.MOV.U32 R219, RZ, RZ, R124 ;  /* 0x000000ffffdb7224 */ /* 0x000fe200078e007c */
[----:B------:R-:W-:Y:S01]  /*14160*/  @P5 PRMT R136, R47, 0x5410, RZ ;  /* 0x000054102f885816 */ /* 0x000fe200000000ff */
[----:B------:R-:W-:Y:S01]  /*14170*/  IMAD.MOV.U32 R149, RZ, RZ, R40 ;  /* 0x000000ffff957224 */ /* 0x000fe200078e0028 */
[----:B------:R-:W-:Y:S01]  /*14180*/  MOV R67, R43 ;  /* 0x0000002b00437202 */ /* 0x000fe20000000f00 */
[----:B------:R-:W-:-:S02]  /*14190*/  IMAD.MOV.U32 R148, RZ, RZ, R41 ;  /* 0x000000ffff947224 */ /* 0x000fc400078e0029 */
[----:B------:R-:W-:Y:S01]  /*141a0*/  IMAD.MOV.U32 R116, RZ, RZ, R44 ;  /* 0x000000ffff747224 */ /* 0x000fe200078e002c */
[----:B------:R-:W-:Y:S01]  /*141b0*/  HMMA.16816.F32.BF16 R144, R8, R16, R144 ;  /* 0x000000100890723c */ /* 0x000fe20000041890 */
[----:B------:R-:W-:-:S07]  /*141c0*/  IMAD.MOV.U32 R124, RZ, RZ, R42 ;  /* 0x000000ffff7c7224 */ /* 0x000fce00078e002a */
[C---:B------:R-:W-:Y:S08]  /*141d0*/  HMMA.16816.F32.BF16 R160, R4.reuse, R16, R160 ;  /* 0x0000001004a0723c */ /* 0x040ff000000418a0 */
[----:B------:R-:W-:Y:S01]  /*141e0*/  HMMA.16816.F32.BF16 R156, R4, R18, R156 ;  /* 0x00000012049c723c */ /* 0x000fe2000004189c */
[----:B------:R-:W-:Y:S01]  /*141f0*/  PRMT R2, R20, 0x7772, RZ ;  /* 0x0000777214027816 */ /* 0x000fe200000000ff */
[----:B------:R-:W-:-:S02]  /*14200*/  IMAD.MOV.U32 R204, RZ, RZ, R221 ;  /* 0x000000ffffcc7224 */ /* 0x000fc400078e00dd */
[----:B------:R-:W-:Y:S01]  /*14210*/  IMAD.MOV.U32 R151, RZ, RZ, R222 ;  /* 0x000000ffff977224 */ /* 0x000fe200078e00de */
[----:B------:R-:W-:Y:S01]  /*14220*/  MOV R50, R125 ;  /* 0x0000007d00327202 */ /* 0x000fe20000000f00 */
[----:B------:R-:W-:Y:S01]  /*14230*/  IMAD.MOV.U32 R51, RZ, RZ, R126 ;  /* 0x000000ffff337224 */ /* 0x000fe200078e007e */
[----:B------:R-:W-:Y:S01]  /*14240*/  LDSM.16.MT88.4 R80, [R205+0xb800] ;  /* 0x00b80000cd50783b */ /* 0x000fe20000004200 */
[C---:B------:R-:W-:Y:S03]  /*14250*/  HMMA.16816.F32.BF16 R40, R8.reuse, R18, R140 ;  /* 0x000000120828723c */ /* 0x040fe6000004188c */
[----:B------:R-:W2:Y:S04]  /*14260*/  LDSM.16.MT88.4 R16, [R22+0x1000] ;  /* 0x001000001610783b */ /* 0x000ea80000004200 */
[----:B------:R-:W-:Y:S01]  /*14270*/  LDSM.16.MT88.4 R140, [R23+0xa800] ;  /* 0x00a80000178c783b */ /* 0x000fe20000004200 */
[-C--:B-1----:R-:W-:Y:S08]  /*14280*/  HMMA.16816.F32.BF16 R84, R8, R12.reuse, R84 ;  /* 0x0000000c0854723c */ /* 0x082ff00000041854 */
[C---:B------:R-:W-:Y:S08]  /*14290*/  HMMA.16816.F32.BF16 R88, R4.reuse, R12, R88 ;  /* 0x0000000c0458723c */ /* 0x040ff00000041858 */
[-C--:B------:R-:W-:Y:S08]  /*142a0*/  HMMA.16816.F32.BF16 R92, R4, R14.reuse, R92 ;  /* 0x0000000e045c723c */ /* 0x080ff0000004185c */
[----:B------:R-:W-:Y:S01]  /*142b0*/  HMMA.16816.F32.BF16 R44, R8, R14, R96 ;  /* 0x0000000e082c723c */ /* 0x000fe20000041860 */
[----:B------:R-:W1:Y:S04]  /*142c0*/  LDSM.16.MT88.4 R12, [R24+0x1000] ;  /* 0x00100000180c783b */ /* 0x000e680000004200 */
[----:B------:R-:W3:Y:S03]  /*142d0*/  LDSM.16.MT88.4 R96, [R23+0xb800] ;  /* 0x00b800001760783b */ /* 0x000ee60000004200 */
[C---:B--2---:R-:W-:Y:S08]  /*142e0*/  HMMA.16816.F32.BF16 R104, R4.reuse, R16, R104 ;  /* 0x000000100468723c */ /* 0x044ff00000041868 */
[----:B------:R-:W-:Y:S08]  /*142f0*/  HMMA.16816.F32.BF16 R108, R4, R18, R108 ;  /* 0x00000012046c723c */ /* 0x000ff0000004186c */
[----:B------:R-:W-:Y:S08]  /*14300*/  HMMA.16816.F32.BF16 R116, R8, R16, R116 ;  /* 0x000000100874723c */ /* 0x000ff00000041874 */
[C---:B-1----:R-:W-:Y:S08]  /*14310*/  HMMA.16816.F32.BF16 R120, R4.reuse, R12, R120 ;  /* 0x0000000c0478723c */ /* 0x042ff00000041878 */
[----:B------:R-:W-:Y:S01]  /*14320*/  HMMA.16816.F32.BF16 R100, R4, R14, R100 ;  /* 0x0000000e0464723c */ /* 0x000fe20000041864 */
[----:B------:R-:W-:Y:S01]  /*14330*/  LOP3.LUT R4, R33, 0xff, RZ, 0xc0, !PT ;  /* 0x000000ff21047812 */ /* 0x000fe200078ec0ff */
[----:B------:R-:W-:Y:S01]  /*14340*/  IMAD.MOV.U32 R33, RZ, RZ, R3 ;  /* 0x000000ffff217224 */ /* 0x000fe200078e0003 */
[----:B------:R-:W-:Y:S01]  /*14350*/  PRMT R3, R20, 0x7773, RZ ;  /* 0x0000777314037816 */ /* 0x000fe200000000ff */
[----:B------:R-:W-:-:S04]  /*14360*/  IMAD.MOV.U32 R7, RZ, RZ, R20 ;  /* 0x000000ffff077224 */ /* 0x000fc800078e0014 */
[----:B------:R-:W-:Y:S01]  /*14370*/  HMMA.16816.F32.BF16 R220, R8, R12, R216 ;  /* 0x0000000c08dc723c */ /* 0x000fe200000418d8 */
[----:B------:R-:W-:Y:S02]  /*14380*/  PRMT R12, R2, 0x5410, R3 ;  /* 0x00005410020c7816 */ /* 0x000fe40000000003 */
[C---:B------:R-:W-:Y:S02]  /*14390*/  LOP3.LUT R3, R25.reuse, 0xffff, RZ, 0xc0, !PT ;  /* 0x0000ffff19037812 */ /* 0x040fe400078ec0ff */
[----:B------:R-:W-:-:S03]  /*143a0*/  PRMT R2, R25, 0x7632, R2 ;  /* 0x0000763219027816 */ /* 0x000fc60000000002 */
[C---:B------:R-:W-:Y:S01]  /*143b0*/  HMMA.16816.F32.BF16 R16, R8.reuse, R18, R112 ;  /* 0x000000120810723c */ /* 0x040fe20000041870 */
[----:B------:R-:W-:Y:S01]  /*143c0*/  LOP3.LUT R6, R25, 0xff, RZ, 0xc0, !PT ;  /* 0x000000ff19067812 */ /* 0x000fe200078ec0ff */
[----:B------:R-:W-:Y:S06]  /*143d0*/  LDSM.16.MT88.4 R112, [R22+0x1800] ;  /* 0x001800001670783b */ /* 0x000fec0000004200 */
[----:B------:R-:W-:Y:S01]  /*143e0*/  HMMA.16816.F32.BF16 R216, R8, R14, R128 ;  /* 0x0000000e08d8723c */ /* 0x000fe20000041880 */
[----:B------:R-:W-:Y:S02]  /*143f0*/  PRMT R9, R4, 0x5410, R37 ;  /* 0x0000541004097816 */ /* 0x000fe40000000025 */
[----:B------:R-:W-:-:S02]  /*14400*/  SHF.R.U32.HI R4, RZ, 0x8, R3 ;  /* 0x00000008ff047819 */ /* 0x000fc40000011603 */
[----:B------:R-:W-:Y:S02]  /*14410*/  LOP3.LUT R3, R2, 0xff, RZ, 0xc0, !PT ;  /* 0x000000ff02037812 */ /* 0x000fe400078ec0ff */
[----:B------:R-:W-:Y:S02]  /*14420*/  PRMT R8, R20, 0x7771, RZ ;  /* 0x0000777114087816 */ /* 0x000fe400000000ff */
[----:B------:R-:W-:Y:S02]  /*14430*/  LOP3.LUT R2, R7, 0xff, RZ, 0xc0, !PT ;  /* 0x000000ff07027812 */ /* 0x000fe400078ec0ff */
[----:B------:R-:W-:Y:S02]  /*14440*/  SHF.R.U32.HI R5, RZ, 0x18, R25 ;  /* 0x00000018ff057819 */ /* 0x000fe40000011619 */
[----:B------:R-:W-:Y:S02]  /*14450*/  PRMT R11, R2, 0x5410, R8 ;  /* 0x00005410020b7816 */ /* 0x000fe40000000008 */
[----:B------:R-:W-:-:S02]  /*14460*/  LOP3.LUT R2, R21, 0xffff, RZ, 0xc0, !PT ;  /* 0x0000ffff15027812 */ /* 0x000fc400078ec0ff */
[----:B------:R-:W-:Y:S02]  /*14470*/  PRMT R4, R6, 0x5410, R4 ;  /* 0x0000541006047816 */ /* 0x000fe40000000004 */
[----:B------:R-:W-:Y:S02]  /*14480*/  PRMT R6, R3, 0x5410, R5 ;  /* 0x0000541003067816 */ /* 0x000fe40000000005 */
[----:B------:R-:W-:Y:S02]  /*14490*/  SHF.R.U32.HI R2, RZ, 0x8, R2 ;  /* 0x00000008ff027819 */ /* 0x000fe40000011602 */
[----:B------:R-:W-:-:S04]  /*144a0*/  LOP3.LUT R3, R21, 0xff, RZ, 0xc0, !PT ;  /* 0x000000ff15037812 */ /* 0x000fc800078ec0ff */
[--C-:B------:R-:W-:Y:S02]  /*144b0*/  PRMT R10, R3, 0x5410, R2.reuse ;  /* 0x00005410030a7816 */ /* 0x100fe40000000002 */
[----:B------:R-:W-:Y:S02]  /*144c0*/  PRMT R2, R21, 0x7632, R2 ;  /* 0x0000763215027816 */ /* 0x000fe40000000002 */
[----:B------:R-:W-:Y:S02]  /*144d0*/  SHF.R.U32.HI R3, RZ, 0x18, R21 ;  /* 0x00000018ff037819 */ /* 0x000fe40000011615 */
[----:B------:R-:W-:Y:S02]  /*144e0*/  LOP3.LUT R2, R2, 0xff, RZ, 0xc0, !PT ;  /* 0x000000ff02027812 */ /* 0x000fe400078ec0ff */
[----:B------:R-:W-:Y:S02]  /*144f0*/  HSET2.LE.AND R8, R9, R0, PT ;  /* 0x0000000009087233 */ /* 0x000fe40003803000 */
[----:B------:R-:W-:-:S02]  /*14500*/  PRMT R2, R2, 0x5410, R3 ;  /* 0x0000541002027816 */ /* 0x000fc40000000003 */
[----:B------:R-:W-:Y:S02]  /*14510*/  LOP3.LUT R9, R12, 0xff00ff, RZ, 0xc0, !PT ;  /* 0x00ff00ff0c097812 */ /* 0x000fe400078ec0ff */
[--C-:B------:R-:W-:Y:S02]  /*14520*/  HSET2.LE.AND R7, R4, R0.reuse, PT ;  /* 0x0000000004077233 */ /* 0x100fe40003803000 */
[--C-:B------:R-:W-:Y:S02]  /*14530*/  HSET2.LE.AND R4, R2, R0.reuse, PT ;  /* 0x0000000002047233 */ /* 0x100fe40003803000 */
[--C-:B------:R-:W-:Y:S01]  /*14540*/  HSET2.LE.AND R2, R9, R0.reuse, PT ;  /* 0x0000000009027233 */ /* 0x100fe20003803000 */
[----:B------:R-:W-:Y:S01]  /*14550*/  IMAD.MOV.U32 R9, RZ, RZ, R194 ;  /* 0x000000ffff097224 */ /* 0x000fe200078e00c2 */
[----:B------:R-:W-:Y:S01]  /*14560*/  LOP3.LUT R5, R39, 0xff00ff, RZ, 0xc0, !PT ;  /* 0x00ff00ff27057812 */ /* 0x000fe200078ec0ff */
[----:B------:R-:W-:Y:S01]  /*14570*/  IMAD.MOV.U32 R20, RZ, RZ, R150 ;  /* 0x000000ffff147224 */ /* 0x000fe200078e0096 */
[--C-:B------:R-:W-:Y:S01]  /*14580*/  HSET2.LE.AND R6, R6, R0.reuse, PT ;  /* 0x0000000006067233 */ /* 0x100fe20003803000 */
[----:B------:R-:W-:Y:S01]  /*14590*/  IMAD.MOV.U32 R150, RZ, RZ, R127 ;  /* 0x000000ffff967224 */ /* 0x000fe200078e007f */
[----:B------:R-:W-:-:S02]  /*145a0*/  HSET2.LE.AND R3, R11, R0, PT ;  /* 0x000000000b037233 */ /* 0x000fc40003803000 */
[--C-:B------:R-:W-:Y:S02]  /*145b0*/  HSET2.LE.AND R5, R5, R0.reuse, PT ;  /* 0x0000000005057233 */ /* 0x100fe40003803000 */
[----:B------:R-:W-:Y:S01]  /*145c0*/  LOP3.LUT R125, R9, R4, RZ, 0xc0, !PT ;  /* 0x00000004097d7212 */ /* 0x000fe200078ec0ff */
[----:B------:R-:W-:Y:S01]  /*145d0*/  IMAD.MOV.U32 R4, RZ, RZ, R35 ;  /* 0x000000ffff047224 */ /* 0x000fe200078e0023 */
[----:B------:R-:W-:Y:S01]  /*145e0*/  HSET2.LE.AND R0, R10, R0, PT ;  /* 0x000000000a007233 */ /* 0x000fe20003803000 */
[----:B------:R-:W-:Y:S01]  /*145f0*/  IMAD.MOV.U32 R15, RZ, RZ, R51 ;  /* 0x000000ffff0f7224 */ /* 0x000fe200078e0033 */
[----:B------:R-:W-:Y:S01]  /*14600*/  LOP3.LUT R128, R50, R7, RZ, 0xc0, !PT ;  /* 0x0000000732807212 */ /* 0x000fe200078ec0ff */
[----:B------:R-:W-:Y:S01]  /*14610*/  IMAD.MOV.U32 R10, RZ, RZ, R124 ;  /* 0x000000ffff0a7224 */ /* 0x000fe200078e007c */
[----:B------:R-:W-:Y:S01]  /*14620*/  LOP3.LUT R130, R66, R8, RZ, 0xc0, !PT ;  /* 0x0000000842827212 */ /* 0x000fe200078ec0ff */
[----:B------:R-:W-:Y:S01]  /*14630*/  IMAD.MOV.U32 R13, RZ, RZ, R150 ;  /* 0x000000ffff0d7224 */ /* 0x000fe200078e0096 */
[----:B------:R-:W-:Y:S01]  /*14640*/  LOP3.LUT R126, R4, R3, RZ, 0xc0, !PT ;  /* 0x00000003047e7212 */ /* 0x000fe200078ec0ff */
[----:B------:R-:W-:Y:S01]  /*14650*/  IMAD.MOV.U32 R14, RZ, RZ, R151 ;  /* 0x000000ffff0e7224 */ /* 0x000fe200078e0097 */
[----:B------:R-:W-:Y:S01]  /*14660*/  LOP3.LUT R129, R235, R6, RZ, 0xc0, !PT ;  /* 0x00000006eb817212 */ /* 0x000fe200078ec0ff */
[----:B------:R-:W-:Y:S01]  /*14670*/  IMAD.MOV.U32 R9, RZ, RZ, R148 ;  /* 0x000000ffff097224 */ /* 0x000fe200078e0094 */
[----:B------:R-:W-:Y:S01]  /*14680*/  MOV R8, R149 ;  /* 0x0000009500087202 */ /* 0x000fe20000000f00 */
[----:B------:R-:W-:Y:S01]  /*14690*/  IMAD.MOV.U32 R11, RZ, RZ, R67 ;  /* 0x000000ffff0b7224 */ /* 0x000fe200078e0043 */
[----:B------:R-:W-:Y:S01]  /*146a0*/  LOP3.LUT R131, R65, R5, RZ, 0xc0, !PT ;  /* 0x0000000541837212 */ /* 0x000fe200078ec0ff */
[----:B------:R1:W2:Y:S01]  /*146b0*/  LDSM.16.MT88.4 R48, [R22+0x800] ;  /* 0x000800001630783b */ /* 0x0002a20000004200 */
[----:B------:R-:W-:-:S03]  /*146c0*/  LOP3.LUT R124, R64, R0, RZ, 0xc0, !PT ;  /* 0x00000000407c7212 */ /* 0x000fc600078ec0ff */
[----:B------:R-:W4:Y:S04]  /*146d0*/  LDSM.16.MT88.4 R148, [R205+0xa800] ;  /* 0x00a80000cd94783b */ /* 0x000f280000004200 */
[----:B------:R-:W5:Y:S04]  /*146e0*/  LDSM.16.MT88.4 R64, [R24+0x800] ;  /* 0x000800001840783b */ /* 0x000f680000004200 */
[----:B------:R-:W5:Y:S04]  /*146f0*/  LDSM.16.MT88.4 R4, [R24+0x1800] ;  /* 0x001800001804783b */ /* 0x000f680000004200 */
[----:B------:R-:W-:Y:S04]  /*14700*/  STG.E.U16 desc[UR22][R198.64+-0xb0], R193 ;  /* 0xffff50c1c6007986 */ /* 0x000fe8000c101516 */
[----:B------:R-:W-:Y:S04]  /*14710*/  STG.E.U16 desc[UR22][R198.64+-0xae], R192 ;  /* 0xffff52c0c6007986 */ /* 0x000fe8000c101516 */
[----:B------:R-:W-:Y:S04]  /*14720*/  STG.E.U16 desc[UR22][R132.64+-0xb0], R191 ;  /* 0xffff50bf84007986 */ /* 0x000fe8000c101516 */
[----:B------:R5:W-:Y:S04]  /*14730*/  STG.E.U16 desc[UR22][R132.64+-0xae], R190 ;  /* 0xffff52be84007986 */ /* 0x000be8000c101516 */
[----:B------:R-:W-:Y:S04]  /*14740*/  STG.E.U16 desc[UR22][R174.64+-0xb0], R172 ;  /* 0xffff50acae007986 */ /* 0x000fe8000c101516 */
[----:B------:R-:W-:Y:S04]  /*14750*/  STG.E.U16 desc[UR22][R174.64+-0xae], R139 ;  /* 0xffff528bae007986 */ /* 0x000fe8000c101516 */
[----:B------:R-:W-:Y:S04]  /*14760*/  STG.E.U16 desc[UR22][R26.64+-0xb0], R136 ;  /* 0xffff50881a007986 */ /* 0x000fe8000c101516 */
[----:B------:R-:W-:Y:S01]  /*14770*/  STG.E.U16 desc[UR22][R26.64+-0xae], R34 ;  /* 0xffff52221a007986 */ /* 0x000fe2000c101516 */
[----:B------:R-:W-:-:S03]  /*14780*/  IMAD.MOV.U32 R3, RZ, RZ, R32 ;  /* 0x000000ffff037224 */ /* 0x000fc600078e0020 */
        /* <DEDUP_REMOVED lines=9> */
[----:B------:R-:W-:Y:S01]  /*14820*/  STG.E.U16 desc[UR22][R198.64+-0x8e], R177 ;  /* 0xffff72b1c6007986 */ /* 0x000fe2000c101516 */
[----:B------:R-:W-:-:S03]  /*14830*/  LOP3.LUT R127, R3, R2, RZ, 0xc0, !PT ;  /* 0x00000002037f7212 */ /* 0x000fc600078ec0ff */
[----:B------:R-:W-:Y:S04]  /*14840*/  STG.E.U16 desc[UR22][R180.64+-0x90], R176 ;  /* 0xffff70b0b4007986 */ /* 0x000fe8000c101516 */
[----:B------:R-:W-:Y:S04]  /*14850*/  STG.E.U16 desc[UR22][R180.64+-0x8e], R173 ;  /* 0xffff72adb4007986 */ /* 0x000fe8000c101516 */
[----:B------:R-:W-:Y:S04]  /*14860*/  STG.E.U16 desc[UR22][R134.64+-0x90], R201 ;  /* 0xffff70c986007986 */ /* 0x000fe8000c101516 */
[----:B------:R5:W-:Y:S04]  /*14870*/  STG.E.U16 desc[UR22][R134.64+-0x8e], R197 ;  /* 0xffff72c586007986 */ /* 0x000be8000c101516 */
[----:B------:R2:W-:Y:S04]  /*14880*/  STG.E.U16 desc[UR22][R26.64+-0x90], R196 ;  /* 0xffff70c41a007986 */ /* 0x0005e8000c101516 */
[----:B------:R2:W-:Y:S01]  /*14890*/  STG.E.U16 desc[UR22][R26.64+-0x8e], R195 ;  /* 0xffff72c31a007986 */ /* 0x0005e2000c101516 */
[----:B------:R-:W-:-:S02]  /*148a0*/  IMAD.MOV.U32 R21, RZ, RZ, R33 ;  /* 0x000000ffff157224 */ /* 0x000fc400078e0021 */
[----:B-1----:R-:W-:Y:S02]  /*148b0*/  IMAD.MOV.U32 R22, RZ, RZ, R38 ;  /* 0x000000ffff167224 */ /* 0x002fe400078e0026 */
[----:B------:R-:W-:Y:S01]  /*148c0*/  IMAD.MOV.U32 R23, RZ, RZ, R36 ;  /* 0x000000ffff177224 */ /* 0x000fe200078e0024 */
[-C--:B---3--:R-:W-:Y:S08]  /*148d0*/  HMMA.16816.F32.BF16 R84, R128, R96.reuse, R84 ;  /* 0x000000608054723c */ /* 0x088ff00000041854 */
[C---:B------:R-:W-:Y:S08]  /*148e0*/  HMMA.16816.F32.BF16 R88, R124.reuse, R96, R88 ;  /* 0x000000607c58723c */ /* 0x040ff00000041858 */
[----:B------:R-:W-:Y:S08]  /*148f0*/  HMMA.16816.F32.BF16 R92, R124, R98, R92 ;  /* 0x000000627c5c723c */ /* 0x000ff0000004185c */
[-C--:B------:R-:W-:Y:S08]  /*14900*/  HMMA.16816.F32.BF16 R144, R128, R140.reuse, R144 ;  /* 0x0000008c8090723c */ /* 0x080ff00000041890 */
[C---:B------:R-:W-:Y:S08]  /*14910*/  HMMA.16816.F32.BF16 R160, R124.reuse, R140, R160 ;  /* 0x0000008c7ca0723c */ /* 0x040ff000000418a0 */
[----:B------:R-:W-:Y:S08]  /*14920*/  HMMA.16816.F32.BF16 R156, R124, R142, R156 ;  /* 0x0000008e7c9c723c */ /* 0x000ff0000004189c */
[C---:B------:R-:W-:Y:S08]  /*14930*/  HMMA.16816.F32.BF16 R96, R128.reuse, R98, R44 ;  /* 0x000000628060723c */ /* 0x040ff0000004182c */
[----:B------:R-:W-:Y:S08]  /*14940*/  HMMA.16816.F32.BF16 R140, R128, R142, R40 ;  /* 0x0000008e808c723c */ /* 0x000ff00000041828 */
[----:B--2---:R-:W-:Y:S08]  /*14950*/  HMMA.16816.F32.BF16 R44, R124, R50, R60 ;  /* 0x000000327c2c723c */ /* 0x004ff0000004183c */
[----:B------:R-:W-:Y:S01]  /*14960*/  HMMA.16816.F32.BF16 R36, R128, R48, R228 ;  /* 0x000000308024723c */ /* 0x000fe200000418e4 */
[----:B------:R-:W-:Y:S01]  /*14970*/  MOV R230, R14 ;  /* 0x0000000e00e67202 */ /* 0x000fe20000000f00 */
[----:B------:R-:W-:-:S02]  /*14980*/  IMAD.MOV.U32 R14, RZ, RZ, R234 ;  /* 0x000000ffff0e7224 */ /* 0x000fc400078e00ea */
[----:B------:R-:W-:-:S04]  /*14990*/  FADD.FTZ R234, R207, R211 ;  /* 0x000000d3cfea7221 */ /* 0x000fc80000010000 */
[----:B----4-:R-:W-:Y:S01]  /*149a0*/  HMMA.16816.F32.BF16 R168, R124, R148, R168 ;  /* 0x000000947ca8723c */ /* 0x010fe200000418a8 */
[----:B------:R-:W-:-:S07]  /*149b0*/  FADD.FTZ R235, R200, R14 ;  /* 0x0000000ec8eb7221 */ /* 0x000fce0000010000 */
        /* <DEDUP_REMOVED lines=10> */
[----:B------:R-:W-:Y:S01]  /*14a60*/  HMMA.16816.F32.BF16 R48, R128, R50, R152 ;  /* 0x000000328030723c */ /* 0x000fe20000041898 */
[----:B------:R-:W-:-:S07]  /*14a70*/  FADD.FTZ R252, R15, R252 ;  /* 0x000000fc0ffc7221 */ /* 0x000fce0000010000 */
[----:B------:R-:W-:Y:S01]  /*14a80*/  HMMA.16816.F32.BF16 R100, R128, R112, R116 ;  /* 0x000000708064723c */ /* 0x000fe20000041874 */
[----:B------:R-:W-:-:S07]  /*14a90*/  FADD.FTZ R229, R13, R213 ;  /* 0x000000d50de57221 */ /* 0x000fce0000010000 */
[----:B------:R-:W-:Y:S01]  /*14aa0*/  HMMA.16816.F32.BF16 R152, R128, R148, R20 ;  /* 0x000000948098723c */ /* 0x000fe20000041814 */
[----:B------:R-:W-:-:S07]  /*14ab0*/  FADD.FTZ R234, R208, R234 ;  /* 0x000000ead0ea7221 */ /* 0x000fce0000010000 */
[----:B------:R-:W-:Y:S01]  /*14ac0*/  HMMA.16816.F32.BF16 R52, R128, R64, R248 ;  /* 0x000000408034723c */ /* 0x000fe200000418f8 */
[----:B------:R-:W-:-:S07]  /*14ad0*/  FADD.FTZ R235, R202, R235 ;  /* 0x000000ebcaeb7221 */ /* 0x000fce0000010000 */
[----:B------:R-:W-:Y:S01]  /*14ae0*/  HMMA.16816.F32.BF16 R68, R128, R80, R244 ;  /* 0x000000508044723c */ /* 0x000fe200000418f4 */
[----:B------:R-:W-:-:S07]  /*14af0*/  IMAD.MOV.U32 R133, RZ, RZ, R233 ;  /* 0x000000ffff857224 */ /* 0x000fce00078e00e9 */
[----:B------:R-:W-:Y:S01]  /*14b00*/  HMMA.16816.F32.BF16 R112, R128, R114, R16 ;  /* 0x000000728070723c */ /* 0x000fe20000041810 */
[----:B------:R-:W-:-:S07]  /*14b10*/  IMAD.MOV.U32 R134, RZ, RZ, R214 ;  /* 0x000000ffff867224 */ /* 0x000fce00078e00d6 */
[----:B------:R-:W-:Y:S01]  /*14b20*/  HMMA.16816.F32.BF16 R148, R128, R150, R8 ;  /* 0x000000968094723c */ /* 0x000fe20000041808 */
[----:B------:R-:W-:-:S07]  /*14b30*/  IMAD.MOV.U32 R135, RZ, RZ, R230 ;  /* 0x000000ffff877224 */ /* 0x000fce00078e00e6 */
[----:B------:R-:W-:Y:S01]  /*14b40*/  HMMA.16816.F32.BF16 R64, R128, R66, R240 ;  /* 0x000000428040723c */ /* 0x000fe200000418f0 */
[----:B------:R-:W-:-:S07]  /*14b50*/  IMAD.MOV.U32 R136, RZ, RZ, R204 ;  /* 0x000000ffff887224 */ /* 0x000fce00078e00cc */
[C---:B------:R-:W-:Y:S08]  /*14b60*/  HMMA.16816.F32.BF16 R80, R128.reuse, R82, R236 ;  /* 0x000000528050723c */ /* 0x040ff000000418ec */
[C---:B------:R-:W-:Y:S08]  /*14b70*/  HMMA.16816.F32.BF16 R116, R128.reuse, R4, R220 ;  /* 0x000000048074723c */ /* 0x040ff000000418dc */
[----:B------:R-:W-:Y:S01]  /*14b80*/  HMMA.16816.F32.BF16 R128, R128, R6, R216 ;  /* 0x000000068080723c */ /* 0x000fe200000418d8 */
[----:B------:R-:W-:-:S04]  /*14b90*/  IADD3 R216, P2, PT, R226, -0x100, RZ ;  /* 0xffffff00e2d87810 */ /* 0x000fc80007f5e0ff */
[----:B------:R-:W-:Y:S01]  /*14ba0*/  IADD3.X R217, PT, PT, R227, -0x1, RZ, P2, !PT ;  /* 0xffffffffe3d97810 */ /* 0x000fe200017fe4ff */
[----:B------:R-:W-:-:S14]  /*14bb0*/  BRA.U !UP1, `(.L_x_1357) ;  /* 0x0000004509b47547 */ /* 0x000fdc000b800000 */
[----:B------:R-:W2:Y:S04]  /*14bc0*/  LDL R21, [R1+0x70] ;  /* 0x0000700001157983 */ /* 0x000ea80000100800 */
[----:B------:R-:W3:Y:S01]  /*14bd0*/  LDL R25, [R1+0x6c] ;  /* 0x00006c0001197983 */ /* 0x000ee20000100800 */
[----:B------:R-:W-:Y:S01]  /*14be0*/  UIADD3 UR6, UPT, UPT, UR19, -0x5, URZ ;  /* 0xfffffffb13067890 */ /* 0x000fe2000fffe0ff */
[----:B------:R-:W-:-:S04]  /*14bf0*/  DEPBAR.LE SB0, 0x0 ;  /* 0x000080000000791a */ /* 0x000fc80000000000 */
[----:B------:R-:W4:Y:S04]  /*14c00*/  LDL.LU R20, [R1+0x98] ;  /* 0x0000980001147983 */ /* 0x000f280000300800 */
[----:B------:R-:W5:Y:S04]  /*14c10*/  LDL.LU R33, [R1+0xc] ;  /* 0x00000c0001217983 */ /* 0x000f680000300800 */
[----:B------:R-:W5:Y:S04]  /*14c20*/  LDL.64 R14, [R1+0xa0] ;  /* 0x0000a000010e7983 */ /* 0x000f680000100a00 */
[----:B------:R-:W5:Y:S01]  /*14c30*/  LDL.LU R13, [R1] ;  /* 0x00000000010d7983 */ /* 0x000f620000300800 */
[----:B------:R-:W-:Y:S01]  /*14c40*/  UIMAD.WIDE.U32 UR24, UR6, UR8, URZ ;  /* 0x00000008061872a5 */ /* 0x000fe2000f8e00ff */
[----:B------:R-:W-:-:S02]  /*14c50*/  IMAD.MOV.U32 R251, RZ, RZ, 0x20 ;  /* 0x00000020fffb7424 */ /* 0x000fc400078e00ff */
[----:B------:R-:W5:Y:S01]  /*14c60*/  LDL.64 R242, [R1+0x78] ;  /* 0x0000780001f27983 */ /* 0x000f620000100a00 */
[----:B------:R-:W-:Y:S02]  /*14c70*/  UIMAD UR16, UR6, UR9, UR25 ;  /* 0x00000009061072a4 */ /* 0x000fe4000f8e0219 */
[----:B------:R-:W-:Y:S01]  /*14c80*/  USHF.L.U32 UR7, UR24, 0x5, URZ ;  /* 0x0000000518077899 */ /* 0x000fe200080006ff */
[----:B------:R-:W-:Y:S01]  /*14c90*/  IMAD.U32 R4, RZ, RZ, UR24 ;  /* 0x00000018ff047e24 */ /* 0x000fe2000f8e00ff */
[----:B------:R-:W-:Y:S01]  /*14ca0*/  USHF.L.U64.HI UR13, UR24, 0x5, UR16 ;  /* 0x00000005180d7899 */ /* 0x000fe20008010210 */
[----:B------:R-:W-:Y:S01]  /*14cb0*/  IMAD.U32 R2, RZ, RZ, UR24 ;  /* 0x00000018ff027e24 */ /* 0x000fe2000f8e00ff */
[----:B------:R-:W-:Y:S01]  /*14cc0*/  ULEA UR7, UP0, UR8, UR7, 0x4 ;  /* 0x0000000708077291 */ /* 0x000fe2000f8020ff */
[----:B------:R-:W-:-:S03]  /*14cd0*/  IMAD.U32 R0, RZ, RZ, UR16 ;  /* 0x00000010ff007e24 */ /* 0x000fc6000f8e00ff */
[----:B------:R-:W-:Y:S02]  /*14ce0*/  ULEA.HI.X UR13, UR8, UR13, UR9, 0x4, UP0 ;  /* 0x0000000d080d7291 */ /* 0x000fe400080f2409 */
        /* <DEDUP_REMOVED lines=10> */
[----:B------:R-:W-:Y:S02]  /*14d90*/  LEA.HI.X R3, R3, R25, R0, 0x1, P2 ;  /* 0x0000001903037211 */ /* 0x000fe400010f0c00 */
[----:B----4-:R-:W-:Y:S01]  /*14da0*/  LEA R136, R20, UR5, 0x1 ;  /* 0x0000000514887c11 */ /* 0x010fe2000f8e08ff */
[----:B------:R-:W-:Y:S01]  /*14db0*/  @P4 STS.128 [R215+0xa000], RZ ;  /* 0x00a000ffd7004388 */ /* 0x000fe20000000c00 */
[----:B-----5:R-:W-:Y:S01]  /*14dc0*/  IMAD.MOV.U32 R231, RZ, RZ, R33 ;  /* 0x000000ffffe77224 */ /* 0x020fe200078e0021 */
[----:B------:R-:W-:Y:S02]  /*14dd0*/  LOP3.LUT R0, R212, 0x2, RZ, 0xc0, !PT ;  /* 0x00000002d4007812 */ /* 0x000fe400078ec0ff */
[----:B------:R-:W-:Y:S01]  /*14de0*/  @!PT LDS RZ, [RZ] ;  /* 0x00000000fffff984 */ /* 0x000fe20000000800 */
[----:B------:R-:W-:Y:S01]  /*14df0*/  @!PT LDS RZ, [RZ] ;  /* 0x00000000fffff984 */ /* 0x000fe20000000800 */
[----:B------:R-:W-:Y:S01]  /*14e00*/  @!PT LDS RZ, [RZ] ;  /* 0x00000000fffff984 */ /* 0x000fe20000000800 */
[----:B------:R-:W-:Y:S01]  /*14e10*/  @!P3 LDGSTS.E.BYPASS.LTC128B.128 [R215+0xb000], desc[UR22][R4.64+0x80] ;  /* 0x0b00008004d7bfae */ /* 0x000fe2000b981a16 */
[----:B------:R-:W-:Y:S01]  /*14e20*/  IMAD.MOV.U32 R248, RZ, RZ, R14 ;  /* 0x000000fffff87224 */ /* 0x000fe200078e000e */
[----:B------:R-:W-:Y:S01]  /*14e30*/  ISETP.NE.AND P2, PT, R0, RZ, PT ;  /* 0x000000ff0000720c */ /* 0x000fe20003f45270 */
[----:B------:R-:W-:Y:S01]  /*14e40*/  IMAD.MOV.U32 R249, RZ, RZ, R15 ;  /* 0x000000fffff97224 */ /* 0x000fe200078e000f */
[----:B------:R-:W-:Y:S01]  /*14e50*/  @P3 STS.128 [R215+0xb000], RZ ;  /* 0x00b000ffd7003388 */ /* 0x000fe20000000c00 */
[----:B------:R-:W-:Y:S01]  /*14e60*/  IMAD.MOV.U32 R240, RZ, RZ, R248 ;  /* 0x000000fffff07224 */ /* 0x000fe200078e00f8 */
[----:B------:R-:W-:Y:S01]  /*14e70*/  SEL R0, R251, 0xffffffe0, !P2 ;  /* 0xffffffe0fb007807 */ /* 0x000fe20005000000 */
[----:B------:R-:W-:Y:S01]  /*14e80*/  IMAD.MOV.U32 R241, RZ, RZ, R249 ;  /* 0x000000fffff17224 */ /* 0x000fe200078e00f9 */
[----:B------:R-:W-:Y:S01]  /*14e90*/  @!PT LDS RZ, [RZ] ;  /* 0x00000000fffff984 */ /* 0x000fe20000000800 */
[----:B------:R-:W-:Y:S01]  /*14ea0*/  @!PT LDS RZ, [RZ] ;  /* 0x00000000fffff984 */ /* 0x000fe20000000800 */
[----:B------:R-:W-:Y:S01]  /*14eb0*/  @!PT LDS RZ, [RZ] ;  /* 0x00000000fffff984 */ /* 0x000fe20000000800 */
[----:B------:R-:W-:Y:S01]  /*14ec0*/  @!P4 LDGSTS.E.BYPASS.LTC128B.128 [R215+0xa800], desc[UR22][R2.64] ;  /* 0x0a80000002d7cfae */ /* 0x000fe2000b981a16 */
[----:B------:R-:W-:-:S03]  /*14ed0*/  IMAD.MOV.U32 R228, RZ, RZ, R13 ;  /* 0x000000ffffe47224 */ /* 0x000fc600078e000d */
[----:B------:R-:W2:Y:S04]  /*14ee0*/  LDL.64 R248, [R1+0x80] ;  /* 0x0000800001f87983 */ /* 0x000ea80000100a00 */
        /* <DEDUP_REMOVED lines=10> */
[----:B------:R-:W0:Y:S01]  /*14f90*/  LDGDEPBAR ;  /* 0x00000000000079af */ /* 0x000e220000000000 */
[----:B-1----:R-:W-:-:S02]  /*14fa0*/  IMAD.IADD R3, R232, 0x1, R0 ;  /* 0x00000001e8037824 */ /* 0x002fc400078e0200 */
[C---:B------:R-:W-:Y:S02]  /*14fb0*/  IMAD.IADD R2, R0.reuse, 0x1, R136 ;  /* 0x0000000100027824 */ /* 0x040fe400078e0288 */
[----:B------:R-:W-:Y:S01]  /*14fc0*/  IMAD.IADD R0, R0, 0x1, R184 ;  /* 0x0000000100007824 */ /* 0x000fe200078e02b8 */
[----:B------:R-:W-:Y:S04]  /*14fd0*/  LDSM.16.M88.4 R24, [R3+0x8000] ;  /* 0x008000000318783b */ /* 0x000fe80000000200 */
[----:B------:R-:W1:Y:S04]  /*14fe0*/  LDSM.16.M88.4 R4, [R2+0x2000] ;  /* 0x002000000204783b */ /* 0x000e680000000200 */
[----:B------:R-:W1:Y:S04]  /*14ff0*/  LDSM.16.M88.4 R20, [R3+0x8800] ;  /* 0x008800000314783b */ /* 0x000e680000000200 */
[----:B------:R-:W1:Y:S01]  /*15000*/  LDSM.16.M88.4 R8, [R2] ;  /* 0x000000000208783b */ /* 0x000e620000000200 */
[C---:B---3--:R-:W-:Y:S08]  /*15010*/  HMMA.16816.F32.BF16 R192, R12.reuse, R132, RZ ;  /* 0x000000840cc0723c */ /* 0x048ff000000418ff */
[C---:B----4-:R-:W-:Y:S08]  /*15020*/  HMMA.16816.F32.BF16 R180, R12.reuse, R32, RZ ;  /* 0x000000200cb4723c */ /* 0x050ff000000418ff */
[C---:B------:R-:W-:Y:S08]  /*15030*/  HMMA.16816.F32.BF16 R188, R12.reuse, R134, RZ ;  /* 0x000000860cbc723c */ /* 0x040ff000000418ff */
[----:B------:R-:W-:Y:S08]  /*15040*/  HMMA.16816.F32.BF16 R176, R12, R34, RZ ;  /* 0x000000220cb0723c */ /* 0x000ff000000418ff */
[C---:B-----5:R-:W-:Y:S08]  /*15050*/  HMMA.16816.F32.BF16 R172, R16.reuse, R132, RZ ;  /* 0x0000008410ac723c */ /* 0x060ff000000418ff */
[C---:B------:R-:W-:Y:S08]  /*15060*/  HMMA.16816.F32.BF16 R132, R16.reuse, R134, RZ ;  /* 0x000000861084723c */ /* 0x040ff000000418ff */
[C---:B------:R-:W-:Y:S08]  /*15070*/  HMMA.16816.F32.BF16 R12, R16.reuse, R32, RZ ;  /* 0x00000020100c723c */ /* 0x040ff000000418ff */
[----:B------:R-:W-:Y:S01]  /*15080*/  HMMA.16816.F32.BF16 R16, R16, R34, RZ ;  /* 0x000000221010723c */ /* 0x000fe200000418ff */
[----:B------:R-:W-:Y:S07]  /*15090*/  LDSM.16.M88.4 R32, [R231+0x8800] ;  /* 0x00880000e720783b */ /* 0x000fee0000000200 */
[C---:B-1----:R-:W-:Y:S08]  /*150a0*/  HMMA.16816.F32.BF16 R220, R4.reuse, R24, R192 ;  /* 0x0000001804dc723c */ /* 0x042ff000000418c0 */
[C---:B------:R-:W-:Y:S08]  /*150b0*/  HMMA.16816.F32.BF16 R236, R4.reuse, R20, R180 ;  /* 0x0000001404ec723c */ /* 0x040ff000000418b4 */
[C---:B------:R-:W-:Y:S08]  /*150c0*/  HMMA.16816.F32.BF16 R216, R4.reuse, R26, R188 ;  /* 0x0000001a04d8723c */ /* 0x040ff000000418bc */
[----:B------:R-:W-:Y:S01]  /*150d0*/  HMMA.16816.F32.BF16 R200, R4, R22, R176 ;  /* 0x0000001604c8723c */ /* 0x000fe200000418b0 */
[----:B------:R-:W-:Y:S07]  /*150e0*/  LDSM.16.M88.4 R4, [R184+0x2000] ;  /* 0x00200000b804783b */ /* 0x000fee0000000200 */
[C---:B------:R-:W-:Y:S01]  /*150f0*/  HMMA.16816.F32.BF16 R192, R8.reuse, R20, R12 ;  /* 0x0000001408c0723c */ /* 0x040fe2000004180c */
[----:B------:R-:W-:Y:S07]  /*15100*/  LDSM.16.M88.4 R12, [R0+0x2000] ;  /* 0x00200000000c783b */ /* 0x000fee0000000200 */
[C---:B------:R-:W-:Y:S01]  /*15110*/  HMMA.16816.F32.BF16 R180, R8.reuse, R22, R16 ;  /* 0x0000001608b4723c */ /* 0x040fe20000041810 */
[----:B------:R-:W1:Y:S04]  /*15120*/  LDSM.16.M88.4 R20, [R228+0x8000] ;  /* 0x00800000e414783b */ /* 0x000e680000000200 */
[----:B------:R-:W3:Y:S03]  /*15130*/  LDSM.16.M88.4 R16, [R228+0x8800] ;  /* 0x00880000e410783b */ /* 0x000ee60000000200 */
[C---:B------:R-:W-:Y:S08]  /*15140*/  HMMA.16816.F32.BF16 R196, R8.reuse, R24, R172 ;  /* 0x0000001808c4723c */ /* 0x040ff000000418ac */
[----:B------:R-:W-:Y:S01]  /*15150*/  HMMA.16816.F32.BF16 R188, R8, R26, R132 ;  /* 0x0000001a08bc723c */ /* 0x000fe20000041884 */
[----:B------:R-:W4:Y:S04]  /*15160*/  LDSM.16.M88.4 R8, [R184] ;  /* 0x00000000b808783b */ /* 0x000f280000000200 */
[----:B------:R-:W5:Y:S03]  /*15170*/  LDSM.16.M88.4 R132, [R231+0x8000] ;  /* 0x00800000e784783b */ /* 0x000f660000000200 */
[C---:B-1----:R-:W-:Y:S08]  /*15180*/  HMMA.16816.F32.BF16 R176, R4.reuse, R20, R220 ;  /* 0x0000001404b0723c */ /* 0x042ff000000418dc */
[C---:B------:R-:W-:Y:S08]  /*15190*/  HMMA.16816.F32.BF16 R172, R4.reuse, R22, R216 ;  /* 0x0000001604ac723c */ /* 0x040ff000000418d8 */
[C---:B---3--:R-:W-:Y:S08]  /*151a0*/  HMMA.16816.F32.BF16 R24, R4.reuse, R16, R236 ;  /* 0x000000100418723c */ /* 0x048ff000000418ec */
[----:B------:R-:W-:Y:S08]  /*151b0*/  HMMA.16816.F32.BF16 R4, R4, R18, R200 ;  /* 0x000000120404723c */ /* 0x000ff000000418c8 */
[C---:B----4-:R-:W-:Y:S08]  /*151c0*/  HMMA.16816.F32.BF16 R200, R8.reuse, R20, R196 ;  /* 0x0000001408c8723c */ /* 0x050ff000000418c4 */
[C---:B------:R-:W-:Y:S08]  /*151d0*/  HMMA.16816.F32.BF16 R196, R8.reuse, R22, R188 ;  /* 0x0000001608c4723c */ /* 0x040ff000000418bc */
[C---:B------:R-:W-:Y:S08]  /*151e0*/  HMMA.16816.F32.BF16 R20, R8.reuse, R16, R192 ;  /* 0x000000100814723c */ /* 0x040ff000000418c0 */
[----:B------:R-:W-:Y:S01]  /*151f0*/  HMMA.16816.F32.BF16 R192, R8, R18, R180 ;  /* 0x0000001208c0723c */ /* 0x000fe200000418b4 */
[----:B------:R-:W1:Y:S04]  /*15200*/  LDSM.16.M88.4 R8, [R0] ;  /* 0x000000000008783b */ /* 0x000e680000000200 */
[----:B------:R-:W-:Y:S03]  /*15210*/  LDSM.16.M88.4 R16, [R232+0x9000] ;  /* 0x00900000e810783b */ /* 0x000fe60000000200 */
[C---:B-----5:R-:W-:Y:S08]  /*15220*/  HMMA.16816.F32.BF16 R188, R12.reuse, R132, R176 ;  /* 0x000000840cbc723c */ /* 0x060ff000000418b0 */
[C---:B------:R-:W-:Y:S08]  /*15230*/  HMMA.16816.F32.BF16 R180, R12.reuse, R134, R172 ;  /* 0x000000860cb4723c */ /* 0x040ff000000418ac */
[C---:B------:R-:W-:Y:S01]  /*15240*/  HMMA.16816.F32.BF16 R176, R12.reuse, R32, R24 ;  /* 0x000000200cb0723c */ /* 0x040fe20000041818 */
[----:B------:R-:W-:Y:S07]  /*15250*/  LDSM.16.M88.4 R24, [R232+0x9800] ;  /* 0x00980000e818783b */ /* 0x000fee0000000200 */
[----:B------:R-:W-:Y:S01]  /*15260*/  HMMA.16816.F32.BF16 R172, R12, R34, R4 ;  /* 0x000000220cac723c */ /* 0x000fe20000041804 */
[----:B------:R-:W3:Y:S04]  /*15270*/  LDSM.16.M88.4 R4, [R136+0x6000] ;  /* 0x006000008804783b */ /* 0x000ee80000000200 */
[----:B------:R4:W5:Y:S03]  /*15280*/  LDSM.16.M88.4 R12, [R136+0x4000] ;  /* 0x00400000880c783b */ /* 0x0009660000000200 */
[C---:B-1----:R-:W-:Y:S08]  /*15290*/  HMMA.16816.F32.BF16 R20, R8.reuse, R32, R20 ;  /* 0x000000200814723c */ /* 0x042ff00000041814 */
[C---:B------:R-:W-:Y:S08]  /*152a0*/  HMMA.16816.F32.BF16 R32, R8.reuse, R34, R192 ;  /* 0x000000220820723c */ /* 0x040ff000000418c0 */
[C---:B----4-:R-:W-:Y:S08]  /*152b0*/  HMMA.16816.F32.BF16 R136, R8.reuse, R132, R200 ;  /* 0x000000840888723c */ /* 0x050ff000000418c8 */
[----:B------:R-:W-:Y:S01]  /*152c0*/  HMMA.16816.F32.BF16 R132, R8, R134, R196 ;  /* 0x000000860884723c */ /* 0x000fe200000418c4 */
[----:B------:R-:W-:Y:S07]  /*152d0*/  LDSM.16.M88.4 R8, [R2+0x4000] ;  /* 0x004000000208783b */ /* 0x000fee0000000200 */
[C---:B---3--:R-:W-:Y:S08]  /*152e0*/  HMMA.16816.F32.BF16 R192, R4.reuse, R16, R188 ;  /* 0x0000001004c0723c */ /* 0x048ff000000418bc */
[C---:B------:R-:W-:Y:S08]  /*152f0*/  HMMA.16816.F32.BF16 R200, R4.reuse, R24, R176 ;  /* 0x0000001804c8723c */ /* 0x040ff000000418b0 */
[----:B------:R-:W-:Y:S08]  /*15300*/  HMMA.16816.F32.BF16 R188, R4, R26, R172 ;  /* 0x0000001a04bc723c */ /* 0x000ff000000418ac */
[----:B-----5:R-:W-:Y:S08]  /*15310*/  HMMA.16816.F32.BF16 R176, R12, R16, R136 ;  /* 0x000000100cb0723c */ /* 0x020ff00000041888 */
[-C--:B------:R-:W-:Y:S01]  /*15320*/  HMMA.16816.F32.BF16 R180, R4, R18.reuse, R180 ;  /* 0x0000001204b4723c */ /* 0x080fe200000418b4 */
[----:B------:R-:W-:Y:S07]  /*15330*/  LDSM.16.M88.4 R4, [R2+0x6000] ;  /* 0x006000000204783b */ /* 0x000fee0000000200 */
[C---:B------:R-:W-:Y:S01]  /*15340*/  HMMA.16816.F32.BF16 R172, R12.reuse, R18, R132 ;  /* 0x000000120cac723c */ /* 0x040fe20000041884 */
[----:B------:R-:W1:Y:S07]  /*15350*/  LDSM.16.M88.4 R16, [R3+0x9800] ;  /* 0x009800000310783b */ /* 0x000e6e0000000200 */
[C---:B------:R-:W-:Y:S01]  /*15360*/  HMMA.16816.F32.BF16 R136, R12.reuse, R24, R20 ;  /* 0x000000180c88723c */ /* 0x040fe20000041814 */
[----:B------:R-:W3:Y:S07]  /*15370*/  LDSM.16.M88.4 R20, [R3+0x9000] ;  /* 0x009000000314783b */ /* 0x000eee0000000200 */
[----:B------:R-:W-:Y:S01]  /*15380*/  HMMA.16816.F32.BF16 R132, R12, R26, R32 ;  /* 0x0000001a0c84723c */ /* 0x000fe20000041820 */
[----:B------:R-:W-:Y:S04]  /*15390*/  LDSM.16.M88.4 R32, [R228+0x9000] ;  /* 0x00900000e420783b */ /* 0x000fe80000000200 */
[----:B------:R-:W4:Y:S04]  /*153a0*/  LDSM.16.M88.4 R12, [R184+0x4000] ;  /* 0x00400000b80c783b */ /* 0x000f280000000200 */
[----:B------:R-:W5:Y:S03]  /*153b0*/  LDSM.16.M88.4 R24, [R228+0x9800] ;  /* 0x00980000e418783b */ /* 0x000f660000000200 */
[C---:B-1----:R-:W-:Y:S08]  /*153c0*/  HMMA.16816.F32.BF16 R136, R8.reuse, R16, R136 ;  /* 0x000000100888723c */ /* 0x042ff00000041888 */
[C---:B---3--:R-:W-:Y:S08]  /*153d0*/  HMMA.16816.F32.BF16 R176, R8.reuse, R20, R176 ;  /* 0x0000001408b0723c */ /* 0x048ff000000418b0 */
        /* <DEDUP_REMOVED lines=9> */
[----:B------:R-:W3:Y:S03]  /*15470*/  LDSM.16.M88.4 R4, [R0+0x4000] ;  /* 0x004000000004783b */ /* 0x000ee60000000200 */
[C---:B----4-:R-:W-:Y:S08]  /*15480*/  HMMA.16816.F32.BF16 R180, R12.reuse, R32, R176 ;  /* 0x000000200cb4723c */ /* 0x050ff000000418b0 */
[C---:B------:R-:W-:Y:S08]  /*15490*/  HMMA.16816.F32.BF16 R176, R12.reuse, R34, R172 ;  /* 0x000000220cb0723c */ /* 0x040ff000000418ac */
[C---:B-----5:R-:W-:Y:S08]  /*154a0*/  HMMA.16816.F32.BF16 R172, R12.reuse, R24, R136 ;  /* 0x000000180cac723c */ /* 0x060ff00000041888 */
[----:B------:R-:W-:Y:S01]  /*154b0*/  HMMA.16816.F32.BF16 R136, R12, R26, R132 ;  /* 0x0000001a0c88723c */ /* 0x000fe20000041884 */
[----:B------:R4:W5:Y:S01]  /*154c0*/  LDSM.16.M88.4 R12, [R0+0x6000] ;  /* 0x00600000000c783b */ /* 0x0009620000000200 */
[----:B------:R-:W-:Y:S01]  /*154d0*/  SHF.R.U32.HI R2, RZ, 0x5, R212 ;  /* 0x00000005ff027819 */ /* 0x000fe200000116d4 */
[----:B------:R-:W-:Y:S01]  /*154e0*/  VIADD R3, R224, 0x3c6ef372 ;  /* 0x3c6ef372e0037836 */ /* 0x000fe20000000000 */
[----:B------:R-:W-:-:S04]  /*154f0*/  DEPBAR.LE SB0, 0x0 ;  /* 0x000080000000791a */ /* 0x000fc80000000000 */
[C---:B-1----:R-:W-:Y:S08]  /*15500*/  HMMA.16816.F32.BF16 R184, R8.reuse, R24, R200 ;  /* 0x0000001808b8723c */ /* 0x042ff000000418c8 */
[----:B------:R-:W-:Y:S08]  /*15510*/  HMMA.16816.F32.BF16 R188, R8, R26, R188 ;  /* 0x0000001a08bc723c */ /* 0x000ff000000418bc */
[----:B---3--:R-:W-:Y:S01]  /*15520*/  HMMA.16816.F32.BF16 R24, R4, R16, R180 ;  /* 0x000000100418723c */ /* 0x008fe200000418b4 */
[----:B----4-:R-:W-:-:S04]  /*15530*/  IMAD.U32 R0, RZ, RZ, UR21 ;  /* 0x00000015ff007e24 */ /* 0x010fc8000f8e00ff */
[----:B------:R-:W-:-:S03]  /*15540*/  IMAD R0, R0, 0x8, R2 ;  /* 0x0000000800007824 */ /* 0x000fc600078e0202 */
[----:B------:R-:W-:Y:S01]  /*15550*/  HMMA.16816.F32.BF16 R180, R4, R18, R176 ;  /* 0x0000001204b4723c */ /* 0x000fe200000418b0 */
[----:B------:R-:W-:-:S07]  /*15560*/  LOP3.LUT R2, R225, UR6, R241, 0x96, !PT ;  /* 0x00000006e1027c12 */ /* 0x000fce000f8e96f1 */
[C---:B------:R-:W-:Y:S08]  /*15570*/  HMMA.16816.F32.BF16 R172, R4.reuse, R20, R172 ;  /* 0x0000001404ac723c */ /* 0x040ff000000418ac */
[----:B------:R-:W-:Y:S01]  /*15580*/  HMMA.16816.F32.BF16 R136, R4, R22, R136 ;  /* 0x000000160488723c */ /* 0x000fe20000041888 */
[----:B------:R-:W-:Y:S02]  /*15590*/  IMAD.SHL.U32 R7, R212, 0x2, RZ ;  /* 0x00000002d4077824 */ /* 0x000fe400078e00ff */
[----:B------:R-:W-:-:S03]  /*155a0*/  IMAD.U32 R5, RZ, RZ, UR19 ;  /* 0x00000013ff057e24 */ /* 0x000fc6000f8e00ff */
[----:B------:R-:W-:Y:S01]  /*155b0*/  LOP3.LUT R7, R7, 0x6, RZ, 0xc0, !PT ;  /* 0x0000000607077812 */ /* 0x000fe200078ec0ff */
[C---:B------:R-:W-:Y:S01]  /*155c0*/  VIADD R4, R0.reuse, 0x4 ;  /* 0x0000000400047836 */ /* 0x040fe20000000000 */
[----:B------:R-:W-:Y:S01]  /*155d0*/  HMMA.16816.F32.BF16 R132, R8, R32, R192 ;  /* 0x000000200884723c */ /* 0x000fe200000418c0 */
[----:B------:R-:W-:Y:S02]  /*155e0*/  IMAD R6, R0, -0x326172a9, RZ ;  /* 0xcd9e8d5700067824 */ /* 0x000fe400078e02ff */
[----:B------:R-:W-:-:S05]  /*155f0*/  IMAD R0, R5, 0x20, R7 ;  /* 0x0000002005007824 */ /* 0x000fca00078e0207 */
[----:B------:R-:W-:Y:S01]  /*15600*/  HMMA.16816.F32.BF16 R32, R8, R34, R196 ;  /* 0x000000220820723c */ /* 0x000fe200000418c4 */
[----:B------:R-:W-:-:S04]  /*15610*/  IMAD.WIDE.U32 R8, R2, -0x326172a9, RZ ;  /* 0xcd9e8d5702087825 */ /* 0x000fc800078e00ff */
[----:B------:R-:W-:Y:S02]  /*15620*/  VIADD R2, R224, 0x9e3779b9 ;  /* 0x9e3779b9e0027836 */ /* 0x000fe40000000000 */
[----:B------:R-:W-:Y:S01]  /*15630*/  IMAD R4, R4, -0x326172a9, RZ ;  /* 0xcd9e8d5704047824 */ /* 0x000fe200078e02ff */
[CC--:B------:R-:W-:Y:S02]  /*15640*/  LOP3.LUT R193, R3.reuse, R8.reuse, R243, 0x96, !PT ;  /* 0x0000000803c17212 */ /* 0x0c0fe400078e96f3 */
[----:B--2---:R-:W-:Y:S01]  /*15650*/  LOP3.LUT R195, R3, R8, R249, 0x96, !PT ;  /* 0x0000000803c37212 */ /* 0x004fe200078e96f9 */
[----:B------:R-:W-:Y:S01]  /*15660*/  VIADD R3, R0, 0xffffff60 ;  /* 0xffffff6000037836 */ /* 0x000fe20000000000 */
[C-C-:B------:R-:W-:Y:S02]  /*15670*/  LOP3.LUT R192, R2.reuse, R6, R9.reuse, 0x96, !PT ;  /* 0x0000000602c07212 */ /* 0x140fe400078e9609 */
[----:B------:R-:W-:Y:S01]  /*15680*/  LOP3.LUT R194, R2, R4, R9, 0x96, !PT ;  /* 0x0000000402c27212 */ /* 0x000fe200078e9609 */
[C---:B------:R-:W-:Y:S01]  /*15690*/  VIADD R2, R0.reuse, 0xffffff61 ;  /* 0xffffff6100027836 */ /* 0x040fe20000000000 */
[-C--:B------:R-:W-:Y:S01]  /*156a0*/  ISETP.GE.AND P2, PT, R3, R28.reuse, PT ;  /* 0x0000001c0300720c */ /* 0x080fe20003f46270 */
[C---:B------:R-:W-:Y:S01]  /*156b0*/  VIADD R7, R0.reuse, 0xffffff68 ;  /* 0xffffff6800077836 */ /* 0x040fe20000000000 */
[C---:B-----5:R-:W-:Y:S01]  /*156c0*/  HMMA.16816.F32.BF16 R196, R12.reuse, R20, R184 ;  /* 0x000000140cc4723c */ /* 0x060fe200000418b8 */
[----:B------:R-:W-:Y:S01]  /*156d0*/  VIADD R6, R0, 0xffffff69 ;  /* 0xffffff6900067836 */ /* 0x000fe20000000000 */
[-C--:B------:R-:W-:Y:S01]  /*156e0*/  ISETP.GE.AND P6, PT, R2, R28.reuse, PT ;  /* 0x0000001c0200720c */ /* 0x080fe20003fc6270 */
[C---:B------:R-:W-:Y:S01]  /*156f0*/  VIADD R5, R0.reuse, 0xffffff70 ;  /* 0xffffff7000057836 */ /* 0x040fe20000000000 */
[-C--:B------:R-:W-:Y:S01]  /*15700*/  ISETP.GE.AND P5, PT, R7, R28.reuse, PT ;  /* 0x0000001c0700720c */ /* 0x080fe20003fa6270 */
[----:B------:R-:W-:Y:S01]  /*15710*/  VIADD R4, R0, 0xffffff71 ;  /* 0xffffff7100047836 */ /* 0x000fe20000000000 */
[----:B------:R-:W-:Y:S01]  /*15720*/  FSEL R201, R24, -INF , !P2 ;  /* 0xff80000018c97808 */ /* 0x000fe20005000000 */
[----:B------:R-:W-:Y:S01]  /*15730*/  IMAD.MOV.U32 R221, RZ, RZ, R204 ;  /* 0x000000ffffdd7224 */ /* 0x000fe200078e00cc */
[----:B------:R-:W-:Y:S01]  /*15740*/  BAR.SYNC.DEFER_BLOCKING 0x0 ;  /* 0x0000000000007b1d */ /* 0x000fe20000010000 */
[-C--:B------:R-:W-:Y:S01]  /*15750*/  ISETP.GE.AND P2, PT, R6, R28.reuse, PT ;  /* 0x0000001c0600720c */ /* 0x080fe20003f46270 */
[----:B------:R-:W-:Y:S01]  /*15760*/  HMMA.16816.F32.BF16 R132, R12, R16, R132 ;  /* 0x000000100c84723c */ /* 0x000fe20000041884 */
[----:B------:R-:W-:Y:S01]  /*15770*/  FSEL R200, R25, -INF , !P6 ;  /* 0xff80000019c87808 */ /* 0x000fe20007000000 */
[----:B------:R-:W-:Y:S01]  /*15780*/  UISETP.NE.AND UP0, UPT, UR19, 0x5, UPT ;  /* 0x000000051300788c */ /* 0x000fe2000bf05270 */
[----:B------:R-:W-:Y:S01]  /*15790*/  FSEL R16, R180, -INF , !P5 ;  /* 0xff800000b4107808 */ /* 0x000fe20006800000 */
[C---:B------:R-:W-:Y:S01]  /*157a0*/  VIADD R8, R0.reuse, 0xffffff78 ;  /* 0xffffff7800087836 */ /* 0x040fe20000000000 */
[-C--:B------:R-:W-:Y:S01]  /*157b0*/  ISETP.GE.AND P6, PT, R5, R28.reuse, PT ;  /* 0x0000001c0500720c */ /* 0x080fe20003fc6270 */
[----:B------:R-:W-:Y:S01]  /*157c0*/  VIADD R0, R0, 0xffffff79 ;  /* 0xffffff7900007836 */ /* 0x000fe20000000000 */
[----:B------:R-:W-:-:S02]  /*157d0*/  ISETP.GE.AND P5, PT, R4, R28, PT ;  /* 0x0000001c0400720c */ /* 0x000fc40003fa6270 */
[----:B------:R-:W-:Y:S02]  /*157e0*/  FSEL R17, R181, -INF , !P2 ;  /* 0xff800000b5117808 */ /* 0x000fe40005000000 */
[----:B------:R-:W-:Y:S02]  /*157f0*/  ISETP.GE.AND P2, PT, R3, R29, PT ;  /* 0x0000001d0300720c */ /* 0x000fe40003f46270 */
[----:B------:R-:W-:Y:S02]  /*15800*/  FMNMX3.FTZ R9, R221, R201, R200, !PT ;  /* 0x000000c9dd097276 */ /* 0x000fe400078100c8 */
[----:B------:R-:W-:Y:S02]  /*15810*/  FSEL R204, R172, -INF , !P6 ;  /* 0xff800000accc7808 */ /* 0x000fe40007000000 */
[----:B------:R-:W-:Y:S02]  /*15820*/  FSEL R202, R173, -INF , !P5 ;  /* 0xff800000adca7808 */ /* 0x000fe40006800000 */
[----:B------:R-:W-:-:S02]  /*15830*/  ISETP.GE.AND P6, PT, R8, R28, PT ;  /* 0x0000001c0800720c */ /* 0x000fc40003fc6270 */
[----:B------:R-:W-:Y:S02]  /*15840*/  ISETP.GE.AND P5, PT, R2, R29, PT ;  /* 0x0000001d0200720c */ /* 0x000fe40003fa6270 */
[----:B------:R-:W-:Y:S02]  /*15850*/  FSEL R203, R26, -INF , !P2 ;  /* 0xff8000001acb7808 */ /* 0x000fe40005000000 */
[----:B------:R-:W-:Y:S02]  /*15860*/  ISETP.GE.AND P2, PT, R0, R28, PT ;  /* 0x0000001c0000720c */ /* 0x000fe40003f46270 */
[----:B------:R-:W-:Y:S01]  /*15870*/  FMNMX3.FTZ R9, R9, R16, R17, !PT ;  /* 0x0000001009097276 */ /* 0x000fe20007810011 */
[----:B------:R-:W-:Y:S01]  /*15880*/  HMMA.16816.F32.BF16 R216, R12, R22, R188 ;  /* 0x000000160cd8723c */ /* 0x000fe200000418bc */
[----:B------:R-:W-:Y:S02]  /*15890*/  FSEL R191, R27, -INF , !P5 ;  /* 0xff8000001bbf7808 */ /* 0x000fe40006800000 */
[----:B------:R-:W-:-:S02]  /*158a0*/  FSEL R22, R136, -INF , !P6 ;  /* 0xff80000088167808 */ /* 0x000fc40007000000 */
[-C--:B------:R-:W-:Y:S02]  /*158b0*/  ISETP.GE.AND P6, PT, R7, R29.reuse, PT ;  /* 0x0000001d0700720c */ /* 0x080fe40003fc6270 */
[----:B------:R-:W-:Y:S01]  /*158c0*/  ISETP.GE.AND P5, PT, R6, R29, PT ;  /* 0x0000001d0600720c */ /* 0x000fe20003fa6270 */
[----:B------:R-:W-:Y:S01]  /*158d0*/  HMMA.16816.F32.BF16 R176, R12, R18, R32 ;  /* 0x000000120cb0723c */ /* 0x000fe20000041820 */
[----:B------:R-:W-:Y:S02]  /*158e0*/  FSEL R32, R137, -INF , !P2 ;  /* 0xff80000089207808 */ /* 0x000fe40005000000 */
[----:B------:R-:W-:Y:S01]  /*158f0*/  FMNMX3.FTZ R18, R9, R204, R202, !PT ;  /* 0x000000cc09127276 */ /* 0x000fe200078100ca */
[----:B------:R-:W-:-:S01]  /*15900*/  NOP ;  /* 0x0000000000007918 */ /* 0x000fc20000000000 */
[----:B------:R-:W-:-:S15]  /*15910*/  BRA.U !UP0, `(.L_x_1361) ;  /* 0x0000000108b07547 */ /* 0x000fde000b800000 */
        /* <DEDUP_REMOVED lines=13> */
[-C--:B---3--:R-:W-:Y:S01]  /*159f0*/  @!P4 LEA.HI.X R15, R11, R231.reuse, R10, 0x1, P2 ;  /* 0x000000e70b0fc211 */ /* 0x088fe200010f0c0a */
[----:B------:R-:W-:Y:S01]  /*15a00*/  IMAD.U32 R10, RZ, RZ, UR6 ;  /* 0x00000006ff0a7e24 */ /* 0x000fe2000f8e00ff */
[-C--:B------:R-:W-:Y:S01]  /*15a10*/  @!P3 LEA R12, P2, R9, R228.reuse, 0x1 ;  /* 0x000000e4090cb211 */ /* 0x080fe200078408ff */
[----:B------:R-:W-:Y:S01]  /*15a20*/  IMAD.U32 R11, RZ, RZ, UR8 ;  /* 0x00000008ff0b7e24 */ /* 0x000fe2000f8e00ff */
        /* <DEDUP_REMOVED lines=27> */
.L_x_1361:
[----:B-1----:R-:W2:Y:S04]  /*15be0*/  LDL.64 R12, [R1+0x90] ;  /* 0x00009000010c7983 */ /* 0x002ea80000100a00 */
[----:B------:R-:W3:Y:S01]  /*15bf0*/  LDL.64 R20, [R1+0x88] ;  /* 0x0000880001147983 */ /* 0x000ee20000100a00 */
[----:B------:R-:W-:Y:S02]  /*15c00*/  FMNMX3.FTZ R9, R18, R22, R32, !PT ;  /* 0x0000001612097276 */ /* 0x000fe40007810020 */
[-C--:B------:R-:W-:Y:S02]  /*15c10*/  ISETP.GE.AND P3, PT, R4, R29.reuse, PT ;  /* 0x0000001d0400720c */ /* 0x080fe40003f66270 */
[----:B------:R-:W-:Y:S01]  /*15c20*/  ISETP.GE.AND P2, PT, R8, R29, PT ;  /* 0x0000001d0800720c */ /* 0x000fe20003f46270 */
[----:B------:R-:W1:Y:S01]  /*15c30*/  SHFL.BFLY PT, R10, R9, 0x2, 0x1f ;  /* 0x0c401f00090a7f89 */ /* 0x000e6200000e0000 */
[----:B------:R-:W-:-:S02]  /*15c40*/  FSEL R187, R175, -INF , !P3 ;  /* 0xff800000afbb7808 */ /* 0x000fc40005800000 */
[----:B------:R-:W-:Y:S02]  /*15c50*/  FSEL R25, R138, -INF , !P2 ;  /* 0xff8000008a197808 */ /* 0x000fe40005000000 */
[C---:B------:R-:W-:Y:S02]  /*15c60*/  ISETP.GE.AND P3, PT, R2.reuse, R30, PT ;  /* 0x0000001e0200720c */ /* 0x040fe40003f66270 */
[----:B------:R-:W-:Y:S02]  /*15c70*/  ISETP.GE.AND P2, PT, R2, R31, PT ;  /* 0x0000001f0200720c */ /* 0x000fe40003f46270 */
[----:B------:R-:W-:Y:S02]  /*15c80*/  ISETP.GE.AND P4, PT, R5, R29, PT ;  /* 0x0000001d0500720c */ /* 0x000fe40003f86270 */
[----:B------:R-:W-:Y:S02]  /*15c90*/  FSEL R19, R182, -INF , !P6 ;  /* 0xff800000b6137808 */ /* 0x000fe40007000000 */
[----:B------:R-:W-:-:S02]  /*15ca0*/  FSEL R18, R183, -INF , !P5 ;  /* 0xff800000b7127808 */ /* 0x000fc40006800000 */
[----:B------:R-:W-:Y:S02]  /*15cb0*/  FMNMX3.FTZ R2, R230, R203, R191, !PT ;  /* 0x000000cbe6027276 */ /* 0x000fe400078100bf */
[----:B------:R-:W-:Y:S02]  /*15cc0*/  ISETP.GE.AND P6, PT, R0, R29, PT ;  /* 0x0000001d0000720c */ /* 0x000fe40003fc6270 */
[----:B------:R-:W-:Y:S02]  /*15cd0*/  FSEL R188, R174, -INF , !P4 ;  /* 0xff800000aebc7808 */ /* 0x000fe40006000000 */
[----:B------:R-:W-:Y:S02]  /*15ce0*/  FMNMX3.FTZ R2, R2, R19, R18, !PT ;  /* 0x0000001302027276 */ /* 0x000fe40007810012 */
[----:B------:R-:W-:Y:S02]  /*15cf0*/  FSEL R24, R139, -INF , !P6 ;  /* 0xff8000008b187808 */ /* 0x000fe40007000000 */
[----:B-1----:R-:W-:Y:S01]  /*15d00*/  FMNMX.FTZ R136, R9, R10, !PT ;  /* 0x0000000a09887209 */ /* 0x002fe20007810000 */
[----:B------:R-:W-:Y:S01]  /*15d10*/  IMAD.WIDE.U32 R10, R193, -0x2daee0ad, RZ ;  /* 0xd2511f53c10a7825 */ /* 0x000fe200078e00ff */
[----:B------:R-:W-:-:S02]  /*15d20*/  FMNMX3.FTZ R2, R2, R188, R187, !PT ;  /* 0x000000bc02027276 */ /* 0x000fc400078100bb */
[CC--:B------:R-:W-:Y:S01]  /*15d30*/  ISETP.GE.AND P5, PT, R3.reuse, R30.reuse, PT ;  /* 0x0000001e0300720c */ /* 0x0c0fe20003fa6270 */
[----:B------:R-:W1:Y:S01]  /*15d40*/  SHFL.BFLY PT, R15, R136, 0x1, 0x1f ;  /* 0x0c201f00880f7f89 */ /* 0x000e6200000e0000 */
[----:B------:R-:W-:Y:S02]  /*15d50*/  FMNMX3.FTZ R14, R2, R25, R24, !PT ;  /* 0x00000019020e7276 */ /* 0x000fe40007810018 */
[----:B------:R-:W-:Y:S01]  /*15d60*/  ISETP.GE.AND P4, PT, R3, R31, PT ;  /* 0x0000001f0300720c */ /* 0x000fe20003f86270 */
[----:B------:R-:W-:Y:S01]  /*15d70*/  IMAD.WIDE.U32 R2, R192, -0x2daee0ad, RZ ;  /* 0xd2511f53c0027825 */ /* 0x000fe200078e00ff */
[----:B------:R-:W-:Y:S01]  /*15d80*/  FSEL R33, R132, -INF , !P5 ;  /* 0xff80000084217808 */ /* 0x000fe20006800000 */
[----:B------:R-:W4:Y:S01]  /*15d90*/  SHFL.BFLY PT, R23, R14, 0x2, 0x1f ;  /* 0x0c401f000e177f89 */ /* 0x000f2200000e0000 */
[----:B------:R-:W-:Y:S02]  /*15da0*/  FSEL R35, R134, -INF , !P4 ;  /* 0xff80000086237808 */ /* 0x000fe40006000000 */
[----:B------:R-:W-:-:S02]  /*15db0*/  ISETP.GE.AND P6, PT, R7, R30, PT ;  /* 0x0000001e0700720c */ /* 0x000fc40003fc6270 */
[-C--:B------:R-:W-:Y:S01]  /*15dc0*/  ISETP.GE.AND P5, PT, R7, R31.reuse, PT ;  /* 0x0000001f0700720c */ /* 0x080fe20003fa6270 */
[----:B------:R-:W-:Y:S01]  /*15dd0*/  VIADD R7, R225, 0x76cf5d0a ;  /* 0x76cf5d0ae1077836 */ /* 0x000fe20000000000 */
[C---:B------:R-:W-:Y:S02]  /*15de0*/  ISETP.GE.AND P4, PT, R6.reuse, R30, PT ;  /* 0x0000001e0600720c */ /* 0x040fe40003f86270 */
[----:B------:R-:W-:Y:S02]  /*15df0*/  FSEL R34, R133, -INF , !P3 ;  /* 0xff80000085227808 */ /* 0x000fe40005800000 */
[----:B------:R-:W-:Y:S01]  /*15e00*/  ISETP.GE.AND P3, PT, R6, R31, PT ;  /* 0x0000001f0600720c */ /* 0x000fe20003f66270 */
[----:B------:R-:W-:Y:S01]  /*15e10*/  VIADD R6, R225, 0x32370b8f ;  /* 0x32370b8fe1067836 */ /* 0x000fe20000000000 */
[----:B------:R-:W-:Y:S02]  /*15e20*/  FSEL R172, R178, -INF , !P5 ;  /* 0xff800000b2ac7808 */ /* 0x000fe40006800000 */
[----:B------:R-:W-:-:S02]  /*15e30*/  FSEL R137, R177, -INF , !P4 ;  /* 0xff800000b1897808 */ /* 0x000fc40006000000 */
[CC--:B------:R-:W-:Y:S02]  /*15e40*/  ISETP.GE.AND P5, PT, R4.reuse, R30.reuse, PT ;  /* 0x0000001e0400720c */ /* 0x0c0fe40003fa6270 */
[-C--:B------:R-:W-:Y:S02]  /*15e50*/  ISETP.GE.AND P4, PT, R4, R31.reuse, PT ;  /* 0x0000001f0400720c */ /* 0x080fe40003f86270 */
[----:B------:R-:W-:Y:S02]  /*15e60*/  FSEL R132, R135, -INF , !P2 ;  /* 0xff80000087847808 */ /* 0x000fe40005000000 */
[C---:B------:R-:W-:Y:S02]  /*15e70*/  ISETP.GE.AND P2, PT, R5.reuse, R30, PT ;  /* 0x0000001e0500720c */ /* 0x040fe40003f46270 */
[----:B------:R-:W-:Y:S02]  /*15e80*/  FSEL R138, R176, -INF , !P6 ;  /* 0xff800000b08a7808 */ /* 0x000fe40007000000 */
[----:B------:R-:W-:-:S02]  /*15e90*/  ISETP.GE.AND P6, PT, R5, R31, PT ;  /* 0x0000001f0500720c */ /* 0x000fc40003fc6270 */
[----:B------:R-:W-:Y:S02]  /*15ea0*/  FSEL R139, R179, -INF , !P3 ;  /* 0xff800000b38b7808 */ /* 0x000fe40005800000 */
[----:B------:R-:W-:Y:S02]  /*15eb0*/  FSEL R173, R196, -INF , !P2 ;  /* 0xff800000c4ad7808 */ /* 0x000fe40005000000 */
[-C--:B------:R-:W-:Y:S02]  /*15ec0*/  ISETP.GE.AND P3, PT, R8, R30.reuse, PT ;  /* 0x0000001e0800720c */ /* 0x080fe40003f66270 */
[----:B------:R-:W-:Y:S02]  /*15ed0*/  ISETP.GE.AND P2, PT, R0, R30, PT ;  /* 0x0000001e0000720c */ /* 0x000fe40003f46270 */
[----:B------:R-:W-:Y:S02]  /*15ee0*/  FSEL R182, R198, -INF , !P6 ;  /* 0xff800000c6b67808 */ /* 0x000fe40007000000 */
[----:B------:R-:W-:Y:S01]  /*15ef0*/  ISETP.GE.AND P6, PT, R8, R31, PT ;  /* 0x0000001f0800720c */ /* 0x000fe20003fc6270 */
[----:B------:R-:W-:Y:S01]  /*15f00*/  IMAD.WIDE.U32 R8, R195, -0x2daee0ad, RZ ;  /* 0xd2511f53c3087825 */ /* 0x000fe200078e00ff */
[----:B------:R-:W-:-:S02]  /*15f10*/  FSEL R30, R197, -INF , !P5 ;  /* 0xff800000c51e7808 */ /* 0x000fc40006800000 */
[----:B-1----:R-:W-:Y:S02]  /*15f20*/  FMNMX.FTZ R136, R136, R15, !PT ;  /* 0x0000000f88887209 */ /* 0x002fe40007810000 */
[----:B------:R-:W-:Y:S01]  /*15f30*/  ISETP.GE.AND P5, PT, R0, R31, PT ;  /* 0x0000001f0000720c */ /* 0x000fe20003fa6270 */
[----:B------:R-:W-:Y:S01]  /*15f40*/  VIADD R0, R224, 0xdaa66d2b ;  /* 0xdaa66d2be0007836 */ /* 0x000fe20000000000 */
[----:B--2---:R-:W-:Y:S02]  /*15f50*/  LOP3.LUT R4, R7, R12, R3, 0x96, !PT ;  /* 0x0000000c07047212 */ /* 0x004fe400078e9603 */
[----:B------:R-:W-:Y:S01]  /*15f60*/  LOP3.LUT R12, R6, R2, R11, 0x96, !PT ;  /* 0x00000002060c7212 */ /* 0x000fe200078e960b */
[----:B------:R-:W-:-:S04]  /*15f70*/  IMAD.WIDE.U32 R2, R194, -0x2daee0ad, RZ ;  /* 0xd2511f53c2027825 */ /* 0x000fc800078e00ff */
[----:B------:R-:W-:Y:S01]  /*15f80*/  VIADD R11, R224, 0x78dde6e4 ;  /* 0x78dde6e4e00b7836 */ /* 0x000fe20000000000 */
[----:B---3--:R-:W-:Y:S01]  /*15f90*/  LOP3.LUT R7, R7, R20, R3, 0x96, !PT ;  /* 0x0000001407077212 */ /* 0x008fe200078e9603 */
[----:B------:R-:W-:-:S04]  /*15fa0*/  IMAD.WIDE.U32 R4, R4, -0x326172a9, RZ ;  /* 0xcd9e8d5704047825 */ /* 0x000fc800078e00ff */
[----:B------:R-:W-:Y:S01]  /*15fb0*/  FMUL.FTZ R3, R136, UR4 ;  /* 0x0000000488037c20 */ /* 0x000fe20008410000 */
[----:B------:R-:W-:Y:S01]  /*15fc0*/  LOP3.LUT R6, R6, R2, R9, 0x96, !PT ;  /* 0x0000000206067212 */ /* 0x000fe200078e9609 */
[----:B------:R-:W-:Y:S01]  /*15fd0*/  IMAD.WIDE.U32 R12, R12, -0x326172a9, RZ ;  /* 0xcd9e8d570c0c7825 */ /* 0x000fe200078e00ff */
[----:B------:R-:W-:-:S03]  /*15fe0*/  LOP3.LUT R21, R0, R242, R5, 0x96, !PT ;  /* 0x000000f200157212 */ /* 0x000fc600078e9605 */
[----:B------:R-:W-:Y:S01]  /*15ff0*/  VIADD R9, R225, 0xed9eba14 ;  /* 0xed9eba14e1097836 */ /* 0x000fe20000000000 */
[----:B------:R-:W-:Y:S01]  /*16000*/  LOP3.LUT R20, R11, R4, R13, 0x96, !PT ;  /* 0x000000040b147212 */ /* 0x000fe200078e960d */
[----:B------:R-:W-:Y:S01]  /*16010*/  IMAD.WIDE.U32 R4, R7, -0x326172a9, RZ ;  /* 0xcd9e8d5707047825 */ /* 0x000fe200078e00ff */
[----:B----4-:R-:W-:Y:S02]  /*16020*/  FMNMX.FTZ R13, R14, R23, !PT ;  /* 0x000000170e0d7209 */ /* 0x010fe40007810000 */
[----:B------:R-:W-:Y:S01]  /*16030*/  FSEL R23, R216, -INF , !P3 ;  /* 0xff800000d8177808 */ /* 0x000fe20005800000 */
[----:B------:R-:W-:Y:S01]  /*16040*/  IMAD.WIDE.U32 R14, R6, -0x326172a9, RZ ;  /* 0xcd9e8d57060e7825 */ /* 0x000fe200078e00ff */
[----:B------:R-:W-:Y:S01]  /*16050*/  FSETP.NEU.FTZ.AND P3, PT, R136, -INF , PT ;  /* 0xff8000008800780b */ /* 0x000fe20003f7d000 */
[----:B------:R-:W1:Y:S01]  /*16060*/  SHFL.BFLY PT, R135, R13, 0x1, 0x1f ;  /* 0x0c201f000d877f89 */ /* 0x000e6200000e0000 */
[----:B------:R-:W-:Y:S01]  /*16070*/  LOP3.LUT R5, R0, R248, R5, 0x96, !PT ;  /* 0x000000f800057212 */ /* 0x000fe200078e9605 */
[----:B------:R-:W-:Y:S01]  /*16080*/  VIADD R2, R225, 0xa9066899 ;  /* 0xa9066899e1027836 */ /* 0x000fe20000000000 */
[----:B------:R-:W-:Y:S01]  /*16090*/  FSEL R3, R3, RZ, P3 ;  /* 0x000000ff03037208 */ /* 0x000fe20001800000 */
[----:B------:R-:W-:-:S04]  /*160a0*/  IMAD.WIDE.U32 R6, R21, -0x2daee0ad, RZ ;  /* 0xd2511f5315067825 */ /* 0x000fc800078e00ff */
[----:B------:R-:W-:-:S04]  /*160b0*/  IMAD.WIDE.U32 R28, R20, -0x2daee0ad, RZ ;  /* 0xd2511f53141c7825 */ /* 0x000fc800078e00ff */
[----:B------:R-:W-:Y:S01]  /*160c0*/  FFMA.FTZ R20, R16, UR4, -R3 ;  /* 0x0000000410147c23 */ /* 0x000fe20008010803 */
[----:B------:R-:W-:Y:S01]  /*160d0*/  LOP3.LUT R16, R11, R4, R15, 0x96, !PT ;  /* 0x000000040b107212 */ /* 0x000fe200078e960f */
[----:B------:R-:W-:Y:S01]  /*160e0*/  FFMA.FTZ R15, R17, UR4, -R3 ;  /* 0x00000004110f7c23 */ /* 0x000fe20008010803 */
[----:B------:R-:W-:Y:S01]  /*160f0*/  LOP3.LUT R10, R9, R10, R7, 0x96, !PT ;  /* 0x0000000a090a7212 */ /* 0x000fe200078e9607 */
[----:B------:R2:W-:Y:S01]  /*16100*/  MUFU.EX2 R238, R20 ;  /* 0x0000001400ee7308 */ /* 0x0005e20000000800 */
[----:B------:R-:W-:Y:S01]  /*16110*/  LOP3.LUT R4, R2, R6, R29, 0x96, !PT ;  /* 0x0000000602047212 */ /* 0x000fe200078e961d */
[----:B------:R-:W-:-:S04]  /*16120*/  IMAD.WIDE.U32 R6, R5, -0x2daee0ad, RZ ;  /* 0xd2511f5305067825 */ /* 0x000fc800078e00ff */
[--C-:B------:R-:W-:Y:S01]  /*16130*/  FFMA.FTZ R248, R204, UR4, -R3.reuse ;  /* 0x00000004ccf87c23 */ /* 0x100fe20008010803 */
[----:B------:R-:W-:Y:S01]  /*16140*/  FFMA.FTZ R236, R202, UR4, -R3 ;  /* 0x00000004caec7c23 */ /* 0x000fe20008010803 */
[----:B------:R-:W-:Y:S01]  /*16150*/  IMAD.WIDE.U32 R16, R16, -0x2daee0ad, RZ ;  /* 0xd2511f5310107825 */ /* 0x000fe200078e00ff */
[----:B------:R-:W-:Y:S01]  /*16160*/  LOP3.LUT R7, R9, R8, R7, 0x96, !PT ;  /* 0x0000000809077212 */ /* 0x000fe200078e9607 */
[----:B------:R3:W4:Y:S02]  /*16170*/  MUFU.EX2 R222, R15 ;  /* 0x0000000f00de7308 */ /* 0x0007240000000800 */
[----:B------:R-:W-:Y:S01]  /*16180*/  IMAD.WIDE.U32 R4, R4, -0x326172a9, RZ ;  /* 0xcd9e8d5704047825 */ /* 0x000fe200078e00ff */
[----:B------:R-:W-:Y:S02]  /*16190*/  LOP3.LUT R9, R2, R6, R17, 0x96, !PT ;  /* 0x0000000602097212 */ /* 0x000fe400078e9611 */
[----:B-1----:R-:W-:Y:S01]  /*161a0*/  FMNMX.FTZ R135, R13, R135, !PT ;  /* 0x000000870d877209 */ /* 0x002fe20007810000 */
[----:B------:R-:W-:Y:S01]  /*161b0*/  VIADD R0, R224, 0x1715609d ;  /* 0x1715609de0007836 */ /* 0x000fe20000000000 */
[----:B------:R-:W-:Y:S01]  /*161c0*/  FSEL R17, R217, -INF , !P2 ;  /* 0xff800000d9117808 */ /* 0x000fe20005000000 */
[----:B------:R-:W-:Y:S01]  /*161d0*/  IMAD.WIDE.U32 R10, R10, -0x326172a9, RZ ;  /* 0xcd9e8d570a0a7825 */ /* 0x000fe200078e00ff */
[----:B--2---:R-:W-:-:S03]  /*161e0*/  FSEL R20, R199, -INF , !P4 ;  /* 0xff800000c7147808 */ /* 0x004fc60006000000 */
[C---:B------:R-:W-:Y:S01]  /*161f0*/  FMUL.FTZ R8, R135.reuse, UR4 ;  /* 0x0000000487087c20 */ /* 0x040fe20008410000 */
[----:B------:R-:W-:Y:S01]  /*16200*/  FSETP.NEU.FTZ.AND P2, PT, R135, -INF , PT ;  /* 0xff8000008700780b */ /* 0x000fe20003f5d000 */
[----:B------:R-:W-:-:S03]  /*16210*/  IMAD.WIDE.U32 R6, R7, -0x326172a9, RZ ;  /* 0xcd9e8d5707067825 */ /* 0x000fc600078e00ff */
[----:B------:R-:W-:Y:S01]  /*16220*/  FSEL R21, R135, RZ, P2 ;  /* 0x000000ff87157208 */ /* 0x000fe20001000000 */
[----:B------:R-:W-:Y:S01]  /*16230*/  IMAD.MOV.U32 R2, RZ, RZ, R4 ;  /* 0x000000ffff027224 */ /* 0x000fe200078e0004 */
[----:B---3--:R-:W-:Y:S01]  /*16240*/  LOP3.LUT R15, R0, R12, R11, 0x96, !PT ;  /* 0x0000000c000f7212 */ /* 0x008fe200078e960b */
[----:B------:R-:W-:Y:S01]  /*16250*/  VIADD R13, R224, 0xb54cda56 ;  /* 0xb54cda56e00d7836 */ /* 0x000fe20000000000 */
[----:B------:R-:W-:Y:S02]  /*16260*/  LOP3.LUT R26, R0, R14, R7, 0x96, !PT ;  /* 0x0000000e001a7212 */ /* 0x000fe400078e9607 */
[----:B------:R-:W-:Y:S02]  /*16270*/  LOP3.LUT R2, R2, 0xff, RZ, 0xc0, !PT ;  /* 0x000000ff02027812 */ /* 0x000fe400078ec0ff */
[----:B------:R-:W-:Y:S02]  /*16280*/  FMNMX3.FTZ R0, R214, R33, R34, !PT ;  /* 0x00000021d6007276 */ /* 0x000fe40007810022 */
[----:B------:R-:W-:-:S02]  /*16290*/  ISETP.LE.U32.AND P4, PT, R2, UR12, PT ;  /* 0x0000000c02007c0c */ /* 0x000fc4000bf83070 */
[----:B------:R-:W-:Y:S02]  /*162a0*/  FMNMX3.FTZ R0, R0, R138, R137, !PT ;  /* 0x0000008a00007276 */ /* 0x000fe40007810089 */
[----:B------:R-:W-:Y:S02]  /*162b0*/  LOP3.LUT R10, R13, R10, R5, 0x96, !PT ;  /* 0x0000000a0d0a7212 */ /* 0x000fe400078e9605 */
[----:B----4-:R-:W-:Y:S02]  /*162c0*/  F2FP.BF16.F32.PACK_AB R5, R222, R238 ;  /* 0x000000eede05723e */ /* 0x010fe400000010ff */
[----:B------:R-:W-:Y:S02]  /*162d0*/  FMNMX3.FTZ R0, R0, R173, R30, !PT ;  /* 0x000000ad00007276 */ /* 0x000fe4000781001e */
[----:B------:R-:W-:Y:S02]  /*162e0*/  PRMT R193, R5, 0x7610, R193 ;  /* 0x0000761005c17816 */ /* 0x000fe400000000c1 */
[----:B------:R-:W-:Y:S01]  /*162f0*/  FMNMX3.FTZ R134, R0, R23, R17, !PT ;  /* 0x0000001700867276 */ /* 0x000fe20007810011 */
[----:B------:R-:W-:Y:S01]  /*16300*/  VIADD R0, R225, 0x646e171e ;  /* 0x646e171ee1007836 */ /* 0x000fe20000000000 */
[----:B------:R-:W-:Y:S01]  /*16310*/  FSEL R2, R8, RZ, P2 ;  /* 0x000000ff08027208 */ /* 0x000fe20001000000 */
[----:B------:R-:W-:Y:S01]  /*16320*/  @!P4 HFMA2.BF16_V2 R27, -RZ.H0_H0, RZ.H0_H0, -R193.H0_H0 ;  /* 0x200000ffff1bc231 */ /* 0x000fe200003409c1 */
[----:B------:R-:W-:Y:S01]  /*16330*/  PRMT R192, R5, 0x7632, R192 ;  /* 0x0000763205c07816 */ /* 0x000fe200000000c0 */
[----:B------:R-:W1:Y:S01]  /*16340*/  SHFL.BFLY PT, R14, R134, 0x2, 0x1f ;  /* 0x0c401f00860e7f89 */ /* 0x000e6200000e0000 */
[----:B------:R-:W-:Y:S01]  /*16350*/  PRMT R5, R4, 0x7771, RZ ;  /* 0x0000777104057816 */ /* 0x000fe200000000ff */
[--C-:B------:R-:W-:Y:S01]  /*16360*/  FFMA.FTZ R19, R19, UR4, -R2.reuse ;  /* 0x0000000413137c23 */ /* 0x100fe20008010802 */
[----:B------:R-:W-:Y:S01]  /*16370*/  FSEL R12, R218, -INF , !P6 ;  /* 0xff800000da0c7808 */ /* 0x000fe20007000000 */
[--C-:B------:R-:W-:Y:S01]  /*16380*/  FFMA.FTZ R18, R18, UR4, -R2.reuse ;  /* 0x0000000412127c23 */ /* 0x100fe20008010802 */
[----:B------:R-:W-:Y:S01]  /*16390*/  ISETP.GT.U32.AND P6, PT, R5, UR12, PT ;  /* 0x0000000c05007c0c */ /* 0x000fe2000bfc4070 */
[----:B------:R-:W-:Y:S01]  /*163a0*/  IMAD.WIDE.U32 R8, R9, -0x326172a9, RZ ;  /* 0xcd9e8d5709087825 */ /* 0x000fe200078e00ff */
[----:B------:R-:W-:Y:S01]  /*163b0*/  PRMT R5, R4, 0x7773, RZ ;  /* 0x0000777304057816 */ /* 0x000fe200000000ff */
[----:B------:R-:W-:Y:S01]  /*163c0*/  MUFU.EX2 R245, R19 ;  /* 0x0000001300f57308 */ /* 0x000fe20000000800 */
[----:B------:R-:W-:Y:S01]  /*163d0*/  FSEL R11, R219, -INF , !P5 ;  /* 0xff800000db0b7808 */ /* 0x000fe20006800000 */
[----:B------:R-:W-:Y:S01]  /*163e0*/  FFMA.FTZ R237, R188, UR4, -R2 ;  /* 0x00000004bced7c23 */ /* 0x000fe20008010802 */
[----:B------:R-:W-:Y:S01]  /*163f0*/  PRMT R219, R193, 0x5410, R192 ;  /* 0x00005410c1db7816 */ /* 0x000fe200000000c0 */
[--C-:B------:R-:W-:Y:S01]  /*16400*/  FFMA.FTZ R228, R187, UR4, -R2.reuse ;  /* 0x00000004bbe47c23 */ /* 0x100fe20008010802 */
[----:B------:R-:W-:Y:S01]  /*16410*/  @!P4 PRMT R193, R27, 0x5410, RZ ;  /* 0x000054101bc1c816 */ /* 0x000fe200000000ff */
[----:B------:R-:W-:Y:S01]  /*16420*/  IMAD.WIDE.U32 R26, R26, -0x2daee0ad, RZ ;  /* 0xd2511f531a1a7825 */ /* 0x000fe200078e00ff */
[----:B------:R-:W-:Y:S01]  /*16430*/  ISETP.GT.U32.AND P4, PT, R5, UR12, PT ;  /* 0x0000000c05007c0c */ /* 0x000fe2000bf84070 */
[----:B------:R-:W2:Y:S02]  /*16440*/  MUFU.EX2 R246, R18 ;  /* 0x0000001200f67308 */ /* 0x000ea40000000800 */
[----:B------:R-:W-:Y:S01]  /*16450*/  FFMA.FTZ R5, R32, UR4, -R3 ;  /* 0x0000000420057c23 */ /* 0x000fe20008010803 */
[----:B------:R-:W-:Y:S01]  /*16460*/  LOP3.LUT R13, R13, R6, R9, 0x96, !PT ;  /* 0x000000060d0d7212 */ /* 0x000fe200078e9609 */
[----:B------:R-:W-:Y:S01]  /*16470*/  FFMA.FTZ R9, R22, UR4, -R3 ;  /* 0x0000000416097c23 */ /* 0x000fe20008010803 */
[----:B------:R-:W-:Y:S01]  /*16480*/  PRMT R6, R4, 0x7772, RZ ;  /* 0x0000777204067816 */ /* 0x000fe200000000ff */
[----:B------:R-:W-:Y:S01]  /*16490*/  @P6 HFMA2.BF16_V2 R22, -RZ.H0_H0, RZ.H0_H0, -R192.H0_H0 ;  /* 0x200000ffff166231 */ /* 0x000fe200003409c0 */
[----:B------:R-:W-:Y:S01]  /*164a0*/  LOP3.LUT R27, R0, R16, R27, 0x96, !PT ;  /* 0x00000010001b7212 */ /* 0x000fe200078e961b */
[----:B------:R-:W-:Y:S01]  /*164b0*/  FFMA.FTZ R16, R203, UR4, -R2 ;  /* 0x00000004cb107c23 */ /* 0x000fe20008010802 */
[----:B------:R3:W-:Y:S01]  /*164c0*/  MUFU.EX2 R239, R5 ;  /* 0x0000000500ef7308 */ /* 0x0007e20000000800 */
[----:B------:R-:W-:Y:S01]  /*164d0*/  ISETP.GT.U32.AND P5, PT, R6, UR12, PT ;  /* 0x0000000c06007c0c */ /* 0x000fe2000bfa4070 */
[----:B------:R-:W-:Y:S01]  /*164e0*/  IMAD.WIDE.U32 R6, R15, -0x2daee0ad, RZ ;  /* 0xd2511f530f067825 */ /* 0x000fe200078e00ff */
[----:B-1----:R-:W-:-:S02]  /*164f0*/  FMNMX.FTZ R134, R134, R14, !PT ;  /* 0x0000000e86867209 */ /* 0x002fc40007810000 */
[----:B------:R-:W-:Y:S01]  /*16500*/  @P6 PRMT R192, R22, 0x5410, RZ ;  /* 0x0000541016c06816 */ /* 0x000fe200000000ff */
[----:B------:R-:W-:Y:S01]  /*16510*/  FFMA.FTZ R22, R200, UR4, -R3 ;  /* 0x00000004c8167c23 */ /* 0x000fe20008010803 */
[----:B------:R-:W-:Y:S01]  /*16520*/  LOP3.LUT R28, R0, R28, R7, 0x96, !PT ;  /* 0x0000001c001c7212 */ /* 0x000fe200078e9607 */
[----:B------:R-:W-:Y:S01]  /*16530*/  IMAD.MOV.U32 R0, RZ, RZ, R6 ;  /* 0x000000ffff007224 */ /* 0x000fe200078e0006 */
[----:B--2---:R-:W-:Y:S01]  /*16540*/  F2FP.BF16.F32.PACK_AB R7, R246, R245 ;  /* 0x000000f5f607723e */ /* 0x004fe200000010ff */
[----:B------:R1:W2:Y:S01]  /*16550*/  MUFU.EX2 R231, R9 ;  /* 0x0000000900e77308 */ /* 0x0002a20000000800 */
[----:B------:R-:W-:Y:S02]  /*16560*/  FSEL R19, R136, RZ, P3 ;  /* 0x000000ff88137208 */ /* 0x000fe40001800000 */
[----:B------:R-:W-:Y:S02]  /*16570*/  PRMT R190, R7, 0x7610, R190 ;  /* 0x0000761007be7816 */ /* 0x000fe400000000be */
[----:B------:R-:W-:-:S02]  /*16580*/  LOP3.LUT R0, R0, 0xff, RZ, 0xc0, !PT ;  /* 0x000000ff00007812 */ /* 0x000fc400078ec0ff */
[----:B---3--:R-:W-:Y:S01]  /*16590*/  FMNMX3.FTZ R5, R233, R35, R132, !PT ;  /* 0x00000023e9057276 */ /* 0x008fe20007810084 */
[----:B------:R-:W-:Y:S01]  /*165a0*/  @P5 HFMA2.BF16_V2 R31, -RZ.H0_H0, RZ.H0_H0, -R190.H0_H0 ;  /* 0x200000ffff1f5231 */ /* 0x000fe200003409be */
[----:B------:R-:W-:Y:S02]  /*165b0*/  PRMT R189, R7, 0x7632, R189 ;  /* 0x0000763207bd7816 */ /* 0x000fe400000000bd */
[----:B------:R-:W-:Y:S02]  /*165c0*/  FMNMX3.FTZ R5, R5, R172, R139, !PT ;  /* 0x000000ac05057276 */ /* 0x000fe4000781008b */
[----:B------:R-:W-:Y:S01]  /*165d0*/  ISETP.LE.U32.AND P6, PT, R0, UR12, PT ;  /* 0x0000000c00007c0c */ /* 0x000fe2000bfc3070 */
[----:B------:R-:W-:Y:S01]  /*165e0*/  @P4 HFMA2.BF16_V2 R174, -RZ.H0_H0, RZ.H0_H0, -R189.H0_H0 ;  /* 0x200000ffffae4231 */ /* 0x000fe200003409bd */
[----:B------:R-:W-:Y:S01]  /*165f0*/  FMNMX3.FTZ R133, R5, R182, R20, !PT ;  /* 0x000000b605857276 */ /* 0x000fe20007810014 */
[----:B-1----:R-:W1:Y:S01]  /*16600*/  SHFL.BFLY PT, R9, R134, 0x1, 0x1f ;  /* 0x0c201f0086097f89 */ /* 0x002e6200000e0000 */
[----:B------:R-:W-:-:S02]  /*16610*/  PRMT R0, R6, 0x7771, RZ ;  /* 0x0000777106007816 */ /* 0x000fc400000000ff */
[----:B------:R-:W-:Y:S02]  /*16620*/  FMNMX3.FTZ R133, R133, R12, R11, !PT ;  /* 0x0000000c85857276 */ /* 0x000fe4000781000b */
[----:B------:R-:W-:Y:S02]  /*16630*/  PRMT R218, R190, 0x5410, R189 ;  /* 0x00005410beda7816 */ /* 0x000fe400000000bd */
[----:B------:R-:W-:Y:S01]  /*16640*/  @P5 PRMT R190, R31, 0x5410, RZ ;  /* 0x000054101fbe5816 */ /* 0x000fe200000000ff */
[----:B------:R-:W3:Y:S01]  /*16650*/  SHFL.BFLY PT, R7, R133, 0x2, 0x1f ;  /* 0x0c401f0085077f89 */ /* 0x000ee200000e0000 */
[----:B------:R-:W-:Y:S01]  /*16660*/  ISETP.GT.U32.AND P5, PT, R0, UR12, PT ;  /* 0x0000000c00007c0c */ /* 0x000fe2000bfa4070 */
[----:B------:R-:W-:Y:S01]  /*16670*/  FFMA.FTZ R0, R25, UR4, -R2 ;  /* 0x0000000419007c23 */ /* 0x000fe20008010802 */
[----:B--2---:R-:W-:Y:S01]  /*16680*/  F2FP.BF16.F32.PACK_AB R5, R239, R231 ;  /* 0x000000e7ef05723e */ /* 0x004fe200000010ff */
[----:B------:R-:W-:Y:S01]  /*16690*/  IMAD.MOV.U32 R25, RZ, RZ, R230 ;  /* 0x000000ffff197224 */ /* 0x000fe200078e00e6 */
[----:B------:R-:W-:Y:S01]  /*166a0*/  @P4 PRMT R189, R174, 0x5410, RZ ;  /* 0x00005410aebd4816 */ /* 0x000fe200000000ff */
[----:B------:R2:W-:Y:S01]  /*166b0*/  MUFU.EX2 R232, R0 ;  /* 0x0000000000e87308 */ /* 0x0005e20000000800 */
[----:B------:R-:W-:-:S02]  /*166c0*/  PRMT R185, R5, 0x7632, R185 ;  /* 0x0000763205b97816 */ /* 0x000fc400000000b9 */
[----:B------:R-:W-:-:S04]  /*166d0*/  PRMT R186, R5, 0x7610, R186 ;  /* 0x0000761005ba7816 */ /* 0x000fc800000000ba */
[----:B------:R-:W-:Y:S01]  /*166e0*/  PRMT R223, R186, 0x5410, R185 ;  /* 0x00005410badf7816 */ /* 0x000fe200000000b9 */
[----:B------:R-:W-:Y:S01]  /*166f0*/  @P5 HFMA2.BF16_V2 R175, -RZ.H0_H0, RZ.H0_H0, -R185.H0_H0 ;  /* 0x200000ffffaf5231 */ /* 0x000fe200003409b9 */
[----:B-1----:R-:W-:Y:S01]  /*16700*/  FMNMX.FTZ R134, R134, R9, !PT ;  /* 0x0000000986867209 */ /* 0x002fe20007810000 */
[----:B------:R-:W-:-:S03]  /*16710*/  @!P6 HFMA2.BF16_V2 R176, -RZ.H0_H0, RZ.H0_H0, -R186.H0_H0 ;  /* 0x200000ffffb0e231 */ /* 0x000fc600003409ba */
[----:B------:R-:W-:Y:S01]  /*16720*/  @P5 PRMT R185, R175, 0x5410, RZ ;  /* 0x00005410afb95816 */ /* 0x000fe200000000ff */
[C---:B------:R-:W-:Y:S01]  /*16730*/  FMUL.FTZ R5, R134.reuse, UR4 ;  /* 0x0000000486057c20 */ /* 0x040fe20008410000 */
[----:B------:R-:W-:Y:S01]  /*16740*/  FSETP.NEU.FTZ.AND P5, PT, R134, -INF , PT ;  /* 0xff8000008600780b */ /* 0x000fe20003fbd000 */
[--C-:B--2---:R-:W-:Y:S01]  /*16750*/  FFMA.FTZ R0, R24, UR4, -R2.reuse ;  /* 0x0000000418007c23 */ /* 0x104fe20008010802 */
[----:B---3--:R-:W-:Y:S01]  /*16760*/  FMNMX.FTZ R133, R133, R7, !PT ;  /* 0x0000000785857209 */ /* 0x008fe20007810000 */
[----:B------:R-:W-:Y:S01]  /*16770*/  FFMA.FTZ R24, R191, UR4, -R2 ;  /* 0x00000004bf187c23 */ /* 0x000fe20008010802 */
[----:B------:R-:W-:Y:S01]  /*16780*/  @!P6 PRMT R186, R176, 0x5410, RZ ;  /* 0x00005410b0bae816 */ /* 0x000fe200000000ff */
[----:B------:R1:W2:Y:S01]  /*16790*/  MUFU.EX2 R247, R0 ;  /* 0x0000000000f77308 */ /* 0x0002a20000000800 */
[----:B------:R-:W-:Y:S01]  /*167a0*/  FSEL R18, R134, RZ, P5 ;  /* 0x000000ff86127208 */ /* 0x000fe20002800000 */
[----:B------:R-:W3:Y:S01]  /*167b0*/  SHFL.BFLY PT, R14, R133, 0x1, 0x1f ;  /* 0x0c201f00850e7f89 */ /* 0x000ee200000e0000 */
[----:B------:R-:W-:-:S02]  /*167c0*/  LOP3.LUT R2, R27, 0xff, RZ, 0xc0, !PT ;  /* 0x000000ff1b027812 */ /* 0x000fc400078ec0ff */
[----:B-1----:R-:W-:-:S04]  /*167d0*/  PRMT R0, R6, 0x7772, RZ ;  /* 0x0000777206007816 */ /* 0x002fc800000000ff */
[----:B------:R-:W-:Y:S02]  /*167e0*/  ISETP.GT.U32.AND P4, PT, R0, UR12, PT ;  /* 0x0000000c00007c0c */ /* 0x000fe4000bf84070 */
[----:B------:R-:W-:Y:S02]  /*167f0*/  PRMT R0, R6, 0x7773, RZ ;  /* 0x0000777306007816 */ /* 0x000fe400000000ff */
[----:B---3--:R-:W-:Y:S02]  /*16800*/  FMNMX.FTZ R133, R133, R14, !PT ;  /* 0x0000000e85857209 */ /* 0x008fe40007810000 */
[----:B------:R-:W-:Y:S02]  /*16810*/  ISETP.GT.U32.AND P6, PT, R0, UR12, PT ;  /* 0x0000000c00007c0c */ /* 0x000fe4000bfc4070 */
[----:B------:R-:W-:Y:S02]  /*16820*/  FSEL R0, R5, RZ, P5 ;  /* 0x000000ff05007208 */ /* 0x000fe40002800000 */
[----:B--2---:R-:W-:-:S02]  /*16830*/  F2FP.BF16.F32.PACK_AB R5, R247, R232 ;  /* 0x000000e8f705723e */ /* 0x004fc400000010ff */
[----:B------:R-:W-:Y:S01]  /*16840*/  PRMT R14, R13, 0x7632, R14 ;  /* 0x000076320d0e7816 */ /* 0x000fe2000000000e */
[----:B------:R-:W-:Y:S01]  /*16850*/  FFMA.FTZ R7, R33, UR4, -R0 ;  /* 0x0000000421077c23 */ /* 0x000fe20008010800 */
[C---:B------:R-:W-:Y:S01]  /*16860*/  PRMT R184, R5.reuse, 0x7610, R184 ;  /* 0x0000761005b87816 */ /* 0x040fe200000000b8 */
[--C-:B------:R-:W-:Y:S01]  /*16870*/  FFMA.FTZ R9, R34, UR4, -R0.reuse ;  /* 0x0000000422097c23 */ /* 0x100fe20008010800 */
[----:B------:R-:W-:Y:S01]  /*16880*/  PRMT R183, R5, 0x7632, R183 ;  /* 0x0000763205b77816 */ /* 0x000fe200000000b7 */
[----:B------:R-:W-:Y:S01]  /*16890*/  FFMA.FTZ R17, R17, UR4, -R0 ;  /* 0x0000000411117c23 */ /* 0x000fe20008010800 */
[----:B------:R-:W-:Y:S01]  /*168a0*/  LOP3.LUT R5, R13, 0xffff, RZ, 0xc0, !PT ;  /* 0x0000ffff0d057812 */ /* 0x000fe200078ec0ff */
[----:B------:R-:W-:Y:S01]  /*168b0*/  @P4 HFMA2.BF16_V2 R177, -RZ.H0_H0, RZ.H0_H0, -R184.H0_H0 ;  /* 0x200000ffffb14231 */ /* 0x000fe200003409b8 */
[----:B------:R-:W-:Y:S01]  /*168c0*/  MUFU.EX2 R7, R7 ;  /* 0x0000000700077308 */ /* 0x000fe20000000800 */
[----:B------:R-:W-:Y:S01]  /*168d0*/  PRMT R249, R184, 0x5410, R183 ;  /* 0x00005410b8f97816 */ /* 0x000fe200000000b7 */
[----:B------:R-:W-:Y:S01]  /*168e0*/  @P6 HFMA2.BF16_V2 R178, -RZ.H0_H0, RZ.H0_H0, -R183.H0_H0 ;  /* 0x200000ffffb26231 */ /* 0x000fe200003409b7 */
[----:B------:R-:W-:-:S02]  /*168f0*/  SHF.R.U32.HI R5, RZ, 0x8, R5 ;  /* 0x00000008ff057819 */ /* 0x000fc40000011605 */
[----:B------:R-:W-:Y:S02]  /*16900*/  @P4 PRMT R184, R177, 0x5410, RZ ;  /* 0x00005410b1b84816 */ /* 0x000fe400000000ff */
[----:B------:R-:W-:Y:S01]  /*16910*/  LOP3.LUT R5, R5, 0xffff, RZ, 0xc0, !PT ;  /* 0x0000ffff05057812 */ /* 0x000fe200078ec0ff */
[----:B------:R-:W1:Y:S01]  /*16920*/  MUFU.EX2 R208, R9 ;  /* 0x0000000900d07308 */ /* 0x000e620000000800 */
[----:B------:R-:W-:Y:S02]  /*16930*/  @P6 PRMT R183, R178, 0x5410, RZ ;  /* 0x00005410b2b76816 */ /* 0x000fe400000000ff */
[----:B------:R-:W-:Y:S02]  /*16940*/  ISETP.LE.U32.AND P4, PT, R5, UR12, PT ;  /* 0x0000000c05007c0c */ /* 0x000fe4000bf83070 */
[----:B------:R-:W-:Y:S02]  /*16950*/  LOP3.LUT R5, R13, 0xff, RZ, 0xc0, !PT ;  /* 0x000000ff0d057812 */ /* 0x000fe400078ec0ff */
[----:B------:R-:W-:Y:S01]  /*16960*/  FSETP.NEU.FTZ.AND P6, PT, R133, -INF , PT ;  /* 0xff8000008500780b */ /* 0x000fe20003fdd000 */
[----:B------:R-:W-:Y:S01]  /*16970*/  MUFU.EX2 R33, R16 ;  /* 0x0000001000217308 */ /* 0x000fe20000000800 */
[----:B------:R-:W-:Y:S01]  /*16980*/  ISETP.LE.U32.AND P3, PT, R5, UR12, PT ;  /* 0x0000000c05007c0c */ /* 0x000fe2000bf63070 */
[----:B------:R-:W-:Y:S01]  /*16990*/  FMUL.FTZ R5, R133, UR4 ;  /* 0x0000000485057c20 */ /* 0x000fe20008410000 */
[----:B------:R-:W-:-:S04]  /*169a0*/  LOP3.LUT R14, R14, 0xff, RZ, 0xc0, !PT ;  /* 0x000000ff0e0e7812 */ /* 0x000fc800078ec0ff */
[----:B------:R-:W-:Y:S02]  /*169b0*/  FSEL R5, R5, RZ, P6 ;  /* 0x000000ff05057208 */ /* 0x000fe40003000000 */
[----:B-1----:R-:W-:-:S03]  /*169c0*/  F2FP.BF16.F32.PACK_AB R9, R208, R7 ;  /* 0x00000007d009723e */ /* 0x002fc600000010ff */
[----:B------:R-:W-:Y:S01]  /*169d0*/  FFMA.FTZ R15, R132, UR4, -R5 ;  /* 0x00000004840f7c23 */ /* 0x000fe20008010805 */
[C---:B------:R-:W-:Y:S01]  /*169e0*/  PRMT R181, R9.reuse, 0x7610, R181 ;  /* 0x0000761009b57816 */ /* 0x040fe200000000b5 */
[--C-:B------:R-:W-:Y:S01]  /*169f0*/  FFMA.FTZ R12, R12, UR4, -R5.reuse ;  /* 0x000000040c0c7c23 */ /* 0x100fe20008010805 */
[----:B------:R-:W-:Y:S01]  /*16a00*/  PRMT R180, R9, 0x7632, R180 ;  /* 0x0000763209b47816 */ /* 0x000fe200000000b4 */
[--C-:B------:R-:W-:Y:S01]  /*16a10*/  FFMA.FTZ R9, R35, UR4, -R5.reuse ;  /* 0x0000000423097c23 */ /* 0x100fe20008010805 */
[----:B------:R1:W-:Y:S01]  /*16a20*/  MUFU.EX2 R206, R15 ;  /* 0x0000000f00ce7308 */ /* 0x0003e20000000800 */
[----:B------:R-:W-:Y:S01]  /*16a30*/  @!P3 HFMA2.BF16_V2 R194, -RZ.H0_H0, RZ.H0_H0, -R181.H0_H0 ;  /* 0x200000ffffc2b231 */ /* 0x000fe200003409b5 */
[----:B------:R-:W-:Y:S01]  /*16a40*/  PRMT R217, R181, 0x5410, R180 ;  /* 0x00005410b5d97816 */ /* 0x000fe200000000b4 */
[----:B------:R-:W-:Y:S02]  /*16a50*/  @!P4 HFMA2.BF16_V2 R179, -RZ.H0_H0, RZ.H0_H0, -R180.H0_H0 ;  /* 0x200000ffffb3c231 */ /* 0x000fe400003409b4 */
[----:B------:R-:W-:Y:S01]  /*16a60*/  FFMA.FTZ R11, R11, UR4, -R5 ;  /* 0x000000040b0b7c23 */ /* 0x000fe20008010805 */
[----:B------:R-:W-:-:S02]  /*16a70*/  @!P3 PRMT R181, R194, 0x5410, RZ ;  /* 0x00005410c2b5b816 */ /* 0x000fc400000000ff */
[----:B------:R-:W2:Y:S01]  /*16a80*/  MUFU.EX2 R9, R9 ;  /* 0x0000000900097308 */ /* 0x000ea20000000800 */
[----:B------:R-:W-:Y:S01]  /*16a90*/  ISETP.LE.U32.AND P3, PT, R14, UR12, PT ;  /* 0x0000000c0e007c0c */ /* 0x000fe2000bf63070 */
[----:B------:R-:W-:Y:S01]  /*16aa0*/  IMAD.MOV.U32 R14, RZ, RZ, R8 ;  /* 0x000000ffff0e7224 */ /* 0x000fe200078e0008 */
[----:B------:R-:W-:-:S04]  /*16ab0*/  @!P4 PRMT R180, R179, 0x5410, RZ ;  /* 0x00005410b3b4c816 */ /* 0x000fc800000000ff */
[----:B------:R-:W-:Y:S01]  /*16ac0*/  LOP3.LUT R14, R14, 0xff, RZ, 0xc0, !PT ;  /* 0x000000ff0e0e7812 */ /* 0x000fe200078ec0ff */
[----:B------:R-:W-:Y:S01]  /*16ad0*/  MUFU.EX2 R188, R11 ;  /* 0x0000000b00bc7308 */ /* 0x000fe20000000800 */
[----:B-1----:R-:W-:Y:S02]  /*16ae0*/  SHF.R.U32.HI R15, RZ, 0x18, R13 ;  /* 0x00000018ff0f7819 */ /* 0x002fe4000001160d */
[----:B------:R-:W-:Y:S02]  /*16af0*/  ISETP.LE.U32.AND P2, PT, R14, UR12, PT ;  /* 0x0000000c0e007c0c */ /* 0x000fe4000bf43070 */
[----:B------:R-:W-:Y:S01]  /*16b00*/  ISETP.LE.U32.AND P4, PT, R15, UR12, PT ;  /* 0x0000000c0f007c0c */ /* 0x000fe2000bf83070 */
[----:B------:R-:W-:Y:S01]  /*16b10*/  FFMA.FTZ R15, R138, UR4, -R0 ;  /* 0x000000048a0f7c23 */ /* 0x000fe20008010800 */
[----:B--2---:R-:W-:-:S03]  /*16b20*/  F2FP.BF16.F32.PACK_AB R14, R206, R9 ;  /* 0x00000009ce0e723e */ /* 0x004fc600000010ff */
[----:B------:R-:W-:Y:S01]  /*16b30*/  MUFU.EX2 R207, R15 ;  /* 0x0000000f00cf7308 */ /* 0x000fe20000000800 */
[C---:B------:R-:W-:Y:S02]  /*16b40*/  PRMT R179, R14.reuse, 0x7610, R179 ;  /* 0x000076100eb37816 */ /* 0x040fe400000000b3 */
[----:B------:R-:W-:Y:S01]  /*16b50*/  PRMT R178, R14, 0x7632, R178 ;  /* 0x000076320eb27816 */ /* 0x000fe200000000b2 */
[----:B------:R-:W-:Y:S02]  /*16b60*/  FFMA.FTZ R14, R137, UR4, -R0 ;  /* 0x00000004890e7c23 */ /* 0x000fe40008010800 */
[----:B------:R-:W-:Y:S01]  /*16b70*/  @!P3 HFMA2.BF16_V2 R196, -RZ.H0_H0, RZ.H0_H0, -R179.H0_H0 ;  /* 0x200000ffffc4b231 */ /* 0x000fe200003409b3 */
[----:B------:R-:W-:Y:S01]  /*16b80*/  PRMT R216, R179, 0x5410, R178 ;  /* 0x00005410b3d87816 */ /* 0x000fe200000000b2 */
[----:B------:R1:W2:Y:S01]  /*16b90*/  MUFU.EX2 R242, R14 ;  /* 0x0000000e00f27308 */ /* 0x0002a20000000800 */
[----:B------:R-:W-:Y:S02]  /*16ba0*/  @!P4 HFMA2.BF16_V2 R195, -RZ.H0_H0, RZ.H0_H0, -R178.H0_H0 ;  /* 0x200000ffffc3c231 */ /* 0x000fe400003409b2 */
[----:B------:R-:W-:-:S03]  /*16bb0*/  @!P3 PRMT R179, R196, 0x5410, RZ ;  /* 0x00005410c4b3b816 */ /* 0x000fc600000000ff */
[----:B------:R-:W-:Y:S02]  /*16bc0*/  @!P4 PRMT R178, R195, 0x5410, RZ ;  /* 0x00005410c3b2c816 */ /* 0x000fe400000000ff */
[----:B------:R-:W-:Y:S01]  /*16bd0*/  MUFU.EX2 R195, R17 ;  /* 0x0000001100c37308 */ /* 0x000fe20000000800 */
[----:B-1----:R-:W-:Y:S02]  /*16be0*/  PRMT R14, R27, 0x7632, R14 ;  /* 0x000076321b0e7816 */ /* 0x002fe4000000000e */
[----:B--2---:R-:W-:Y:S02]  /*16bf0*/  F2FP.BF16.F32.PACK_AB R15, R242, R207 ;  /* 0x000000cff20f723e */ /* 0x004fe400000010ff */
[----:B------:R-:W-:Y:S02]  /*16c00*/  LOP3.LUT R14, R14, 0xff, RZ, 0xc0, !PT ;  /* 0x000000ff0e0e7812 */ /* 0x000fe400078ec0ff */
[----:B------:R-:W-:Y:S02]  /*16c10*/  PRMT R177, R15, 0x7610, R177 ;  /* 0x000076100fb17816 */ /* 0x000fe400000000b1 */
[----:B------:R-:W-:-:S02]  /*16c20*/  ISETP.LE.U32.AND P3, PT, R14, UR12, PT ;  /* 0x0000000c0e007c0c */ /* 0x000fc4000bf63070 */
[----:B------:R-:W-:Y:S01]  /*16c30*/  PRMT R14, R8, 0x7771, RZ ;  /* 0x00007771080e7816 */ /* 0x000fe200000000ff */
[----:B------:R-:W-:Y:S01]  /*16c40*/  @!P2 HFMA2.BF16_V2 R197, -RZ.H0_H0, RZ.H0_H0, -R177.H0_H0 ;  /* 0x200000ffffc5a231 */ /* 0x000fe200003409b1 */
[----:B------:R-:W-:Y:S01]  /*16c50*/  PRMT R176, R15, 0x7632, R176 ;  /* 0x000076320fb07816 */ /* 0x000fe200000000b0 */
[----:B------:R-:W-:Y:S01]  /*16c60*/  FFMA.FTZ R15, R172, UR4, -R5 ;  /* 0x00000004ac0f7c23 */ /* 0x000fe20008010805 */
[----:B------:R-:W-:Y:S02]  /*16c70*/  ISETP.GT.U32.AND P4, PT, R14, UR12, PT ;  /* 0x0000000c0e007c0c */ /* 0x000fe4000bf84070 */
[----:B------:R-:W-:Y:S01]  /*16c80*/  LOP3.LUT R14, R27, 0xffff, RZ, 0xc0, !PT ;  /* 0x0000ffff1b0e7812 */ /* 0x000fe200078ec0ff */
[----:B------:R1:W-:Y:S01]  /*16c90*/  MUFU.EX2 R194, R15 ;  /* 0x0000000f00c27308 */ /* 0x0003e20000000800 */
[----:B------:R-:W-:Y:S02]  /*16ca0*/  PRMT R211, R177, 0x5410, R176 ;  /* 0x00005410b1d37816 */ /* 0x000fe400000000b0 */
[----:B------:R-:W-:-:S02]  /*16cb0*/  SHF.R.U32.HI R14, RZ, 0x8, R14 ;  /* 0x00000008ff0e7819 */ /* 0x000fc4000001160e */
[----:B------:R-:W-:Y:S02]  /*16cc0*/  @!P2 PRMT R177, R197, 0x5410, RZ ;  /* 0x00005410c5b1a816 */ /* 0x000fe400000000ff */
[----:B------:R-:W-:-:S03]  /*16cd0*/  LOP3.LUT R14, R14, 0xffff, RZ, 0xc0, !PT ;  /* 0x0000ffff0e0e7812 */ /* 0x000fc600078ec0ff */
[----:B------:R-:W-:Y:S01]  /*16ce0*/  @P4 HFMA2.BF16_V2 R198, -RZ.H0_H0, RZ.H0_H0, -R176.H0_H0 ;  /* 0x200000ffffc64231 */ /* 0x000fe200003409b0 */
[----:B------:R-:W-:Y:S01]  /*16cf0*/  ISETP.LE.U32.AND P2, PT, R14, UR12, PT ;  /* 0x0000000c0e007c0c */ /* 0x000fe2000bf43070 */
[----:B------:R-:W-:-:S03]  /*16d00*/  FFMA.FTZ R14, R139, UR4, -R5 ;  /* 0x000000048b0e7c23 */ /* 0x000fc60008010805 */
[----:B------:R-:W-:Y:S01]  /*16d10*/  @P4 PRMT R176, R198, 0x5410, RZ ;  /* 0x00005410c6b04816 */ /* 0x000fe200000000ff */
[----:B------:R-:W2:Y:S01]  /*16d20*/  MUFU.EX2 R241, R14 ;  /* 0x0000000e00f17308 */ /* 0x000ea20000000800 */
[----:B-1----:R-:W-:Y:S01]  /*16d30*/  FFMA.FTZ R15, R201, UR4, -R3 ;  /* 0x00000004c90f7c23 */ /* 0x002fe20008010803 */
[----:B------:R-:W-:-:S04]  /*16d40*/  PRMT R3, R8, 0x7772, RZ ;  /* 0x0000777208037816 */ /* 0x000fc800000000ff */
[----:B------:R-:W-:Y:S02]  /*16d50*/  ISETP.GT.U32.AND P4, PT, R3, UR12, PT ;  /* 0x0000000c03007c0c */ /* 0x000fe4000bf84070 */
[----:B------:R-:W-:Y:S01]  /*16d60*/  PRMT R3, R8, 0x7773, RZ ;  /* 0x0000777308037816 */ /* 0x000fe200000000ff */
[----:B------:R-:W-:Y:S03]  /*16d70*/  MUFU.EX2 R15, R15 ;  /* 0x0000000f000f7308 */ /* 0x000fe60000000800 */
[----:B------:R-:W-:Y:S01]  /*16d80*/  ISETP.GT.U32.AND P5, PT, R3, UR12, PT ;  /* 0x0000000c03007c0c */ /* 0x000fe2000bfa4070 */
[----:B------:R-:W-:Y:S01]  /*16d90*/  FFMA.FTZ R3, R173, UR4, -R0 ;  /* 0x00000004ad037c23 */ /* 0x000fe20008010800 */
[----:B--2---:R-:W-:-:S03]  /*16da0*/  F2FP.BF16.F32.PACK_AB R14, R241, R194 ;  /* 0x000000c2f10e723e */ /* 0x004fc600000010ff */
[----:B------:R1:W-:Y:S01]  /*16db0*/  MUFU.EX2 R244, R3 ;  /* 0x0000000300f47308 */ /* 0x0003e20000000800 */
[C---:B------:R-:W-:Y:S02]  /*16dc0*/  PRMT R175, R14.reuse, 0x7610, R175 ;  /* 0x000076100eaf7816 */ /* 0x040fe400000000af */
[----:B------:R-:W-:Y:S01]  /*16dd0*/  PRMT R174, R14, 0x7632, R174 ;  /* 0x000076320eae7816 */ /* 0x000fe200000000ae */
[----:B------:R-:W-:Y:S01]  /*16de0*/  FFMA.FTZ R14, R30, UR4, -R0 ;  /* 0x000000041e0e7c23 */ /* 0x000fe20008010800 */
[----:B------:R-:W-:Y:S02]  /*16df0*/  IMAD.MOV.U32 R30, RZ, RZ, R6 ;  /* 0x000000ffff1e7224 */ /* 0x000fe400078e0006 */
[----:B------:R-:W-:Y:S01]  /*16e00*/  @P4 HFMA2.BF16_V2 R200, -RZ.H0_H0, RZ.H0_H0, -R175.H0_H0 ;  /* 0x200000ffffc84231 */ /* 0x000fe200003409af */
[----:B------:R-:W-:Y:S01]  /*16e10*/  PRMT R29, R175, 0x5410, R174 ;  /* 0x00005410af1d7816 */ /* 0x000fe200000000ae */
[----:B------:R2:W3:Y:S01]  /*16e20*/  MUFU.EX2 R243, R14 ;  /* 0x0000000e00f37308 */ /* 0x0004e20000000800 */
[----:B------:R-:W-:-:S02]  /*16e30*/  @P5 HFMA2.BF16_V2 R199, -RZ.H0_H0, RZ.H0_H0, -R174.H0_H0 ;  /* 0x200000ffffc75231 */ /* 0x000fc400003409ae */
[----:B------:R-:W-:-:S03]  /*16e40*/  @P4 PRMT R175, R200, 0x5410, RZ ;  /* 0x00005410c8af4816 */ /* 0x000fc600000000ff */
[----:B------:R-:W-:Y:S01]  /*16e50*/  @P5 PRMT R174, R199, 0x5410, RZ ;  /* 0x00005410c7ae5816 */ /* 0x000fe200000000ff */
[----:B-1----:R-:W-:Y:S01]  /*16e60*/  IMAD.MOV.U32 R3, RZ, RZ, R26 ;  /* 0x000000ffff037224 */ /* 0x002fe200078e001a */
[----:B------:R-:W-:-:S04]  /*16e70*/  ISETP.LE.U32.AND P5, PT, R2, UR12, PT ;  /* 0x0000000c02007c0c */ /* 0x000fc8000bfa3070 */
[----:B------:R-:W-:-:S04]  /*16e80*/  LOP3.LUT R3, R3, 0xff, RZ, 0xc0, !PT ;  /* 0x000000ff03037812 */ /* 0x000fc800078ec0ff */
[----:B------:R-:W-:Y:S01]  /*16e90*/  ISETP.LE.U32.AND P4, PT, R3, UR12, PT ;  /* 0x0000000c03007c0c */ /* 0x000fe2000bf83070 */
[----:B--2---:R-:W-:Y:S01]  /*16ea0*/  FFMA.FTZ R14, R23, UR4, -R0 ;  /* 0x00000004170e7c23 */ /* 0x004fe20008010800 */
[--C-:B------:R-:W-:Y:S01]  /*16eb0*/  FFMA.FTZ R0, R182, UR4, -R5.reuse ;  /* 0x00000004b6007c23 */ /* 0x100fe20008010805 */
[----:B---3--:R-:W-:Y:S01]  /*16ec0*/  F2FP.BF16.F32.PACK_AB R2, R243, R244 ;  /* 0x000000f4f302723e */ /* 0x008fe200000010ff */
[----:B------:R-:W-:Y:S01]  /*16ed0*/  FFMA.FTZ R3, R20, UR4, -R5 ;  /* 0x0000000414037c23 */ /* 0x000fe20008010805 */
[----:B------:R-:W-:Y:S01]  /*16ee0*/  MUFU.EX2 R204, R14 ;  /* 0x0000000e00cc7308 */ /* 0x000fe20000000800 */
[----:B------:R-:W-:Y:S02]  /*16ef0*/  FSEL R5, R133, RZ, P6 ;  /* 0x000000ff85057208 */ /* 0x000fe40003000000 */
[C---:B------:R-:W-:Y:S02]  /*16f00*/  PRMT R173, R2.reuse, 0x7610, R173 ;  /* 0x0000761002ad7816 */ /* 0x040fe400000000ad */
[----:B------:R-:W-:Y:S01]  /*16f10*/  PRMT R172, R2, 0x7632, R172 ;  /* 0x0000763202ac7816 */ /* 0x000fe200000000ac */
[----:B------:R-:W-:Y:S01]  /*16f20*/  FADD.FTZ R2, R221, -R19 ;  /* 0x80000013dd027221 */ /* 0x000fe20000010000 */
[----:B------:R-:W-:Y:S01]  /*16f30*/  FADD.FTZ R5, R233, -R5 ;  /* 0x80000005e9057221 */ /* 0x000fe20000010000 */
[----:B------:R1:W-:Y:S01]  /*16f40*/  MUFU.EX2 R240, R0 ;  /* 0x0000000000f07308 */ /* 0x0003e20000000800 */
[----:B------:R-:W-:Y:S01]  /*16f50*/  @!P5 HFMA2.BF16_V2 R201, -RZ.H0_H0, RZ.H0_H0, -R173.H0_H0 ;  /* 0x200000ffffc9d231 */ /* 0x000fe200003409ad */
[----:B------:R-:W-:Y:S01]  /*16f60*/  PRMT R250, R173, 0x5410, R172 ;  /* 0x00005410adfa7816 */ /* 0x000fe200000000ac */
[----:B------:R-:W-:-:S02]  /*16f70*/  @!P2 HFMA2.BF16_V2 R191, -RZ.H0_H0, RZ.H0_H0, -R172.H0_H0 ;  /* 0x200000ffffbfa231 */ /* 0x000fc400003409ac */
[----:B------:R-:W-:Y:S01]  /*16f80*/  FMUL.FTZ R2, R2, UR4 ;  /* 0x0000000402027c20 */ /* 0x000fe20008410000 */
[----:B------:R-:W-:Y:S01]  /*16f90*/  FMUL.FTZ R5, R5, UR4 ;  /* 0x0000000405057c20 */ /* 0x000fe20008410000 */
[----:B------:R-:W-:Y:S01]  /*16fa0*/  @!P5 PRMT R173, R201, 0x5410, RZ ;  /* 0x00005410c9add816 */ /* 0x000fe200000000ff */
[----:B------:R-:W-:Y:S01]  /*16fb0*/  IMAD.MOV.U32 R233, RZ, RZ, R223 ;  /* 0x000000ffffe97224 */ /* 0x000fe200078e00df */
[----:B------:R2:W-:Y:S01]  /*16fc0*/  MUFU.EX2 R213, R3 ;  /* 0x0000000300d57308 */ /* 0x0005e20000000800 */
[----:B------:R-:W-:-:S07]  /*16fd0*/  @!P2 PRMT R172, R191, 0x5410, RZ ;  /* 0x00005410bfaca816 */ /* 0x000fce00000000ff */
[----:B------:R-:W3:Y:S01]  /*16fe0*/  MUFU.EX2 R191, R12 ;  /* 0x0000000c00bf7308 */ /* 0x000ee20000000800 */
[----:B-1----:R-:W-:-:S04]  /*16ff0*/  LOP3.LUT R0, R10, 0xffff, RZ, 0xc0, !PT ;  /* 0x0000ffff0a007812 */ /* 0x002fc800078ec0ff */
[----:B------:R-:W-:-:S04]  /*17000*/  SHF.R.U32.HI R0, RZ, 0x8, R0 ;  /* 0x00000008ff007819 */ /* 0x000fc80000011600 */
[----:B------:R-:W-:Y:S01]  /*17010*/  LOP3.LUT R0, R0, 0xffff, RZ, 0xc0, !PT ;  /* 0x0000ffff00007812 */ /* 0x000fe200078ec0ff */
[----:B--2---:R-:W-:Y:S02]  /*17020*/  FADD.FTZ R3, R25, -R21 ;  /* 0x8000001519037221 */ /* 0x004fe40000010000 */
[----:B------:R-:W-:Y:S01]  /*17030*/  MUFU.EX2 R25, R22 ;  /* 0x0000001600197308 */ /* 0x000fe20000000800 */
[----:B------:R-:W-:Y:S01]  /*17040*/  ISETP.LE.U32.AND P5, PT, R0, UR12, PT ;  /* 0x0000000c00007c0c */ /* 0x000fe2000bfa3070 */
[----:B------:R-:W-:Y:S01]  /*17050*/  FMUL.FTZ R3, R3, UR4 ;  /* 0x0000000403037c20 */ /* 0x000fe20008410000 */
[----:B------:R-:W-:Y:S02]  /*17060*/  SHF.R.U32.HI R0, RZ, 0x18, R27 ;  /* 0x00000018ff007819 */ /* 0x000fe4000001161b */
[----:B---3--:R-:W-:Y:S02]  /*17070*/  F2FP.BF16.F32.PACK_AB R31, R188, R191 ;  /* 0x000000bfbc1f723e */ /* 0x008fe400000010ff */
[----:B------:R-:W-:Y:S01]  /*17080*/  ISETP.LE.U32.AND P2, PT, R0, UR12, PT ;  /* 0x0000000c00007c0c */ /* 0x000fe2000bf43070 */
[----:B------:R-:W1:Y:S01]  /*17090*/  MUFU.EX2 R3, R3 ;  /* 0x0000000300037308 */ /* 0x000e620000000800 */
[----:B------:R-:W-:-:S02]  /*170a0*/  F2FP.BF16.F32.PACK_AB R0, R213, R240 ;  /* 0x000000f0d500723e */ /* 0x000fc400000010ff */
[----:B------:R-:W-:Y:S02]  /*170b0*/  PRMT R187, R31, 0x7610, R187 ;  /* 0x000076101fbb7816 */ /* 0x000fe400000000bb */
[C---:B------:R-:W-:Y:S02]  /*170c0*/  PRMT R139, R0.reuse, 0x7610, R139 ;  /* 0x00007610008b7816 */ /* 0x040fe4000000008b */
[----:B------:R-:W-:Y:S02]  /*170d0*/  PRMT R138, R0, 0x7632, R138 ;  /* 0x00007632008a7816 */ /* 0x000fe4000000008a */
[----:B------:R2:W3:Y:S01]  /*170e0*/  MUFU.EX2 R0, R2 ;  /* 0x0000000200007308 */ /* 0x0004e20000000800 */
[----:B------:R-:W-:Y:S01]  /*170f0*/  @!P3 HFMA2.BF16_V2 R203, -RZ.H0_H0, RZ.H0_H0, -R139.H0_H0 ;  /* 0x200000ffffcbb231 */ /* 0x000fe2000034098b */
[----:B------:R-:W-:Y:S01]  /*17100*/  PRMT R230, R139, 0x5410, R138 ;  /* 0x000054108be67816 */ /* 0x000fe2000000008a */
[----:B------:R-:W-:Y:S01]  /*17110*/  @!P2 HFMA2.BF16_V2 R202, -RZ.H0_H0, RZ.H0_H0, -R138.H0_H0 ;  /* 0x200000ffffcaa231 */ /* 0x000fe2000034098a */
[----:B------:R-:W-:-:S02]  /*17120*/  PRMT R182, R31, 0x7632, R182 ;  /* 0x000076321fb67816 */ /* 0x000fc400000000b6 */
[----:B------:R-:W-:Y:S02]  /*17130*/  @!P3 PRMT R139, R203, 0x5410, RZ ;  /* 0x00005410cb8bb816 */ /* 0x000fe400000000ff */
[----:B------:R-:W-:Y:S01]  /*17140*/  @!P2 PRMT R138, R202, 0x5410, RZ ;  /* 0x00005410ca8aa816 */ /* 0x000fe200000000ff */
        /* <DEDUP_REMOVED lines=8> */
[----:B--2---:R-:W-:Y:S01]  /*171d0*/  PRMT R2, R10, 0x7632, R2 ;  /* 0x000076320a027816 */ /* 0x004fe20000000002 */
[-C--:B---3--:R-:W-:Y:S01]  /*171e0*/  FMUL.FTZ R220, R80, R0.reuse ;  /* 0x0000000050dc7220 */ /* 0x088fe20000410000 */
[-C--:B------:R-:W-:Y:S01]  /*171f0*/  FMUL.FTZ R221, R81, R0.reuse ;  /* 0x0000000051dd7220 */ /* 0x080fe20000410000 */
        /* <DEDUP_REMOVED lines=31> */
[----:B------:R-:W-:Y:S01]  /*173f0*/  PRMT R0, R26, 0x7771, RZ ;  /* 0x000077711a007816 */ /* 0x000fe200000000ff */
[-C--:B------:R-:W-:Y:S01]  /*17400*/  FMUL.FTZ R143, R143, R3.reuse ;  /* 0x000000038f8f7220 */ /* 0x080fe20000410000 */
[----:B------:R-:W-:Y:S01]  /*17410*/  LOP3.LUT R2, R2, 0xff, RZ, 0xc0, !PT ;  /* 0x000000ff02027812 */ /* 0x000fe200078ec0ff */
[-C--:B------:R-:W-:Y:S01]  /*17420*/  FMUL.FTZ R198, R38, R3.reuse ;  /* 0x0000000326c67220 */ /* 0x080fe20000410000 */
[----:B------:R-:W-:Y:S01]  /*17430*/  ISETP.GT.U32.AND P6, PT, R0, UR12, PT ;  /* 0x0000000c00007c0c */ /* 0x000fe2000bfc4070 */
[-C--:B------:R-:W-:Y:S01]  /*17440*/  FMUL.FTZ R199, R39, R3.reuse ;  /* 0x0000000327c77220 */ /* 0x080fe20000410000 */
[----:B------:R-:W-:Y:S01]  /*17450*/  PRMT R0, R26, 0x7772, RZ ;  /* 0x000077721a007816 */ /* 0x000fe200000000ff */
[-C--:B------:R-:W-:Y:S01]  /*17460*/  FMUL.FTZ R202, R50, R3.reuse ;  /* 0x0000000332ca7220 */ /* 0x080fe20000410000 */
[----:B------:R-:W-:Y:S01]  /*17470*/  ISETP.LE.U32.AND P3, PT, R2, UR12, PT ;  /* 0x0000000c02007c0c */ /* 0x000fe2000bf63070 */
[-C--:B------:R-:W-:Y:S01]  /*17480*/  FMUL.FTZ R203, R51, R3.reuse ;  /* 0x0000000333cb7220 */ /* 0x080fe20000410000 */
[----:B------:R-:W-:Y:S01]  /*17490*/  F2FP.BF16.F32.PACK_AB R2, R195, R204 ;  /* 0x000000ccc302723e */ /* 0x000fe200000010ff */
[-C--:B------:R-:W-:Y:S01]  /*174a0*/  FMUL.FTZ R54, R54, R3.reuse ;  /* 0x0000000336367220 */ /* 0x080fe20000410000 */
[----:B------:R-:W-:Y:S01]  /*174b0*/  ISETP.GT.U32.AND P2, PT, R0, UR12, PT ;  /* 0x0000000c00007c0c */ /* 0x000fe2000bf44070 */
[-C--:B------:R-:W-:Y:S01]  /*174c0*/  FMUL.FTZ R55, R55, R3.reuse ;  /* 0x0000000337377220 */ /* 0x080fe20000410000 */
[----:B------:R-:W-:Y:S01]  /*174d0*/  LOP3.LUT R0, R28, 0xffff, RZ, 0xc0, !PT ;  /* 0x0000ffff1c007812 */ /* 0x000fe200078ec0ff */
[-C--:B------:R-:W-:Y:S01]  /*174e0*/  FMUL.FTZ R66, R66, R3.reuse ;  /* 0x0000000342427220 */ /* 0x080fe20000410000 */
[C---:B------:R-:W-:Y:S01]  /*174f0*/  PRMT R137, R2.reuse, 0x7610, R137 ;  /* 0x0000761002897816 */ /* 0x040fe20000000089 */
[-C--:B------:R-:W-:Y:S01]  /*17500*/  FMUL.FTZ R67, R67, R3.reuse ;  /* 0x0000000343437220 */ /* 0x080fe20000410000 */
[----:B------:R-:W-:Y:S01]  /*17510*/  PRMT R132, R2, 0x7632, R132 ;  /* 0x0000763202847816 */ /* 0x000fe20000000084 */
[----:B------:R-:W-:Y:S01]  /*17520*/  FADD.FTZ R2, R214, -R18 ;  /* 0x80000012d6027221 */ /* 0x000fe20000010000 */
[----:B------:R-:W-:Y:S01]  /*17530*/  SHF.R.U32.HI R0, RZ, 0x8, R0 ;  /* 0x00000008ff007819 */ /* 0x000fe20000011600 */
[----:B------:R-:W-:Y:S01]  /*17540*/  @!P4 HFMA2.BF16_V2 R48, -RZ.H0_H0, RZ.H0_H0, -R137.H0_H0 ;  /* 0x200000ffff30c231 */ /* 0x000fe20000340989 */
[----:B------:R-:W-:Y:S01]  /*17550*/  PRMT R214, R137, 0x5410, R132 ;  /* 0x0000541089d67816 */ /* 0x000fe20000000084 */
[----:B------:R-:W-:Y:S01]  /*17560*/  FMUL.FTZ R2, R2, UR4 ;  /* 0x0000000402027c20 */ /* 0x000fe20008410000 */
[----:B------:R-:W-:Y:S01]  /*17570*/  LOP3.LUT R0, R0, 0xffff, RZ, 0xc0, !PT ;  /* 0x0000ffff00007812 */ /* 0x000fe200078ec0ff */
[----:B------:R-:W-:Y:S01]  /*17580*/  @P6 HFMA2.BF16_V2 R37, -RZ.H0_H0, RZ.H0_H0, -R132.H0_H0 ;  /* 0x200000ffff256231 */ /* 0x000fe20000340984 */
[----:B------:R-:W-:Y:S01]  /*17590*/  @!P4 PRMT R137, R48, 0x5410, RZ ;  /* 0x000054103089c816 */ /* 0x000fe200000000ff */
[--C-:B------:R-:W-:Y:S01]  /*175a0*/  @P2 HFMA2.BF16_V2 R49, -RZ.H0_H0, RZ.H0_H0, -R31.reuse.H0_H0 ;  /* 0x200000ffff312231 */ /* 0x100fe2000034091f */
[----:B------:R-:W-:Y:S01]  /*175b0*/  ISETP.LE.U32.AND P4, PT, R0, UR12, PT ;  /* 0x0000000c00007c0c */ /* 0x000fe2000bf83070 */
[----:B------:R-:W1:Y:S01]  /*175c0*/  MUFU.EX2 R2, R2 ;  /* 0x0000000200027308 */ /* 0x000e620000000800 */
[----:B------:R-:W-:Y:S01]  /*175d0*/  PRMT R0, R26, 0x7773, RZ ;  /* 0x000077731a007816 */ /* 0x000fe200000000ff */
[-C--:B------:R-:W-:Y:S01]  /*175e0*/  FMUL.FTZ R70, R70, R3.reuse ;  /* 0x0000000346467220 */ /* 0x080fe20000410000 */
[----:B------:R-:W-:Y:S01]  /*175f0*/  @P6 PRMT R132, R37, 0x5410, RZ ;  /* 0x0000541025846816 */ /* 0x000fe200000000ff */
[----:B------:R-:W-:Y:S01]  /*17600*/  IMAD.MOV.U32 R37, RZ, RZ, R222 ;  /* 0x000000ffff257224 */ /* 0x000fe200078e00de */
[----:B------:R-:W-:Y:S01]  /*17610*/  ISETP.GT.U32.AND P6, PT, R0, UR12, PT ;  /* 0x0000000c00007c0c */ /* 0x000fe2000bfc4070 */
[-C--:B------:R-:W-:Y:S01]  /*17620*/  FMUL.FTZ R222, R82, R3.reuse ;  /* 0x0000000352de7220 */ /* 0x080fe20000410000 */
[----:B------:R-:W-:Y:S01]  /*17630*/  PRMT R0, R28, 0x7632, R0 ;  /* 0x000076321c007816 */ /* 0x000fe20000000000 */
[-C--:B------:R-:W-:Y:S01]  /*17640*/  FMUL.FTZ R71, R71, R3.reuse ;  /* 0x0000000347477220 */ /* 0x080fe20000410000 */
[----:B------:R-:W-:Y:S01]  /*17650*/  @P2 PRMT R187, R49, 0x5410, RZ ;  /* 0x0000541031bb2816 */ /* 0x000fe200000000ff */
[-C--:B------:R-:W-:Y:S01]  /*17660*/  FMUL.FTZ R86, R86, R3.reuse ;  /* 0x0000000356567220 */ /* 0x080fe20000410000 */
[----:B------:R-:W-:Y:S01]  /*17670*/  LOP3.LUT R0, R0, 0xff, RZ, 0xc0, !PT ;  /* 0x000000ff00007812 */ /* 0x000fe200078ec0ff */
[-C--:B------:R-:W-:Y:S01]  /*17680*/  FMUL.FTZ R87, R87, R3.reuse ;  /* 0x0000000357577220 */ /* 0x080fe20000410000 */
[-C--:B------:R-:W-:Y:S01]  /*17690*/  FMUL.FTZ R98, R98, R3.reuse ;  /* 0x0000000362627220 */ /* 0x080fe20000410000 */
[-C--:B------:R-:W-:Y:S01]  /*176a0*/  FMUL.FTZ R99, R99, R3.reuse ;  /* 0x0000000363637220 */ /* 0x080fe20000410000 */
[----:B------:R-:W-:Y:S01]  /*176b0*/  ISETP.LE.U32.AND P2, PT, R0, UR12, PT ;  /* 0x0000000c00007c0c */ /* 0x000fe2000bf43070 */
[----:B------:R-:W-:Y:S01]  /*176c0*/  FMUL.FTZ R102, R102, R3 ;  /* 0x0000000366667220 */ /* 0x000fe20000410000 */
[----:B-1----:R-:W-:Y:S01]  /*176d0*/  FFMA.FTZ R49, R234, R2, R7 ;  /* 0x00000002ea317223 */ /* 0x002fe20000010007 */
[----:B------:R-:W-:-:S02]  /*176e0*/  @P6 HFMA2.BF16_V2 R32, -RZ.H0_H0, RZ.H0_H0, -R31.H1_H1 ;  /* 0x200000ffff206231 */ /* 0x000fc4000036091f */
        /* <DEDUP_REMOVED lines=32> */
[----:B------:R-:W-:Y:S01]  /*178f0*/  LOP3.LUT R2, R10, 0xff, RZ, 0xc0, !PT ;  /* 0x000000ff0a027812 */ /* 0x000fe200078ec0ff */
[----:B------:R-:W1:Y:S01]  /*17900*/  MUFU.EX2 R0, R5 ;  /* 0x0000000500007308 */ /* 0x000e620000000800 */
[----:B------:R-:W-:Y:S01]  /*17910*/  @P6 PRMT R182, R32, 0x5410, RZ ;  /* 0x0000541020b66816 */ /* 0x000fe200000000ff */
[-C--:B------:R-:W-:Y:S01]  /*17920*/  FMUL.FTZ R103, R103, R3.reuse ;  /* 0x0000000367677220 */ /* 0x080fe20000410000 */
[----:B------:R-:W-:Y:S01]  /*17930*/  ISETP.LE.U32.AND P6, PT, R2, UR12, PT ;  /* 0x0000000c02007c0c */ /* 0x000fe2000bfc3070 */
[----:B------:R-:W-:Y:S01]  /*17940*/  FMUL.FTZ R114, R114, R3 ;  /* 0x0000000372727220 */ /* 0x000fe20000410000 */
[----:B------:R-:W-:Y:S01]  /*17950*/  F2FP.BF16.F32.PACK_AB R2, R25, R15 ;  /* 0x0000000f1902723e */ /* 0x000fe200000010ff */
[-C--:B------:R-:W-:Y:S01]  /*17960*/  FMUL.FTZ R115, R115, R3.reuse ;  /* 0x0000000373737220 */ /* 0x080fe20000410000 */
[----:B------:R-:W-:Y:S01]  /*17970*/  PRMT R40, R6, 0x7771, RZ ;  /* 0x0000777106287816 */ /* 0x000fe200000000ff */
[-C--:B------:R-:W-:Y:S01]  /*17980*/  FMUL.FTZ R82, R118, R3.reuse ;  /* 0x0000000376527220 */ /* 0x080fe20000410000 */
[C---:B------:R-:W-:Y:S01]  /*17990*/  PRMT R32, R2.reuse, 0x7610, R32 ;  /* 0x0000761002207816 */ /* 0x040fe20000000020 */
[-C--:B------:R-:W-:Y:S01]  /*179a0*/  FMUL.FTZ R83, R119, R3.reuse ;  /* 0x0000000377537220 */ /* 0x080fe20000410000 */
[----:B------:R-:W-:Y:S01]  /*179b0*/  PRMT R35, R2, 0x7632, R35 ;  /* 0x0000763202237816 */ /* 0x000fe20000000023 */
[-C--:B------:R-:W-:Y:S01]  /*179c0*/  FMUL.FTZ R130, R130, R3.reuse ;  /* 0x0000000382827220 */ /* 0x080fe20000410000 */
[----:B------:R-:W-:Y:S01]  /*179d0*/  PRMT R2, R6, 0x7773, RZ ;  /* 0x0000777306027816 */ /* 0x000fe200000000ff */
[----:B------:R-:W-:Y:S01]  /*179e0*/  FMUL.FTZ R131, R131, R3 ;  /* 0x0000000383837220 */ /* 0x000fe20000410000 */
[----:B------:R-:W-:Y:S01]  /*179f0*/  PRMT R15, R32, 0x5410, R35 ;  /* 0x00005410200f7816 */ /* 0x000fe20000000023 */
[----:B------:R-:W-:-:S02]  /*17a00*/  @!P6 HFMA2.BF16_V2 R36, -RZ.H0_H0, RZ.H0_H0, -R32.H0_H0 ;  /* 0x200000ffff24e231 */ /* 0x000fc40000340920 */
[-C--:B-1----:R-:W-:Y:S01]  /*17a10*/  FFMA.FTZ R48, R235, R0.reuse, R9 ;  /* 0x00000000eb307223 */ /* 0x082fe20000010009 */
        /* <DEDUP_REMOVED lines=32> */
[----:B------:R-:W-:Y:S01]  /*17c20*/  SHF.R.U32.HI R0, RZ, 0x18, R10 ;  /* 0x00000018ff007819 */ /* 0x000fe2000001160a */
[----:B------:R-:W-:Y:S01]  /*17c30*/  FFMA.FTZ R17, R229, R3, R33 ;  /* 0x00000003e5117223 */ /* 0x000fe20000010021 */
[----:B------:R-:W-:Y:S01]  /*17c40*/  @!P6 PRMT R32, R36, 0x5410, RZ ;  /* 0x000054102420e816 */ /* 0x000fe200000000ff */
[----:B------:R-:W-:Y:S01]  /*17c50*/  IMAD.MOV.U32 R7, RZ, RZ, R4 ;  /* 0x000000ffff077224 */ /* 0x000fe200078e0004 */
[----:B------:R-:W-:Y:S01]  /*17c60*/  ISETP.LE.U32.AND P6, PT, R0, UR12, PT ;  /* 0x0000000c00007c0c */ /* 0x000fe2000bfc3070 */
[----:B------:R-:W-:Y:S01]  /*17c70*/  @!P5 HFMA2.BF16_V2 R38, -RZ.H0_H0, RZ.H0_H0, -R35.H0_H0 ;  /* 0x200000ffff26d231 */ /* 0x000fe20000340923 */
[----:B------:R-:W-:Y:S01]  /*17c80*/  PRMT R0, R6, 0x7772, RZ ;  /* 0x0000777206007816 */ /* 0x000fe200000000ff */
[----:B------:R-:W-:Y:S01]  /*17c90*/  USHF.L.U32 UR4, UR12, 0x10, URZ ;  /* 0x000000100c047899 */ /* 0x000fe200080006ff */
[----:B------:R-:W1:Y:S01]  /*17ca0*/  MUFU.EX2 R6, R24 ;  /* 0x0000001800067308 */ /* 0x000e620000000800 */
[C---:B------:R-:W-:Y:S01]  /*17cb0*/  PRMT R5, R4.reuse, 0x7773, RZ ;  /* 0x0000777304057816 */ /* 0x040fe200000000ff */
[----:B------:R-:W-:Y:S01]  /*17cc0*/  VIADD R36, R205, 0xa000 ;  /* 0x0000a000cd247836 */ /* 0x000fe20000000000 */
[----:B------:R-:W-:Y:S01]  /*17cd0*/  PRMT R3, R4, 0x7772, RZ ;  /* 0x0000777204037816 */ /* 0x000fe200000000ff */
[----:B------:R-:W-:Y:S01]  /*17ce0*/  IMAD.MOV.U32 R116, RZ, RZ, R250 ;  /* 0x000000ffff747224 */ /* 0x000fe200078e00fa */
[----:B------:R-:W-:Y:S01]  /*17cf0*/  PRMT R41, R0, 0x5410, R2 ;  /* 0x0000541000297816 */ /* 0x000fe20000000002 */
[----:B------:R-:W-:Y:S01]  /*17d00*/  IMAD.MOV.U32 R117, RZ, RZ, R249 ;  /* 0x000000ffff757224 */ /* 0x000fe200078e00f9 */
[----:B------:R-:W-:Y:S01]  /*17d10*/  LOP3.LUT R0, R10, 0xffff, RZ, 0xc0, !PT ;  /* 0x0000ffff0a007812 */ /* 0x000fe200078ec0ff */
[----:B------:R-:W-:Y:S01]  /*17d20*/  IMAD.MOV.U32 R118, RZ, RZ, R248 ;  /* 0x000000ffff767224 */ /* 0x000fe200078e00f8 */
[----:B------:R-:W-:Y:S01]  /*17d30*/  PRMT R18, R3, 0x5410, R5 ;  /* 0x0000541003127816 */ /* 0x000fe20000000005 */
[----:B------:R-:W-:Y:S01]  /*17d40*/  IMAD.MOV.U32 R5, RZ, RZ, R8 ;  /* 0x000000ffff057224 */ /* 0x000fe200078e0008 */
[----:B------:R-:W-:Y:S01]  /*17d50*/  PRMT R4, R4, 0x7771, RZ ;  /* 0x0000777104047816 */ /* 0x000fe200000000ff */
[----:B------:R-:W-:Y:S01]  /*17d60*/  FADD.FTZ R43, R25, R19 ;  /* 0x00000013192b7221 */ /* 0x000fe20000010000 */
[----:B------:R-:W-:Y:S01]  /*17d70*/  LOP3.LUT R3, R7, 0xff, RZ, 0xc0, !PT ;  /* 0x000000ff07037812 */ /* 0x000fe200078ec0ff */
[----:B------:R-:W-:Y:S01]  /*17d80*/  STL [R1+0x68], R36 ;  /* 0x0000682401007387 */ /* 0x000fe20000100800 */
[----:B------:R-:W-:-:S02]  /*17d90*/  SHF.R.U32.HI R0, RZ, 0x8, R0 ;  /* 0x00000008ff007819 */ /* 0x000fc40000011600 */
[----:B------:R-:W-:Y:S01]  /*17da0*/  LOP3.LUT R2, R10, 0xff, RZ, 0xc0, !PT ;  /* 0x000000ff0a027812 */ /* 0x000fe200078ec0ff */
[----:B-1----:R-:W-:Y:S01]  /*17db0*/  FADD.FTZ R42, R6, R17 ;  /* 0x00000011062a7221 */ /* 0x002fe20000010000 */
[----:B------:R-:W-:Y:S01]  /*17dc0*/  PRMT R16, R3, 0x5410, R4 ;  /* 0x0000541003107816 */ /* 0x000fe20000000004 */
[----:B------:R-:W-:Y:S01]  /*17dd0*/  VIADD R24, R205, 0xa040 ;  /* 0x0000a040cd187836 */ /* 0x000fe20000000000 */
[--C-:B------:R-:W-:Y:S01]  /*17de0*/  PRMT R11, R2, 0x5410, R0.reuse ;  /* 0x00005410020b7816 */ /* 0x100fe20000000000 */
[----:B------:R-:W-:Y:S01]  /*17df0*/  @P0 VIADD R24, R36, 0xffffffc0 ;  /* 0xffffffc024180836 */ /* 0x000fe20000000000 */
[C---:B------:R-:W-:Y:S02]  /*17e00*/  PRMT R3, R8.reuse, 0x7773, RZ ;  /* 0x0000777308037816 */ /* 0x040fe400000000ff */
[----:B------:R-:W-:Y:S02]  /*17e10*/  PRMT R2, R8, 0x7772, RZ ;  /* 0x0000777208027816 */ /* 0x000fe400000000ff */
[----:B------:R-:W-:-:S02]  /*17e20*/  PRMT R0, R10, 0x7632, R0 ;  /* 0x000076320a007816 */ /* 0x000fc40000000000 */
[----:B------:R-:W-:Y:S02]  /*17e30*/  PRMT R14, R2, 0x5410, R3 ;  /* 0x00005410020e7816 */ /* 0x000fe40000000003 */
[----:B------:R-:W-:Y:S02]  /*17e40*/  F2FP.BF16.F32.PACK_AB R2, R6, R33 ;  /* 0x000000210602723e */ /* 0x000fe400000010ff */
[----:B------:R-:W-:Y:S02]  /*17e50*/  SHF.R.U32.HI R4, RZ, 0x18, R10 ;  /* 0x00000018ff047819 */ /* 0x000fe4000001160a */
[----:B------:R-:W-:Y:S02]  /*17e60*/  LOP3.LUT R0, R0, 0xff, RZ, 0xc0, !PT ;  /* 0x000000ff00007812 */ /* 0x000fe400078ec0ff */
[----:B------:R-:W-:Y:S02]  /*17e70*/  PRMT R34, R2, 0x7610, R34 ;  /* 0x0000761002227816 */ /* 0x000fe40000000022 */
[----:B------:R-:W-:-:S02]  /*17e80*/  PRMT R9, R0, 0x5410, R4 ;  /* 0x0000541000097816 */ /* 0x000fc40000000004 */
[----:B------:R-:W-:Y:S01]  /*17e90*/  LOP3.LUT R0, R28, 0xff, RZ, 0xc0, !PT ;  /* 0x000000ff1c007812 */ /* 0x000fe200078ec0ff */
[----:B------:R-:W-:Y:S01]  /*17ea0*/  @!P3 HFMA2.BF16_V2 R39, -RZ.H0_H0, RZ.H0_H0, -R34.H0_H0 ;  /* 0x200000ffff27b231 */ /* 0x000fe20000340922 */
[----:B------:R-:W-:Y:S02]  /*17eb0*/  @!P5 PRMT R35, R38, 0x5410, RZ ;  /* 0x000054102623d816 */ /* 0x000fe400000000ff */
[----:B------:R-:W-:Y:S01]  /*17ec0*/  PRMT R33, R2, 0x7632, R33 ;  /* 0x0000763202217816 */ /* 0x000fe20000000021 */
[----:B------:R-:W-:Y:S01]  /*17ed0*/  IMAD.U32 R2, RZ, RZ, UR12 ;  /* 0x0000000cff027e24 */ /* 0x000fe2000f8e00ff */
[----:B------:R-:W-:Y:S02]  /*17ee0*/  ISETP.LE.U32.AND P5, PT, R0, UR12, PT ;  /* 0x0000000c00007c0c */ /* 0x000fe4000bfa3070 */
[----:B------:R-:W-:Y:S02]  /*17ef0*/  SHF.R.U32.HI R0, RZ, 0x18, R28 ;  /* 0x00000018ff007819 */ /* 0x000fe4000001161c */
[----:B------:R-:W-:-:S02]  /*17f00*/  PRMT R7, R34, 0x5410, R33 ;  /* 0x0000541022077816 */ /* 0x000fc40000000021 */
[----:B------:R-:W-:Y:S02]  /*17f10*/  @!P3 PRMT R34, R39, 0x5410, RZ ;  /* 0x000054102722b816 */ /* 0x000fe400000000ff */
[----:B------:R-:W-:Y:S01]  /*17f20*/  ISETP.LE.U32.AND P3, PT, R0, UR12, PT ;  /* 0x0000000c00007c0c */ /* 0x000fe2000bf63070 */
[----:B------:R-:W-:Y:S01]  /*17f30*/  IMAD.U32 R0, RZ, RZ, UR4 ;  /* 0x00000004ff007e24 */ /* 0x000fe2000f8e00ff */
[----:B------:R-:W-:Y:S02]  /*17f40*/  LOP3.LUT R3, R13, 0xff, RZ, 0xc0, !PT ;  /* 0x000000ff0d037812 */ /* 0x000fe400078ec0ff */
[----:B------:R-:W-:Y:S02]  /*17f50*/  LOP3.LUT R4, R5, 0xff, RZ, 0xc0, !PT ;  /* 0x000000ff05047812 */ /* 0x000fe400078ec0ff */
[----:B------:R-:W-:Y:S02]  /*17f60*/  LOP3.LUT R0, R2, 0xff0000, R0, 0xf8, !PT ;  /* 0x00ff000002007812 */ /* 0x000fe400078ef800 */
[----:B------:R-:W-:-:S02]  /*17f70*/  LOP3.LUT R2, R13, 0xffff, RZ, 0xc0, !PT ;  /* 0x0000ffff0d027812 */ /* 0x000fc400078ec0ff */
[----:B------:R-:W-:Y:S02]  /*17f80*/  SHF.R.U32.HI R5, RZ, 0x18, R13 ;  /* 0x00000018ff057819 */ /* 0x000fe4000001160d */
[----:B------:R-:W-:Y:S02]  /*17f90*/  SHF.R.U32.HI R2, RZ, 0x8, R2 ;  /* 0x00000008ff027819 */ /* 0x000fe40000011602 */
[----:B------:R-:W-:Y:S02]  /*17fa0*/  PRMT R12, R8, 0x7771, RZ ;  /* 0x00007771080c7816 */ /* 0x000fe400000000ff */
[--C-:B------:R-:W-:Y:S02]  /*17fb0*/  PRMT R6, R3, 0x5410, R2.reuse ;  /* 0x0000541003067816 */ /* 0x100fe40000000002 */
[----:B------:R-:W-:Y:S02]  /*17fc0*/  PRMT R2, R13, 0x7632, R2 ;  /* 0x000076320d027816 */ /* 0x000fe40000000002 */
[----:B------:R-:W-:-:S02]  /*17fd0*/  PRMT R12, R4, 0x5410, R12 ;  /* 0x00005410040c7816 */ /* 0x000fc4000000000c */
[----:B------:R-:W-:Y:S02]  /*17fe0*/  LOP3.LUT R3, R2, 0xff, RZ, 0xc0, !PT ;  /* 0x000000ff02037812 */ /* 0x000fe400078ec0ff */
[--C-:B------:R-:W-:Y:S02]  /*17ff0*/  HSET2.LE.AND R2, R11, R0.reuse, PT ;  /* 0x000000000b027233 */ /* 0x100fe40003803000 */
[----:B------:R-:W-:Y:S02]  /*18000*/  PRMT R5, R3, 0x5410, R5 ;  /* 0x0000541003057816 */ /* 0x000fe40000000005 */
[----:B------:R-:W-:Y:S02]  /*18010*/  LOP3.LUT R3, R18, 0xff00ff, RZ, 0xc0, !PT ;  /* 0x00ff00ff12037812 */ /* 0x000fe400078ec0ff */
[----:B------:R-:W-:Y:S02]  /*18020*/  LOP3.LUT R8, R15, R2, RZ, 0xc0, !PT ;  /* 0x000000020f087212 */ /* 0x000fe400078ec0ff */
[----:B------:R-:W-:-:S02]  /*18030*/  HSET2.LE.AND R2, R9, R0, PT ;  /* 0x0000000009027233 */ /* 0x000fc40003803000 */
[--C-:B------:R-:W-:Y:S02]  /*18040*/  HSET2.LE.AND R3, R3, R0.reuse, PT ;  /* 0x0000000003037233 */ /* 0x100fe40003803000 */
[--C-:B------:R-:W-:Y:S02]  /*18050*/  HSET2.LE.AND R4, R6, R0.reuse, PT ;  /* 0x0000000006047233 */ /* 0x100fe40003803000 */
[----:B------:R-:W-:Y:S02]  /*18060*/  LOP3.LUT R9, R7, R2, RZ, 0xc0, !PT ;  /* 0x0000000207097212 */ /* 0x000fe400078ec0ff */
[----:B------:R-:W-:Y:S02]  /*18070*/  LOP3.LUT R11, R218, R3, RZ, 0xc0, !PT ;  /* 0x00000003da0b7212 */ /* 0x000fe400078ec0ff */
[----:B------:R-:W-:Y:S02]  /*18080*/  HSET2.LE.AND R3, R12, R0, PT ;  /* 0x000000000c037233 */ /* 0x000fe40003803000 */
[----:B------:R-:W-:-:S02]  /*18090*/  LOP3.LUT R7, R14, 0xff00ff, RZ, 0xc0, !PT ;  /* 0x00ff00ff0e077812 */ /* 0x000fc400078ec0ff */
[----:B------:R-:W1:Y:S01]  /*180a0*/  LDSM.16.MT88.4 R12, [R205+0xa000] ;  /* 0x00a00000cd0c783b */ /* 0x000e620000004200 */
[--C-:B------:R-:W-:Y:S02]  /*180b0*/  HSET2.LE.AND R2, R16, R0.reuse, PT ;  /* 0x0000000010027233 */ /* 0x100fe40003803000 */
[----:B------:R-:W-:Y:S02]  /*180c0*/  LOP3.LUT R4, R217, R4, RZ, 0xc0, !PT ;  /* 0x00000004d9047212 */ /* 0x000fe400078ec0ff */
[----:B------:R-:W-:Y:S01]  /*180d0*/  LOP3.LUT R6, R211, R3, RZ, 0xc0, !PT ;  /* 0x00000003d3067212 */ /* 0x000fe200078ec0ff */
[----:B------:R-:W-:Y:S01]  /*180e0*/  IMAD.MOV.U32 R211, RZ, RZ, R239 ;  /* 0x000000ffffd37224 */ /* 0x000fe200078e00ef */
[----:B------:R-:W-:Y:S02]  /*180f0*/  LOP3.LUT R10, R219, R2, RZ, 0xc0, !PT ;  /* 0x00000002db0a7212 */ /* 0x000fe400078ec0ff */
[----:B------:R-:W-:Y:S02]  /*18100*/  HSET2.LE.AND R2, R5, R0, PT ;  /* 0x0000000005027233 */ /* 0x000fe40003803000 */
[----:B------:R-:W-:-:S03]  /*18110*/  SEL R3, R251, 0xffffffe0, !P1 ;  /* 0xffffffe0fb037807 */ /* 0x000fc60004800000 */
[----:B------:R-:W-:Y:S02]  /*18120*/  LOP3.LUT R5, R216, R2, RZ, 0xc0, !PT ;  /* 0x00000002d8057212 */ /* 0x000fe400078ec0ff */
[----:B------:R-:W-:Y:S01]  /*18130*/  HSET2.LE.AND R2, R7, R0, PT ;  /* 0x0000000007027233 */ /* 0x000fe20003803000 */
[----:B------:R-:W-:-:S04]  /*18140*/  IMAD.IADD R25, R205, 0x1, R3 ;  /* 0x00000001cd197824 */ /* 0x000fc800078e0203 */
[----:B------:R-:W-:Y:S01]  /*18150*/  LOP3.LUT R7, R29, R2, RZ, 0xc0, !PT ;  /* 0x000000021d077212 */ /* 0x000fe200078ec0ff */
[----:B------:R-:W2:Y:S01]  /*18160*/  LDSM.16.MT88.4 R16, [R25+0xa000] ;  /* 0x00a000001910783b */ /* 0x000ea20000004200 */
[-C--:B-1----:R-:W-:Y:S08]  /*18170*/  HMMA.16816.F32.BF16 R152, R8, R12.reuse, R152 ;  /* 0x0000000c0898723c */ /* 0x082ff00000041898 */
[C---:B------:R-:W-:Y:S08]  /*18180*/  HMMA.16816.F32.BF16 R168, R4.reuse, R12, R168 ;  /* 0x0000000c04a8723c */ /* 0x040ff000000418a8 */
[----:B------:R-:W-:Y:S03]  /*18190*/  HMMA.16816.F32.BF16 R164, R4, R14, R164 ;  /* 0x0000000e04a4723c */ /* 0x000fe600000418a4 */
[----:B------:R-:W-:-:S02]  /*181a0*/  IMAD.MOV.U32 R29, RZ, RZ, R154 ;  /* 0x000000ffff1d7224 */ /* 0x000fc400078e009a */
[----:B------:R-:W-:Y:S02]  /*181b0*/  IMAD.MOV.U32 R2, RZ, RZ, R155 ;  /* 0x000000ffff027224 */ /* 0x000fe400078e009b */
[----:B------:R-:W-:Y:S01]  /*181c0*/  IMAD.MOV.U32 R51, RZ, RZ, R153 ;  /* 0x000000ffff337224 */ /* 0x000fe200078e0099 */
[C---:B------:R-:W-:Y:S01]  /*181d0*/  HMMA.16816.F32.BF16 R248, R8.reuse, R14, R148 ;  /* 0x0000000e08f8723c */ /* 0x040fe20000041894 */
[----:B------:R-:W1:Y:S01]  /*181e0*/  LDSM.16.MT88.4 R12, [R24] ;  /* 0x00000000180c783b */ /* 0x000e620000004200 */
[----:B------:R-:W-:Y:S02]  /*181f0*/  IMAD.MOV.U32 R50, RZ, RZ, R152 ;  /* 0x000000ffff327224 */ /* 0x000fe400078e0098 */
[----:B------:R-:W-:Y:S02]  /*18200*/  IMAD.MOV.U32 R150, RZ, RZ, R118 ;  /* 0x000000ffff967224 */ /* 0x000fe400078e0076 */
[----:B------:R-:W-:Y:S02]  /*18210*/  IMAD.MOV.U32 R151, RZ, RZ, R29 ;  /* 0x000000ffff977224 */ /* 0x000fe400078e001d */
[----:B------:R-:W-:Y:S01]  /*18220*/  IMAD.IADD R29, R3, 0x1, R24 ;  /* 0x00000001031d7824 */ /* 0x000fe200078e0218 */
[----:B--2---:R-:W-:Y:S01]  /*18230*/  HMMA.16816.F32.BF16 R144, R8, R16, R144 ;  /* 0x000000100890723c */ /* 0x004fe20000041890 */
[----:B------:R-:W-:-:S02]  /*18240*/  IMAD.MOV.U32 R149, RZ, RZ, R37 ;  /* 0x000000ffff957224 */ /* 0x000fc400078e0025 */
[----:B------:R-:W-:Y:S02]  /*18250*/  IMAD.MOV.U32 R148, RZ, RZ, R232 ;  /* 0x000000ffff947224 */ /* 0x000fe400078e00e8 */
[----:B------:R-:W-:-:S03]  /*18260*/  IMAD.MOV.U32 R3, RZ, RZ, R228 ;  /* 0x000000ffff037224 */ /* 0x000fc600078e00e4 */
[C---:B------:R-:W-:Y:S08]  /*18270*/  HMMA.16816.F32.BF16 R160, R4.reuse, R16, R160 ;  /* 0x0000001004a0723c */ /* 0x040ff000000418a0 */
[-C--:B------:R-:W-:Y:S08]  /*18280*/  HMMA.16816.F32.BF16 R156, R4, R18.reuse, R156 ;  /* 0x00000012049c723c */ /* 0x080ff0000004189c */
[----:B------:R-:W-:Y:S01]  /*18290*/  HMMA.16816.F32.BF16 R36, R8, R18, R140 ;  /* 0x000000120824723c */ /* 0x000fe2000004188c */
[----:B------:R-:W2:Y:S01]  /*182a0*/  LDSM.16.MT88.4 R16, [R29] ;  /* 0x000000001d10783b */ /* 0x000ea20000004200 */
[----:B------:R-:W-:-:S02]  /*182b0*/  IMAD.MOV.U32 R143, RZ, RZ, R238 ;  /* 0x000000ffff8f7224 */ /* 0x000fc400078e00ee */
[----:B------:R-:W-:Y:S02]  /*182c0*/  IMAD.MOV.U32 R142, RZ, RZ, R237 ;  /* 0x000000ffff8e7224 */ /* 0x000fe400078e00ed */
[----:B------:R-:W-:Y:S02]  /*182d0*/  IMAD.MOV.U32 R141, RZ, RZ, R236 ;  /* 0x000000ffff8d7224 */ /* 0x000fe400078e00ec */
[-C--:B-1----:R-:W-:Y:S01]  /*182e0*/  HMMA.16816.F32.BF16 R216, R8, R12.reuse, R196 ;  /* 0x0000000c08d8723c */ /* 0x082fe200000418c4 */
[----:B------:R-:W-:Y:S02]  /*182f0*/  IMAD.MOV.U32 R198, RZ, RZ, R117 ;  /* 0x000000ffffc67224 */ /* 0x000fe400078e0075 */
[----:B------:R-:W-:Y:S02]  /*18300*/  IMAD.MOV.U32 R197, RZ, RZ, R116 ;  /* 0x000000ffffc57224 */ /* 0x000fe400078e0074 */
[----:B------:R-:W-:Y:S02]  /*18310*/  IMAD.MOV.U32 R199, RZ, RZ, R233 ;  /* 0x000000ffffc77224 */ /* 0x000fe400078e00e9 */
[----:B------:R-:W-:Y:S01]  /*18320*/  IMAD.MOV.U32 R140, RZ, RZ, R231 ;  /* 0x000000ffff8c7224 */ /* 0x000fe200078e00e7 */
[C---:B------:R-:W-:Y:S01]  /*18330*/  HMMA.16816.F32.BF16 R116, R4.reuse, R12, R20 ;  /* 0x0000000c0474723c */ /* 0x040fe20000041814 */
[----:B------:R-:W-:Y:S01]  /*18340*/  IMAD.MOV.U32 R196, RZ, RZ, R230 ;  /* 0x000000ffffc47224 */ /* 0x000fe200078e00e6 */
[----:B------:R-:W-:Y:S06]  /*18350*/  LDSM.16.MT88.4 R20, [R25+0xb000] ;  /* 0x00b000001914783b */ /* 0x000fec0000004200 */
[-C--:B------:R-:W-:Y:S08]  /*18360*/  HMMA.16816.F32.BF16 R44, R4, R14.reuse, R44 ;  /* 0x0000000e042c723c */ /* 0x080ff0000004182c */
[C---:B------:R-:W-:Y:S01]  /*18370*/  HMMA.16816.F32.BF16 R152, R8.reuse, R14, R200 ;  /* 0x0000000e0898723c */ /* 0x040fe200000418c8 */
[----:B------:R-:W1:Y:S07]  /*18380*/  LDSM.16.MT88.4 R12, [R205+0xb000] ;  /* 0x00b00000cd0c783b */ /* 0x000e6e0000004200 */
[-C--:B--2---:R-:W-:Y:S08]  /*18390*/  HMMA.16816.F32.BF16 R236, R8, R16.reuse, R52 ;  /* 0x0000001008ec723c */ /* 0x084ff00000041834 */
[C---:B------:R-:W-:Y:S08]  /*183a0*/  HMMA.16816.F32.BF16 R56, R4.reuse, R16, R56 ;  /* 0x000000100438723c */ /* 0x040ff00000041838 */
[-C--:B------:R-:W-:Y:S08]  /*183b0*/  HMMA.16816.F32.BF16 R60, R4, R18.reuse, R60 ;  /* 0x00000012043c723c */ /* 0x080ff0000004183c */
[----:B------:R-:W-:Y:S01]  /*183c0*/  HMMA.16816.F32.BF16 R228, R8, R18, R64 ;  /* 0x0000001208e4723c */ /* 0x000fe20000041840 */
[----:B------:R-:W2:Y:S01]  /*183d0*/  LDSM.16.MT88.4 R16, [R24+0x1000] ;  /* 0x001000001810783b */ /* 0x000ea20000004200 */
[----:B------:R-:W-:-:S02]  /*183e0*/  IMAD.MOV.U32 R67, RZ, RZ, R196 ;  /* 0x000000ffff437224 */ /* 0x000fc400078e00c4 */
[----:B------:R-:W-:Y:S02]  /*183f0*/  IMAD.MOV.U32 R66, RZ, RZ, R197 ;  /* 0x000000ffff427224 */ /* 0x000fe400078e00c5 */
[----:B------:R-:W-:Y:S02]  /*18400*/  IMAD.MOV.U32 R65, RZ, RZ, R198 ;  /* 0x000000ffff417224 */ /* 0x000fe400078e00c6 */
[----:B-1----:R-:W-:Y:S01]  /*18410*/  HMMA.16816.F32.BF16 R232, R8, R12, R68 ;  /* 0x0000000c08e8723c */ /* 0x002fe20000041844 */
[----:B------:R-:W-:-:S07]  /*18420*/  IMAD.MOV.U32 R64, RZ, RZ, R199 ;  /* 0x000000ffff407224 */ /* 0x000fce00078e00c7 */
[C---:B------:R-:W-:Y:S08]  /*18430*/  HMMA.16816.F32.BF16 R72, R4.reuse, R12, R72 ;  /* 0x0000000c0448723c */ /* 0x040ff00000041848 */
[-C--:B------:R-:W-:Y:S08]  /*18440*/  HMMA.16816.F32.BF16 R76, R4, R14.reuse, R76 ;  /* 0x0000000e044c723c */ /* 0x080ff0000004184c */
[----:B------:R-:W-:Y:S01]  /*18450*/  HMMA.16816.F32.BF16 R220, R8, R14, R220 ;  /* 0x0000000e08dc723c */ /* 0x000fe200000418dc */
[----:B------:R-:W1:Y:S07]  /*18460*/  LDSM.16.MT88.4 R12, [R29+0x1000] ;  /* 0x001000001d0c783b */ /* 0x000e6e0000004200 */
[C---:B------:R-:W-:Y:S08]  /*18470*/  HMMA.16816.F32.BF16 R88, R4.reuse, R20, R88 ;  /* 0x000000140458723c */ /* 0x040ff00000041858 */
[C---:B------:R-:W-:Y:S08]  /*18480*/  HMMA.16816.F32.BF16 R92, R4.reuse, R22, R92 ;  /* 0x00000016045c723c */ /* 0x040ff0000004185c */
[C---:B--2---:R-:W-:Y:S08]  /*18490*/  HMMA.16816.F32.BF16 R104, R4.reuse, R16, R104 ;  /* 0x000000100468723c */ /* 0x044ff00000041868 */
[----:B------:R-:W-:Y:S08]  /*184a0*/  HMMA.16816.F32.BF16 R108, R4, R18, R108 ;  /* 0x00000012046c723c */ /* 0x000ff0000004186c */
[----:B------:R-:W-:Y:S08]  /*184b0*/  HMMA.16816.F32.BF16 R84, R8, R20, R84 ;  /* 0x000000140854723c */ /* 0x000ff00000041854 */
[----:B-1----:R-:W-:Y:S01]  /*184c0*/  HMMA.16816.F32.BF16 R52, R4, R14, R124 ;  /* 0x0000000e0434723c */ /* 0x002fe2000004187c */
[----:B------:R-:W-:-:S02]  /*184d0*/  IMAD.MOV.U32 R126, RZ, RZ, R150 ;  /* 0x000000ffff7e7224 */ /* 0x000fc400078e0096 */
[----:B------:R-:W-:Y:S02]  /*184e0*/  IMAD.MOV.U32 R150, RZ, RZ, R151 ;  /* 0x000000ffff967224 */ /* 0x000fe400078e0097 */
[----:B------:R-:W-:Y:S01]  /*184f0*/  IMAD.MOV.U32 R127, RZ, RZ, R3 ;  /* 0x000000ffff7f7224 */ /* 0x000fe200078e0003 */
[C---:B------:R-:W-:Y:S01]  /*18500*/  PRMT R3, R26.reuse, 0x7773, RZ ;  /* 0x000077731a037816 */ /* 0x040fe200000000ff */
[----:B------:R-:W-:Y:S01]  /*18510*/  IMAD.MOV.U32 R151, RZ, RZ, R2 ;  /* 0x000000ffff977224 */ /* 0x000fe200078e0002 */
[----:B------:R-:W-:Y:S01]  /*18520*/  PRMT R2, R26, 0x7772, RZ ;  /* 0x000077721a027816 */ /* 0x000fe200000000ff */
[----:B------:R-:W-:Y:S01]  /*18530*/  HMMA.16816.F32.BF16 R120, R4, R12, R120 ;  /* 0x0000000c0478723c */ /* 0x000fe20000041878 */
[----:B------:R-:W-:Y:S01]  /*18540*/  LOP3.LUT R4, R30, 0xff, RZ, 0xc0, !PT ;  /* 0x000000ff1e047812 */ /* 0x000fe200078ec0ff */
[----:B------:R-:W-:Y:S01]  /*18550*/  IMAD.MOV.U32 R7, RZ, RZ, R26 ;  /* 0x000000ffff077224 */ /* 0x000fe200078e001a */
[----:B------:R-:W-:Y:S02]  /*18560*/  SHF.R.U32.HI R5, RZ, 0x18, R28 ;  /* 0x00000018ff057819 */ /* 0x000fe4000001161c */
[----:B------:R-:W-:-:S03]  /*18570*/  LOP3.LUT R6, R28, 0xff, RZ, 0xc0, !PT ;  /* 0x000000ff1c067812 */ /* 0x000fc600078ec0ff */
[C---:B------:R-:W-:Y:S01]  /*18580*/  HMMA.16816.F32.BF16 R196, R8.reuse, R12, R80 ;  /* 0x0000000c08c4723c */ /* 0x040fe20000041850 */
[----:B------:R-:W-:Y:S01]  /*18590*/  PRMT R13, R2, 0x5410, R3 ;  /* 0x00005410020d7816 */ /* 0x000fe20000000003 */
[----:B------:R-:W-:Y:S01]  /*185a0*/  LDSM.16.MT88.4 R80, [R205+0xb800] ;  /* 0x00b80000cd50783b */ /* 0x000fe20000004200 */
[C---:B------:R-:W-:Y:S02]  /*185b0*/  LOP3.LUT R3, R28.reuse, 0xffff, RZ, 0xc0, !PT ;  /* 0x0000ffff1c037812 */ /* 0x040fe400078ec0ff */
[----:B------:R-:W-:Y:S02]  /*185c0*/  PRMT R2, R28, 0x7632, R2 ;  /* 0x000076321c027816 */ /* 0x000fe40000000002 */
[----:B------:R-:W-:Y:S01]  /*185d0*/  PRMT R12, R4, 0x5410, R40 ;  /* 0x00005410040c7816 */ /* 0x000fe20000000028 */
[----:B------:R-:W-:Y:S01]  /*185e0*/  HMMA.16816.F32.BF16 R20, R8, R22, R96 ;  /* 0x000000160814723c */ /* 0x000fe20000041860 */
[----:B------:R-:W-:Y:S01]  /*185f0*/  SHF.R.U32.HI R4, RZ, 0x8, R3 ;  /* 0x00000008ff047819 */ /* 0x000fe20000011603 */
[----:B------:R-:W1:Y:S01]  /*18600*/  LDSM.16.MT88.4 R96, [R25+0xb800] ;  /* 0x00b800001960783b */ /* 0x000e620000004200 */
[----:B------:R-:W-:-:S02]  /*18610*/  LOP3.LUT R3, R2, 0xff, RZ, 0xc0, !PT ;  /* 0x000000ff02037812 */ /* 0x000fc400078ec0ff */
[----:B------:R-:W-:-:S03]  /*18620*/  LOP3.LUT R2, R7, 0xff, RZ, 0xc0, !PT ;  /* 0x000000ff07027812 */ /* 0x000fc600078ec0ff */
[----:B------:R-:W-:Y:S01]  /*18630*/  HMMA.16816.F32.BF16 R100, R8, R16, R100 ;  /* 0x000000100864723c */ /* 0x000fe20000041864 */
[----:B------:R-:W-:Y:S01]  /*18640*/  FADD.FTZ R17, R143, R43 ;  /* 0x0000002b8f117221 */ /* 0x000fe20000010000 */
[----:B------:R-:W-:Y:S01]  /*18650*/  FADD.FTZ R16, R245, R42 ;  /* 0x0000002af5107221 */ /* 0x000fe20000010000 */
[----:B------:R-:W-:-:S05]  /*18660*/  IMAD.MOV.U32 R245, RZ, RZ, R149 ;  /* 0x000000fffff57224 */ /* 0x000fca00078e0095 */
[C---:B------:R-:W-:Y:S01]  /*18670*/  HMMA.16816.F32.BF16 R68, R8.reuse, R18, R112 ;  /* 0x000000120844723c */ /* 0x040fe20000041870 */
[----:B------:R-:W-:Y:S01]  /*18680*/  MUFU.EX2 R18, R127 ;  /* 0x0000007f00127308 */ /* 0x000fe20000000800 */
[----:B------:R-:W-:Y:S06]  /*18690*/  LDSM.16.MT88.4 R112, [R24+0x1800] ;  /* 0x001800001870783b */ /* 0x000fec0000004200 */
[----:B------:R-:W-:Y:S01]  /*186a0*/  HMMA.16816.F32.BF16 R200, R8, R14, R128 ;  /* 0x0000000e08c8723c */ /* 0x000fe20000041880 */
[----:B------:R-:W-:Y:S01]  /*186b0*/  PRMT R8, R26, 0x7771, RZ ;  /* 0x000077711a087816 */ /* 0x000fe200000000ff */
[----:B------:R-:W-:Y:S01]  /*186c0*/  MUFU.EX2 R15, R142 ;  /* 0x0000008e000f7308 */ /* 0x000fe20000000800 */
[----:B------:R-:W-:-:S02]  /*186d0*/  PRMT R9, R3, 0x5410, R5 ;  /* 0x0000541003097816 */ /* 0x000fc40000000005 */
[----:B------:R-:W-:Y:S02]  /*186e0*/  PRMT R10, R2, 0x5410, R8 ;  /* 0x00005410020a7816 */ /* 0x000fe40000000008 */
[C---:B------:R-:W-:Y:S02]  /*186f0*/  LOP3.LUT R2, R27.reuse, 0xffff, RZ, 0xc0, !PT ;  /* 0x0000ffff1b027812 */ /* 0x040fe400078ec0ff */
[----:B------:R-:W-:Y:S01]  /*18700*/  LOP3.LUT R3, R27, 0xff, RZ, 0xc0, !PT ;  /* 0x000000ff1b037812 */ /* 0x000fe200078ec0ff */
[----:B------:R2:W-:Y:S01]  /*18710*/  MUFU.EX2 R26, R126 ;  /* 0x0000007e001a7308 */ /* 0x0005e20000000800 */
[----:B------:R-:W-:Y:S02]  /*18720*/  SHF.R.U32.HI R2, RZ, 0x8, R2 ;  /* 0x00000008ff027819 */ /* 0x000fe40000011602 */
[----:B------:R-:W-:Y:S02]  /*18730*/  PRMT R11, R6, 0x5410, R4 ;  /* 0x00005410060b7816 */ /* 0x000fe40000000004 */
[----:B------:R-:W-:-:S02]  /*18740*/  PRMT R7, R3, 0x5410, R2 ;  /* 0x0000541003077816 */ /* 0x000fc40000000002 */
[----:B------:R-:W-:Y:S02]  /*18750*/  PRMT R2, R27, 0x7632, R2 ;  /* 0x000076321b027816 */ /* 0x000fe40000000002 */
[----:B------:R-:W-:Y:S02]  /*18760*/  SHF.R.U32.HI R3, RZ, 0x18, R27 ;  /* 0x00000018ff037819 */ /* 0x000fe4000001161b */
[----:B------:R-:W-:Y:S01]  /*18770*/  LOP3.LUT R2, R2, 0xff, RZ, 0xc0, !PT ;  /* 0x000000ff02027812 */ /* 0x000fe200078ec0ff */
[----:B------:R3:W4:Y:S01]  /*18780*/  MUFU.EX2 R27, R141 ;  /* 0x0000008d001b7308 */ /* 0x0007220000000800 */
[----:B------:R-:W-:Y:S02]  /*18790*/  LOP3.LUT R4, R41, 0xff00ff, RZ, 0xc0, !PT ;  /* 0x00ff00ff29047812 */ /* 0x000fe400078ec0ff */
[----:B------:R-:W-:Y:S02]  /*187a0*/  PRMT R6, R2, 0x5410, R3 ;  /* 0x0000541002067816 */ /* 0x000fe40000000003 */
[----:B------:R-:W-:Y:S01]  /*187b0*/  LOP3.LUT R2, R13, 0xff00ff, RZ, 0xc0, !PT ;  /* 0x00ff00ff0d027812 */ /* 0x000fe200078ec0ff */
[----:B--2---:R-:W-:Y:S01]  /*187c0*/  IMAD.MOV.U32 R126, RZ, RZ, R64 ;  /* 0x000000ffff7e7224 */ /* 0x004fe200078e0040 */
[--C-:B------:R-:W-:Y:S01]  /*187d0*/  HSET2.LE.AND R5, R12, R0.reuse, PT ;  /* 0x000000000c057233 */ /* 0x100fe20003803000 */
[----:B------:R-:W-:Y:S01]  /*187e0*/  IMAD.MOV.U32 R64, RZ, RZ, R65 ;  /* 0x000000ffff407224 */ /* 0x000fe200078e0041 */
[--C-:B------:R-:W-:Y:S01]  /*187f0*/  HSET2.LE.AND R4, R4, R0.reuse, PT ;  /* 0x0000000004047233 */ /* 0x100fe20003803000 */
[----:B------:R-:W-:Y:S01]  /*18800*/  IMAD.MOV.U32 R65, RZ, RZ, R66 ;  /* 0x000000ffff417224 */ /* 0x000fe200078e0042 */
[--C-:B------:R-:W-:Y:S01]  /*18810*/  HSET2.LE.AND R8, R11, R0.reuse, PT ;  /* 0x000000000b087233 */ /* 0x100fe20003803000 */
[----:B------:R-:W-:Y:S01]  /*18820*/  IMAD.MOV.U32 R66, RZ, RZ, R67 ;  /* 0x000000ffff427224 */ /* 0x000fe200078e0043 */
[--C-:B------:R-:W-:Y:S01]  /*18830*/  HSET2.LE.AND R9, R9, R0.reuse, PT ;  /* 0x0000000009097233 */ /* 0x100fe20003803000 */
[----:B------:R-:W-:Y:S01]  /*18840*/  IMAD.MOV.U32 R67, RZ, RZ, R140 ;  /* 0x000000ffff437224 */ /* 0x000fe200078e008c */
[----:B------:R-:W-:-:S02]  /*18850*/  HSET2.LE.AND R10, R10, R0, PT ;  /* 0x000000000a0a7233 */ /* 0x000fc40003803000 */
[--C-:B------:R-:W-:Y:S01]  /*18860*/  HSET2.LE.AND R2, R2, R0.reuse, PT ;  /* 0x0000000002027233 */ /* 0x100fe20003803000 */
[----:B---3--:R2:W3:Y:S01]  /*18870*/  LDSM.16.MT88.4 R140, [R25+0xa800] ;  /* 0x00a80000198c783b */ /* 0x0084e20000004200 */
[--C-:B------:R-:W-:Y:S01]  /*18880*/  HSET2.LE.AND R3, R7, R0.reuse, PT ;  /* 0x0000000007037233 */ /* 0x100fe20003803000 */
[----:B------:R-:W-:Y:S01]  /*18890*/  FADD.FTZ R7, R208, R49 ;  /* 0x00000031d0077221 */ /* 0x000fe20000010000 */
[----:B------:R-:W-:Y:S01]  /*188a0*/  HSET2.LE.AND R0, R6, R0, PT ;  /* 0x0000000006007233 */ /* 0x000fe20003803000 */
[----:B------:R-:W-:Y:S01]  /*188b0*/  FADD.FTZ R6, R206, R48 ;  /* 0x00000030ce067221 */ /* 0x000fe20000010000 */
[----:B------:R-:W-:Y:S01]  /*188c0*/  LOP3.LUT R130, R126, R5, RZ, 0xc0, !PT ;  /* 0x000000057e827212 */ /* 0x000fe200078ec0ff */
[----:B------:R-:W-:Y:S01]  /*188d0*/  FADD.FTZ R7, R207, R7 ;  /* 0x00000007cf077221 */ /* 0x000fe20000010000 */
[----:B------:R-:W-:Y:S01]  /*188e0*/  LOP3.LUT R131, R64, R4, RZ, 0xc0, !PT ;  /* 0x0000000440837212 */ /* 0x000fe200078ec0ff */
[----:B------:R-:W-:Y:S01]  /*188f0*/  FADD.FTZ R19, R194, R6 ;  /* 0x00000006c2137221 */ /* 0x000fe20000010000 */
[----:B------:R-:W-:Y:S01]  /*18900*/  IMAD.MOV.U32 R6, RZ, RZ, R31 ;  /* 0x000000ffff067224 */ /* 0x000fe200078e001f */
[----:B------:R-:W-:Y:S01]  /*18910*/  LOP3.LUT R125, R66, R0, RZ, 0xc0, !PT ;  /* 0x00000000427d7212 */ /* 0x000fe200078ec0ff */
[----:B------:R-:W-:Y:S01]  /*18920*/  IMAD.MOV.U32 R206, RZ, RZ, R67 ;  /* 0x000000ffffce7224 */ /* 0x000fe200078e0043 */
[----:B------:R-:W-:Y:S01]  /*18930*/  LOP3.LUT R124, R65, R3, RZ, 0xc0, !PT ;  /* 0x00000003417c7212 */ /* 0x000fe200078ec0ff */
[----:B------:R-:W-:Y:S01]  /*18940*/  IMAD.MOV.U32 R208, RZ, RZ, R148 ;  /* 0x000000ffffd07224 */ /* 0x000fe200078e0094 */
[----:B------:R-:W-:Y:S01]  /*18950*/  LOP3.LUT R127, R6, R2, RZ, 0xc0, !PT ;  /* 0x00000002067f7212 */ /* 0x000fe200078ec0ff */
[----:B------:R-:W-:Y:S01]  /*18960*/  IMAD.MOV.U32 R194, RZ, RZ, R150 ;  /* 0x000000ffffc27224 */ /* 0x000fe200078e0096 */
[----:B----4-:R-:W-:Y:S01]  /*18970*/  F2FP.BF16.F32.PACK_AB R2, R27, R26 ;  /* 0x0000001a1b02723e */ /* 0x010fe200000010ff */
[----:B------:R-:W-:Y:S01]  /*18980*/  IMAD.MOV.U32 R207, RZ, RZ, R151 ;  /* 0x000000ffffcf7224 */ /* 0x000fe200078e0097 */
[----:B--2---:R2:W4:Y:S04]  /*18990*/  LDL.LU.S16 R25, [R1+0x2c] ;  /* 0x00002c0001197983 */ /* 0x0045280000300600 */
[----:B------:R2:W5:Y:S04]  /*189a0*/  LDL.LU.S16 R6, [R1+0x38] ;  /* 0x0000380001067983 */ /* 0x0005680000300600 */
[----:B------:R2:W2:Y:S04]  /*189b0*/  LDL.LU.S16 R5, [R1+0x34] ;  /* 0x0000340001057983 */ /* 0x0004a80000300600 */
[----:B------:R2:W2:Y:S01]  /*189c0*/  LDL.LU.S16 R4, [R1+0x30] ;  /* 0x0000300001047983 */ /* 0x0004a20000300600 */
[----:B------:R-:W-:Y:S01]  /*189d0*/  F2FP.BF16.F32.PACK_AB R0, R18, R15 ;  /* 0x0000000f1200723e */ /* 0x000fe200000010ff */
[----:B------:R-:W-:Y:S01]  /*189e0*/  UIADD3 UR6, UPT, UPT, UR19, -0x6, URZ ;  /* 0xfffffffa13067890 */ /* 0x000fe2000fffe0ff */
[C---:B------:R-:W-:Y:S01]  /*189f0*/  PRMT R14, R2.reuse, 0x7610, R14 ;  /* 0x00007610020e7816 */ /* 0x040fe2000000000e */
[----:B------:R-:W-:Y:S01]  /*18a00*/  LDSM.16.MT88.4 R64, [R29+0x800] ;  /* 0x000800001d40783b */ /* 0x000fe20000004200 */
[----:B------:R-:W-:-:S02]  /*18a10*/  PRMT R13, R2, 0x7632, R13 ;  /* 0x00007632020d7816 */ /* 0x000fc4000000000d */
[C---:B------:R-:W-:Y:S01]  /*18a20*/  PRMT R12, R0.reuse, 0x7610, R12 ;  /* 0x00007610000c7816 */ /* 0x040fe2000000000c */
[----:B------:R-:W-:Y:S01]  /*18a30*/  LDSM.16.MT88.4 R148, [R205+0xa800] ;  /* 0x00a80000cd94783b */ /* 0x000fe20000004200 */
[----:B------:R-:W-:Y:S02]  /*18a40*/  PRMT R11, R0, 0x7632, R11 ;  /* 0x00007632000b7816 */ /* 0x000fe4000000000b */
[----:B------:R-:W-:Y:S01]  /*18a50*/  PRMT R0, R14, 0x5410, R13 ;  /* 0x000054100e007816 */ /* 0x000fe2000000000d */
[----:B------:R-:W-:Y:S01]  /*18a60*/  LDSM.16.MT88.4 R28, [R29+0x1800] ;  /* 0x001800001d1c783b */ /* 0x000fe20000004200 */
[----:B------:R-:W-:Y:S01]  /*18a70*/  LOP3.LUT R126, R214, R10, RZ, 0xc0, !PT ;  /* 0x0000000ad67e7212 */ /* 0x000fe200078ec0ff */
[----:B------:R-:W-:Y:S01]  /*18a80*/  IMAD.MOV.U32 R10, RZ, RZ, R50 ;  /* 0x000000ffff0a7224 */ /* 0x000fe200078e0032 */
[----:B------:R-:W-:Y:S01]  /*18a90*/  LOP3.LUT R128, R0, R8, RZ, 0xc0, !PT ;  /* 0x0000000800807212 */ /* 0x000fe200078ec0ff */
[----:B------:R-:W-:Y:S01]  /*18aa0*/  @!P3 HFMA2.BF16_V2 R252, -RZ.H0_H0, RZ.H0_H0, -R11.H0_H0 ;  /* 0x200000fffffcb231 */ /* 0x000fe2000034090b */
[----:B------:R-:W-:-:S03]  /*18ab0*/  PRMT R0, R12, 0x5410, R11 ;  /* 0x000054100c007816 */ /* 0x000fc6000000000b */
[-C--:B-1----:R-:W-:Y:S01]  /*18ac0*/  HMMA.16816.F32.BF16 R88, R124, R96.reuse, R88 ;  /* 0x000000607c58723c */ /* 0x082fe20000041858 */
[----:B------:R-:W-:Y:S01]  /*18ad0*/  LOP3.LUT R129, R0, R9, RZ, 0xc0, !PT ;  /* 0x0000000900817212 */ /* 0x000fe200078ec0ff */
[----:B------:R-:W-:Y:S01]  /*18ae0*/  IMAD.MOV.U32 R9, RZ, RZ, R51 ;  /* 0x000000ffff097224 */ /* 0x000fe200078e0033 */
[----:B------:R-:W-:Y:S01]  /*18af0*/  @!P3 PRMT R11, R252, 0x5410, RZ ;  /* 0x00005410fc0bb816 */ /* 0x000fe200000000ff */
[----:B------:R-:W1:Y:S04]  /*18b00*/  LDSM.16.MT88.4 R48, [R24+0x800] ;  /* 0x000800001830783b */ /* 0x000e680000004200 */
[----:B------:R-:W-:Y:S08]  /*18b10*/  HMMA.16816.F32.BF16 R84, R128, R96, R84 ;  /* 0x000000608054723c */ /* 0x000ff00000041854 */
[-C--:B------:R-:W-:Y:S08]  /*18b20*/  HMMA.16816.F32.BF16 R92, R124, R98.reuse, R92 ;  /* 0x000000627c5c723c */ /* 0x080ff0000004185c */
[----:B------:R-:W-:Y:S01]  /*18b30*/  HMMA.16816.F32.BF16 R96, R128, R98, R20 ;  /* 0x000000628060723c */ /* 0x000fe20000041814 */
[----:B------:R-:W1:Y:S01]  /*18b40*/  LDC R22, c[0x0][0x448] ;  /* 0x00011200ff167b82 */ /* 0x000e620000000800 */
[----:B------:R-:W-:Y:S01]  /*18b50*/  FADD.FTZ R21, R242, R7 ;  /* 0x00000007f2157221 */ /* 0x000fe20000010000 */
[----:B------:R-:W-:-:S05]  /*18b60*/  FADD.FTZ R20, R241, R19 ;  /* 0x00000013f1147221 */ /* 0x000fca0000010000 */
[-C--:B---3--:R-:W-:Y:S08]  /*18b70*/  HMMA.16816.F32.BF16 R144, R128, R140.reuse, R144 ;  /* 0x0000008c8090723c */ /* 0x088ff00000041890 */
[C---:B------:R-:W-:Y:S08]  /*18b80*/  HMMA.16816.F32.BF16 R160, R124.reuse, R140, R160 ;  /* 0x0000008c7ca0723c */ /* 0x040ff000000418a0 */
[----:B-1----:R-:W-:Y:S01]  /*18b90*/  HMMA.16816.F32.BF16 R40, R124, R48, R116 ;  /* 0x000000307c28723c */ /* 0x002fe20000041874 */
[----:B------:R-:W-:-:S02]  /*18ba0*/  IMAD.SHL.U32 R23, R22, 0x8, RZ ;  /* 0x0000000816177824 */ /* 0x000fc400078e00ff */
[----:B------:R-:W-:Y:S02]  /*18bb0*/  IMAD.MOV.U32 R117, RZ, RZ, R9 ;  /* 0x000000ffff757224 */ /* 0x000fe400078e0009 */
[----:B------:R-:W-:Y:S02]  /*18bc0*/  IMAD.MOV.U32 R116, RZ, RZ, R10 ;  /* 0x000000ffff747224 */ /* 0x000fe400078e000a */
[----:B------:R-:W-:Y:S01]  /*18bd0*/  IMAD.MOV.U32 R118, RZ, RZ, R194 ;  /* 0x000000ffff767224 */ /* 0x000fe200078e00c2 */
[----:B------:R-:W-:Y:S01]  /*18be0*/  HMMA.16816.F32.BF16 R156, R124, R142, R156 ;  /* 0x0000008e7c9c723c */ /* 0x000fe2000004189c */
[----:B------:R-:W-:-:S07]  /*18bf0*/  IMAD.MOV.U32 R119, RZ, RZ, R207 ;  /* 0x000000ffff777224 */ /* 0x000fce00078e00cf */
        /* <DEDUP_REMOVED lines=24> */
[----:B----4-:R-:W-:-:S02]  /*18d80*/  @!P6 HFMA2.BF16_V2 R25, -RZ.H0_H0, RZ.H0_H0, -R33.H0_H0 ;  /* 0x200000ffff19e231 */ /* 0x010fc40000340921 */
[----:B-----5:R-:W-:-:S03]  /*18d90*/  @!P5 HFMA2.BF16_V2 R6, -RZ.H0_H0, RZ.H0_H0, -R14.H0_H0 ;  /* 0x200000ffff06d231 */ /* 0x020fc6000034090e */
[----:B------:R-:W-:Y:S01]  /*18da0*/  PRMT R8, R25, 0x7610, R8 ;  /* 0x0000761019087816 */ /* 0x000fe20000000008 */
[----:B--2---:R-:W-:Y:S01]  /*18db0*/  @!P4 HFMA2.BF16_V2 R5, -RZ.H0_H0, RZ.H0_H0, -R13.H0_H0 ;  /* 0x200000ffff05c231 */ /* 0x004fe2000034090d */
[----:B------:R-:W-:Y:S02]  /*18dc0*/  PRMT R3, R6, 0x7610, R3 ;  /* 0x0000761006037816 */ /* 0x000fe40000000003 */
[----:B------:R-:W-:Y:S01]  /*18dd0*/  @!P6 PRMT R33, R8, 0x5410, RZ ;  /* 0x000054100821e816 */ /* 0x000fe200000000ff */
[----:B------:R-:W-:Y:S01]  /*18de0*/  @!P2 HFMA2.BF16_V2 R4, -RZ.H0_H0, RZ.H0_H0, -R12.H0_H0 ;  /* 0x200000ffff04a231 */ /* 0x000fe2000034090c */
[----:B------:R-:W-:Y:S02]  /*18df0*/  PRMT R2, R5, 0x7610, R2 ;  /* 0x0000761005027816 */ /* 0x000fe40000000002 */
[----:B------:R-:W-:Y:S02]  /*18e00*/  @!P5 PRMT R14, R3, 0x5410, RZ ;  /* 0x00005410030ed816 */ /* 0x000fe400000000ff */
[----:B------:R-:W-:Y:S01]  /*18e10*/  PRMT R0, R4, 0x7610, R0 ;  /* 0x0000761004007816 */ /* 0x000fe20000000000 */
[----:B------:R-:W-:Y:S01]  /*18e20*/  FADD.FTZ R4, R245, R17 ;  /* 0x00000011f5047221 */ /* 0x000fe20000010000 */
[----:B------:R-:W-:Y:S01]  /*18e30*/  IMAD.MOV.U32 R17, RZ, RZ, R227 ;  /* 0x000000ffff117224 */ /* 0x000fe200078e00e3 */
[----:B------:R-:W-:-:S02]  /*18e40*/  @!P4 PRMT R13, R2, 0x5410, RZ ;  /* 0x00005410020dc816 */ /* 0x000fc400000000ff */
[----:B------:R-:W-:Y:S01]  /*18e50*/  @!P2 PRMT R12, R0, 0x5410, RZ ;  /* 0x00005410000ca816 */ /* 0x000fe200000000ff */
[----:B------:R-:W-:Y:S01]  /*18e60*/  FADD.FTZ R0, R246, R16 ;  /* 0x00000010f6007221 */ /* 0x000fe20000010000 */
[----:B------:R-:W-:Y:S02]  /*18e70*/  IMAD.MOV.U32 R16, RZ, RZ, R226 ;  /* 0x000000ffff107224 */ /* 0x000fe400078e00e2 */
[----:B------:R-:W-:Y:S01]  /*18e80*/  FADD.FTZ R19, R26, R4 ;  /* 0x000000041a137221 */ /* 0x000fe20000010000 */
[----:B------:R-:W-:Y:S01]  /*18e90*/  IADD3 R216, P2, PT, R226, -0x140, RZ ;  /* 0xfffffec0e2d87810 */ /* 0x000fe20007f5e0ff */
[----:B------:R-:W-:Y:S01]  /*18ea0*/  FADD.FTZ R10, R15, R0 ;  /* 0x000000000f0a7221 */ /* 0x000fe20000010000 */
[----:B------:R-:W-:Y:S01]  /*18eb0*/  IMAD.WIDE R2, R23, 0x2, R16 ;  /* 0x0000000217027825 */ /* 0x000fe200078e0210 */
[----:B------:R-:W-:Y:S03]  /*18ec0*/  STG.E.U16 desc[UR22][R16.64+-0x100], R32 ;  /* 0xffff002010007986 */ /* 0x000fe6000c101516 */
[----:B------:R-:W-:Y:S01]  /*18ed0*/  FADD.FTZ R0, R240, R20 ;  /* 0x00000014f0007221 */ /* 0x000fe20000010000 */
[----:B------:R-:W-:Y:S01]  /*18ee0*/  IADD3.X R217, PT, PT, R227, -0x1, RZ, P2, !PT ;  /* 0xffffffffe3d97810 */ /* 0x000fe200017fe4ff */
[----:B------:R-:W-:Y:S01]  /*18ef0*/  STG.E.U16 desc[UR22][R16.64+-0xfe], R35 ;  /* 0xffff022310007986 */ /* 0x000fe2000c101516 */
[----:B------:R-:W-:-:S04]  /*18f00*/  IMAD.WIDE R6, R22, 0x70, R2 ;  /* 0x0000007016067825 */ /* 0x000fc800078e0202 */
[----:B------:R-:W-:-:S04]  /*18f10*/  FADD.FTZ R0, R213, R0 ;  /* 0x00000000d5007221 */ /* 0x000fc80000010000 */
[----:B------:R-:W-:Y:S01]  /*18f20*/  FADD.FTZ R0, R191, R0 ;  /* 0x00000000bf007221 */ /* 0x000fe20000010000 */
[----:B------:R-:W-:-:S04]  /*18f30*/  IMAD.WIDE R2, R22, -0x70, R6 ;  /* 0xffffff9016027825 */ /* 0x000fc800078e0206 */
[----:B------:R-:W-:Y:S01]  /*18f40*/  FADD.FTZ R235, R188, R0 ;  /* 0x00000000bceb7221 */ /* 0x000fe20000010000 */
[----:B------:R-:W-:-:S04]  /*18f50*/  IMAD.WIDE R2, R22, 0x70, R2 ;  /* 0x0000007016027825 */ /* 0x000fc800078e0202 */
[----:B------:R-:W-:-:S04]  /*18f60*/  IMAD.WIDE R2, R22, -0x70, R2 ;  /* 0xffffff9016027825 */ /* 0x000fc800078e0202 */
[----:B------:R-:W-:-:S04]  /*18f70*/  IMAD.WIDE R2, R22, 0x70, R2 ;  /* 0x0000007016027825 */ /* 0x000fc800078e0202 */
[----:B------:R-:W-:-:S04]  /*18f80*/  IMAD.WIDE R2, R22, -0x70, R2 ;  /* 0xffffff9016027825 */ /* 0x000fc800078e0202 */
[----:B------:R-:W-:-:S04]  /*18f90*/  IMAD.WIDE R8, R22, 0x70, R2 ;  /* 0x0000007016087825 */ /* 0x000fc800078e0202 */
[----:B------:R-:W-:-:S04]  /*18fa0*/  IMAD.WIDE R2, R23, 0x2, R6 ;  /* 0x0000000217027825 */ /* 0x000fc800078e0206 */
[----:B------:R-:W-:-:S05]  /*18fb0*/  IMAD.WIDE R4, R22, -0x70, R8 ;  /* 0xffffff9016047825 */ /* 0x000fca00078e0208 */
[----:B------:R-:W-:Y:S01]  /*18fc0*/  STG.E.U16 desc[UR22][R4.64+-0x100], R34 ;  /* 0xffff002204007986 */ /* 0x000fe2000c101516 */
[----:B------:R-:W-:-:S03]  /*18fd0*/  IMAD.WIDE R6, R22, 0x70, R4 ;  /* 0x0000007016067825 */ /* 0x000fc600078e0204 */
[----:B------:R-:W-:Y:S04]  /*18fe0*/  STG.E.U16 desc[UR22][R4.64+-0xfe], R33 ;  /* 0xffff022104007986 */ /* 0x000fe8000c101516 */
[----:B------:R1:W-:Y:S04]  /*18ff0*/  STG.E.U16 desc[UR22][R8.64+-0x100], R181 ;  /* 0xffff00b508007986 */ /* 0x0003e8000c101516 */
[----:B------:R-:W-:Y:S04]  /*19000*/  STG.E.U16 desc[UR22][R6.64+-0xfe], R180 ;  /* 0xffff02b406007986 */ /* 0x000fe8000c101516 */
[----:B------:R-:W-:Y:S04]  /*19010*/  STG.E.U16 desc[UR22][R2.64+-0x100], R179 ;  /* 0xffff00b302007986 */ /* 0x000fe8000c101516 */
[----:B------:R-:W-:Y:S04]  /*19020*/  STG.E.U16 desc[UR22][R2.64+-0xfe], R178 ;  /* 0xffff02b202007986 */ /* 0x000fe8000c101516 */
[----:B------:R-:W-:Y:S04]  /*19030*/  STG.E.U16 desc[UR22][R16.64+-0xf0], R193 ;  /* 0xffff10c110007986 */ /* 0x000fe8000c101516 */
[----:B------:R-:W-:Y:S04]  /*19040*/  STG.E.U16 desc[UR22][R16.64+-0xee], R192 ;  /* 0xffff12c010007986 */ /* 0x000fe8000c101516 */
[----:B------:R-:W-:Y:S01]  /*19050*/  STG.E.U16 desc[UR22][R4.64+-0xf0], R190 ;  /* 0xffff10be04007986 */ /* 0x000fe2000c101516 */
[----:B-1----:R-:W-:-:S03]  /*19060*/  IMAD.WIDE R8, R22, -0x70, R6 ;  /* 0xffffff9016087825 */ /* 0x002fc600078e0206 */
[----:B------:R-:W-:Y:S04]  /*19070*/  STG.E.U16 desc[UR22][R4.64+-0xee], R189 ;  /* 0xffff12bd04007986 */ /* 0x000fe8000c101516 */
        /* <DEDUP_REMOVED lines=8> */
[----:B-1----:R-:W-:-:S05]  /*19100*/  IMAD.WIDE R6, R22, 0x70, R8 ;  /* 0x0000007016067825 */ /* 0x002fca00078e0208 */
[----:B------:R-:W-:Y:S01]  /*19110*/  STG.E.U16 desc[UR22][R6.64+-0xe0], R173 ;  /* 0xffff20ad06007986 */ /* 0x000fe2000c101516 */
[----:B------:R-:W-:-:S03]  /*19120*/  IMAD.WIDE R4, R22, -0x70, R6 ;  /* 0xffffff9016047825 */ /* 0x000fc600078e0206 */
[----:B------:R1:W-:Y:S04]  /*19130*/  STG.E.U16 desc[UR22][R6.64+-0xde], R172 ;  /* 0xffff22ac06007986 */ /* 0x0003e8000c101516 */
[----:B------:R-:W-:Y:S04]  /*19140*/  STG.E.U16 desc[UR22][R2.64+-0xe0], R139 ;  /* 0xffff208b02007986 */ /* 0x000fe8000c101516 */
[----:B------:R-:W-:Y:S04]  /*19150*/  STG.E.U16 desc[UR22][R2.64+-0xde], R138 ;  /* 0xffff228a02007986 */ /* 0x000fe8000c101516 */
[----:B------:R-:W-:Y:S04]  /*19160*/  STG.E.U16 desc[UR22][R16.64+-0xd0], R186 ;  /* 0xffff30ba10007986 */ /* 0x000fe8000c101516 */
[----:B------:R-:W-:Y:S04]  /*19170*/  STG.E.U16 desc[UR22][R16.64+-0xce], R185 ;  /* 0xffff32b910007986 */ /* 0x000fe8000c101516 */
[----:B------:R-:W-:Y:S04]  /*19180*/  STG.E.U16 desc[UR22][R4.64+-0xd0], R184 ;  /* 0xffff30b804007986 */ /* 0x000fe8000c101516 */
[----:B------:R2:W-:Y:S01]  /*19190*/  STG.E.U16 desc[UR22][R4.64+-0xce], R183 ;  /* 0xffff32b704007986 */ /* 0x0005e2000c101516 */
[----:B-1----:R-:W-:-:S05]  /*191a0*/  IMAD.WIDE R6, R22, 0x70, R4 ;  /* 0x0000007016067825 */ /* 0x002fca00078e0204 */
[----:B------:R-:W-:Y:S04]  /*191b0*/  STG.E.U16 desc[UR22][R6.64+-0xd0], R137 ;  /* 0xffff308906007986 */ /* 0x000fe8000c101516 */
[----:B------:R-:W-:Y:S04]  /*191c0*/  STG.E.U16 desc[UR22][R6.64+-0xce], R132 ;  /* 0xffff328406007986 */ /* 0x000fe8000c101516 */
[----:B------:R-:W-:Y:S04]  /*191d0*/  STG.E.U16 desc[UR22][R2.64+-0xd0], R187 ;  /* 0xffff30bb02007986 */ /* 0x000fe8000c101516 */
[----:B------:R1:W-:Y:S01]  /*191e0*/  STG.E.U16 desc[UR22][R2.64+-0xce], R182 ;  /* 0xffff32b602007986 */ /* 0x0003e2000c101516 */
[----:B--2---:R-:W-:-:S04]  /*191f0*/  FADD.FTZ R4, R27, R19 ;  /* 0x000000131b047221 */ /* 0x004fc80000010000 */
[----:B------:R-:W-:-:S04]  /*19200*/  FADD.FTZ R4, R206, R4 ;  /* 0x00000004ce047221 */ /* 0x000fc80000010000 */
[----:B------:R-:W-:Y:S01]  /*19210*/  FADD.FTZ R252, R211, R4 ;  /* 0x00000004d3fc7221 */ /* 0x000fe20000010000 */
[----:B-1----:R-:W-:Y:S01]  /*19220*/  FADD.FTZ R2, R244, R21 ;  /* 0x00000015f4027221 */ /* 0x002fe20000010000 */
[----:B------:R-:W-:-:S03]  /*19230*/  FADD.FTZ R3, R18, R10 ;  /* 0x0000000a12037221 */ /* 0x000fc60000010000 */
[----:B------:R-:W-:Y:S01]  /*19240*/  FADD.FTZ R2, R243, R2 ;  /* 0x00000002f3027221 */ /* 0x000fe20000010000 */
[----:B------:R-:W-:-:S03]  /*19250*/  FADD.FTZ R3, R208, R3 ;  /* 0x00000003d0037221 */ /* 0x000fc60000010000 */
[----:B------:R-:W-:Y:S01]  /*19260*/  FADD.FTZ R2, R204, R2 ;  /* 0x00000002cc027221 */ /* 0x000fe20000010000 */
[----:B------:R-:W-:-:S03]  /*19270*/  FADD.FTZ R229, R247, R3 ;  /* 0x00000003f7e57221 */ /* 0x000fc60000010000 */
[----:B------:R-:W-:-:S07]  /*19280*/  FADD.FTZ R234, R195, R2 ;  /* 0x00000002c3ea7221 */ /* 0x000fce0000010000 */
.L_x_1357:
[----:B------:R-:W-:-:S09]  /*19290*/  UISETP.GE.AND UP0, UPT, UR6, URZ, UPT ;  /* 0x000000ff0600728c */ /* 0x000fd2000bf06270 */
[----:B------:R-:W-:Y:S05]  /*192a0*/  BRA.U !UP0, `(.L_x_1362) ;  /* 0x00000041082c7547 */ /* 0x000fea000b800000 */
[----:B------:R-:W2:Y:S01]  /*192b0*/  LDL.LU.64 R8, [R1+0xa0] ;  /* 0x0000a00001087983 */ /* 0x000ea20000300a00 */
[----:B------:R-:W-:Y:S01]  /*192c0*/  SHF.R.U32.HI R2, RZ, 0x5, R212 ;  /* 0x00000005ff027819 */ /* 0x000fe200000116d4 */
[----:B------:R-:W-:Y:S01]  /*192d0*/  IMAD.U32 R0, RZ, RZ, UR21 ;  /* 0x00000015ff007e24 */ /* 0x000fe2000f8e00ff */
[----:B------:R-:W1:Y:S01]  /*192e0*/  LDCU UR9, c[0x0][0x440] ;  /* 0x00008800ff0977ac */ /* 0x000e620008000800 */
[----:B------:R-:W3:Y:S01]  /*192f0*/  LDL.64 R4, [R1+0x78] ;  /* 0x0000780001047983 */ /* 0x000ee20000100a00 */
[----:B------:R-:W-:Y:S01]  /*19300*/  IMAD.SHL.U32 R213, R212, 0x40, RZ ;  /* 0x00000040d4d57824 */ /* 0x000fe200078e00ff */
[----:B------:R-:W-:Y:S02]  /*19310*/  USHF.L.U32 UR4, UR12, 0x10, URZ ;  /* 0x000000100c047899 */ /* 0x000fe400080006ff */
[----:B------:R-:W4:Y:S01]  /*19320*/  LDL.64 R6, [R1+0x80] ;  /* 0x0000800001067983 */ /* 0x000f220000100a00 */
[----:B------:R-:W-:Y:S01]  /*19330*/  IMAD R0, R0, 0x8, R2 ;  /* 0x0000000800007824 */ /* 0x000fe200078e0202 */
[----:B------:R-:W-:Y:S01]  /*19340*/  SHF.L.U32 R2, R212, 0x3, RZ ;  /* 0x00000003d4027819 */ /* 0x000fe200000006ff */
[----:B------:R-:W5:Y:S01]  /*19350*/  S2UR UR5, SR_CgaCtaId ;  /* 0x00000000000579c3 */ /* 0x000f620000008800 */
[----:B------:R-:W-:Y:S01]  /*19360*/  LOP3.LUT R211, R213, 0x1c0, RZ, 0xc0, !PT ;  /* 0x000001c0d5d37812 */ /* 0x000fe200078ec0ff */
[----:B------:R-:W-:Y:S01]  /*19370*/  IMAD.U32 R220, RZ, RZ, UR4 ;  /* 0x00000004ffdc7e24 */ /* 0x000fe2000f8e00ff */
[----:B------:R-:W2:Y:S02]  /*19380*/  LDCU UR7, c[0x0][0x440] ;  /* 0x00008800ff0777ac */ /* 0x000ea40008000800 */
[----:B------:R-:W-:-:S02]  /*19390*/  LOP3.LUT R211, R211, 0x38, R2, 0xf8, !PT ;  /* 0x00000038d3d37812 */ /* 0x000fc400078ef802 */
[----:B------:R-:W-:Y:S01]  /*193a0*/  LOP3.LUT R2, R2, 0x38, RZ, 0xc0, !PT ;  /* 0x0000003802027812 */ /* 0x000fe200078ec0ff */
[----:B------:R-:W2:Y:S01]  /*193b0*/  LDC.64 R236, c[0x0][0x3c0] ;  /* 0x0000f000ffec7b82 */ /* 0x000ea20000000a00 */
[----:B------:R-:W-:Y:S01]  /*193c0*/  IMAD.MOV.U32 R208, RZ, RZ, 0x20 ;  /* 0x00000020ffd07424 */ /* 0x000fe200078e00ff */
[----:B------:R-:W-:Y:S01]  /*193d0*/  LOP3.LUT P0, RZ, R212, 0x2, RZ, 0xc0, !PT ;  /* 0x00000002d4ff7812 */ /* 0x000fe2000780c0ff */
[----:B------:R-:W-:Y:S01]  /*193e0*/  IMAD.MOV.U32 R206, RZ, RZ, 0x20 ;  /* 0x00000020ffce7424 */ /* 0x000fe200078e00ff */
[----:B-1----:R-:W-:Y:S01]  /*193f0*/  ISETP.GE.AND P2, PT, R2, UR9, PT ;  /* 0x0000000902007c0c */ /* 0x002fe2000bf46270 */
[----:B------:R-:W-:Y:S01]  /*19400*/  IMAD.MOV.U32 R137, RZ, RZ, R133 ;  /* 0x000000ffff897224 */ /* 0x000fe200078e0085 */
[----:B------:R-:W-:Y:S01]  /*19410*/  LOP3.LUT R207, R211, 0x8, R212, 0x78, !PT ;  /* 0x00000008d3cf7812 */ /* 0x000fe200078e78d4 */
[----:B------:R-:W-:Y:S01]  /*19420*/  IMAD.MOV.U32 R132, RZ, RZ, R134 ;  /* 0x000000ffff847224 */ /* 0x000fe200078e0086 */
[----:B------:R-:W-:Y:S01]  /*19430*/  SEL R208, R208, 0xffffffe0, !P1 ;  /* 0xffffffe0d0d07807 */ /* 0x000fe20004800000 */
[----:B------:R-:W-:Y:S01]  /*19440*/  UMOV UR8, 0x400 ;  /* 0x0000040000087882 */ /* 0x000fe20000000000 */
[----:B------:R-:W-:Y:S01]  /*19450*/  MOV R214, 0x40 ;  /* 0x0000004000d67802 */ /* 0x000fe20000000f00 */
[----:B------:R-:W1:Y:S01]  /*19460*/  LDCU UR4, c[0x0][0x45c] ;  /* 0x00008b80ff0477ac */ /* 0x000e620008000800 */
[----:B------:R-:W-:Y:S01]  /*19470*/  SEL R206, R206, 0xffffffe0, !P0 ;  /* 0xffffffe0cece7807 */ /* 0x000fe20004000000 */
[----:B------:R-:W-:Y:S01]  /*19480*/  IMAD.IADD R208, R205, 0x1, R208 ;  /* 0x00000001cdd07824 */ /* 0x000fe200078e02d0 */
[----:B-----5:R-:W-:Y:S01]  /*19490*/  ULEA UR5, UR5, UR8, 0x18 ;  /* 0x0000000805057291 */ /* 0x020fe2000f8ec0ff */
[----:B--2---:R-:W-:Y:S01]  /*194a0*/  LOP3.LUT R3, R9, R225, RZ, 0x3c, !PT ;  /* 0x000000e109037212 */ /* 0x004fe200078e3cff */
[----:B---3--:R-:W-:-:S02]  /*194b0*/  IMAD.MOV.U32 R10, RZ, RZ, R4 ;  /* 0x000000ffff0a7224 */ /* 0x008fc400078e0004 */
[C---:B------:R-:W-:Y:S01]  /*194c0*/  VIADD R4, R0.reuse, 0x4 ;  /* 0x0000000400047836 */ /* 0x040fe20000000000 */
[----:B------:R-:W-:Y:S01]  /*194d0*/  MOV R11, R5 ;  /* 0x00000005000b7202 */ /* 0x000fe20000000f00 */
[----:B------:R2:W-:Y:S01]  /*194e0*/  STL [R1+0x60], R3 ;  /* 0x0000600301007387 */ /* 0x0005e20000100800 */
[----:B------:R-:W-:Y:S02]  /*194f0*/  IMAD R5, R0, -0x326172a9, RZ ;  /* 0xcd9e8d5700057824 */ /* 0x000fe400078e02ff */
[----:B------:R-:W-:Y:S02]  /*19500*/  IMAD R4, R4, -0x326172a9, RZ ;  /* 0xcd9e8d5704047824 */ /* 0x000fe400078e02ff */
[----:B----4-:R-:W-:Y:S02]  /*19510*/  IMAD.MOV.U32 R8, RZ, RZ, R6 ;  /* 0x000000ffff087224 */ /* 0x010fe400078e0006 */
[----:B------:R-:W-:Y:S02]  /*19520*/  IMAD.U32 R6, RZ, RZ, UR12 ;  /* 0x0000000cff067e24 */ /* 0x000fe4000f8e00ff */
[----:B------:R-:W-:-:S03]  /*19530*/  IMAD.MOV.U32 R9, RZ, RZ, R7 ;  /* 0x000000ffff097224 */ /* 0x000fc600078e0007 */
[----:B------:R-:W-:Y:S01]  /*19540*/  LOP3.LUT R220, R6, 0xff0000, R220, 0xf8, !PT ;  /* 0x00ff000006dc7812 */ /* 0x000fe200078ef8dc */
[----:B--2---:R-:W-:-:S05]  /*19550*/  VIADD R3, R224, 0x9e3779b9 ;  /* 0x9e3779b9e0037836 */ /* 0x004fca0000000000 */
[-C--:B------:R-:W-:Y:S02]  /*19560*/  LOP3.LUT R5, R5, R3.reuse, RZ, 0x3c, !PT ;  /* 0x0000000305057212 */ /* 0x080fe400078e3cff */
[----:B------:R-:W-:Y:S01]  /*19570*/  LOP3.LUT R3, R4, R3, RZ, 0x3c, !PT ;  /* 0x0000000304037212 */ /* 0x000fe200078e3cff */
[----:B------:R-:W-:Y:S02]  /*19580*/  VIADD R4, R224, 0x3c6ef372 ;  /* 0x3c6ef372e0047836 */ /* 0x000fe40000000000 */
[----:B------:R2:W-:Y:S03]  /*19590*/  STL [R1+0x5c], R5 ;  /* 0x00005c0501007387 */ /* 0x0005e60000100800 */
[-C--:B------:R-:W-:Y:S02]  /*195a0*/  LOP3.LUT R6, R11, R4.reuse, RZ, 0x3c, !PT ;  /* 0x000000040b067212 */ /* 0x080fe400078e3cff */
[----:B------:R-:W-:Y:S01]  /*195b0*/  LOP3.LUT R2, R9, R4, RZ, 0x3c, !PT ;  /* 0x0000000409027212 */ /* 0x000fe200078e3cff */
[----:B------:R3:W-:Y:S04]  /*195c0*/  STL [R1+0x58], R3 ;  /* 0x0000580301007387 */ /* 0x0007e80000100800 */
[----:B------:R4:W-:Y:S04]  /*195d0*/  STL [R1+0x54], R6 ;  /* 0x0000540601007387 */ /* 0x0009e80000100800 */
[----:B------:R4:W-:Y:S01]  /*195e0*/  STL [R1+0x50], R2 ;  /* 0x0000500201007387 */ /* 0x0009e20000100800 */
[----:B--2---:R-:W2:Y:S01]  /*195f0*/  LDC R5, c[0x0][0x448] ;  /* 0x00011200ff057b82 */ /* 0x004ea20000000800 */
[----:B------:R-:W-:-:S04]  /*19600*/  LOP3.LUT R0, R213, 0x400, RZ, 0xc0, !PT ;  /* 0x00000400d5007812 */ /* 0x000fc800078ec0ff */
[----:B------:R-:W-:Y:S01]  /*19610*/  LEA R207, R207, R0, 0x1 ;  /* 0x00000000cfcf7211 */ /* 0x000fe200078e08ff */
[----:B---3--:R-:W-:Y:S01]  /*19620*/  IMAD.MOV.U32 R3, RZ, RZ, R135 ;  /* 0x000000ffff037224 */ /* 0x008fe200078e0087 */
[----:B------:R-:W-:Y:S01]  /*19630*/  MOV R0, R136 ;  /* 0x0000008800007202 */ /* 0x000fe20000000f00 */
[----:B-1----:R-:W-:Y:S06]  /*19640*/  BRA `(.L_x_1363) ;  /* 0x00000000009c7947 */ /* 0x002fec0003800000 */
.L_x_1365:
[----:B------:R-:W2:Y:S01]  /*19650*/  LDL R197, [R1+0x4c] ;  /* 0x00004c0001c57983 */ /* 0x000ea20000100800 */
[----:B------:R-:W1:Y:S01]  /*19660*/  LDC.64 R138, c[0x0][0x3b8] ;  /* 0x0000ee00ff8a7b82 */ /* 0x000e620000000a00 */
[----:B------:R-:W-:Y:S02]  /*19670*/  UIADD3 UR8, UPT, UPT, UR6, -0x1, URZ ;  /* 0xffffffff06087890 */ /* 0x000fe4000fffe0ff */
[----:B------:R-:W3:Y:S04]  /*19680*/  LDL R196, [R1+0x48] ;  /* 0x0000480001c47983 */ /* 0x000ee80000100800 */
[----:B-1----:R-:W-:Y:S04]  /*19690*/  IMAD.WIDE.U32 R134, R138, UR8, RZ ;  /* 0x000000088a867c25 */ /* 0x002fe8000f8e00ff */
[----:B------:R-:W-:Y:S02]  /*196a0*/  IMAD R135, R139, UR8, R135 ;  /* 0x000000088b877c24 */ /* 0x000fe4000f8e0287 */
[C---:B------:R-:W-:Y:S03]  /*196b0*/  IMAD.SHL.U32 R2, R134.reuse, 0x20, RZ ;  /* 0x0000002086027824 */ /* 0x040fe600078e00ff */
[----:B------:R-:W-:Y:S02]  /*196c0*/  SHF.L.U64.HI R135, R134, 0x5, R135 ;  /* 0x0000000586877819 */ /* 0x000fe40000010287 */
[C---:B------:R-:W-:Y:S04]  /*196d0*/  LEA R133, P4, R138.reuse, R2, 0x4 ;  /* 0x000000028a857211 */ /* 0x040fe800078820ff */
[----:B------:R-:W-:Y:S02]  /*196e0*/  LEA.HI.X R138, R138, R135, R139, 0x4, P4 ;  /* 0x000000878a8a7211 */ /* 0x000fe400020f248b */
[CC--:B--2---:R-:W-:Y:S02]  /*196f0*/  @!P3 LEA R172, P1, R2.reuse, R197.reuse, 0x1 ;  /* 0x000000c502acb211 */ /* 0x0c4fe400078208ff */
[CC--:B------:R-:W-:Y:S02]  /*19700*/  @!P2 LEA R174, P5, R2.reuse, R197.reuse, 0x1 ;  /* 0x000000c502aea211 */ /* 0x0c0fe400078a08ff */
[C---:B------:R-:W-:Y:S02]  /*19710*/  LEA R134, P4, R133.reuse, R197, 0x1 ;  /* 0x000000c585867211 */ /* 0x040fe400078808ff */
[CCC-:B---3--:R-:W-:Y:S02]  /*19720*/  @!P2 LEA.HI.X R139, R2.reuse, R196.reuse, R135.reuse, 0x1, P5 ;  /* 0x000000c4028ba211 */ /* 0x1c8fe400028f0c87 */
[-C--:B------:R-:W-:Y:S02]  /*19730*/  @!P3 LEA.HI.X R173, R2, R196.reuse, R135, 0x1, P1 ;  /* 0x000000c402adb211 */ /* 0x080fe400008f0c87 */
[----:B------:R-:W-:Y:S01]  /*19740*/  LEA.HI.X R135, R133, R196, R138, 0x1, P4 ;  /* 0x000000c485877211 */ /* 0x000fe200020f0c8a */
        /* <DEDUP_REMOVED lines=23> */
.L_x_1363:
[----:B------:R-:W3:Y:S01]  /*198c0*/  LDL R11, [R1+0x70] ;  /* 0x00007000010b7983 */ /* 0x000ee20000100800 */
[----:B------:R-:W-:Y:S04]  /*198d0*/  DEPBAR.LE SB0, 0x0 ;  /* 0x000080000000791a */ /* 0x000fe80000000000 */
[----:B------:R-:W5:Y:S01]  /*198e0*/  LDL R10, [R1+0x6c] ;  /* 0x00006c00010a7983 */ /* 0x000f620000100800 */
[----:B------:R-:W-:Y:S01]  /*198f0*/  IMAD.SHL.U32 R9, R212, 0x8, RZ ;  /* 0x00000008d4097824 */ /* 0x000fe200078e00ff */
[----:B------:R-:W-:Y:S01]  /*19900*/  SHF.R.U32.HI R209, RZ, 0x1, R212 ;  /* 0x00000001ffd17819 */ /* 0x000fe200000116d4 */
[----:B--2---:R-:W-:Y:S01]  /*19910*/  IMAD.WIDE.U32 R4, R236, UR6, RZ ;  /* 0x00000006ec047c25 */ /* 0x004fe2000f8e00ff */
[----:B------:R-:W-:Y:S01]  /*19920*/  BAR.SYNC.DEFER_BLOCKING 0x0 ;  /* 0x0000000000007b1d */ /* 0x000fe20000010000 */
[----:B------:R-:W-:Y:S01]  /*19930*/  UISETP.NE.AND UP0, UPT, UR6, URZ, UPT ;  /* 0x000000ff0600728c */ /* 0x000fe2000bf05270 */
[----:B------:R-:W-:Y:S01]  /*19940*/  LOP3.LUT R9, R9, 0x38, RZ, 0xc0, !PT ;  /* 0x0000003809097812 */ /* 0x000fe200078ec0ff */
[----:B----4-:R-:W-:Y:S02]  /*19950*/  IMAD R2, R237, UR6, R5 ;  /* 0x00000006ed027c24 */ /* 0x010fe4000f8e0205 */
[----:B------:R-:W-:Y:S01]  /*19960*/  IMAD.SHL.U32 R5, R4, 0x20, RZ ;  /* 0x0000002004057824 */ /* 0x000fe200078e00ff */
[----:B------:R-:W-:Y:S01]  /*19970*/  LOP3.LUT R12, R9, 0x40, RZ, 0xfc, !PT ;  /* 0x00000040090c7812 */ /* 0x000fe200078efcff */
[----:B------:R-:W-:Y:S01]  /*19980*/  IMAD.SHL.U32 R13, R212, 0x20, RZ ;  /* 0x00000020d40d7824 */ /* 0x000fe200078e00ff */
[----:B------:R-:W-:Y:S01]  /*19990*/  SHF.L.U64.HI R8, R4, 0x5, R2 ;  /* 0x0000000504087819 */ /* 0x000fe20000010202 */
[----:B------:R-:W-:Y:S01]  /*199a0*/  VIADD R134, R207, UR5 ;  /* 0x00000005cf867c36 */ /* 0x000fe20008000000 */
[----:B------:R-:W-:Y:S01]  /*199b0*/  ISETP.GE.AND P3, PT, R12, UR7, PT ;  /* 0x000000070c007c0c */ /* 0x000fe2000bf66270 */
[----:B------:R-:W-:Y:S01]  /*199c0*/  STL [R1+0x64], R12 ;  /* 0x0000640c01007387 */ /* 0x000fe20000100800 */
[----:B------:R-:W-:Y:S01]  /*199d0*/  LOP3.LUT R210, R13, 0x7c00, RZ, 0xc0, !PT ;  /* 0x00007c000dd27812 */ /* 0x000fe200078ec0ff */
[----:B------:R-:W-:Y:S01]  /*199e0*/  IMAD.IADD R138, R134, 0x1, R206 ;  /* 0x00000001868a7824 */ /* 0x000fe200078e02ce */
[C---:B---3--:R-:W-:Y:S04]  /*199f0*/  LEA R6, P0, R4.reuse, R11, 0x6 ;  /* 0x0000000b04067211 */ /* 0x048fe800078030ff */
[----:B-----5:R-:W-:Y:S02]  /*19a00*/  LEA.HI.X R7, R4, R10, R2, 0x6, P0 ;  /* 0x0000000a04077211 */ /* 0x020fe400000f3402 */
[----:B------:R-:W-:Y:S02]  /*19a10*/  LEA R5, P0, R236, R5, 0x4 ;  /* 0x00000005ec057211 */ /* 0x000fe400078020ff */
[----:B------:R-:W-:Y:S01]  /*19a20*/  LOP3.LUT R4, R210, 0x200, R213, 0xf8, !PT ;  /* 0x00000200d2047812 */ /* 0x000fe200078ef8d5 */
[----:B------:R-:W-:Y:S01]  /*19a30*/  @!PT LDS RZ, [RZ] ;  /* 0x00000000fffff984 */ /* 0x000fe20000000800 */
[----:B------:R-:W-:Y:S01]  /*19a40*/  @!PT LDS RZ, [RZ] ;  /* 0x00000000fffff984 */ /* 0x000fe20000000800 */
[----:B------:R-:W-:Y:S01]  /*19a50*/  @!PT LDS RZ, [RZ] ;  /* 0x00000000fffff984 */ /* 0x000fe20000000800 */
[----:B------:R-:W-:Y:S01]  /*19a60*/  @!P2 LDGSTS.E.BYPASS.LTC128B.128 [R215+0xa000], desc[UR22][R6.64] ;  /* 0x0a00000006d7afae */ /* 0x000fe2000b981a16 */
[----:B------:R-:W-:Y:S04]  /*19a70*/  LOP3.LUT R2, R209, 0x8, RZ, 0xc0, !PT ;  /* 0x00000008d1027812 */ /* 0x000fe800078ec0ff */
[----:B------:R-:W-:Y:S01]  /*19a80*/  @P2 STS.128 [R215+0xa000], RZ ;  /* 0x00a000ffd7002388 */ /* 0x000fe20000000c00 */
[----:B------:R-:W-:Y:S02]  /*19a90*/  ISETP.GE.AND P2, PT, R9, UR7, PT ;  /* 0x0000000709007c0c */ /* 0x000fe4000bf46270 */
[----:B------:R-:W-:Y:S02]  /*19aa0*/  LEA.HI.X R9, R236, R8, R237, 0x4, P0 ;  /* 0x00000008ec097211 */ /* 0x000fe400000f24ed */
[----:B------:R-:W-:Y:S01]  /*19ab0*/  @!PT LDS RZ, [RZ] ;  /* 0x00000000fffff984 */ /* 0x000fe20000000800 */
[----:B------:R-:W-:Y:S01]  /*19ac0*/  @!PT LDS RZ, [RZ] ;  /* 0x00000000fffff984 */ /* 0x000fe20000000800 */
[----:B------:R-:W-:Y:S01]  /*19ad0*/  @!PT LDS RZ, [RZ] ;  /* 0x00000000fffff984 */ /* 0x000fe20000000800 */
[----:B------:R1:W-:Y:S01]  /*19ae0*/  @!P3 LDGSTS.E.BYPASS.LTC128B.128 [R215+0xb000], desc[UR22][R6.64+0x80] ;  /* 0x0b00008006d7bfae */ /* 0x0003e2000b981a16 */
[C---:B------:R-:W-:Y:S02]  /*19af0*/  LEA R8, P0, R5.reuse, R11, 0x1 ;  /* 0x0000000b05087211 */ /* 0x040fe400078008ff */
[----:B------:R-:W-:Y:S02]  /*19b00*/  LOP3.LUT R2, R4, R211, R2, 0xf6, !PT ;  /* 0x000000d304027212 */ /* 0x000fe400078ef602 */
[----:B------:R-:W-:Y:S01]  /*19b10*/  @P3 STS.128 [R215+0xb000], RZ ;  /* 0x00b000ffd7003388 */ /* 0x000fe20000000c00 */
[----:B------:R-:W-:Y:S02]  /*19b20*/  LEA.HI.X R9, R5, R10, R9, 0x1, P0 ;  /* 0x0000000a05097211 */ /* 0x000fe400000f0c09 */
[----:B------:R-:W-:Y:S02]  /*19b30*/  LEA R2, R2, UR5, 0x1 ;  /* 0x0000000502027c11 */ /* 0x000fe4000f8e08ff */
[----:B------:R-:W-:Y:S01]  /*19b40*/  LOP3.LUT P0, RZ, R212, 0x4, RZ, 0xc0, !PT ;  /* 0x00000004d4ff7812 */ /* 0x000fe2000780c0ff */
[----:B------:R-:W-:Y:S01]  /*19b50*/  @!PT LDS RZ, [RZ] ;  /* 0x00000000fffff984 */ /* 0x000fe20000000800 */
[----:B------:R-:W-:Y:S01]  /*19b60*/  @!PT LDS RZ, [RZ] ;  /* 0x00000000fffff984 */ /* 0x000fe20000000800 */
[----:B------:R-:W-:Y:S01]  /*19b70*/  @!PT LDS RZ, [RZ] ;  /* 0x00000000fffff984 */ /* 0x000fe20000000800 */
[----:B------:R-:W-:Y:S02]  /*19b80*/  @!P2 LDGSTS.E.BYPASS.LTC128B.128 [R215+0xa800], desc[UR22][R8.64] ;  /* 0x0a80000008d7afae */ /* 0x000fe4000b981a16 */
[----:B------:R-:W-:Y:S01]  /*19b90*/  IMAD.IADD R135, R2, 0x1, R206 ;  /* 0x0000000102877824 */ /* 0x000fe200078e02ce */
[----:B------:R-:W-:Y:S02]  /*19ba0*/  SEL R133, R214, 0xffffffc0, !P0 ;  /* 0xffffffc0d6857807 */ /* 0x000fe40004000000 */
[----:B------:R-:W-:Y:S05]  /*19bb0*/  @P2 STS.128 [R215+0xa800], RZ ;  /* 0x00a800ffd7002388 */ /* 0x000fea0000000c00 */
[----:B------:R-:W-:Y:S01]  /*19bc0*/  @!PT LDS RZ, [RZ] ;  /* 0x00000000fffff984 */ /* 0x000fe20000000800 */
[----:B------:R-:W-:Y:S01]  /*19bd0*/  @!PT LDS RZ, [RZ] ;  /* 0x00000000fffff984 */ /* 0x000fe20000000800 */
[----:B------:R-:W-:Y:S01]  /*19be0*/  @!PT LDS RZ, [RZ] ;  /* 0x00000000fffff984 */ /* 0x000fe20000000800 */
[----:B------:R2:W-:Y:S01]  /*19bf0*/  @!P3 LDGSTS.E.BYPASS.LTC128B.128 [R215+0xb800], desc[UR22][R8.64+0x80] ;  /* 0x0b80008008d7bfae */ /* 0x0005e2000b981a16 */
[--C-:B------:R-:W-:Y:S02]  /*19c00*/  IMAD.IADD R192, R2, 0x1, R133.reuse ;  /* 0x0000000102c07824 */ /* 0x100fe400078e0285 */
[----:B------:R-:W-:Y:S02]  /*19c10*/  IMAD.IADD R133, R134, 0x1, R133 ;  /* 0x0000000186857824 */ /* 0x000fe400078e0285 */
[----:B------:R-:W-:Y:S01]  /*19c20*/  @P3 STS.128 [R215+0xb800], RZ ;  /* 0x00b800ffd7003388 */ /* 0x000fe20000000c00 */
[C---:B------:R-:W-:Y:S02]  /*19c30*/  IMAD.IADD R134, R206.reuse, 0x1, R192 ;  /* 0x00000001ce867824 */ /* 0x040fe400078e02c0 */
[----:B------:R-:W-:Y:S02]  /*19c40*/  IMAD.IADD R136, R206, 0x1, R133 ;  /* 0x00000001ce887824 */ /* 0x000fe400078e0285 */
[----:B------:R-:W-:Y:S05]  /*19c50*/  LDSM.16.M88.4 R32, [R2] ;  /* 0x000000000220783b */ /* 0x000fea0000000200 */
[----:B------:R-:W1:Y:S05]  /*19c60*/  LDSM.16.M88.4 R16, [R207+UR5+0x8000] ;  /* 0x00800005cf10783b */ /* 0x000e6a0008000200 */
[----:B------:R-:W2:Y:S05]  /*19c70*/  LDSM.16.M88.4 R28, [R2+0x2000] ;  /* 0x00200000021c783b */ /* 0x000eaa0000000200 */
[----:B------:R-:W3:Y:S05]  /*19c80*/  LDSM.16.M88.4 R172, [R207+UR5+0x8800] ;  /* 0x00880005cfac783b */ /* 0x000eea0008000200 */
[----:B------:R-:W0:Y:S05]  /*19c90*/  LDGDEPBAR ;  /* 0x00000000000079af */ /* 0x000e2a0000000000 */
[----:B------:R-:W-:Y:S05]  /*19ca0*/  LDSM.16.M88.4 R176, [R135] ;  /* 0x0000000087b0783b */ /* 0x000fea0000000200 */
[----:B------:R-:W4:Y:S05]  /*19cb0*/  LDSM.16.M88.4 R180, [R138+0x8000] ;  /* 0x008000008ab4783b */ /* 0x000f2a0000000200 */
[----:B------:R-:W5:Y:S05]  /*19cc0*/  LDSM.16.M88.4 R184, [R135+0x2000] ;  /* 0x0020000087b8783b */ /* 0x000f6a0000000200 */
[----:B------:R-:W5:Y:S01]  /*19cd0*/  LDSM.16.M88.4 R188, [R138+0x8800] ;  /* 0x008800008abc783b */ /* 0x000f620000000200 */
[-C--:B-1----:R-:W-:Y:S08]  /*19ce0*/  HMMA.16816.F32.BF16 R4, R32, R16.reuse, RZ ;  /* 0x000000102004723c */ /* 0x082ff000000418ff */
[C---:B--2---:R-:W-:Y:S08]  /*19cf0*/  HMMA.16816.F32.BF16 R8, R28.reuse, R16, RZ ;  /* 0x000000101c08723c */ /* 0x044ff000000418ff */
[-C--:B------:R-:W-:Y:S08]  /*19d00*/  HMMA.16816.F32.BF16 R12, R28, R18.reuse, RZ ;  /* 0x000000121c0c723c */ /* 0x080ff000000418ff */
[C---:B------:R-:W-:Y:S08]  /*19d10*/  HMMA.16816.F32.BF16 R16, R32.reuse, R18, RZ ;  /* 0x000000122010723c */ /* 0x040ff000000418ff */
[-C--:B---3--:R-:W-:Y:S08]  /*19d20*/  HMMA.16816.F32.BF16 R20, R32, R172.reuse, RZ ;  /* 0x000000ac2014723c */ /* 0x088ff000000418ff */
[C---:B------:R-:W-:Y:S08]  /*19d30*/  HMMA.16816.F32.BF16 R24, R28.reuse, R172, RZ ;  /* 0x000000ac1c18723c */ /* 0x040ff000000418ff */
[-C--:B------:R-:W-:Y:S08]  /*19d40*/  HMMA.16816.F32.BF16 R28, R28, R174.reuse, RZ ;  /* 0x000000ae1c1c723c */ /* 0x080ff000000418ff */
[----:B------:R-:W-:Y:S01]  /*19d50*/  HMMA.16816.F32.BF16 R32, R32, R174, RZ ;  /* 0x000000ae2020723c */ /* 0x000fe200000418ff */
[----:B------:R-:W-:Y:S07]  /*19d60*/  LDSM.16.M88.4 R172, [R192] ;  /* 0x00000000c0ac783b */ /* 0x000fee0000000200 */
[-C--:B----4-:R-:W-:Y:S08]  /*19d70*/  HMMA.16816.F32.BF16 R4, R176, R180.reuse, R4 ;  /* 0x000000b4b004723c */ /* 0x090ff00000041804 */
[C---:B-----5:R-:W-:Y:S08]  /*19d80*/  HMMA.16816.F32.BF16 R8, R184.reuse, R180, R8 ;  /* 0x000000b4b808723c */ /* 0x060ff00000041808 */
        /* <DEDUP_REMOVED lines=8> */
[----:B------:R-:W3:Y:S05]  /*19e10*/  LDSM.16.M88.4 R176, [R133+0x8800] ;  /* 0x0088000085b0783b */ /* 0x000eea0000000200 */
[----:B------:R-:W-:Y:S02]  /*19e20*/  LDSM.16.M88.4 R188, [R134+0x2000] ;  /* 0x0020000086bc783b */ /* 0x000fe40000000200 */
[-C--:B-1----:R-:W-:Y:S08]  /*19e30*/  HMMA.16816.F32.BF16 R4, R172, R180.reuse, R4 ;  /* 0x000000b4ac04723c */ /* 0x082ff00000041804 */
[C---:B--2---:R-:W-:Y:S08]  /*19e40*/  HMMA.16816.F32.BF16 R8, R184.reuse, R180, R8 ;  /* 0x000000b4b808723c */ /* 0x044ff00000041808 */
[-C--:B------:R-:W-:Y:S08]  /*19e50*/  HMMA.16816.F32.BF16 R12, R184, R182.reuse, R12 ;  /* 0x000000b6b80c723c */ /* 0x080ff0000004180c */
[C---:B------:R-:W-:Y:S01]  /*19e60*/  HMMA.16816.F32.BF16 R16, R172.reuse, R182, R16 ;  /* 0x000000b6ac10723c */ /* 0x040fe20000041810 */
[----:B------:R-:W-:Y:S07]  /*19e70*/  LDSM.16.M88.4 R180, [R134] ;  /* 0x0000000086b4783b */ /* 0x000fee0000000200 */
[-C--:B---3--:R-:W-:Y:S08]  /*19e80*/  HMMA.16816.F32.BF16 R20, R172, R176.reuse, R20 ;  /* 0x000000b0ac14723c */ /* 0x088ff00000041814 */
[C---:B------:R-:W-:Y:S08]  /*19e90*/  HMMA.16816.F32.BF16 R24, R184.reuse, R176, R24 ;  /* 0x000000b0b818723c */ /* 0x040ff00000041818 */
[-C--:B------:R-:W-:Y:S01]  /*19ea0*/  HMMA.16816.F32.BF16 R28, R184, R178.reuse, R28 ;  /* 0x000000b2b81c723c */ /* 0x080fe2000004181c */
[----:B------:R-:W1:Y:S07]  /*19eb0*/  LDSM.16.M88.4 R184, [R136+0x8000] ;  /* 0x0080000088b8783b */ /* 0x000e6e0000000200 */
[----:B------:R-:W-:Y:S01]  /*19ec0*/  HMMA.16816.F32.BF16 R32, R172, R178, R32 ;  /* 0x000000b2ac20723c */ /* 0x000fe20000041820 */
[----:B------:R-:W2:Y:S05]  /*19ed0*/  LDSM.16.M88.4 R172, [R136+0x8800] ;  /* 0x0088000088ac783b */ /* 0x000eaa0000000200 */
[----:B------:R-:W-:Y:S02]  /*19ee0*/  LDSM.16.M88.4 R176, [R2+0x4000] ;  /* 0x0040000002b0783b */ /* 0x000fe40000000200 */
[-C--:B-1----:R-:W-:Y:S08]  /*19ef0*/  HMMA.16816.F32.BF16 R4, R180, R184.reuse, R4 ;  /* 0x000000b8b404723c */ /* 0x082ff00000041804 */
[C---:B------:R-:W-:Y:S08]  /*19f00*/  HMMA.16816.F32.BF16 R8, R188.reuse, R184, R8 ;  /* 0x000000b8bc08723c */ /* 0x040ff00000041808 */
[-C--:B------:R-:W-:Y:S08]  /*19f10*/  HMMA.16816.F32.BF16 R12, R188, R186.reuse, R12 ;  /* 0x000000babc0c723c */ /* 0x080ff0000004180c */
[C---:B------:R-:W-:Y:S01]  /*19f20*/  HMMA.16816.F32.BF16 R16, R180.reuse, R186, R16 ;  /* 0x000000bab410723c */ /* 0x040fe20000041810 */
[----:B------:R-:W1:Y:S07]  /*19f30*/  LDSM.16.M88.4 R184, [R207+UR5+0x9000] ;  /* 0x00900005cfb8783b */ /* 0x000e6e0008000200 */
[-C--:B--2---:R-:W-:Y:S08]  /*19f40*/  HMMA.16816.F32.BF16 R20, R180, R172.reuse, R20 ;  /* 0x000000acb414723c */ /* 0x084ff00000041814 */
[C---:B------:R-:W-:Y:S08]  /*19f50*/  HMMA.16816.F32.BF16 R24, R188.reuse, R172, R24 ;  /* 0x000000acbc18723c */ /* 0x040ff00000041818 */
[-C--:B------:R-:W-:Y:S01]  /*19f60*/  HMMA.16816.F32.BF16 R28, R188, R174.reuse, R28 ;  /* 0x000000aebc1c723c */ /* 0x080fe2000004181c */
[----:B------:R-:W2:Y:S07]  /*19f70*/  LDSM.16.M88.4 R188, [R2+0x6000] ;  /* 0x0060000002bc783b */ /* 0x000eae0000000200 */
[----:B------:R-:W-:Y:S01]  /*19f80*/  HMMA.16816.F32.BF16 R32, R180, R174, R32 ;  /* 0x000000aeb420723c */ /* 0x000fe20000041820 */
[----:B------:R-:W3:Y:S05]  /*19f90*/  LDSM.16.M88.4 R172, [R207+UR5+0x9800] ;  /* 0x00980005cfac783b */ /* 0x000eea0008000200 */
[----:B------:R-:W-:Y:S02]  /*19fa0*/  LDSM.16.M88.4 R180, [R135+0x4000] ;  /* 0x0040000087b4783b */ /* 0x000fe40000000200 */
[-C--:B-1----:R-:W-:Y:S08]  /*19fb0*/  HMMA.16816.F32.BF16 R4, R176, R184.reuse, R4 ;  /* 0x000000b8b004723c */ /* 0x082ff00000041804 */
[C---:B--2---:R-:W-:Y:S08]  /*19fc0*/  HMMA.16816.F32.BF16 R8, R188.reuse, R184, R8 ;  /* 0x000000b8bc08723c */ /* 0x044ff00000041808 */
[-C--:B------:R-:W-:Y:S08]  /*19fd0*/  HMMA.16816.F32.BF16 R12, R188, R186.reuse, R12 ;  /* 0x000000babc0c723c */ /* 0x080ff0000004180c */
[C---:B------:R-:W-:Y:S01]  /*19fe0*/  HMMA.16816.F32.BF16 R16, R176.reuse, R186, R16 ;  /* 0x000000bab010723c */ /* 0x040fe20000041810 */
[----:B------:R-:W1:Y:S07]  /*19ff0*/  LDSM.16.M88.4 R184, [R138+0x9000] ;  /* 0x009000008ab8783b */ /* 0x000e6e0000000200 */
[-C--:B---3--:R-:W-:Y:S08]  /*1a000*/  HMMA.16816.F32.BF16 R20, R176, R172.reuse, R20 ;  /* 0x000000acb014723c */ /* 0x088ff00000041814 */
[C---:B------:R-:W-:Y:S08]  /*1a010*/  HMMA.16816.F32.BF16 R24, R188.reuse, R172, R24 ;  /* 0x000000acbc18723c */ /* 0x040ff00000041818 */
[-C--:B------:R-:W-:Y:S01]  /*1a020*/  HMMA.16816.F32.BF16 R28, R188, R174.reuse, R28 ;  /* 0x000000aebc1c723c */ /* 0x080fe2000004181c */
[----:B------:R-:W2:Y:S07]  /*1a030*/  LDSM.16.M88.4 R188, [R135+0x6000] ;  /* 0x0060000087bc783b */ /* 0x000eae0000000200 */
[----:B------:R-:W-:Y:S01]  /*1a040*/  HMMA.16816.F32.BF16 R32, R176, R174, R32 ;  /* 0x000000aeb020723c */ /* 0x000fe20000041820 */
[----:B------:R-:W3:Y:S05]  /*1a050*/  LDSM.16.M88.4 R172, [R138+0x9800] ;  /* 0x009800008aac783b */ /* 0x000eea0000000200 */
[----:B------:R-:W-:Y:S02]  /*1a060*/  LDSM.16.M88.4 R176, [R192+0x4000] ;  /* 0x00400000c0b0783b */ /* 0x000fe40000000200 */
[-C--:B-1----:R-:W-:Y:S03]  /*1a070*/  HMMA.16816.F32.BF16 R4, R180, R184.reuse, R4 ;  /* 0x000000b8b404723c */ /* 0x082fe60000041804 */
[----:B------:R-:W-:Y:S05]  /*1a080*/  LDSM.16.M88.4 R192, [R192+0x6000] ;  /* 0x00600000c0c0783b */ /* 0x000fea0000000200 */
        /* <DEDUP_REMOVED lines=9> */
[----:B------:R-:W-:Y:S05]  /*1a120*/  LDSM.16.M88.4 R172, [R134+0x4000] ;  /* 0x0040000086ac783b */ /* 0x000fea0000000200 */
[----:B------:R-:W3:Y:S02]  /*1a130*/  LDSM.16.M88.4 R180, [R136+0x9000] ;  /* 0x0090000088b4783b */ /* 0x000ee40000000200 */
        /* <DEDUP_REMOVED lines=8> */
[----:B------:R2:W4:Y:S01]  /*1a1c0*/  LDSM.16.M88.4 R192, [R136+0x9800] ;  /* 0x0098000088c0783b */ /* 0x0005220000000200 */
[----:B------:R-:W-:Y:S04]  /*1a1d0*/  DEPBAR.LE SB0, 0x0 ;  /* 0x000080000000791a */ /* 0x000fe80000000000 */
[----:B------:R-:W-:Y:S02]  /*1a1e0*/  BAR.SYNC.DEFER_BLOCKING 0x0 ;  /* 0x0000000000007b1d */ /* 0x000fe40000010000 */
[----:B------:R-:W-:Y:S08]  /*1a1f0*/  HMMA.16816.F32.BF16 R32, R176, R190, R32 ;  /* 0x000000beb020723c */ /* 0x000ff00000041820 */
[-C--:B---3--:R-:W-:Y:S08]  /*1a200*/  HMMA.16816.F32.BF16 R4, R172, R180.reuse, R4 ;  /* 0x000000b4ac04723c */ /* 0x088ff00000041804 */
[C---:B-1----:R-:W-:Y:S08]  /*1a210*/  HMMA.16816.F32.BF16 R8, R184.reuse, R180, R8 ;  /* 0x000000b4b808723c */ /* 0x042ff00000041808 */
[-C--:B------:R-:W-:Y:S03]  /*1a220*/  HMMA.16816.F32.BF16 R12, R184, R182.reuse, R12 ;  /* 0x000000b6b80c723c */ /* 0x080fe6000004180c */
[----:B--2---:R-:W-:Y:S02]  /*1a230*/  FMNMX3.FTZ R136, R0, R4, R5, !PT ;  /* 0x0000000400887276 */ /* 0x004fe40007810005 */
[----:B------:R-:W-:Y:S03]  /*1a240*/  FMNMX3.FTZ R2, R3, R6, R7, !PT ;  /* 0x0000000603027276 */ /* 0x000fe60007810007 */
[C---:B------:R-:W-:Y:S08]  /*1a250*/  HMMA.16816.F32.BF16 R16, R172.reuse, R182, R16 ;  /* 0x000000b6ac10723c */ /* 0x040ff00000041810 */
[-C--:B----4-:R-:W-:Y:S08]  /*1a260*/  HMMA.16816.F32.BF16 R20, R172, R192.reuse, R20 ;  /* 0x000000c0ac14723c */ /* 0x090ff00000041814 */
[C---:B------:R-:W-:Y:S04]  /*1a270*/  HMMA.16816.F32.BF16 R24, R184.reuse, R192, R24 ;  /* 0x000000c0b818723c */ /* 0x040fe80000041818 */
[----:B------:R-:W-:Y:S04]  /*1a280*/  FMNMX3.FTZ R136, R136, R16, R17, !PT ;  /* 0x0000001088887276 */ /* 0x000fe80007810011 */
[-C--:B------:R-:W-:Y:S03]  /*1a290*/  HMMA.16816.F32.BF16 R28, R184, R194.reuse, R28 ;  /* 0x000000c2b81c723c */ /* 0x080fe6000004181c */
[----:B------:R-:W-:Y:S05]  /*1a2a0*/  FMNMX3.FTZ R136, R136, R20, R21, !PT ;  /* 0x0000001488887276 */ /* 0x000fea0007810015 */
[----:B------:R-:W-:Y:S04]  /*1a2b0*/  HMMA.16816.F32.BF16 R32, R172, R194, R32 ;  /* 0x000000c2ac20723c */ /* 0x000fe80000041820 */
[----:B------:R-:W-:Y:S11]  /*1a2c0*/  FMNMX3.FTZ R175, R2, R18, R19, !PT ;  /* 0x0000001202af7276 */ /* 0x000ff60007810013 */
[----:B------:R-:W-:Y:S04]  /*1a2d0*/  @!UPT UIADD3 URZ, UPT, UPT, URZ, URZ, URZ ;  /* 0x000000fffffff290 */ /* 0x000fe8000fffe0ff */
[----:B------:R-:W-:Y:S01]  /*1a2e0*/  FMNMX3.FTZ R136, R136, R32, R33, !PT ;  /* 0x0000002088887276 */ /* 0x000fe20007810021 */
[----:B------:R-:W-:Y:S06]  /*1a2f0*/  BRA.U.ANY UP0, `(.L_x_1365) ;  /* 0xfffffff100d47547 */ /* 0x000fec000b93ffff */
.L_x_1364:
[----:B------:R-:W-:Y:S01]  /*1a300*/  FMNMX3.FTZ R2, R175, R22, R23, !PT ;  /* 0x00000016af027276 */ /* 0x000fe20007810017 */
[----:B-1----:R-:W2:Y:S01]  /*1a310*/  LDL R135, [R1+0x60] ;  /* 0x0000600001877983 */ /* 0x002ea20000100800 */
[----:B------:R-:W-:Y:S01]  /*1a320*/  FMNMX3.FTZ R134, R132, R8, R9, !PT ;  /* 0x0000000884867276 */ /* 0x000fe20007810009 */
[----:B------:R-:W-:Y:S01]  /*1a330*/  UISETP.NE.AND UP0, UPT, UR6, URZ, UPT ;  /* 0x000000ff0600728c */ /* 0x000fe2000bf05270 */
[----:B------:R-:W-:Y:S01]  /*1a340*/  FMNMX3.FTZ R2, R2, R34, R35, !PT ;  /* 0x0000002202027276 */ /* 0x000fe20007810023 */
[----:B------:R-:W3:Y:S01]  /*1a350*/  LDL R179, [R1+0x5c] ;  /* 0x00005c0001b37983 */ /* 0x000ee20000100800 */
[----:B------:R-:W-:Y:S02]  /*1a360*/  FMNMX3.FTZ R133, R137, R10, R11, !PT ;  /* 0x0000000a89857276 */ /* 0x000fe4000781000b */
[----:B------:R-:W-:Y:S01]  /*1a370*/  FMNMX3.FTZ R134, R134, R12, R13, !PT ;  /* 0x0000000c86867276 */ /* 0x000fe2000781000d */
[----:B------:R-:W4:Y:S01]  /*1a380*/  LDL R173, [R1+0x54] ;  /* 0x0000540001ad7983 */ /* 0x000f220000100800 */
[----:B------:R-:W-:Y:S02]  /*1a390*/  FMNMX3.FTZ R133, R133, R14, R15, !PT ;  /* 0x0000000e85857276 */ /* 0x000fe4000781000f */
[----:B------:R-:W-:Y:S01]  /*1a3a0*/  FMNMX3.FTZ R134, R134, R24, R25, !PT ;  /* 0x0000001886867276 */ /* 0x000fe20007810019 */
[----:B------:R-:W5:Y:S01]  /*1a3b0*/  LDL R178, [R1+0x58] ;  /* 0x0000580001b27983 */ /* 0x000f620000100800 */
[----:B------:R-:W-:Y:S02]  /*1a3c0*/  FMNMX3.FTZ R133, R133, R26, R27, !PT ;  /* 0x0000001a85857276 */ /* 0x000fe4000781001b */
[----:B------:R-:W-:Y:S01]  /*1a3d0*/  FMNMX3.FTZ R134, R134, R28, R29, !PT ;  /* 0x0000001c86867276 */ /* 0x000fe2000781001d */
[----:B------:R-:W5:Y:S04]  /*1a3e0*/  LDL R174, [R1+0x50] ;  /* 0x0000500001ae7983 */ /* 0x000f680000100800 */
[----:B------:R-:W5:Y:S06]  /*1a3f0*/  LDL.64 R190, [R1+0x90] ;  /* 0x0000900001be7983 */ /* 0x000f6c0000100a00 */
[----:B------:R-:W5:Y:S06]  /*1a400*/  LDL.64 R188, [R1+0x88] ;  /* 0x0000880001bc7983 */ /* 0x000f6c0000100a00 */
[----:B------:R-:W5:Y:S06]  /*1a410*/  LDL.64 R182, [R1+0x78] ;  /* 0x0000780001b67983 */ /* 0x000f6c0000100a00 */
[----:B------:R-:W5:Y:S06]  /*1a420*/  LDL.64 R192, [R1+0x80] ;  /* 0x0000800001c07983 */ /* 0x000f6c0000100a00 */
[----:B------:R-:W1:Y:S08]  /*1a430*/  SHFL.BFLY PT, R139, R136, 0x2, 0x1f ;  /* 0x0c401f00888b7f89 */ /* 0x000e7000000e0000 */
[----:B------:R-:W1:Y:S08]  /*1a440*/  SHFL.BFLY PT, R172, R2, 0x2, 0x1f ;  /* 0x0c401f0002ac7f89 */ /* 0x000e7000000e0000 */
[----:B------:R-:W-:Y:S01]  /*1a450*/  SHFL.BFLY PT, R175, R134, 0x2, 0x1f ;  /* 0x0c401f0086af7f89 */ /* 0x000fe200000e0000 */
[----:B-1----:R-:W-:Y:S02]  /*1a460*/  FMNMX.FTZ R136, R136, R139, !PT ;  /* 0x0000008b88887209 */ /* 0x002fe40007810000 */
[----:B------:R-:W-:Y:S05]  /*1a470*/  FMNMX.FTZ R172, R2, R172, !PT ;  /* 0x000000ac02ac7209 */ /* 0x000fea0007810000 */
[----:B------:R-:W1:Y:S01]  /*1a480*/  SHFL.BFLY PT, R177, R136, 0x1, 0x1f ;  /* 0x0c201f0088b17f89 */ /* 0x000e6200000e0000 */
[----:B------:R-:W-:Y:S01]  /*1a490*/  VIADD R2, R225, 0x76cf5d0a ;  /* 0x76cf5d0ae1027836 */ /* 0x000fe20000000000 */
[----:B-1----:R-:W-:Y:S04]  /*1a4a0*/  FMNMX.FTZ R136, R136, R177, !PT ;  /* 0x000000b188887209 */ /* 0x002fe80007810000 */
[C---:B------:R-:W-:Y:S01]  /*1a4b0*/  FSETP.NEU.FTZ.AND P1, PT, R136.reuse, -INF , PT ;  /* 0xff8000008800780b */ /* 0x040fe20003f3d000 */
[----:B------:R-:W-:Y:S01]  /*1a4c0*/  FADD.FTZ R0, -R136, R0 ;  /* 0x0000000088007221 */ /* 0x000fe20000010100 */
[----:B--2---:R-:W-:Y:S01]  /*1a4d0*/  LOP3.LUT R138, R135, UR6, RZ, 0x3c, !PT ;  /* 0x00000006878a7c12 */ /* 0x004fe2000f8e3cff */
[----:B------:R-:W-:Y:S01]  /*1a4e0*/  UIADD3 UR6, UPT, UPT, UR6, -0x1, URZ ;  /* 0xffffffff06067890 */ /* 0x000fe2000fffe0ff */
[----:B------:R-:W-:Y:S03]  /*1a4f0*/  FMNMX3.FTZ R135, R133, R30, R31, !PT ;  /* 0x0000001e85877276 */ /* 0x000fe6000781001f */
[----:B------:R-:W-:Y:S02]  /*1a500*/  IMAD.WIDE.U32 R138, R138, -0x326172a9, RZ ;  /* 0xcd9e8d578a8a7825 */ /* 0x000fe400078e00ff */
[----:B------:R-:W1:Y:S03]  /*1a510*/  SHFL.BFLY PT, R176, R135, 0x2, 0x1f ;  /* 0x0c401f0087b07f89 */ /* 0x000e6600000e0000 */
[C---:B---3--:R-:W-:Y:S02]  /*1a520*/  LOP3.LUT R133, R139.reuse, R179, RZ, 0x3c, !PT ;  /* 0x000000b38b857212 */ /* 0x048fe400078e3cff */
[C---:B----4-:R-:W-:Y:S02]  /*1a530*/  LOP3.LUT R173, R138.reuse, R173, RZ, 0x3c, !PT ;  /* 0x000000ad8aad7212 */ /* 0x050fe400078e3cff */
[----:B-----5:R-:W-:Y:S01]  /*1a540*/  LOP3.LUT R139, R139, R178, RZ, 0x3c, !PT ;  /* 0x000000b28b8b7212 */ /* 0x020fe200078e3cff */
[----:B------:R-:W-:Y:S01]  /*1a550*/  IMAD.WIDE.U32 R178, R133, -0x2daee0ad, RZ ;  /* 0xd2511f5385b27825 */ /* 0x000fe200078e00ff */
[----:B------:R-:W-:Y:S03]  /*1a560*/  LOP3.LUT R138, R138, R174, RZ, 0x3c, !PT ;  /* 0x000000ae8a8a7212 */ /* 0x000fe600078e3cff */
[----:B------:R-:W-:Y:S02]  /*1a570*/  VIADD R133, R225, 0x32370b8f ;  /* 0x32370b8fe1857836 */ /* 0x000fe40000000000 */
[----:B------:R-:W-:Y:S01]  /*1a580*/  IMAD.WIDE.U32 R186, R138, -0x2daee0ad, RZ ;  /* 0xd2511f538aba7825 */ /* 0x000fe200078e00ff */
[----:B------:R-:W-:Y:S02]  /*1a590*/  LOP3.LUT R138, R190, R2, R179, 0x96, !PT ;  /* 0x00000002be8a7212 */ /* 0x000fe400078e96b3 */
[----:B------:R-:W2:Y:S01]  /*1a5a0*/  SHFL.BFLY PT, R179, R172, 0x1, 0x1f ;  /* 0x0c201f00acb37f89 */ /* 0x000ea200000e0000 */
[----:B------:R-:W-:Y:S01]  /*1a5b0*/  IMAD.WIDE.U32 R184, R173, -0x2daee0ad, RZ ;  /* 0xd2511f53adb87825 */ /* 0x000fe200078e00ff */
[----:B------:R-:W-:Y:S03]  /*1a5c0*/  FMNMX.FTZ R173, R134, R175, !PT ;  /* 0x000000af86ad7209 */ /* 0x000fe60007810000 */
[----:B------:R-:W-:Y:S01]  /*1a5d0*/  IMAD.WIDE.U32 R180, R139, -0x2daee0ad, RZ ;  /* 0xd2511f538bb47825 */ /* 0x000fe200078e00ff */
[----:B------:R-:W-:Y:S02]  /*1a5e0*/  LOP3.LUT R174, R133, R178, R185, 0x96, !PT ;  /* 0x000000b285ae7212 */ /* 0x000fe400078e96b9 */
[----:B-1----:R-:W-:Y:S01]  /*1a5f0*/  FMNMX.FTZ R176, R135, R176, !PT ;  /* 0x000000b087b07209 */ /* 0x002fe20007810000 */
[----:B------:R-:W-:Y:S01]  /*1a600*/  IMAD.WIDE.U32 R190, R138, -0x326172a9, RZ ;  /* 0xcd9e8d578abe7825 */ /* 0x000fe200078e00ff */
[----:B------:R-:W-:Y:S01]  /*1a610*/  LOP3.LUT R134, R188, R2, R181, 0x96, !PT ;  /* 0x00000002bc867212 */ /* 0x000fe200078e96b5 */
[----:B------:R-:W1:Y:S01]  /*1a620*/  SHFL.BFLY PT, R178, R173, 0x1, 0x1f ;  /* 0x0c201f00adb27f89 */ /* 0x000e6200000e0000 */
[----:B------:R-:W-:Y:S01]  /*1a630*/  LOP3.LUT R180, R133, R180, R187, 0x96, !PT ;  /* 0x000000b485b47212 */ /* 0x000fe200078e96bb */
[----:B------:R-:W-:Y:S04]  /*1a640*/  IMAD.WIDE.U32 R174, R174, -0x326172a9, RZ ;  /* 0xcd9e8d57aeae7825 */ /* 0x000fe800078e00ff */
[----:B------:R-:W-:Y:S04]  /*1a650*/  IMAD.WIDE.U32 R188, R134, -0x326172a9, RZ ;  /* 0xcd9e8d5786bc7825 */ /* 0x000fe800078e00ff */
[----:B------:R-:W-:Y:S01]  /*1a660*/  IMAD.WIDE.U32 R180, R180, -0x326172a9, RZ ;  /* 0xcd9e8d57b4b47825 */ /* 0x000fe200078e00ff */
[----:B--2---:R-:W-:Y:S03]  /*1a670*/  FMNMX.FTZ R135, R172, R179, !PT ;  /* 0x000000b3ac877209 */ /* 0x004fe60007810000 */
[C---:B------:R-:W-:Y:S02]  /*1a680*/  VIADD R2, R224.reuse, 0x78dde6e4 ;  /* 0x78dde6e4e0027836 */ /* 0x040fe40000000000 */
[C---:B------:R-:W-:Y:S02]  /*1a690*/  VIADD R133, R224.reuse, 0xdaa66d2b ;  /* 0xdaa66d2be0857836 */ /* 0x040fe40000000000 */
[----:B------:R-:W-:Y:S01]  /*1a6a0*/  VIADD R172, R224, 0x1715609d ;  /* 0x1715609de0ac7836 */ /* 0x000fe20000000000 */
[C---:B------:R-:W-:Y:S01]  /*1a6b0*/  LOP3.LUT R175, R2.reuse, R190, R175, 0x96, !PT ;  /* 0x000000be02af7212 */ /* 0x040fe200078e96af */
[----:B------:R-:W-:Y:S01]  /*1a6c0*/  VIADD R134, R225, 0xed9eba14 ;  /* 0xed9eba14e1867836 */ /* 0x000fe20000000000 */
[----:B------:R-:W-:Y:S01]  /*1a6d0*/  LOP3.LUT R177, R2, R188, R181, 0x96, !PT ;  /* 0x000000bc02b17212 */ /* 0x000fe200078e96b5 */
[----:B------:R-:W-:Y:S01]  /*1a6e0*/  FMUL.FTZ R2, R0, UR4 ;  /* 0x0000000400027c20 */ /* 0x000fe20008410000 */
[-C--:B------:R-:W-:Y:S01]  /*1a6f0*/  LOP3.LUT R138, R182, R133.reuse, R191, 0x96, !PT ;  /* 0x00000085b68a7212 */ /* 0x080fe200078e96bf */
[----:B------:R-:W-:Y:S01]  /*1a700*/  FADD.FTZ R0, -R135, R3 ;  /* 0x0000000387007221 */ /* 0x000fe20000010100 */
[----:B------:R-:W-:Y:S01]  /*1a710*/  LOP3.LUT R133, R192, R133, R189, 0x96, !PT ;  /* 0x00000085c0857212 */ /* 0x000fe200078e96bd */
[----:B------:R2:W3:Y:S01]  /*1a720*/  MUFU.EX2 R3, R2 ;  /* 0x0000000200037308 */ /* 0x0004e20000000800 */
[----:B------:R-:W4:Y:S01]  /*1a730*/  SHFL.BFLY PT, R182, R176, 0x1, 0x1f ;  /* 0x0c201f00b0b67f89 */ /* 0x000f2200000e0000 */
[----:B------:R-:W-:Y:S04]  /*1a740*/  IMAD.WIDE.U32 R138, R138, -0x2daee0ad, RZ ;  /* 0xd2511f538a8a7825 */ /* 0x000fe800078e00ff */
[----:B------:R-:W-:Y:S01]  /*1a750*/  IMAD.WIDE.U32 R188, R175, -0x2daee0ad, RZ ;  /* 0xd2511f53afbc7825 */ /* 0x000fe200078e00ff */
[C---:B------:R-:W-:Y:S03]  /*1a760*/  LOP3.LUT R139, R134.reuse, R184, R139, 0x96, !PT ;  /* 0x000000b8868b7212 */ /* 0x040fe600078e968b */
[----:B------:R-:W-:Y:S04]  /*1a770*/  IMAD.WIDE.U32 R184, R133, -0x2daee0ad, RZ ;  /* 0xd2511f5385b87825 */ /* 0x000fe800078e00ff */
[----:B------:R-:W-:Y:S01]  /*1a780*/  VIADD R133, R225, 0xa9066899 ;  /* 0xa9066899e1857836 */ /* 0x000fe20000000000 */
[----:B------:R-:W-:Y:S01]  /*1a790*/  LOP3.LUT R175, R134, R186, R185, 0x96, !PT ;  /* 0x000000ba86af7212 */ /* 0x000fe200078e96b9 */
[----:B------:R-:W-:Y:S01]  /*1a7a0*/  IMAD.WIDE.U32 R186, R177, -0x2daee0ad, RZ ;  /* 0xd2511f53b1ba7825 */ /* 0x000fe200078e00ff */
[----:B-1----:R-:W-:Y:S03]  /*1a7b0*/  FMNMX.FTZ R134, R173, R178, !PT ;  /* 0x000000b2ad867209 */ /* 0x002fe60007810000 */
[----:B--2---:R-:W-:Y:S01]  /*1a7c0*/  FMUL.FTZ R2, R0, UR4 ;  /* 0x0000000400027c20 */ /* 0x004fe20008410000 */
[----:B------:R-:W-:Y:S01]  /*1a7d0*/  LOP3.LUT R179, R133, R138, R189, 0x96, !PT ;  /* 0x0000008a85b37212 */ /* 0x000fe200078e96bd */
[----:B------:R-:W-:Y:S04]  /*1a7e0*/  IMAD.WIDE.U32 R138, R139, -0x326172a9, RZ ;  /* 0xcd9e8d578b8a7825 */ /* 0x000fe800078e00ff */
[----:B------:R-:W-:Y:S02]  /*1a7f0*/  FADD.FTZ R0, -R134, R132 ;  /* 0x0000008486007221 */ /* 0x000fe40000010100 */
[----:B------:R1:W-:Y:S01]  /*1a800*/  MUFU.EX2 R132, R2 ;  /* 0x0000000200847308 */ /* 0x0003e20000000800 */
[----:B------:R-:W-:Y:S01]  /*1a810*/  LOP3.LUT R173, R133, R184, R187, 0x96, !PT ;  /* 0x000000b885ad7212 */ /* 0x000fe200078e96bb */
[----:B------:R-:W-:Y:S01]  /*1a820*/  VIADD R178, R224, 0xb54cda56 ;  /* 0xb54cda56e0b27836 */ /* 0x000fe20000000000 */
[----:B----4-:R-:W-:Y:S01]  /*1a830*/  FMNMX.FTZ R133, R176, R182, !PT ;  /* 0x000000b6b0857209 */ /* 0x010fe20007810000 */
[----:B------:R-:W-:Y:S01]  /*1a840*/  IMAD.WIDE.U32 R176, R175, -0x326172a9, RZ ;  /* 0xcd9e8d57afb07825 */ /* 0x000fe200078e00ff */
[C---:B------:R-:W-:Y:S03]  /*1a850*/  LOP3.LUT R201, R172.reuse, R174, R139, 0x96, !PT ;  /* 0x000000aeacc97212 */ /* 0x040fe600078e968b */
[----:B---3--:R-:W-:Y:S01]  /*1a860*/  FMUL.FTZ R48, R3, R48 ;  /* 0x0000003003307220 */ /* 0x008fe20000410000 */
[----:B------:R-:W-:Y:S01]  /*1a870*/  IMAD.WIDE.U32 R174, R179, -0x326172a9, RZ ;  /* 0xcd9e8d57b3ae7825 */ /* 0x000fe200078e00ff */
[----:B------:R-:W-:Y:S03]  /*1a880*/  LOP3.LUT R199, R172, R180, R177, 0x96, !PT ;  /* 0x000000b4acc77212 */ /* 0x000fe600078e96b1 */
[----:B------:R-:W-:Y:S01]  /*1a890*/  FMUL.FTZ R177, R134, UR4 ;  /* 0x0000000486b17c20 */ /* 0x000fe20008410000 */
[----:B------:R-:W-:Y:S01]  /*1a8a0*/  IMAD.WIDE.U32 R172, R173, -0x326172a9, RZ ;  /* 0xcd9e8d57adac7825 */ /* 0x000fe200078e00ff */
[----:B------:R-:W-:Y:S02]  /*1a8b0*/  LOP3.LUT R139, R178, R138, R175, 0x96, !PT ;  /* 0x0000008ab28b7212 */ /* 0x000fe400078e96af */
[----:B------:R-:W-:Y:S01]  /*1a8c0*/  PRMT R183, R174, 0x7773, RZ ;  /* 0x00007773aeb77816 */ /* 0x000fe200000000ff */
[----:B------:R-:W-:Y:S02]  /*1a8d0*/  IMAD.MOV.U32 R194, RZ, RZ, R174 ;  /* 0x000000ffffc27224 */ /* 0x000fe400078e00ae */
[----:B-1----:R-:W-:Y:S01]  /*1a8e0*/  FMUL.FTZ R2, R0, UR4 ;  /* 0x0000000400027c20 */ /* 0x002fe20008410000 */
[----:B------:R-:W-:Y:S01]  /*1a8f0*/  FADD.FTZ R0, -R133, R137 ;  /* 0x0000008985007221 */ /* 0x000fe20000010100 */
[----:B------:R-:W-:Y:S01]  /*1a900*/  FMUL.FTZ R137, R136, UR4 ;  /* 0x0000000488897c20 */ /* 0x000fe20008410000 */
[----:B------:R-:W-:Y:S01]  /*1a910*/  LOP3.LUT R176, R178, R176, R173, 0x96, !PT ;  /* 0x000000b0b2b07212 */ /* 0x000fe200078e96ad */
[----:B------:R-:W-:Y:S01]  /*1a920*/  FMUL.FTZ R49, R3, R49 ;  /* 0x0000003103317220 */ /* 0x000fe20000410000 */
[----:B------:R-:W-:Y:S01]  /*1a930*/  PRMT R180, R174, 0x7771, RZ ;  /* 0x00007771aeb47816 */ /* 0x000fe200000000ff */
[----:B------:R-:W-:Y:S01]  /*1a940*/  FMUL.FTZ R0, R0, UR4 ;  /* 0x0000000400007c20 */ /* 0x000fe20008410000 */
[----:B------:R-:W-:Y:S01]  /*1a950*/  FSEL R138, R137, RZ, P1 ;  /* 0x000000ff898a7208 */ /* 0x000fe20000800000 */
[C---:B------:R-:W-:Y:S01]  /*1a960*/  FMUL.FTZ R137, R135.reuse, UR4 ;  /* 0x0000000487897c20 */ /* 0x040fe20008410000 */
[----:B------:R-:W-:Y:S01]  /*1a970*/  FSETP.NEU.FTZ.AND P1, PT, R135, -INF , PT ;  /* 0xff8000008700780b */ /* 0x000fe20003f3d000 */
[----:B------:R-:W-:Y:S01]  /*1a980*/  MUFU.EX2 R2, R2 ;  /* 0x0000000200027308 */ /* 0x000fe20000000800 */
[----:B------:R-:W-:Y:S01]  /*1a990*/  FMUL.FTZ R64, R3, R64 ;  /* 0x0000004003407220 */ /* 0x000fe20000410000 */
[--C-:B------:R-:W-:Y:S01]  /*1a9a0*/  FFMA.FTZ R175, R4, UR4, -R138.reuse ;  /* 0x0000000404af7c23 */ /* 0x100fe2000801088a */
[----:B------:R-:W-:Y:S01]  /*1a9b0*/  LOP3.LUT R4, R139, 0xffff, RZ, 0xc0, !PT ;  /* 0x0000ffff8b047812 */ /* 0x000fe200078ec0ff */
[--C-:B------:R-:W-:Y:S01]  /*1a9c0*/  FFMA.FTZ R5, R5, UR4, -R138.reuse ;  /* 0x0000000405057c23 */ /* 0x100fe2000801088a */
[----:B------:R-:W-:Y:S01]  /*1a9d0*/  FSEL R137, R137, RZ, P1 ;  /* 0x000000ff89897208 */ /* 0x000fe20000800000 */
[----:B------:R-:W-:Y:S01]  /*1a9e0*/  FFMA.FTZ R187, R20, UR4, -R138 ;  /* 0x0000000414bb7c23 */ /* 0x000fe2000801088a */
[----:B------:R-:W-:Y:S03]  /*1a9f0*/  SHF.R.U32.HI R173, RZ, 0x8, R4 ;  /* 0x00000008ffad7819 */ /* 0x000fe60000011604 */
[----:B------:R1:W2:Y:S01]  /*1aa00*/  MUFU.EX2 R198, R175 ;  /* 0x000000af00c67308 */ /* 0x0002a20000000800 */
[----:B------:R-:W-:Y:S01]  /*1aa10*/  FSETP.NEU.FTZ.AND P1, PT, R134, -INF , PT ;  /* 0xff8000008600780b */ /* 0x000fe20003f3d000 */
[--C-:B------:R-:W-:Y:S01]  /*1aa20*/  FFMA.FTZ R178, R6, UR4, -R137.reuse ;  /* 0x0000000406b27c23 */ /* 0x100fe20008010889 */
[----:B------:R-:W-:Y:S01]  /*1aa30*/  LOP3.LUT R4, R176, 0xffff, RZ, 0xc0, !PT ;  /* 0x0000ffffb0047812 */ /* 0x000fe200078ec0ff */
[--C-:B------:R-:W-:Y:S01]  /*1aa40*/  FFMA.FTZ R192, R21, UR4, -R138.reuse ;  /* 0x0000000415c07c23 */ /* 0x100fe2000801088a */
[----:B------:R-:W-:Y:S01]  /*1aa50*/  FSEL R6, R177, RZ, P1 ;  /* 0x000000ffb1067208 */ /* 0x000fe20000800000 */
[----:B------:R-:W-:Y:S01]  /*1aa60*/  FFMA.FTZ R16, R16, UR4, -R138 ;  /* 0x0000000410107c23 */ /* 0x000fe2000801088a */
[----:B------:R-:W-:Y:S03]  /*1aa70*/  SHF.R.U32.HI R177, RZ, 0x8, R4 ;  /* 0x00000008ffb17819 */ /* 0x000fe60000011604 */
[----:B------:R3:W4:Y:S01]  /*1aa80*/  MUFU.EX2 R218, R5 ;  /* 0x0000000500da7308 */ /* 0x0007220000000800 */
[----:B------:R-:W-:Y:S01]  /*1aa90*/  FSETP.NEU.FTZ.AND P1, PT, R133, -INF , PT ;  /* 0xff8000008500780b */ /* 0x000fe20003f3d000 */
[--C-:B------:R-:W-:Y:S01]  /*1aaa0*/  FFMA.FTZ R221, R32, UR4, -R138.reuse ;  /* 0x0000000420dd7c23 */ /* 0x100fe2000801088a */
[----:B------:R-:W-:Y:S01]  /*1aab0*/  LOP3.LUT R4, R177, 0xffff, RZ, 0xc0, !PT ;  /* 0x0000ffffb1047812 */ /* 0x000fe200078ec0ff */
[----:B------:R-:W-:Y:S01]  /*1aac0*/  FFMA.FTZ R222, R33, UR4, -R138 ;  /* 0x0000000421de7c23 */ /* 0x000fe2000801088a */
[--C-:B------:R-:W-:Y:S01]  /*1aad0*/  FFMA.FTZ R190, R24, UR4, -R6.reuse ;  /* 0x0000000418be7c23 */ /* 0x100fe20008010806 */
[--C-:B------:R-:W-:Y:S01]  /*1aae0*/  FFMA.FTZ R193, R25, UR4, -R6.reuse ;  /* 0x0000000419c17c23 */ /* 0x100fe20008010806 */
[----:B------:R-:W-:Y:S01]  /*1aaf0*/  ISETP.LE.U32.AND P4, PT, R4, UR12, PT ;  /* 0x0000000c04007c0c */ /* 0x000fe2000bf83070 */
[--C-:B------:R-:W-:Y:S01]  /*1ab00*/  FFMA.FTZ R9, R9, UR4, -R6.reuse ;  /* 0x0000000409097c23 */ /* 0x100fe20008010806 */
[----:B-1----:R-:W-:Y:S01]  /*1ab10*/  LOP3.LUT R175, R173, 0xffff, RZ, 0xc0, !PT ;  /* 0x0000ffffadaf7812 */ /* 0x002fe200078ec0ff */
[--C-:B------:R-:W-:Y:S01]  /*1ab20*/  FFMA.FTZ R182, R13, UR4, -R6.reuse ;  /* 0x000000040db67c23 */ /* 0x100fe20008010806 */
[--C-:B------:R-:W-:Y:S01]  /*1ab30*/  FFMA.FTZ R230, R28, UR4, -R6.reuse ;  /* 0x000000041ce67c23 */ /* 0x100fe20008010806 */
[--C-:B------:R-:W-:Y:S01]  /*1ab40*/  FFMA.FTZ R231, R29, UR4, -R6.reuse ;  /* 0x000000041de77c23 */ /* 0x100fe20008010806 */
[----:B------:R-:W-:Y:S01]  /*1ab50*/  ISETP.LE.U32.AND P3, PT, R175, UR12, PT ;  /* 0x0000000caf007c0c */ /* 0x000fe2000bf63070 */
[----:B------:R-:W-:Y:S01]  /*1ab60*/  FFMA.FTZ R175, R8, UR4, -R6 ;  /* 0x0000000408af7c23 */ /* 0x000fe20008010806 */
[----:B------:R-:W-:Y:S01]  /*1ab70*/  FMUL.FTZ R8, R133, UR4 ;  /* 0x0000000485087c20 */ /* 0x000fe20008410000 */
[----:B------:R-:W-:Y:S01]  /*1ab80*/  FMUL.FTZ R32, R3, R140 ;  /* 0x0000008c03207220 */ /* 0x000fe20000410000 */
[----:B---3--:R-:W-:Y:S01]  /*1ab90*/  LOP3.LUT R5, R139, 0xff, RZ, 0xc0, !PT ;  /* 0x000000ff8b057812 */ /* 0x008fe200078ec0ff */
[----:B------:R1:W-:Y:S01]  /*1aba0*/  MUFU.EX2 R227, R175 ;  /* 0x000000af00e37308 */ /* 0x0003e20000000800 */
[----:B--2---:R-:W-:Y:S01]  /*1abb0*/  FFMA.FTZ R140, R3, R252, R198 ;  /* 0x000000fc038c7223 */ /* 0x004fe200000100c6 */
[----:B------:R-:W-:Y:S01]  /*1abc0*/  FSEL R4, R8, RZ, P1 ;  /* 0x000000ff08047208 */ /* 0x000fe20000800000 */
[----:B------:R-:W-:Y:S01]  /*1abd0*/  FFMA.FTZ R8, R17, UR4, -R138 ;  /* 0x0000000411087c23 */ /* 0x000fe2000801088a */
[----:B------:R-:W-:Y:S01]  /*1abe0*/  ISETP.LE.U32.AND P6, PT, R5, UR12, PT ;  /* 0x0000000c05007c0c */ /* 0x000fe2000bfc3070 */
[----:B------:R-:W-:Y:S01]  /*1abf0*/  FMUL.FTZ R20, R3, R144 ;  /* 0x0000009003147220 */ /* 0x000fe20000410000 */
[----:B----4-:R-:W-:Y:S01]  /*1ac00*/  F2FP.BF16.F32.PACK_AB R138, R218, R198 ;  /* 0x000000c6da8a723e */ /* 0x010fe200000010ff */
[--C-:B------:R-:W-:Y:S01]  /*1ac10*/  FFMA.FTZ R11, R11, UR4, -R4.reuse ;  /* 0x000000040b0b7c23 */ /* 0x100fe20008010804 */
[----:B------:R-:W-:Y:S02]  /*1ac20*/  FFMA.FTZ R10, R10, UR4, -R4 ;  /* 0x000000040a0a7c23 */ /* 0x000fe40008010804 */
[----:B------:R-:W2:Y:S01]  /*1ac30*/  MUFU.EX2 R0, R0 ;  /* 0x0000000000007308 */ /* 0x000ea20000000800 */
[----:B------:R-:W-:Y:S01]  /*1ac40*/  FMUL.FTZ R21, R3, R145 ;  /* 0x0000009103157220 */ /* 0x000fe20000410000 */
[----:B------:R-:W-:Y:S01]  /*1ac50*/  FFMA.FTZ R226, R35, UR4, -R137 ;  /* 0x0000000423e27c23 */ /* 0x000fe20008010889 */
[----:B------:R-:W-:Y:S01]  /*1ac60*/  FMUL.FTZ R35, R132, R143 ;  /* 0x0000008f84237220 */ /* 0x000fe20000410000 */
[----:B------:R-:W-:Y:S01]  /*1ac70*/  FMUL.FTZ R13, R2, R165 ;  /* 0x000000a5020d7220 */ /* 0x000fe20000410000 */
[----:B------:R-:W3:Y:S01]  /*1ac80*/  LDC R252, c[0x0][0x448] ;  /* 0x00011200fffc7b82 */ /* 0x000ee20000000800 */
[----:B------:R-:W-:Y:S01]  /*1ac90*/  PRMT R185, R5, 0x5410, R173 ;  /* 0x0000541005b97816 */ /* 0x000fe200000000ad */
[--C-:B------:R-:W-:Y:S03]  /*1aca0*/  FFMA.FTZ R189, R22, UR4, -R137.reuse ;  /* 0x0000000416bd7c23 */ /* 0x100fe60008010889 */
[----:B------:R4:W-:Y:S01]  /*1acb0*/  MUFU.EX2 R202, R11 ;  /* 0x0000000b00ca7308 */ /* 0x0009e20000000800 */
[----:B-1----:R-:W-:Y:S01]  /*1acc0*/  PRMT R175, R174, 0x7772, RZ ;  /* 0x00007772aeaf7816 */ /* 0x002fe200000000ff */
[----:B------:R-:W-:Y:S01]  /*1acd0*/  FFMA.FTZ R174, R12, UR4, -R6 ;  /* 0x000000040cae7c23 */ /* 0x000fe20008010806 */
[----:B------:R-:W-:Y:S01]  /*1ace0*/  FMUL.FTZ R6, R132, R154 ;  /* 0x0000009a84067220 */ /* 0x000fe20000410000 */
[--C-:B------:R-:W-:Y:S01]  /*1acf0*/  FFMA.FTZ R191, R23, UR4, -R137.reuse ;  /* 0x0000000417bf7c23 */ /* 0x100fe20008010889 */
[--C-:B------:R-:W-:Y:S01]  /*1ad00*/  FFMA.FTZ R196, R26, UR4, -R4.reuse ;  /* 0x000000041ac47c23 */ /* 0x100fe20008010804 */
[--C-:B------:R-:W-:Y:S01]  /*1ad10*/  FFMA.FTZ R197, R27, UR4, -R4.reuse ;  /* 0x000000041bc57c23 */ /* 0x100fe20008010804 */
[--C-:B------:R-:W-:Y:S03]  /*1ad20*/  FFMA.FTZ R223, R34, UR4, -R137.reuse ;  /* 0x0000000422df7c23 */ /* 0x100fe60008010889 */
[----:B------:R1:W5:Y:S01]  /*1ad30*/  MUFU.EX2 R219, R10 ;  /* 0x0000000a00db7308 */ /* 0x0003620000000800 */
[--C-:B------:R-:W-:Y:S01]  /*1ad40*/  FFMA.FTZ R184, R15, UR4, -R4.reuse ;  /* 0x000000040fb87c23 */ /* 0x100fe20008010804 */
[--C-:B------:R-:W-:Y:S01]  /*1ad50*/  FFMA.FTZ R7, R7, UR4, -R137.reuse ;  /* 0x0000000407077c23 */ /* 0x100fe20008010889 */
[--C-:B------:R-:W-:Y:S01]  /*1ad60*/  FFMA.FTZ R173, R14, UR4, -R4.reuse ;  /* 0x000000040ead7c23 */ /* 0x100fe20008010804 */
[--C-:B------:R-:W-:Y:S01]  /*1ad70*/  FFMA.FTZ R232, R30, UR4, -R4.reuse ;  /* 0x000000041ee87c23 */ /* 0x100fe20008010804 */
[----:B------:R-:W-:Y:S01]  /*1ad80*/  FFMA.FTZ R233, R31, UR4, -R4 ;  /* 0x000000041fe97c23 */ /* 0x000fe20008010804 */
[C---:B------:R-:W-:Y:S01]  /*1ad90*/  FMUL.FTZ R4, R3.reuse, R152 ;  /* 0x0000009803047220 */ /* 0x040fe20000410000 */
[C---:B------:R-:W-:Y:S03]  /*1ada0*/  FMUL.FTZ R5, R3.reuse, R153 ;  /* 0x0000009903057220 */ /* 0x040fe60000410000 */
[----:B------:R2:W-:Y:S01]  /*1adb0*/  MUFU.EX2 R145, R8 ;  /* 0x0000000800917308 */ /* 0x0005e20000000800 */
[----:B----4-:R4:W4:Y:S01]  /*1adc0*/  LDL.S16 R11, [R1+0x3c] ;  /* 0x00003c00010b7983 */ /* 0x0109220000100600 */
[C---:B------:R-:W-:Y:S01]  /*1add0*/  FMUL.FTZ R17, R3.reuse, R149 ;  /* 0x0000009503117220 */ /* 0x040fe20000410000 */
[C---:B------:R-:W-:Y:S01]  /*1ade0*/  FMUL.FTZ R33, R3.reuse, R141 ;  /* 0x0000008d03217220 */ /* 0x040fe20000410000 */
[C---:B------:R-:W-:Y:S01]  /*1adf0*/  FMUL.FTZ R65, R3.reuse, R65 ;  /* 0x0000004103417220 */ /* 0x040fe20000410000 */
[C---:B------:R-:W-:Y:S01]  /*1ae00*/  FMUL.FTZ R68, R3.reuse, R68 ;  /* 0x0000004403447220 */ /* 0x040fe20000410000 */
[C---:B------:R-:W-:Y:S01]  /*1ae10*/  FMUL.FTZ R69, R3.reuse, R69 ;  /* 0x0000004503457220 */ /* 0x040fe20000410000 */
[C---:B------:R-:W-:Y:S03]  /*1ae20*/  FMUL.FTZ R80, R3.reuse, R80 ;  /* 0x0000005003507220 */ /* 0x040fe60000410000 */
[----:B------:R5:W3:Y:S01]  /*1ae30*/  MUFU.EX2 R228, R178 ;  /* 0x000000b200e47308 */ /* 0x000ae20000000800 */
[--C-:B-1----:R-:W-:Y:S01]  /*1ae40*/  FFMA.FTZ R10, R18, UR4, -R137.reuse ;  /* 0x00000004120a7c23 */ /* 0x102fe20008010889 */
[C---:B------:R-:W-:Y:S01]  /*1ae50*/  FMUL.FTZ R81, R3.reuse, R81 ;  /* 0x0000005103517220 */ /* 0x040fe20000410000 */
[C---:B------:R-:W-:Y:S01]  /*1ae60*/  FMUL.FTZ R100, R3.reuse, R100 ;  /* 0x0000006403647220 */ /* 0x040fe20000410000 */
[C---:B------:R-:W-:Y:S01]  /*1ae70*/  FMUL.FTZ R101, R3.reuse, R101 ;  /* 0x0000006503657220 */ /* 0x040fe20000410000 */
[C---:B------:R-:W-:Y:S01]  /*1ae80*/  FMUL.FTZ R112, R3.reuse, R112 ;  /* 0x0000007003707220 */ /* 0x040fe20000410000 */
[----:B------:R-:W-:Y:S01]  /*1ae90*/  FMUL.FTZ R113, R3, R113 ;  /* 0x0000007103717220 */ /* 0x000fe20000410000 */
[C---:B------:R-:W-:Y:S03]  /*1aea0*/  FMUL.FTZ R12, R2.reuse, R164 ;  /* 0x000000a4020c7220 */ /* 0x040fe60000410000 */
[----:B------:R1:W-:Y:S01]  /*1aeb0*/  MUFU.EX2 R144, R10 ;  /* 0x0000000a00907308 */ /* 0x0003e20000000800 */
[C---:B--2---:R-:W-:Y:S01]  /*1aec0*/  FMUL.FTZ R8, R2.reuse, R168 ;  /* 0x000000a802087220 */ /* 0x044fe20000410000 */
[C---:B------:R-:W-:Y:S01]  /*1aed0*/  FMUL.FTZ R24, R2.reuse, R160 ;  /* 0x000000a002187220 */ /* 0x040fe20000410000 */
[C---:B------:R-:W-:Y:S01]  /*1aee0*/  FMUL.FTZ R25, R2.reuse, R161 ;  /* 0x000000a102197220 */ /* 0x040fe20000410000 */
[C---:B------:R-:W-:Y:S01]  /*1aef0*/  FMUL.FTZ R28, R2.reuse, R156 ;  /* 0x0000009c021c7220 */ /* 0x040fe20000410000 */
[C---:B------:R-:W-:Y:S01]  /*1af00*/  FMUL.FTZ R29, R2.reuse, R157 ;  /* 0x0000009d021d7220 */ /* 0x040fe20000410000 */
[C---:B------:R-:W-:Y:S01]  /*1af10*/  FMUL.FTZ R44, R2.reuse, R44 ;  /* 0x0000002c022c7220 */ /* 0x040fe20000410000 */
[C---:B------:R-:W-:Y:S03]  /*1af20*/  FMUL.FTZ R45, R2.reuse, R45 ;  /* 0x0000002d022d7220 */ /* 0x040fe60000410000 */
[----:B------:R2:W-:Y:S01]  /*1af30*/  MUFU.EX2 R203, R9 ;  /* 0x0000000900cb7308 */ /* 0x0005e20000000800 */
[----:B-----5:R-:W-:Y:S01]  /*1af40*/  FFMA.FTZ R178, R19, UR4, -R137 ;  /* 0x0000000413b27c23 */ /* 0x020fe20008010889 */
[C---:B------:R-:W-:Y:S01]  /*1af50*/  FMUL.FTZ R60, R2.reuse, R60 ;  /* 0x0000003c023c7220 */ /* 0x040fe20000410000 */
[C---:B------:R-:W-:Y:S01]  /*1af60*/  FMUL.FTZ R61, R2.reuse, R61 ;  /* 0x0000003d023d7220 */ /* 0x040fe20000410000 */
[C---:B------:R-:W-:Y:S01]  /*1af70*/  FMUL.FTZ R72, R2.reuse, R72 ;  /* 0x0000004802487220 */ /* 0x040fe20000410000 */
[C---:B------:R-:W-:Y:S01]  /*1af80*/  FMUL.FTZ R73, R2.reuse, R73 ;  /* 0x0000004902497220 */ /* 0x040fe20000410000 */
[C---:B------:R-:W-:Y:S01]  /*1af90*/  FMUL.FTZ R76, R2.reuse, R76 ;  /* 0x0000004c024c7220 */ /* 0x040fe20000410000 */
[----:B------:R-:W-:Y:S03]  /*1afa0*/  FMUL.FTZ R77, R2, R77 ;  /* 0x0000004d024d7220 */ /* 0x000fe60000410000 */
[----:B------:R5:W-:Y:S01]  /*1afb0*/  MUFU.EX2 R200, R16 ;  /* 0x0000001000c87308 */ /* 0x000be20000000800 */
[----:B-1----:R-:W-:Y:S01]  /*1afc0*/  FMUL.FTZ R10, R0, R170 ;  /* 0x000000aa000a7220 */ /* 0x002fe20000410000 */
[C---:B------:R-:W-:Y:S01]  /*1afd0*/  FMUL.FTZ R104, R2.reuse, R104 ;  /* 0x0000006802687220 */ /* 0x040fe20000410000 */
[C---:B------:R-:W-:Y:S01]  /*1afe0*/  FMUL.FTZ R105, R2.reuse, R105 ;  /* 0x0000006902697220 */ /* 0x040fe20000410000 */
[C---:B------:R-:W-:Y:S01]  /*1aff0*/  FMUL.FTZ R108, R2.reuse, R108 ;  /* 0x0000006c026c7220 */ /* 0x040fe20000410000 */
[C---:B------:R-:W-:Y:S01]  /*1b000*/  FMUL.FTZ R109, R2.reuse, R109 ;  /* 0x0000006d026d7220 */ /* 0x040fe20000410000 */
[C---:B------:R-:W-:Y:S01]  /*1b010*/  FFMA.FTZ R137, R2.reuse, R234, R227 ;  /* 0x000000ea02897223 */ /* 0x040fe200000100e3 */
[C---:B------:R-:W-:Y:S01]  /*1b020*/  FMUL.FTZ R36, R3.reuse, R36 ;  /* 0x0000002403247220 */ /* 0x040fe20000410000 */
[C---:B------:R-:W-:Y:S01]  /*1b030*/  FMUL.FTZ R37, R3.reuse, R37 ;  /* 0x0000002503257220 */ /* 0x040fe20000410000 */
[C---:B--2---:R-:W-:Y:S01]  /*1b040*/  FMUL.FTZ R9, R2.reuse, R169 ;  /* 0x000000a902097220 */ /* 0x044fe20000410000 */
[C---:B------:R-:W-:Y:S01]  /*1b050*/  FMUL.FTZ R52, R3.reuse, R52 ;  /* 0x0000003403347220 */ /* 0x040fe20000410000 */
[C---:B------:R-:W-:Y:S01]  /*1b060*/  FMUL.FTZ R53, R3.reuse, R53 ;  /* 0x0000003503357220 */ /* 0x040fe20000410000 */
[C---:B------:R-:W-:Y:S01]  /*1b070*/  FMUL.FTZ R84, R3.reuse, R84 ;  /* 0x0000005403547220 */ /* 0x040fe20000410000 */
[C---:B------:R-:W-:Y:S01]  /*1b080*/  FMUL.FTZ R85, R3.reuse, R85 ;  /* 0x0000005503557220 */ /* 0x040fe20000410000 */
[C---:B------:R-:W-:Y:S01]  /*1b090*/  FMUL.FTZ R96, R3.reuse, R96 ;  /* 0x0000006003607220 */ /* 0x040fe20000410000 */
[C---:B------:R-:W-:Y:S01]  /*1b0a0*/  FMUL.FTZ R97, R3.reuse, R97 ;  /* 0x0000006103617220 */ /* 0x040fe20000410000 */
[C---:B------:R-:W-:Y:S01]  /*1b0b0*/  FMUL.FTZ R128, R3.reuse, R128 ;  /* 0x0000008003807220 */ /* 0x040fe20000410000 */
[C---:B-----5:R-:W-:Y:S01]  /*1b0c0*/  FMUL.FTZ R16, R3.reuse, R148 ;  /* 0x0000009403107220 */ /* 0x060fe20000410000 */
        /* <DEDUP_REMOVED lines=15> */
[----:B------:R-:W-:Y:S01]  /*1b1c0*/  SHF.R.U32.HI R2, RZ, 0x18, R139 ;  /* 0x00000018ff027819 */ /* 0x000fe2000001168b */
[----:B------:R-:W-:Y:S01]  /*1b1d0*/  MUFU.EX2 R204, R7 ;  /* 0x0000000700cc7308 */ /* 0x000fe20000000800 */
[----:B------:R-:W-:Y:S01]  /*1b1e0*/  PRMT R3, R139, 0x7632, R3 ;  /* 0x000076328b037816 */ /* 0x000fe20000000003 */
[----:B---3--:R-:W-:Y:S01]  /*1b1f0*/  IMAD.SHL.U32 R252, R252, 0x8, RZ ;  /* 0x00000008fcfc7824 */ /* 0x008fe200078e00ff */
[----:B------:R-:W-:Y:S01]  /*1b200*/  PRMT R139, R138, 0x7632, R139 ;  /* 0x000076328a8b7816 */ /* 0x000fe2000000008b */
[C---:B------:R-:W-:Y:S01]  /*1b210*/  FMUL.FTZ R18, R132.reuse, R150 ;  /* 0x0000009684127220 */ /* 0x040fe20000410000 */
[----:B------:R-:W-:Y:S01]  /*1b220*/  LOP3.LUT R3, R3, 0xff, RZ, 0xc0, !PT ;  /* 0x000000ff03037812 */ /* 0x000fe200078ec0ff */
[----:B------:R-:W-:Y:S01]  /*1b230*/  FMUL.FTZ R19, R132, R151 ;  /* 0x0000009784137220 */ /* 0x000fe20000410000 */
[----:B------:R-:W-:Y:S03]  /*1b240*/  PRMT R141, R138, 0x5410, R139 ;  /* 0x000054108a8d7816 */ /* 0x000fe6000000008b */
[----:B------:R-:W-:Y:S01]  /*1b250*/  MUFU.EX2 R161, R173 ;  /* 0x000000ad00a17308 */ /* 0x000fe20000000800 */
[----:B------:R-:W-:Y:S01]  /*1b260*/  LEA R150, P1, R252, R216, 0x1 ;  /* 0x000000d8fc967211 */ /* 0x000fe200078208ff */
[----:B------:R-:W-:Y:S01]  /*1b270*/  FMUL.FTZ R22, R132, R146 ;  /* 0x0000009284167220 */ /* 0x000fe20000410000 */
[C---:B------:R-:W-:Y:S01]  /*1b280*/  ISETP.LE.U32.AND P5, PT, R3.reuse, UR12, PT ;  /* 0x0000000c03007c0c */ /* 0x040fe2000bfa3070 */
[----:B------:R-:W-:Y:S01]  /*1b290*/  FMUL.FTZ R14, R0, R166 ;  /* 0x000000a6000e7220 */ /* 0x000fe20000410000 */
[----:B------:R-:W-:Y:S01]  /*1b2a0*/  LEA.HI.X.SX32 R151, R252, R217, 0x1, P1 ;  /* 0x000000d9fc977211 */ /* 0x000fe200008f0eff */
[----:B------:R-:W-:Y:S01]  /*1b2b0*/  FMUL.FTZ R15, R0, R167 ;  /* 0x000000a7000f7220 */ /* 0x000fe20000410000 */
[----:B------:R-:W-:Y:S03]  /*1b2c0*/  ISETP.LE.U32.AND P1, PT, R2, UR12, PT ;  /* 0x0000000c02007c0c */ /* 0x000fe6000bf23070 */
[----:B------:R-:W1:Y:S01]  /*1b2d0*/  MUFU.EX2 R178, R178 ;  /* 0x000000b200b27308 */ /* 0x000e620000000800 */
[----:B------:R-:W-:Y:S01]  /*1b2e0*/  PRMT R146, R3, 0x5410, R2 ;  /* 0x0000541003927816 */ /* 0x000fe20000000002 */
        /* <DEDUP_REMOVED lines=28> */
[----:B------:R-:W-:Y:S01]  /*1b4b0*/  FFMA.FTZ R2, R0, R235, R219 ;  /* 0x000000eb00027223 */ /* 0x000fe200000100db */
[C---:B------:R-:W-:Y:S01]  /*1b4c0*/  FMUL.FTZ R34, R132.reuse, R142 ;  /* 0x0000008e84227220 */ /* 0x040fe20000410000 */
[C---:B------:R-:W-:Y:S01]  /*1b4d0*/  FFMA.FTZ R142, R132.reuse, R229, R228 ;  /* 0x000000e5848e7223 */ /* 0x040fe200000100e4 */
[----:B------:R-:W-:Y:S01]  /*1b4e0*/  FMUL.FTZ R23, R132, R147 ;  /* 0x0000009384177220 */ /* 0x000fe20000410000 */
[----:B------:R-:W-:Y:S01]  /*1b4f0*/  FADD.FTZ R147, R202, R2 ;  /* 0x00000002ca937221 */ /* 0x000fe20000010000 */
[----:B-1----:R-:W-:Y:S01]  /*1b500*/  F2FP.BF16.F32.PACK_AB R159, R178, R144 ;  /* 0x00000090b29f723e */ /* 0x002fe200000010ff */
[----:B------:R-:W-:Y:S01]  /*1b510*/  FADD.FTZ R142, R204, R142 ;  /* 0x0000008ecc8e7221 */ /* 0x000fe20000010000 */
[----:B------:R-:W-:Y:S01]  /*1b520*/  PRMT R149, R176, 0x7632, R149 ;  /* 0x00007632b0957816 */ /* 0x000fe20000000095 */
[C---:B------:R-:W-:Y:S01]  /*1b530*/  FMUL.FTZ R7, R132.reuse, R155 ;  /* 0x0000009b84077220 */ /* 0x040fe20000410000 */
[----:B------:R-:W-:Y:S01]  /*1b540*/  FMUL.FTZ R38, R132, R38 ;  /* 0x0000002684267220 */ /* 0x000fe20000410000 */
[----:B------:R-:W-:Y:S01]  /*1b550*/  FADD.FTZ R142, R144, R142 ;  /* 0x0000008e908e7221 */ /* 0x000fe20000010000 */
[----:B------:R-:W-:Y:S01]  /*1b560*/  LOP3.LUT R149, R149, 0xff, RZ, 0xc0, !PT ;  /* 0x000000ff95957812 */ /* 0x000fe200078ec0ff */
[C---:B------:R-:W-:Y:S01]  /*1b570*/  FMUL.FTZ R39, R132.reuse, R39 ;  /* 0x0000002784277220 */ /* 0x040fe20000410000 */
[----:B------:R-:W-:Y:S01]  /*1b580*/  FMUL.FTZ R50, R132, R50 ;  /* 0x0000003284327220 */ /* 0x000fe20000410000 */
[----:B------:R-:W-:Y:S01]  /*1b590*/  FADD.FTZ R144, R178, R142 ;  /* 0x0000008eb2907221 */ /* 0x000fe20000010000 */
        /* <DEDUP_REMOVED lines=22> */
[----:B------:R-:W-:Y:S01]  /*1b700*/  MUFU.EX2 R174, R174 ;  /* 0x000000ae00ae7308 */ /* 0x000fe20000000800 */
[----:B------:R-:W-:Y:S01]  /*1b710*/  FADD.FTZ R140, R218, R140 ;  /* 0x0000008cda8c7221 */ /* 0x000fe20000010000 */
[----:B------:R-:W-:Y:S01]  /*1b720*/  F2FP.BF16.F32.PACK_AB R156, R145, R200 ;  /* 0x000000c8919c723e */ /* 0x000fe200000010ff */
[----:B------:R-:W-:Y:S01]  /*1b730*/  IMAD.MOV.U32 R195, RZ, RZ, R172 ;  /* 0x000000ffffc37224 */ /* 0x000fe200078e00ac */
[----:B------:R-:W-:Y:S01]  /*1b740*/  PRMT R3, R132, 0x7632, R3 ;  /* 0x0000763284037816 */ /* 0x000fe20000000003 */
[----:B------:R-:W-:Y:S01]  /*1b750*/  FADD.FTZ R140, R200, R140 ;  /* 0x0000008cc88c7221 */ /* 0x000fe20000010000 */
[----:B------:R-:W-:Y:S01]  /*1b760*/  PRMT R160, R156, 0x7632, R160 ;  /* 0x000076329ca07816 */ /* 0x000fe200000000a0 */
[----:B------:R-:W-:Y:S03]  /*1b770*/  VIADD R200, R205, 0xa040 ;  /* 0x0000a040cdc87836 */ /* 0x000fe60000000000 */
[----:B------:R-:W1:Y:S01]  /*1b780*/  MUFU.EX2 R152, R182 ;  /* 0x000000b600987308 */ /* 0x000e620000000800 */
[----:B------:R-:W-:Y:S01]  /*1b790*/  FADD.FTZ R145, R145, R140 ;  /* 0x0000008c91917221 */ /* 0x000fe20000010000 */
[----:B------:R-:W-:Y:S02]  /*1b7a0*/  PRMT R158, R159, 0x7632, R158 ;  /* 0x000076329f9e7816 */ /* 0x000fe4000000009e */
[C---:B------:R-:W-:Y:S02]  /*1b7b0*/  PRMT R181, R172.reuse, 0x7773, RZ ;  /* 0x00007773acb57816 */ /* 0x040fe400000000ff */
[C---:B------:R-:W-:Y:S04]  /*1b7c0*/  PRMT R179, R172.reuse, 0x7772, RZ ;  /* 0x00007772acb37816 */ /* 0x040fe800000000ff */
[----:B------:R-:W2:Y:S01]  /*1b7d0*/  MUFU.EX2 R153, R184 ;  /* 0x000000b800997308 */ /* 0x000ea20000000800 */
[----:B------:R-:W-:Y:S09]  /*1b7e0*/  PRMT R172, R172, 0x7771, RZ ;  /* 0x00007771acac7816 */ /* 0x000ff200000000ff */
[----:B------:R-:W-:Y:S01]  /*1b7f0*/  MUFU.EX2 R229, R226 ;  /* 0x000000e200e57308 */ /* 0x000fe20000000800 */
[----:B-1----:R-:W-:Y:S04]  /*1b800*/  F2FP.BF16.F32.PACK_AB R163, R152, R174 ;  /* 0x000000ae98a3723e */ /* 0x002fe800000010ff */
[----:B------:R-:W-:Y:S05]  /*1b810*/  PRMT R162, R163, 0x7632, R162 ;  /* 0x00007632a3a27816 */ /* 0x000fea00000000a2 */
[----:B------:R-:W-:Y:S10]  /*1b820*/  MUFU.EX2 R231, R231 ;  /* 0x000000e700e77308 */ /* 0x000ff40000000800 */
[----:B------:R-:W-:Y:S01]  /*1b830*/  MUFU.EX2 R227, R233 ;  /* 0x000000e900e37308 */ /* 0x000fe20000000800 */
[----:B----4-:R-:W-:Y:S05]  /*1b840*/  @!P6 HFMA2.BF16_V2 R11, -RZ.H0_H0, RZ.H0_H0, -R138.H0_H0 ;  /* 0x200000ffff0be231 */ /* 0x010fea000034098a */
[----:B------:R1:W-:Y:S01]  /*1b850*/  @!P6 STL.S16 [R1+0x3c], R11 ;  /* 0x00003c0b0100e387 */ /* 0x0003e20000100600 */
[----:B------:R-:W-:Y:S03]  /*1b860*/  PRMT R143, R11, 0x7610, R143 ;  /* 0x000076100b8f7816 */ /* 0x000fe6000000008f */
[----:B------:R3:W4:Y:S01]  /*1b870*/  LDL.S16 R154, [R1+0x38] ;  /* 0x00003800019a7983 */ /* 0x0007220000100600 */
[----:B------:R-:W-:Y:S01]  /*1b880*/  @!P6 PRMT R138, R143, 0x5410, RZ ;  /* 0x000054108f8ae816 */ /* 0x000fe200000000ff */
[----:B------:R-:W-:Y:S01]  /*1b890*/  FADD.FTZ R143, R203, R137 ;  /* 0x00000089cb8f7221 */ /* 0x000fe20000010000 */
[----:B------:R-:W-:Y:S01]  /*1b8a0*/  F2FP.BF16.F32.PACK_AB R137, R202, R219 ;  /* 0x000000dbca89723e */ /* 0x000fe200000010ff */
[----:B------:R3:W5:Y:S02]  /*1b8b0*/  LDL.S16 R198, [R1+0x34] ;  /* 0x0000340001c67983 */ /* 0x0007640000100600 */
[----:B------:R-:W-:Y:S01]  /*1b8c0*/  FADD.FTZ R140, R174, R143 ;  /* 0x0000008fae8c7221 */ /* 0x000fe20000010000 */
[----:B------:R-:W-:Y:S01]  /*1b8d0*/  PRMT R157, R137, 0x7632, R157 ;  /* 0x00007632899d7816 */ /* 0x000fe2000000009d */
[----:B------:R3:W3:Y:S01]  /*1b8e0*/  LDL.S16 R170, [R1+0x28] ;  /* 0x0000280001aa7983 */ /* 0x0006e20000100600 */
[----:B------:R-:W-:Y:S01]  /*1b8f0*/  MUFU.EX2 R174, R190 ;  /* 0x000000be00ae7308 */ /* 0x000fe20000000800 */
[----:B------:R-:W-:Y:S01]  /*1b900*/  FADD.FTZ R152, R152, R140 ;  /* 0x0000008c98987221 */ /* 0x000fe20000010000 */
[----:B------:R-:W-:Y:S01]  /*1b910*/  FADD.FTZ R140, R161, R147 ;  /* 0x00000093a18c7221 */ /* 0x000fe20000010000 */
[----:B------:R3:W3:Y:S01]  /*1b920*/  LDL.S16 R168, [R1+0x24] ;  /* 0x0000240001a87983 */ /* 0x0006e20000100600 */
[----:B--2---:R-:W-:Y:S03]  /*1b930*/  F2FP.BF16.F32.PACK_AB R161, R153, R161 ;  /* 0x000000a199a1723e */ /* 0x004fe600000010ff */
[----:B------:R2:W2:Y:S03]  /*1b940*/  LDL.S16 R165, [R1+0x20] ;  /* 0x0000200001a57983 */ /* 0x0004a60000100600 */
[----:B------:R-:W-:Y:S01]  /*1b950*/  MUFU.EX2 R147, R192 ;  /* 0x000000c000937308 */ /* 0x000fe20000000800 */
[----:B------:R-:W-:Y:S01]  /*1b960*/  PRMT R164, R161, 0x7632, R164 ;  /* 0x00007632a1a47816 */ /* 0x000fe200000000a4 */
[----:B------:R1:W-:Y:S02]  /*1b970*/  STG.E.U16 desc[UR22][R216.64], R138 ;  /* 0x0000008ad8007986 */ /* 0x0003e4000c101516 */
[----:B-1----:R-:W-:Y:S01]  /*1b980*/  FMUL.FTZ R11, R0, R171 ;  /* 0x000000ab000b7220 */ /* 0x002fe20000410000 */
[----:B------:R-:W-:Y:S01]  /*1b990*/  LOP3.LUT R0, R176, 0xff, RZ, 0xc0, !PT ;  /* 0x000000ffb0007812 */ /* 0x000fe200078ec0ff */
[----:B------:R1:W2:Y:S03]  /*1b9a0*/  LDL.S16 R171, [R1+0x30] ;  /* 0x0000300001ab7983 */ /* 0x0002a60000100600 */
[C---:B------:R-:W-:Y:S02]  /*1b9b0*/  ISETP.LE.U32.AND P6, PT, R0.reuse, UR12, PT ;  /* 0x0000000c00007c0c */ /* 0x040fe4000bfc3070 */
[----:B------:R-:W-:Y:S02]  /*1b9c0*/  PRMT R148, R0, 0x5410, R177 ;  /* 0x0000541000947816 */ /* 0x000fe400000000b1 */
[----:B------:R-:W-:Y:S03]  /*1b9d0*/  F2FP.BF16.F32.PACK_AB R0, R204, R228 ;  /* 0x000000e4cc00723e */ /* 0x000fe600000010ff */
[----:B------:R-:W-:Y:S02]  /*1b9e0*/  HSET2.LE.AND R148, R148, R220, PT ;  /* 0x000000dc94947233 */ /* 0x000fe40003803000 */
[C---:B------:R-:W-:Y:S04]  /*1b9f0*/  PRMT R2, R0.reuse, 0x7632, R2 ;  /* 0x0000763200027816 */ /* 0x040fe80000000002 */
[----:B------:R-:W-:Y:S01]  /*1ba00*/  PRMT R138, R0, 0x5410, R2 ;  /* 0x00005410008a7816 */ /* 0x000fe20000000002 */
[----:B----4-:R-:W-:Y:S02]  /*1ba10*/  @!P3 HFMA2.BF16_V2 R154, -RZ.H0_H0, RZ.H0_H0, -R139.H0_H0 ;  /* 0x200000ffff9ab231 */ /* 0x010fe4000034098b */
[----:B-----5:R-:W-:Y:S03]  /*1ba20*/  @!P5 HFMA2.BF16_V2 R198, -RZ.H0_H0, RZ.H0_H0, -R0.H0_H0 ;  /* 0x200000ffffc6d231 */ /* 0x020fe60000340900 */
[----:B------:R-:W-:Y:S01]  /*1ba30*/  PRMT R173, R154, 0x7610, R173 ;  /* 0x000076109aad7816 */ /* 0x000fe200000000ad */
[----:B------:R4:W-:Y:S01]  /*1ba40*/  @!P3 STL.S16 [R1+0x38], R154 ;  /* 0x0000389a0100b387 */ /* 0x0009e20000100600 */
[----:B---3--:R-:W-:Y:S02]  /*1ba50*/  @!P6 HFMA2.BF16_V2 R170, -RZ.H0_H0, RZ.H0_H0, -R132.H0_H0 ;  /* 0x200000ffffaae231 */ /* 0x008fe40000340984 */
[----:B------:R-:W-:Y:S01]  /*1ba60*/  @!P3 PRMT R139, R173, 0x5410, RZ ;  /* 0x00005410ad8bb816 */ /* 0x000fe200000000ff */
[----:B------:R-:W-:Y:S01]  /*1ba70*/  @!P5 STL.S16 [R1+0x34], R198 ;  /* 0x000034c60100d387 */ /* 0x000fe20000100600 */
[----:B------:R-:W-:Y:S01]  /*1ba80*/  PRMT R142, R198, 0x7610, R142 ;  /* 0x00007610c68e7816 */ /* 0x000fe2000000008e */
[----:B------:R-:W-:Y:S01]  /*1ba90*/  @!P4 HFMA2.BF16_V2 R168, -RZ.H0_H0, RZ.H0_H0, -R3.H0_H0 ;  /* 0x200000ffffa8c231 */ /* 0x000fe20000340903 */
[----:B------:R-:W-:Y:S01]  /*1baa0*/  ISETP.LE.U32.AND P3, PT, R149, UR12, PT ;  /* 0x0000000c95007c0c */ /* 0x000fe2000bf63070 */
[----:B------:R-:W-:Y:S01]  /*1bab0*/  STG.E.U16 desc[UR22][R216.64+0x2], R139 ;  /* 0x0000028bd8007986 */ /* 0x000fe2000c101516 */
[----:B------:R-:W-:Y:S01]  /*1bac0*/  @!P5 PRMT R0, R142, 0x5410, RZ ;  /* 0x000054108e00d816 */ /* 0x000fe200000000ff */
[----:B------:R-:W-:Y:S01]  /*1bad0*/  FADD.FTZ R173, R153, R140 ;  /* 0x0000008c99ad7221 */ /* 0x000fe20000010000 */
[----:B------:R-:W-:Y:S01]  /*1bae0*/  PRMT R166, R170, 0x7610, R166 ;  /* 0x00007610aaa67816 */ /* 0x000fe200000000a6 */
[----:B------:R-:W3:Y:S01]  /*1baf0*/  MUFU.EX2 R153, R189 ;  /* 0x000000bd00997308 */ /* 0x000ee20000000800 */
[----:B------:R-:W-:Y:S01]  /*1bb00*/  HSET2.LE.AND R140, R185, R220, PT ;  /* 0x000000dcb98c7233 */ /* 0x000fe20003803000 */
[----:B------:R5:W-:Y:S01]  /*1bb10*/  STG.E.U16 desc[UR22][R150.64], R0 ;  /* 0x0000000096007986 */ /* 0x000be2000c101516 */
[----:B------:R-:W1:Y:S01]  /*1bb20*/  LDC R185, c[0x0][0x448] ;  /* 0x00011200ffb97b82 */ /* 0x000e620000000800 */
[----:B------:R-:W-:Y:S01]  /*1bb30*/  PRMT R142, R175, 0x5410, R183 ;  /* 0x00005410af8e7816 */ /* 0x000fe200000000b7 */
[----:B--2---:R-:W-:Y:S01]  /*1bb40*/  @!P1 HFMA2.BF16_V2 R171, -RZ.H0_H0, RZ.H0_H0, -R2.H0_H0 ;  /* 0x200000ffffab9231 */ /* 0x004fe20000340902 */
[----:B------:R-:W-:Y:S02]  /*1bb50*/  PRMT R169, R168, 0x7610, R169 ;  /* 0x00007610a8a97816 */ /* 0x000fe400000000a9 */
[----:B------:R-:W-:Y:S01]  /*1bb60*/  @!P3 HFMA2.BF16_V2 R165, -RZ.H0_H0, RZ.H0_H0, -R137.H0_H0 ;  /* 0x200000ffffa5b231 */ /* 0x000fe20000340989 */
[----:B------:R-:W-:Y:S01]  /*1bb70*/  LOP3.LUT R143, R142, 0xff00ff, RZ, 0xc0, !PT ;  /* 0x00ff00ff8e8f7812 */ /* 0x000fe200078ec0ff */
[----:B------:R-:W-:Y:S01]  /*1bb80*/  @!P1 STL.S16 [R1+0x30], R171 ;  /* 0x000030ab01009387 */ /* 0x000fe20000100600 */
[----:B------:R-:W-:Y:S01]  /*1bb90*/  PRMT R167, R171, 0x7610, R167 ;  /* 0x00007610aba77816 */ /* 0x000fe200000000a7 */
[----:B----4-:R-:W2:Y:S01]  /*1bba0*/  MUFU.EX2 R154, R187 ;  /* 0x000000bb009a7308 */ /* 0x010ea20000000800 */
[----:B------:R-:W-:Y:S01]  /*1bbb0*/  PRMT R155, R165, 0x7610, R155 ;  /* 0x00007610a59b7816 */ /* 0x000fe2000000009b */
[----:B------:R1:W-:Y:S01]  /*1bbc0*/  @!P6 STL.S16 [R1+0x28], R170 ;  /* 0x000028aa0100e387 */ /* 0x0003e20000100600 */
[----:B------:R-:W-:Y:S01]  /*1bbd0*/  @!P1 PRMT R2, R167, 0x5410, RZ ;  /* 0x00005410a7029816 */ /* 0x000fe200000000ff */
[----:B---3--:R-:W-:Y:S01]  /*1bbe0*/  FADD.FTZ R144, R153, R144 ;  /* 0x0000009099907221 */ /* 0x008fe20000010000 */
[--C-:B------:R-:W-:Y:S01]  /*1bbf0*/  HSET2.LE.AND R143, R143, R220.reuse, PT ;  /* 0x000000dc8f8f7233 */ /* 0x100fe20003803000 */
[----:B------:R-:W-:Y:S01]  /*1bc00*/  @!P4 STL.S16 [R1+0x24], R168 ;  /* 0x000024a80100c387 */ /* 0x000fe20000100600 */
[----:B------:R-:W-:Y:S02]  /*1bc10*/  LOP3.LUT R140, R141, R140, RZ, 0xc0, !PT ;  /* 0x0000008c8d8c7212 */ /* 0x000fe400078ec0ff */
[--C-:B------:R-:W-:Y:S01]  /*1bc20*/  HSET2.LE.AND R141, R146, R220.reuse, PT ;  /* 0x000000dc928d7233 */ /* 0x100fe20003803000 */
[----:B------:R3:W-:Y:S01]  /*1bc30*/  @!P3 STL.S16 [R1+0x20], R165 ;  /* 0x000020a50100b387 */ /* 0x0007e20000100600 */
[----:B------:R-:W4:Y:S01]  /*1bc40*/  MUFU.EX2 R146, R191 ;  /* 0x000000bf00927308 */ /* 0x000f220000000800 */
[----:B------:R-:W-:Y:S02]  /*1bc50*/  ISETP.GT.U32.AND P5, PT, R175, UR12, PT ;  /* 0x0000000caf007c0c */ /* 0x000fe4000bfa4070 */
[----:B------:R1:W3:Y:S01]  /*1bc60*/  LDL.S16 R167, [R1+0x40] ;  /* 0x0000400001a77983 */ /* 0x0002e20000100600 */
[----:B------:R-:W-:Y:S02]  /*1bc70*/  LOP3.LUT R141, R138, R141, RZ, 0xc0, !PT ;  /* 0x0000008d8a8d7212 */ /* 0x000fe400078ec0ff */
[----:B-----5:R-:W-:Y:S01]  /*1bc80*/  PRMT R0, R132, 0x5410, R3 ;  /* 0x0000541084007816 */ /* 0x020fe20000000003 */
[----:B--2---:R-:W-:Y:S01]  /*1bc90*/  FADD.FTZ R139, R154, R145 ;  /* 0x000000919a8b7221 */ /* 0x004fe20000010000 */
[----:B------:R-:W-:Y:S01]  /*1bca0*/  @!P6 PRMT R132, R166, 0x5410, RZ ;  /* 0x00005410a684e816 */ /* 0x000fe200000000ff */
[----:B------:R2:W-:Y:S01]  /*1bcb0*/  STG.E.U16 desc[UR22][R150.64+0x2], R2 ;  /* 0x0000020296007986 */ /* 0x0005e2000c101516 */
[----:B------:R-:W-:Y:S01]  /*1bcc0*/  @!P4 PRMT R3, R169, 0x5410, RZ ;  /* 0x00005410a903c816 */ /* 0x000fe200000000ff */
[----:B------:R-:W-:Y:S01]  /*1bcd0*/  FADD.FTZ R178, R147, R139 ;  /* 0x0000008b93b27221 */ /* 0x000fe20000010000 */
[----:B------:R-:W-:Y:S01]  /*1bce0*/  PRMT R139, R156, 0x5410, R160 ;  /* 0x000054109c8b7816 */ /* 0x000fe200000000a0 */
[----:B------:R2:W5:Y:S01]  /*1bcf0*/  LDL.S16 R166, [R1+0x44] ;  /* 0x0000440001a67983 */ /* 0x0005620000100600 */
[----:B------:R-:W-:Y:S01]  /*1bd00*/  LOP3.LUT R148, R0, R148, RZ, 0xc0, !PT ;  /* 0x0000009400947212 */ /* 0x000fe200078ec0ff */
[----:B-1----:R-:W-:Y:S01]  /*1bd10*/  IMAD.WIDE R170, R185, 0x70, R150 ;  /* 0x00000070b9aa7825 */ /* 0x002fe200078e0296 */
[----:B------:R-:W-:Y:S01]  /*1bd20*/  PRMT R0, R137, 0x5410, R157 ;  /* 0x0000541089007816 */ /* 0x000fe2000000009d */
[----:B------:R1:W5:Y:S01]  /*1bd30*/  LDL.S16 R177, [R1+0x1c] ;  /* 0x00001c0001b17983 */ /* 0x0003620000100600 */
[----:B------:R-:W-:Y:S01]  /*1bd40*/  @!P3 PRMT R137, R155, 0x5410, RZ ;  /* 0x000054109b89b816 */ /* 0x000fe200000000ff */
[----:B----4-:R-:W-:Y:S01]  /*1bd50*/  FADD.FTZ R182, R146, R144 ;  /* 0x0000009092b67221 */ /* 0x010fe20000010000 */
[----:B------:R-:W-:Y:S01]  /*1bd60*/  LEA R218, P1, R252, R170, 0x1 ;  /* 0x000000aafcda7211 */ /* 0x000fe200078208ff */
[----:B------:R4:W-:Y:S01]  /*1bd70*/  STG.E.U16 desc[UR22][R170.64+0x2], R3 ;  /* 0x00000203aa007986 */ /* 0x0009e2000c101516 */
[----:B------:R-:W-:Y:S02]  /*1bd80*/  F2FP.BF16.F32.PACK_AB R175, R146, R153 ;  /* 0x0000009992af723e */ /* 0x000fe400000010ff */
[----:B---3--:R-:W-:Y:S01]  /*1bd90*/  LOP3.LUT R165, R194, 0xff, RZ, 0xc0, !PT ;  /* 0x000000ffc2a57812 */ /* 0x008fe200078ec0ff */
[----:B------:R-:W-:Y:S01]  /*1bda0*/  STG.E.U16 desc[UR22][R170.64], R132 ;  /* 0x00000084aa007986 */ /* 0x000fe2000c101516 */
[----:B------:R-:W-:Y:S01]  /*1bdb0*/  LEA.HI.X.SX32 R219, R252, R171, 0x1, P1 ;  /* 0x000000abfcdb7211 */ /* 0x000fe200008f0eff */
[----:B------:R-:W3:Y:S01]  /*1bdc0*/  MUFU.EX2 R153, R193 ;  /* 0x000000c100997308 */ /* 0x000ee20000000800 */
[C---:B------:R-:W-:Y:S01]  /*1bdd0*/  PRMT R142, R165.reuse, 0x5410, R180 ;  /* 0x00005410a58e7816 */ /* 0x040fe200000000b4 */
[----:B------:R-:W5:Y:S01]  /*1bde0*/  LDL R168, [R1+0x68] ;  /* 0x0000680001a87983 */ /* 0x000f620000100800 */
[----:B------:R-:W-:Y:S02]  /*1bdf0*/  ISETP.LE.U32.AND P3, PT, R165, UR12, PT ;  /* 0x0000000ca5007c0c */ /* 0x000fe4000bf63070 */
[----:B------:R-:W-:Y:S01]  /*1be00*/  ISETP.GT.U32.AND P4, PT, R180, UR12, PT ;  /* 0x0000000cb4007c0c */ /* 0x000fe2000bf84070 */
[----:B------:R1:W5:Y:S01]  /*1be10*/  LDL.S16 R190, [R1+0x18] ;  /* 0x0000180001be7983 */ /* 0x0003620000100600 */
[--C-:B------:R-:W-:Y:S01]  /*1be20*/  HSET2.LE.AND R142, R142, R220.reuse, PT ;  /* 0x000000dc8e8e7233 */ /* 0x100fe20003803000 */
[----:B--2---:R-:W-:Y:S01]  /*1be30*/  FADD.FTZ R2, R174, R152 ;  /* 0x00000098ae027221 */ /* 0x004fe20000010000 */
[----:B------:R-:W-:Y:S01]  /*1be40*/  ISETP.GT.U32.AND P6, PT, R183, UR12, PT ;  /* 0x0000000cb7007c0c */ /* 0x000fe2000bfc4070 */
[----:B------:R2:W-:Y:S01]  /*1be50*/  STG.E.U16 desc[UR22][R218.64], R137 ;  /* 0x00000089da007986 */ /* 0x0005e2000c101516 */
[----:B------:R-:W-:Y:S02]  /*1be60*/  F2FP.BF16.F32.PACK_AB R138, R147, R154 ;  /* 0x0000009a938a723e */ /* 0x000fe400000010ff */
[----:B------:R-:W-:Y:S01]  /*1be70*/  LOP3.LUT R142, R139, R142, RZ, 0xc0, !PT ;  /* 0x0000008e8b8e7212 */ /* 0x000fe200078ec0ff */
[----:B------:R-:W1:Y:S01]  /*1be80*/  LDSM.16.MT88.4 R144, [R205+0xa000] ;  /* 0x00a00000cd90783b */ /* 0x000e620000004200 */
[----:B------:R-:W-:Y:S01]  /*1be90*/  PRMT R139, R159, 0x5410, R158 ;  /* 0x000054109f8b7816 */ /* 0x000fe2000000009e */
[----:B---3--:R-:W-:Y:S01]  /*1bea0*/  FADD.FTZ R184, R153, R2 ;  /* 0x0000000299b87221 */ /* 0x008fe20000010000 */
[----:B------:R-:W-:Y:S02]  /*1beb0*/  LOP3.LUT R2, R195, 0xff, RZ, 0xc0, !PT ;  /* 0x000000ffc3027812 */ /* 0x000fe400078ec0ff */
[----:B------:R-:W-:Y:S02]  /*1bec0*/  LOP3.LUT R143, R139, R143, RZ, 0xc0, !PT ;  /* 0x0000008f8b8f7212 */ /* 0x000fe400078ec0ff */
[----:B------:R-:W-:Y:S01]  /*1bed0*/  SHF.R.U32.HI R139, RZ, 0x18, R176 ;  /* 0x00000018ff8b7819 */ /* 0x000fe200000116b0 */
[----:B----4-:R3:W4:Y:S01]  /*1bee0*/  LDL.S16 R3, [R1+0x2c] ;  /* 0x00002c0001037983 */ /* 0x0107220000100600 */
[----:B------:R-:W-:Y:S02]  /*1bef0*/  PRMT R150, R2, 0x5410, R172 ;  /* 0x0000541002967816 */ /* 0x000fe400000000ac */
[----:B------:R-:W-:Y:S01]  /*1bf00*/  ISETP.LE.U32.AND P1, PT, R139, UR12, PT ;  /* 0x0000000c8b007c0c */ /* 0x000fe2000bf23070 */
[----:B------:R-:W-:Y:S01]  /*1bf10*/  LDSM.16.MT88.4 R192, [R205+0xb800] ;  /* 0x00b80000cdc0783b */ /* 0x000fe20000004200 */
[----:B------:R-:W-:Y:S02]  /*1bf20*/  PRMT R149, R149, 0x5410, R139 ;  /* 0x0000541095957816 */ /* 0x000fe4000000008b */
[--C-:B------:R-:W-:Y:S02]  /*1bf30*/  HSET2.LE.AND R150, R150, R220.reuse, PT ;  /* 0x000000dc96967233 */ /* 0x100fe40003803000 */
[----:B------:R-:W-:Y:S02]  /*1bf40*/  F2FP.BF16.F32.PACK_AB R174, R153, R174 ;  /* 0x000000ae99ae723e */ /* 0x000fe400000010ff */
[--C-:B------:R-:W-:Y:S01]  /*1bf50*/  HSET2.LE.AND R149, R149, R220.reuse, PT ;  /* 0x000000dc95957233 */ /* 0x100fe20003803000 */
[----:B------:R-:W1:Y:S01]  /*1bf60*/  LDSM.16.MT88.4 R152, [R208+0xa000] ;  /* 0x00a00000d098783b */ /* 0x000e620000004200 */
[----:B--2---:R-:W-:Y:S03]  /*1bf70*/  PRMT R137, R138, 0x7632, R137 ;  /* 0x000076328a897816 */ /* 0x004fe60000000089 */
[----:B------:R-:W-:Y:S02]  /*1bf80*/  LOP3.LUT R149, R0, R149, RZ, 0xc0, !PT ;  /* 0x0000009500957212 */ /* 0x000fe400078ec0ff */
[----:B------:R-:W-:Y:S04]  /*1bf90*/  PRMT R0, R179, 0x5410, R181 ;  /* 0x00005410b3007816 */ /* 0x000fe800000000b5 */
[----:B------:R-:W-:Y:S02]  /*1bfa0*/  LOP3.LUT R151, R0, 0xff00ff, RZ, 0xc0, !PT ;  /* 0x00ff00ff00977812 */ /* 0x000fe400078ec0ff */
[----:B------:R-:W-:Y:S03]  /*1bfb0*/  PRMT R0, R163, 0x5410, R162 ;  /* 0x00005410a3007816 */ /* 0x000fe600000000a2 */
[----:B------:R-:W-:Y:S02]  /*1bfc0*/  HSET2.LE.AND R151, R151, R220, PT ;  /* 0x000000dc97977233 */ /* 0x000fe40003803000 */
[----:B------:R-:W-:Y:S01]  /*1bfd0*/  LOP3.LUT R150, R0, R150, RZ, 0xc0, !PT ;  /* 0x0000009600967212 */ /* 0x000fe200078ec0ff */
[-C--:B-1----:R-:W-:Y:S05]  /*1bfe0*/  HMMA.16816.F32.BF16 R4, R140, R144.reuse, R4 ;  /* 0x000000908c04723c */ /* 0x082fea0000041804 */
[----:B------:R-:W-:Y:S04]  /*1bff0*/  PRMT R0, R161, 0x5410, R164 ;  /* 0x00005410a1007816 */ /* 0x000fe800000000a4 */
[----:B------:R-:W-:Y:S07]  /*1c000*/  LOP3.LUT R151, R0, R151, RZ, 0xc0, !PT ;  /* 0x0000009700977212 */ /* 0x000fee00078ec0ff */
[C---:B------:R-:W-:Y:S08]  /*1c010*/  HMMA.16816.F32.BF16 R8, R148.reuse, R144, R8 ;  /* 0x000000909408723c */ /* 0x040ff00000041808 */
[-C--:B------:R-:W-:Y:S08]  /*1c020*/  HMMA.16816.F32.BF16 R12, R148, R146.reuse, R12 ;  /* 0x00000092940c723c */ /* 0x080ff0000004180c */
[C---:B------:R-:W-:Y:S08]  /*1c030*/  HMMA.16816.F32.BF16 R16, R140.reuse, R146, R16 ;  /* 0x000000928c10723c */ /* 0x040ff00000041810 */
[-C--:B------:R-:W-:Y:S08]  /*1c040*/  HMMA.16816.F32.BF16 R20, R140, R152.reuse, R20 ;  /* 0x000000988c14723c */ /* 0x080ff00000041814 */
[C---:B------:R-:W-:Y:S08]  /*1c050*/  HMMA.16816.F32.BF16 R24, R148.reuse, R152, R24 ;  /* 0x000000989418723c */ /* 0x040ff00000041818 */
[-C--:B------:R-:W-:Y:S08]  /*1c060*/  HMMA.16816.F32.BF16 R28, R148, R154.reuse, R28 ;  /* 0x0000009a941c723c */ /* 0x080ff0000004181c */
[C---:B------:R-:W-:Y:S04]  /*1c070*/  HMMA.16816.F32.BF16 R32, R140.reuse, R154, R32 ;  /* 0x0000009a8c20723c */ /* 0x040fe80000041820 */
[----:B------:R-:W-:Y:S05]  /*1c080*/  @!P1 HFMA2.BF16_V2 R167, -RZ.H0_H0, RZ.H0_H0, -R157.H0_H0 ;  /* 0x200000ffffa79231 */ /* 0x000fea000034099d */
[----:B------:R-:W-:Y:S01]  /*1c090*/  @!P1 STL.S16 [R1+0x40], R167 ;  /* 0x000040a701009387 */ /* 0x000fe20000100600 */
[----:B------:R-:W-:Y:S01]  /*1c0a0*/  PRMT R132, R167, 0x7610, R132 ;  /* 0x00007610a7847816 */ /* 0x000fe20000000084 */
[----:B-----5:R-:W-:Y:S03]  /*1c0b0*/  @!P3 HFMA2.BF16_V2 R166, -RZ.H0_H0, RZ.H0_H0, -R156.H0_H0 ;  /* 0x200000ffffa6b231 */ /* 0x020fe6000034099c */
[----:B------:R-:W-:Y:S02]  /*1c0c0*/  @!P1 PRMT R157, R132, 0x5410, RZ ;  /* 0x00005410849d9816 */ /* 0x000fe400000000ff */
[----:B------:R-:W-:Y:S01]  /*1c0d0*/  ISETP.GT.U32.AND P1, PT, R172, UR12, PT ;  /* 0x0000000cac007c0c */ /* 0x000fe2000bf24070 */
[----:B------:R1:W-:Y:S01]  /*1c0e0*/  @!P3 STL.S16 [R1+0x44], R166 ;  /* 0x000044a60100b387 */ /* 0x0003e20000100600 */
[----:B------:R-:W-:Y:S01]  /*1c0f0*/  PRMT R0, R166, 0x7610, R0 ;  /* 0x00007610a6007816 */ /* 0x000fe20000000000 */
[----:B------:R-:W-:Y:S02]  /*1c100*/  @P5 HFMA2.BF16_V2 R177, -RZ.H0_H0, RZ.H0_H0, -R159.H0_H0 ;  /* 0x200000ffffb15231 */ /* 0x000fe4000034099f */
[----:B------:R3:W2:Y:S01]  /*1c110*/  LDL.S16 R176, [R1+0x4] ;  /* 0x0000040001b07983 */ /* 0x0006a20000100600 */
[----:B------:R-:W-:Y:S02]  /*1c120*/  @!P3 PRMT R156, R0, 0x5410, RZ ;  /* 0x00005410009cb816 */ /* 0x000fe400000000ff */
[----:B------:R-:W-:Y:S01]  /*1c130*/  ISETP.LE.U32.AND P3, PT, R2, UR12, PT ;  /* 0x0000000c02007c0c */ /* 0x000fe2000bf63070 */
[----:B------:R3:W5:Y:S01]  /*1c140*/  LDL.S16 R132, [R1] ;  /* 0x0000000001847983 */ /* 0x0007620000100600 */
[----:B------:R-:W-:Y:S03]  /*1c150*/  @P0 VIADD R200, R168, 0xffffffc0 ;  /* 0xffffffc0a8c80836 */ /* 0x000fe60000000000 */
[----:B------:R3:W-:Y:S01]  /*1c160*/  STG.E.U16 desc[UR22][R218.64+0x2], R157 ;  /* 0x0000029dda007986 */ /* 0x0007e2000c101516 */
[----:B------:R-:W-:Y:S04]  /*1c170*/  IMAD.WIDE.U32 R168, R199, -0x2daee0ad, RZ ;  /* 0xd2511f53c7a87825 */ /* 0x000fe800078e00ff */
[----:B------:R-:W-:Y:S01]  /*1c180*/  @P6 HFMA2.BF16_V2 R190, -RZ.H0_H0, RZ.H0_H0, -R158.H0_H0 ;  /* 0x200000ffffbe6231 */ /* 0x000fe2000034099e */
[----:B------:R-:W3:Y:S01]  /*1c190*/  LDSM.16.MT88.4 R144, [R200] ;  /* 0x00000000c890783b */ /* 0x000ee20000004200 */
[----:B------:R-:W-:Y:S02]  /*1c1a0*/  IMAD.IADD R204, R206, 0x1, R200 ;  /* 0x00000001cecc7824 */ /* 0x000fe400078e02c8 */
[----:B-1----:R-:W-:Y:S05]  /*1c1b0*/  IMAD.WIDE.U32 R166, R201, -0x2daee0ad, RZ ;  /* 0xd2511f53c9a67825 */ /* 0x002fea00078e00ff */
[----:B------:R-:W1:Y:S01]  /*1c1c0*/  LDSM.16.MT88.4 R152, [R204] ;  /* 0x00000000cc98783b */ /* 0x000e620000004200 */
[----:B----4-:R-:W-:Y:S07]  /*1c1d0*/  @P4 HFMA2.BF16_V2 R3, -RZ.H0_H0, RZ.H0_H0, -R160.H0_H0 ;  /* 0x200000ffff034231 */ /* 0x010fee00003409a0 */
[----:B------:R4:W-:Y:S04]  /*1c1e0*/  STG.E.U16 desc[UR22][R216.64+0x10], R156 ;  /* 0x0000109cd8007986 */ /* 0x0009e8000c101516 */
[----:B------:R1:W-:Y:S01]  /*1c1f0*/  @P4 STL.S16 [R1+0x2c], R3 ;  /* 0x00002c0301004387 */ /* 0x0003e20000100600 */
[----:B------:R-:W-:Y:S01]  /*1c200*/  PRMT R172, R3, 0x7610, R172 ;  /* 0x0000761003ac7816 */ /* 0x000fe200000000ac */
[----:B---3--:R-:W-:Y:S02]  /*1c210*/  VIADD R157, R225, 0x646e171e ;  /* 0x646e171ee19d7836 */ /* 0x008fe40000000000 */
[----:B------:R3:W-:Y:S01]  /*1c220*/  @P5 STL.S16 [R1+0x1c], R177 ;  /* 0x00001cb101005387 */ /* 0x0007e20000100600 */
[----:B------:R-:W-:Y:S02]  /*1c230*/  @P4 PRMT R160, R172, 0x5410, RZ ;  /* 0x00005410aca04816 */ /* 0x000fe400000000ff */
[C---:B------:R-:W-:Y:S01]  /*1c240*/  LOP3.LUT R0, R157.reuse, R188, R167, 0x96, !PT ;  /* 0x000000bc9d007212 */ /* 0x040fe200078e96a7 */
[----:B------:R-:W-:Y:S01]  /*1c250*/  @P6 STL.S16 [R1+0x18], R190 ;  /* 0x000018be01006387 */ /* 0x000fe20000100600 */
[----:B------:R-:W-:Y:S02]  /*1c260*/  LOP3.LUT R157, R157, R186, R169, 0x96, !PT ;  /* 0x000000ba9d9d7212 */ /* 0x000fe400078e96a9 */
[----:B------:R-:W-:Y:S01]  /*1c270*/  ISETP.GT.U32.AND P4, PT, R179, UR12, PT ;  /* 0x0000000cb3007c0c */ /* 0x000fe2000bf84070 */
[----:B------:R-:W-:Y:S01]  /*1c280*/  STG.E.U16 desc[UR22][R216.64+0x12], R160 ;  /* 0x000012a0d8007986 */ /* 0x000fe2000c101516 */
[----:B------:R-:W-:Y:S02]  /*1c290*/  SHF.R.U32.HI R167, RZ, 0x18, R157 ;  /* 0x00000018ffa77819 */ /* 0x000fe4000001169d */
[----:B------:R-:W-:Y:S02]  /*1c2a0*/  PRMT R169, R157, 0x7632, R169 ;  /* 0x000076329da97816 */ /* 0x000fe400000000a9 */
[----:B------:R-:W-:Y:S02]  /*1c2b0*/  LOP3.LUT R172, R0, 0xff, RZ, 0xc0, !PT ;  /* 0x000000ff00ac7812 */ /* 0x000fe400078ec0ff */
[----:B------:R-:W-:Y:S01]  /*1c2c0*/  LOP3.LUT R169, R169, 0xff, RZ, 0xc0, !PT ;  /* 0x000000ffa9a97812 */ /* 0x000fe200078ec0ff */
[-C--:B------:R-:W-:Y:S03]  /*1c2d0*/  HMMA.16816.F32.BF16 R36, R140, R144.reuse, R36 ;  /* 0x000000908c24723c */ /* 0x080fe60000041824 */
[----:B----4-:R-:W-:Y:S01]  /*1c2e0*/  PRMT R156, R174, 0x7632, R156 ;  /* 0x00007632ae9c7816 */ /* 0x010fe2000000009c */
[----:B------:R-:W-:Y:S01]  /*1c2f0*/  @P4 HFMA2.BF16_V2 R242, -RZ.H0_H0, RZ.H0_H0, -R161.H0_H0 ;  /* 0x200000fffff24231 */ /* 0x000fe200003409a1 */
[----:B-1----:R-:W-:Y:S03]  /*1c300*/  LOP3.LUT R3, R0, 0xffff, RZ, 0xc0, !PT ;  /* 0x0000ffff00037812 */ /* 0x002fe600078ec0ff */
[C---:B------:R-:W-:Y:S01]  /*1c310*/  HMMA.16816.F32.BF16 R40, R148.reuse, R144, R40 ;  /* 0x000000909428723c */ /* 0x040fe20000041828 */
[----:B------:R-:W1:Y:S03]  /*1c320*/  MUFU.EX2 R145, R196 ;  /* 0x000000c400917308 */ /* 0x000e660000000800 */
[----:B------:R-:W-:Y:S02]  /*1c330*/  PRMT R144, R177, 0x7610, R144 ;  /* 0x00007610b1907816 */ /* 0x000fe40000000090 */
[--C-:B---3--:R-:W-:Y:S02]  /*1c340*/  SHF.R.U32.HI R177, RZ, 0x8, R3.reuse ;  /* 0x00000008ffb17819 */ /* 0x108fe40000011603 */
[-C--:B------:R-:W-:Y:S03]  /*1c350*/  HMMA.16816.F32.BF16 R44, R148, R146.reuse, R44 ;  /* 0x00000092942c723c */ /* 0x080fe6000004182c */
[----:B------:R-:W-:Y:S02]  /*1c360*/  PRMT R3, R190, 0x7610, R3 ;  /* 0x00007610be037816 */ /* 0x000fe40000000003 */
[----:B------:R-:W-:Y:S01]  /*1c370*/  LOP3.LUT R2, R177, 0xffff, RZ, 0xc0, !PT ;  /* 0x0000ffffb1027812 */ /* 0x000fe200078ec0ff */
[----:B------:R-:W-:Y:S01]  /*1c380*/  LDSM.16.MT88.4 R188, [R204+0x800] ;  /* 0x00080000ccbc783b */ /* 0x000fe20000004200 */
[----:B------:R-:W-:Y:S01]  /*1c390*/  @P6 PRMT R158, R3, 0x5410, RZ ;  /* 0x00005410039e6816 */ /* 0x000fe200000000ff */
[C---:B------:R-:W-:Y:S04]  /*1c3a0*/  HMMA.16816.F32.BF16 R48, R140.reuse, R146, R48 ;  /* 0x000000928c30723c */ /* 0x040fe80000041830 */
[----:B------:R-:W-:Y:S01]  /*1c3b0*/  ISETP.LE.U32.AND P6, PT, R2, UR12, PT ;  /* 0x0000000c02007c0c */ /* 0x000fe2000bfc3070 */
[----:B------:R-:W-:Y:S01]  /*1c3c0*/  IMAD.WIDE R2, R185, -0x70, R170 ;  /* 0xffffff90b9027825 */ /* 0x000fe200078e02aa */
[----:B------:R-:W-:Y:S02]  /*1c3d0*/  @P5 PRMT R159, R144, 0x5410, RZ ;  /* 0x00005410909f5816 */ /* 0x000fe400000000ff */
[-C--:B------:R-:W-:Y:S01]  /*1c3e0*/  HMMA.16816.F32.BF16 R52, R140, R152.reuse, R52 ;  /* 0x000000988c34723c */ /* 0x080fe20000041834 */
[----:B------:R3:W4:Y:S01]  /*1c3f0*/  MUFU.EX2 R144, R197 ;  /* 0x000000c500907308 */ /* 0x0007220000000800 */
[----:B------:R-:W-:Y:S01]  /*1c400*/  STG.E.U16 desc[UR22][R2.64+0x12], R158 ;  /* 0x0000129e02007986 */ /* 0x000fe2000c101516 */
[----:B------:R-:W-:Y:S02]  /*1c410*/  ISETP.GT.U32.AND P5, PT, R181, UR12, PT ;  /* 0x0000000cb5007c0c */ /* 0x000fe4000bfa4070 */
[----:B------:R-:W-:Y:S01]  /*1c420*/  SHF.R.U32.HI R170, RZ, 0x18, R0 ;  /* 0x00000018ffaa7819 */ /* 0x000fe20000011600 */
[----:B------:R1:W-:Y:S01]  /*1c430*/  STG.E.U16 desc[UR22][R2.64+0x10], R159 ;  /* 0x0000109f02007986 */ /* 0x0003e2000c101516 */
[----:B------:R-:W-:Y:S01]  /*1c440*/  @P4 PRMT R161, R242, 0x5410, RZ ;  /* 0x00005410f2a14816 */ /* 0x000fe200000000ff */
[C---:B------:R-:W-:Y:S04]  /*1c450*/  HMMA.16816.F32.BF16 R56, R148.reuse, R152, R56 ;  /* 0x000000989438723c */ /* 0x040fe80000041838 */
[----:B------:R-:W-:Y:S01]  /*1c460*/  ISETP.LE.U32.AND P4, PT, R170, UR12, PT ;  /* 0x0000000caa007c0c */ /* 0x000fe2000bf83070 */
[----:B------:R-:W-:Y:S01]  /*1c470*/  @!P6 HFMA2.BF16_V2 R247, -RZ.H0_H0, RZ.H0_H0, -R137.H0_H0 ;  /* 0x200000fffff7e231 */ /* 0x000fe20000340989 */
[----:B------:R-:W-:Y:S02]  /*1c480*/  LOP3.LUT R171, R157, 0xff, RZ, 0xc0, !PT ;  /* 0x000000ff9dab7812 */ /* 0x000fe400078ec0ff */
[-C--:B------:R-:W-:Y:S01]  /*1c490*/  HMMA.16816.F32.BF16 R60, R148, R154.reuse, R60 ;  /* 0x0000009a943c723c */ /* 0x080fe2000004183c */
[----:B---3--:R-:W-:Y:S02]  /*1c4a0*/  LDSM.16.MT88.4 R196, [R208+0xb800] ;  /* 0x00b80000d0c4783b */ /* 0x008fe40000004200 */
[----:B------:R-:W-:Y:S05]  /*1c4b0*/  @P5 HFMA2.BF16_V2 R241, -RZ.H0_H0, RZ.H0_H0, -R164.H0_H0 ;  /* 0x200000fffff15231 */ /* 0x000fea00003409a4 */
[C---:B------:R-:W-:Y:S04]  /*1c4c0*/  HMMA.16816.F32.BF16 R64, R140.reuse, R154, R64 ;  /* 0x0000009a8c40723c */ /* 0x040fe80000041840 */
[----:B------:R-:W-:Y:S01]  /*1c4d0*/  @P5 PRMT R164, R241, 0x5410, RZ ;  /* 0x00005410f1a45816 */ /* 0x000fe200000000ff */
[--C-:B-1----:R-:W-:Y:S01]  /*1c4e0*/  IMAD.WIDE R158, R185, 0x70, R2.reuse ;  /* 0x00000070b99e7825 */ /* 0x102fe200078e0202 */
[----:B------:R-:W-:Y:S02]  /*1c4f0*/  PRMT R2, R0, 0x7632, R2 ;  /* 0x0000763200027816 */ /* 0x000fe40000000002 */
[----:B------:R-:W-:Y:S02]  /*1c500*/  PRMT R0, R175, 0x7632, R0 ;  /* 0x00007632af007816 */ /* 0x000fe40000000000 */
[----:B------:R-:W-:Y:S01]  /*1c510*/  PRMT R3, R174, 0x7610, R3 ;  /* 0x00007610ae037816 */ /* 0x000fe20000000003 */
[----:B------:R-:W-:Y:S01]  /*1c520*/  IMAD.WIDE R152, R185, -0x70, R158 ;  /* 0xffffff90b9987825 */ /* 0x000fe200078e029e */
[----:B------:R-:W-:Y:S03]  /*1c530*/  MUFU.EX2 R174, R230 ;  /* 0x000000e600ae7308 */ /* 0x000fe60000000800 */
[----:B------:R-:W-:Y:S02]  /*1c540*/  @!P4 HFMA2.BF16_V2 R245, -RZ.H0_H0, RZ.H0_H0, -R0.H0_H0 ;  /* 0x200000fffff5c231 */ /* 0x000fe40000340900 */
[----:B--2---:R-:W-:Y:S02]  /*1c550*/  @!P3 HFMA2.BF16_V2 R176, -RZ.H0_H0, RZ.H0_H0, -R163.H0_H0 ;  /* 0x200000ffffb0b231 */ /* 0x004fe400003409a3 */
[----:B-----5:R-:W-:Y:S03]  /*1c560*/  @P1 HFMA2.BF16_V2 R132, -RZ.H0_H0, RZ.H0_H0, -R162.H0_H0 ;  /* 0x200000ffff841231 */ /* 0x020fe600003409a2 */
[----:B------:R-:W-:Y:S01]  /*1c570*/  @!P3 STL.S16 [R1+0x4], R176 ;  /* 0x000004b00100b387 */ /* 0x000fe20000100600 */
[----:B------:R-:W-:Y:S03]  /*1c580*/  PRMT R165, R176, 0x7610, R165 ;  /* 0x00007610b0a57816 */ /* 0x000fe600000000a5 */
[----:B------:R1:W-:Y:S01]  /*1c590*/  @P1 STL.S16 [R1], R132 ;  /* 0x0000008401001387 */ /* 0x0003e20000100600 */
[----:B------:R-:W-:Y:S02]  /*1c5a0*/  PRMT R139, R132, 0x7610, R139 ;  /* 0x00007610848b7816 */ /* 0x000fe4000000008b */
[----:B------:R-:W-:Y:S01]  /*1c5b0*/  @!P3 PRMT R163, R165, 0x5410, RZ ;  /* 0x00005410a5a3b816 */ /* 0x000fe200000000ff */
[----:B------:R3:W2:Y:S01]  /*1c5c0*/  LDL.S16 R183, [R1+0x14] ;  /* 0x0000140001b77983 */ /* 0x0006a20000100600 */
[----:B------:R-:W-:Y:S01]  /*1c5d0*/  @P1 PRMT R162, R139, 0x5410, RZ ;  /* 0x000054108ba21816 */ /* 0x000fe200000000ff */
[----:B------:R-:W-:Y:S01]  /*1c5e0*/  FADD.FTZ R139, R145, R173 ;  /* 0x000000ad918b7221 */ /* 0x000fe20000010000 */
[----:B------:R-:W-:Y:S01]  /*1c5f0*/  ISETP.LE.U32.AND P3, PT, R172, UR12, PT ;  /* 0x0000000cac007c0c */ /* 0x000fe2000bf63070 */
[----:B------:R5:W-:Y:S01]  /*1c600*/  STG.E.U16 desc[UR22][R158.64+0x10], R163 ;  /* 0x000010a39e007986 */ /* 0x000be2000c101516 */
[----:B------:R-:W-:Y:S01]  /*1c610*/  LOP3.LUT R173, R2, 0xff, RZ, 0xc0, !PT ;  /* 0x000000ff02ad7812 */ /* 0x000fe200078ec0ff */
[----:B----4-:R-:W-:Y:S01]  /*1c620*/  FADD.FTZ R179, R144, R139 ;  /* 0x0000008b90b37221 */ /* 0x010fe20000010000 */
[----:B------:R-:W-:Y:S01]  /*1c630*/  PRMT R2, R175, 0x7610, R2 ;  /* 0x00007610af027816 */ /* 0x000fe20000000002 */
[----:B------:R4:W-:Y:S01]  /*1c640*/  STG.E.U16 desc[UR22][R158.64+0x12], R162 ;  /* 0x000012a29e007986 */ /* 0x0009e2000c101516 */
[----:B------:R-:W-:Y:S01]  /*1c650*/  MUFU.EX2 R175, R222 ;  /* 0x000000de00af7308 */ /* 0x000fe20000000800 */
[----:B------:R-:W-:Y:S02]  /*1c660*/  ISETP.LE.U32.AND P5, PT, R173, UR12, PT ;  /* 0x0000000cad007c0c */ /* 0x000fe4000bfa3070 */
[----:B------:R3:W-:Y:S01]  /*1c670*/  STG.E.U16 desc[UR22][R218.64+0x10], R161 ;  /* 0x000010a1da007986 */ /* 0x0007e2000c101516 */
[----:B------:R-:W-:Y:S02]  /*1c680*/  PRMT R160, R2, 0x5410, R0 ;  /* 0x0000541002a07816 */ /* 0x000fe40000000000 */
[----:B------:R-:W-:Y:S01]  /*1c690*/  @!P4 PRMT R0, R245, 0x5410, RZ ;  /* 0x00005410f500c816 */ /* 0x000fe200000000ff */
[----:B------:R-:W-:Y:S01]  /*1c6a0*/  @!P3 HFMA2.BF16_V2 R243, -RZ.H0_H0, RZ.H0_H0, -R138.H0_H0 ;  /* 0x200000fffff3b231 */ /* 0x000fe2000034098a */
[----:B------:R3:W-:Y:S01]  /*1c6b0*/  STG.E.U16 desc[UR22][R218.64+0x12], R164 ;  /* 0x000012a4da007986 */ /* 0x0007e2000c101516 */
[----:B------:R-:W-:Y:S02]  /*1c6c0*/  ISETP.LE.U32.AND P4, PT, R167, UR12, PT ;  /* 0x0000000ca7007c0c */ /* 0x000fe4000bf83070 */
[----:B------:R-:W-:Y:S01]  /*1c6d0*/  PRMT R172, R172, 0x5410, R177 ;  /* 0x00005410acac7816 */ /* 0x000fe200000000b1 */
[----:B------:R2:W2:Y:S01]  /*1c6e0*/  LDL.S16 R181, [R1+0x10] ;  /* 0x0000100001b57983 */ /* 0x0004a20000100600 */
[----:B-1----:R-:W-:Y:S01]  /*1c6f0*/  LOP3.LUT R132, R157, 0xffff, RZ, 0xc0, !PT ;  /* 0x0000ffff9d847812 */ /* 0x002fe200078ec0ff */
[----:B------:R-:W-:Y:S01]  /*1c700*/  @!P5 HFMA2.BF16_V2 R246, -RZ.H0_H0, RZ.H0_H0, -R2.H0_H0 ;  /* 0x200000fffff6d231 */ /* 0x000fe20000340902 */
[----:B------:R-:W-:Y:S01]  /*1c710*/  PRMT R173, R173, 0x5410, R170 ;  /* 0x00005410adad7816 */ /* 0x000fe200000000aa */
[----:B------:R1:W2:Y:S01]  /*1c720*/  LDL.S16 R180, [R1+0xc] ;  /* 0x00000c0001b47983 */ /* 0x0002a20000100600 */
[----:B------:R-:W-:Y:S02]  /*1c730*/  SHF.R.U32.HI R176, RZ, 0x8, R132 ;  /* 0x00000008ffb07819 */ /* 0x000fe40000011684 */
[----:B------:R-:W-:Y:S02]  /*1c740*/  @!P5 PRMT R2, R246, 0x5410, RZ ;  /* 0x00005410f602d816 */ /* 0x000fe400000000ff */
[----:B------:R-:W-:Y:S02]  /*1c750*/  LOP3.LUT R132, R176, 0xffff, RZ, 0xc0, !PT ;  /* 0x0000ffffb0847812 */ /* 0x000fe400078ec0ff */
[----:B-----5:R-:W-:Y:S02]  /*1c760*/  PRMT R163, R3, 0x5410, R156 ;  /* 0x0000541003a37816 */ /* 0x020fe4000000009c */
[----:B------:R-:W-:Y:S01]  /*1c770*/  ISETP.LE.U32.AND P1, PT, R132, UR12, PT ;  /* 0x0000000c84007c0c */ /* 0x000fe2000bf23070 */
[----:B----4-:R-:W-:Y:S01]  /*1c780*/  IMAD.WIDE R158, R185, 0x70, R152 ;  /* 0x00000070b99e7825 */ /* 0x010fe200078e0298 */
[----:B------:R-:W-:Y:S02]  /*1c790*/  PRMT R162, R138, 0x5410, R137 ;  /* 0x000054108aa27816 */ /* 0x000fe40000000089 */
[----:B------:R-:W-:Y:S01]  /*1c7a0*/  @!P3 PRMT R138, R243, 0x5410, RZ ;  /* 0x00005410f38ab816 */ /* 0x000fe200000000ff */
[----:B---3--:R3:W4:Y:S01]  /*1c7b0*/  MUFU.EX2 R161, R221 ;  /* 0x000000dd00a17308 */ /* 0x0087220000000800 */
[----:B------:R-:W-:Y:S02]  /*1c7c0*/  @!P6 PRMT R137, R247, 0x5410, RZ ;  /* 0x00005410f789e816 */ /* 0x000fe400000000ff */
[----:B------:R-:W-:Y:S01]  /*1c7d0*/  ISETP.LE.U32.AND P3, PT, R171, UR12, PT ;  /* 0x0000000cab007c0c */ /* 0x000fe2000bf63070 */
[----:B------:R-:W-:Y:S01]  /*1c7e0*/  STG.E.U16 desc[UR22][R216.64+0x20], R138 ;  /* 0x0000208ad8007986 */ /* 0x000fe2000c101516 */
[----:B------:R-:W-:Y:S02]  /*1c7f0*/  F2FP.BF16.F32.PACK_AB R132, R144, R145 ;  /* 0x000000919084723e */ /* 0x000fe400000010ff */
[----:B------:R-:W-:Y:S01]  /*1c800*/  ISETP.LE.U32.AND P5, PT, R169, UR12, PT ;  /* 0x0000000ca9007c0c */ /* 0x000fe2000bfa3070 */
[----:B------:R4:W-:Y:S01]  /*1c810*/  STG.E.U16 desc[UR22][R216.64+0x22], R137 ;  /* 0x00002289d8007986 */ /* 0x0009e2000c101516 */
[----:B------:R-:W-:Y:S01]  /*1c820*/  PRMT R139, R132, 0x7632, R139 ;  /* 0x00007632848b7816 */ /* 0x000fe2000000008b */
[----:B------:R-:W-:Y:S01]  /*1c830*/  @!P1 HFMA2.BF16_V2 R251, -RZ.H0_H0, RZ.H0_H0, -R156.H0_H0 ;  /* 0x200000fffffb9231 */ /* 0x000fe2000034099c */
[----:B------:R-:W-:Y:S01]  /*1c840*/  PRMT R164, R166, 0x7771, RZ ;  /* 0x00007771a6a47816 */ /* 0x000fe200000000ff */
[----:B------:R5:W-:Y:S01]  /*1c850*/  STG.E.U16 desc[UR22][R152.64+0x22], R0 ;  /* 0x0000220098007986 */ /* 0x000be2000c101516 */
[----:B------:R-:W-:Y:S01]  /*1c860*/  HSET2.LE.AND R172, R172, R220, PT ;  /* 0x000000dcacac7233 */ /* 0x000fe20003803000 */
[----:B------:R-:W-:Y:S01]  /*1c870*/  @!P4 HFMA2.BF16_V2 R249, -RZ.H0_H0, RZ.H0_H0, -R139.H0_H0 ;  /* 0x200000fffff9c231 */ /* 0x000fe2000034098b */
[----:B------:R-:W-:Y:S01]  /*1c880*/  @!P1 PRMT R156, R251, 0x5410, RZ ;  /* 0x00005410fb9c9816 */ /* 0x000fe200000000ff */
[----:B------:R-:W-:Y:S01]  /*1c890*/  @!P3 HFMA2.BF16_V2 R244, -RZ.H0_H0, RZ.H0_H0, -R3.H0_H0 ;  /* 0x200000fffff4b231 */ /* 0x000fe20000340903 */
[----:B------:R1:W-:Y:S01]  /*1c8a0*/  STG.E.U16 desc[UR22][R152.64+0x20], R2 ;  /* 0x0000200298007986 */ /* 0x0003e2000c101516 */
[----:B------:R-:W-:Y:S02]  /*1c8b0*/  LOP3.LUT R172, R162, R172, RZ, 0xc0, !PT ;  /* 0x000000aca2ac7212 */ /* 0x000fe400078ec0ff */
[----:B------:R-:W-:Y:S01]  /*1c8c0*/  @!P5 HFMA2.BF16_V2 R250, -RZ.H0_H0, RZ.H0_H0, -R132.H0_H0 ;  /* 0x200000fffffad231 */ /* 0x000fe20000340984 */
[----:B------:R-:W-:Y:S01]  /*1c8d0*/  @!P3 PRMT R3, R244, 0x5410, RZ ;  /* 0x00005410f403b816 */ /* 0x000fe200000000ff */
[----:B------:R-:W1:Y:S01]  /*1c8e0*/  LDSM.16.MT88.4 R144, [R205+0xb000] ;  /* 0x00b00000cd90783b */ /* 0x000e620000004200 */
[----:B------:R-:W-:Y:S02]  /*1c8f0*/  ISETP.GT.U32.AND P3, PT, R164, UR12, PT ;  /* 0x0000000ca4007c0c */ /* 0x000fe4000bf64070 */
[--C-:B------:R-:W-:Y:S02]  /*1c900*/  HSET2.LE.AND R173, R173, R220.reuse, PT ;  /* 0x000000dcadad7233 */ /* 0x100fe40003803000 */
[C---:B---3--:R-:W-:Y:S02]  /*1c910*/  PRMT R221, R168.reuse, 0x7772, RZ ;  /* 0x00007772a8dd7816 */ /* 0x048fe400000000ff */
[----:B------:R-:W-:Y:S01]  /*1c920*/  PRMT R222, R168, 0x7773, RZ ;  /* 0x00007773a8de7816 */ /* 0x000fe200000000ff */
[----:B------:R3:W-:Y:S01]  /*1c930*/  STG.E.U16 desc[UR22][R158.64+0x20], R3 ;  /* 0x000020039e007986 */ /* 0x0007e2000c101516 */
[----:B------:R-:W-:Y:S02]  /*1c940*/  LOP3.LUT R173, R160, R173, RZ, 0xc0, !PT ;  /* 0x000000ada0ad7212 */ /* 0x000fe400078ec0ff */
[----:B------:R-:W-:Y:S01]  /*1c950*/  PRMT R176, R171, 0x5410, R176 ;  /* 0x00005410abb07816 */ /* 0x000fe200000000b0 */
[----:B------:R-:W-:Y:S01]  /*1c960*/  STG.E.U16 desc[UR22][R158.64+0x22], R156 ;  /* 0x0000229c9e007986 */ /* 0x000fe2000c101516 */
[----:B----4-:R-:W-:Y:S01]  /*1c970*/  FADD.FTZ R137, R161, R178 ;  /* 0x000000b2a1897221 */ /* 0x010fe20000010000 */
[----:B------:R-:W-:Y:S02]  /*1c980*/  PRMT R177, R169, 0x5410, R167 ;  /* 0x00005410a9b17816 */ /* 0x000fe400000000a7 */
[----:B------:R-:W4:Y:S01]  /*1c990*/  LDSM.16.MT88.4 R152, [R208+0xb000] ;  /* 0x00b00000d098783b */ /* 0x000f220000004200 */
[----:B-----5:R-:W-:Y:S02]  /*1c9a0*/  IMAD.MOV.U32 R0, RZ, RZ, R166 ;  /* 0x000000ffff007224 */ /* 0x020fe400078e00a6 */
[C---:B------:R-:W-:Y:S01]  /*1c9b0*/  FADD.FTZ R252, R175.reuse, R137 ;  /* 0x00000089affc7221 */ /* 0x040fe20000010000 */
[--C-:B------:R-:W-:Y:S02]  /*1c9c0*/  HSET2.LE.AND R176, R176, R220.reuse, PT ;  /* 0x000000dcb0b07233 */ /* 0x100fe40003803000 */
[--C-:B------:R-:W-:Y:S01]  /*1c9d0*/  HSET2.LE.AND R177, R177, R220.reuse, PT ;  /* 0x000000dcb1b17233 */ /* 0x100fe20003803000 */
[----:B-1----:R-:W1:Y:S01]  /*1c9e0*/  MUFU.EX2 R2, R223 ;  /* 0x000000df00027308 */ /* 0x002e620000000800 */
[----:B------:R-:W-:Y:S02]  /*1c9f0*/  LOP3.LUT R165, R0, 0xff, RZ, 0xc0, !PT ;  /* 0x000000ff00a57812 */ /* 0x000fe400078ec0ff */
[----:B------:R-:W-:Y:S02]  /*1ca00*/  F2FP.BF16.F32.PACK_AB R0, R175, R161 ;  /* 0x000000a1af00723e */ /* 0x000fe400000010ff */
[----:B------:R-:W-:Y:S02]  /*1ca10*/  ISETP.LE.U32.AND P6, PT, R165, UR12, PT ;  /* 0x0000000ca5007c0c */ /* 0x000fe4000bfc3070 */
[----:B------:R-:W-:Y:S02]  /*1ca20*/  PRMT R161, R132, 0x5410, R139 ;  /* 0x0000541084a17816 */ /* 0x000fe4000000008b */
[----:B------:R-:W-:Y:S02]  /*1ca30*/  @!P4 PRMT R139, R249, 0x5410, RZ ;  /* 0x00005410f98bc816 */ /* 0x000fe400000000ff */
[----:B------:R-:W-:Y:S02]  /*1ca40*/  @!P5 PRMT R132, R250, 0x5410, RZ ;  /* 0x00005410fa84d816 */ /* 0x000fe400000000ff */
[C---:B---3--:R-:W-:Y:S01]  /*1ca50*/  PRMT R3, R0.reuse, 0x7632, R3 ;  /* 0x0000763200037816 */ /* 0x048fe20000000003 */
[----:B------:R3:W-:Y:S01]  /*1ca60*/  STG.E.U16 desc[UR22][R218.64+0x22], R139 ;  /* 0x0000228bda007986 */ /* 0x0007e2000c101516 */
[----:B------:R-:W-:Y:S02]  /*1ca70*/  LOP3.LUT R176, R163, R176, RZ, 0xc0, !PT ;  /* 0x000000b0a3b07212 */ /* 0x000fe400078ec0ff */
[----:B------:R-:W-:Y:S01]  /*1ca80*/  PRMT R138, R0, 0x5410, R3 ;  /* 0x00005410008a7816 */ /* 0x000fe20000000003 */
[-C--:B------:R-:W-:Y:S01]  /*1ca90*/  HMMA.16816.F32.BF16 R68, R140, R144.reuse, R68 ;  /* 0x000000908c44723c */ /* 0x080fe20000041844 */
[----:B------:R-:W-:Y:S02]  /*1caa0*/  STG.E.U16 desc[UR22][R218.64+0x20], R132 ;  /* 0x00002084da007986 */ /* 0x000fe4000c101516 */
[----:B-1----:R-:W-:Y:S01]  /*1cab0*/  FADD.FTZ R226, R2, R182 ;  /* 0x000000b602e27221 */ /* 0x002fe20000010000 */
[----:B------:R-:W-:Y:S01]  /*1cac0*/  FADD.FTZ R223, R174, R184 ;  /* 0x000000b8aedf7221 */ /* 0x000fe20000010000 */
[----:B------:R-:W-:Y:S03]  /*1cad0*/  LOP3.LUT R177, R161, R177, RZ, 0xc0, !PT ;  /* 0x000000b1a1b17212 */ /* 0x000fe600078ec0ff */
[C---:B------:R-:W-:Y:S04]  /*1cae0*/  HMMA.16816.F32.BF16 R72, R148.reuse, R144, R72 ;  /* 0x000000909448723c */ /* 0x040fe80000041848 */
[----:B------:R-:W-:Y:S04]  /*1caf0*/  FADD.FTZ R234, R231, R223 ;  /* 0x000000dfe7ea7221 */ /* 0x000fe80000010000 */
[-C--:B------:R-:W-:Y:S03]  /*1cb00*/  HMMA.16816.F32.BF16 R76, R148, R146.reuse, R76 ;  /* 0x00000092944c723c */ /* 0x080fe6000004184c */
[C---:B---3--:R-:W-:Y:S05]  /*1cb10*/  PRMT R139, R166.reuse, 0x7772, RZ ;  /* 0x00007772a68b7816 */ /* 0x048fea00000000ff */
[C---:B------:R-:W-:Y:S01]  /*1cb20*/  HMMA.16816.F32.BF16 R80, R140.reuse, R146, R80 ;  /* 0x000000928c50723c */ /* 0x040fe20000041850 */
[----:B------:R-:W1:Y:S03]  /*1cb30*/  LDSM.16.MT88.4 R144, [R200+0x1000] ;  /* 0x00100000c890783b */ /* 0x000e660000004200 */
[C---:B------:R-:W-:Y:S02]  /*1cb40*/  ISETP.GT.U32.AND P1, PT, R139.reuse, UR12, PT ;  /* 0x0000000c8b007c0c */ /* 0x040fe4000bf24070 */
[----:B------:R-:W-:Y:S02]  /*1cb50*/  PRMT R166, R166, 0x7773, RZ ;  /* 0x00007773a6a67816 */ /* 0x000fe400000000ff */
[-C--:B----4-:R-:W-:Y:S03]  /*1cb60*/  HMMA.16816.F32.BF16 R84, R140, R152.reuse, R84 ;  /* 0x000000988c54723c */ /* 0x090fe60000041854 */
[----:B------:R-:W-:Y:S04]  /*1cb70*/  PRMT R175, R139, 0x5410, R166 ;  /* 0x000054108baf7816 */ /* 0x000fe800000000a6 */
[----:B------:R-:W-:Y:S01]  /*1cb80*/  LOP3.LUT R175, R175, 0xff00ff, RZ, 0xc0, !PT ;  /* 0x00ff00ffafaf7812 */ /* 0x000fe200078ec0ff */
[C---:B------:R-:W-:Y:S04]  /*1cb90*/  HMMA.16816.F32.BF16 R88, R148.reuse, R152, R88 ;  /* 0x000000989458723c */ /* 0x040fe80000041858 */
[----:B------:R-:W-:Y:S01]  /*1cba0*/  IMAD.WIDE R152, R185, -0x70, R158 ;  /* 0xffffff90b9987825 */ /* 0x000fe200078e029e */
[----:B------:R-:W-:Y:S03]  /*1cbb0*/  HSET2.LE.AND R175, R175, R220, PT ;  /* 0x000000dcafaf7233 */ /* 0x000fe60003803000 */
[-C--:B------:R-:W-:Y:S08]  /*1cbc0*/  HMMA.16816.F32.BF16 R92, R148, R154.reuse, R92 ;  /* 0x0000009a945c723c */ /* 0x080ff0000004185c */
[C---:B------:R-:W-:Y:S08]  /*1cbd0*/  HMMA.16816.F32.BF16 R96, R140.reuse, R154, R96 ;  /* 0x0000009a8c60723c */ /* 0x040ff00000041860 */
[-C--:B-1----:R-:W-:Y:S08]  /*1cbe0*/  HMMA.16816.F32.BF16 R100, R140, R144.reuse, R100 ;  /* 0x000000908c64723c */ /* 0x082ff00000041864 */
[C---:B------:R-:W-:Y:S08]  /*1cbf0*/  HMMA.16816.F32.BF16 R104, R148.reuse, R144, R104 ;  /* 0x000000909468723c */ /* 0x040ff00000041868 */
[-C--:B------:R-:W-:Y:S08]  /*1cc00*/  HMMA.16816.F32.BF16 R108, R148, R146.reuse, R108 ;  /* 0x00000092946c723c */ /* 0x080ff0000004186c */
[C---:B------:R-:W-:Y:S01]  /*1cc10*/  HMMA.16816.F32.BF16 R112, R140.reuse, R146, R112 ;  /* 0x000000928c70723c */ /* 0x040fe20000041870 */
[----:B------:R-:W-:Y:S03]  /*1cc20*/  LDSM.16.MT88.4 R144, [R205+0xa800] ;  /* 0x00a80000cd90783b */ /* 0x000fe60000004200 */
[----:B--2---:R-:W-:Y:S05]  /*1cc30*/  @!P6 HFMA2.BF16_V2 R183, -RZ.H0_H0, RZ.H0_H0, -R0.H0_H0 ;  /* 0x200000ffffb7e231 */ /* 0x004fea0000340900 */
[----:B------:R-:W-:Y:S01]  /*1cc40*/  @!P6 STL.S16 [R1+0x14], R183 ;  /* 0x000014b70100e387 */ /* 0x000fe20000100600 */
[----:B------:R-:W-:Y:S03]  /*1cc50*/  PRMT R157, R183, 0x7610, R157 ;  /* 0x00007610b79d7816 */ /* 0x000fe6000000009d */
[----:B------:R1:W2:Y:S01]  /*1cc60*/  LDL.S16 R178, [R1+0x8] ;  /* 0x0000080001b27983 */ /* 0x0002a20000100600 */
[----:B------:R-:W-:Y:S05]  /*1cc70*/  @!P6 PRMT R0, R157, 0x5410, RZ ;  /* 0x000054109d00e816 */ /* 0x000fea00000000ff */
[----:B------:R3:W-:Y:S01]  /*1cc80*/  STG.E.U16 desc[UR22][R216.64+0x30], R0 ;  /* 0x00003000d8007986 */ /* 0x0007e2000c101516 */
[----:B------:R-:W-:Y:S05]  /*1cc90*/  @P3 HFMA2.BF16_V2 R181, -RZ.H0_H0, RZ.H0_H0, -R3.H0_H0 ;  /* 0x200000ffffb53231 */ /* 0x000fea0000340903 */
[----:B------:R-:W-:Y:S01]  /*1cca0*/  PRMT R132, R181, 0x7610, R132 ;  /* 0x00007610b5847816 */ /* 0x000fe20000000084 */
[----:B------:R-:W-:Y:S03]  /*1ccb0*/  @P3 STL.S16 [R1+0x10], R181 ;  /* 0x000010b501003387 */ /* 0x000fe60000100600 */
[----:B------:R-:W-:Y:S02]  /*1ccc0*/  @P3 PRMT R3, R132, 0x5410, RZ ;  /* 0x0000541084033816 */ /* 0x000fe400000000ff */
[----:B------:R-:W-:Y:S03]  /*1ccd0*/  ISETP.GT.U32.AND P3, PT, R166, UR12, PT ;  /* 0x0000000ca6007c0c */ /* 0x000fe6000bf64070 */
[----:B------:R-:W-:Y:S01]  /*1cce0*/  STG.E.U16 desc[UR22][R216.64+0x32], R3 ;  /* 0x00003203d8007986 */ /* 0x000fe2000c101516 */
[C---:B---3--:R-:W-:Y:S01]  /*1ccf0*/  F2FP.BF16.F32.PACK_AB R0, R229.reuse, R2 ;  /* 0x00000002e500723e */ /* 0x048fe200000010ff */
[----:B------:R-:W-:Y:S03]  /*1cd00*/  FADD.FTZ R229, R229, R226 ;  /* 0x000000e2e5e57221 */ /* 0x000fe60000010000 */
[C---:B------:R-:W-:Y:S01]  /*1cd10*/  PRMT R2, R0.reuse, 0x7632, R2 ;  /* 0x0000763200027816 */ /* 0x040fe20000000002 */
[----:B------:R-:W-:Y:S03]  /*1cd20*/  @P1 HFMA2.BF16_V2 R180, -RZ.H0_H0, RZ.H0_H0, -R0.H0_H0 ;  /* 0x200000ffffb41231 */ /* 0x000fe60000340900 */
[----:B------:R-:W-:Y:S02]  /*1cd30*/  PRMT R132, R0, 0x5410, R2 ;  /* 0x0000541000847816 */ /* 0x000fe40000000002 */
[----:B------:R-:W-:Y:S01]  /*1cd40*/  PRMT R156, R180, 0x7610, R156 ;  /* 0x00007610b49c7816 */ /* 0x000fe2000000009c */
[----:B------:R-:W-:Y:S01]  /*1cd50*/  @P1 STL.S16 [R1+0xc], R180 ;  /* 0x00000cb401001387 */ /* 0x000fe20000100600 */
[----:B------:R-:W-:Y:S02]  /*1cd60*/  LOP3.LUT R175, R132, R175, RZ, 0xc0, !PT ;  /* 0x000000af84af7212 */ /* 0x000fe400078ec0ff */
[----:B------:R-:W-:Y:S01]  /*1cd70*/  @P1 PRMT R0, R156, 0x5410, RZ ;  /* 0x000054109c001816 */ /* 0x000fe200000000ff */
[----:B------:R-:W-:Y:S01]  /*1cd80*/  LDSM.16.MT88.4 R180, [R208+0xa800] ;  /* 0x00a80000d0b4783b */ /* 0x000fe20000004200 */
[----:B------:R-:W-:Y:S04]  /*1cd90*/  PRMT R132, R221, 0x5410, R222 ;  /* 0x00005410dd847816 */ /* 0x000fe800000000de */
[----:B------:R-:W-:Y:S03]  /*1cda0*/  LOP3.LUT R132, R132, 0xff00ff, RZ, 0xc0, !PT ;  /* 0x00ff00ff84847812 */ /* 0x000fe600078ec0ff */
[----:B------:R3:W-:Y:S04]  /*1cdb0*/  STG.E.U16 desc[UR22][R152.64+0x30], R0 ;  /* 0x0000300098007986 */ /* 0x0007e8000c101516 */
[----:B------:R-:W4:Y:S01]  /*1cdc0*/  LDSM.16.MT88.4 R156, [R204+0x1000] ;  /* 0x00100000cc9c783b */ /* 0x000f220000004200 */
[----:B---3--:R-:W-:Y:S05]  /*1cdd0*/  IMAD.MOV.U32 R0, RZ, RZ, R168 ;  /* 0x000000ffff007224 */ /* 0x008fea00078e00a8 */
[----:B------:R-:W-:Y:S02]  /*1cde0*/  LOP3.LUT R3, R0, 0xff, RZ, 0xc0, !PT ;  /* 0x000000ff00037812 */ /* 0x000fe400078ec0ff */
[----:B------:R-:W-:Y:S02]  /*1cdf0*/  F2FP.BF16.F32.PACK_AB R0, R231, R174 ;  /* 0x000000aee700723e */ /* 0x000fe400000010ff */
[----:B------:R-:W-:Y:S02]  /*1ce00*/  ISETP.LE.U32.AND P1, PT, R3, UR12, PT ;  /* 0x0000000c03007c0c */ /* 0x000fe4000bf23070 */
[----:B------:R-:W-:Y:S05]  /*1ce10*/  PRMT R174, R165, 0x5410, R164 ;  /* 0x00005410a5ae7816 */ /* 0x000fea00000000a4 */
[----:B------:R-:W-:Y:S01]  /*1ce20*/  HSET2.LE.AND R174, R174, R220, PT ;  /* 0x000000dcaeae7233 */ /* 0x000fe20003803000 */
[-C--:B----4-:R-:W-:Y:S04]  /*1ce30*/  HMMA.16816.F32.BF16 R116, R140, R156.reuse, R116 ;  /* 0x0000009c8c74723c */ /* 0x090fe80000041874 */
[----:B------:R-:W-:Y:S01]  /*1ce40*/  LOP3.LUT R174, R138, R174, RZ, 0xc0, !PT ;  /* 0x000000ae8aae7212 */ /* 0x000fe200078ec0ff */
[----:B------:R-:W-:Y:S03]  /*1ce50*/  @!P1 HFMA2.BF16_V2 R248, -RZ.H0_H0, RZ.H0_H0, -R0.H0_H0 ;  /* 0x200000fffff89231 */ /* 0x000fe60000340900 */
[C---:B------:R-:W-:Y:S08]  /*1ce60*/  HMMA.16816.F32.BF16 R120, R148.reuse, R156, R120 ;  /* 0x0000009c9478723c */ /* 0x040ff00000041878 */
[-C--:B------:R-:W-:Y:S08]  /*1ce70*/  HMMA.16816.F32.BF16 R124, R148, R158.reuse, R124 ;  /* 0x0000009e947c723c */ /* 0x080ff0000004187c */
[----:B------:R-:W-:Y:S04]  /*1ce80*/  HMMA.16816.F32.BF16 R128, R140, R158, R128 ;  /* 0x0000009e8c80723c */ /* 0x000fe80000041880 */
[----:B--2---:R-:W-:Y:S05]  /*1ce90*/  @P3 HFMA2.BF16_V2 R178, -RZ.H0_H0, RZ.H0_H0, -R2.H0_H0 ;  /* 0x200000ffffb23231 */ /* 0x004fea0000340902 */
[----:B------:R-:W-:Y:S01]  /*1cea0*/  PRMT R154, R178, 0x7610, R154 ;  /* 0x00007610b29a7816 */ /* 0x000fe2000000009a */
[----:B------:R-:W-:Y:S03]  /*1ceb0*/  @P3 STL.S16 [R1+0x8], R178 ;  /* 0x000008b201003387 */ /* 0x000fe60000100600 */
[----:B------:R-:W-:Y:S02]  /*1cec0*/  @P3 PRMT R2, R154, 0x5410, RZ ;  /* 0x000054109a023816 */ /* 0x000fe400000000ff */
[----:B------:R-:W2:Y:S01]  /*1ced0*/  MUFU.EX2 R154, R232 ;  /* 0x000000e8009a7308 */ /* 0x000ea20000000800 */
[----:B------:R-:W-:Y:S02]  /*1cee0*/  ISETP.GT.U32.AND P3, PT, R221, UR12, PT ;  /* 0x0000000cdd007c0c */ /* 0x000fe4000bf64070 */
[----:B------:R3:W-:Y:S01]  /*1cef0*/  STG.E.U16 desc[UR22][R152.64+0x32], R2 ;  /* 0x0000320298007986 */ /* 0x0007e2000c101516 */
[----:B--2---:R-:W-:Y:S01]  /*1cf00*/  FADD.FTZ R139, R154, R179 ;  /* 0x000000b39a8b7221 */ /* 0x004fe20000010000 */
[--C-:B------:R-:W-:Y:S01]  /*1cf10*/  HSET2.LE.AND R179, R132, R220.reuse, PT ;  /* 0x000000dc84b37233 */ /* 0x100fe20003803000 */
[----:B------:R-:W-:Y:S02]  /*1cf20*/  IMAD.MOV.U32 R132, RZ, RZ, R134 ;  /* 0x000000ffff847224 */ /* 0x000fe400078e0086 */
[----:B------:R-:W-:Y:S01]  /*1cf30*/  FADD.FTZ R235, R227, R139 ;  /* 0x0000008be3eb7221 */ /* 0x000fe20000010000 */
[C---:B---3--:R-:W-:Y:S01]  /*1cf40*/  PRMT R2, R0.reuse, 0x7632, R2 ;  /* 0x0000763200027816 */ /* 0x048fe20000000002 */
[----:B------:R-:W-:Y:S02]  /*1cf50*/  IMAD.WIDE R152, R185, 0x70, R152 ;  /* 0x00000070b9987825 */ /* 0x000fe400078e0298 */
[----:B------:R-:W2:Y:S01]  /*1cf60*/  LDSM.16.MT88.4 R184, [R200+0x800] ;  /* 0x00080000c8b8783b */ /* 0x000ea20000004200 */
[----:B------:R-:W-:Y:S02]  /*1cf70*/  PRMT R137, R0, 0x5410, R2 ;  /* 0x0000541000897816 */ /* 0x000fe40000000002 */
[----:B------:R-:W-:Y:S05]  /*1cf80*/  @!P1 PRMT R0, R248, 0x5410, RZ ;  /* 0x00005410f8009816 */ /* 0x000fea00000000ff */
[----:B------:R3:W-:Y:S04]  /*1cf90*/  STG.E.U16 desc[UR22][R152.64+0x30], R0 ;  /* 0x0000300098007986 */ /* 0x0007e8000c101516 */
[----:B------:R-:W4:Y:S01]  /*1cfa0*/  LDSM.16.MT88.4 R200, [R200+0x1800] ;  /* 0x00180000c8c8783b */ /* 0x000f220000004200 */
[----:B---3--:R-:W-:Y:S04]  /*1cfb0*/  PRMT R0, R168, 0x7771, RZ ;  /* 0x00007771a8007816 */ /* 0x008fe800000000ff */
[----:B------:R-:W-:Y:S02]  /*1cfc0*/  ISETP.GT.U32.AND P1, PT, R0, UR12, PT ;  /* 0x0000000c00007c0c */ /* 0x000fe4000bf24070 */
[--C-:B------:R-:W-:Y:S02]  /*1cfd0*/  PRMT R178, R3, 0x5410, R0.reuse ;  /* 0x0000541003b27816 */ /* 0x100fe40000000000 */
[----:B------:R-:W-:Y:S03]  /*1cfe0*/  F2FP.BF16.F32.PACK_AB R3, R227, R154 ;  /* 0x0000009ae303723e */ /* 0x000fe600000010ff */
[----:B------:R-:W-:Y:S02]  /*1cff0*/  HSET2.LE.AND R178, R178, R220, PT ;  /* 0x000000dcb2b27233 */ /* 0x000fe40003803000 */
[----:B------:R-:W-:Y:S01]  /*1d000*/  PRMT R0, R3, 0x7632, R0 ;  /* 0x0000763203007816 */ /* 0x000fe20000000000 */
[----:B------:R-:W-:Y:S02]  /*1d010*/  @P3 HFMA2.BF16_V2 R239, -RZ.H0_H0, RZ.H0_H0, -R3.H0_H0 ;  /* 0x200000ffffef3231 */ /* 0x000fe40000340903 */
[----:B------:R-:W-:Y:S01]  /*1d020*/  LOP3.LUT R178, R137, R178, RZ, 0xc0, !PT ;  /* 0x000000b289b27212 */ /* 0x000fe200078ec0ff */
[----:B------:R-:W-:Y:S02]  /*1d030*/  @P1 HFMA2.BF16_V2 R240, -RZ.H0_H0, RZ.H0_H0, -R2.H0_H0 ;  /* 0x200000fffff01231 */ /* 0x000fe40000340902 */
[----:B------:R-:W-:Y:S03]  /*1d040*/  IMAD.MOV.U32 R137, RZ, RZ, R133 ;  /* 0x000000ffff897224 */ /* 0x000fe600078e0085 */
[----:B------:R-:W-:Y:S02]  /*1d050*/  @P1 PRMT R2, R240, 0x5410, RZ ;  /* 0x00005410f0021816 */ /* 0x000fe400000000ff */
[----:B------:R-:W-:Y:S03]  /*1d060*/  ISETP.GT.U32.AND P1, PT, R222, UR12, PT ;  /* 0x0000000cde007c0c */ /* 0x000fe6000bf24070 */
[----:B------:R3:W-:Y:S10]  /*1d070*/  STG.E.U16 desc[UR22][R152.64+0x32], R2 ;  /* 0x0000320298007986 */ /* 0x0007f4000c101516 */
[----:B------:R-:W-:Y:S01]  /*1d080*/  @P1 HFMA2.BF16_V2 R238, -RZ.H0_H0, RZ.H0_H0, -R0.H0_H0 ;  /* 0x200000ffffee1231 */ /* 0x000fe20000340900 */
[-C--:B---3--:R-:W-:Y:S01]  /*1d090*/  HMMA.16816.F32.BF16 R152, R172, R144.reuse, R4 ;  /* 0x00000090ac98723c */ /* 0x088fe20000041804 */
[----:B------:R-:W3:Y:S04]  /*1d0a0*/  LDSM.16.MT88.4 R4, [R204+0x1800] ;  /* 0x00180000cc04783b */ /* 0x000ee80000004200 */
[----:B------:R-:W-:Y:S02]  /*1d0b0*/  PRMT R2, R3, 0x5410, R0 ;  /* 0x0000541003027816 */ /* 0x000fe40000000000 */
[----:B------:R-:W-:Y:S02]  /*1d0c0*/  @P3 PRMT R3, R239, 0x5410, RZ ;  /* 0x00005410ef033816 */ /* 0x000fe400000000ff */
[----:B------:R-:W-:Y:S02]  /*1d0d0*/  LOP3.LUT R179, R2, R179, RZ, 0xc0, !PT ;  /* 0x000000b302b37212 */ /* 0x000fe400078ec0ff */
[----:B------:R-:W-:Y:S01]  /*1d0e0*/  @P1 PRMT R0, R238, 0x5410, RZ ;  /* 0x00005410ee001816 */ /* 0x000fe200000000ff */
[----:B------:R5:W-:Y:S01]  /*1d0f0*/  STG.E.U16 desc[UR22][R218.64+0x30], R3 ;  /* 0x00003003da007986 */ /* 0x000be2000c101516 */
[----:B------:R-:W-:Y:S03]  /*1d100*/  IADD3 R216, P1, PT, R216, -0x40, RZ ;  /* 0xffffffc0d8d87810 */ /* 0x000fe60007f3e0ff */
[C---:B------:R-:W-:Y:S01]  /*1d110*/  HMMA.16816.F32.BF16 R168, R176.reuse, R144, R8 ;  /* 0x00000090b0a8723c */ /* 0x040fe20000041808 */
[----:B------:R1:W-:Y:S03]  /*1d120*/  STG.E.U16 desc[UR22][R218.64+0x32], R0 ;  /* 0x00003200da007986 */ /* 0x0003e6000c101516 */
[----:B------:R-:W-:Y:S04]  /*1d130*/  IADD3.X R217, PT, PT, R217, -0x1, RZ, P1, !PT ;  /* 0xffffffffd9d97810 */ /* 0x000fe80000ffe4ff */
[-C--:B------:R-:W-:Y:S08]  /*1d140*/  HMMA.16816.F32.BF16 R164, R176, R146.reuse, R12 ;  /* 0x00000092b0a4723c */ /* 0x080ff0000004180c */
[C---:B------:R-:W-:Y:S04]  /*1d150*/  HMMA.16816.F32.BF16 R148, R172.reuse, R146, R16 ;  /* 0x00000092ac94723c */ /* 0x040fe80000041810 */
[----:B-----5:R-:W-:Y:S04]  /*1d160*/  IMAD.MOV.U32 R3, RZ, RZ, R135 ;  /* 0x000000ffff037224 */ /* 0x020fe800078e0087 */
[-C--:B------:R-:W-:Y:S03]  /*1d170*/  HMMA.16816.F32.BF16 R144, R172, R180.reuse, R20 ;  /* 0x000000b4ac90723c */ /* 0x080fe60000041814 */
[----:B-1----:R-:W-:Y:S05]  /*1d180*/  IMAD.MOV.U32 R0, RZ, RZ, R136 ;  /* 0x000000ffff007224 */ /* 0x002fea00078e0088 */
        /* <DEDUP_REMOVED lines=23> */
[-C--:B---3--:R-:W-:Y:S08]  /*1d300*/  HMMA.16816.F32.BF16 R116, R172, R4.reuse, R116 ;  /* 0x00000004ac74723c */ /* 0x088ff00000041874 */
[C---:B------:R-:W-:Y:S08]  /*1d310*/  HMMA.16816.F32.BF16 R120, R176.reuse, R4, R120 ;  /* 0x00000004b078723c */ /* 0x040ff00000041878 */
[-C--:B------:R-:W-:Y:S08]  /*1d320*/  HMMA.16816.F32.BF16 R124, R176, R6.reuse, R124 ;  /* 0x00000006b07c723c */ /* 0x080ff0000004187c */
[----:B------:R-:W-:Y:S01]  /*1d330*/  HMMA.16816.F32.BF16 R128, R172, R6, R128 ;  /* 0x00000006ac80723c */ /* 0x000fe20000041880 */
[----:B------:R-:W-:Y:S08]  /*1d340*/  @!UPT UIADD3 URZ, UPT, UPT, URZ, URZ, URZ ;  /* 0x000000fffffff290 */ /* 0x000ff0000fffe0ff */
[----:B------:R-:W-:Y:S11]  /*1d350*/  BRA.U UP0, `(.L_x_1363) ;  /* 0xffffffc500587547 */ /* 0x000ff6000b83ffff */
.L_x_1362:
[----:B------:R-:W1:Y:S01]  /*1d360*/  SHFL.BFLY PT, R0, R252, 0x2, 0x1f ;  /* 0x0c401f00fc007f89 */ /* 0x000e6200000e0000 */
[----:B------:R-:W2:Y:S01]  /*1d370*/  LDCU UR4, c[0x0][0x4fc] ;  /* 0x00009f80ff0477ac */ /* 0x000ea20008000800 */
[----:B------:R-:W3:Y:S02]  /*1d380*/  S2UR UR12, SR_CTAID.Y ;  /* 0x00000000000c79c3 */ /* 0x000ee40000002600 */
[----:B------:R-:W4:Y:S01]  /*1d390*/  SHFL.BFLY PT, R2, R229, 0x2, 0x1f ;  /* 0x0c401f00e5027f89 */ /* 0x000f2200000e0000 */
[----:B------:R-:W-:Y:S01]  /*1d3a0*/  UISETP.NE.AND UP3, UPT, UR15, -0x1, UPT ;  /* 0xffffffff0f00788c */ /* 0x000fe2000bf65270 */
[----:B------:R-:W5:Y:S01]  /*1d3b0*/  LDCU.U8 UR8, c[0x0][0x549] ;  /* 0x0000a920ff0877ac */ /* 0x000f620008000000 */
[----:B------:R-:W2:Y:S01]  /*1d3c0*/  S2R R172, SR_TID.X ;  /* 0x0000000000ac7919 */ /* 0x000ea20000002100 */
[----:B------:R-:W2:Y:S01]  /*1d3d0*/  LDCU UR10, c[0x0][0x434] ;  /* 0x00008680ff0a77ac */ /* 0x000ea20008000800 */
[----:B------:R-:W3:Y:S07]  /*1d3e0*/  LDCU.U8 UR11, c[0x0][0x548] ;  /* 0x0000a900ff0b77ac */ /* 0x000eee0008000000 */
[----:B------:R-:W2:Y:S01]  /*1d3f0*/  @!UP3 LDCU.64 UR6, c[0x0][0x400] ;  /* 0x00008000ff06b7ac */ /* 0x000ea20008000a00 */
[----:B------:R-:W-:Y:S01]  /*1d400*/  UISETP.NE.AND UP2, UPT, UR15, -0x1, UPT ;  /* 0xffffffff0f00788c */ /* 0x000fe2000bf45270 */
[----:B-1----:R-:W-:Y:S01]  /*1d410*/  FADD.FTZ R252, R0, R252 ;  /* 0x000000fc00fc7221 */ /* 0x002fe20000010000 */
[----:B-----5:R-:W-:Y:S01]  /*1d420*/  UISETP.NE.AND UP1, UPT, UR8, URZ, UPT ;  /* 0x000000ff0800728c */ /* 0x020fe2000bf25270 */
[----:B------:R-:W1:Y:S01]  /*1d430*/  SHFL.BFLY PT, R0, R234, 0x2, 0x1f ;  /* 0x0c401f00ea007f89 */ /* 0x000e6200000e0000 */
[----:B------:R-:W1:Y:S01]  /*1d440*/  S2UR UR8, SR_CTAID.X ;  /* 0x00000000000879c3 */ /* 0x000e620000002500 */
[----:B----4-:R-:W-:Y:S01]  /*1d450*/  FADD.FTZ R229, R2, R229 ;  /* 0x000000e502e57221 */ /* 0x010fe20000010000 */
[----:B------:R-:W4:Y:S01]  /*1d460*/  LDCU UR13, c[0x0][0x434] ;  /* 0x00008680ff0d77ac */ /* 0x000f220008000800 */
[----:B------:R-:W5:Y:S01]  /*1d470*/  SHFL.BFLY PT, R2, R235, 0x2, 0x1f ;  /* 0x0c401f00eb027f89 */ /* 0x000f6200000e0000 */
[----:B---3--:R-:W-:-:S03]  /*1d480*/  UISETP.NE.AND UP0, UPT, UR11, URZ, !UP1 ;  /* 0x000000ff0b00728c */ /* 0x008fc6000cf05270 */
[----:B------:R-:W3:Y:S02]  /*1d490*/  SHFL.BFLY PT, R3, R252, 0x1, 0x1f ;  /* 0x0c201f00fc037f89 */ /* 0x000ee400000e0000 */
[----:B------:R-:W4:Y:S02]  /*1d4a0*/  @UP1 LDCU UR9, c[0x0][0x430] ;  /* 0x00008600ff0917ac */ /* 0x000f240008000800 */
[----:B------:R-:W3:Y:S01]  /*1d4b0*/  SHFL.BFLY PT, R4, R229, 0x1, 0x1f ;  /* 0x0c201f00e5047f89 */ /* 0x000ee200000e0000 */
[----:B--2---:R-:W-:Y:S01]  /*1d4c0*/  @!UP3 UIMAD.WIDE.U32 UR16, UR12, UR6, URZ ;  /* 0x000000060c10b2a5 */ /* 0x004fe2000f8e00ff */
[----:B------:R-:W2:Y:S03]  /*1d4d0*/  S2UR UR6, SR_CTAID.Z ;  /* 0x00000000000679c3 */ /* 0x000ea60000002700 */
[----:B------:R-:W-:Y:S01]  /*1d4e0*/  @!UP3 UIMAD UR7, UR12, UR7, UR17 ;  /* 0x000000070c07b2a4 */ /* 0x000fe2000f8e0211 */
[----:B-1----:R-:W-:Y:S01]  /*1d4f0*/  FADD.FTZ R234, R0, R234 ;  /* 0x000000ea00ea7221 */ /* 0x002fe20000010000 */
[----:B-----5:R-:W-:-:S04]  /*1d500*/  FADD.FTZ R235, R2, R235 ;  /* 0x000000eb02eb7221 */ /* 0x020fc80000010000 */
[----:B------:R-:W1:Y:S01]  /*1d510*/  SHFL.BFLY PT, R132, R234, 0x1, 0x1f ;  /* 0x0c201f00ea847f89 */ /* 0x000e6200000e0000 */
[----:B----4-:R-:W-:Y:S01]  /*1d520*/  @UP1 UIMAD UR13, UR9, UR10, URZ ;  /* 0x0000000a090d12a4 */ /* 0x010fe2000f8e02ff */
[----:B---3--:R-:W-:Y:S02]  /*1d530*/  FADD.FTZ R252, R252, R3 ;  /* 0x00000003fcfc7221 */ /* 0x008fe40000010000 */
[----:B------:R-:W3:Y:S01]  /*1d540*/  SHFL.BFLY PT, R137, R235, 0x1, 0x1f ;  /* 0x0c201f00eb897f89 */ /* 0x000ee200000e0000 */
[----:B------:R-:W-:Y:S01]  /*1d550*/  SHF.L.U32 R3, R172, 0x4, RZ ;  /* 0x00000004ac037819 */ /* 0x000fe200000006ff */
[----:B------:R-:W4:Y:S01]  /*1d560*/  MUFU.RCP R2, R252 ;  /* 0x000000fc00027308 */ /* 0x000f220000001000 */
[----:B------:R-:W-:Y:S01]  /*1d570*/  FADD.FTZ R229, R229, R4 ;  /* 0x00000004e5e57221 */ /* 0x000fe20000010000 */
[----:B------:R-:W-:Y:S02]  /*1d580*/  FSETP.NE.FTZ.AND P4, PT, R252, RZ, PT ;  /* 0x000000fffc00720b */ /* 0x000fe40003f95000 */
[----:B------:R-:W-:-:S02]  /*1d590*/  SHF.L.U32 R4, R172, 0x1, RZ ;  /* 0x00000001ac047819 */ /* 0x000fc400000006ff */
[----:B------:R-:W-:Y:S02]  /*1d5a0*/  LOP3.LUT R3, R3, 0x1c0, RZ, 0xc0, !PT ;  /* 0x000001c003037812 */ /* 0x000fe400078ec0ff */
[----:B------:R-:W5:Y:S01]  /*1d5b0*/  MUFU.RCP R0, R229 ;  /* 0x000000e500007308 */ /* 0x000f620000001000 */
[----:B------:R-:W-:Y:S02]  /*1d5c0*/  FSETP.NE.FTZ.AND P3, PT, R229, RZ, PT ;  /* 0x000000ffe500720b */ /* 0x000fe40003f75000 */
[--C-:B------:R-:W-:Y:S02]  /*1d5d0*/  LOP3.LUT R210, R210, 0x6, R4.reuse, 0xf8, !PT ;  /* 0x00000006d2d27812 */ /* 0x100fe400078ef804 */
[----:B------:R-:W-:Y:S02]  /*1d5e0*/  LOP3.LUT R4, R3, 0x38, R4, 0xf8, !PT ;  /* 0x0000003803047812 */ /* 0x000fe400078ef804 */
[----:B----4-:R-:W-:Y:S01]  /*1d5f0*/  FSEL R2, R2, 1, P4 ;  /* 0x3f80000002027808 */ /* 0x010fe20002000000 */
[----:B-1----:R-:W-:Y:S01]  /*1d600*/  FADD.FTZ R132, R234, R132 ;  /* 0x00000084ea847221 */ /* 0x002fe20000010000 */
[----:B------:R-:W-:Y:S01]  /*1d610*/  LOP3.LUT R210, R210, R4, RZ, 0xfc, !PT ;  /* 0x00000004d2d27212 */ /* 0x000fe200078efcff */
[----:B---3--:R-:W-:-:S03]  /*1d620*/  FADD.FTZ R137, R235, R137 ;  /* 0x00000089eb897221 */ /* 0x008fc60000010000 */
[----:B------:R-:W-:Y:S02]  /*1d630*/  FSETP.NE.FTZ.AND P2, PT, R132, RZ, PT ;  /* 0x000000ff8400720b */ /* 0x000fe40003f55000 */
[----:B-----5:R-:W-:Y:S01]  /*1d640*/  FSEL R3, R0, 1, P3 ;  /* 0x3f80000000037808 */ /* 0x020fe20001800000 */
[----:B------:R-:W-:Y:S01]  /*1d650*/  FMUL.FTZ R0, R2, UR4 ;  /* 0x0000000402007c20 */ /* 0x000fe20008410000 */
[----:B------:R-:W-:Y:S01]  /*1d660*/  FSETP.NE.FTZ.AND P1, PT, R137, RZ, PT ;  /* 0x000000ff8900720b */ /* 0x000fe20003f35000 */
[----:B------:R-:W1:Y:S02]  /*1d670*/  MUFU.RCP R2, R132 ;  /* 0x0000008400027308 */ /* 0x000e640000001000 */
        /* <DEDUP_REMOVED lines=62> */
[----:B------:R-:W-:Y:S01]  /*1da60*/  FMUL.FTZ R57, R0, R63 ;  /* 0x0000003f00397220 */ /* 0x000fe20000410000 */
[----:B------:R-:W-:Y:S01]  /*1da70*/  F2FP.BF16.F32.PACK_AB R62, R5, R56 ;  /* 0x00000038053e723e */ /* 0x000fe200000010ff */
[C---:B------:R-:W-:Y:S01]  /*1da80*/  FMUL.FTZ R70, R3.reuse, R70 ;  /* 0x0000004603467220 */ /* 0x040fe20000410000 */
[----:B------:R-:W-:Y:S01]  /*1da90*/  LEA R5, R210, UR5, 0x1 ;  /* 0x00000005d2057c11 */ /* 0x000fe2000f8e08ff */
[----:B------:R-:W-:Y:S01]  /*1daa0*/  FMUL.FTZ R71, R3, R71 ;  /* 0x0000004703477220 */ /* 0x000fe20000410000 */
[----:B------:R-:W-:Y:S01]  /*1dab0*/  F2FP.BF16.F32.PACK_AB R56, R69, R68 ;  /* 0x000000444538723e */ /* 0x000fe200000010ff */
[C---:B------:R-:W-:Y:S01]  /*1dac0*/  FMUL.FTZ R82, R3.reuse, R82 ;  /* 0x0000005203527220 */ /* 0x040fe20000410000 */
[----:B------:R-:W-:Y:S01]  /*1dad0*/  SEL R66, R66, 0xfffffff0, !P0 ;  /* 0xfffffff042427807 */ /* 0x000fe20004000000 */
[----:B------:R1:W-:Y:S01]  /*1dae0*/  STS [R5], R6 ;  /* 0x0000000605007388 */ /* 0x0003e20000000800 */
[----:B------:R-:W-:Y:S01]  /*1daf0*/  MOV R68, 0x20 ;  /* 0x0000002000447802 */ /* 0x000fe20000000f00 */
        /* <DEDUP_REMOVED lines=23> */
[----:B-1----:R-:W-:Y:S01]  /*1dc70*/  SEL R6, R68, 0xffffffe0, !P0 ;  /* 0xffffffe044067807 */ /* 0x002fe20004000000 */
[----:B------:R-:W-:Y:S01]  /*1dc80*/  FMUL.FTZ R18, R2, R41 ;  /* 0x0000002902127220 */ /* 0x000fe20000410000 */
        /* <DEDUP_REMOVED lines=55> */
[----:B------:R-:W-:Y:S01]  /*1e000*/  F2FP.BF16.F32.PACK_AB R67, R67, R168 ;  /* 0x000000a84343723e */ /* 0x000fe200000010ff */
[----:B------:R-:W1:Y:S01]  /*1e010*/  @UP3 LDCU.64 UR4, c[0x0][0x408] ;  /* 0x00008100ff0437ac */ /* 0x000e620008000a00 */
        /* <DEDUP_REMOVED lines=10> */
[----:B------:R5:W-:Y:S01]  /*1e0c0*/  STS [R5+0x2400], R8 ;  /* 0x0024000805007388 */ /* 0x000be20000000800 */
[----:B------:R-:W-:-:S02]  /*1e0d0*/  F2FP.BF16.F32.PACK_AB R13, R13, R160 ;  /* 0x000000a00d0d723e */ /* 0x000fc400000010ff */
[----:B------:R-:W-:Y:S01]  /*1e0e0*/  F2FP.BF16.F32.PACK_AB R12, R12, R162 ;  /* 0x000000a20c0c723e */ /* 0x000fe200000010ff */
[----:B------:R2:W-:Y:S01]  /*1e0f0*/  STS [R4+0x2000], R7 ;  /* 0x0020000704007388 */ /* 0x0005e20000000800 */
[----:B------:R-:W-:Y:S01]  /*1e100*/  F2FP.BF16.F32.PACK_AB R22, R22, R156 ;  /* 0x0000009c1616723e */ /* 0x000fe200000010ff */
[----:B-1----:R-:W-:Y:S01]  /*1e110*/  @UP3 UIMAD.WIDE.U32 UR18, UR15, UR4, URZ ;  /* 0x000000040f1232a5 */ /* 0x002fe2000f8e00ff */
[----:B------:R-:W-:Y:S01]  /*1e120*/  F2FP.BF16.F32.PACK_AB R21, R21, R158 ;  /* 0x0000009e1515723e */ /* 0x000fe200000010ff */
[----:B------:R-:W-:Y:S01]  /*1e130*/  STS [R4+0x2400], R9 ;  /* 0x0024000904007388 */ /* 0x000fe20000000800 */
[----:B------:R-:W-:Y:S01]  /*1e140*/  F2FP.BF16.F32.PACK_AB R20, R20, R36 ;  /* 0x000000241414723e */ /* 0x000fe200000010ff */
[----:B------:R-:W-:Y:S01]  /*1e150*/  @UP3 UIMAD UR7, UR15, UR5, UR19 ;  /* 0x000000050f0732a4 */ /* 0x000fe2000f8e0213 */
[----:B------:R-:W-:Y:S01]  /*1e160*/  F2FP.BF16.F32.PACK_AB R19, R19, R16 ;  /* 0x000000101313723e */ /* 0x000fe200000010ff */
[----:B------:R-:W-:Y:S01]  /*1e170*/  @!UP2 UIMAD UR15, UR12, UR10, URZ ;  /* 0x0000000a0c0fa2a4 */ /* 0x000fe2000f8e02ff */
[----:B---3--:R-:W-:Y:S01]  /*1e180*/  IADD3 R2, PT, PT, R5, R6, RZ ;  /* 0x0000000605027210 */ /* 0x008fe20007ffe0ff */
[----:B------:R-:W1:Y:S01]  /*1e190*/  @UP1 LDCU UR5, c[0x0][0x430] ;  /* 0x00008600ff0517ac */ /* 0x000e620008000800 */
[----:B------:R-:W-:-:S02]  /*1e1a0*/  F2FP.BF16.F32.PACK_AB R17, R17, R48 ;  /* 0x000000301111723e */ /* 0x000fc400000010ff */
[C---:B----4-:R-:W-:Y:S01]  /*1e1b0*/  IADD3 R0, PT, PT, R5.reuse, 0x40, RZ ;  /* 0x0000004005007810 */ /* 0x050fe20007ffe0ff */
[----:B------:R-:W-:Y:S01]  /*1e1c0*/  STS [R2], R15 ;  /* 0x0000000f02007388 */ /* 0x000fe20000000800 */
[----:B------:R-:W-:Y:S01]  /*1e1d0*/  IADD3 R3, PT, PT, R66, R2, RZ ;  /* 0x0000000242037210 */ /* 0x000fe20007ffe0ff */
[----:B------:R-:W-:Y:S01]  /*1e1e0*/  @UP1 UMOV UR4, 0x1 ;  /* 0x0000000100041882 */ /* 0x000fe20000000000 */
[----:B------:R-:W-:Y:S01]  /*1e1f0*/  @P0 IADD3 R0, PT, PT, R5, -0x40, RZ ;  /* 0xffffffc005000810 */ /* 0x000fe20007ffe0ff */
[----:B------:R-:W-:Y:S01]  /*1e200*/  STS [R2+0x400], R14 ;  /* 0x0004000e02007388 */ /* 0x000fe20000000800 */
[----:B------:R-:W-:Y:S01]  /*1e210*/  F2FP.BF16.F32.PACK_AB R16, R51, R28 ;  /* 0x0000001c3310723e */ /* 0x000fe200000010ff */
[----:B------:R-:W-:Y:S01]  /*1e220*/  @UP3 UMOV UR16, UR18 ;  /* 0x0000001200103c82 */ /* 0x000fe20008000000 */
[----:B-----5:R-:W-:Y:S01]  /*1e230*/  IADD3 R8, PT, PT, R6, R0, RZ ;  /* 0x0000000006087210 */ /* 0x020fe20007ffe0ff */
[----:B------:R-:W-:Y:S01]  /*1e240*/  STS [R3], R11 ;  /* 0x0000000b03007388 */ /* 0x000fe20000000800 */
[----:B------:R-:W-:Y:S01]  /*1e250*/  F2FP.BF16.F32.PACK_AB R18, R18, R40 ;  /* 0x000000281212723e */ /* 0x000fe200000010ff */
[----:B------:R-:W-:Y:S01]  /*1e260*/  USHF.R.S32.HI UR9, URZ, 0x1f, UR15 ;  /* 0x0000001fff097899 */ /* 0x000fe2000801140f */
[----:B--2---:R-:W-:Y:S01]  /*1e270*/  IADD3 R7, PT, PT, R66, R0, RZ ;  /* 0x0000000042077210 */ /* 0x004fe20007ffe0ff */
        /* <DEDUP_REMOVED lines=81> */
[----:B--2---:R-:W2:Y:S03]  /*1e790*/  @P4 LDC R2, c[0x0][0x458] ;  /* 0x00011600ff024b82 */ /* 0x004ea60000000800 */
        /* <DEDUP_REMOVED lines=23> */
.L_x_1366:
        /* <DEDUP_REMOVED lines=27> */
[----:B------:R-:W-:Y:S01]  /*1eac0*/  SHF.R.U32.HI R20, RZ, 0x3, R172 ;  /* 0x00000003ff147819 */ /* 0x000fe200000116ac */
[----:B-1----:R-:W-:Y:S01]  /*1ead0*/  @P3 FFMA.FTZ R16, R135, R8, R3 ;  /* 0x0000000887103223 */ /* 0x002fe20000010003 */
[----:B----4-:R-:W-:Y:S01]  /*1eae0*/  @P1 FMUL.FTZ R0, R4, 0.69314718246459960938 ;  /* 0x3f31721804001820 */ /* 0x010fe20000410000 */
[----:B---3--:R-:W-:-:S03]  /*1eaf0*/  @P2 FFMA.FTZ R15, R134, R7, R2 ;  /* 0x00000007860f2223 */ /* 0x008fc60000010002 */
[----:B-----5:R-:W-:Y:S01]  /*1eb00*/  @P1 FFMA.FTZ R14, R133, R6, R0 ;  /* 0x00000006850e1223 */ /* 0x020fe20000010000 */
[----:B------:R-:W-:Y:S06]  /*1eb10*/  @P0 BRA `(.L_x_1368) ;  /* 0x0000000000980947 */ /* 0x000fec0003800000 */
[----:B------:R-:W-:Y:S02]  /*1eb20*/  LOP3.LUT R0, R209, 0x30, RZ, 0xc0, !PT ;  /* 0x00000030d1007812 */ /* 0x000fe400078ec0ff */
[----:B------:R-:W-:-:S04]  /*1eb30*/  LOP3.LUT R2, R172, 0x1f, RZ, 0xc0, !PT ;  /* 0x0000001fac027812 */ /* 0x000fc800078ec0ff */
[----:B------:R-:W-:-:S04]  /*1eb40*/  LEA.HI R0, R2, R0, RZ, 0x1e ;  /* 0x0000000002007211 */ /* 0x000fc800078ff0ff */
[C---:B------:R-:W-:Y:S01]  /*1eb50*/  ISETP.GE.AND P6, PT, R0.reuse, UR14, PT ;  /* 0x0000000e00007c0c */ /* 0x040fe2000bfc6270 */
[C---:B------:R-:W-:Y:S02]  /*1eb60*/  VIADD R2, R0.reuse, 0x8 ;  /* 0x0000000800027836 */ /* 0x040fe40000000000 */
[C---:B------:R-:W-:Y:S02]  /*1eb70*/  VIADD R5, R0.reuse, 0x40 ;  /* 0x0000004000057836 */ /* 0x040fe40000000000 */
[----:B------:R-:W-:Y:S01]  /*1eb80*/  VIADD R4, R0, 0x48 ;  /* 0x0000004800047836 */ /* 0x000fe20000000000 */
        /* <DEDUP_REMOVED lines=31> */
.L_x_1368:
[----:B------:R-:W-:Y:S05]  /*1ed80*/  BSYNC.RECONVERGENT B0 ;  /* 0x0000000000007941 */ /* 0x000fea0003800200 */
.L_x_1367:
[----:B------:R2:W5:Y:S01]  /*1ed90*/  LDL R22, [R1+0x64] ;  /* 0x0000640001167983 */ /* 0x0005620000100800 */
[----:B------:R-:W-:Y:S01]  /*1eda0*/  IMAD.SHL.U32 R19, R172, 0x8, RZ ;  /* 0x00000008ac137824 */ /* 0x000fe200078e00ff */
[----:B------:R-:W3:Y:S01]  /*1edb0*/  LDCU.64 UR4, c[0x0][0x410] ;  /* 0x00008200ff0477ac */ /* 0x000ee20008000a00 */
[C---:B-1----:R-:W-:Y:S01]  /*1edc0*/  VIADD R3, R20.reuse, 0x40 ;  /* 0x0000004014037836 */ /* 0x042fe20000000000 */
[----:B------:R2:W1:Y:S01]  /*1edd0*/  LDS.128 R12, [R215] ;  /* 0x00000000d70c7984 */ /* 0x0004620000000c00 */
[----:B------:R-:W-:Y:S01]  /*1ede0*/  VIADD R0, R20, 0x10 ;  /* 0x0000001014007836 */ /* 0x000fe20000000000 */
[----:B------:R-:W-:Y:S01]  /*1edf0*/  LOP3.LUT R19, R19, 0x38, RZ, 0xc0, !PT ;  /* 0x0000003813137812 */ /* 0x000fe200078ec0ff */
[----:B------:R-:W-:Y:S01]  /*1ee00*/  UIMAD.WIDE.U32 UR8, UR8, 0x80, URZ ;  /* 0x00000080080878a5 */ /* 0x000fe2000f8e00ff */
[----:B------:R2:W4:Y:S01]  /*1ee10*/  LDS.128 R8, [R215+0x4000] ;  /* 0x00400000d7087984 */ /* 0x0005220000000c00 */
[----:B------:R-:W-:Y:S01]  /*1ee20*/  ISETP.GE.AND P3, PT, R3, UR14, PT ;  /* 0x0000000e03007c0c */ /* 0x000fe2000bf66270 */
[----:B------:R-:W-:Y:S01]  /*1ee30*/  BSSY.RECONVERGENT B0, `(.L_x_1369) ;  /* 0x0000021000007945 */ /* 0x000fe20003800200 */
[----:B------:R-:W-:-:S02]  /*1ee40*/  IADD3 R2, P1, PT, R19, UR16, RZ ;  /* 0x0000001013027c10 */ /* 0x000fc4000ff3e0ff */
[----:B------:R-:W-:Y:S01]  /*1ee50*/  ISETP.GE.AND P0, PT, R0, UR14, PT ;  /* 0x0000000e00007c0c */ /* 0x000fe2000bf06270 */
[C---:B------:R-:W-:Y:S01]  /*1ee60*/  VIADD R0, R20.reuse, 0x20 ;  /* 0x0000002014007836 */ /* 0x040fe20000000000 */
[----:B------:R-:W-:Y:S02]  /*1ee70*/  IADD3.X R3, PT, PT, RZ, UR7, RZ, P1, !PT ;  /* 0x00000007ff037c10 */ /* 0x000fe40008ffe4ff */
[C---:B------:R-:W-:Y:S02]  /*1ee80*/  ISETP.GE.AND P1, PT, R20.reuse, UR14, PT ;  /* 0x0000000e14007c0c */ /* 0x040fe4000bf26270 */
[----:B------:R-:W-:Y:S02]  /*1ee90*/  IADD3 R4, PT, PT, R20, 0x30, RZ ;  /* 0x0000003014047810 */ /* 0x000fe40007ffe0ff */
[----:B------:R-:W-:Y:S01]  /*1eea0*/  ISETP.GE.AND P5, PT, R0, UR14, PT ;  /* 0x0000000e00007c0c */ /* 0x000fe2000bfa6270 */
[----:B---3--:R-:W-:Y:S01]  /*1eeb0*/  IMAD.U32 R0, RZ, RZ, UR4 ;  /* 0x00000004ff007e24 */ /* 0x008fe2000f8e00ff */
[----:B------:R-:W-:Y:S01]  /*1eec0*/  ISETP.GE.AND P4, PT, R4, UR14, PT ;  /* 0x0000000e04007c0c */ /* 0x000fe2000bf86270 */
[C---:B------:R-:W-:Y:S01]  /*1eed0*/  VIADD R4, R20.reuse, 0x50 ;  /* 0x0000005014047836 */ /* 0x040fe20000000000 */
[----:B------:R-:W-:Y:S01]  /*1eee0*/  LOP3.LUT R21, R20, UR8, RZ, 0xfc, !PT ;  /* 0x0000000814157c12 */ /* 0x000fe2000f8efcff */
[----:B------:R-:W-:Y:S01]  /*1eef0*/  IMAD.WIDE.U32 R16, R0, UR6, R2 ;  /* 0x0000000600107c25 */ /* 0x000fe2000f8e0002 */
[----:B------:R-:W-:-:S02]  /*1ef00*/  IADD3 R18, PT, PT, R20, 0x60, RZ ;  /* 0x0000006014127810 */ /* 0x000fc40007ffe0ff */
[----:B------:R-:W-:Y:S01]  /*1ef10*/  ISETP.GE.AND P2, PT, R4, UR14, PT ;  /* 0x0000000e04007c0c */ /* 0x000fe2000bf46270 */
[----:B------:R-:W-:-:S04]  /*1ef20*/  IMAD.U32 R0, RZ, RZ, UR5 ;  /* 0x00000005ff007e24 */ /* 0x000fc8000f8e00ff */
[----:B------:R-:W-:Y:S01]  /*1ef30*/  IMAD R7, R0, UR6, R17 ;  /* 0x0000000600077c24 */ /* 0x000fe2000f8e0211 */
[----:B--2---:R-:W-:Y:S07]  /*1ef40*/  @P1 BRA `(.L_x_1370) ;  /* 0x00000000003c1947 */ /* 0x004fee0003800000 */
        /* <DEDUP_REMOVED lines=15> */
.L_x_1370:
[----:B------:R-:W-:Y:S05]  /*1f040*/  BSYNC.RECONVERGENT B0 ;  /* 0x0000000000007941 */ /* 0x000fea0003800200 */
.L_x_1369:
        /* <DEDUP_REMOVED lines=23> */
.L_x_1372:
[----:B------:R-:W-:Y:S05]  /*1f1c0*/  BSYNC.RECONVERGENT B0 ;  /* 0x0000000000007941 */ /* 0x000fea0003800200 */
.L_x_1371:
        /* <DEDUP_REMOVED lines=22> */
.L_x_1374:
[----:B------:R-:W-:Y:S05]  /*1f330*/  BSYNC.RECONVERGENT B0 ;  /* 0x0000000000007941 */ /* 0x000fea0003800200 */
.L_x_1373:
        /* <DEDUP_REMOVED lines=21> */
.L_x_1376:
[----:B------:R-:W-:Y:S05]  /*1f490*/  BSYNC.RECONVERGENT B0 ;  /* 0x0000000000007941 */ /* 0x000fea0003800200 */
.L_x_1375:
        /* <DEDUP_REMOVED lines=21> */
.L_x_1378:
[----:B------:R-:W-:Y:S05]  /*1f5f0*/  BSYNC.RECONVERGENT B0 ;  /* 0x0000000000007941 */ /* 0x000fea0003800200 */
.L_x_1377:
        /* <DEDUP_REMOVED lines=21> */
.L_x_1380:
[----:B------:R-:W-:Y:S05]  /*1f750*/  BSYNC.RECONVERGENT B0 ;  /* 0x0000000000007941 */ /* 0x000fea0003800200 */
.L_x_1379:
        /* <DEDUP_REMOVED lines=21> */
.L_x_1382:
[----:B------:R-:W-:Y:S05]  /*1f8b0*/  BSYNC.RECONVERGENT B0 ;  /* 0x0000000000007941 */ /* 0x000fea0003800200 */
.L_x_1381:
        /* <DEDUP_REMOVED lines=21> */
.L_x_1383:
        /* <DEDUP_REMOVED lines=15> */
.L_x_1676:


//--------------------- .text._ZN5flash16flash_fwd_kernelI23Flash_fwd_kernel_traitsILi128ELi128ELi32ELi4ELb0ELb0EN7cutlass10bfloat16_tE19Flash_kernel_traitsILi128ELi128ELi32ELi4ES3_EELb0ELb1ELb0ELb0ELb0ELb0ELb1ELb0EEEvNS_16Flash_fwd_paramsE --------------------------
	.section	.text._ZN5flash16flash_fwd_kernelI23Flash_fwd_kernel_traitsILi128ELi128ELi32ELi4ELb0ELb0EN7cutlass10bfloat16_tE19Flash_kernel_traitsILi128ELi128ELi32ELi4ES3_EELb0ELb1ELb0ELb0ELb0ELb0ELb1ELb0EEEvNS_16Flash_fwd_paramsE,"ax",@progbits
	.align	128
        .global         _ZN5flash16flash_fwd_kernelI23Flash_fwd_kernel_traitsILi128ELi128ELi32ELi4ELb0ELb0EN7cutlass10bfloat16_tE19Flash_kernel_traitsILi128ELi128ELi32ELi4ES3_EELb0ELb1ELb0ELb0ELb0ELb0ELb1ELb0EEEvNS_16Flash_fwd_paramsE
        .type           _ZN5flash16flash_fwd_kernelI23Flash_fwd_kernel_traitsILi128ELi128ELi32ELi4ELb0ELb0EN7cutlass10bfloat16_tE19Flash_kernel_traitsILi128ELi128ELi32ELi4ES3_EELb0ELb1ELb0ELb0ELb0ELb0ELb1ELb0EEEvNS_16Flash_fwd_paramsE,@function
        .size           _ZN5flash16flash_fwd_kernelI23Flash_fwd_kernel_traitsILi128ELi128ELi32ELi4ELb0ELb0EN7cutlass10bfloat16_tE19Flash_kernel_traitsILi128ELi128ELi32ELi4ES3_EELb0ELb1ELb0ELb0ELb0ELb0ELb1ELb0EEEvNS_16Flash_fwd_paramsE,(.L_x_1677 - _ZN5flash16flash_fwd_kernelI23Flash_fwd_kernel_traitsILi128ELi128ELi32ELi4ELb0ELb0EN7cutlass10bfloat16_tE19Flash_kernel_traitsILi128ELi128ELi32ELi4ES3_EELb0ELb1ELb0ELb0ELb0ELb0ELb1ELb0EEEvNS_16Flash_fwd_paramsE)
        .other          _ZN5flash16flash_fwd_kernelI23Flash_fwd_kernel_traitsILi128ELi128ELi32ELi4ELb0ELb0EN7cutlass10bfloat16_tE19Flash_kernel_traitsILi128ELi128ELi32ELi4ES3_EELb0ELb1ELb0ELb0ELb0ELb0ELb1ELb0EEEvNS_16Flash_fwd_paramsE,@"STO_CUDA_ENTRY STV_DEFAULT"
_ZN5flash16flash_fwd_kernelI23Flash_fwd_kernel_traitsILi128ELi128ELi32ELi4ELb0ELb0EN7cutlass10bfloat16_tE19Flash_kernel_traitsILi128ELi128ELi32ELi4ES3_EELb0ELb1ELb0ELb0ELb0ELb0ELb1ELb0EEEvNS_16Flash_fwd_paramsE:
.text._ZN5flash16flash_fwd_kernelI23Flash_fwd_kernel_traitsILi128ELi128ELi32ELi4ELb0ELb0EN7cutlass10bfloat16_tE19Flash_kernel_traitsILi128ELi128ELi32ELi4ES3_EELb0ELb1ELb0ELb0ELb0ELb0ELb1ELb0EEEvNS_16Flash_fwd_paramsE:
        /* <DEDUP_REMOVED lines=55> */
[----:B------:R-:W1:Y:S01]  /*0370*/  @!UP0 LDCU UR6, c[0x0][0x43c] ;  /* 0x00008780ff0687ac */ /* 0x000e620008000800 */
[----:B--2---:R-:W-:Y:S02]  /*0380*/  @P4 R2UR UR21, R8 ;  /* 0x00000000081542ca */ /* 0x004fe400000e0000 */
[----:B---3--:R-:W-:-:S13]  /*0390*/  @P2 R2UR UR8, R7 ;  /* 0x00000000070822ca */ /* 0x008fda00000e0000 */
[----:B------:R-:W-:-:S04]  /*03a0*/  @UP4 UIADD3 UR30, UPT, UPT, UR8, -UR21, URZ ;  /* 0x80000015081e4290 */ /* 0x000fc8000fffe0ff */
[----:B------:R-:W-:Y:S01]  /*03b0*/  UISETP.GT.AND UP2, UPT, UR30, UR28, UPT ;  /* 0x0000001c1e00728c */ /* 0x000fe2000bf44270 */
[----:B------:R-:W-:Y:S01]  /*03c0*/  UMOV UR8, URZ ;  /* 0x000000ff00087c82 */ /* 0x000fe20008000000 */
[----:B----4-:R-:W-:-:S04]  /*03d0*/  @P1 R2UR UR8, R0 ;  /* 0x00000000000812ca */ /* 0x010fc800000e0000 */
        /* <DEDUP_REMOVED lines=11> */
.L_x_1384:
        /* <DEDUP_REMOVED lines=36> */
[----:B------:R-:W-:Y:S01]  /*06d0*/  @!UP0 UMOV UR7, UR12 ;  /* 0x0000000c00078c82 */ /* 0x000fe20008000000 */
[----:B------:R-:W-:Y:S01]  /*06e0*/  @UP1 UMOV UR12, 0x1 ;  /* 0x00000001000c1882 */ /* 0x000fe20000000000 */
[----:B------:R-:W-:Y:S01]  /*06f0*/  @UP0 UMOV UR7, UR14 ;  /* 0x0000000e00070c82 */ /* 0x000fe20008000000 */
[----:B--2---:R-:W-:Y:S08]  /*0700*/  BRA.U UP1, `(.L_x_1386) ;  /* 0x0000000101287547 */ /* 0x004ff0000b800000 */
        /* <DEDUP_REMOVED lines=10> */
.L_x_1386:
[----:B------:R-:W-:Y:S01]  /*07b0*/  IMAD.SHL.U32 R0, R105, 0x8, RZ ;  /* 0x0000000869007824 */ /* 0x000fe200078e00ff */
[----:B------:R-:W2:Y:S01]  /*07c0*/  LDCU.64 UR4, c[0x0][0x410] ;  /* 0x00008200ff0477ac */ /* 0x000ea20008000a00 */
[----:B------:R-:W-:Y:S01]  /*07d0*/  SHF.R.U32.HI R14, RZ, 0x3, R105 ;  /* 0x00000003ff0e7819 */ /* 0x000fe20000011669 */
[----:B------:R-:W-:Y:S02]  /*07e0*/  BSSY.RECONVERGENT B0, `(.L_x_1387) ;  /* 0x0000035000007945 */ /* 0x000fe40003800200 */
[----:B------:R-:W-:Y:S01]  /*07f0*/  LOP3.LUT R12, R0, 0x38, RZ, 0xc0, !PT ;  /* 0x00000038000c7812 */ /* 0x000fe200078ec0ff */
[----:B------:R-:W-:Y:S01]  /*0800*/  UISETP.NE.AND UP1, UPT, UR10, URZ, !UP1 ;  /* 0x000000ff0a00728c */ /* 0x000fe2000cf25270 */
[----:B------:R-:W-:Y:S01]  /*0810*/  VIADD R16, R14, 0x20 ;  /* 0x000000200e107836 */ /* 0x000fe20000000000 */
[----:B------:R-:W-:Y:S01]  /*0820*/  UIADD3 UR30, UPT, UPT, -UR28, UR30, URZ ;  /* 0x0000001e1c1e7290 */ /* 0x000fe2000fffe1ff */
[----:B------:R-:W-:Y:S01]  /*0830*/  IADD3 R2, P0, PT, R12, UR7, RZ ;  /* 0x000000070c027c10 */ /* 0x000fe2000ff1e0ff */
[----:B------:R-:W3:Y:S01]  /*0840*/  LDCU UR7, c[0x0][0x434] ;  /* 0x00008680ff0777ac */ /* 0x000ee20008000800 */
        /* <DEDUP_REMOVED lines=8> */
[----:B--2---:R-:W-:Y:S01]  /*08d0*/  IMAD.U32 R0, RZ, RZ, UR4 ;  /* 0x00000004ff007e24 */ /* 0x004fe2000f8e00ff */
[----:B------:R-:W-:Y:S01]  /*08e0*/  @!UP1 UIMAD UR8, UR22, UR12, UR8 ;  /* 0x0000000c160892a4 */ /* 0x000fe2000f8e0208 */
[----:B------:R-:W-:Y:S01]  /*08f0*/  IADD3 R19, PT, PT, R14, 0x40, RZ ;  /* 0x000000400e137810 */ /* 0x000fe20007ffe0ff */
[----:B------:R-:W-:Y:S01]  /*0900*/  USHF.R.S32.HI UR12, URZ, 0x1f, UR28 ;  /* 0x0000001fff0c7899 */ /* 0x000fe2000801141c */
[----:B------:R-:W-:Y:S01]  /*0910*/  IMAD.WIDE.U32 R10, R0, UR31, R2 ;  /* 0x0000001f000a7c25 */ /* 0x000fe2000f8e0002 */
[----:B------:R-:W-:Y:S01]  /*0920*/  UIMAD.WIDE.U32 UR10, UR23, 0x80, URZ ;  /* 0x00000080170a78a5 */ /* 0x000fe2000f8e00ff */
[----:B------:R-:W-:-:S02]  /*0930*/  ISETP.GE.AND P3, PT, R15, UR30, PT ;  /* 0x0000001e0f007c0c */ /* 0x000fc4000bf66270 */
[----:B------:R-:W-:Y:S01]  /*0940*/  IMAD.U32 R0, RZ, RZ, UR5 ;  /* 0x00000005ff007e24 */ /* 0x000fe2000f8e00ff */
[----:B---3--:R-:W-:Y:S01]  /*0950*/  UIMAD UR7, UR22, UR7, URZ ;  /* 0x00000007160772a4 */ /* 0x008fe2000f8e02ff */
[----:B------:R-:W-:Y:S01]  /*0960*/  ISETP.GE.AND P2, PT, R16, UR30, PT ;  /* 0x0000001e10007c0c */ /* 0x000fe2000bf46270 */
[----:B------:R-:W-:Y:S01]  /*0970*/  USHF.R.S32.HI UR5, URZ, 0x1f, UR8 ;  /* 0x0000001fff057899 */ /* 0x000fe20008011408 */
[----:B------:R-:W-:Y:S01]  /*0980*/  IMAD R9, R0, UR31, R11 ;  /* 0x0000001f00097c24 */ /* 0x000fe2000f8e020b */
[----:B------:R-:W-:Y:S01]  /*0990*/  USEL UR7, UR7, UR21, !UP0 ;  /* 0x0000001507077287 */ /* 0x000fe2000c000000 */
[----:B------:R-:W-:Y:S02]  /*09a0*/  ISETP.GE.AND P1, PT, R17, UR30, PT ;  /* 0x0000001e11007c0c */ /* 0x000fe4000bf26270 */
[----:B------:R-:W-:Y:S01]  /*09b0*/  ISETP.GE.AND P4, PT, R19, UR30, PT ;  /* 0x0000001e13007c0c */ /* 0x000fe2000bf86270 */
[----:B------:R-:W-:Y:S01]  /*09c0*/  USHF.R.S32.HI UR4, URZ, 0x1f, UR7 ;  /* 0x0000001fff047899 */ /* 0x000fe20008011407 */
[----:B------:R-:W-:Y:S01]  /*09d0*/  LOP3.LUT R7, R14, UR10, RZ, 0xfc, !PT ;  /* 0x0000000a0e077c12 */ /* 0x000fe2000f8efcff */
[----:B------:R-:W-:Y:S01]  /*09e0*/  USEL UR7, UR7, URZ, UP1 ;  /* 0x000000ff07077287 */ /* 0x000fe20008800000 */
[----:B------:R-:W-:Y:S01]  /*09f0*/  LOP3.LUT R13, R12, 0x40, RZ, 0xfc, !PT ;  /* 0x000000400c0d7812 */ /* 0x000fe200078efcff */
[----:B------:R-:W-:-:S02]  /*0a00*/  USEL UR4, UR4, URZ, UP1 ;  /* 0x000000ff04047287 */ /* 0x000fc40008800000 */
        /* <DEDUP_REMOVED lines=18> */
.L_x_1388:
[----:B------:R-:W-:Y:S05]  /*0b30*/  BSYNC.RECONVERGENT B0 ;  /* 0x0000000000007941 */ /* 0x000fea0003800200 */
.L_x_1387:
        /* <DEDUP_REMOVED lines=21> */
.L_x_1390:
[----:B------:R-:W-:Y:S05]  /*0c90*/  BSYNC.RECONVERGENT B0 ;  /* 0x0000000000007941 */ /* 0x000fea0003800200 */
.L_x_1389:
        /* <DEDUP_REMOVED lines=21> */
.L_x_1392:
[----:B------:R-:W-:Y:S05]  /*0df0*/  BSYNC.RECONVERGENT B0 ;  /* 0x0000000000007941 */ /* 0x000fea0003800200 */
.L_x_1391:
        /* <DEDUP_REMOVED lines=20> */
.L_x_1394:
[----:B------:R-:W-:Y:S05]  /*0f40*/  BSYNC.RECONVERGENT B0 ;  /* 0x0000000000007941 */ /* 0x000fea0003800200 */
.L_x_1393:
        /* <DEDUP_REMOVED lines=20> */
.L_x_1396:
[----:B------:R-:W-:Y:S05]  /*1090*/  BSYNC.RECONVERGENT B0 ;  /* 0x0000000000007941 */ /* 0x000fea0003800200 */
.L_x_1395:
        /* <DEDUP_REMOVED lines=20> */
.L_x_1398:
[----:B------:R-:W-:Y:S05]  /*11e0*/  BSYNC.RECONVERGENT B0 ;  /* 0x0000000000007941 */ /* 0x000fea0003800200 */
.L_x_1397:
        /* <DEDUP_REMOVED lines=20> */
.L_x_1400:
[----:B------:R-:W-:Y:S05]  /*1330*/  BSYNC.RECONVERGENT B0 ;  /* 0x0000000000007941 */ /* 0x000fea0003800200 */
.L_x_1399:
        /* <DEDUP_REMOVED lines=20> */
.L_x_1402:
[----:B------:R-:W-:Y:S05]  /*1480*/  BSYNC.RECONVERGENT B0 ;  /* 0x0000000000007941 */ /* 0x000fea0003800200 */
.L_x_1401:
        /* <DEDUP_REMOVED lines=10> */
.L_x_1404:
[----:B------:R-:W-:Y:S05]  /*1530*/  BSYNC.RECONVERGENT B0 ;  /* 0x0000000000007941 */ /* 0x000fea0003800200 */
.L_x_1403:
        /* <DEDUP_REMOVED lines=15> */
.L_x_1406:
[----:B------:R-:W-:Y:S05]  /*1630*/  BSYNC.RECONVERGENT B0 ;  /* 0x0000000000007941 */ /* 0x000fea0003800200 */
.L_x_1405:
        /* <DEDUP_REMOVED lines=10> */
.L_x_1408:
[----:B------:R-:W-:Y:S05]  /*16e0*/  BSYNC.RECONVERGENT B0 ;  /* 0x0000000000007941 */ /* 0x000fea0003800200 */
.L_x_1407:
        /* <DEDUP_REMOVED lines=10> */
.L_x_1410:
[----:B------:R-:W-:Y:S05]  /*1790*/  BSYNC.RECONVERGENT B0 ;  /* 0x0000000000007941 */ /* 0x000fea0003800200 */
.L_x_1409:
        /* <DEDUP_REMOVED lines=10> */
.L_x_1412:
[----:B------:R-:W-:Y:S05]  /*1840*/  BSYNC.RECONVERGENT B0 ;  /* 0x0000000000007941 */ /* 0x000fea0003800200 */
.L_x_1411:
        /* <DEDUP_REMOVED lines=10> */
.L_x_1414:
[----:B------:R-:W-:Y:S05]  /*18f0*/  BSYNC.RECONVERGENT B0 ;  /* 0x0000000000007941 */ /* 0x000fea0003800200 */
.L_x_1413:
        /* <DEDUP_REMOVED lines=10> */
.L_x_1416:
[----:B------:R-:W-:Y:S05]  /*19a0*/  BSYNC.RECONVERGENT B0 ;  /* 0x0000000000007941 */ /* 0x000fea0003800200 */
.L_x_1415:
        /* <DEDUP_REMOVED lines=10> */
.L_x_1385:
        /* <DEDUP_REMOVED lines=21> */
.L_x_1417:
[----:B------:R-:W1:Y:S01]  /*1ba0*/  LDCU.64 UR12, c[0x0][0x3b8] ;  /* 0x00007700ff0c77ac */ /* 0x000e620008000a00 */
[----:B------:R-:W-:-:S04]  /*1bb0*/  UIADD3 UR14, UPT, UPT, UR8, UR9, URZ ;  /* 0x00000009080e7290 */ /* 0x000fc8000fffe0ff */
[----:B-1----:R-:W-:Y:S02]  /*1bc0*/  UIMAD.WIDE.U32 UR10, UR14, UR12, URZ ;  /* 0x0000000c0e0a72a5 */ /* 0x002fe4000f8e00ff */
[----:B------:R-:W-:-:S04]  /*1bd0*/  UIMAD UR14, UR14, UR13, URZ ;  /* 0x0000000d0e0e72a4 */ /* 0x000fc8000f8e02ff */
[----:B------:R-:W-:Y:S02]  /*1be0*/  UIADD3 UR14, UPT, UPT, UR11, UR14, URZ ;  /* 0x0000000e0b0e7290 */ /* 0x000fe4000fffe0ff */
.L_x_1418:
[----:B------:R-:W1:Y:S01]  /*1bf0*/  LDC R5, c[0x0][0x3e8] ;  /* 0x0000fa00ff057b82 */ /* 0x000e620000000800 */
[----:B------:R-:W2:Y:S01]  /*1c00*/  S2R R6, SR_CTAID.Z ;  /* 0x0000000000067919 */ /* 0x000ea20000002700 */
[----:B-1----:R-:W-:-:S05]  /*1c10*/  IABS R0, R5 ;  /* 0x0000000500007213 */ /* 0x002fca0000000000 */
[----:B------:R-:W-:-:S04]  /*1c20*/  IMAD.MOV.U32 R4, RZ, RZ, R0 ;  /* 0x000000ffff047224 */ /* 0x000fc800078e0000 */
[----:B------:R-:W1:Y:S01]  /*1c30*/  I2F.RP R2, R4 ;  /* 0x0000000400027306 */ /* 0x000e620000209400 */
[----:B--2---:R-:W-:-:S07]  /*1c40*/  IABS R6, R6 ;  /* 0x0000000600067213 */ /* 0x004fce0000000000 */
[----:B-1----:R-:W1:Y:S02]  /*1c50*/  MUFU.RCP R2, R2 ;  /* 0x0000000200027308 */ /* 0x002e640000001000 */
[----:B-1----:R-:W-:-:S06]  /*1c60*/  VIADD R2, R2, 0xffffffe ;  /* 0x0ffffffe02027836 */ /* 0x002fcc0000000000 */
[----:B------:R-:W1:Y:S02]  /*1c70*/  F2I.FTZ.U32.TRUNC.NTZ R3, R2 ;  /* 0x0000000200037305 */ /* 0x000e64000021f000 */
[----:B-1----:R-:W-:Y:S01]  /*1c80*/  IADD3 R0, PT, PT, RZ, -R3, RZ ;  /* 0x80000003ff007210 */ /* 0x002fe20007ffe0ff */
[----:B------:R-:W-:-:S04]  /*1c90*/  IMAD.MOV.U32 R2, RZ, RZ, RZ ;  /* 0x000000ffff027224 */ /* 0x000fc800078e00ff */
        /* <DEDUP_REMOVED lines=27> */
.L_x_1419:
[----:B------:R-:W1:Y:S01]  /*1e50*/  LDCU.64 UR6, c[0x0][0x3c0] ;  /* 0x00007800ff0677ac */ /* 0x000e620008000a00 */
[----:B------:R-:W-:-:S04]  /*1e60*/  UIADD3 UR8, UPT, UPT, UR8, UR9, URZ ;  /* 0x0000000908087290 */ /* 0x000fc8000fffe0ff */
[----:B-1----:R-:W-:Y:S02]  /*1e70*/  UIMAD.WIDE.U32 UR16, UR8, UR6, URZ ;  /* 0x00000006081072a5 */ /* 0x002fe4000f8e00ff */
[----:B------:R-:W-:-:S04]  /*1e80*/  UIMAD UR5, UR8, UR7, URZ ;  /* 0x00000007080572a4 */ /* 0x000fc8000f8e02ff */
[----:B------:R-:W-:-:S12]  /*1e90*/  UIADD3 UR5, UPT, UPT, UR17, UR5, URZ ;  /* 0x0000000511057290 */ /* 0x000fd8000fffe0ff */
.L_x_1420:
[----:B------:R-:W-:Y:S01]  /*1ea0*/  IMAD.SHL.U32 R13, R105, 0x8, RZ ;  /* 0x00000008690d7824 */ /* 0x000fe200078e00ff */
[----:B------:R-:W-:Y:S01]  /*1eb0*/  SHF.R.U32.HI R103, RZ, 0x3, R105 ;  /* 0x00000003ff677819 */ /* 0x000fe20000011669 */
[----:B------:R-:W-:Y:S01]  /*1ec0*/  UIADD3 UR20, UPT, UPT, -UR28, UR30, URZ ;  /* 0x0000001e1c147290 */ /* 0x000fe2000fffe1ff */
[----:B------:R-:W-:Y:S01]  /*1ed0*/  BSSY.RECONVERGENT B0, `(.L_x_1421) ;  /* 0x0000051000007945 */ /* 0x000fe20003800200 */
[----:B------:R-:W1:Y:S01]  /*1ee0*/  LDCU.64 UR18, c[0x0][0x388] ;  /* 0x00007100ff1277ac */ /* 0x000e620008000a00 */
[----:B------:R-:W-:Y:S01]  /*1ef0*/  LOP3.LUT R104, R13, 0x38, RZ, 0xc0, !PT ;  /* 0x000000380d687812 */ /* 0x000fe200078ec0ff */
[C---:B------:R-:W-:Y:S01]  /*1f00*/  VIADD R6, R103.reuse, 0x20 ;  /* 0x0000002067067836 */ /* 0x040fe20000000000 */
[C---:B------:R-:W-:Y:S01]  /*1f10*/  IADD3 R7, PT, PT, R103.reuse, 0x30, RZ ;  /* 0x0000003067077810 */ /* 0x040fe20007ffe0ff */
[----:B------:R-:W-:Y:S01]  /*1f20*/  VIADD R10, R103, 0x40 ;  /* 0x00000040670a7836 */ /* 0x000fe20000000000 */
[C---:B------:R-:W-:Y:S01]  /*1f30*/  IADD3 R4, P1, PT, R104.reuse, UR10, RZ ;  /* 0x0000000a68047c10 */ /* 0x040fe2000ff3e0ff */
[----:B------:R-:W2:Y:S01]  /*1f40*/  LDCU.128 UR8, c[0x0][0x3d0] ;  /* 0x00007a00ff0877ac */ /* 0x000ea20008000c00 */
[----:B------:R-:W-:-:S02]  /*1f50*/  IADD3 R2, P0, PT, R104, UR16, RZ ;  /* 0x0000001068027c10 */ /* 0x000fc4000ff1e0ff */
[----:B------:R-:W-:Y:S01]  /*1f60*/  ISETP.GE.AND P3, PT, R6, UR20, PT ;  /* 0x0000001406007c0c */ /* 0x000fe2000bf66270 */
[----:B------:R-:W3:Y:S01]  /*1f70*/  LDCU.64 UR16, c[0x0][0x390] ;  /* 0x00007200ff1077ac */ /* 0x000ee20008000a00 */
[----:B------:R-:W-:Y:S01]  /*1f80*/  SHF.R.S32.HI R6, RZ, 0x1f, R0 ;  /* 0x0000001fff067819 */ /* 0x000fe20000011400 */
[----:B------:R-:W-:Y:S01]  /*1f90*/  IMAD.X R3, RZ, RZ, UR5, P0 ;  /* 0x00000005ff037e24 */ /* 0x000fe200080e06ff */
[----:B------:R-:W4:Y:S01]  /*1fa0*/  S2UR UR5, SR_CgaCtaId ;  /* 0x00000000000579c3 */ /* 0x000f220000008800 */
[----:B------:R-:W-:Y:S01]  /*1fb0*/  IMAD.X R5, RZ, RZ, UR14, P1 ;  /* 0x0000000eff057e24 */ /* 0x000fe200088e06ff */
[----:B------:R-:W-:Y:S01]  /*1fc0*/  ISETP.GE.AND P1, PT, R7, UR20, PT ;  /* 0x0000001407007c0c */ /* 0x000fe2000bf26270 */
[C---:B------:R-:W-:Y:S01]  /*1fd0*/  IMAD.WIDE.U32 R2, R103.reuse, UR6, R2 ;  /* 0x0000000667027c25 */ /* 0x040fe2000f8e0002 */
[----:B------:R-:W5:Y:S01]  /*1fe0*/  LDCU.64 UR14, c[0x0][0x3c8] ;  /* 0x00007900ff0e77ac */ /* 0x000f620008000a00 */
[----:B------:R-:W-:Y:S02]  /*1ff0*/  ISETP.GE.AND P2, PT, R10, UR20, PT ;  /* 0x000000140a007c0c */ /* 0x000fe4000bf46270 */
[C---:B------:R-:W-:Y:S01]  /*2000*/  IMAD R3, R103.reuse, UR7, R3 ;  /* 0x0000000767037c24 */ /* 0x040fe2000f8e0203 */
[----:B------:R-:W-:Y:S01]  /*2010*/  UMOV UR4, 0x400 ;  /* 0x0000040000047882 */ /* 0x000fe20000000000 */
[C---:B------:R-:W-:Y:S01]  /*2020*/  IMAD.WIDE.U32 R4, R103.reuse, UR12, R4 ;  /* 0x0000000c67047c25 */ /* 0x040fe2000f8e0004 */
[----:B------:R-:W-:-:S02]  /*2030*/  IADD3 R12, PT, PT, R103, 0x10, RZ ;  /* 0x00000010670c7810 */ /* 0x000fc40007ffe0ff */
[----:B------:R-:W-:Y:S01]  /*2040*/  LOP3.LUT R249, R104, 0x40, RZ, 0xfc, !PT ;  /* 0x0000004068f97812 */ /* 0x000fe200078efcff */
[C---:B--2---:R-:W-:Y:S02]  /*2050*/  IMAD R7, R6.reuse, UR8, RZ ;  /* 0x0000000806077c24 */ /* 0x044fe4000f8e02ff */
[----:B------:R-:W-:Y:S02]  /*2060*/  IMAD R6, R6, UR10, RZ ;  /* 0x0000000a06067c24 */ /* 0x000fe4000f8e02ff */
[----:B------:R-:W-:-:S04]  /*2070*/  IMAD.WIDE.U32 R2, R0, UR10, R2 ;  /* 0x0000000a00027c25 */ /* 0x000fc8000f8e0002 */
[----:B------:R-:W-:Y:S01]  /*2080*/  IMAD R8, R0, UR11, R6 ;  /* 0x0000000b00087c24 */ /* 0x000fe2000f8e0206 */
[----:B------:R-:W-:Y:S01]  /*2090*/  IADD3 R6, P0, PT, R104, UR34, RZ ;  /* 0x0000002268067c10 */ /* 0x000fe2000ff1e0ff */
[----:B------:R-:W-:Y:S01]  /*20a0*/  IMAD R9, R0, UR9, R7 ;  /* 0x0000000900097c24 */ /* 0x000fe2000f8e0207 */
[----:B----4-:R-:W-:Y:S01]  /*20b0*/  ULEA UR5, UR5, UR4, 0x18 ;  /* 0x0000000405057291 */ /* 0x010fe2000f8ec0ff */
[----:B------:R-:W-:Y:S02]  /*20c0*/  IMAD.IADD R3, R3, 0x1, R8 ;  /* 0x0000000103037824 */ /* 0x000fe400078e0208 */
[----:B------:R-:W-:Y:S01]  /*20d0*/  IMAD.X R7, RZ, RZ, UR32, P0 ;  /* 0x00000020ff077e24 */ /* 0x000fe200080e06ff */
[----:B---3--:R-:W-:Y:S01]  /*20e0*/  LEA R15, P0, R2, UR16, 0x1 ;  /* 0x00000010020f7c11 */ /* 0x008fe2000f8008ff */
[----:B------:R-:W-:-:S03]  /*20f0*/  IMAD R5, R103, UR13, R5 ;  /* 0x0000000d67057c24 */ /* 0x000fc6000f8e0205 */
[----:B------:R-:W-:Y:S01]  /*2100*/  LEA.HI.X R14, R2, UR17, R3, 0x1, P0 ;  /* 0x00000011020e7c11 */ /* 0x000fe200080f0c03 */
[----:B------:R2:W-:Y:S01]  /*2110*/  STL [R1+0xc], R15 ;  /* 0x00000c0f01007387 */ /* 0x0005e20000100800 */
[----:B------:R-:W-:Y:S01]  /*2120*/  IMAD.WIDE.U32 R4, R0, UR8, R4 ;  /* 0x0000000800047c25 */ /* 0x000fe2000f8e0004 */
[----:B------:R-:W-:Y:S01]  /*2130*/  ISETP.GE.AND P0, PT, R103, UR20, PT ;  /* 0x0000001467007c0c */ /* 0x000fe2000bf06270 */
[----:B------:R-:W-:Y:S01]  /*2140*/  UIMAD.WIDE.U32 UR16, UR23, 0x80, URZ ;  /* 0x00000080171078a5 */ /* 0x000fe2000f8e00ff */
[----:B------:R2:W-:Y:S01]  /*2150*/  STL [R1+0x8], R14 ;  /* 0x0000080e01007387 */ /* 0x0005e20000100800 */
[----:B-----5:R-:W-:Y:S01]  /*2160*/  IMAD.U32 R0, RZ, RZ, UR14 ;  /* 0x0000000eff007e24 */ /* 0x020fe2000f8e00ff */
[----:B------:R-:W-:Y:S01]  /*2170*/  IADD3 R5, PT, PT, R5, R9, RZ ;  /* 0x0000000905057210 */ /* 0x000fe20007ffe0ff */
[----:B------:R-:W-:Y:S01]  /*2180*/  IMAD.U32 R2, RZ, RZ, UR15 ;  /* 0x0000000fff027e24 */ /* 0x000fe2000f8e00ff */
[----:B-1----:R-:W-:Y:S01]  /*2190*/  LEA R231, P4, R4, UR18, 0x1 ;  /* 0x0000001204e77c11 */ /* 0x002fe2000f8808ff */
[----:B------:R-:W-:Y:S01]  /*21a0*/  IMAD.WIDE.U32 R10, R0, UR31, R6 ;  /* 0x0000001f000a7c25 */ /* 0x000fe2000f8e0006 */
[----:B------:R-:W-:Y:S01]  /*21b0*/  LOP3.LUT R0, R13, 0x1f8, RZ, 0xc0, !PT ;  /* 0x000001f80d007812 */ /* 0x000fe200078ec0ff */
[----:B------:R-:W-:Y:S01]  /*21c0*/  USHF.L.U64.HI UR14, UR12, 0x5, UR13 ;  /* 0x000000050c0e7899 */ /* 0x000fe2000801020d */
[----:B------:R-:W-:Y:S01]  /*21d0*/  LEA.HI.X R230, R4, UR19, R5, 0x1, P4 ;  /* 0x0000001304e67c11 */ /* 0x000fe2000a0f0c05 */
[----:B------:R-:W-:Y:S01]  /*21e0*/  USHF.L.U32 UR15, UR12, 0x5, URZ ;  /* 0x000000050c0f7899 */ /* 0x000fe200080006ff */
[----:B------:R-:W-:Y:S01]  /*21f0*/  LOP3.LUT R0, R0, 0x38, R105, 0x78, !PT ;  /* 0x0000003800007812 */ /* 0x000fe200078e7869 */
[----:B------:R-:W-:Y:S01]  /*2200*/  IMAD R9, R2, UR31, R11 ;  /* 0x0000001f02097c24 */ /* 0x000fe2000f8e020b */
[----:B------:R-:W-:Y:S01]  /*2210*/  ISETP.GE.AND P4, PT, R12, UR20, PT ;  /* 0x000000140c007c0c */ /* 0x000fe2000bf86270 */
[----:B------:R-:W-:Y:S01]  /*2220*/  VIADD R6, R103, 0x50 ;  /* 0x0000005067067836 */ /* 0x000fe20000000000 */
[----:B------:R-:W-:-:S02]  /*2230*/  LOP3.LUT R0, R0, 0x1e00, R13, 0xf8, !PT ;  /* 0x00001e0000007812 */ /* 0x000fc400078ef80d */
[----:B------:R-:W-:Y:S02]  /*2240*/  LOP3.LUT R16, R103, UR16, RZ, 0xfc, !PT ;  /* 0x0000001067107c12 */ /* 0x000fe4000f8efcff */
[----:B------:R-:W-:Y:S01]  /*2250*/  LEA R229, R0, UR5, 0x1 ;  /* 0x0000000500e57c11 */ /* 0x000fe2000f8e08ff */
[----:B------:R-:W-:Y:S06]  /*2260*/  @P0 BRA `(.L_x_1422) ;  /* 0x00000000005c0947 */ /* 0x000fec0003800000 */
        /* <DEDUP_REMOVED lines=23> */
.L_x_1422:
[----:B------:R-:W-:Y:S05]  /*23e0*/  BSYNC.RECONVERGENT B0 ;  /* 0x0000000000007941 */ /* 0x000fea0003800200 */
.L_x_1421:
[----:B------:R-:W-:Y:S01]  /*23f0*/  UIADD3 UR4, UPT, UPT, UR24, -0x1, URZ ;  /* 0xffffffff18047890 */ /* 0x000fe2000fffe0ff */
[----:B------:R-:W-:Y:S01]  /*2400*/  BSSY.RECONVERGENT B0, `(.L_x_1423) ;  /* 0x000001d000007945 */ /* 0x000fe20003800200 */
[----:B------:R-:W-:Y:S02]  /*2410*/  ISETP.GE.AND P0, PT, R6, UR20, PT ;  /* 0x0000001406007c0c */ /* 0x000fe4000bf06270 */
[----:B------:R-:W-:Y:S01]  /*2420*/  IADD3 R7, PT, PT, R103, 0x60, RZ ;  /* 0x0000006067077810 */ /* 0x000fe20007ffe0ff */
[----:B------:R-:W-:Y:S10]  /*2430*/  @P4 BRA `(.L_x_1424) ;  /* 0x0000000000644947 */ /* 0x000ff40003800000 */
[----:B------:R-:W3:Y:S01]  /*2440*/  LDCU.64 UR10, c[0x0][0x3b0] ;  /* 0x00007600ff0a77ac */ /* 0x000ee20008000a00 */
[----:B------:R-:W-:Y:S01]  /*2450*/  IADD3 R6, P4, PT, R16, 0x10, RZ ;  /* 0x0000001010067810 */ /* 0x000fe20007f9e0ff */
[----:B-1----:R-:W-:Y:S01]  /*2460*/  IMAD.MOV.U32 R2, RZ, RZ, R10 ;  /* 0x000000ffff027224 */ /* 0x002fe200078e000a */
        /* <DEDUP_REMOVED lines=22> */
.L_x_1424:
[----:B------:R-:W-:Y:S05]  /*25d0*/  BSYNC.RECONVERGENT B0 ;  /* 0x0000000000007941 */ /* 0x000fea0003800200 */
.L_x_1423:
[----:B------:R-:W-:Y:S01]  /*25e0*/  USHF.L.U64.HI UR18, UR12, 0x4, UR13 ;  /* 0x000000040c127899 */ /* 0x000fe2000801020d */
[----:B------:R-:W-:Y:S01]  /*25f0*/  BSSY.RECONVERGENT B0, `(.L_x_1425) ;  /* 0x000001d000007945 */ /* 0x000fe20003800200 */
[----:B------:R-:W-:Y:S02]  /*2600*/  ISETP.GE.AND P6, PT, R7, UR20, PT ;  /* 0x0000001407007c0c */ /* 0x000fe4000bfc6270 */
[----:B------:R-:W-:Y:S01]  /*2610*/  IADD3 R7, PT, PT, R103, 0x70, RZ ;  /* 0x0000007067077810 */ /* 0x000fe20007ffe0ff */
[----:B------:R-:W-:Y:S05]  /*2620*/  @P3 BRA `(.L_x_1426) ;  /* 0x0000000000643947 */ /* 0x000fea0003800000 */
[----:B------:R-:W4:Y:S01]  /*2630*/  LDCU.64 UR10, c[0x0][0x3b0] ;  /* 0x00007600ff0a77ac */ /* 0x000f220008000a00 */
[----:B------:R-:W-:Y:S01]  /*2640*/  IADD3 R6, P3, PT, R16, 0x20, RZ ;  /* 0x0000002010067810 */ /* 0x000fe20007f7e0ff */
[----:B-1-3--:R-:W-:Y:S01]  /*2650*/  IMAD.MOV.U32 R2, RZ, RZ, R10 ;  /* 0x000000ffff027224 */ /* 0x00afe200078e000a */
        /* <DEDUP_REMOVED lines=22> */
.L_x_1426:
[----:B------:R-:W-:Y:S05]  /*27c0*/  BSYNC.RECONVERGENT B0 ;  /* 0x0000000000007941 */ /* 0x000fea0003800200 */
.L_x_1425:
[----:B------:R-:W-:Y:S01]  /*27d0*/  UIMAD UR19, UR4, -0x20, UR29 ;  /* 0xffffffe0041378a4 */ /* 0x000fe2000f8e021d */
[----:B------:R-:W-:Y:S01]  /*27e0*/  BSSY.RECONVERGENT B0, `(.L_x_1427) ;  /* 0x000001c000007945 */ /* 0x000fe20003800200 */
[----:B------:R-:W-:-:S03]  /*27f0*/  ISETP.GE.AND P5, PT, R7, UR20, PT ;  /* 0x0000001407007c0c */ /* 0x000fc6000bfa6270 */
[----:B------:R-:W-:Y:S10]  /*2800*/  @P1 BRA `(.L_x_1428) ;  /* 0x0000000000641947 */ /* 0x000ff40003800000 */
[----:B------:R-:W5:Y:S01]  /*2810*/  LDCU.64 UR10, c[0x0][0x3b0] ;  /* 0x00007600ff0a77ac */ /* 0x000f620008000a00 */
[----:B------:R-:W-:Y:S01]  /*2820*/  IADD3 R6, P1, PT, R16, 0x30, RZ ;  /* 0x0000003010067810 */ /* 0x000fe20007f3e0ff */
[----:B-1-34-:R-:W-:Y:S01]  /*2830*/  IMAD.MOV.U32 R2, RZ, RZ, R10 ;  /* 0x000000ffff027224 */ /* 0x01afe200078e000a */
        /* <DEDUP_REMOVED lines=22> */
.L_x_1428:
[----:B------:R-:W-:Y:S05]  /*29a0*/  BSYNC.RECONVERGENT B0 ;  /* 0x0000000000007941 */ /* 0x000fea0003800200 */
.L_x_1427:
[----:B------:R-:W-:Y:S01]  /*29b0*/  USHF.L.U32 UR31, UR12, 0x4, URZ ;  /* 0x000000040c1f7899 */ /* 0x000fe200080006ff */
        /* <DEDUP_REMOVED lines=28> */
.L_x_1430:
[----:B------:R-:W-:Y:S05]  /*2b80*/  BSYNC.RECONVERGENT B0 ;  /* 0x0000000000007941 */ /* 0x000fea0003800200 */
.L_x_1429:
[----:B------:R-:W-:Y:S01]  /*2b90*/  UIMAD.WIDE.U32 UR32, UR15, UR4, URZ ;  /* 0x000000040f2072a5 */ /* 0x000fe2000f8e00ff */
        /* <DEDUP_REMOVED lines=28> */
.L_x_1432:
[----:B------:R-:W-:Y:S05]  /*2d60*/  BSYNC.RECONVERGENT B0 ;  /* 0x0000000000007941 */ /* 0x000fea0003800200 */
.L_x_1431:
[----:B------:R-:W-:Y:S04]  /*2d70*/  BSSY.RECONVERGENT B0, `(.L_x_1433) ;  /* 0x000001b000007945 */ /* 0x000fe80003800200 */
[----:B------:R-:W-:Y:S05]  /*2d80*/  @P6 BRA `(.L_x_1434) ;  /* 0x0000000000646947 */ /* 0x000fea0003800000 */
        /* <DEDUP_REMOVED lines=25> */
.L_x_1434:
[----:B------:R-:W-:Y:S05]  /*2f20*/  BSYNC.RECONVERGENT B0 ;  /* 0x0000000000007941 */ /* 0x000fea0003800200 */
.L_x_1433:
        /* <DEDUP_REMOVED lines=27> */
.L_x_1436:
[----:B------:R-:W-:Y:S05]  /*30e0*/  BSYNC.RECONVERGENT B0 ;  /* 0x0000000000007941 */ /* 0x000fea0003800200 */
.L_x_1435:
        /* <DEDUP_REMOVED lines=22> */
.L_x_1438:
[----:B------:R-:W-:Y:S05]  /*3250*/  BSYNC.RECONVERGENT B0 ;  /* 0x0000000000007941 */ /* 0x000fea0003800200 */
.L_x_1437:
        /* <DEDUP_REMOVED lines=21> */
.L_x_1440:
[----:B------:R-:W-:Y:S05]  /*33b0*/  BSYNC.RECONVERGENT B0 ;  /* 0x0000000000007941 */ /* 0x000fea0003800200 */
.L_x_1439:
[----:B------:R-:W0:Y:S01]  /*33c0*/  LDGDEPBAR ;  /* 0x00000000000079af */ /* 0x000e220000000000 */
[--C-:B------:R-:W-:Y:S01]  /*33d0*/  SHF.R.U32.HI R9, RZ, 0x1, R105.reuse ;  /* 0x00000001ff097819 */ /* 0x100fe20000011669 */
[----:B------:R-:W-:Y:S01]  /*33e0*/  IMAD.U32 R0, RZ, RZ, UR28 ;  /* 0x0000001cff007e24 */ /* 0x000fe2000f8e00ff */
[----:B-1-34-:R-:W-:Y:S01]  /*33f0*/  SHF.R.U32.HI R3, RZ, 0x2, R105 ;  /* 0x00000002ff037819 */ /* 0x01afe20000011669 */
[----:B------:R-:W-:Y:S01]  /*3400*/  USHF.L.U32 UR8, UR6, 0x5, URZ ;  /* 0x0000000506087899 */ /* 0x000fe200080006ff */
[----:B------:R-:W-:Y:S01]  /*3410*/  LOP3.LUT R2, R9, 0x1f0, RZ, 0xc0, !PT ;  /* 0x000001f009027812 */ /* 0x000fe200078ec0ff */
[----:B------:R-:W-:Y:S01]  /*3420*/  USHF.L.U64.HI UR9, UR6, 0x5, UR7 ;  /* 0x0000000506097899 */ /* 0x000fe20008010207 */
[----:B------:R-:W-:Y:S01]  /*3430*/  LOP3.LUT R3, R3, 0x7, RZ, 0xc0, !PT ;  /* 0x0000000703037812 */ /* 0x000fe200078ec0ff */
[C---:B------:R-:W-:Y:S01]  /*3440*/  IMAD.SHL.U32 R218, R105.reuse, 0x40, RZ ;  /* 0x0000004069da7824 */ /* 0x040fe200078e00ff */
[----:B------:R-:W-:Y:S01]  /*3450*/  IADD3 R0, PT, PT, R2, 0x1, R0 ;  /* 0x0000000102007810 */ /* 0x000fe20007ffe000 */
[----:B------:R-:W-:Y:S01]  /*3460*/  UIMAD.WIDE.U32 UR12, UR8, UR4, URZ ;  /* 0x00000004080c72a5 */ /* 0x000fe2000f8e00ff */
[----:B------:R-:W-:Y:S01]  /*3470*/  IMAD.MOV.U32 R101, RZ, RZ, 0x20 ;  /* 0x00000020ff657424 */ /* 0x000fe200078e00ff */
[----:B------:R-:W-:Y:S01]  /*3480*/  UIMAD UR4, UR9, UR4, URZ ;  /* 0x00000004090472a4 */ /* 0x000fe2000f8e02ff */
[----:B------:R-:W-:Y:S01]  /*3490*/  IADD3 R2, PT, PT, R0, -UR30, R3 ;  /* 0x8000001e00027c10 */ /* 0x000fe2000fffe003 */
[----:B------:R-:W-:Y:S01]  /*34a0*/  IMAD.U32 R0, RZ, RZ, UR29 ;  /* 0x0000001dff007e24 */ /* 0x000fe2000f8e00ff */
[----:B------:R-:W-:Y:S01]  /*34b0*/  LOP3.LUT R8, R218, 0x1c0, RZ, 0xc0, !PT ;  /* 0x000001c0da087812 */ /* 0x000fe200078ec0ff */
[----:B------:R-:W-:Y:S01]  /*34c0*/  IMAD.MOV.U32 R3, RZ, RZ, 0x10 ;  /* 0x00000010ff037424 */ /* 0x000fe200078e00ff */
[C---:B------:R-:W-:Y:S01]  /*34d0*/  LOP3.LUT P6, RZ, R105.reuse, 0x2, RZ, 0xc0, !PT ;  /* 0x0000000269ff7812 */ /* 0x040fe200078cc0ff */
[----:B------:R-:W-:Y:S01]  /*34e0*/  UIADD3 UR4, UPT, UPT, UR13, UR4, URZ ;  /* 0x000000040d047290 */ /* 0x000fe2000fffe0ff */
[----:B------:R-:W-:Y:S01]  /*34f0*/  IADD3 R100, PT, PT, R2, UR25, R0 ;  /* 0x0000001902647c10 */ /* 0x000fe2000fffe000 */
[C---:B------:R-:W-:Y:S01]  /*3500*/  IMAD.SHL.U32 R0, R105.reuse, 0x20, RZ ;  /* 0x0000002069007824 */ /* 0x040fe200078e00ff */
[----:B------:R-:W-:Y:S01]  /*3510*/  LOP3.LUT P0, RZ, R105, 0x4, RZ, 0xc0, !PT ;  /* 0x0000000469ff7812 */ /* 0x000fe2000780c0ff */
[----:B------:R-:W-:Y:S01]  /*3520*/  BSSY.RECONVERGENT B0, `(.L_x_1441) ;  /* 0x000001f000007945 */ /* 0x000fe20003800200 */
[----:B------:R-:W-:Y:S01]  /*3530*/  LOP3.LUT R8, R8, 0x38, R13, 0xf8, !PT ;  /* 0x0000003808087812 */ /* 0x000fe200078ef80d */
[----:B------:R-:W-:-:S04]  /*3540*/  DEPBAR.LE SB0, 0x0 ;  /* 0x000080000000791a */ /* 0x000fc80000000000 */
[----:B------:R-:W-:Y:S02]  /*3550*/  LOP3.LUT R2, R105, 0x8, RZ, 0xc0, !PT ;  /* 0x0000000869027812 */ /* 0x000fe400078ec0ff */
[----:B------:R-:W-:Y:S02]  /*3560*/  LOP3.LUT R10, R0, 0x7c00, RZ, 0xc0, !PT ;  /* 0x00007c00000a7812 */ /* 0x000fe400078ec0ff */
[----:B------:R-:W-:Y:S02]  /*3570*/  SEL R3, R3, 0xfffffff0, !P6 ;  /* 0xfffffff003037807 */ /* 0x000fe40007000000 */
[----:B------:R-:W-:Y:S02]  /*3580*/  SEL R101, R101, 0xffffffe0, !P0 ;  /* 0xffffffe065657807 */ /* 0x000fe40004000000 */
[----:B------:R-:W-:Y:S01]  /*3590*/  LOP3.LUT R11, R218, 0x200, RZ, 0xc0, !PT ;  /* 0x00000200da0b7812 */ /* 0x000fe200078ec0ff */
[----:B------:R-:W-:Y:S06]  /*35a0*/  BAR.SYNC.DEFER_BLOCKING 0x0 ;  /* 0x0000000000007b1d */ /* 0x000fec0000010000 */
[----:B------:R-:W-:Y:S05]  /*35b0*/  @P1 BRA `(.L_x_1442) ;  /* 0x00000000004c1947 */ /* 0x000fea0003800000 */
        /* <DEDUP_REMOVED lines=19> */
.L_x_1442:
[----:B------:R3:W-:Y:S04]  /*36f0*/  STS.128 [R229+0xa000], RZ ;  /* 0x00a000ffe5007388 */ /* 0x0007e80000000c00 */
[----:B------:R3:W-:Y:S02]  /*3700*/  STS.128 [R229+0xb000], RZ ;  /* 0x00b000ffe5007388 */ /* 0x0007e40000000c00 */
.L_x_1443:
[----:B------:R-:W-:Y:S05]  /*3710*/  BSYNC.RECONVERGENT B0 ;  /* 0x0000000000007941 */ /* 0x000fea0003800200 */
.L_x_1441:
        /* <DEDUP_REMOVED lines=16> */
[----:B-1----:R-:W-:Y:S02]  /*3820*/  LEA R4, P3, R0, R15, 0x1 ;  /* 0x0000000f00047211 */ /* 0x002fe400078608ff */
        /* <DEDUP_REMOVED lines=13> */
.L_x_1445:
[----:B------:R-:W-:Y:S05]  /*3900*/  BSYNC.RECONVERGENT B0 ;  /* 0x0000000000007941 */ /* 0x000fea0003800200 */
.L_x_1444:
[----:B--2---:R-:W-:Y:S01]  /*3910*/  LDSM.16.M88.4 R12, [R216] ;  /* 0x00000000d80c783b */ /* 0x004fe20000000200 */
[----:B------:R-:W-:Y:S01]  /*3920*/  IADD3 R222, PT, PT, R218, UR5, RZ ;  /* 0x00000005dade7c10 */ /* 0x000fe2000fffe0ff */
[----:B------:R-:W-:Y:S01]  /*3930*/  IMAD R221, R3, 0x2, R216 ;  /* 0x0000000203dd7824 */ /* 0x000fe200078e02d8 */
[----:B------:R-:W-:Y:S01]  /*3940*/  LEA R2, R101, R216, 0x1 ;  /* 0x000000d865027211 */ /* 0x000fe200078e08ff */
[----:B------:R-:W2:Y:S01]  /*3950*/  LDSM.16.M88.4 R16, [R218+UR5+0x8000] ;  /* 0x00800005da10783b */ /* 0x000ea20008000200 */
[----:B------:R-:W-:Y:S01]  /*3960*/  LEA R44, R3, R222, 0x1 ;  /* 0x000000de032c7211 */ /* 0x000fe200078e08ff */
[----:B------:R-:W-:Y:S01]  /*3970*/  IMAD R0, R101, 0x2, R222 ;  /* 0x0000000265007824 */ /* 0x000fe200078e02de */
[C---:B------:R-:W-:Y:S01]  /*3980*/  LEA R220, R3.reuse, R2, 0x1 ;  /* 0x0000000203dc7211 */ /* 0x040fe200078e08ff */
[----:B------:R-:W5:Y:S01]  /*3990*/  LDSM.16.M88.4 R8, [R216+0x2000] ;  /* 0x00200000d808783b */ /* 0x000f620000000200 */
[----:B------:R-:W3:Y:S02]  /*39a0*/  LDCU UR4, c[0x0][0x50c] ;  /* 0x0000a180ff0477ac */ /* 0x000ee40008000800 */
[----:B------:R-:W-:Y:S01]  /*39b0*/  LEA R219, R3, R0, 0x1 ;  /* 0x0000000003db7211 */ /* 0x000fe200078e08ff */
[----:B------:R-:W4:Y:S01]  /*39c0*/  LDSM.16.M88.4 R24, [R218+UR5+0x8800] ;  /* 0x00880005da18783b */ /* 0x000f220008000200 */
[----:B------:R-:W-:-:S03]  /*39d0*/  UISETP.NE.AND UP1, UPT, UR24, 0x1, UPT ;  /* 0x000000011800788c */ /* 0x000fc6000bf25270 */
[----:B------:R-:W-:Y:S04]  /*39e0*/  LDSM.16.M88.4 R28, [R44+0x8000] ;  /* 0x008000002c1c783b */ /* 0x000fe80000000200 */
[----:B-1----:R-:W1:Y:S04]  /*39f0*/  LDSM.16.M88.4 R4, [R221+0x2000] ;  /* 0x00200000dd04783b */ /* 0x002e680000000200 */
[----:B------:R-:W3:Y:S04]  /*3a00*/  LDSM.16.M88.4 R32, [R44+0x8800] ;  /* 0x008800002c20783b */ /* 0x000ee80000000200 */
[----:B------:R-:W3:Y:S04]  /*3a10*/  LDSM.16.M88.4 R20, [R221] ;  /* 0x00000000dd14783b */ /* 0x000ee80000000200 */
[----:B------:R-:W-:Y:S04]  /*3a20*/  LDSM.16.M88.4 R52, [R0+0x8800] ;  /* 0x008800000034783b */ /* 0x000fe80000000200 */
[----:B------:R-:W-:Y:S04]  /*3a30*/  LDSM.16.M88.4 R48, [R0+0x8000] ;  /* 0x008000000030783b */ /* 0x000fe80000000200 */
[----:B------:R-:W0:Y:S01]  /*3a40*/  LDGDEPBAR ;  /* 0x00000000000079af */ /* 0x000e220000000000 */
[-C--:B--2---:R-:W-:Y:S08]  /*3a50*/  HMMA.16816.F32.BF16 R64, R12, R16.reuse, RZ ;  /* 0x000000100c40723c */ /* 0x084ff000000418ff */
[C---:B-----5:R-:W-:Y:S08]  /*3a60*/  HMMA.16816.F32.BF16 R60, R8.reuse, R16, RZ ;  /* 0x00000010083c723c */ /* 0x060ff000000418ff */
[-C--:B------:R-:W-:Y:S08]  /*3a70*/  HMMA.16816.F32.BF16 R56, R8, R18.reuse, RZ ;  /* 0x000000120838723c */ /* 0x080ff000000418ff */
[----:B------:R-:W-:Y:S01]  /*3a80*/  HMMA.16816.F32.BF16 R68, R12, R18, RZ ;  /* 0x000000120c44723c */ /* 0x000fe200000418ff */
[----:B------:R-:W2:Y:S07]  /*3a90*/  LDSM.16.M88.4 R16, [R2+0x2000] ;  /* 0x002000000210783b */ /* 0x000eae0000000200 */
[C---:B----4-:R-:W-:Y:S08]  /*3aa0*/  HMMA.16816.F32.BF16 R40, R8.reuse, R24, RZ ;  /* 0x000000180828723c */ /* 0x050ff000000418ff */
[----:B------:R-:W-:Y:S08]  /*3ab0*/  HMMA.16816.F32.BF16 R36, R8, R26, RZ ;  /* 0x0000001a0824723c */ /* 0x000ff000000418ff */
[C---:B------:R-:W-:Y:S08]  /*3ac0*/  HMMA.16816.F32.BF16 R8, R12.reuse, R24, RZ ;  /* 0x000000180c08723c */ /* 0x040ff000000418ff */
[----:B------:R-:W-:Y:S01]  /*3ad0*/  HMMA.16816.F32.BF16 R84, R12, R26, RZ ;  /* 0x0000001a0c54723c */ /* 0x000fe200000418ff */
[----:B------:R-:W4:Y:S07]  /*3ae0*/  LDSM.16.M88.4 R12, [R2] ;  /* 0x00000000020c783b */ /* 0x000f2e0000000200 */
[C---:B-1----:R-:W-:Y:S08]  /*3af0*/  HMMA.16816.F32.BF16 R80, R4.reuse, R28, R60 ;  /* 0x0000001c0450723c */ /* 0x042ff0000004183c */
[C---:B---3--:R-:W-:Y:S01]  /*3b00*/  HMMA.16816.F32.BF16 R72, R4.reuse, R32, R40 ;  /* 0x000000200448723c */ /* 0x048fe20000041828 */
[----:B------:R-:W-:Y:S07]  /*3b10*/  LDSM.16.M88.4 R40, [R219+0x8000] ;  /* 0x00800000db28783b */ /* 0x000fee0000000200 */
[----:B------:R-:W-:Y:S08]  /*3b20*/  HMMA.16816.F32.BF16 R76, R4, R30, R56 ;  /* 0x0000001e044c723c */ /* 0x000ff00000041838 */
[C---:B------:R-:W-:Y:S08]  /*3b30*/  HMMA.16816.F32.BF16 R60, R20.reuse, R28, R64 ;  /* 0x0000001c143c723c */ /* 0x040ff00000041840 */
[C---:B------:R-:W-:Y:S01]  /*3b40*/  HMMA.16816.F32.BF16 R24, R20.reuse, R32, R8 ;  /* 0x000000201418723c */ /* 0x040fe20000041808 */
[----:B------:R-:W1:Y:S07]  /*3b50*/  LDSM.16.M88.4 R8, [R220] ;  /* 0x00000000dc08783b */ /* 0x000e6e0000000200 */
[----:B------:R-:W-:Y:S08]  /*3b60*/  HMMA.16816.F32.BF16 R28, R20, R30, R68 ;  /* 0x0000001e141c723c */ /* 0x000ff00000041844 */
[-C--:B------:R-:W-:Y:S01]  /*3b70*/  HMMA.16816.F32.BF16 R56, R4, R34.reuse, R36 ;  /* 0x000000220438723c */ /* 0x080fe20000041824 */
[----:B------:R-:W3:Y:S04]  /*3b80*/  LDSM.16.M88.4 R4, [R220+0x2000] ;  /* 0x00200000dc04783b */ /* 0x000ee80000000200 */
[----:B------:R-:W5:Y:S03]  /*3b90*/  LDSM.16.M88.4 R36, [R219+0x8800] ;  /* 0x00880000db24783b */ /* 0x000f660000000200 */
[----:B------:R-:W-:Y:S01]  /*3ba0*/  HMMA.16816.F32.BF16 R20, R20, R34, R84 ;  /* 0x000000221414723c */ /* 0x000fe20000041854 */
[----:B------:R-:W-:Y:S07]  /*3bb0*/  LDSM.16.M88.4 R32, [R216+0x4000] ;  /* 0x00400000d820783b */ /* 0x000fee0000000200 */
[C---:B--2---:R-:W-:Y:S08]  /*3bc0*/  HMMA.16816.F32.BF16 R84, R16.reuse, R52, R72 ;  /* 0x000000341054723c */ /* 0x044ff00000041848 */
[C---:B------:R-:W-:Y:S08]  /*3bd0*/  HMMA.16816.F32.BF16 R68, R16.reuse, R48, R80 ;  /* 0x000000301044723c */ /* 0x040ff00000041850 */
[----:B------:R-:W-:Y:S08]  /*3be0*/  HMMA.16816.F32.BF16 R64, R16, R50, R76 ;  /* 0x000000321040723c */ /* 0x000ff0000004184c */
[C---:B----4-:R-:W-:Y:S08]  /*3bf0*/  HMMA.16816.F32.BF16 R60, R12.reuse, R48, R60 ;  /* 0x000000300c3c723c */ /* 0x050ff0000004183c */
[----:B------:R-:W-:Y:S01]  /*3c00*/  HMMA.16816.F32.BF16 R72, R12, R50, R28 ;  /* 0x000000320c48723c */ /* 0x000fe2000004181c */
[----:B------:R-:W2:Y:S04]  /*3c10*/  LDSM.16.M88.4 R48, [R218+UR5+0x9000] ;  /* 0x00900005da30783b */ /* 0x000ea80008000200 */
[----:B------:R-:W-:Y:S03]  /*3c20*/  LDSM.16.M88.4 R28, [R221+0x4000] ;  /* 0x00400000dd1c783b */ /* 0x000fe60000000200 */
[----:B------:R-:W-:Y:S01]  /*3c30*/  HMMA.16816.F32.BF16 R80, R16, R54, R56 ;  /* 0x000000361050723c */ /* 0x000fe20000041838 */
[----:B------:R-:W-:Y:S07]  /*3c40*/  LDSM.16.M88.4 R56, [R44+0x9000] ;  /* 0x009000002c38783b */ /* 0x000fee0000000200 */
[----:B------:R-:W-:Y:S01]  /*3c50*/  HMMA.16816.F32.BF16 R16, R12, R52, R24 ;  /* 0x000000340c10723c */ /* 0x000fe20000041818 */
[----:B------:R-:W4:Y:S07]  /*3c60*/  LDSM.16.M88.4 R24, [R216+0x6000] ;  /* 0x00600000d818783b */ /* 0x000f2e0000000200 */
[----:B-1----:R-:W-:Y:S08]  /*3c70*/  HMMA.16816.F32.BF16 R60, R8, R40, R60 ;  /* 0x00000028083c723c */ /* 0x002ff0000004183c */
[----:B------:R-:W-:Y:S01]  /*3c80*/  HMMA.16816.F32.BF16 R12, R12, R54, R20 ;  /* 0x000000360c0c723c */ /* 0x000fe20000041814 */
[----:B------:R-:W1:Y:S04]  /*3c90*/  LDSM.16.M88.4 R52, [R218+UR5+0x9800] ;  /* 0x00980005da34783b */ /* 0x000e680008000200 */
[----:B------:R-:W1:Y:S03]  /*3ca0*/  LDSM.16.M88.4 R20, [R221+0x6000] ;  /* 0x00600000dd14783b */ /* 0x000e660000000200 */
[C---:B---3--:R-:W-:Y:S08]  /*3cb0*/  HMMA.16816.F32.BF16 R68, R4.reuse, R40, R68 ;  /* 0x000000280444723c */ /* 0x048ff00000041844 */
[C---:B-----5:R-:W-:Y:S08]  /*3cc0*/  HMMA.16816.F32.BF16 R76, R4.reuse, R36, R84 ;  /* 0x00000024044c723c */ /* 0x060ff00000041854 */
[-C--:B------:R-:W-:Y:S08]  /*3cd0*/  HMMA.16816.F32.BF16 R64, R4, R42.reuse, R64 ;  /* 0x0000002a0440723c */ /* 0x080ff00000041840 */
[C---:B------:R-:W-:Y:S01]  /*3ce0*/  HMMA.16816.F32.BF16 R88, R8.reuse, R42, R72 ;  /* 0x0000002a0858723c */ /* 0x040fe20000041848 */
[----:B------:R-:W-:Y:S07]  /*3cf0*/  LDSM.16.M88.4 R40, [R0+0x9000] ;  /* 0x009000000028783b */ /* 0x000fee0000000200 */
[----:B------:R-:W-:Y:S01]  /*3d00*/  HMMA.16816.F32.BF16 R84, R8, R36, R16 ;  /* 0x000000240854723c */ /* 0x000fe20000041810 */
[----:B------:R-:W3:Y:S07]  /*3d10*/  LDSM.16.M88.4 R16, [R2+0x4000] ;  /* 0x004000000210783b */ /* 0x000eee0000000200 */
[----:B--2---:R-:W-:Y:S08]  /*3d20*/  HMMA.16816.F32.BF16 R60, R32, R48, R60 ;  /* 0x00000030203c723c */ /* 0x004ff0000004183c */
[-C--:B------:R-:W-:Y:S08]  /*3d30*/  HMMA.16816.F32.BF16 R92, R4, R38.reuse, R80 ;  /* 0x00000026045c723c */ /* 0x080ff00000041850 */
[----:B------:R-:W-:Y:S01]  /*3d40*/  HMMA.16816.F32.BF16 R96, R8, R38, R12 ;  /* 0x000000260860723c */ /* 0x000fe2000004180c */
[----:B------:R-:W2:Y:S04]  /*3d50*/  LDSM.16.M88.4 R36, [R44+0x9800] ;  /* 0x009800002c24783b */ /* 0x000ea80000000200 */
[----:B------:R-:W5:Y:S03]  /*3d60*/  LDSM.16.M88.4 R12, [R2+0x6000] ;  /* 0x00600000020c783b */ /* 0x000f660000000200 */
[C---:B----4-:R-:W-:Y:S01]  /*3d70*/  HMMA.16816.F32.BF16 R4, R24.reuse, R48, R68 ;  /* 0x000000301804723c */ /* 0x050fe20000041844 */
[----:B------:R-:W-:Y:S04]  /*3d80*/  LDSM.16.M88.4 R8, [R220+0x4000] ;  /* 0x00400000dc08783b */ /* 0x000fe80000000200 */
[----:B------:R-:W-:Y:S03]  /*3d90*/  LDSM.16.M88.4 R44, [R0+0x9800] ;  /* 0x00980000002c783b */ /* 0x000fe60000000200 */
[----:B------:R-:W-:Y:S01]  /*3da0*/  HMMA.16816.F32.BF16 R80, R24, R50, R64 ;  /* 0x000000321850723c */ /* 0x000fe20000041840 */
[----:B------:R-:W4:Y:S07]  /*3db0*/  LDSM.16.M88.4 R64, [R219+0x9000] ;  /* 0x00900000db40783b */ /* 0x000f2e0000000200 */
[----:B------:R-:W-:Y:S08]  /*3dc0*/  HMMA.16816.F32.BF16 R60, R28, R56, R60 ;  /* 0x000000381c3c723c */ /* 0x000ff0000004183c */
[C---:B-1----:R-:W-:Y:S08]  /*3dd0*/  HMMA.16816.F32.BF16 R72, R24.reuse, R52, R76 ;  /* 0x000000341848723c */ /* 0x042ff0000004184c */
[----:B------:R-:W-:Y:S08]  /*3de0*/  HMMA.16816.F32.BF16 R68, R24, R54, R92 ;  /* 0x000000361844723c */ /* 0x000ff0000004185c */
[----:B------:R-:W-:Y:S01]  /*3df0*/  HMMA.16816.F32.BF16 R24, R20, R56, R4 ;  /* 0x000000381418723c */ /* 0x000fe20000041804 */
[----:B------:R-:W1:Y:S07]  /*3e00*/  LDSM.16.M88.4 R4, [R220+0x6000] ;  /* 0x00600000dc04783b */ /* 0x000e6e0000000200 */
[----:B------:R-:W-:Y:S08]  /*3e10*/  HMMA.16816.F32.BF16 R76, R32, R50, R88 ;  /* 0x00000032204c723c */ /* 0x000ff00000041858 */
[----:B---3--:R-:W-:Y:S08]  /*3e20*/  HMMA.16816.F32.BF16 R48, R16, R40, R60 ;  /* 0x000000281030723c */ /* 0x008ff0000004183c */
[C---:B------:R-:W-:Y:S08]  /*3e30*/  HMMA.16816.F32.BF16 R84, R32.reuse, R52, R84 ;  /* 0x000000342054723c */ /* 0x040ff00000041854 */
[----:B------:R-:W-:Y:S08]  /*3e40*/  HMMA.16816.F32.BF16 R32, R32, R54, R96 ;  /* 0x000000362020723c */ /* 0x000ff00000041860 */
[C---:B------:R-:W-:Y:S08]  /*3e50*/  HMMA.16816.F32.BF16 R52, R20.reuse, R58, R80 ;  /* 0x0000003a1434723c */ /* 0x040ff00000041850 */
[C---:B--2---:R-:W-:Y:S08]  /*3e60*/  HMMA.16816.F32.BF16 R60, R20.reuse, R36, R72 ;  /* 0x00000024143c723c */ /* 0x044ff00000041848 */
[----:B------:R-:W-:Y:S08]  /*3e70*/  HMMA.16816.F32.BF16 R68, R20, R38, R68 ;  /* 0x000000261444723c */ /* 0x000ff00000041844 */
[----:B-----5:R-:W-:Y:S08]  /*3e80*/  HMMA.16816.F32.BF16 R20, R12, R40, R24 ;  /* 0x000000280c14723c */ /* 0x020ff00000041818 */
[----:B----4-:R-:W-:Y:S08]  /*3e90*/  HMMA.16816.F32.BF16 R80, R8, R64, R48 ;  /* 0x000000400850723c */ /* 0x010ff00000041830 */
[C---:B------:R-:W-:Y:S08]  /*3ea0*/  HMMA.16816.F32.BF16 R24, R28.reuse, R58, R76 ;  /* 0x0000003a1c18723c */ /* 0x040ff0000004184c */
[----:B------:R-:W-:Y:S03]  /*3eb0*/  HMMA.16816.F32.BF16 R72, R28, R36, R84 ;  /* 0x000000241c48723c */ /* 0x000fe60000041854 */
[----:B------:R-:W-:-:S04]  /*3ec0*/  FMUL.FTZ R0, R80, UR4 ;  /* 0x0000000450007c20 */ /* 0x000fc80008410000 */
[----:B------:R2:W-:Y:S01]  /*3ed0*/  MUFU.TANH R76, R0 ;  /* 0x00000000004c7308 */ /* 0x0005e20000002400 */
[----:B------:R-:W-:Y:S08]  /*3ee0*/  HMMA.16816.F32.BF16 R48, R28, R38, R32 ;  /* 0x000000261c30723c */ /* 0x000ff00000041820 */
[----:B-1----:R-:W-:Y:S01]  /*3ef0*/  HMMA.16816.F32.BF16 R32, R4, R64, R20 ;  /* 0x000000400420723c */ /* 0x002fe20000041814 */
[----:B------:R-:W1:Y:S01]  /*3f00*/  LDSM.16.M88.4 R20, [R219+0x9800] ;  /* 0x00980000db14783b */ /* 0x000e620000000200 */
[----:B------:R-:W-:-:S06]  /*3f10*/  DEPBAR.LE SB0, 0x0 ;  /* 0x000080000000791a */ /* 0x000fcc0000000000 */
[----:B------:R-:W-:Y:S01]  /*3f20*/  HMMA.16816.F32.BF16 R28, R12, R42, R52 ;  /* 0x0000002a0c1c723c */ /* 0x000fe20000041834 */
[----:B--2---:R-:W-:-:S04]  /*3f30*/  FMUL.FTZ R0, R81, UR4 ;  /* 0x0000000451007c20 */ /* 0x004fc80008410000 */
[----:B------:R2:W-:Y:S03]  /*3f40*/  MUFU.TANH R65, R0 ;  /* 0x0000000000417308 */ /* 0x0005e60000002400 */
[----:B------:R-:W-:Y:S08]  /*3f50*/  HMMA.16816.F32.BF16 R52, R12, R44, R60 ;  /* 0x0000002c0c34723c */ /* 0x000ff0000004183c */
[----:B------:R-:W-:Y:S01]  /*3f60*/  HMMA.16816.F32.BF16 R24, R16, R42, R24 ;  /* 0x0000002a1018723c */ /* 0x000fe20000041818 */
[----:B--2---:R-:W-:-:S07]  /*3f70*/  FMUL.FTZ R0, R32, UR4 ;  /* 0x0000000420007c20 */ /* 0x004fce0008410000 */
[----:B------:R-:W-:Y:S01]  /*3f80*/  HMMA.16816.F32.BF16 R36, R4, R66, R28 ;  /* 0x000000420424723c */ /* 0x000fe2000004181c */
[----:B------:R2:W3:Y:S07]  /*3f90*/  MUFU.TANH R61, R0 ;  /* 0x00000000003d7308 */ /* 0x0004ee0000002400 */
[----:B------:R-:W-:Y:S08]  /*3fa0*/  HMMA.16816.F32.BF16 R56, R12, R46, R68 ;  /* 0x0000002e0c38723c */ /* 0x000ff00000041844 */
[----:B------:R-:W-:Y:S01]  /*3fb0*/  HMMA.16816.F32.BF16 R12, R16, R44, R72 ;  /* 0x0000002c100c723c */ /* 0x000fe20000041848 */
[----:B--2---:R-:W-:-:S04]  /*3fc0*/  FMUL.FTZ R0, R33, UR4 ;  /* 0x0000000421007c20 */ /* 0x004fc80008410000 */
[----:B------:R2:W-:Y:S03]  /*3fd0*/  MUFU.TANH R60, R0 ;  /* 0x00000000003c7308 */ /* 0x0005e60000002400 */
[----:B------:R-:W-:Y:S01]  /*3fe0*/  HMMA.16816.F32.BF16 R44, R16, R46, R48 ;  /* 0x0000002e102c723c */ /* 0x000fe20000041830 */
[----:B------:R-:W-:Y:S02]  /*3ff0*/  IMAD.SHL.U32 R17, R105, 0x2, RZ ;  /* 0x0000000269117824 */ /* 0x000fe400078e00ff */
[----:B------:R-:W-:-:S03]  /*4000*/  IMAD.U32 R16, RZ, RZ, UR29 ;  /* 0x0000001dff107e24 */ /* 0x000fc6000f8e00ff */
[----:B------:R-:W-:Y:S02]  /*4010*/  LOP3.LUT R17, R17, 0x6, RZ, 0xc0, !PT ;  /* 0x0000000611117812 */ /* 0x000fe400078ec0ff */
[----:B------:R-:W-:Y:S01]  /*4020*/  HMMA.16816.F32.BF16 R28, R8, R66, R24 ;  /* 0x00000042081c723c */ /* 0x000fe20000041818 */
[----:B--2---:R-:W-:-:S07]  /*4030*/  FMUL.FTZ R0, R34, UR4 ;  /* 0x0000000422007c20 */ /* 0x004fce0008410000 */
[C---:B-1----:R-:W-:Y:S01]  /*4040*/  HMMA.16816.F32.BF16 R24, R4.reuse, R20, R52 ;  /* 0x000000140418723c */ /* 0x042fe20000041834 */
[----:B------:R-:W-:Y:S01]  /*4050*/  FMUL.FTZ R34, R82, UR4 ;  /* 0x0000000452227c20 */ /* 0x000fe20008410000 */
[----:B------:R1:W-:Y:S06]  /*4060*/  MUFU.TANH R64, R0 ;  /* 0x0000000000407308 */ /* 0x0003ec0000002400 */
[----:B------:R-:W-:Y:S03]  /*4070*/  HMMA.16816.F32.BF16 R4, R4, R22, R56 ;  /* 0x000000160404723c */ /* 0x000fe60000041838 */
[----:B------:R-:W-:Y:S01]  /*4080*/  FMUL.FTZ R43, R29, UR4 ;  /* 0x000000041d2b7c20 */ /* 0x000fe20008410000 */
[----:B------:R-:W-:Y:S01]  /*4090*/  FMUL.FTZ R33, R28, UR4 ;  /* 0x000000041c217c20 */ /* 0x000fe20008410000 */
[----:B------:R-:W-:Y:S01]  /*40a0*/  FMUL.FTZ R30, R30, UR4 ;  /* 0x000000041e1e7c20 */ /* 0x000fe20008410000 */
[----:B------:R-:W-:-:S02]  /*40b0*/  FMUL.FTZ R31, R31, UR4 ;  /* 0x000000041f1f7c20 */ /* 0x000fc40008410000 */
[C---:B------:R-:W-:Y:S03]  /*40c0*/  HMMA.16816.F32.BF16 R12, R8.reuse, R20, R12 ;  /* 0x00000014080c723c */ /* 0x040fe6000004180c */
[----:B------:R-:W-:Y:S01]  /*40d0*/  FMUL.FTZ R24, R24, UR4 ;  /* 0x0000000418187c20 */ /* 0x000fe20008410000 */
[----:B-1----:R-:W-:Y:S01]  /*40e0*/  FMUL.FTZ R0, R35, UR4 ;  /* 0x0000000423007c20 */ /* 0x002fe20008410000 */
[----:B------:R-:W-:Y:S01]  /*40f0*/  FMUL.FTZ R2, R26, UR4 ;  /* 0x000000041a027c20 */ /* 0x000fe20008410000 */
[----:B------:R-:W-:Y:S02]  /*4100*/  FMUL.FTZ R35, R83, UR4 ;  /* 0x0000000453237c20 */ /* 0x000fe40008410000 */
[----:B------:R1:W-:Y:S01]  /*4110*/  MUFU.TANH R48, R0 ;  /* 0x0000000000307308 */ /* 0x0003e20000002400 */
[----:B------:R-:W-:Y:S02]  /*4120*/  HMMA.16816.F32.BF16 R8, R8, R22, R44 ;  /* 0x000000160808723c */ /* 0x000fe4000004182c */
[----:B------:R-:W-:Y:S01]  /*4130*/  FMUL.FTZ R4, R4, UR4 ;  /* 0x0000000404047c20 */ /* 0x000fe20008410000 */
[----:B------:R-:W-:Y:S01]  /*4140*/  FMUL.FTZ R18, R6, UR4 ;  /* 0x0000000406127c20 */ /* 0x000fe20008410000 */
[----:B------:R-:W-:-:S03]  /*4150*/  FMUL.FTZ R20, R7, UR4 ;  /* 0x0000000407147c20 */ /* 0x000fc60008410000 */
[----:B------:R-:W-:Y:S03]  /*4160*/  MUFU.TANH R24, R24 ;  /* 0x0000001800187308 */ /* 0x000fe60000002400 */
[----:B------:R-:W-:Y:S01]  /*4170*/  FMUL.FTZ R42, R12, UR4 ;  /* 0x000000040c2a7c20 */ /* 0x000fe20008410000 */
[----:B------:R-:W-:Y:S01]  /*4180*/  FMUL.FTZ R41, R13, UR4 ;  /* 0x000000040d297c20 */ /* 0x000fe20008410000 */
[----:B------:R-:W-:Y:S01]  /*4190*/  FMUL.FTZ R12, R5, UR4 ;  /* 0x00000004050c7c20 */ /* 0x000fe20008410000 */
[----:B------:R-:W-:Y:S01]  /*41a0*/  VIADDMNMX R13, R100, 0x40, R16, PT ;  /* 0x00000040640d7846 */ /* 0x000fe20003800110 */
[----:B------:R-:W-:Y:S01]  /*41b0*/  FMUL.FTZ R45, R15, UR4 ;  /* 0x000000040f2d7c20 */ /* 0x000fe20008410000 */
[----:B------:R-:W-:Y:S01]  /*41c0*/  MUFU.TANH R23, R2 ;  /* 0x0000000200177308 */ /* 0x000fe20000002400 */
[----:B-1----:R-:W-:Y:S01]  /*41d0*/  FMUL.FTZ R0, R36, UR4 ;  /* 0x0000000424007c20 */ /* 0x002fe20008410000 */
[----:B------:R-:W-:-:S02]  /*41e0*/  VIMNMX R15, PT, PT, R100, UR29, PT ;  /* 0x0000001d640f7c48 */ /* 0x000fc4000bfe0100 */
[----:B------:R-:W-:Y:S01]  /*41f0*/  FMUL.FTZ R44, R11, UR4 ;  /* 0x000000040b2c7c20 */ /* 0x000fe20008410000 */
[----:B------:R-:W-:-:S03]  /*4200*/  FMUL.FTZ R36, R8, UR4 ;  /* 0x0000000408247c20 */ /* 0x000fc60008410000 */
[----:B------:R1:W2:Y:S08]  /*4210*/  MUFU.TANH R50, R0 ;  /* 0x0000000000327308 */ /* 0x0002b00000002400 */
[----:B------:R-:W-:Y:S08]  /*4220*/  MUFU.TANH R11, R12 ;  /* 0x0000000c000b7308 */ /* 0x000ff00000002400 */
[----:B------:R-:W-:Y:S01]  /*4230*/  MUFU.TANH R12, R18 ;  /* 0x00000012000c7308 */ /* 0x000fe20000002400 */
[----:B-1----:R-:W-:Y:S01]  /*4240*/  FMUL.FTZ R0, R37, UR4 ;  /* 0x0000000425007c20 */ /* 0x002fe20008410000 */
[----:B------:R-:W-:-:S06]  /*4250*/  FMUL.FTZ R37, R9, UR4 ;  /* 0x0000000409257c20 */ /* 0x000fcc0008410000 */
[----:B------:R1:W4:Y:S08]  /*4260*/  MUFU.TANH R49, R0 ;  /* 0x0000000000317308 */ /* 0x0003300000002400 */
[----:B------:R-:W-:Y:S01]  /*4270*/  MUFU.TANH R20, R20 ;  /* 0x0000001400147308 */ /* 0x000fe20000002400 */
[----:B-1----:R-:W-:Y:S01]  /*4280*/  FMUL.FTZ R0, R38, UR4 ;  /* 0x0000000426007c20 */ /* 0x002fe20008410000 */
[----:B------:R-:W-:-:S06]  /*4290*/  FMUL.FTZ R38, R10, UR4 ;  /* 0x000000040a267c20 */ /* 0x000fcc0008410000 */
[----:B------:R-:W-:Y:S08]  /*42a0*/  MUFU.TANH R10, R4 ;  /* 0x00000004000a7308 */ /* 0x000ff00000002400 */
[----:B------:R1:W-:Y:S02]  /*42b0*/  MUFU.TANH R32, R0 ;  /* 0x0000000000207308 */ /* 0x0003e40000002400 */
[----:B-1----:R-:W-:Y:S01]  /*42c0*/  FMUL.FTZ R0, R39, UR4 ;  /* 0x0000000427007c20 */ /* 0x002fe20008410000 */
[----:B------:R-:W-:Y:S01]  /*42d0*/  FMUL.FTZ R39, R14, UR4 ;  /* 0x000000040e277c20 */ /* 0x000fe20008410000 */
[----:B------:R-:W-:-:S04]  /*42e0*/  VIADDMNMX R14, R100, 0x48, R16, PT ;  /* 0x00000048640e7846 */ /* 0x000fc80003800110 */
[----:B------:R1:W-:Y:S02]  /*42f0*/  MUFU.TANH R40, R0 ;  /* 0x0000000000287308 */ /* 0x0003e40000002400 */
[----:B-1----:R-:W-:-:S04]  /*4300*/  MOV R0, UR24 ;  /* 0x0000001800007c02 */ /* 0x002fc80008000f00 */
[----:B------:R-:W-:Y:S01]  /*4310*/  LEA R17, R0, R17, 0x5 ;  /* 0x0000001100117211 */ /* 0x000fe200078e28ff */
[----:B------:R-:W-:-:S03]  /*4320*/  FMUL.FTZ R0, R25, UR4 ;  /* 0x0000000419007c20 */ /* 0x000fc60008410000 */
[C---:B------:R-:W-:Y:S01]  /*4330*/  IADD3 R2, PT, PT, R17.reuse, -0x20, RZ ;  /* 0xffffffe011027810 */ /* 0x040fe20007ffe0ff */
[----:B------:R1:W5:Y:S01]  /*4340*/  MUFU.TANH R19, R0 ;  /* 0x0000000000137308 */ /* 0x0003620000002400 */
[C---:B------:R-:W-:Y:S01]  /*4350*/  VIADD R6, R17.reuse, 0xffffffe8 ;  /* 0xffffffe811067836 */ /* 0x040fe20000000000 */
[C---:B------:R-:W-:Y:S01]  /*4360*/  IADD3 R5, PT, PT, R17.reuse, -0x17, RZ ;  /* 0xffffffe911057810 */ /* 0x040fe20007ffe0ff */
[C---:B------:R-:W-:Y:S01]  /*4370*/  VIADD R8, R17.reuse, 0xfffffff1 ;  /* 0xfffffff111087836 */ /* 0x040fe20000000000 */
[C---:B------:R-:W-:Y:S01]  /*4380*/  IADD3 R9, PT, PT, R17.reuse, -0x10, RZ ;  /* 0xfffffff011097810 */ /* 0x040fe20007ffe0ff */
[----:B------:R-:W-:Y:S01]  /*4390*/  BAR.SYNC.DEFER_BLOCKING 0x0 ;  /* 0x0000000000007b1d */ /* 0x000fe20000010000 */
[-C--:B------:R-:W-:Y:S02]  /*43a0*/  ISETP.GE.AND P3, PT, R2, R13.reuse, PT ;  /* 0x0000000d0200720c */ /* 0x080fe40003f66270 */
[----:B------:R-:W-:Y:S02]  /*43b0*/  ISETP.GE.AND P1, PT, R6, R13, PT ;  /* 0x0000000d0600720c */ /* 0x000fe40003f26270 */
[----:B------:R-:W-:-:S02]  /*43c0*/  IADD3 R7, PT, PT, R17, -0x8, RZ ;  /* 0xfffffff811077810 */ /* 0x000fc40007ffe0ff */
[-C--:B------:R-:W-:Y:S02]  /*43d0*/  ISETP.GE.AND P5, PT, R5, R13.reuse, PT ;  /* 0x0000000d0500720c */ /* 0x080fe40003fa6270 */
[-C--:B------:R-:W-:Y:S02]  /*43e0*/  ISETP.GE.AND P4, PT, R9, R13.reuse, PT ;  /* 0x0000000d0900720c */ /* 0x080fe40003f86270 */
[----:B---3--:R-:W-:Y:S01]  /*43f0*/  FSEL R21, R61, -INF , !P3 ;  /* 0xff8000003d157808 */ /* 0x008fe20005800000 */
[----:B-1----:R-:W-:Y:S01]  /*4400*/  FMUL.FTZ R0, R27, UR4 ;  /* 0x000000041b007c20 */ /* 0x002fe20008410000 */
[----:B--2---:R-:W-:Y:S02]  /*4410*/  FSEL R27, R50, -INF , !P1 ;  /* 0xff800000321b7808 */ /* 0x004fe40004800000 */
[----:B------:R-:W-:Y:S01]  /*4420*/  IADD3 R4, PT, PT, R17, -0x7, RZ ;  /* 0xfffffff911047810 */ /* 0x000fe20007ffe0ff */
[----:B------:R1:W2:Y:S01]  /*4430*/  MUFU.TANH R22, R0 ;  /* 0x0000000000167308 */ /* 0x0002a20000002400 */
[----:B------:R-:W-:-:S02]  /*4440*/  ISETP.GE.AND P3, PT, R8, R13, PT ;  /* 0x0000000d0800720c */ /* 0x000fc40003f66270 */
[----:B----4-:R-:W-:Y:S02]  /*4450*/  FSEL R29, R49, -INF , !P5 ;  /* 0xff800000311d7808 */ /* 0x010fe40006800000 */
[----:B------:R-:W-:Y:S02]  /*4460*/  FSEL R63, R24, -INF , !P4 ;  /* 0xff800000183f7808 */ /* 0x000fe40006000000 */
[----:B------:R-:W-:Y:S02]  /*4470*/  ISETP.GE.AND P1, PT, R4, R13, PT ;  /* 0x0000000d0400720c */ /* 0x000fe40003f26270 */
[----:B-----5:R-:W-:Y:S02]  /*4480*/  FSEL R62, R19, -INF , !P3 ;  /* 0xff800000133e7808 */ /* 0x020fe40005800000 */
[----:B------:R-:W-:Y:S02]  /*4490*/  ISETP.GE.AND P5, PT, R2, R14, PT ;  /* 0x0000000e0200720c */ /* 0x000fe40003fa6270 */
[----:B-1----:R-:W-:-:S04]  /*44a0*/  IADD3 R0, PT, PT, R17, -0x1f, RZ ;  /* 0xffffffe111007810 */ /* 0x002fc80007ffe0ff */
[CC--:B------:R-:W-:Y:S02]  /*44b0*/  ISETP.GE.AND P2, PT, R0.reuse, R13.reuse, PT ;  /* 0x0000000d0000720c */ /* 0x0c0fe40003f46270 */
[----:B------:R-:W-:Y:S02]  /*44c0*/  ISETP.GE.AND P4, PT, R0, R14, PT ;  /* 0x0000000e0000720c */ /* 0x000fe40003f86270 */
[----:B------:R-:W-:Y:S02]  /*44d0*/  FSEL R25, R60, -INF , !P2 ;  /* 0xff8000003c197808 */ /* 0x000fe40005000000 */
[----:B------:R-:W-:Y:S02]  /*44e0*/  ISETP.GE.AND P2, PT, R7, R13, PT ;  /* 0x0000000d0700720c */ /* 0x000fe40003f46270 */
[----:B------:R-:W-:Y:S02]  /*44f0*/  FMNMX3.FTZ R135, R21, R25, R27, !PT ;  /* 0x0000001915877276 */ /* 0x000fe4000781001b */
[----:B------:R-:W-:-:S02]  /*4500*/  FSEL R61, R10, -INF , !P2 ;  /* 0xff8000000a3d7808 */ /* 0x000fc40005000000 */
[----:B------:R-:W-:Y:S02]  /*4510*/  FMNMX3.FTZ R135, R135, R29, R63, !PT ;  /* 0x0000001d87877276 */ /* 0x000fe4000781003f */
[----:B------:R-:W-:Y:S02]  /*4520*/  FSEL R60, R11, -INF , !P1 ;  /* 0xff8000000b3c7808 */ /* 0x000fe40004800000 */
[----:B------:R-:W-:-:S04]  /*4530*/  FMNMX3.FTZ R135, R135, R62, R61, !PT ;  /* 0x0000003e87877276 */ /* 0x000fc8000781003d */
[----:B------:R-:W-:Y:S01]  /*4540*/  FMNMX.FTZ R135, R60, R135, !PT ;  /* 0x000000873c877209 */ /* 0x000fe20007810000 */
[----:B--2---:R-:W-:Y:S06]  /*4550*/  BRA.U !UP1, `(.L_x_1446) ;  /* 0x00000001099c7547 */ /* 0x004fec000b800000 */
        /* <DEDUP_REMOVED lines=39> */
.L_x_1446:
[-C--:B------:R-:W-:Y:S01]  /*47d0*/  ISETP.GE.AND P3, PT, R6, R14.reuse, PT ;  /* 0x0000000e0600720c */ /* 0x080fe20003f66270 */
[----:B-1----:R-:W1:Y:S01]  /*47e0*/  SHFL.BFLY PT, R11, R135, 0x2, 0x1f ;  /* 0x0c401f00870b7f89 */ /* 0x002e6200000e0000 */
[-C--:B------:R-:W-:Y:S01]  /*47f0*/  ISETP.GE.AND P2, PT, R5, R14.reuse, PT ;  /* 0x0000000e0500720c */ /* 0x080fe20003f46270 */
[----:B------:R-:W2:Y:S01]  /*4800*/  MUFU.TANH R24, R33 ;  /* 0x0000002100187308 */ /* 0x000ea20000002400 */
[-C--:B------:R-:W-:Y:S01]  /*4810*/  ISETP.GE.AND P1, PT, R9, R14.reuse, PT ;  /* 0x0000000e0900720c */ /* 0x080fe20003f26270 */
[----:B------:R-:W3:Y:S01]  /*4820*/  LDCU UR13, c[0x0][0x45c] ;  /* 0x00008b80ff0d77ac */ /* 0x000ee20008000800 */
[----:B------:R-:W-:Y:S01]  /*4830*/  FSEL R26, R64, -INF , !P5 ;  /* 0xff800000401a7808 */ /* 0x000fe20006800000 */
[----:B------:R-:W-:Y:S01]  /*4840*/  IMAD.SHL.U32 R103, R103, 0x200, RZ ;  /* 0x0000020067677824 */ /* 0x000fe200078e00ff */
[----:B------:R-:W-:Y:S01]  /*4850*/  FSEL R28, R48, -INF , !P4 ;  /* 0xff800000301c7808 */ /* 0x000fe20006000000 */
[----:B------:R-:W-:Y:S01]  /*4860*/  UMOV UR10, 0xffffffff ;  /* 0xffffffff000a7882 */ /* 0x000fe20000000000 */
[----:B------:R-:W-:Y:S01]  /*4870*/  FSEL R32, R32, -INF , !P3 ;  /* 0xff80000020207808 */ /* 0x000fe20005800000 */
[----:B------:R-:W-:Y:S01]  /*4880*/  MUFU.TANH R19, R42 ;  /* 0x0000002a00137308 */ /* 0x000fe20000002400 */
[----:B------:R-:W-:-:S02]  /*4890*/  ISETP.GE.AND P5, PT, R8, R14, PT ;  /* 0x0000000e0800720c */ /* 0x000fc40003fa6270 */
[----:B------:R-:W-:Y:S02]  /*48a0*/  ISETP.GE.AND P4, PT, R7, R14, PT ;  /* 0x0000000e0700720c */ /* 0x000fe40003f86270 */
[----:B------:R-:W-:Y:S02]  /*48b0*/  FSEL R40, R40, -INF , !P2 ;  /* 0xff80000028287808 */ /* 0x000fe40005000000 */
[----:B------:R-:W-:Y:S01]  /*48c0*/  FSEL R57, R23, -INF , !P1 ;  /* 0xff80000017397808 */ /* 0x000fe20004800000 */
[----:B------:R-:W-:Y:S01]  /*48d0*/  MUFU.TANH R18, R37 ;  /* 0x0000002500127308 */ /* 0x000fe20000002400 */
[----:B------:R-:W-:Y:S02]  /*48e0*/  FMNMX3.FTZ R10, R26, R28, R32, !PT ;  /* 0x0000001c1a0a7276 */ /* 0x000fe40007810020 */
[----:B------:R-:W-:Y:S02]  /*48f0*/  ISETP.GE.AND P3, PT, R4, R14, PT ;  /* 0x0000000e0400720c */ /* 0x000fe40003f66270 */
[----:B------:R-:W-:-:S02]  /*4900*/  FSEL R56, R22, -INF , !P5 ;  /* 0xff80000016387808 */ /* 0x000fc40006800000 */
[----:B------:R-:W-:Y:S01]  /*4910*/  FSEL R58, R12, -INF , !P4 ;  /* 0xff8000000c3a7808 */ /* 0x000fe20006000000 */
[----:B------:R-:W-:Y:S01]  /*4920*/  MUFU.TANH R23, R41 ;  /* 0x0000002900177308 */ /* 0x000fe20000002400 */
[----:B------:R-:W-:Y:S02]  /*4930*/  FMNMX3.FTZ R10, R10, R40, R57, !PT ;  /* 0x000000280a0a7276 */ /* 0x000fe40007810039 */
[----:B------:R-:W-:Y:S02]  /*4940*/  FSEL R59, R20, -INF , !P3 ;  /* 0xff800000143b7808 */ /* 0x000fe40005800000 */
[----:B------:R-:W-:Y:S02]  /*4950*/  FMNMX3.FTZ R10, R10, R56, R58, !PT ;  /* 0x000000380a0a7276 */ /* 0x000fe4000781003a */
[----:B-1----:R-:W-:Y:S01]  /*4960*/  FMNMX.FTZ R135, R135, R11, !PT ;  /* 0x0000000b87877209 */ /* 0x002fe20007810000 */
[----:B------:R-:W1:Y:S01]  /*4970*/  MUFU.TANH R20, R43 ;  /* 0x0000002b00147308 */ /* 0x000e620000002400 */
[----:B------:R-:W-:-:S02]  /*4980*/  FMNMX.FTZ R10, R59, R10, !PT ;  /* 0x0000000a3b0a7209 */ /* 0x000fc40007810000 */
[-C--:B------:R-:W-:Y:S01]  /*4990*/  ISETP.GE.AND P1, PT, R2, R15.reuse, PT ;  /* 0x0000000f0200720c */ /* 0x080fe20003f26270 */
[----:B------:R-:W4:Y:S01]  /*49a0*/  SHFL.BFLY PT, R12, R135, 0x1, 0x1f ;  /* 0x0c201f00870c7f89 */ /* 0x000f2200000e0000 */
[-C--:B------:R-:W-:Y:S02]  /*49b0*/  ISETP.GE.AND P5, PT, R0, R15.reuse, PT ;  /* 0x0000000f0000720c */ /* 0x080fe40003fa6270 */
[-C--:B------:R-:W-:Y:S01]  /*49c0*/  ISETP.GE.AND P3, PT, R6, R15.reuse, PT ;  /* 0x0000000f0600720c */ /* 0x080fe20003f66270 */
[----:B------:R-:W5:Y:S01]  /*49d0*/  SHFL.BFLY PT, R11, R10, 0x2, 0x1f ;  /* 0x0c401f000a0b7f89 */ /* 0x000f6200000e0000 */
[----:B------:R-:W3:Y:S01]  /*49e0*/  MUFU.TANH R22, R36 ;  /* 0x0000002400167308 */ /* 0x000ee20000002400 */
[----:B------:R-:W-:Y:S02]  /*49f0*/  FSEL R52, R76, -INF , !P1 ;  /* 0xff8000004c347808 */ /* 0x000fe40004800000 */
[----:B------:R-:W-:Y:S02]  /*4a00*/  VIADDMNMX R16, R100, 0x8, R16, PT ;  /* 0x0000000864107846 */ /* 0x000fe40003800110 */
[----:B------:R-:W-:-:S02]  /*4a10*/  ISETP.GE.AND P1, PT, R5, R15, PT ;  /* 0x0000000f0500720c */ /* 0x000fc40003f26270 */
[----:B------:R-:W-:Y:S01]  /*4a20*/  FSEL R53, R65, -INF , !P5 ;  /* 0xff80000041357808 */ /* 0x000fe20006800000 */
[----:B------:R-:W3:Y:S01]  /*4a30*/  MUFU.TANH R30, R30 ;  /* 0x0000001e001e7308 */ /* 0x000ee20000002400 */
[----:B--2---:R-:W-:Y:S02]  /*4a40*/  FSEL R54, R24, -INF , !P3 ;  /* 0xff80000018367808 */ /* 0x004fe40005800000 */
[-C--:B------:R-:W-:Y:S02]  /*4a50*/  ISETP.GE.AND P5, PT, R9, R15.reuse, PT ;  /* 0x0000000f0900720c */ /* 0x080fe40003fa6270 */
[----:B------:R-:W-:Y:S02]  /*4a60*/  ISETP.GE.AND P3, PT, R8, R15, PT ;  /* 0x0000000f0800720c */ /* 0x000fe40003f66270 */
[-C--:B------:R-:W-:Y:S01]  /*4a70*/  ISETP.GE.AND P4, PT, R2, R16.reuse, PT ;  /* 0x000000100200720c */ /* 0x080fe20003f86270 */
[----:B------:R-:W2:Y:S01]  /*4a80*/  MUFU.TANH R34, R34 ;  /* 0x0000002200227308 */ /* 0x000ea20000002400 */
[----:B------:R-:W-:-:S02]  /*4a90*/  ISETP.GE.AND P2, PT, R0, R16, PT ;  /* 0x000000100000720c */ /* 0x000fc40003f46270 */
[----:B----4-:R-:W-:Y:S02]  /*4aa0*/  FMNMX.FTZ R135, R135, R12, !PT ;  /* 0x0000000c87877209 */ /* 0x010fe40007810000 */
[----:B-1----:R-:W-:Y:S02]  /*4ab0*/  FSEL R55, R20, -INF , !P1 ;  /* 0xff80000014377808 */ /* 0x002fe40004800000 */
[----:B-----5:R-:W-:Y:S01]  /*4ac0*/  FMNMX.FTZ R10, R10, R11, !PT ;  /* 0x0000000b0a0a7209 */ /* 0x020fe20007810000 */
[----:B------:R-:W1:Y:S01]  /*4ad0*/  MUFU.TANH R35, R35 ;  /* 0x0000002300237308 */ /* 0x000e620000002400 */
[----:B------:R-:W-:Y:S01]  /*4ae0*/  ISETP.GE.AND P1, PT, R7, R15, PT ;  /* 0x0000000f0700720c */ /* 0x000fe20003f26270 */
[----:B---3--:R-:W-:Y:S01]  /*4af0*/  FMUL.FTZ R2, R135, UR13 ;  /* 0x0000000d87027c20 */ /* 0x008fe20008410000 */
[----:B------:R-:W-:Y:S01]  /*4b00*/  FSEL R68, R19, -INF , !P5 ;  /* 0xff80000013447808 */ /* 0x000fe20006800000 */
[----:B------:R-:W3:Y:S01]  /*4b10*/  SHFL.BFLY PT, R143, R10, 0x1, 0x1f ;  /* 0x0c201f000a8f7f89 */ /* 0x000ee200000e0000 */
[----:B------:R-:W-:-:S02]  /*4b20*/  FSEL R69, R23, -INF , !P3 ;  /* 0xff80000017457808 */ /* 0x000fc40005800000 */
[----:B------:R-:W-:Y:S01]  /*4b30*/  FMNMX3.FTZ R0, R52, R53, R54, !PT ;  /* 0x0000003534007276 */ /* 0x000fe20007810036 */
[----:B------:R-:W4:Y:S01]  /*4b40*/  MUFU.TANH R31, R31 ;  /* 0x0000001f001f7308 */ /* 0x000f220000002400 */
[----:B------:R-:W-:Y:S02]  /*4b50*/  FSETP.NEU.FTZ.AND P3, PT, R135, -INF , PT ;  /* 0xff8000008700780b */ /* 0x000fe40003f7d000 */
[----:B------:R-:W-:Y:S02]  /*4b60*/  ISETP.GE.AND P5, PT, R4, R15, PT ;  /* 0x0000000f0400720c */ /* 0x000fe40003fa6270 */
[----:B------:R-:W-:Y:S02]  /*4b70*/  FSEL R70, R22, -INF , !P1 ;  /* 0xff80000016467808 */ /* 0x000fe40004800000 */
[----:B------:R-:W-:Y:S01]  /*4b80*/  FMNMX3.FTZ R0, R0, R55, R68, !PT ;  /* 0x0000003700007276 */ /* 0x000fe20007810044 */
[----:B------:R-:W5:Y:S01]  /*4b90*/  MUFU.TANH R33, R39 ;  /* 0x0000002700217308 */ /* 0x000f620000002400 */
[----:B------:R-:W-:-:S02]  /*4ba0*/  FSEL R2, R2, RZ, P3 ;  /* 0x000000ff02027208 */ /* 0x000fc40001800000 */
[-C--:B------:R-:W-:Y:S02]  /*4bb0*/  ISETP.GE.AND P1, PT, R6, R16.reuse, PT ;  /* 0x000000100600720c */ /* 0x080fe40003f26270 */
[----:B------:R-:W-:Y:S02]  /*4bc0*/  FSEL R71, R18, -INF , !P5 ;  /* 0xff80000012477808 */ /* 0x000fe40006800000 */
[----:B------:R-:W-:Y:S01]  /*4bd0*/  FMNMX3.FTZ R0, R0, R69, R70, !PT ;  /* 0x0000004500007276 */ /* 0x000fe20007810046 */
[----:B------:R-:W5:Y:S01]  /*4be0*/  MUFU.TANH R12, R45 ;  /* 0x0000002d000c7308 */ /* 0x000f620000002400 */
[-C--:B------:R-:W-:Y:S01]  /*4bf0*/  ISETP.GE.AND P5, PT, R5, R16.reuse, PT ;  /* 0x000000100500720c */ /* 0x080fe20003fa6270 */
[----:B------:R-:W-:Y:S01]  /*4c00*/  FFMA.FTZ R5, R21, UR13, -R2 ;  /* 0x0000000d15057c23 */ /* 0x000fe20008010802 */
[----:B------:R-:W-:Y:S02]  /*4c10*/  FSEL R66, R30, -INF , !P1 ;  /* 0xff8000001e427808 */ /* 0x000fe40004800000 */
[----:B------:R-:W-:-:S02]  /*4c20*/  ISETP.GE.AND P1, PT, R4, R16, PT ;  /* 0x000000100400720c */ /* 0x000fc40003f26270 */
[----:B------:R-:W-:Y:S01]  /*4c30*/  FMNMX.FTZ R4, R71, R0, !PT ;  /* 0x0000000047047209 */ /* 0x000fe20007810000 */
[----:B------:R-:W5:Y:S01]  /*4c40*/  MUFU.TANH R11, R38 ;  /* 0x00000026000b7308 */ /* 0x000f620000002400 */
[----:B--2---:R-:W-:Y:S01]  /*4c50*/  FSEL R64, R34, -INF , !P4 ;  /* 0xff80000022407808 */ /* 0x004fe20006000000 */
[----:B------:R-:W-:Y:S01]  /*4c60*/  FFMA.FTZ R0, R27, UR13, -R2 ;  /* 0x0000000d1b007c23 */ /* 0x000fe20008010802 */
[----:B-1----:R-:W-:Y:S02]  /*4c70*/  FSEL R65, R35, -INF , !P2 ;  /* 0xff80000023417808 */ /* 0x002fe40005000000 */
[-C--:B------:R-:W-:Y:S02]  /*4c80*/  ISETP.GE.AND P4, PT, R9, R16.reuse, PT ;  /* 0x000000100900720c */ /* 0x080fe40003f86270 */
[----:B------:R-:W-:Y:S01]  /*4c90*/  ISETP.GE.AND P2, PT, R7, R16, PT ;  /* 0x000000100700720c */ /* 0x000fe20003f46270 */
[----:B------:R-:W1:Y:S01]  /*4ca0*/  MUFU.TANH R6, R44 ;  /* 0x0000002c00067308 */ /* 0x000e620000002400 */
[----:B------:R-:W2:Y:S01]  /*4cb0*/  SHFL.BFLY PT, R7, R4, 0x2, 0x1f ;  /* 0x0c401f0004077f89 */ /* 0x000ea200000e0000 */
[----:B---3--:R-:W-:-:S02]  /*4cc0*/  FMNMX.FTZ R143, R10, R143, !PT ;  /* 0x0000008f0a8f7209 */ /* 0x008fc40007810000 */
[----:B------:R-:W-:Y:S02]  /*4cd0*/  ISETP.GE.AND P3, PT, R8, R16, PT ;  /* 0x000000100800720c */ /* 0x000fe40003f66270 */
[----:B----4-:R-:W-:Y:S02]  /*4ce0*/  FSEL R10, R31, -INF , !P5 ;  /* 0xff8000001f0a7808 */ /* 0x010fe40006800000 */
[----:B------:R3:W-:Y:S01]  /*4cf0*/  MUFU.EX2 R250, R5 ;  /* 0x0000000500fa7308 */ /* 0x0007e20000000800 */
[----:B-----5:R-:W-:Y:S02]  /*4d00*/  FSEL R226, R33, -INF , !P4 ;  /* 0xff80000021e27808 */ /* 0x020fe40006000000 */
[----:B------:R-:W-:Y:S01]  /*4d10*/  FSEL R227, R12, -INF , !P3 ;  /* 0xff8000000ce37808 */ /* 0x000fe20005800000 */
[----:B------:R-:W-:Y:S01]  /*4d20*/  FMUL.FTZ R12, R143, UR13 ;  /* 0x0000000d8f0c7c20 */ /* 0x000fe20008410000 */
[----:B------:R-:W-:Y:S02]  /*4d30*/  FSEL R228, R11, -INF , !P2 ;  /* 0xff8000000be47808 */ /* 0x000fe40005000000 */
[----:B------:R-:W-:Y:S01]  /*4d40*/  FSETP.NEU.FTZ.AND P2, PT, R143, -INF , PT ;  /* 0xff8000008f00780b */ /* 0x000fe20003f5d000 */
[----:B------:R4:W-:Y:S01]  /*4d50*/  MUFU.EX2 R247, R0 ;  /* 0x0000000000f77308 */ /* 0x0009e20000000800 */
[----:B-1----:R-:W-:-:S02]  /*4d60*/  FSEL R240, R6, -INF , !P1 ;  /* 0xff80000006f07808 */ /* 0x002fc40004800000 */
[----:B------:R-:W-:-:S05]  /*4d70*/  FSEL R12, R12, RZ, P2 ;  /* 0x000000ff0c0c7208 */ /* 0x000fca0001000000 */
[----:B------:R-:W-:Y:S01]  /*4d80*/  FFMA.FTZ R6, R26, UR13, -R12 ;  /* 0x0000000d1a067c23 */ /* 0x000fe2000801080c */
[--C-:B---3--:R-:W-:Y:S01]  /*4d90*/  FFMA.FTZ R5, R25, UR13, -R2.reuse ;  /* 0x0000000d19057c23 */ /* 0x108fe20008010802 */
[----:B--2---:R-:W-:Y:S02]  /*4da0*/  FMNMX.FTZ R4, R4, R7, !PT ;  /* 0x0000000704047209 */ /* 0x004fe40007810000 */
[----:B------:R1:W-:Y:S03]  /*4db0*/  MUFU.EX2 R178, R6 ;  /* 0x0000000600b27308 */ /* 0x0003e60000000800 */
[----:B------:R-:W2:Y:S01]  /*4dc0*/  SHFL.BFLY PT, R134, R4, 0x1, 0x1f ;  /* 0x0c201f0004867f89 */ /* 0x000ea200000e0000 */
[----:B----4-:R-:W-:-:S04]  /*4dd0*/  FFMA.FTZ R0, R29, UR13, -R2 ;  /* 0x0000000d1d007c23 */ /* 0x010fc80008010802 */
[----:B------:R3:W4:Y:S08]  /*4de0*/  MUFU.EX2 R248, R5 ;  /* 0x0000000500f87308 */ /* 0x0007300000000800 */
[----:B------:R5:W4:Y:S01]  /*4df0*/  MUFU.EX2 R251, R0 ;  /* 0x0000000000fb7308 */ /* 0x000b220000000800 */
[----:B-1----:R-:W-:-:S07]  /*4e00*/  FFMA.FTZ R6, R40, UR13, -R12 ;  /* 0x0000000d28067c23 */ /* 0x002fce000801080c */
[----:B------:R1:W-:Y:S01]  /*4e10*/  MUFU.EX2 R179, R6 ;  /* 0x0000000600b37308 */ /* 0x0003e20000000800 */
[----:B---3--:R-:W-:Y:S02]  /*4e20*/  FMNMX3.FTZ R5, R64, R65, R66, !PT ;  /* 0x0000004140057276 */ /* 0x008fe40007810042 */
[----:B--2---:R-:W-:Y:S02]  /*4e30*/  FMNMX.FTZ R134, R4, R134, !PT ;  /* 0x0000008604867209 */ /* 0x004fe40007810000 */
[----:B------:R-:W-:Y:S02]  /*4e40*/  FMNMX3.FTZ R5, R5, R10, R226, !PT ;  /* 0x0000000a05057276 */ /* 0x000fe400078100e2 */
[C---:B------:R-:W-:Y:S01]  /*4e50*/  FSETP.NEU.FTZ.AND P1, PT, R134.reuse, -INF , PT ;  /* 0xff8000008600780b */ /* 0x040fe20003f3d000 */
[----:B------:R-:W-:Y:S01]  /*4e60*/  FMUL.FTZ R18, R134, UR13 ;  /* 0x0000000d86127c20 */ /* 0x000fe20008410000 */
[----:B------:R-:W-:Y:S02]  /*4e70*/  FMNMX3.FTZ R5, R5, R227, R228, !PT ;  /* 0x000000e305057276 */ /* 0x000fe400078100e4 */
[----:B-----5:R-:W-:-:S02]  /*4e80*/  LOP3.LUT R0, R102, 0x200, R103, 0xf8, !PT ;  /* 0x0000020066007812 */ /* 0x020fc400078ef867 */
[----:B------:R-:W-:Y:S02]  /*4e90*/  FMNMX.FTZ R5, R240, R5, !PT ;  /* 0x00000005f0057209 */ /* 0x000fe40007810000 */
[----:B------:R-:W-:Y:S01]  /*4ea0*/  LEA R217, R0, UR5, 0x1 ;  /* 0x0000000500d97c11 */ /* 0x000fe2000f8e08ff */
[----:B------:R-:W-:Y:S01]  /*4eb0*/  FFMA.FTZ R0, R28, UR13, -R12 ;  /* 0x0000000d1c007c23 */ /* 0x000fe2000801080c */
[----:B------:R-:W-:Y:S01]  /*4ec0*/  FSEL R18, R18, RZ, P1 ;  /* 0x000000ff12127208 */ /* 0x000fe20000800000 */
[----:B------:R-:W2:Y:S01]  /*4ed0*/  SHFL.BFLY PT, R8, R5, 0x2, 0x1f ;  /* 0x0c401f0005087f89 */ /* 0x000ea200000e0000 */
[----:B----4-:R-:W-:Y:S01]  /*4ee0*/  F2FP.BF16.F32.PACK_AB R4, R248, R250 ;  /* 0x000000faf804723e */ /* 0x010fe200000010ff */
[----:B------:R3:W4:Y:S01]  /*4ef0*/  MUFU.EX2 R176, R0 ;  /* 0x0000000000b07308 */ /* 0x0007220000000800 */
[----:B------:R-:W-:Y:S01]  /*4f00*/  IMAD R225, R3, 0x2, R217 ;  /* 0x0000000203e17824 */ /* 0x000fe200078e02d9 */
[----:B------:R-:W5:Y:S01]  /*4f10*/  LDSM.16.MT88.4 R36, [R217+0xa000] ;  /* 0x00a00000d924783b */ /* 0x000f620000004200 */
[----:B-1----:R-:W-:Y:S01]  /*4f20*/  F2FP.BF16.F32.PACK_AB R6, R251, R247 ;  /* 0x000000f7fb06723e */ /* 0x002fe200000010ff */
[----:B------:R-:W-:-:S02]  /*4f30*/  VIADD R245, R217, 0xa040 ;  /* 0x0000a040d9f57836 */ /* 0x000fc40000000000 */
[----:B------:R-:W-:Y:S01]  /*4f40*/  LDSM.16.MT88.4 R20, [R217+0xb000] ;  /* 0x00b00000d914783b */ /* 0x000fe20000004200 */
[----:B------:R-:W-:-:S03]  /*4f50*/  VIADD R244, R217, 0xa000 ;  /* 0x0000a000d9f47836 */ /* 0x000fc60000000000 */
[----:B------:R-:W-:Y:S04]  /*4f60*/  LDSM.16.MT88.4 R40, [R225+0xb000] ;  /* 0x00b00000e128783b */ /* 0x000fe80000004200 */
[----:B------:R-:W-:Y:S01]  /*4f70*/  LDSM.16.MT88.4 R80, [R217+0xb800] ;  /* 0x00b80000d950783b */ /* 0x000fe20000004200 */
[----:B---3--:R-:W-:-:S03]  /*4f80*/  FFMA.FTZ R0, R32, UR13, -R12 ;  /* 0x0000000d20007c23 */ /* 0x008fc6000801080c */
[----:B------:R-:W-:Y:S01]  /*4f90*/  LDSM.16.MT88.4 R156, [R217+0xa800] ;  /* 0x00a80000d99c783b */ /* 0x000fe20000004200 */
[----:B------:R1:W3:Y:S01]  /*4fa0*/  MUFU.EX2 R177, R0 ;  /* 0x0000000000b17308 */ /* 0x0002e20000000800 */
[----:B--2---:R-:W-:Y:S02]  /*4fb0*/  FMNMX.FTZ R8, R5, R8, !PT ;  /* 0x0000000805087209 */ /* 0x004fe40007810000 */
[----:B------:R-:W-:Y:S01]  /*4fc0*/  LDSM.16.MT88.4 R32, [R225+0xa000] ;  /* 0x00a00000e120783b */ /* 0x000fe20000004200 */
[----:B----4-:R-:W-:-:S03]  /*4fd0*/  F2FP.BF16.F32.PACK_AB R5, R176, R178 ;  /* 0x000000b2b005723e */ /* 0x010fc600000010ff */
[----:B------:R-:W2:Y:S01]  /*4fe0*/  SHFL.BFLY PT, R9, R8, 0x1, 0x1f ;  /* 0x0c201f0008097f89 */ /* 0x000ea200000e0000 */
[----:B-1----:R-:W-:Y:S01]  /*4ff0*/  IMAD R0, R101, 0x2, R217 ;  /* 0x0000000265007824 */ /* 0x002fe200078e02d9 */
[----:B---3--:R-:W-:-:S03]  /*5000*/  F2FP.BF16.F32.PACK_AB R7, R179, R177 ;  /* 0x000000b1b307723e */ /* 0x008fc600000010ff */
[----:B------:R-:W-:Y:S01]  /*5010*/  IMAD R224, R3, 0x2, R0 ;  /* 0x0000000203e07824 */ /* 0x000fe200078e0200 */
[----:B------:R-:W1:Y:S03]  /*5020*/  LDSM.16.MT88.4 R28, [R0+0xa000] ;  /* 0x00a00000001c783b */ /* 0x000e660000004200 */
[----:B-----5:R-:W-:Y:S01]  /*5030*/  HMMA.16816.F32.BF16 R144, R4, R36, RZ ;  /* 0x000000240490723c */ /* 0x020fe200000418ff */
[----:B------:R3:W-:Y:S01]  /*5040*/  LDSM.16.MT88.4 R44, [R0+0xb000] ;  /* 0x00b00000002c783b */ /* 0x0007e20000004200 */
[----:B--2---:R-:W-:-:S03]  /*5050*/  FMNMX.FTZ R133, R8, R9, !PT ;  /* 0x0000000908857209 */ /* 0x004fc60007810000 */
[----:B------:R-:W2:Y:S01]  /*5060*/  LDSM.16.MT88.4 R24, [R224+0xa000] ;  /* 0x00a00000e018783b */ /* 0x000ea20000004200 */
[--C-:B------:R-:W-:Y:S02]  /*5070*/  FFMA.FTZ R8, R54, UR13, -R18.reuse ;  /* 0x0000000d36087c23 */ /* 0x100fe40008010812 */
[C---:B------:R-:W-:Y:S01]  /*5080*/  HMMA.16816.F32.BF16 R88, R4.reuse, R40, RZ ;  /* 0x000000280458723c */ /* 0x040fe200000418ff */
[----:B------:R-:W-:Y:S01]  /*5090*/  FSETP.NEU.FTZ.AND P1, PT, R133, -INF , PT ;  /* 0xff8000008500780b */ /* 0x000fe20003f3d000 */
[----:B------:R-:W4:Y:S01]  /*50a0*/  LDSM.16.MT88.4 R48, [R224+0xb000] ;  /* 0x00b00000e030783b */ /* 0x000f220000004200 */
[----:B------:R-:W-:Y:S05]  /*50b0*/  MUFU.EX2 R140, R8 ;  /* 0x00000008008c7308 */ /* 0x000fea0000000800 */
[----:B------:R-:W-:Y:S01]  /*50c0*/  HMMA.16816.F32.BF16 R152, R4, R38, RZ ;  /* 0x000000260498723c */ /* 0x000fe200000418ff */
[----:B---3--:R-:W-:-:S07]  /*50d0*/  FFMA.FTZ R0, R52, UR13, -R18 ;  /* 0x0000000d34007c23 */ /* 0x008fce0008010812 */
[C---:B------:R-:W-:Y:S01]  /*50e0*/  HMMA.16816.F32.BF16 R164, R4.reuse, R32, RZ ;  /* 0x0000002004a4723c */ /* 0x040fe200000418ff */
[----:B------:R3:W-:Y:S07]  /*50f0*/  MUFU.EX2 R139, R0 ;  /* 0x00000000008b7308 */ /* 0x0007ee0000000800 */
[C---:B------:R-:W-:Y:S08]  /*5100*/  HMMA.16816.F32.BF16 R168, R4.reuse, R34, RZ ;  /* 0x0000002204a8723c */ /* 0x040ff000000418ff */
[----:B-1----:R-:W-:Y:S01]  /*5110*/  HMMA.16816.F32.BF16 R72, R4, R28, RZ ;  /* 0x0000001c0448723c */ /* 0x002fe200000418ff */
[----:B---3--:R-:W-:-:S04]  /*5120*/  FFMA.FTZ R0, R53, UR13, -R18 ;  /* 0x0000000d35007c23 */ /* 0x008fc80008010812 */
[----:B------:R1:W3:Y:S03]  /*5130*/  MUFU.EX2 R138, R0 ;  /* 0x00000000008a7308 */ /* 0x0002e60000000800 */
[C---:B--2---:R-:W-:Y:S08]  /*5140*/  HMMA.16816.F32.BF16 R76, R4.reuse, R24, RZ ;  /* 0x00000018044c723c */ /* 0x044ff000000418ff */
[----:B------:R-:W-:Y:S01]  /*5150*/  HMMA.16816.F32.BF16 R104, R4, R44, RZ ;  /* 0x0000002c0468723c */ /* 0x000fe200000418ff */
[----:B-1----:R-:W-:Y:S01]  /*5160*/  FMUL.FTZ R0, R133, UR13 ;  /* 0x0000000d85007c20 */ /* 0x002fe20008410000 */
[----:B---3--:R-:W-:-:S06]  /*5170*/  F2FP.BF16.F32.PACK_AB R8, R138, R139 ;  /* 0x0000008b8a08723e */ /* 0x008fcc00000010ff */
[----:B----4-:R-:W-:Y:S01]  /*5180*/  HMMA.16816.F32.BF16 R120, R4, R48, RZ ;  /* 0x000000300478723c */ /* 0x010fe200000418ff */
[----:B------:R-:W-:Y:S01]  /*5190*/  FSEL R19, R0, RZ, P1 ;  /* 0x000000ff00137208 */ /* 0x000fe20000800000 */
[----:B------:R-:W-:-:S04]  /*51a0*/  FFMA.FTZ R0, R55, UR13, -R18 ;  /* 0x0000000d37007c23 */ /* 0x000fc80008010812 */
[----:B------:R1:W-:Y:S02]  /*51b0*/  MUFU.EX2 R142, R0 ;  /* 0x00000000008e7308 */ /* 0x0003e40000000800 */
[C---:B------:R-:W-:Y:S08]  /*51c0*/  HMMA.16816.F32.BF16 R52, R4.reuse, R20, RZ ;  /* 0x000000140434723c */ /* 0x040ff000000418ff */
[----:B------:R-:W-:Y:S01]  /*51d0*/  HMMA.16816.F32.BF16 R84, R4, R30, RZ ;  /* 0x0000001e0454723c */ /* 0x000fe200000418ff */
[----:B-1----:R-:W-:-:S07]  /*51e0*/  FFMA.FTZ R0, R64, UR13, -R19 ;  /* 0x0000000d40007c23 */ /* 0x002fce0008010813 */
[C---:B------:R-:W-:Y:S01]  /*51f0*/  HMMA.16816.F32.BF16 R92, R4.reuse, R26, RZ ;  /* 0x0000001a045c723c */ /* 0x040fe200000418ff */
[----:B------:R1:W-:Y:S07]  /*5200*/  MUFU.EX2 R136, R0 ;  /* 0x0000000000887308 */ /* 0x0003ee0000000800 */
[C---:B------:R-:W-:Y:S08]  /*5210*/  HMMA.16816.F32.BF16 R108, R4.reuse, R22, RZ ;  /* 0x00000016046c723c */ /* 0x040ff000000418ff */
[----:B------:R-:W-:Y:S01]  /*5220*/  HMMA.16816.F32.BF16 R128, R4, R42, RZ ;  /* 0x0000002a0480723c */ /* 0x000fe200000418ff */
[----:B-1----:R-:W-:-:S04]  /*5230*/  FFMA.FTZ R0, R65, UR13, -R19 ;  /* 0x0000000d41007c23 */ /* 0x002fc80008010813 */
[----:B------:R1:W2:Y:S03]  /*5240*/  MUFU.EX2 R132, R0 ;  /* 0x0000000000847308 */ /* 0x0002a60000000800 */
[C---:B------:R-:W-:Y:S08]  /*5250*/  HMMA.16816.F32.BF16 R160, R4.reuse, R46, RZ ;  /* 0x0000002e04a0723c */ /* 0x040ff000000418ff */
[----:B------:R-:W-:Y:S01]  /*5260*/  HMMA.16816.F32.BF16 R148, R4, R50, RZ ;  /* 0x000000320494723c */ /* 0x000fe200000418ff */
[----:B------:R-:W-:Y:S01]  /*5270*/  FFMA.FTZ R4, R56, UR13, -R12 ;  /* 0x0000000d38047c23 */ /* 0x000fe2000801080c */
[----:B-1----:R-:W-:Y:S01]  /*5280*/  FFMA.FTZ R0, R66, UR13, -R19 ;  /* 0x0000000d42007c23 */ /* 0x002fe20008010813 */
[----:B--2---:R-:W-:-:S03]  /*5290*/  F2FP.BF16.F32.PACK_AB R9, R132, R136 ;  /* 0x000000888409723e */ /* 0x004fc600000010ff */
[----:B------:R1:W-:Y:S02]  /*52a0*/  MUFU.EX2 R137, R0 ;  /* 0x0000000000897308 */ /* 0x0003e40000000800 */
[----:B-1----:R-:W-:Y:S01]  /*52b0*/  FFMA.FTZ R0, R10, UR13, -R19 ;  /* 0x0000000d0a007c23 */ /* 0x002fe20008010813 */
[----:B------:R-:W-:-:S05]  /*52c0*/  F2FP.BF16.F32.PACK_AB R10, R142, R140 ;  /* 0x0000008c8e0a723e */ /* 0x000fca00000010ff */
[----:B------:R1:W2:Y:S02]  /*52d0*/  MUFU.EX2 R141, R0 ;  /* 0x00000000008d7308 */ /* 0x0002a40000000800 */
[----:B-1----:R-:W-:Y:S01]  /*52e0*/  FFMA.FTZ R0, R63, UR13, -R2 ;  /* 0x0000000d3f007c23 */ /* 0x002fe20008010802 */
[----:B--2---:R-:W-:-:S05]  /*52f0*/  F2FP.BF16.F32.PACK_AB R11, R141, R137 ;  /* 0x000000898d0b723e */ /* 0x004fca00000010ff */
[----:B------:R1:W-:Y:S02]  /*5300*/  MUFU.EX2 R246, R0 ;  /* 0x0000000000f67308 */ /* 0x0003e40000000800 */
[C---:B------:R-:W-:Y:S06]  /*5310*/  HMMA.16816.F32.BF16 R208, R8.reuse, R26, RZ ;  /* 0x0000001a08d0723c */ /* 0x040fec00000418ff */
[----:B------:R2:W-:Y:S02]  /*5320*/  MUFU.EX2 R26, R4 ;  /* 0x00000004001a7308 */ /* 0x0005e40000000800 */
[----:B------:R-:W-:Y:S01]  /*5330*/  HMMA.16816.F32.BF16 R180, R8, R24, RZ ;  /* 0x0000001808b4723c */ /* 0x000fe200000418ff */
[----:B-1----:R-:W-:-:S07]  /*5340*/  FFMA.FTZ R0, R62, UR13, -R2 ;  /* 0x0000000d3e007c23 */ /* 0x002fce0008010802 */
[----:B------:R-:W-:Y:S01]  /*5350*/  HMMA.16816.F32.BF16 R204, R8, R22, RZ ;  /* 0x0000001608cc723c */ /* 0x000fe200000418ff */
[----:B------:R1:W3:Y:S01]  /*5360*/  MUFU.EX2 R243, R0 ;  /* 0x0000000000f37308 */ /* 0x0002e20000000800 */
[----:B--2---:R-:W-:-:S06]  /*5370*/  FFMA.FTZ R4, R58, UR13, -R12 ;  /* 0x0000000d3a047c23 */ /* 0x004fcc000801080c */
[C---:B------:R-:W-:Y:S01]  /*5380*/  HMMA.16816.F32.BF16 R184, R8.reuse, R32, RZ ;  /* 0x0000002008b8723c */ /* 0x040fe200000418ff */
[----:B------:R-:W-:Y:S07]  /*5390*/  MUFU.EX2 R25, R4 ;  /* 0x0000000400197308 */ /* 0x000fee0000000800 */
[----:B------:R-:W-:Y:S01]  /*53a0*/  HMMA.16816.F32.BF16 R232, R8, R34, RZ ;  /* 0x0000002208e8723c */ /* 0x000fe200000418ff */
[--C-:B-1----:R-:W-:Y:S01]  /*53b0*/  FFMA.FTZ R0, R61, UR13, -R2.reuse ;  /* 0x0000000d3d007c23 */ /* 0x102fe20008010802 */
[----:B------:R-:W-:Y:S01]  /*53c0*/  FFMA.FTZ R2, R60, UR13, -R2 ;  /* 0x0000000d3c027c23 */ /* 0x000fe20008010802 */
[----:B---3--:R-:W-:-:S02]  /*53d0*/  F2FP.BF16.F32.PACK_AB R124, R243, R246 ;  /* 0x000000f6f37c723e */ /* 0x008fc400000010ff */
[----:B------:R1:W-:Y:S03]  /*53e0*/  MUFU.EX2 R242, R0 ;  /* 0x0000000000f27308 */ /* 0x0003e60000000800 */
[C---:B------:R-:W-:Y:S05]  /*53f0*/  HMMA.16816.F32.BF16 R32, R8.reuse, R20, RZ ;  /* 0x000000140820723c */ /* 0x040fea00000418ff */
[----:B------:R2:W3:Y:S03]  /*5400*/  MUFU.EX2 R241, R2 ;  /* 0x0000000200f17308 */ /* 0x0004e60000000800 */
[----:B------:R-:W-:Y:S01]  /*5410*/  HMMA.16816.F32.BF16 R188, R8, R36, RZ ;  /* 0x0000002408bc723c */ /* 0x000fe200000418ff */
[----:B-1----:R-:W-:-:S07]  /*5420*/  FFMA.FTZ R0, R57, UR13, -R12 ;  /* 0x0000000d39007c23 */ /* 0x002fce000801080c */
[----:B------:R-:W-:Y:S01]  /*5430*/  HMMA.16816.F32.BF16 R236, R8, R38, RZ ;  /* 0x0000002608ec723c */ /* 0x000fe200000418ff */
[----:B------:R1:W4:Y:S01]  /*5440*/  MUFU.EX2 R27, R0 ;  /* 0x00000000001b7308 */ /* 0x0003220000000800 */
[----:B--2---:R-:W-:-:S06]  /*5450*/  VIADD R2, R217, 0xa020 ;  /* 0x0000a020d9027836 */ /* 0x004fcc0000000000 */
[----:B------:R-:W-:Y:S01]  /*5460*/  HMMA.16816.F32.BF16 R36, R8, R28, RZ ;  /* 0x0000001c0824723c */ /* 0x000fe200000418ff */
[----:B------:R-:W-:Y:S01]  /*5470*/  @P6 VIADD R2, R244, 0xffffffe0 ;  /* 0xffffffe0f4026836 */ /* 0x000fe20000000000 */
[----:B---3--:R-:W-:-:S04]  /*5480*/  F2FP.BF16.F32.PACK_AB R126, R241, R242 ;  /* 0x000000f2f17e723e */ /* 0x008fc800000010ff */
[----:B------:R-:W-:Y:S02]  /*5490*/  LDSM.16.MT88.4 R96, [R2+0x1800] ;  /* 0x001800000260783b */ /* 0x000fe40000004200 */
[----:B------:R-:W-:Y:S02]  /*54a0*/  HMMA.16816.F32.BF16 R212, R8, R30, RZ ;  /* 0x0000001e08d4723c */ /* 0x000fe400000418ff */
[----:B------:R-:W-:Y:S01]  /*54b0*/  LDSM.16.MT88.4 R172, [R2+0x800] ;  /* 0x0008000002ac783b */ /* 0x000fe20000004200 */
[----:B-1----:R-:W-:Y:S01]  /*54c0*/  IMAD.MOV.U32 R0, RZ, RZ, R245 ;  /* 0x000000ffff007224 */ /* 0x002fe200078e00f5 */
[----:B----4-:R-:W-:Y:S01]  /*54d0*/  F2FP.BF16.F32.PACK_AB R125, R26, R27 ;  /* 0x0000001b1a7d723e */ /* 0x010fe200000010ff */
[----:B------:R-:W-:-:S03]  /*54e0*/  @P0 VIADD R0, R244, 0xffffffc0 ;  /* 0xffffffc0f4000836 */ /* 0x000fc60000000000 */
[----:B------:R-:W-:Y:S01]  /*54f0*/  HMMA.16816.F32.BF16 R28, R8, R40, RZ ;  /* 0x00000028081c723c */ /* 0x000fe200000418ff */
[----:B------:R-:W-:Y:S01]  /*5500*/  IMAD R223, R3, 0x2, R0 ;  /* 0x0000000203df7824 */ /* 0x000fe200078e0200 */
[----:B------:R-:W1:Y:S01]  /*5510*/  LDSM.16.MT88.4 R4, [R0+0x800] ;  /* 0x000800000004783b */ /* 0x000e620000004200 */
[----:B------:R-:W-:-:S03]  /*5520*/  FFMA.FTZ R3, R59, UR13, -R12 ;  /* 0x0000000d3b037c23 */ /* 0x000fc6000801080c */
[----:B------:R2:W-:Y:S01]  /*5530*/  LDSM.16.MT88.4 R112, [R0+0x1800] ;  /* 0x001800000070783b */ /* 0x0005e20000004200 */
[----:B------:R-:W3:Y:S01]  /*5540*/  MUFU.EX2 R24, R3 ;  /* 0x0000000300187308 */ /* 0x000ee20000000800 */
[C---:B------:R-:W-:Y:S02]  /*5550*/  HMMA.16816.F32.BF16 R200, R8.reuse, R42, RZ ;  /* 0x0000002a08c8723c */ /* 0x040fe400000418ff */
[----:B------:R-:W4:Y:S06]  /*5560*/  LDSM.16.MT88.4 R64, [R223+0x800] ;  /* 0x00080000df40783b */ /* 0x000f2c0000004200 */
[C---:B------:R-:W-:Y:S08]  /*5570*/  HMMA.16816.F32.BF16 R100, R8.reuse, R44, RZ ;  /* 0x0000002c0864723c */ /* 0x040ff000000418ff */
[----:B------:R-:W-:Y:S01]  /*5580*/  HMMA.16816.F32.BF16 R192, R8, R46, RZ ;  /* 0x0000002e08c0723c */ /* 0x000fe200000418ff */
[----:B---3--:R-:W-:Y:S01]  /*5590*/  F2FP.BF16.F32.PACK_AB R127, R24, R25 ;  /* 0x00000019187f723e */ /* 0x008fe200000010ff */
[----:B--2---:R-:W-:-:S06]  /*55a0*/  FFMA.FTZ R0, R68, UR13, -R18 ;  /* 0x0000000d44007c23 */ /* 0x004fcc0008010812 */
[C---:B------:R-:W-:Y:S01]  /*55b0*/  HMMA.16816.F32.BF16 R116, R8.reuse, R48, RZ ;  /* 0x000000300874723c */ /* 0x040fe200000418ff */
[----:B------:R2:W-:Y:S07]  /*55c0*/  MUFU.EX2 R23, R0 ;  /* 0x0000000000177308 */ /* 0x0005ee0000000800 */
[----:B------:R-:W-:Y:S01]  /*55d0*/  HMMA.16816.F32.BF16 R196, R8, R50, RZ ;  /* 0x0000003208c4723c */ /* 0x000fe200000418ff */
[----:B------:R-:W3:Y:S07]  /*55e0*/  LDSM.16.MT88.4 R8, [R223+0x1800] ;  /* 0x00180000df08783b */ /* 0x000eee0000004200 */
[----:B-1----:R-:W-:Y:S01]  /*55f0*/  HMMA.16816.F32.BF16 R44, R124, R6, R84 ;  /* 0x000000067c2c723c */ /* 0x002fe20000041854 */
[----:B--2---:R-:W-:-:S04]  /*5600*/  FFMA.FTZ R0, R69, UR13, -R18 ;  /* 0x0000000d45007c23 */ /* 0x004fc80008010812 */
[----:B------:R1:W2:Y:S03]  /*5610*/  MUFU.EX2 R22, R0 ;  /* 0x0000000000167308 */ /* 0x0002a60000000800 */
[C---:B----4-:R-:W-:Y:S08]  /*5620*/  HMMA.16816.F32.BF16 R60, R124.reuse, R66, R92 ;  /* 0x000000427c3c723c */ /* 0x050ff0000004185c */
[----:B------:R-:W-:Y:S01]  /*5630*/  HMMA.16816.F32.BF16 R92, R124, R98, R128 ;  /* 0x000000627c5c723c */ /* 0x000fe20000041880 */
[----:B-1----:R-:W-:Y:S01]  /*5640*/  FFMA.FTZ R0, R70, UR13, -R18 ;  /* 0x0000000d46007c23 */ /* 0x002fe20008010812 */
[----:B--2---:R-:W-:-:S06]  /*5650*/  F2FP.BF16.F32.PACK_AB R128, R22, R23 ;  /* 0x000000171680723e */ /* 0x004fcc00000010ff */
[C---:B------:R-:W-:Y:S01]  /*5660*/  HMMA.16816.F32.BF16 R40, R124.reuse, R4, R72 ;  /* 0x000000047c28723c */ /* 0x040fe20000041848 */
[----:B------:R1:W-:Y:S07]  /*5670*/  MUFU.EX2 R21, R0 ;  /* 0x0000000000157308 */ /* 0x0003ee0000000800 */
[C---:B---3--:R-:W-:Y:S08]  /*5680*/  HMMA.16816.F32.BF16 R120, R124.reuse, R8, R120 ;  /* 0x000000087c78723c */ /* 0x048ff00000041878 */
[----:B------:R-:W-:Y:S01]  /*5690*/  HMMA.16816.F32.BF16 R56, R124, R64, R76 ;  /* 0x000000407c38723c */ /* 0x000fe2000004184c */
[----:B-1----:R-:W-:-:S04]  /*56a0*/  FFMA.FTZ R0, R71, UR13, -R18 ;  /* 0x0000000d47007c23 */ /* 0x002fc80008010812 */
[----:B------:R1:W2:Y:S03]  /*56b0*/  MUFU.EX2 R20, R0 ;  /* 0x0000000000147308 */ /* 0x0002a60000000800 */
[C---:B------:R-:W-:Y:S08]  /*56c0*/  HMMA.16816.F32.BF16 R76, R124.reuse, R82, R108 ;  /* 0x000000527c4c723c */ /* 0x040ff0000004186c */
[----:B------:R-:W-:Y:S01]  /*56d0*/  HMMA.16816.F32.BF16 R144, R124, R156, R144 ;  /* 0x0000009c7c90723c */ /* 0x000fe20000041890 */
[----:B-1----:R-:W-:Y:S01]  /*56e0*/  FFMA.FTZ R0, R226, UR13, -R19 ;  /* 0x0000000de2007c23 */ /* 0x002fe20008010813 */
[----:B--2---:R-:W-:-:S06]  /*56f0*/  F2FP.BF16.F32.PACK_AB R130, R20, R21 ;  /* 0x000000151482723e */ /* 0x004fcc00000010ff */
[C---:B------:R-:W-:Y:S01]  /*5700*/  HMMA.16816.F32.BF16 R164, R124.reuse, R172, R164 ;  /* 0x000000ac7ca4723c */ /* 0x040fe200000418a4 */
[C---:B------:R-:W-:Y:S01]  /*5710*/  VIADD R226, R2.reuse, 0x1800 ;  /* 0x0000180002e27836 */ /* 0x040fe20000000000 */
[----:B------:R1:W-:Y:S06]  /*5720*/  MUFU.EX2 R18, R0 ;  /* 0x0000000000127308 */ /* 0x0003ec0000000800 */
[C---:B------:R-:W-:Y:S08]  /*5730*/  HMMA.16816.F32.BF16 R72, R124.reuse, R80, R52 ;  /* 0x000000507c48723c */ /* 0x040ff00000041834 */
[----:B------:R-:W-:Y:S01]  /*5740*/  HMMA.16816.F32.BF16 R88, R124, R96, R88 ;  /* 0x000000607c58723c */ /* 0x000fe20000041858 */
[----:B-1----:R-:W-:Y:S01]  /*5750*/  FFMA.FTZ R0, R227, UR13, -R19 ;  /* 0x0000000de3007c23 */ /* 0x002fe20008010813 */
[----:B------:R-:W-:-:S03]  /*5760*/  VIADD R227, R2, 0x800 ;  /* 0x0000080002e37836 */ /* 0x000fc60000000000 */
[----:B------:R1:W2:Y:S03]  /*5770*/  MUFU.EX2 R12, R0 ;  /* 0x00000000000c7308 */ /* 0x0002a60000000800 */
[C---:B------:R-:W-:Y:S08]  /*5780*/  HMMA.16816.F32.BF16 R104, R124.reuse, R112, R104 ;  /* 0x000000707c68723c */ /* 0x040ff00000041868 */
[----:B------:R-:W-:Y:S01]  /*5790*/  HMMA.16816.F32.BF16 R152, R124, R158, R152 ;  /* 0x0000009e7c98723c */ /* 0x000fe20000041898 */
[----:B-1----:R-:W-:Y:S01]  /*57a0*/  FFMA.FTZ R0, R228, UR13, -R19 ;  /* 0x0000000de4007c23 */ /* 0x002fe20008010813 */
[----:B--2---:R-:W-:-:S06]  /*57b0*/  F2FP.BF16.F32.PACK_AB R129, R12, R18 ;  /* 0x000000120c81723e */ /* 0x004fcc00000010ff */
[C---:B------:R-:W-:Y:S01]  /*57c0*/  HMMA.16816.F32.BF16 R168, R124.reuse, R174, R168 ;  /* 0x000000ae7ca8723c */ /* 0x040fe200000418a8 */
[----:B------:R1:W-:Y:S07]  /*57d0*/  MUFU.EX2 R3, R0 ;  /* 0x0000000000037308 */ /* 0x0003ee0000000800 */
[C---:B------:R-:W-:Y:S08]  /*57e0*/  HMMA.16816.F32.BF16 R108, R124.reuse, R114, R160 ;  /* 0x000000727c6c723c */ /* 0x040ff000000418a0 */
[----:B------:R-:W-:Y:S01]  /*57f0*/  HMMA.16816.F32.BF16 R124, R124, R10, R148 ;  /* 0x0000000a7c7c723c */ /* 0x000fe20000041894 */
[----:B-1----:R-:W-:-:S06]  /*5800*/  FFMA.FTZ R0, R240, UR13, -R19 ;  /* 0x0000000df0007c23 */ /* 0x002fcc0008010813 */
[----:B------:R-:W1:Y:S02]  /*5810*/  MUFU.EX2 R0, R0 ;  /* 0x0000000000007308 */ /* 0x000e640000000800 */
[----:B-1----:R-:W-:-:S07]  /*5820*/  F2FP.BF16.F32.PACK_AB R131, R0, R3 ;  /* 0x000000030083723e */ /* 0x002fce00000010ff */
[----:B------:R-:W-:Y:S01]  /*5830*/  HMMA.16816.F32.BF16 R48, R128, R6, R212 ;  /* 0x000000068030723c */ /* 0x000fe200000418d4 */
[----:B------:R-:W-:-:S04]  /*5840*/  FADD.FTZ R6, R139, R138 ;  /* 0x0000008a8b067221 */ /* 0x000fc80000010000 */
[----:B------:R-:W-:-:S03]  /*5850*/  FADD.FTZ R7, R140, R6 ;  /* 0x000000068c077221 */ /* 0x000fc60000010000 */
[----:B------:R-:W-:Y:S01]  /*5860*/  HMMA.16816.F32.BF16 R36, R128, R4, R36 ;  /* 0x000000048024723c */ /* 0x000fe20000041824 */
[----:B------:R-:W-:Y:S01]  /*5870*/  FADD.FTZ R4, R178, R176 ;  /* 0x000000b0b2047221 */ /* 0x000fe20000010000 */
[----:B------:R-:W-:-:S03]  /*5880*/  FADD.FTZ R5, R136, R132 ;  /* 0x0000008488057221 */ /* 0x000fc60000010000 */
        /* <DEDUP_REMOVED lines=22> */
[----:B------:R1:W-:Y:S01]  /*59f0*/  STL [R1], R246 ;  /* 0x000000f601007387 */ /* 0x0003e20000100800 */
[----:B------:R-:W-:Y:S01]  /*5a00*/  FADD.FTZ R250, R25, R250 ;  /* 0x000000fa19fa7221 */ /* 0x000fe20000010000 */
[----:B------:R-:W-:Y:S01]  /*5a10*/  FADD.FTZ R251, R242, R251 ;  /* 0x000000fbf2fb7221 */ /* 0x000fe20000010000 */
[----:B------:R-:W-:Y:S01]  /*5a20*/  FADD.FTZ R252, R0, R3 ;  /* 0x0000000300fc7221 */ /* 0x000fe20000010000 */
[----:B------:R-:W-:Y:S01]  /*5a30*/  VIADD R12, R222, 0x8000 ;  /* 0x00008000de0c7836 */ /* 0x000fe20000000000 */
        /* <DEDUP_REMOVED lines=14> */
[----:B-1----:R-:W-:-:S15]  /*5b20*/  BRA.U !UP1, `(.L_x_1447) ;  /* 0x000000b509707547 */ /* 0x002fde000b800000 */
[----:B------:R-:W2:Y:S01]  /*5b30*/  LDL R19, [R1+0xc] ;  /* 0x00000c0001137983 */ /* 0x000ea20000100800 */
[----:B------:R-:W1:Y:S01]  /*5b40*/  LDCU UR12, c[0x0][0x440] ;  /* 0x00008800ff0c77ac */ /* 0x000e620008000800 */
[----:B------:R-:W-:-:S04]  /*5b50*/  DEPBAR.LE SB0, 0x0 ;  /* 0x000080000000791a */ /* 0x000fc80000000000 */
[----:B------:R-:W3:Y:S01]  /*5b60*/  LDL R228, [R1+0x8] ;  /* 0x0000080001e47983 */ /* 0x000ee20000100800 */
[----:B------:R-:W-:Y:S01]  /*5b70*/  UIADD3 UR11, UPT, UPT, UR24, -0x2, URZ ;  /* 0xfffffffe180b7890 */ /* 0x000fe2000fffe0ff */
[----:B------:R-:W4:Y:S03]  /*5b80*/  S2R R240, SR_TID.X ;  /* 0x0000000000f07919 */ /* 0x000f260000002100 */
[----:B------:R-:W-:Y:S02]  /*5b90*/  UIMAD.WIDE.U32 UR16, UR8, UR11, URZ ;  /* 0x0000000b081072a5 */ /* 0x000fe4000f8e00ff */
[----:B------:R-:W-:Y:S02]  /*5ba0*/  UIMAD UR8, UR9, UR11, URZ ;  /* 0x0000000b090872a4 */ /* 0x000fe4000f8e02ff */
[----:B------:R-:W-:Y:S02]  /*5bb0*/  ULEA UR9, UP0, UR6, UR16, 0x4 ;  /* 0x0000001006097291 */ /* 0x000fe4000f8020ff */
[----:B------:R-:W-:Y:S01]  /*5bc0*/  UIADD3 UR8, UPT, UPT, UR17, UR8, URZ ;  /* 0x0000000811087290 */ /* 0x000fe2000fffe0ff */
[----:B------:R-:W-:Y:S01]  /*5bd0*/  IMAD.U32 R4, RZ, RZ, UR16 ;  /* 0x00000010ff047e24 */ /* 0x000fe2000f8e00ff */
[----:B-1----:R-:W-:-:S02]  /*5be0*/  ISETP.GE.AND P2, PT, R249, UR12, PT ;  /* 0x0000000cf9007c0c */ /* 0x002fc4000bf46270 */
[----:B------:R-:W-:Y:S01]  /*5bf0*/  ULEA.HI.X UR11, UR6, UR8, UR7, 0x4, UP0 ;  /* 0x00000008060b7291 */ /* 0x000fe200080f2407 */
[----:B------:R-:W-:Y:S01]  /*5c00*/  IMAD.U32 R2, RZ, RZ, UR9 ;  /* 0x00000009ff027e24 */ /* 0x000fe2000f8e00ff */
[----:B------:R-:W-:Y:S01]  /*5c10*/  MOV R3, UR16 ;  /* 0x0000001000037c02 */ /* 0x000fe20008000f00 */
[----:B------:R-:W-:Y:S01]  /*5c20*/  IMAD.U32 R7, RZ, RZ, UR9 ;  /* 0x00000009ff077e24 */ /* 0x000fe2000f8e00ff */
[----:B------:R-:W-:Y:S01]  /*5c30*/  MOV R0, UR8 ;  /* 0x0000000800007c02 */ /* 0x000fe20008000f00 */
[----:B------:R-:W-:Y:S01]  /*5c40*/  UISETP.GE.U32.AND UP0, UPT, UR24, 0x3, UPT ;  /* 0x000000031800788c */ /* 0x000fe2000bf06070 */
[----:B------:R-:W-:Y:S01]  /*5c50*/  MOV R6, UR11 ;  /* 0x0000000b00067c02 */ /* 0x000fe20008000f00 */
[----:B----4-:R-:W-:-:S05]  /*5c60*/  IMAD.SHL.U32 R240, R240, 0x8, RZ ;  /* 0x00000008f0f07824 */ /* 0x010fca00078e00ff */
[----:B------:R-:W-:Y:S01]  /*5c70*/  LOP3.LUT R240, R240, 0x38, RZ, 0xc0, !PT ;  /* 0x00000038f0f07812 */ /* 0x000fe200078ec0ff */
[----:B------:R-:W-:Y:S03]  /*5c80*/  BAR.SYNC.DEFER_BLOCKING 0x0 ;  /* 0x0000000000007b1d */ /* 0x000fe60000010000 */
[----:B------:R-:W-:Y:S02]  /*5c90*/  ISETP.GE.AND P3, PT, R240, UR12, PT ;  /* 0x0000000cf0007c0c */ /* 0x000fe4000bf66270 */
[-C--:B--2---:R-:W-:Y:S02]  /*5ca0*/  LEA R4, P4, R4, R19.reuse, 0x1 ;  /* 0x0000001304047211 */ /* 0x084fe400078808ff */
[----:B------:R-:W-:Y:S02]  /*5cb0*/  LEA R2, P1, R2, R19, 0x1 ;  /* 0x0000001302027211 */ /* 0x000fe400078208ff */
[-C--:B---3--:R-:W-:Y:S01]  /*5cc0*/  LEA.HI.X R5, R3, R228.reuse, R0, 0x1, P4 ;  /* 0x000000e403057211 */ /* 0x088fe200020f0c00 */
[----:B------:R-:W-:Y:S01]  /*5cd0*/  VIADD R0, R222, 0x8020 ;  /* 0x00008020de007836 */ /* 0x000fe20000000000 */
[----:B------:R-:W-:-:S02]  /*5ce0*/  LEA.HI.X R3, R7, R228, R6, 0x1, P1 ;  /* 0x000000e407037211 */ /* 0x000fc400008f0c06 */
[----:B------:R-:W-:-:S03]  /*5cf0*/  @P6 IADD3 R0, PT, PT, R12, -0x20, RZ ;  /* 0xffffffe00c006810 */ /* 0x000fc60007ffe0ff */
        /* <DEDUP_REMOVED lines=22> */
[----:B-1----:R-:W1:Y:S04]  /*5e60*/  LDSM.16.M88.4 R4, [R216+0x2000] ;  /* 0x00200000d804783b */ /* 0x002e680000000200 */
[----:B------:R-:W4:Y:S04]  /*5e70*/  LDSM.16.M88.4 R32, [R218+UR5+0x8800] ;  /* 0x00880005da20783b */ /* 0x000f280008000200 */
[----:B------:R-:W-:Y:S01]  /*5e80*/  LDSM.16.M88.4 R176, [R0] ;  /* 0x0000000000b0783b */ /* 0x000fe20000000200 */
[----:B--2---:R-:W-:-:S03]  /*5e90*/  IMAD.MOV.U32 R2, RZ, RZ, 0x40 ;  /* 0x00000040ff027424 */ /* 0x004fc600078e00ff */
[----:B------:R-:W2:Y:S01]  /*5ea0*/  LDSM.16.M88.4 R20, [R221+0x2000] ;  /* 0x00200000dd14783b */ /* 0x000ea20000000200 */
[----:B------:R-:W-:-:S03]  /*5eb0*/  IADD3 R3, PT, PT, R17, -0x2f, RZ ;  /* 0xffffffd111037810 */ /* 0x000fc60007ffe0ff */
[----:B------:R-:W-:Y:S01]  /*5ec0*/  LDSM.16.M88.4 R180, [R0+0x800] ;  /* 0x0008000000b4783b */ /* 0x000fe20000000200 */
[----:B------:R-:W-:-:S03]  /*5ed0*/  SEL R2, R2, 0xffffffc0, !P0 ;  /* 0xffffffc002027807 */ /* 0x000fc60004000000 */
[----:B------:R-:W5:Y:S01]  /*5ee0*/  LDSM.16.M88.4 R28, [R221] ;  /* 0x00000000dd1c783b */ /* 0x000f620000000200 */
[----:B------:R-:W-:Y:S01]  /*5ef0*/  IADD3 R248, PT, PT, R216, R2, RZ ;  /* 0x00000002d8f87210 */ /* 0x000fe20007ffe0ff */
[----:B------:R-:W-:Y:S02]  /*5f00*/  IMAD.IADD R247, R222, 0x1, R2 ;  /* 0x00000001def77824 */ /* 0x000fe400078e0202 */
[----:B------:R-:W0:Y:S01]  /*5f10*/  LDGDEPBAR ;  /* 0x00000000000079af */ /* 0x000e220000000000 */
[----:B------:R-:W-:-:S03]  /*5f20*/  VIADD R2, R17, 0xffffffd8 ;  /* 0xffffffd811027836 */ /* 0x000fc60000000000 */
[----:B------:R-:W-:Y:S04]  /*5f30*/  LDSM.16.M88.4 R136, [R247+0x8000] ;  /* 0x00800000f788783b */ /* 0x000fe80000000200 */
[----:B------:R-:W-:Y:S01]  /*5f40*/  LDSM.16.M88.4 R188, [R247+0x8800] ;  /* 0x00880000f7bc783b */ /* 0x000fe20000000200 */
[-C--:B---3--:R-:W-:Y:S03]  /*5f50*/  HMMA.16816.F32.BF16 R208, R8, R24.reuse, RZ ;  /* 0x0000001808d0723c */ /* 0x088fe600000418ff */
[----:B------:R-:W-:Y:S05]  /*5f60*/  STL [R1+0x4], R247 ;  /* 0x000004f701007387 */ /* 0x000fea0000100800 */
[C---:B-1----:R-:W-:Y:S08]  /*5f70*/  HMMA.16816.F32.BF16 R204, R4.reuse, R24, RZ ;  /* 0x0000001804cc723c */ /* 0x042ff000000418ff */
[-C--:B------:R-:W-:Y:S08]  /*5f80*/  HMMA.16816.F32.BF16 R200, R4, R26.reuse, RZ ;  /* 0x0000001a04c8723c */ /* 0x080ff000000418ff */
[C---:B------:R-:W-:Y:S01]  /*5f90*/  HMMA.16816.F32.BF16 R212, R8.reuse, R26, RZ ;  /* 0x0000001a08d4723c */ /* 0x040fe200000418ff */
[----:B------:R-:W1:Y:S07]  /*5fa0*/  LDSM.16.M88.4 R24, [R248+0x2000] ;  /* 0x00200000f818783b */ /* 0x000e6e0000000200 */
[-C--:B----4-:R-:W-:Y:S08]  /*5fb0*/  HMMA.16816.F32.BF16 R184, R8, R32.reuse, RZ ;  /* 0x0000002008b8723c */ /* 0x090ff000000418ff */
[C---:B------:R-:W-:Y:S08]  /*5fc0*/  HMMA.16816.F32.BF16 R196, R4.reuse, R32, RZ ;  /* 0x0000002004c4723c */ /* 0x040ff000000418ff */
[-C--:B------:R-:W-:Y:S01]  /*5fd0*/  HMMA.16816.F32.BF16 R192, R4, R34.reuse, RZ ;  /* 0x0000002204c0723c */ /* 0x080fe200000418ff */
[----:B------:R-:W3:Y:S07]  /*5fe0*/  LDSM.16.M88.4 R4, [R248] ;  /* 0x00000000f804783b */ /* 0x000eee0000000200 */
[----:B------:R-:W-:Y:S01]  /*5ff0*/  HMMA.16816.F32.BF16 R232, R8, R34, RZ ;  /* 0x0000002208e8723c */ /* 0x000fe200000418ff */
[----:B------:R-:W-:Y:S07]  /*6000*/  LDSM.16.M88.4 R8, [R220+0x2000] ;  /* 0x00200000dc08783b */ /* 0x000fee0000000200 */
[----:B--2---:R-:W-:Y:S08]  /*6010*/  HMMA.16816.F32.BF16 R240, R20, R176, R204 ;  /* 0x000000b014f0723c */ /* 0x004ff000000418cc */
[-C--:B-----5:R-:W-:Y:S01]  /*6020*/  HMMA.16816.F32.BF16 R32, R28, R180.reuse, R184 ;  /* 0x000000b41c20723c */ /* 0x0a0fe200000418b8 */
[----:B------:R-:W2:Y:S07]  /*6030*/  LDSM.16.M88.4 R184, [R219+0x8000] ;  /* 0x00800000dbb8783b */ /* 0x000eae0000000200 */
[C---:B------:R-:W-:Y:S01]  /*6040*/  HMMA.16816.F32.BF16 R204, R20.reuse, R180, R196 ;  /* 0x000000b414cc723c */ /* 0x040fe200000418c4 */
[----:B------:R-:W4:Y:S07]  /*6050*/  LDSM.16.M88.4 R196, [R219+0x8800] ;  /* 0x00880000dbc4783b */ /* 0x000f2e0000000200 */
[C---:B------:R-:W-:Y:S08]  /*6060*/  HMMA.16816.F32.BF16 R236, R20.reuse, R178, R200 ;  /* 0x000000b214ec723c */ /* 0x040ff000000418c8 */
[----:B------:R-:W-:Y:S01]  /*6070*/  HMMA.16816.F32.BF16 R200, R20, R182, R192 ;  /* 0x000000b614c8723c */ /* 0x000fe200000418c0 */
[----:B------:R-:W5:Y:S07]  /*6080*/  LDSM.16.M88.4 R20, [R220] ;  /* 0x00000000dc14783b */ /* 0x000f6e0000000200 */
[C---:B------:R-:W-:Y:S08]  /*6090*/  HMMA.16816.F32.BF16 R192, R28.reuse, R176, R208 ;  /* 0x000000b01cc0723c */ /* 0x040ff000000418d0 */
[----:B------:R-:W-:Y:S08]  /*60a0*/  HMMA.16816.F32.BF16 R176, R28, R178, R212 ;  /* 0x000000b21cb0723c */ /* 0x000ff000000418d4 */
[----:B-1----:R-:W-:Y:S08]  /*60b0*/  HMMA.16816.F32.BF16 R212, R24, R138, R236 ;  /* 0x0000008a18d4723c */ /* 0x002ff000000418ec */
[----:B------:R-:W-:Y:S01]  /*60c0*/  HMMA.16816.F32.BF16 R28, R28, R182, R232 ;  /* 0x000000b61c1c723c */ /* 0x000fe200000418e8 */
[----:B------:R-:W-:Y:S07]  /*60d0*/  LDSM.16.M88.4 R180, [R218+UR5+0x9000] ;  /* 0x00900005dab4783b */ /* 0x000fee0008000200 */
[C---:B------:R-:W-:Y:S08]  /*60e0*/  HMMA.16816.F32.BF16 R208, R24.reuse, R188, R204 ;  /* 0x000000bc18d0723c */ /* 0x040ff000000418cc */
[C---:B------:R-:W-:Y:S08]  /*60f0*/  HMMA.16816.F32.BF16 R232, R24.reuse, R136, R240 ;  /* 0x0000008818e8723c */ /* 0x040ff000000418f0 */
[----:B------:R-:W-:Y:S08]  /*6100*/  HMMA.16816.F32.BF16 R200, R24, R190, R200 ;  /* 0x000000be18c8723c */ /* 0x000ff000000418c8 */
[C---:B---3--:R-:W-:Y:S08]  /*6110*/  HMMA.16816.F32.BF16 R192, R4.reuse, R136, R192 ;  /* 0x0000008804c0723c */ /* 0x048ff000000418c0 */
[C---:B------:R-:W-:Y:S01]  /*6120*/  HMMA.16816.F32.BF16 R204, R4.reuse, R138, R176 ;  /* 0x0000008a04cc723c */ /* 0x040fe200000418b0 */
[----:B------:R-:W1:Y:S04]  /*6130*/  LDSM.16.M88.4 R136, [R216+0x4000] ;  /* 0x00400000d888783b */ /* 0x000e680000000200 */
[----:B------:R-:W-:Y:S03]  /*6140*/  LDSM.16.M88.4 R176, [R218+UR5+0x9800] ;  /* 0x00980005dab0783b */ /* 0x000fe60008000200 */
[----:B------:R-:W-:Y:S01]  /*6150*/  HMMA.16816.F32.BF16 R24, R4, R188, R32 ;  /* 0x000000bc0418723c */ /* 0x000fe20000041820 */
[----:B------:R-:W-:Y:S07]  /*6160*/  LDSM.16.M88.4 R32, [R221+0x4000] ;  /* 0x00400000dd20783b */ /* 0x000fee0000000200 */
[----:B--2---:R-:W-:Y:S08]  /*6170*/  HMMA.16816.F32.BF16 R236, R8, R186, R212 ;  /* 0x000000ba08ec723c */ /* 0x004ff000000418d4 */
[----:B------:R-:W-:Y:S01]  /*6180*/  HMMA.16816.F32.BF16 R188, R4, R190, R28 ;  /* 0x000000be04bc723c */ /* 0x000fe2000004181c */
[----:B------:R-:W2:Y:S04]  /*6190*/  LDSM.16.M88.4 R4, [R216+0x6000] ;  /* 0x00600000d804783b */ /* 0x000ea80000000200 */
[----:B------:R-:W-:Y:S03]  /*61a0*/  LDSM.16.M88.4 R28, [R221+0x6000] ;  /* 0x00600000dd1c783b */ /* 0x000fe60000000200 */
[C---:B----4-:R-:W-:Y:S08]  /*61b0*/  HMMA.16816.F32.BF16 R212, R8.reuse, R196, R208 ;  /* 0x000000c408d4723c */ /* 0x050ff000000418d0 */
[C---:B------:R-:W-:Y:S08]  /*61c0*/  HMMA.16816.F32.BF16 R232, R8.reuse, R184, R232 ;  /* 0x000000b808e8723c */ /* 0x040ff000000418e8 */
[----:B------:R-:W-:Y:S08]  /*61d0*/  HMMA.16816.F32.BF16 R208, R8, R198, R200 ;  /* 0x000000c608d0723c */ /* 0x000ff000000418c8 */
[C---:B-----5:R-:W-:Y:S01]  /*61e0*/  HMMA.16816.F32.BF16 R8, R20.reuse, R184, R192 ;  /* 0x000000b81408723c */ /* 0x060fe200000418c0 */
[----:B------:R-:W3:Y:S07]  /*61f0*/  LDSM.16.M88.4 R192, [R0+0x1000] ;  /* 0x0010000000c0783b */ /* 0x000eee0000000200 */
[C---:B------:R-:W-:Y:S08]  /*6200*/  HMMA.16816.F32.BF16 R204, R20.reuse, R186, R204 ;  /* 0x000000ba14cc723c */ /* 0x040ff000000418cc */
[C---:B------:R-:W-:Y:S01]  /*6210*/  HMMA.16816.F32.BF16 R184, R20.reuse, R196, R24 ;  /* 0x000000c414b8723c */ /* 0x040fe20000041818 */
[----:B------:R-:W-:Y:S07]  /*6220*/  LDSM.16.M88.4 R24, [R248+0x4000] ;  /* 0x00400000f818783b */ /* 0x000fee0000000200 */
[----:B------:R-:W-:Y:S01]  /*6230*/  HMMA.16816.F32.BF16 R200, R20, R198, R188 ;  /* 0x000000c614c8723c */ /* 0x000fe200000418bc */
[----:B------:R-:W4:Y:S07]  /*6240*/  LDSM.16.M88.4 R188, [R247+0x9000] ;  /* 0x00900000f7bc783b */ /* 0x000f2e0000000200 */
[-C--:B-1----:R-:W-:Y:S01]  /*6250*/  HMMA.16816.F32.BF16 R20, R136, R180.reuse, R8 ;  /* 0x000000b48814723c */ /* 0x082fe20000041808 */
[----:B------:R-:W-:Y:S07]  /*6260*/  LDSM.16.M88.4 R8, [R220+0x4000] ;  /* 0x00400000dc08783b */ /* 0x000fee0000000200 */
[C---:B--2---:R-:W-:Y:S08]  /*6270*/  HMMA.16816.F32.BF16 R196, R4.reuse, R180, R232 ;  /* 0x000000b404c4723c */ /* 0x044ff000000418e8 */
[C---:B------:R-:W-:Y:S08]  /*6280*/  HMMA.16816.F32.BF16 R236, R4.reuse, R182, R236 ;  /* 0x000000b604ec723c */ /* 0x040ff000000418ec */
[C---:B------:R-:W-:Y:S08]  /*6290*/  HMMA.16816.F32.BF16 R240, R4.reuse, R176, R212 ;  /* 0x000000b004f0723c */ /* 0x040ff000000418d4 */
[----:B------:R-:W-:Y:S08]  /*62a0*/  HMMA.16816.F32.BF16 R232, R4, R178, R208 ;  /* 0x000000b204e8723c */ /* 0x000ff000000418d0 */
[----:B---3--:R-:W-:Y:S01]  /*62b0*/  HMMA.16816.F32.BF16 R4, R32, R192, R20 ;  /* 0x000000c02004723c */ /* 0x008fe20000041814 */
[----:B------:R-:W-:Y:S07]  /*62c0*/  LDSM.16.M88.4 R20, [R248+0x6000] ;  /* 0x00600000f814783b */ /* 0x000fee0000000200 */
[C---:B------:R-:W-:Y:S01]  /*62d0*/  HMMA.16816.F32.BF16 R208, R136.reuse, R176, R184 ;  /* 0x000000b088d0723c */ /* 0x040fe200000418b8 */
[----:B------:R-:W1:Y:S07]  /*62e0*/  LDSM.16.M88.4 R184, [R219+0x9000] ;  /* 0x00900000dbb8783b */ /* 0x000e6e0000000200 */
[C---:B------:R-:W-:Y:S08]  /*62f0*/  HMMA.16816.F32.BF16 R204, R136.reuse, R182, R204 ;  /* 0x000000b688cc723c */ /* 0x040ff000000418cc */
[----:B------:R-:W-:Y:S08]  /*6300*/  HMMA.16816.F32.BF16 R212, R136, R178, R200 ;  /* 0x000000b288d4723c */ /* 0x000ff000000418c8 */
[----:B----4-:R-:W-:Y:S01]  /*6310*/  HMMA.16816.F32.BF16 R176, R24, R188, R4 ;  /* 0x000000bc18b0723c */ /* 0x010fe20000041804 */
[----:B------:R-:W2:Y:S07]  /*6320*/  LDSM.16.M88.4 R4, [R220+0x6000] ;  /* 0x00600000dc04783b */ /* 0x000eae0000000200 */
[----:B------:R-:W-:-:S12]  /*6330*/  HMMA.16816.F32.BF16 R136, R28, R192, R196 ;  /* 0x000000c01c88723c */ /* 0x000fd800000418c4 */
[----:B-1----:R-:W-:Y:S01]  /*6340*/  HMMA.16816.F32.BF16 R200, R8, R184, R176 ;  /* 0x000000b808c8723c */ /* 0x002fe200000418b0 */
[----:B------:R1:W3:Y:S07]  /*6350*/  LDSM.16.M88.4 R176, [R0+0x1800] ;  /* 0x0018000000b0783b */ /* 0x0002ee0000000200 */
[----:B------:R-:W-:Y:S08]  /*6360*/  HMMA.16816.F32.BF16 R180, R20, R188, R136 ;  /* 0x000000bc14b4723c */ /* 0x000ff00000041888 */
[----:B------:R-:W-:Y:S03]  /*6370*/  HMMA.16816.F32.BF16 R136, R32, R194, R204 ;  /* 0x000000c22088723c */ /* 0x000fe600000418cc */
[----:B------:R-:W-:Y:S01]  /*6380*/  FMUL.FTZ R200, R200, UR4 ;  /* 0x00000004c8c87c20 */ /* 0x000fe20008410000 */
[----:B------:R-:W-:Y:S01]  /*6390*/  FMUL.FTZ R201, R201, UR4 ;  /* 0x00000004c9c97c20 */ /* 0x000fe20008410000 */
[----:B------:R-:W-:Y:S01]  /*63a0*/  FMUL.FTZ R202, R202, UR4 ;  /* 0x00000004caca7c20 */ /* 0x000fe20008410000 */
[----:B------:R-:W-:-:S02]  /*63b0*/  FMUL.FTZ R203, R203, UR4 ;  /* 0x00000004cbcb7c20 */ /* 0x000fc40008410000 */
[----:B------:R-:W-:Y:S01]  /*63c0*/  HMMA.16816.F32.BF16 R192, R28, R194, R236 ;  /* 0x000000c21cc0723c */ /* 0x000fe200000418ec */
[----:B------:R-:W-:Y:S01]  /*63d0*/  MUFU.TANH R239, R200 ;  /* 0x000000c800ef7308 */ /* 0x000fe20000002400 */
[----:B-1----:R-:W-:-:S06]  /*63e0*/  IADD3 R0, PT, PT, R17, -0x27, RZ ;  /* 0xffffffd911007810 */ /* 0x002fcc0007ffe0ff */
[----:B--2---:R-:W-:Y:S01]  /*63f0*/  HMMA.16816.F32.BF16 R204, R4, R184, R180 ;  /* 0x000000b804cc723c */ /* 0x004fe200000418b4 */
[----:B------:R-:W1:Y:S01]  /*6400*/  LDSM.16.M88.4 R180, [R247+0x9800] ;  /* 0x00980000f7b4783b */ /* 0x000e620000000200 */
[----:B------:R-:W-:Y:S06]  /*6410*/  MUFU.TANH R236, R201 ;  /* 0x000000c900ec7308 */ /* 0x000fec0000002400 */
[-C--:B------:R-:W-:Y:S02]  /*6420*/  HMMA.16816.F32.BF16 R136, R24, R190.reuse, R136 ;  /* 0x000000be1888723c */ /* 0x080fe40000041888 */
[----:B------:R-:W-:Y:S06]  /*6430*/  MUFU.TANH R237, R202 ;  /* 0x000000ca00ed7308 */ /* 0x000fec0000002400 */
[----:B------:R-:W-:Y:S02]  /*6440*/  HMMA.16816.F32.BF16 R196, R20, R190, R192 ;  /* 0x000000be14c4723c */ /* 0x000fe400000418c0 */
[----:B------:R2:W-:Y:S01]  /*6450*/  MUFU.TANH R228, R203 ;  /* 0x000000cb00e47308 */ /* 0x0005e20000002400 */
[----:B------:R-:W-:Y:S01]  /*6460*/  FMUL.FTZ R204, R204, UR4 ;  /* 0x00000004cccc7c20 */ /* 0x000fe20008410000 */
[----:B------:R-:W-:Y:S01]  /*6470*/  FMUL.FTZ R205, R205, UR4 ;  /* 0x00000004cdcd7c20 */ /* 0x000fe20008410000 */
[----:B------:R-:W-:-:S03]  /*6480*/  FMUL.FTZ R206, R206, UR4 ;  /* 0x00000004cece7c20 */ /* 0x000fc60008410000 */
[----:B---3--:R-:W-:Y:S02]  /*6490*/  HMMA.16816.F32.BF16 R188, R28, R176, R240 ;  /* 0x000000b01cbc723c */ /* 0x008fe400000418f0 */
[----:B------:R-:W-:Y:S06]  /*64a0*/  MUFU.TANH R18, R204 ;  /* 0x000000cc00127308 */ /* 0x000fec0000002400 */
[----:B------:R-:W-:Y:S01]  /*64b0*/  HMMA.16816.F32.BF16 R192, R8, R186, R136 ;  /* 0x000000ba08c0723c */ /* 0x000fe20000041888 */
[----:B------:R-:W3:Y:S01]  /*64c0*/  LDSM.16.M88.4 R136, [R219+0x9800] ;  /* 0x00980000db88783b */ /* 0x000ee20000000200 */
[----:B------:R-:W-:Y:S01]  /*64d0*/  MUFU.TANH R12, R205 ;  /* 0x000000cd000c7308 */ /* 0x000fe20000002400 */
[----:B------:R-:W-:-:S05]  /*64e0*/  DEPBAR.LE SB0, 0x0 ;  /* 0x000080000000791a */ /* 0x000fca0000000000 */
[C---:B--2---:R-:W-:Y:S01]  /*64f0*/  HMMA.16816.F32.BF16 R200, R32.reuse, R176, R208 ;  /* 0x000000b020c8723c */ /* 0x044fe200000418d0 */
[----:B------:R-:W-:Y:S01]  /*6500*/  FMUL.FTZ R208, R207, UR4 ;  /* 0x00000004cfd07c20 */ /* 0x000fe20008410000 */
[----:B------:R2:W-:Y:S06]  /*6510*/  MUFU.TANH R209, R206 ;  /* 0x000000ce00d17308 */ /* 0x0005ec0000002400 */
[----:B------:R-:W-:Y:S02]  /*6520*/  HMMA.16816.F32.BF16 R32, R32, R178, R212 ;  /* 0x000000b22020723c */ /* 0x000fe400000418d4 */
[----:B------:R-:W-:Y:S01]  /*6530*/  MUFU.TANH R208, R208 ;  /* 0x000000d000d07308 */ /* 0x000fe20000002400 */
[----:B------:R-:W-:Y:S01]  /*6540*/  FMUL.FTZ R192, R192, UR4 ;  /* 0x00000004c0c07c20 */ /* 0x000fe20008410000 */
[----:B------:R-:W-:Y:S01]  /*6550*/  FMUL.FTZ R194, R194, UR4 ;  /* 0x00000004c2c27c20 */ /* 0x000fe20008410000 */
[----:B------:R-:W-:-:S03]  /*6560*/  FMUL.FTZ R193, R193, UR4 ;  /* 0x00000004c1c17c20 */ /* 0x000fc60008410000 */
[----:B------:R-:W-:Y:S02]  /*6570*/  HMMA.16816.F32.BF16 R196, R4, R186, R196 ;  /* 0x000000ba04c4723c */ /* 0x000fe400000418c4 */
[----:B------:R-:W-:Y:S06]  /*6580*/  MUFU.TANH R211, R192 ;  /* 0x000000c000d37308 */ /* 0x000fec0000002400 */
[----:B--2---:R-:W-:Y:S02]  /*6590*/  HMMA.16816.F32.BF16 R204, R28, R178, R232 ;  /* 0x000000b21ccc723c */ /* 0x004fe400000418e8 */
[----:B------:R-:W-:Y:S06]  /*65a0*/  MUFU.TANH R210, R193 ;  /* 0x000000c100d27308 */ /* 0x000fec0000002400 */
[----:B-1----:R-:W-:Y:S03]  /*65b0*/  HMMA.16816.F32.BF16 R28, R20, R180, R188 ;  /* 0x000000b4141c723c */ /* 0x002fe600000418bc */
[----:B------:R-:W-:Y:S01]  /*65c0*/  FMUL.FTZ R196, R196, UR4 ;  /* 0x00000004c4c47c20 */ /* 0x000fe20008410000 */
[----:B------:R-:W-:Y:S01]  /*65d0*/  FMUL.FTZ R197, R197, UR4 ;  /* 0x00000004c5c57c20 */ /* 0x000fe20008410000 */
[----:B------:R-:W-:Y:S01]  /*65e0*/  FMUL.FTZ R141, R198, UR4 ;  /* 0x00000004c68d7c20 */ /* 0x000fe20008410000 */
[----:B------:R-:W-:-:S02]  /*65f0*/  FMUL.FTZ R140, R199, UR4 ;  /* 0x00000004c78c7c20 */ /* 0x000fc40008410000 */
[----:B------:R-:W-:Y:S01]  /*6600*/  HMMA.16816.F32.BF16 R184, R24, R180, R200 ;  /* 0x000000b418b8723c */ /* 0x000fe200000418c8 */
[----:B------:R-:W1:Y:S01]  /*6610*/  MUFU.TANH R196, R196 ;  /* 0x000000c400c47308 */ /* 0x000e620000002400 */
[----:B------:R-:W-:-:S06]  /*6620*/  FMUL.FTZ R180, R195, UR4 ;  /* 0x00000004c3b47c20 */ /* 0x000fcc0008410000 */
[----:B------:R-:W-:Y:S01]  /*6630*/  HMMA.16816.F32.BF16 R20, R20, R182, R204 ;  /* 0x000000b61414723c */ /* 0x000fe200000418cc */
[----:B------:R-:W-:Y:S07]  /*6640*/  MUFU.TANH R197, R197 ;  /* 0x000000c500c57308 */ /* 0x000fee0000002400 */
[----:B---3--:R-:W-:Y:S01]  /*6650*/  HMMA.16816.F32.BF16 R28, R4, R136, R28 ;  /* 0x00000088041c723c */ /* 0x008fe2000004181c */
[----:B------:R-:W-:Y:S07]  /*6660*/  MUFU.TANH R200, R194 ;  /* 0x000000c200c87308 */ /* 0x000fee0000002400 */
[----:B------:R-:W-:Y:S01]  /*6670*/  HMMA.16816.F32.BF16 R24, R24, R182, R32 ;  /* 0x000000b61818723c */ /* 0x000fe20000041820 */
[----:B------:R-:W-:Y:S07]  /*6680*/  MUFU.TANH R180, R180 ;  /* 0x000000b400b47308 */ /* 0x000fee0000002400 */
[----:B------:R-:W-:Y:S01]  /*6690*/  HMMA.16816.F32.BF16 R4, R4, R138, R20 ;  /* 0x0000008a0404723c */ /* 0x000fe20000041814 */
[----:B------:R-:W-:Y:S02]  /*66a0*/  MUFU.TANH R141, R141 ;  /* 0x0000008d008d7308 */ /* 0x000fe40000002400 */
[----:B------:R-:W-:Y:S01]  /*66b0*/  FMUL.FTZ R29, R29, UR4 ;  /* 0x000000041d1d7c20 */ /* 0x000fe20008410000 */
[----:B------:R-:W-:Y:S01]  /*66c0*/  FMUL.FTZ R28, R28, UR4 ;  /* 0x000000041c1c7c20 */ /* 0x000fe20008410000 */
[----:B------:R-:W-:Y:S01]  /*66d0*/  FMUL.FTZ R30, R30, UR4 ;  /* 0x000000041e1e7c20 */ /* 0x000fe20008410000 */
[----:B------:R-:W-:-:S02]  /*66e0*/  FMUL.FTZ R35, R31, UR4 ;  /* 0x000000041f237c20 */ /* 0x000fc40008410000 */
[C---:B------:R-:W-:Y:S01]  /*66f0*/  HMMA.16816.F32.BF16 R184, R8.reuse, R136, R184 ;  /* 0x0000008808b8723c */ /* 0x040fe200000418b8 */
[----:B------:R1:W-:Y:S07]  /*6700*/  MUFU.TANH R192, R29 ;  /* 0x0000001d00c07308 */ /* 0x0003ee0000002400 */
[----:B------:R-:W-:Y:S01]  /*6710*/  HMMA.16816.F32.BF16 R176, R8, R138, R24 ;  /* 0x0000008a08b0723c */ /* 0x000fe20000041818 */
[----:B------:R2:W3:Y:S01]  /*6720*/  MUFU.TANH R188, R28 ;  /* 0x0000001c00bc7308 */ /* 0x0004e20000002400 */
[----:B------:R-:W-:Y:S01]  /*6730*/  IADD3 R8, PT, PT, R17, -0x3f, RZ ;  /* 0xffffffc111087810 */ /* 0x000fe20007ffe0ff */
[----:B------:R-:W-:Y:S01]  /*6740*/  FMUL.FTZ R33, R7, UR4 ;  /* 0x0000000407217c20 */ /* 0x000fe20008410000 */
[----:B------:R-:W-:Y:S01]  /*6750*/  FMUL.FTZ R4, R4, UR4 ;  /* 0x0000000404047c20 */ /* 0x000fe20008410000 */
[----:B------:R-:W-:-:S02]  /*6760*/  VIADD R7, R17, 0xffffffc8 ;  /* 0xffffffc811077836 */ /* 0x000fc40000000000 */
[----:B------:R-:W-:Y:S01]  /*6770*/  FMUL.FTZ R11, R5, UR4 ;  /* 0x00000004050b7c20 */ /* 0x000fe20008410000 */
[----:B------:R-:W-:Y:S01]  /*6780*/  IADD3 R5, PT, PT, R17, -0x37, RZ ;  /* 0xffffffc911057810 */ /* 0x000fe20007ffe0ff */
[----:B------:R-:W-:Y:S01]  /*6790*/  FMUL.FTZ R34, R6, UR4 ;  /* 0x0000000406227c20 */ /* 0x000fe20008410000 */
[----:B------:R4:W5:Y:S01]  /*67a0*/  MUFU.TANH R10, R4 ;  /* 0x00000004000a7308 */ /* 0x0009620000002400 */
[-C--:B------:R-:W-:Y:S01]  /*67b0*/  ISETP.GE.AND P4, PT, R7, R13.reuse, PT ;  /* 0x0000000d0700720c */ /* 0x080fe20003f86270 */
[----:B------:R-:W-:Y:S01]  /*67c0*/  FMUL.FTZ R142, R184, UR4 ;  /* 0x00000004b88e7c20 */ /* 0x000fe20008410000 */
[----:B------:R-:W-:Y:S01]  /*67d0*/  IADD3 R6, PT, PT, R17, -0x40, RZ ;  /* 0xffffffc011067810 */ /* 0x000fe20007ffe0ff */
[----:B------:R-:W-:Y:S01]  /*67e0*/  FMUL.FTZ R31, R185, UR4 ;  /* 0x00000004b91f7c20 */ /* 0x000fe20008410000 */
[-C--:B------:R-:W-:Y:S01]  /*67f0*/  ISETP.GE.AND P1, PT, R5, R13.reuse, PT ;  /* 0x0000000d0500720c */ /* 0x080fe20003f26270 */
[----:B------:R-:W-:Y:S01]  /*6800*/  FMUL.FTZ R132, R186, UR4 ;  /* 0x00000004ba847c20 */ /* 0x000fe20008410000 */
[----:B-1----:R-:W-:Y:S01]  /*6810*/  FSEL R29, R196, -INF , !P4 ;  /* 0xff800000c41d7808 */ /* 0x002fe20006000000 */
[----:B------:R-:W1:Y:S01]  /*6820*/  MUFU.TANH R11, R11 ;  /* 0x0000000b000b7308 */ /* 0x000e620000002400 */
[-C--:B------:R-:W-:Y:S01]  /*6830*/  ISETP.GE.AND P5, PT, R8, R13.reuse, PT ;  /* 0x0000000d0800720c */ /* 0x080fe20003fa6270 */
[----:B------:R-:W-:Y:S01]  /*6840*/  FMUL.FTZ R136, R187, UR4 ;  /* 0x00000004bb887c20 */ /* 0x000fe20008410000 */
[----:B------:R-:W-:-:S02]  /*6850*/  ISETP.GE.AND P4, PT, R6, R13, PT ;  /* 0x0000000d0600720c */ /* 0x000fc40003f86270 */
[----:B--2---:R-:W-:Y:S02]  /*6860*/  FSEL R28, R12, -INF , !P5 ;  /* 0xff8000000c1c7808 */ /* 0x004fe40006800000 */
[----:B------:R-:W-:Y:S01]  /*6870*/  FSEL R27, R18, -INF , !P4 ;  /* 0xff800000121b7808 */ /* 0x000fe20006000000 */
[----:B------:R2:W1:Y:S01]  /*6880*/  MUFU.TANH R137, R30 ;  /* 0x0000001e00897308 */ /* 0x0004620000002400 */
[----:B----4-:R-:W-:Y:S01]  /*6890*/  VIADD R4, R17, 0xffffffd0 ;  /* 0xffffffd011047836 */ /* 0x010fe20000000000 */
[----:B------:R-:W-:Y:S02]  /*68a0*/  ISETP.GE.AND P4, PT, R7, R14, PT ;  /* 0x0000000e0700720c */ /* 0x000fe40003f86270 */
[----:B------:R-:W-:Y:S01]  /*68b0*/  FMNMX3.FTZ R9, R135, R27, R28, !PT ;  /* 0x0000001b87097276 */ /* 0x000fe2000781001c */
[----:B------:R-:W-:Y:S01]  /*68c0*/  BAR.SYNC.DEFER_BLOCKING 0x0 ;  /* 0x0000000000007b1d */ /* 0x000fe20000010000 */
[----:B------:R-:W-:-:S04]  /*68d0*/  ISETP.GE.AND P5, PT, R4, R13, PT ;  /* 0x0000000d0400720c */ /* 0x000fc80003fa6270 */
[----:B---3--:R-:W-:Y:S01]  /*68e0*/  FSEL R188, R188, -INF , !P5 ;  /* 0xff800000bcbc7808 */ /* 0x008fe20006800000 */
[----:B------:R-:W3:Y:S01]  /*68f0*/  MUFU.TANH R140, R140 ;  /* 0x0000008c008c7308 */ /* 0x000ee20000002400 */
[----:B------:R-:W-:Y:S02]  /*6900*/  ISETP.GE.AND P5, PT, R8, R14, PT ;  /* 0x0000000e0800720c */ /* 0x000fe40003fa6270 */
[----:B--2---:R-:W-:Y:S02]  /*6910*/  FSEL R30, R197, -INF , !P1 ;  /* 0xff800000c51e7808 */ /* 0x004fe40004800000 */
[----:B------:R-:W-:-:S03]  /*6920*/  ISETP.GE.AND P1, PT, R3, R13, PT ;  /* 0x0000000d0300720c */ /* 0x000fc60003f26270 */
[----:B------:R-:W2:Y:S01]  /*6930*/  MUFU.TANH R142, R142 ;  /* 0x0000008e008e7308 */ /* 0x000ea20000002400 */
[----:B------:R-:W-:Y:S02]  /*6940*/  FMNMX3.FTZ R9, R9, R29, R30, !PT ;  /* 0x0000001d09097276 */ /* 0x000fe4000781001e */
[----:B------:R-:W-:Y:S02]  /*6950*/  FSEL R192, R192, -INF , !P1 ;  /* 0xff800000c0c07808 */ /* 0x000fe40004800000 */
[-C--:B------:R-:W-:Y:S02]  /*6960*/  ISETP.GE.AND P1, PT, R2, R13.reuse, PT ;  /* 0x0000000d0200720c */ /* 0x080fe40003f26270 */
[----:B------:R-:W-:Y:S01]  /*6970*/  FMNMX3.FTZ R26, R9, R188, R192, !PT ;  /* 0x000000bc091a7276 */ /* 0x000fe200078100c0 */
[----:B------:R-:W4:Y:S01]  /*6980*/  MUFU.TANH R35, R35 ;  /* 0x0000002300237308 */ /* 0x000f220000002400 */
[----:B-----5:R-:W-:Y:S02]  /*6990*/  FSEL R193, R10, -INF , !P1 ;  /* 0xff8000000ac17808 */ /* 0x020fe40004800000 */
[----:B------:R-:W-:-:S04]  /*69a0*/  ISETP.GE.AND P1, PT, R0, R13, PT ;  /* 0x0000000d0000720c */ /* 0x000fc80003f26270 */
[----:B-1----:R-:W-:Y:S01]  /*69b0*/  FSEL R196, R11, -INF , !P1 ;  /* 0xff8000000bc47808 */ /* 0x002fe20004800000 */
[----:B------:R-:W1:Y:S08]  /*69c0*/  MUFU.TANH R34, R34 ;  /* 0x0000002200227308 */ /* 0x000e700000002400 */
[----:B------:R-:W1:Y:S01]  /*69d0*/  MUFU.TANH R33, R33 ;  /* 0x0000002100217308 */ /* 0x000e620000002400 */
[----:B--234-:R-:W-:Y:S05]  /*69e0*/  BRA.U !UP0, `(.L_x_1448) ;  /* 0x0000000108bc7547 */ /* 0x01cfea000b800000 */
[----:B------:R-:W-:Y:S01]  /*69f0*/  UIADD3 UR11, UPT, UPT, UR24, -0x3, URZ ;  /* 0xfffffffd180b7890 */ /* 0x000fe2000fffe0ff */
[----:B------:R-:W-:Y:S01]  /*6a00*/  MOV R10, UR31 ;  /* 0x0000001f000a7c02 */ /* 0x000fe20008000f00 */
[----:B------:R-:W-:Y:S01]  /*6a10*/  IMAD.U32 R11, RZ, RZ, UR18 ;  /* 0x00000012ff0b7e24 */ /* 0x000fe2000f8e00ff */
[----:B------:R-:W-:Y:S01]  /*6a20*/  MOV R20, UR31 ;  /* 0x0000001f00147c02 */ /* 0x000fe20008000f00 */
[----:B------:R-:W-:Y:S01]  /*6a30*/  UIMAD.WIDE.U32 UR16, UR15, UR11, URZ ;  /* 0x0000000b0f1072a5 */ /* 0x000fe2000f8e00ff */
[----:B------:R-:W-:Y:S01]  /*6a40*/  IMAD.U32 R21, RZ, RZ, UR18 ;  /* 0x00000012ff157e24 */ /* 0x000fe2000f8e00ff */
[----:B------:R-:W-:-:S04]  /*6a50*/  UIMAD UR9, UR14, UR11, URZ ;  /* 0x0000000b0e0972a4 */ /* 0x000fc8000f8e02ff */
[----:B------:R-:W-:Y:S01]  /*6a60*/  UIADD3 UR8, UPT, UPT, UR17, UR9, URZ ;  /* 0x0000000911087290 */ /* 0x000fe2000fffe0ff */
[----:B------:R-:W-:Y:S02]  /*6a70*/  IMAD.U32 R9, RZ, RZ, UR16 ;  /* 0x00000010ff097e24 */ /* 0x000fe4000f8e00ff */
[----:B------:R-:W-:Y:S02]  /*6a80*/  IMAD.U32 R12, RZ, RZ, UR16 ;  /* 0x00000010ff0c7e24 */ /* 0x000fe4000f8e00ff */
[----:B------:R-:W-:Y:S01]  /*6a90*/  IMAD.U32 R23, RZ, RZ, UR16 ;  /* 0x00000010ff177e24 */ /* 0x000fe2000f8e00ff */
[----:B------:R-:W-:Y:S01]  /*6aa0*/  @!P3 LEA R24, P1, R9, R231, 0x1 ;  /* 0x000000e70918b211 */ /* 0x000fe200078208ff */
[----:B------:R-:W-:-:S05]  /*6ab0*/  IMAD.U32 R9, RZ, RZ, UR8 ;  /* 0x00000008ff097e24 */ /* 0x000fca000f8e00ff */
[CC--:B------:R-:W-:Y:S01]  /*6ac0*/  @!P3 LEA.HI.X R25, R12.reuse, R230.reuse, R9, 0x1, P1 ;  /* 0x000000e60c19b211 */ /* 0x0c0fe200008f0c09 */
[----:B------:R-:W-:Y:S01]  /*6ad0*/  IMAD.U32 R9, RZ, RZ, UR15 ;  /* 0x0000000fff097e24 */ /* 0x000fe2000f8e00ff */
[-C--:B------:R-:W-:Y:S02]  /*6ae0*/  @!P2 LEA R22, P1, R12, R231.reuse, 0x1 ;  /* 0x000000e70c16a211 */ /* 0x080fe400078208ff */
[----:B------:R-:W-:Y:S01]  /*6af0*/  MOV R12, UR8 ;  /* 0x00000008000c7c02 */ /* 0x000fe20008000f00 */
[----:B------:R-:W-:Y:S01]  /*6b00*/  @!P3 IMAD.WIDE.U32 R18, R9, UR11, R10 ;  /* 0x0000000b0912bc25 */ /* 0x000fe2000f8e000a */
[----:B------:R-:W-:Y:S01]  /*6b10*/  @!PT LDS RZ, [RZ] ;  /* 0x00000000fffff984 */ /* 0x000fe20000000800 */
[----:B------:R-:W-:Y:S01]  /*6b20*/  @!PT LDS RZ, [RZ] ;  /* 0x00000000fffff984 */ /* 0x000fe20000000800 */
[----:B------:R-:W-:Y:S01]  /*6b30*/  @!PT LDS RZ, [RZ] ;  /* 0x00000000fffff984 */ /* 0x000fe20000000800 */
[----:B------:R2:W-:Y:S02]  /*6b40*/  @!P3 LDGSTS.E.BYPASS.LTC128B.128 [R229+0x8000], desc[UR26][R24.64] ;  /* 0x0800000018e5bfae */ /* 0x0005e4000b981a1a */
[----:B------:R-:W-:Y:S01]  /*6b50*/  @!P2 LEA.HI.X R23, R23, R230, R12, 0x1, P1 ;  /* 0x000000e61717a211 */ /* 0x000fe200008f0c0c */
[----:B------:R-:W-:Y:S01]  /*6b60*/  @!P2 IMAD.WIDE.U32 R10, R9, UR11, R20 ;  /* 0x0000000b090aac25 */ /* 0x000fe2000f8e0014 */
[----:B------:R-:W-:Y:S01]  /*6b70*/  @!P3 LEA R20, P1, R18, R231, 0x1 ;  /* 0x000000e71214b211 */ /* 0x000fe200078208ff */
[----:B------:R2:W-:Y:S02]  /*6b80*/  @P3 STS.128 [R229+0x8000], RZ ;  /* 0x008000ffe5003388 */ /* 0x0005e40000000c00 */
[----:B------:R-:W-:-:S02]  /*6b90*/  @!P3 VIADD R9, R19, UR9 ;  /* 0x000000091309bc36 */ /* 0x000fc40008000000 */
[----:B------:R-:W-:Y:S01]  /*6ba0*/  @!PT LDS RZ, [RZ] ;  /* 0x00000000fffff984 */ /* 0x000fe20000000800 */
[----:B------:R-:W-:Y:S01]  /*6bb0*/  @!PT LDS RZ, [RZ] ;  /* 0x00000000fffff984 */ /* 0x000fe20000000800 */
[----:B------:R-:W-:Y:S01]  /*6bc0*/  @!PT LDS RZ, [RZ] ;  /* 0x00000000fffff984 */ /* 0x000fe20000000800 */
[----:B------:R2:W-:Y:S03]  /*6bd0*/  @!P2 LDGSTS.E.BYPASS.LTC128B.128 [R229+0x9000], desc[UR26][R22.64+0x80] ;  /* 0x0900008016e5afae */ /* 0x0005e6000b981a1a */
[-C--:B------:R-:W-:Y:S01]  /*6be0*/  @!P3 LEA.HI.X R21, R18, R230.reuse, R9, 0x1, P1 ;  /* 0x000000e61215b211 */ /* 0x080fe200008f0c09 */
[----:B------:R2:W-:Y:S01]  /*6bf0*/  @P2 STS.128 [R229+0x9000], RZ ;  /* 0x009000ffe5002388 */ /* 0x0005e20000000c00 */
[C---:B------:R-:W-:Y:S02]  /*6c00*/  @!P2 LEA R18, P1, R10.reuse, R231, 0x1 ;  /* 0x000000e70a12a211 */ /* 0x040fe400078208ff */
[----:B------:R-:W-:Y:S01]  /*6c10*/  @!P2 IADD3 R9, PT, PT, R11, UR9, RZ ;  /* 0x000000090b09ac10 */ /* 0x000fe2000fffe0ff */
        /* <DEDUP_REMOVED lines=12> */
.L_x_1448:
[----:B------:R-:W-:Y:S01]  /*6ce0*/  FMNMX3.FTZ R9, R26, R193, R196, !PT ;  /* 0x000000c11a097276 */ /* 0x000fe200078100c4 */
[----:B------:R-:W-:Y:S01]  /*6cf0*/  MUFU.TANH R32, R31 ;  /* 0x0000001f00207308 */ /* 0x000fe20000002400 */
[----:B------:R-:W-:Y:S02]  /*6d00*/  FSEL R12, R208, -INF , !P5 ;  /* 0xff800000d00c7808 */ /* 0x000fe40006800000 */
[-C--:B------:R-:W-:Y:S01]  /*6d10*/  ISETP.GE.AND P5, PT, R6, R14.reuse, PT ;  /* 0x0000000e0600720c */ /* 0x080fe20003fa6270 */
[----:B--2---:R-:W2:Y:S01]  /*6d20*/  SHFL.BFLY PT, R18, R9, 0x2, 0x1f ;  /* 0x0c401f0009127f89 */ /* 0x004ea200000e0000 */
[----:B------:R-:W-:Y:S02]  /*6d30*/  ISETP.GE.AND P1, PT, R5, R14, PT ;  /* 0x0000000e0500720c */ /* 0x000fe40003f26270 */
[----:B------:R-:W-:Y:S01]  /*6d40*/  FSEL R11, R209, -INF , !P5 ;  /* 0xff800000d10b7808 */ /* 0x000fe20006800000 */
[----:B------:R-:W3:Y:S01]  /*6d50*/  MUFU.TANH R31, R132 ;  /* 0x00000084001f7308 */ /* 0x000ee20000002400 */
[----:B------:R-:W-:-:S02]  /*6d60*/  FSEL R21, R141, -INF , !P4 ;  /* 0xff8000008d157808 */ /* 0x000fc40006000000 */
[-C--:B------:R-:W-:Y:S02]  /*6d70*/  ISETP.GE.AND P4, PT, R4, R14.reuse, PT ;  /* 0x0000000e0400720c */ /* 0x080fe40003f86270 */
[----:B------:R-:W-:Y:S02]  /*6d80*/  FSEL R19, R140, -INF , !P1 ;  /* 0xff8000008c137808 */ /* 0x000fe40004800000 */
[-C--:B------:R-:W-:Y:S01]  /*6d90*/  ISETP.GE.AND P1, PT, R3, R14.reuse, PT ;  /* 0x0000000e0300720c */ /* 0x080fe20003f26270 */
[----:B------:R4:W5:Y:S01]  /*6da0*/  MUFU.TANH R20, R136 ;  /* 0x0000008800147308 */ /* 0x0009620000002400 */
[----:B------:R-:W-:Y:S02]  /*6db0*/  FMNMX3.FTZ R10, R143, R11, R12, !PT ;  /* 0x0000000b8f0a7276 */ /* 0x000fe4000781000c */
[----:B------:R-:W-:Y:S02]  /*6dc0*/  FSEL R185, R137, -INF , !P4 ;  /* 0xff80000089b97808 */ /* 0x000fe40006000000 */
[----:B------:R-:W-:-:S02]  /*6dd0*/  ISETP.GE.AND P5, PT, R2, R14, PT ;  /* 0x0000000e0200720c */ /* 0x000fc40003fa6270 */
[----:B------:R-:W-:Y:S02]  /*6de0*/  ISETP.GE.AND P4, PT, R0, R14, PT ;  /* 0x0000000e0000720c */ /* 0x000fe40003f86270 */
[----:B------:R-:W-:Y:S02]  /*6df0*/  FSEL R187, R35, -INF , !P1 ;  /* 0xff80000023bb7808 */ /* 0x000fe40004800000 */
[----:B------:R-:W-:Y:S02]  /*6e00*/  FMNMX3.FTZ R10, R10, R21, R19, !PT ;  /* 0x000000150a0a7276 */ /* 0x000fe40007810013 */
[----:B-1----:R-:W-:Y:S02]  /*6e10*/  FSEL R195, R34, -INF , !P5 ;  /* 0xff80000022c37808 */ /* 0x002fe40006800000 */
[----:B------:R-:W-:Y:S02]  /*6e20*/  FSEL R194, R33, -INF , !P4 ;  /* 0xff80000021c27808 */ /* 0x000fe40006000000 */
[----:B------:R-:W-:Y:S01]  /*6e30*/  FMNMX3.FTZ R10, R10, R185, R187, !PT ;  /* 0x000000b90a0a7276 */ /* 0x000fe200078100bb */
[----:B----4-:R-:W-:Y:S01]  /*6e40*/  LDSM.16.MT88.4 R136, [R217+0xa000] ;  /* 0x00a00000d988783b */ /* 0x010fe20000004200 */
[----:B------:R-:W-:-:S02]  /*6e50*/  ISETP.GE.AND P1, PT, R8, R15, PT ;  /* 0x0000000f0800720c */ /* 0x000fc40003f26270 */
[----:B------:R-:W-:Y:S02]  /*6e60*/  ISETP.GE.AND P4, PT, R8, R16, PT ;  /* 0x000000100800720c */ /* 0x000fe40003f86270 */
[----:B------:R-:W-:Y:S01]  /*6e70*/  FMNMX3.FTZ R8, R10, R195, R194, !PT ;  /* 0x000000c30a087276 */ /* 0x000fe200078100c2 */
[----:B------:R-:W-:Y:S01]  /*6e80*/  FMUL.FTZ R10, R176, UR4 ;  /* 0x00000004b00a7c20 */ /* 0x000fe20008410000 */
[----:B--2---:R-:W-:Y:S02]  /*6e90*/  FMNMX.FTZ R18, R9, R18, !PT ;  /* 0x0000001209127209 */ /* 0x004fe40007810000 */
[----:B------:R-:W-:Y:S01]  /*6ea0*/  FSEL R23, R236, -INF , !P1 ;  /* 0xff800000ec177808 */ /* 0x000fe20004800000 */
[----:B------:R-:W1:Y:S01]  /*6eb0*/  SHFL.BFLY PT, R9, R8, 0x2, 0x1f ;  /* 0x0c401f0008097f89 */ /* 0x000e6200000e0000 */
[C---:B------:R-:W-:Y:S01]  /*6ec0*/  ISETP.GE.AND P5, PT, R7.reuse, R15, PT ;  /* 0x0000000f0700720c */ /* 0x040fe20003fa6270 */
[----:B------:R-:W2:Y:S01]  /*6ed0*/  MUFU.TANH R33, R10 ;  /* 0x0000000a00217308 */ /* 0x000ea20000002400 */
[----:B------:R-:W-:-:S02]  /*6ee0*/  ISETP.GE.AND P1, PT, R7, R16, PT ;  /* 0x000000100700720c */ /* 0x000fc40003f26270 */
[----:B------:R-:W4:Y:S01]  /*6ef0*/  SHFL.BFLY PT, R7, R18, 0x1, 0x1f ;  /* 0x0c201f0012077f89 */ /* 0x000f2200000e0000 */
[----:B------:R-:W-:Y:S02]  /*6f00*/  FSEL R22, R228, -INF , !P4 ;  /* 0xff800000e4167808 */ /* 0x000fe40006000000 */
[-C--:B------:R-:W-:Y:S02]  /*6f10*/  ISETP.GE.AND P4, PT, R5, R15.reuse, PT ;  /* 0x0000000f0500720c */ /* 0x080fe40003f86270 */
[----:B------:R-:W-:Y:S02]  /*6f20*/  FSEL R26, R211, -INF , !P5 ;  /* 0xff800000d31a7808 */ /* 0x000fe40006800000 */
[----:B------:R-:W-:Y:S02]  /*6f30*/  FSEL R24, R200, -INF , !P1 ;  /* 0xff800000c8187808 */ /* 0x000fe40004800000 */
[----:B------:R-:W-:Y:S02]  /*6f40*/  FSEL R25, R210, -INF , !P4 ;  /* 0xff800000d2197808 */ /* 0x000fe40006000000 */
[----:B------:R-:W-:Y:S01]  /*6f50*/  ISETP.GE.AND P5, PT, R5, R16, PT ;  /* 0x000000100500720c */ /* 0x000fe20003fa6270 */
[----:B------:R-:W-:Y:S01]  /*6f60*/  FMUL.FTZ R5, R177, UR4 ;  /* 0x00000004b1057c20 */ /* 0x000fe20008410000 */
[----:B------:R-:W-:-:S02]  /*6f70*/  ISETP.GE.AND P1, PT, R4, R15, PT ;  /* 0x0000000f0400720c */ /* 0x000fc40003f26270 */
[-C--:B------:R-:W-:Y:S01]  /*6f80*/  ISETP.GE.AND P4, PT, R4, R16.reuse, PT ;  /* 0x000000100400720c */ /* 0x080fe20003f86270 */
[----:B------:R-:W-:Y:S01]  /*6f90*/  FMUL.FTZ R4, R178, UR4 ;  /* 0x00000004b2047c20 */ /* 0x000fe20008410000 */
[----:B------:R-:W-:Y:S01]  /*6fa0*/  FSEL R180, R180, -INF , !P5 ;  /* 0xff800000b4b47808 */ /* 0x000fe20006800000 */
[----:B------:R2:W-:Y:S01]  /*6fb0*/  MUFU.TANH R34, R5 ;  /* 0x0000000500227308 */ /* 0x0005e20000002400 */
[C---:B------:R-:W-:Y:S02]  /*6fc0*/  ISETP.GE.AND P5, PT, R3.reuse, R15, PT ;  /* 0x0000000f0300720c */ /* 0x040fe40003fa6270 */
[----:B------:R-:W-:Y:S02]  /*6fd0*/  FSEL R197, R142, -INF , !P1 ;  /* 0xff8000008ec57808 */ /* 0x000fe40004800000 */
[----:B------:R-:W-:Y:S02]  /*6fe0*/  ISETP.GE.AND P1, PT, R3, R16, PT ;  /* 0x000000100300720c */ /* 0x000fe40003f26270 */
[----:B-1----:R-:W-:Y:S01]  /*6ff0*/  FMNMX.FTZ R3, R8, R9, !PT ;  /* 0x0000000908037209 */ /* 0x002fe20007810000 */
[----:B------:R-:W1:Y:S01]  /*7000*/  MUFU.TANH R10, R4 ;  /* 0x00000004000a7308 */ /* 0x000e620000002400 */
[----:B---3--:R-:W-:-:S02]  /*7010*/  FSEL R241, R31, -INF , !P4 ;  /* 0xff8000001ff17808 */ /* 0x008fc40006000000 */
[----:B------:R-:W-:Y:S02]  /*7020*/  FSEL R235, R32, -INF , !P5 ;  /* 0xff80000020eb7808 */ /* 0x000fe40006800000 */
[CC--:B------:R-:W-:Y:S02]  /*7030*/  ISETP.GE.AND P4, PT, R2.reuse, R15.reuse, PT ;  /* 0x0000000f0200720c */ /* 0x0c0fe40003f86270 */
[-C--:B------:R-:W-:Y:S01]  /*7040*/  ISETP.GE.AND P5, PT, R2, R16.reuse, PT ;  /* 0x000000100200720c */ /* 0x080fe20003fa6270 */
[----:B------:R-:W-:Y:S01]  /*7050*/  FMUL.FTZ R2, R179, UR4 ;  /* 0x00000004b3027c20 */ /* 0x000fe20008410000 */
[----:B-----5:R-:W-:Y:S01]  /*7060*/  FSEL R240, R20, -INF , !P1 ;  /* 0xff80000014f07808 */ /* 0x020fe20004800000 */
[----:B--2---:R-:W2:Y:S01]  /*7070*/  SHFL.BFLY PT, R5, R3, 0x1, 0x1f ;  /* 0x0c201f0003057f89 */ /* 0x004ea200000e0000 */
[C---:B------:R-:W-:Y:S01]  /*7080*/  ISETP.GE.AND P1, PT, R6.reuse, R15, PT ;  /* 0x0000000f0600720c */ /* 0x040fe20003f26270 */
[----:B------:R3:W5:Y:S01]  /*7090*/  MUFU.TANH R4, R2 ;  /* 0x0000000200047308 */ /* 0x0007620000002400 */
[----:B------:R-:W-:Y:S01]  /*70a0*/  FSEL R232, R33, -INF , !P4 ;  /* 0xff80000021e87808 */ /* 0x000fe20006000000 */
[----:B------:R-:W-:Y:S01]  /*70b0*/  LDSM.16.MT88.4 R176, [R224+0xa000] ;  /* 0x00a00000e0b0783b */ /* 0x000fe20000004200 */
[----:B------:R-:W-:-:S02]  /*70c0*/  ISETP.GE.AND P4, PT, R6, R16, PT ;  /* 0x000000100600720c */ /* 0x000fc40003f86270 */
[----:B----4-:R-:W-:Y:S02]  /*70d0*/  FMNMX.FTZ R238, R18, R7, !PT ;  /* 0x0000000712ee7209 */ /* 0x010fe40007810000 */
[----:B------:R-:W-:Y:S02]  /*70e0*/  FSEL R18, R239, -INF , !P1 ;  /* 0xff800000ef127808 */ /* 0x000fe40004800000 */
[----:B------:R-:W-:Y:S02]  /*70f0*/  FSEL R20, R237, -INF , !P4 ;  /* 0xff800000ed147808 */ /* 0x000fe40006000000 */
[----:B-1----:R-:W-:Y:S01]  /*7100*/  FSEL R234, R10, -INF , !P5 ;  /* 0xff8000000aea7808 */ /* 0x002fe20006800000 */
[----:B------:R-:W-:Y:S01]  /*7110*/  FMUL.FTZ R10, R238, UR13 ;  /* 0x0000000dee0a7c20 */ /* 0x000fe20008410000 */
[C---:B------:R-:W-:Y:S02]  /*7120*/  ISETP.GE.AND P1, PT, R0.reuse, R15, PT ;  /* 0x0000000f0000720c */ /* 0x040fe40003f26270 */
[----:B------:R-:W-:-:S02]  /*7130*/  ISETP.GE.AND P5, PT, R0, R16, PT ;  /* 0x000000100000720c */ /* 0x000fc40003fa6270 */
[----:B---3--:R-:W-:Y:S02]  /*7140*/  FMNMX3.FTZ R2, R134, R18, R23, !PT ;  /* 0x0000001286027276 */ /* 0x008fe40007810017 */
[----:B------:R-:W-:Y:S02]  /*7150*/  FMNMX3.FTZ R0, R133, R20, R22, !PT ;  /* 0x0000001485007276 */ /* 0x000fe40007810016 */
[----:B------:R-:W-:Y:S02]  /*7160*/  FMNMX3.FTZ R2, R2, R26, R25, !PT ;  /* 0x0000001a02027276 */ /* 0x000fe40007810019 */
[----:B------:R-:W-:Y:S02]  /*7170*/  FMNMX3.FTZ R0, R0, R24, R180, !PT ;  /* 0x0000001800007276 */ /* 0x000fe400078100b4 */
[----:B------:R-:W-:Y:S02]  /*7180*/  FSEL R203, R34, -INF , !P1 ;  /* 0xff80000022cb7808 */ /* 0x000fe40004800000 */
[----:B------:R-:W-:Y:S01]  /*7190*/  FMNMX3.FTZ R2, R2, R197, R235, !PT ;  /* 0x000000c502027276 */ /* 0x000fe200078100eb */
[----:B------:R-:W-:Y:S01]  /*71a0*/  LDSM.16.MT88.4 R32, [R225+0xa000] ;  /* 0x00a00000e120783b */ /* 0x000fe20000004200 */
[----:B-----5:R-:W-:-:S02]  /*71b0*/  FSEL R233, R4, -INF , !P5 ;  /* 0xff80000004e97808 */ /* 0x020fc40006800000 */
[----:B------:R-:W-:Y:S02]  /*71c0*/  FMNMX3.FTZ R0, R0, R241, R240, !PT ;  /* 0x000000f100007276 */ /* 0x000fe400078100f0 */
[----:B------:R-:W-:Y:S02]  /*71d0*/  FMNMX3.FTZ R2, R2, R232, R203, !PT ;  /* 0x000000e802027276 */ /* 0x000fe400078100cb */
[----:B------:R-:W-:Y:S02]  /*71e0*/  FMNMX3.FTZ R4, R0, R234, R233, !PT ;  /* 0x000000ea00047276 */ /* 0x000fe400078100e9 */
[----:B--2---:R-:W-:Y:S02]  /*71f0*/  FMNMX.FTZ R237, R3, R5, !PT ;  /* 0x0000000503ed7209 */ /* 0x004fe40007810000 */
[----:B------:R-:W1:Y:S01]  /*7200*/  SHFL.BFLY PT, R3, R2, 0x2, 0x1f ;  /* 0x0c401f0002037f89 */ /* 0x000e6200000e0000 */
[----:B------:R-:W-:Y:S02]  /*7210*/  FSETP.NEU.FTZ.AND P4, PT, R238, -INF , PT ;  /* 0xff800000ee00780b */ /* 0x000fe40003f9d000 */
[C---:B------:R-:W-:Y:S01]  /*7220*/  FMUL.FTZ R0, R237.reuse, UR13 ;  /* 0x0000000ded007c20 */ /* 0x040fe20008410000 */
[----:B------:R-:W2:Y:S01]  /*7230*/  SHFL.BFLY PT, R5, R4, 0x2, 0x1f ;  /* 0x0c401f0004057f89 */ /* 0x000ea200000e0000 */
[----:B------:R-:W-:-:S02]  /*7240*/  FSETP.NEU.FTZ.AND P1, PT, R237, -INF , PT ;  /* 0xff800000ed00780b */ /* 0x000fc40003f3d000 */
[----:B------:R-:W-:Y:S02]  /*7250*/  FSEL R10, R10, RZ, P4 ;  /* 0x000000ff0a0a7208 */ /* 0x000fe40002000000 */
[----:B------:R-:W-:Y:S02]  /*7260*/  FSEL R0, R0, RZ, P1 ;  /* 0x000000ff00007208 */ /* 0x000fe40000800000 */
[----:B------:R-:W-:Y:S01]  /*7270*/  MOV R181, R246 ;  /* 0x000000f600b57202 */ /* 0x000fe20000000f00 */
[--C-:B------:R-:W-:Y:S01]  /*7280*/  FFMA.FTZ R27, R27, UR13, -R10.reuse ;  /* 0x0000000d1b1b7c23 */ /* 0x100fe2000801080a */
[----:B------:R-:W-:Y:S01]  /*7290*/  FFMA.FTZ R28, R28, UR13, -R10 ;  /* 0x0000000d1c1c7c23 */ /* 0x000fe2000801080a */
[--C-:B------:R-:W-:Y:S01]  /*72a0*/  FFMA.FTZ R12, R12, UR13, -R0.reuse ;  /* 0x0000000d0c0c7c23 */ /* 0x100fe20008010800 */
[----:B------:R-:W-:Y:S01]  /*72b0*/  FFMA.FTZ R11, R11, UR13, -R0 ;  /* 0x0000000d0b0b7c23 */ /* 0x000fe20008010800 */
[--C-:B------:R-:W-:Y:S01]  /*72c0*/  FFMA.FTZ R29, R29, UR13, -R10.reuse ;  /* 0x0000000d1d1d7c23 */ /* 0x100fe2000801080a */
[----:B------:R-:W-:Y:S01]  /*72d0*/  FFMA.FTZ R30, R30, UR13, -R10 ;  /* 0x0000000d1e1e7c23 */ /* 0x000fe2000801080a */
[----:B------:R-:W-:Y:S01]  /*72e0*/  MUFU.EX2 R198, R12 ;  /* 0x0000000c00c67308 */ /* 0x000fe20000000800 */
[----:B------:R-:W-:Y:S01]  /*72f0*/  FFMA.FTZ R21, R21, UR13, -R0 ;  /* 0x0000000d15157c23 */ /* 0x000fe20008010800 */
[----:B-1----:R-:W-:-:S06]  /*7300*/  FMNMX.FTZ R3, R2, R3, !PT ;  /* 0x0000000302037209 */ /* 0x002fcc0007810000 */
[----:B------:R-:W-:Y:S01]  /*7310*/  MUFU.EX2 R201, R11 ;  /* 0x0000000b00c97308 */ /* 0x000fe20000000800 */
[----:B--2---:R-:W-:Y:S01]  /*7320*/  FMNMX.FTZ R2, R4, R5, !PT ;  /* 0x0000000504027209 */ /* 0x004fe20007810000 */
[----:B------:R-:W1:Y:S01]  /*7330*/  SHFL.BFLY PT, R7, R3, 0x1, 0x1f ;  /* 0x0c201f0003077f89 */ /* 0x000e6200000e0000 */
[----:B------:R-:W-:Y:S01]  /*7340*/  FFMA.FTZ R4, R19, UR13, -R0 ;  /* 0x0000000d13047c23 */ /* 0x000fe20008010800 */
[----:B------:R-:W-:Y:S02]  /*7350*/  FSEL R5, R238, RZ, P4 ;  /* 0x000000ffee057208 */ /* 0x000fe40002000000 */
[----:B------:R-:W2:Y:S02]  /*7360*/  SHFL.BFLY PT, R6, R2, 0x1, 0x1f ;  /* 0x0c201f0002067f89 */ /* 0x000ea400000e0000 */
[----:B------:R3:W-:Y:S01]  /*7370*/  MUFU.EX2 R199, R4 ;  /* 0x0000000400c77308 */ /* 0x0007e20000000800 */
[----:B------:R-:W-:Y:S01]  /*7380*/  MOV R19, R245 ;  /* 0x000000f500137202 */ /* 0x000fe20000000f00 */
[----:B------:R-:W-:Y:S01]  /*7390*/  FADD.FTZ R5, R135, -R5 ;  /* 0x8000000587057221 */ /* 0x000fe20000010000 */
[----:B------:R-:W-:-:S02]  /*73a0*/  MOV R245, R181 ;  /* 0x000000b500f57202 */ /* 0x000fc40000000f00 */
[----:B------:R-:W-:Y:S01]  /*73b0*/  @P0 IADD3 R19, PT, PT, R244, -0x40, RZ ;  /* 0xffffffc0f4130810 */ /* 0x000fe20007ffe0ff */
[----:B------:R-:W-:Y:S02]  /*73c0*/  FMUL.FTZ R5, R5, UR13 ;  /* 0x0000000d05057c20 */ /* 0x000fe40008410000 */
[----:B------:R-:W-:Y:S08]  /*73d0*/  MUFU.EX2 R242, R27 ;  /* 0x0000001b00f27308 */ /* 0x000ff00000000800 */
[----:B------:R-:W-:Y:S01]  /*73e0*/  MUFU.EX2 R239, R28 ;  /* 0x0000001c00ef7308 */ /* 0x000fe20000000800 */
[----:B---3--:R-:W-:-:S02]  /*73f0*/  FSEL R4, R237, RZ, P1 ;  /* 0x000000ffed047208 */ /* 0x008fc40000800000 */
[----:B-1----:R-:W-:-:S03]  /*7400*/  FMNMX.FTZ R228, R3, R7, !PT ;  /* 0x0000000703e47209 */ /* 0x002fc60007810000 */
[----:B------:R-:W-:Y:S01]  /*7410*/  FADD.FTZ R4, R143, -R4 ;  /* 0x800000048f047221 */ /* 0x000fe20000010000 */
[----:B--2---:R-:W-:Y:S01]  /*7420*/  FMNMX.FTZ R236, R2, R6, !PT ;  /* 0x0000000602ec7209 */ /* 0x004fe20007810000 */
[C---:B------:R-:W-:Y:S01]  /*7430*/  FMUL.FTZ R2, R228.reuse, UR13 ;  /* 0x0000000de4027c20 */ /* 0x040fe20008410000 */
[----:B------:R-:W-:Y:S01]  /*7440*/  FSETP.NEU.FTZ.AND P4, PT, R228, -INF , PT ;  /* 0xff800000e400780b */ /* 0x000fe20003f9d000 */
[----:B------:R-:W-:Y:S01]  /*7450*/  MUFU.EX2 R243, R29 ;  /* 0x0000001d00f37308 */ /* 0x000fe20000000800 */
[----:B------:R-:W-:Y:S01]  /*7460*/  FSETP.NEU.FTZ.AND P1, PT, R236, -INF , PT ;  /* 0xff800000ec00780b */ /* 0x000fe20003f3d000 */
[----:B------:R-:W1:Y:S01]  /*7470*/  LDSM.16.MT88.4 R140, [R19] ;  /* 0x00000000138c783b */ /* 0x000e620000004200 */
[----:B------:R-:W-:Y:S01]  /*7480*/  FSEL R12, R2, RZ, P4 ;  /* 0x000000ff020c7208 */ /* 0x000fe20002000000 */
[----:B------:R-:W-:Y:S01]  /*7490*/  FMUL.FTZ R4, R4, UR13 ;  /* 0x0000000d04047c20 */ /* 0x000fe20008410000 */
[----:B------:R-:W-:Y:S02]  /*74a0*/  FSEL R2, R236, RZ, P1 ;  /* 0x000000ffec027208 */ /* 0x000fe40000800000 */
[----:B------:R-:W-:Y:S01]  /*74b0*/  FSEL R3, R228, RZ, P4 ;  /* 0x000000ffe4037208 */ /* 0x000fe20002000000 */
[----:B------:R2:W3:Y:S02]  /*74c0*/  MUFU.EX2 R246, R30 ;  /* 0x0000001e00f67308 */ /* 0x0004e40000000800 */
[----:B------:R-:W-:Y:S01]  /*74d0*/  FADD.FTZ R182, R133, -R2 ;  /* 0x8000000285b67221 */ /* 0x000fe20000010000 */
[----:B------:R-:W-:Y:S01]  /*74e0*/  FFMA.FTZ R2, R18, UR13, -R12 ;  /* 0x0000000d12027c23 */ /* 0x000fe2000801080c */
[----:B------:R-:W-:Y:S01]  /*74f0*/  FADD.FTZ R181, R134, -R3 ;  /* 0x8000000386b57221 */ /* 0x000fe20000010000 */
[----:B------:R-:W-:Y:S01]  /*7500*/  FMUL.FTZ R3, R236, UR13 ;  /* 0x0000000dec037c20 */ /* 0x000fe20008410000 */
[----:B------:R-:W4:Y:S02]  /*7510*/  LDSM.16.MT88.4 R132, [R217+0xb000] ;  /* 0x00b00000d984783b */ /* 0x000f240000004200 */
[----:B------:R5:W-:Y:S01]  /*7520*/  MUFU.EX2 R191, R2 ;  /* 0x0000000200bf7308 */ /* 0x000be20000000800 */
[----:B------:R-:W-:Y:S01]  /*7530*/  FMUL.FTZ R18, R181, UR13 ;  /* 0x0000000db5127c20 */ /* 0x000fe20008410000 */
[----:B------:R-:W-:-:S05]  /*7540*/  FSEL R11, R3, RZ, P1 ;  /* 0x000000ff030b7208 */ /* 0x000fca0000800000 */
[----:B------:R-:W-:Y:S01]  /*7550*/  FFMA.FTZ R3, R24, UR13, -R11 ;  /* 0x0000000d18037c23 */ /* 0x000fe2000801080b */
[----:B------:R-:W1:Y:S01]  /*7560*/  MUFU.EX2 R200, R21 ;  /* 0x0000001500c87308 */ /* 0x000e620000000800 */
[----:B--2---:R-:W2:Y:S01]  /*7570*/  LDSM.16.MT88.4 R28, [R225+0xb000] ;  /* 0x00b00000e11c783b */ /* 0x004ea20000004200 */
[----:B---3--:R-:W-:-:S06]  /*7580*/  F2FP.BF16.F32.PACK_AB R6, R246, R243 ;  /* 0x000000f3f606723e */ /* 0x008fcc00000010ff */
[----:B------:R3:W3:Y:S01]  /*7590*/  MUFU.EX2 R9, R5 ;  /* 0x0000000500097308 */ /* 0x0006e20000000800 */
[----:B-----5:R-:W-:-:S07]  /*75a0*/  FFMA.FTZ R2, R23, UR13, -R12 ;  /* 0x0000000d17027c23 */ /* 0x020fce000801080c */
[----:B------:R5:W-:Y:S01]  /*75b0*/  MUFU.EX2 R190, R2 ;  /* 0x0000000200be7308 */ /* 0x000be20000000800 */
[----:B-1----:R-:W-:-:S07]  /*75c0*/  F2FP.BF16.F32.PACK_AB R7, R199, R200 ;  /* 0x000000c8c707723e */ /* 0x002fce00000010ff */
[----:B------:R1:W4:Y:S01]  /*75d0*/  MUFU.EX2 R8, R4 ;  /* 0x0000000400087308 */ /* 0x0003220000000800 */
[----:B---3--:R-:W-:Y:S01]  /*75e0*/  F2FP.BF16.F32.PACK_AB R5, R198, R201 ;  /* 0x000000c9c605723e */ /* 0x008fe200000010ff */
[-C--:B------:R-:W-:Y:S01]  /*75f0*/  FMUL.FTZ R144, R144, R9.reuse ;  /* 0x0000000990907220 */ /* 0x080fe20000410000 */
[-C--:B------:R-:W-:Y:S01]  /*7600*/  FMUL.FTZ R145, R145, R9.reuse ;  /* 0x0000000991917220 */ /* 0x080fe20000410000 */
[-C--:B------:R-:W-:Y:S01]  /*7610*/  FMUL.FTZ R152, R152, R9.reuse ;  /* 0x0000000998987220 */ /* 0x080fe20000410000 */
[-C--:B------:R-:W-:Y:S01]  /*7620*/  FMUL.FTZ R153, R153, R9.reuse ;  /* 0x0000000999997220 */ /* 0x080fe20000410000 */
[-C--:B------:R-:W-:Y:S01]  /*7630*/  FMUL.FTZ R164, R164, R9.reuse ;  /* 0x00000009a4a47220 */ /* 0x080fe20000410000 */
[-C--:B------:R-:W-:Y:S01]  /*7640*/  FMUL.FTZ R165, R165, R9.reuse ;  /* 0x00000009a5a57220 */ /* 0x080fe20000410000 */
[----:B------:R-:W-:Y:S01]  /*7650*/  MUFU.EX2 R181, R3 ;  /* 0x0000000300b57308 */ /* 0x000fe20000000800 */
[--C-:B-----5:R-:W-:Y:S01]  /*7660*/  FFMA.FTZ R2, R26, UR13, -R12.reuse ;  /* 0x0000000d1a027c23 */ /* 0x120fe2000801080c */
[-C--:B------:R-:W-:Y:S01]  /*7670*/  FMUL.FTZ R168, R168, R9.reuse ;  /* 0x00000009a8a87220 */ /* 0x080fe20000410000 */
[-C--:B------:R-:W-:Y:S01]  /*7680*/  FMUL.FTZ R169, R169, R9.reuse ;  /* 0x00000009a9a97220 */ /* 0x080fe20000410000 */
[-C--:B------:R-:W-:Y:S01]  /*7690*/  FMUL.FTZ R40, R40, R9.reuse ;  /* 0x0000000928287220 */ /* 0x080fe20000410000 */
[-C--:B------:R-:W-:Y:S01]  /*76a0*/  FMUL.FTZ R41, R41, R9.reuse ;  /* 0x0000000929297220 */ /* 0x080fe20000410000 */
[-C--:B------:R-:W-:Y:S01]  /*76b0*/  FMUL.FTZ R44, R44, R9.reuse ;  /* 0x000000092c2c7220 */ /* 0x080fe20000410000 */
[-C--:B------:R-:W-:Y:S01]  /*76c0*/  FMUL.FTZ R45, R45, R9.reuse ;  /* 0x000000092d2d7220 */ /* 0x080fe20000410000 */
[----:B------:R3:W-:Y:S01]  /*76d0*/  MUFU.EX2 R189, R2 ;  /* 0x0000000200bd7308 */ /* 0x0007e20000000800 */
[----:B-1----:R-:W-:Y:S01]  /*76e0*/  F2FP.BF16.F32.PACK_AB R4, R239, R242 ;  /* 0x000000f2ef04723e */ /* 0x002fe200000010ff */
[-C--:B----4-:R-:W-:Y:S01]  /*76f0*/  FMUL.FTZ R146, R146, R8.reuse ;  /* 0x0000000892927220 */ /* 0x090fe20000410000 */
        /* <DEDUP_REMOVED lines=14> */
[----:B---3--:R-:W-:Y:S01]  /*77e0*/  FFMA.FTZ R2, R25, UR13, -R12 ;  /* 0x0000000d19027c23 */ /* 0x008fe2000801080c */
[-C--:B------:R-:W-:Y:S01]  /*77f0*/  FMUL.FTZ R58, R58, R8.reuse ;  /* 0x000000083a3a7220 */ /* 0x080fe20000410000 */
[----:B------:R-:W-:Y:S01]  /*7800*/  LDSM.16.MT88.4 R24, [R224+0xb000] ;  /* 0x00b00000e018783b */ /* 0x000fe20000004200 */
[-C--:B------:R-:W-:Y:S01]  /*7810*/  FMUL.FTZ R59, R59, R8.reuse ;  /* 0x000000083b3b7220 */ /* 0x080fe20000410000 */
[----:B------:R3:W-:Y:S01]  /*7820*/  MUFU.EX2 R186, R2 ;  /* 0x0000000200ba7308 */ /* 0x0007e20000000800 */
[-C--:B------:R-:W-:Y:S01]  /*7830*/  FMUL.FTZ R60, R60, R9.reuse ;  /* 0x000000093c3c7220 */ /* 0x080fe20000410000 */
[-C--:B------:R-:W-:Y:S01]  /*7840*/  FMUL.FTZ R61, R61, R9.reuse ;  /* 0x000000093d3d7220 */ /* 0x080fe20000410000 */
[-C--:B------:R-:W-:Y:S01]  /*7850*/  FMUL.FTZ R72, R72, R9.reuse ;  /* 0x0000000948487220 */ /* 0x080fe20000410000 */
[--C-:B-1----:R-:W-:Y:S01]  /*7860*/  FFMA.FTZ R18, R180, UR13, -R11.reuse ;  /* 0x0000000db4127c23 */ /* 0x102fe2000801080b */
[-C--:B------:R-:W-:Y:S01]  /*7870*/  FMUL.FTZ R73, R73, R9.reuse ;  /* 0x0000000949497220 */ /* 0x080fe20000410000 */
[-C--:B------:R-:W-:Y:S01]  /*7880*/  FMUL.FTZ R62, R62, R8.reuse ;  /* 0x000000083e3e7220 */ /* 0x080fe20000410000 */
[-C--:B------:R-:W-:Y:S01]  /*7890*/  FMUL.FTZ R63, R63, R8.reuse ;  /* 0x000000083f3f7220 */ /* 0x080fe20000410000 */
        /* <DEDUP_REMOVED lines=9> */
[--C-:B---3--:R-:W-:Y:S01]  /*7930*/  FFMA.FTZ R2, R20, UR13, -R11.reuse ;  /* 0x0000000d14027c23 */ /* 0x108fe2000801080b */
[-C--:B------:R-:W-:Y:S01]  /*7940*/  FMUL.FTZ R92, R92, R9.reuse ;  /* 0x000000095c5c7220 */ /* 0x080fe20000410000 */
[-C--:B------:R-:W-:Y:S01]  /*7950*/  FMUL.FTZ R93, R93, R9.reuse ;  /* 0x000000095d5d7220 */ /* 0x080fe20000410000 */
        /* <DEDUP_REMOVED lines=20> */
[----:B------:R-:W1:Y:S01]  /*7aa0*/  LDSM.16.MT88.4 R20, [R19+0x1000] ;  /* 0x001000001314783b */ /* 0x000e620000004200 */
[----:B------:R-:W-:Y:S01]  /*7ab0*/  FMUL.FTZ R125, R125, R9 ;  /* 0x000000097d7d7220 */ /* 0x000fe20000410000 */
[----:B------:R3:W-:Y:S01]  /*7ac0*/  MUFU.EX2 R183, R2 ;  /* 0x0000000200b77308 */ /* 0x0007e20000000800 */
[-C--:B------:R-:W-:Y:S01]  /*7ad0*/  FMUL.FTZ R126, R126, R8.reuse ;  /* 0x000000087e7e7220 */ /* 0x080fe20000410000 */
[----:B------:R-:W-:Y:S01]  /*7ae0*/  FMUL.FTZ R127, R127, R8 ;  /* 0x000000087f7f7220 */ /* 0x000fe20000410000 */
[C---:B------:R-:W-:Y:S01]  /*7af0*/  HMMA.16816.F32.BF16 R144, R4.reuse, R136, R144 ;  /* 0x000000880490723c */ /* 0x040fe20000041890 */
[-C--:B----4-:R-:W-:Y:S01]  /*7b00*/  FMUL.FTZ R148, R148, R3.reuse ;  /* 0x0000000394947220 */ /* 0x090fe20000410000 */
[-C--:B------:R-:W-:Y:S01]  /*7b10*/  FMUL.FTZ R149, R149, R3.reuse ;  /* 0x0000000395957220 */ /* 0x080fe20000410000 */
[-C--:B------:R-:W-:Y:S01]  /*7b20*/  FMUL.FTZ R156, R156, R3.reuse ;  /* 0x000000039c9c7220 */ /* 0x080fe20000410000 */
[-C--:B------:R-:W-:Y:S01]  /*7b30*/  FMUL.FTZ R157, R157, R3.reuse ;  /* 0x000000039d9d7220 */ /* 0x080fe20000410000 */
[----:B------:R4:W-:Y:S01]  /*7b40*/  MUFU.EX2 R202, R18 ;  /* 0x0000001200ca7308 */ /* 0x0009e20000000800 */
        /* <DEDUP_REMOVED lines=8> */
[----:B---3--:R-:W-:Y:S01]  /*7bd0*/  FMUL.FTZ R2, R182, UR13 ;  /* 0x0000000db6027c20 */ /* 0x008fe20008410000 */
[-C--:B------:R-:W-:Y:S01]  /*7be0*/  FMUL.FTZ R85, R85, R3.reuse ;  /* 0x0000000355557220 */ /* 0x080fe20000410000 */
[C---:B------:R-:W-:Y:S01]  /*7bf0*/  HMMA.16816.F32.BF16 R164, R4.reuse, R32, R164 ;  /* 0x0000002004a4723c */ /* 0x040fe200000418a4 */
[-C--:B------:R-:W-:Y:S01]  /*7c00*/  FMUL.FTZ R160, R160, R3.reuse ;  /* 0x00000003a0a07220 */ /* 0x080fe20000410000 */
[-C--:B------:R-:W-:Y:S01]  /*7c10*/  FMUL.FTZ R161, R161, R3.reuse ;  /* 0x00000003a1a17220 */ /* 0x080fe20000410000 */
[-C--:B------:R-:W-:Y:S01]  /*7c20*/  FMUL.FTZ R172, R172, R3.reuse ;  /* 0x00000003acac7220 */ /* 0x080fe20000410000 */
[----:B------:R-:W3:Y:S01]  /*7c30*/  MUFU.EX2 R2, R2 ;  /* 0x0000000200027308 */ /* 0x000ee20000000800 */
[-C--:B------:R-:W-:Y:S01]  /*7c40*/  FMUL.FTZ R173, R173, R3.reuse ;  /* 0x00000003adad7220 */ /* 0x080fe20000410000 */
[--C-:B----4-:R-:W-:Y:S01]  /*7c50*/  FFMA.FTZ R18, R192, UR13, -R10.reuse ;  /* 0x0000000dc0127c23 */ /* 0x110fe2000801080a */
[-C--:B------:R-:W-:Y:S01]  /*7c60*/  FMUL.FTZ R112, R112, R3.reuse ;  /* 0x0000000370707220 */ /* 0x080fe20000410000 */
[C---:B------:R-:W-:Y:S01]  /*7c70*/  HMMA.16816.F32.BF16 R168, R4.reuse, R34, R168 ;  /* 0x0000002204a8723c */ /* 0x040fe200000418a8 */
[-C--:B------:R-:W-:Y:S01]  /*7c80*/  FMUL.FTZ R113, R113, R3.reuse ;  /* 0x0000000371717220 */ /* 0x080fe20000410000 */
[-C--:B------:R-:W-:Y:S01]  /*7c90*/  FMUL.FTZ R100, R100, R3.reuse ;  /* 0x0000000364647220 */ /* 0x080fe20000410000 */
[-C--:B------:R-:W-:Y:S01]  /*7ca0*/  FMUL.FTZ R101, R101, R3.reuse ;  /* 0x0000000365657220 */ /* 0x080fe20000410000 */
[----:B------:R4:W5:Y:S01]  /*7cb0*/  MUFU.EX2 R192, R18 ;  /* 0x0000001200c07308 */ /* 0x0009620000000800 */
        /* <DEDUP_REMOVED lines=16> */
[--C-:B----4-:R-:W-:Y:S01]  /*7dc0*/  FFMA.FTZ R18, R193, UR13, -R10.reuse ;  /* 0x0000000dc1127c23 */ /* 0x110fe2000801080a */
[-C--:B------:R-:W-:Y:S01]  /*7dd0*/  FMUL.FTZ R83, R83, R2.reuse ;  /* 0x0000000253537220 */ /* 0x080fe20000410000 */
[----:B------:R-:W-:Y:S01]  /*7de0*/  FFMA.FTZ R10, R196, UR13, -R10 ;  /* 0x0000000dc40a7c23 */ /* 0x000fe2000801080a */
        /* <DEDUP_REMOVED lines=20> */
[----:B---3--:R-:W-:Y:S01]  /*7f30*/  FFMA.FTZ R10, R185, UR13, -R0 ;  /* 0x0000000db90a7c23 */ /* 0x008fe20008010800 */
        /* <DEDUP_REMOVED lines=12> */
[----:B------:R-:W-:Y:S01]  /*8000*/  FMUL.FTZ R129, R129, R3 ;  /* 0x0000000381817220 */ /* 0x000fe20000410000 */
[-C--:B------:R-:W-:Y:S01]  /*8010*/  FMUL.FTZ R130, R130, R2.reuse ;  /* 0x0000000282827220 */ /* 0x080fe20000410000 */
[----:B------:R-:W-:Y:S01]  /*8020*/  FMUL.FTZ R131, R131, R2 ;  /* 0x0000000283837220 */ /* 0x000fe20000410000 */
[----:B------:R-:W2:Y:S04]  /*8030*/  MUFU.EX2 R188, R18 ;  /* 0x0000001200bc7308 */ /* 0x000ea80000000800 */
[C---:B------:R-:W-:Y:S08]  /*8040*/  HMMA.16816.F32.BF16 R92, R4.reuse, R30, R92 ;  /* 0x0000001e045c723c */ /* 0x040ff0000004185c */
[C---:B-1----:R-:W-:Y:S08]  /*8050*/  HMMA.16816.F32.BF16 R104, R4.reuse, R20, R104 ;  /* 0x000000140468723c */ /* 0x042ff00000041868 */
[C---:B------:R-:W-:Y:S08]  /*8060*/  HMMA.16816.F32.BF16 R108, R4.reuse, R22, R108 ;  /* 0x00000016046c723c */ /* 0x040ff0000004186c */
[C---:B------:R-:W-:Y:S08]  /*8070*/  HMMA.16816.F32.BF16 R120, R4.reuse, R24, R120 ;  /* 0x000000180478723c */ /* 0x040ff00000041878 */
[----:B------:R-:W-:Y:S01]  /*8080*/  HMMA.16816.F32.BF16 R212, R4, R26, R124 ;  /* 0x0000001a04d4723c */ /* 0x000fe2000004187c */
[----:B------:R-:W-:-:S02]  /*8090*/  F2FP.BF16.F32.PACK_AB R4, R190, R191 ;  /* 0x000000bfbe04723e */ /* 0x000fc400000010ff */
[----:B------:R-:W-:Y:S02]  /*80a0*/  F2FP.BF16.F32.PACK_AB R6, R186, R189 ;  /* 0x000000bdba06723e */ /* 0x000fe400000010ff */
[----:B------:R-:W-:Y:S02]  /*80b0*/  F2FP.BF16.F32.PACK_AB R5, R183, R184 ;  /* 0x000000b8b705723e */ /* 0x000fe400000010ff */
[----:B------:R-:W-:Y:S02]  /*80c0*/  F2FP.BF16.F32.PACK_AB R7, R180, R181 ;  /* 0x000000b5b407723e */ /* 0x000fe400000010ff */
[----:B-----5:R-:W-:Y:S02]  /*80d0*/  F2FP.BF16.F32.PACK_AB R124, R192, R202 ;  /* 0x000000cac07c723e */ /* 0x020fe400000010ff */
[----:B--2---:R-:W-:-:S03]  /*80e0*/  F2FP.BF16.F32.PACK_AB R126, R182, R188 ;  /* 0x000000bcb67e723e */ /* 0x004fc600000010ff */
[C---:B------:R-:W-:Y:S08]  /*80f0*/  HMMA.16816.F32.BF16 R148, R4.reuse, R136, R148 ;  /* 0x000000880494723c */ /* 0x040ff00000041894 */
[C---:B------:R-:W-:Y:S01]  /*8100*/  HMMA.16816.F32.BF16 R208, R4.reuse, R138, R156 ;  /* 0x0000008a04d0723c */ /* 0x040fe2000004189c */
[----:B------:R-:W1:Y:S07]  /*8110*/  LDSM.16.MT88.4 R156, [R217+0xa800] ;  /* 0x00a80000d99c783b */ /* 0x000e6e0000004200 */
[C---:B------:R-:W-:Y:S08]  /*8120*/  HMMA.16816.F32.BF16 R68, R4.reuse, R132, R68 ;  /* 0x000000840444723c */ /* 0x040ff00000041844 */
[C---:B------:R-:W-:Y:S01]  /*8130*/  HMMA.16816.F32.BF16 R136, R4.reuse, R134, R80 ;  /* 0x000000860488723c */ /* 0x040fe20000041850 */
[----:B------:R-:W-:Y:S07]  /*8140*/  LDSM.16.MT88.4 R80, [R217+0xb800] ;  /* 0x00b80000d950783b */ /* 0x000fee0000004200 */
[C---:B------:R-:W-:Y:S01]  /*8150*/  HMMA.16816.F32.BF16 R132, R4.reuse, R30, R96 ;  /* 0x0000001e0484723c */ /* 0x040fe20000041860 */
[----:B------:R2:W-:Y:S01]  /*8160*/  MUFU.EX2 R30, R10 ;  /* 0x0000000a001e7308 */ /* 0x0005e20000000800 */
[----:B------:R-:W-:Y:S06]  /*8170*/  LDSM.16.MT88.4 R96, [R226] ;  /* 0x00000000e260783b */ /* 0x000fec0000004200 */
[C---:B------:R-:W-:Y:S08]  /*8180*/  HMMA.16816.F32.BF16 R84, R4.reuse, R28, R84 ;  /* 0x0000001c0454723c */ /* 0x040ff00000041854 */
[----:B------:R-:W-:Y:S01]  /*8190*/  HMMA.16816.F32.BF16 R160, R4, R32, R160 ;  /* 0x0000002004a0723c */ /* 0x000fe200000418a0 */
[----:B--2---:R-:W-:-:S04]  /*81a0*/  FFMA.FTZ R10, R187, UR13, -R0 ;  /* 0x0000000dbb0a7c23 */ /* 0x004fc80008010800 */
[----:B------:R2:W3:Y:S03]  /*81b0*/  MUFU.EX2 R29, R10 ;  /* 0x0000000a001d7308 */ /* 0x0004e60000000800 */
[C---:B------:R-:W-:Y:S01]  /*81c0*/  HMMA.16816.F32.BF16 R204, R4.reuse, R34, R172 ;  /* 0x0000002204cc723c */ /* 0x040fe200000418ac */
[----:B------:R-:W4:Y:S07]  /*81d0*/  LDSM.16.MT88.4 R172, [R227] ;  /* 0x00000000e3ac783b */ /* 0x000f2e0000004200 */
[----:B------:R-:W-:Y:S01]  /*81e0*/  HMMA.16816.F32.BF16 R32, R4, R22, R112 ;  /* 0x000000160420723c */ /* 0x000fe20000041870 */
[----:B------:R-:W-:Y:S01]  /*81f0*/  LDSM.16.MT88.4 R112, [R19+0x1800] ;  /* 0x001800001370783b */ /* 0x000fe20000004200 */
[--C-:B--2---:R-:W-:Y:S01]  /*8200*/  FFMA.FTZ R10, R195, UR13, -R0.reuse ;  /* 0x0000000dc30a7c23 */ /* 0x104fe20008010800 */
[----:B------:R-:W-:-:S05]  /*8210*/  FFMA.FTZ R0, R194, UR13, -R0 ;  /* 0x0000000dc2007c23 */ /* 0x000fca0008010800 */
[C---:B------:R-:W-:Y:S01]  /*8220*/  HMMA.16816.F32.BF16 R100, R4.reuse, R20, R100 ;  /* 0x000000140464723c */ /* 0x040fe20000041864 */
[----:B---3--:R-:W-:Y:S01]  /*8230*/  F2FP.BF16.F32.PACK_AB R125, R29, R30 ;  /* 0x0000001e1d7d723e */ /* 0x008fe200000010ff */
[----:B------:R-:W-:Y:S06]  /*8240*/  MUFU.EX2 R28, R10 ;  /* 0x0000000a001c7308 */ /* 0x000fec0000000800 */
[C---:B------:R-:W-:Y:S02]  /*8250*/  HMMA.16816.F32.BF16 R36, R4.reuse, R140, R36 ;  /* 0x0000008c0424723c */ /* 0x040fe40000041824 */
[----:B------:R2:W3:Y:S06]  /*8260*/  MUFU.EX2 R23, R0 ;  /* 0x0000000000177308 */ /* 0x0004ec0000000800 */
[C---:B------:R-:W-:Y:S01]  /*8270*/  HMMA.16816.F32.BF16 R140, R4.reuse, R142, R48 ;  /* 0x0000008e048c723c */ /* 0x040fe20000041830 */
[----:B------:R-:W-:Y:S07]  /*8280*/  LDSM.16.MT88.4 R48, [R19+0x800] ;  /* 0x000800001330783b */ /* 0x000fee0000004200 */
[----:B------:R-:W-:Y:S01]  /*8290*/  HMMA.16816.F32.BF16 R52, R4, R176, R52 ;  /* 0x000000b00434723c */ /* 0x000fe20000041834 */
[----:B--2---:R-:W-:Y:S01]  /*82a0*/  FFMA.FTZ R0, R197, UR13, -R12 ;  /* 0x0000000dc5007c23 */ /* 0x004fe2000801080c */
[----:B---3--:R-:W-:-:S03]  /*82b0*/  F2FP.BF16.F32.PACK_AB R127, R23, R28 ;  /* 0x0000001c177f723e */ /* 0x008fc600000010ff */
[----:B------:R2:W-:Y:S03]  /*82c0*/  MUFU.EX2 R22, R0 ;  /* 0x0000000000167308 */ /* 0x0005e60000000800 */
[C---:B------:R-:W-:Y:S08]  /*82d0*/  HMMA.16816.F32.BF16 R116, R4.reuse, R24, R116 ;  /* 0x000000180474723c */ /* 0x040ff00000041874 */
[----:B------:R-:W-:Y:S01]  /*82e0*/  HMMA.16816.F32.BF16 R176, R4, R178, R64 ;  /* 0x000000b204b0723c */ /* 0x000fe20000041840 */
[----:B------:R-:W-:Y:S01]  /*82f0*/  LDSM.16.MT88.4 R64, [R223+0x800] ;  /* 0x00080000df40783b */ /* 0x000fe20000004200 */
[----:B--2---:R-:W-:-:S06]  /*8300*/  FFMA.FTZ R0, R235, UR13, -R12 ;  /* 0x0000000deb007c23 */ /* 0x004fcc000801080c */
[----:B------:R-:W-:Y:S01]  /*8310*/  HMMA.16816.F32.BF16 R24, R4, R26, R128 ;  /* 0x0000001a0418723c */ /* 0x000fe20000041880 */
[----:B------:R-:W2:Y:S01]  /*8320*/  LDSM.16.MT88.4 R4, [R223+0x1800] ;  /* 0x00180000df04783b */ /* 0x000ea20000004200 */
[----:B------:R3:W5:Y:S06]  /*8330*/  MUFU.EX2 R21, R0 ;  /* 0x0000000000157308 */ /* 0x00076c0000000800 */
[C---:B-1----:R-:W-:Y:S08]  /*8340*/  HMMA.16816.F32.BF16 R144, R124.reuse, R156, R144 ;  /* 0x0000009c7c90723c */ /* 0x042ff00000041890 */
[----:B------:R-:W-:Y:S01]  /*8350*/  HMMA.16816.F32.BF16 R152, R124, R158, R152 ;  /* 0x0000009e7c98723c */ /* 0x000fe20000041898 */
[----:B---3--:R-:W-:Y:S01]  /*8360*/  FFMA.FTZ R0, R232, UR13, -R12 ;  /* 0x0000000de8007c23 */ /* 0x008fe2000801080c */
[----:B-----5:R-:W-:-:S03]  /*8370*/  F2FP.BF16.F32.PACK_AB R128, R21, R22 ;  /* 0x000000161580723e */ /* 0x020fc600000010ff */
[----:B------:R1:W-:Y:S03]  /*8380*/  MUFU.EX2 R20, R0 ;  /* 0x0000000000147308 */ /* 0x0003e60000000800 */
[C---:B----4-:R-:W-:Y:S08]  /*8390*/  HMMA.16816.F32.BF16 R164, R124.reuse, R172, R164 ;  /* 0x000000ac7ca4723c */ /* 0x050ff000000418a4 */
[----:B------:R-:W-:Y:S01]  /*83a0*/  HMMA.16816.F32.BF16 R168, R124, R174, R168 ;  /* 0x000000ae7ca8723c */ /* 0x000fe200000418a8 */
[----:B-1----:R-:W-:-:S07]  /*83b0*/  FFMA.FTZ R0, R203, UR13, -R12 ;  /* 0x0000000dcb007c23 */ /* 0x002fce000801080c */
[C---:B--2---:R-:W-:Y:S01]  /*83c0*/  HMMA.16816.F32.BF16 R120, R124.reuse, R4, R120 ;  /* 0x000000047c78723c */ /* 0x044fe20000041878 */
        /* <DEDUP_REMOVED lines=9> */
[C---:B------:R-:W-:Y:S01]  /*8460*/  HMMA.16816.F32.BF16 R72, R124.reuse, R80, R72 ;  /* 0x000000507c48723c */ /* 0x040fe20000041848 */
        /* <DEDUP_REMOVED lines=8> */
[----:B-1----:R-:W-:Y:S01]  /*84f0*/  FFMA.FTZ R0, R233, UR13, -R11 ;  /* 0x0000000de9007c23 */ /* 0x002fe2000801080b */
[----:B------:R-:W-:Y:S01]  /*8500*/  FFMA.FTZ R11, R245, R3, R191 ;  /* 0x00000003f50b7223 */ /* 0x000fe200000100bf */
[----:B------:R-:W-:-:S05]  /*8510*/  FFMA.FTZ R3, R251, R9, R242 ;  /* 0x00000009fb037223 */ /* 0x000fca00000100f2 */
[----:B------:R-:W-:Y:S01]  /*8520*/  HMMA.16816.F32.BF16 R108, R124, R114, R108 ;  /* 0x000000727c6c723c */ /* 0x000fe2000004186c */
[----:B------:R-:W1:Y:S01]  /*8530*/  MUFU.EX2 R0, R0 ;  /* 0x0000000000007308 */ /* 0x000e620000000800 */
[----:B------:R-:W-:-:S04]  /*8540*/  FADD.FTZ R251, R239, R3 ;  /* 0x00000003effb7221 */ /* 0x000fc80000010000 */
[----:B------:R-:W-:Y:S02]  /*8550*/  FADD.FTZ R251, R243, R251 ;  /* 0x000000fbf3fb7221 */ /* 0x000fe40000010000 */
[----:B------:R-:W-:Y:S02]  /*8560*/  HMMA.16816.F32.BF16 R124, R124, R6, R212 ;  /* 0x000000067c7c723c */ /* 0x000fe400000418d4 */
[----:B------:R-:W-:-:S04]  /*8570*/  FADD.FTZ R251, R246, R251 ;  /* 0x000000fbf6fb7221 */ /* 0x000fc80000010000 */
[----:B------:R-:W-:Y:S01]  /*8580*/  FADD.FTZ R251, R202, R251 ;  /* 0x000000fbcafb7221 */ /* 0x000fe20000010000 */
[----:B-1----:R-:W-:-:S03]  /*8590*/  F2FP.BF16.F32.PACK_AB R131, R0, R10 ;  /* 0x0000000a0083723e */ /* 0x002fc600000010ff */
[----:B------:R-:W-:-:S04]  /*85a0*/  FADD.FTZ R251, R192, R251 ;  /* 0x000000fbc0fb7221 */ /* 0x000fc80000010000 */
[----:B------:R-:W-:Y:S01]  /*85b0*/  FADD.FTZ R251, R188, R251 ;  /* 0x000000fbbcfb7221 */ /* 0x000fe20000010000 */
[C---:B------:R-:W-:Y:S01]  /*85c0*/  HMMA.16816.F32.BF16 R116, R128.reuse, R4, R116 ;  /* 0x000000048074723c */ /* 0x040fe20000041874 */
[----:B------:R-:W-:Y:S01]  /*85d0*/  FFMA.FTZ R4, R252, R2, R184 ;  /* 0x00000002fc047223 */ /* 0x000fe200000100b8 */
[----:B------:R-:W-:Y:S01]  /*85e0*/  FFMA.FTZ R2, R250, R8, R201 ;  /* 0x00000008fa027223 */ /* 0x000fe200000100c9 */
        /* <DEDUP_REMOVED lines=8> */
[----:B------:R-:W-:-:S02]  /*8670*/  FADD.FTZ R3, R186, R3 ;  /* 0x00000003ba037221 */ /* 0x000fc40000010000 */
[----:B------:R-:W-:Y:S01]  /*8680*/  FADD.FTZ R2, R180, R2 ;  /* 0x00000002b4027221 */ /* 0x000fe20000010000 */
[----:B------:R-:W-:Y:S01]  /*8690*/  FADD.FTZ R250, R199, R250 ;  /* 0x000000fac7fa7221 */ /* 0x000fe20000010000 */
[----:B------:R-:W-:Y:S01]  /*86a0*/  FADD.FTZ R22, R22, R3 ;  /* 0x0000000316167221 */ /* 0x000fe20000010000 */
[C---:B------:R-:W-:Y:S01]  /*86b0*/  HMMA.16816.F32.BF16 R100, R128.reuse, R112, R100 ;  /* 0x000000708064723c */ /* 0x040fe20000041864 */
[----:B------:R-:W-:Y:S01]  /*86c0*/  FADD.FTZ R18, R18, R2 ;  /* 0x0000000212127221 */ /* 0x000fe20000010000 */
[----:B------:R-:W-:Y:S01]  /*86d0*/  FADD.FTZ R250, R30, R250 ;  /* 0x000000fa1efa7221 */ /* 0x000fe20000010000 */
[----:B------:R-:W-:Y:S02]  /*86e0*/  FADD.FTZ R21, R21, R22 ;  /* 0x0000001615157221 */ /* 0x000fe40000010000 */
        /* <DEDUP_REMOVED lines=8> */
[----:B------:R-:W-:Y:S02]  /*8770*/  FADD.FTZ R250, R23, R250 ;  /* 0x000000fa17fa7221 */ /* 0x000fe40000010000 */
[C---:B------:R-:W-:Y:S01]  /*8780*/  HMMA.16816.F32.BF16 R160, R128.reuse, R172, R160 ;  /* 0x000000ac80a0723c */ /* 0x040fe200000418a0 */
[----:B------:R1:W-:Y:S07]  /*8790*/  STL [R1], R239 ;  /* 0x000000ef01007387 */ /* 0x0003ee0000100800 */
[C---:B------:R-:W-:Y:S08]  /*87a0*/  HMMA.16816.F32.BF16 R52, R128.reuse, R64, R52 ;  /* 0x000000408034723c */ /* 0x040ff00000041834 */
[C---:B------:R-:W-:Y:S08]  /*87b0*/  HMMA.16816.F32.BF16 R68, R128.reuse, R80, R68 ;  /* 0x000000508044723c */ /* 0x040ff00000041844 */
[C---:B------:R-:W-:Y:S08]  /*87c0*/  HMMA.16816.F32.BF16 R84, R128.reuse, R96, R84 ;  /* 0x000000608054723c */ /* 0x040ff00000041854 */
[----:B------:R-:W-:Y:S01]  /*87d0*/  HMMA.16816.F32.BF16 R48, R128, R50, R140 ;  /* 0x000000328030723c */ /* 0x000fe2000004188c */
[----:B------:R-:W-:-:S07]  /*87e0*/  MOV R143, R237 ;  /* 0x000000ed008f7202 */ /* 0x000fce0000000f00 */
        /* <DEDUP_REMOVED lines=8> */
[----:B------:R-:W-:-:S03]  /*8870*/  MOV R134, R228 ;  /* 0x000000e400867202 */ /* 0x000fc60000000f00 */
[----:B------:R-:W-:Y:S01]  /*8880*/  HMMA.16816.F32.BF16 R128, R128, R6, R24 ;  /* 0x000000068080723c */ /* 0x000fe20000041818 */
[----:B------:R-:W-:-:S04]  /*8890*/  NOP ;  /* 0x0000000000007918 */ /* 0x000fc80000000000 */
[----:B-1----:R-:W-:-:S15]  /*88a0*/  BRA.U !UP0, `(.L_x_1447) ;  /* 0x0000008908107547 */ /* 0x002fde000b800000 */
[----:B------:R-:W2:Y:S04]  /*88b0*/  LDL R244, [R1+0xc] ;  /* 0x00000c0001f47983 */ /* 0x000ea80000100800 */
[----:B------:R-:W3:Y:S01]  /*88c0*/  LDL R245, [R1+0x8] ;  /* 0x0000080001f57983 */ /* 0x000ee20000100800 */
[----:B------:R-:W-:Y:S01]  /*88d0*/  UIADD3 UR9, UPT, UPT, UR24, -0x3, URZ ;  /* 0xfffffffd18097890 */ /* 0x000fe2000fffe0ff */
[----:B------:R-:W-:-:S04]  /*88e0*/  DEPBAR.LE SB0, 0x0 ;  /* 0x000080000000791a */ /* 0x000fc80000000000 */
[----:B------:R-:W-:-:S04]  /*88f0*/  UIMAD.WIDE.U32 UR16, UR9, UR6, URZ ;  /* 0x00000006091072a5 */ /* 0x000fc8000f8e00ff */
[----:B------:R-:W-:Y:S02]  /*8900*/  USHF.L.U32 UR11, UR16, 0x5, URZ ;  /* 0x00000005100b7899 */ /* 0x000fe400080006ff */
[----:B------:R-:W-:Y:S01]  /*8910*/  UIMAD UR9, UR9, UR7, UR17 ;  /* 0x00000007090972a4 */ /* 0x000fe2000f8e0211 */
[----:B------:R-:W-:Y:S01]  /*8920*/  MOV R4, UR16 ;  /* 0x0000001000047c02 */ /* 0x000fe20008000f00 */
[----:B------:R-:W-:Y:S01]  /*8930*/  ULEA UR11, UP0, UR6, UR11, 0x4 ;  /* 0x0000000b060b7291 */ /* 0x000fe2000f8020ff */
[----:B------:R-:W-:Y:S01]  /*8940*/  IMAD.U32 R2, RZ, RZ, UR16 ;  /* 0x00000010ff027e24 */ /* 0x000fe2000f8e00ff */
[----:B------:R-:W-:Y:S02]  /*8950*/  USHF.L.U64.HI UR8, UR16, 0x5, UR9 ;  /* 0x0000000510087899 */ /* 0x000fe40008010209 */
[----:B------:R-:W-:Y:S02]  /*8960*/  MOV R0, UR9 ;  /* 0x0000000900007c02 */ /* 0x000fe40008000f00 */
[----:B------:R-:W-:Y:S01]  /*8970*/  ULEA.HI.X UR8, UR6, UR8, UR7, 0x4, UP0 ;  /* 0x0000000806087291 */ /* 0x000fe200080f2407 */
[----:B------:R-:W-:Y:S01]  /*8980*/  IMAD.U32 R3, RZ, RZ, UR11 ;  /* 0x0000000bff037e24 */ /* 0x000fe2000f8e00ff */
[----:B------:R-:W-:Y:S01]  /*8990*/  MOV R6, UR11 ;  /* 0x0000000b00067c02 */ /* 0x000fe20008000f00 */
[----:B------:R-:W-:Y:S01]  /*89a0*/  UISETP.NE.AND UP0, UPT, UR24, 0x3, UPT ;  /* 0x000000031800788c */ /* 0x000fe2000bf05270 */
        /* <DEDUP_REMOVED lines=9> */
[----:B------:R-:W-:Y:S01]  /*8a40*/  LEA.HI.X R3, R6, R245, R0, 0x1, P1 ;  /* 0x000000f506037211 */ /* 0x000fe200008f0c00 */
[C---:B------:R-:W-:Y:S02]  /*8a50*/  VIADD R0, R222.reuse, 0x8020 ;  /* 0x00008020de007836 */ /* 0x040fe40000000000 */
        /* <DEDUP_REMOVED lines=20> */
[----:B------:R-:W-:Y:S01]  /*8ba0*/  LDSM.16.M88.4 R20, [R221+0x2000] ;  /* 0x00200000dd14783b */ /* 0x000fe20000000200 */
[----:B--2---:R-:W-:-:S03]  /*8bb0*/  IADD3 R2, PT, PT, R222, 0x8000, RZ ;  /* 0x00008000de027810 */ /* 0x004fc60007ffe0ff */
[----:B------:R-:W-:Y:S01]  /*8bc0*/  LDSM.16.M88.4 R28, [R221] ;  /* 0x00000000dd1c783b */ /* 0x000fe20000000200 */
[C---:B------:R-:W-:Y:S02]  /*8bd0*/  IADD3 R3, PT, PT, R17.reuse, -0x50, RZ ;  /* 0xffffffb011037810 */ /* 0x040fe40007ffe0ff */
[----:B------:R-:W-:Y:S01]  /*8be0*/  @P6 IADD3 R0, PT, PT, R2, -0x20, RZ ;  /* 0xffffffe002006810 */ /* 0x000fe20007ffe0ff */
[----:B------:R-:W-:Y:S01]  /*8bf0*/  LDSM.16.M88.4 R180, [R247+0x8000] ;  /* 0x00800000f7b4783b */ /* 0x000fe20000000200 */
[----:B------:R-:W-:-:S03]  /*8c00*/  VIADD R2, R17, 0xffffffb1 ;  /* 0xffffffb111027836 */ /* 0x000fc60000000000 */
[----:B------:R-:W2:Y:S04]  /*8c10*/  LDSM.16.M88.4 R132, [R0] ;  /* 0x000000000084783b */ /* 0x000ea80000000200 */
[----:B------:R-:W5:Y:S04]  /*8c20*/  LDSM.16.M88.4 R140, [R0+0x800] ;  /* 0x00080000008c783b */ /* 0x000f680000000200 */
[----:B------:R-:W-:Y:S04]  /*8c30*/  LDSM.16.M88.4 R184, [R247+0x8800] ;  /* 0x00880000f7b8783b */ /* 0x000fe80000000200 */
[----:B------:R-:W0:Y:S01]  /*8c40*/  LDGDEPBAR ;  /* 0x00000000000079af */ /* 0x000e220000000000 */
[-C--:B---3--:R-:W-:Y:S08]  /*8c50*/  HMMA.16816.F32.BF16 R196, R8, R24.reuse, RZ ;  /* 0x0000001808c4723c */ /* 0x088ff000000418ff */
[C---:B-1----:R-:W-:Y:S08]  /*8c60*/  HMMA.16816.F32.BF16 R192, R4.reuse, R24, RZ ;  /* 0x0000001804c0723c */ /* 0x042ff000000418ff */
[-C--:B------:R-:W-:Y:S08]  /*8c70*/  HMMA.16816.F32.BF16 R188, R4, R26.reuse, RZ ;  /* 0x0000001a04bc723c */ /* 0x080ff000000418ff */
[----:B------:R-:W-:Y:S01]  /*8c80*/  HMMA.16816.F32.BF16 R240, R8, R26, RZ ;  /* 0x0000001a08f0723c */ /* 0x000fe200000418ff */
[----:B------:R-:W1:Y:S07]  /*8c90*/  LDSM.16.M88.4 R24, [R248+0x2000] ;  /* 0x00200000f818783b */ /* 0x000e6e0000000200 */
[C---:B----4-:R-:W-:Y:S08]  /*8ca0*/  HMMA.16816.F32.BF16 R176, R4.reuse, R32, RZ ;  /* 0x0000002004b0723c */ /* 0x050ff000000418ff */
[----:B------:R-:W-:Y:S01]  /*8cb0*/  HMMA.16816.F32.BF16 R136, R4, R34, RZ ;  /* 0x000000220488723c */ /* 0x000fe200000418ff */
[----:B------:R-:W3:Y:S07]  /*8cc0*/  LDSM.16.M88.4 R4, [R248] ;  /* 0x00000000f804783b */ /* 0x000eee0000000200 */
[C---:B------:R-:W-:Y:S08]  /*8cd0*/  HMMA.16816.F32.BF16 R200, R8.reuse, R32, RZ ;  /* 0x0000002008c8723c */ /* 0x040ff000000418ff */
[----:B------:R-:W-:Y:S01]  /*8ce0*/  HMMA.16816.F32.BF16 R232, R8, R34, RZ ;  /* 0x0000002208e8723c */ /* 0x000fe200000418ff */
[----:B------:R-:W-:Y:S07]  /*8cf0*/  LDSM.16.M88.4 R8, [R220+0x2000] ;  /* 0x00200000dc08783b */ /* 0x000fee0000000200 */
[C---:B--2---:R-:W-:Y:S08]  /*8d00*/  HMMA.16816.F32.BF16 R212, R20.reuse, R132, R192 ;  /* 0x0000008414d4723c */ /* 0x044ff000000418c0 */
[C---:B-----5:R-:W-:Y:S08]  /*8d10*/  HMMA.16816.F32.BF16 R208, R20.reuse, R140, R176 ;  /* 0x0000008c14d0723c */ /* 0x060ff000000418b0 */
[C---:B------:R-:W-:Y:S08]  /*8d20*/  HMMA.16816.F32.BF16 R204, R20.reuse, R134, R188 ;  /* 0x0000008614cc723c */ /* 0x040ff000000418bc */
[----:B------:R-:W-:Y:S01]  /*8d30*/  HMMA.16816.F32.BF16 R32, R20, R142, R136 ;  /* 0x0000008e1420723c */ /* 0x000fe20000041888 */
[----:B------:R-:W-:Y:S04]  /*8d40*/  LDSM.16.M88.4 R136, [R219+0x8000] ;  /* 0x00800000db88783b */ /* 0x000fe80000000200 */
[----:B------:R-:W2:Y:S03]  /*8d50*/  LDSM.16.M88.4 R20, [R220] ;  /* 0x00000000dc14783b */ /* 0x000ea60000000200 */
[C---:B------:R-:W-:Y:S08]  /*8d60*/  HMMA.16816.F32.BF16 R176, R28.reuse, R132, R196 ;  /* 0x000000841cb0723c */ /* 0x040ff000000418c4 */
[C---:B------:R-:W-:Y:S08]  /*8d70*/  HMMA.16816.F32.BF16 R192, R28.reuse, R140, R200 ;  /* 0x0000008c1cc0723c */ /* 0x040ff000000418c8 */
[C---:B------:R-:W-:Y:S01]  /*8d80*/  HMMA.16816.F32.BF16 R188, R28.reuse, R134, R240 ;  /* 0x000000861cbc723c */ /* 0x040fe200000418f0 */
[----:B------:R-:W-:Y:S07]  /*8d90*/  LDSM.16.M88.4 R132, [R216+0x4000] ;  /* 0x00400000d884783b */ /* 0x000fee0000000200 */
[----:B------:R-:W-:Y:S08]  /*8da0*/  HMMA.16816.F32.BF16 R28, R28, R142, R232 ;  /* 0x0000008e1c1c723c */ /* 0x000ff000000418e8 */
[C---:B-1----:R-:W-:Y:S08]  /*8db0*/  HMMA.16816.F32.BF16 R140, R24.reuse, R180, R212 ;  /* 0x000000b4188c723c */ /* 0x042ff000000418d4 */
[C---:B------:R-:W-:Y:S08]  /*8dc0*/  HMMA.16816.F32.BF16 R196, R24.reuse, R184, R208 ;  /* 0x000000b818c4723c */ /* 0x040ff000000418d0 */
[C---:B------:R-:W-:Y:S08]  /*8dd0*/  HMMA.16816.F32.BF16 R200, R24.reuse, R182, R204 ;  /* 0x000000b618c8723c */ /* 0x040ff000000418cc */
[----:B------:R-:W-:Y:S01]  /*8de0*/  HMMA.16816.F32.BF16 R232, R24, R186, R32 ;  /* 0x000000ba18e8723c */ /* 0x000fe20000041820 */
[----:B------:R-:W1:Y:S07]  /*8df0*/  LDSM.16.M88.4 R24, [R219+0x8800] ;  /* 0x00880000db18783b */ /* 0x000e6e0000000200 */
[C---:B---3--:R-:W-:Y:S01]  /*8e00*/  HMMA.16816.F32.BF16 R32, R4.reuse, R180, R176 ;  /* 0x000000b40420723c */ /* 0x048fe200000418b0 */
[----:B------:R-:W3:Y:S07]  /*8e10*/  LDSM.16.M88.4 R176, [R218+UR5+0x9000] ;  /* 0x00900005dab0783b */ /* 0x000eee0008000200 */
[C---:B------:R-:W-:Y:S01]  /*8e20*/  HMMA.16816.F32.BF16 R212, R4.reuse, R182, R188 ;  /* 0x000000b604d4723c */ /* 0x040fe200000418bc */
[----:B------:R-:W-:Y:S07]  /*8e30*/  LDSM.16.M88.4 R180, [R0+0x1000] ;  /* 0x0010000000b4783b */ /* 0x000fee0000000200 */
[C---:B------:R-:W-:Y:S08]  /*8e40*/  HMMA.16816.F32.BF16 R204, R4.reuse, R184, R192 ;  /* 0x000000b804cc723c */ /* 0x040ff000000418c0 */
[----:B------:R-:W-:Y:S01]  /*8e50*/  HMMA.16816.F32.BF16 R28, R4, R186, R28 ;  /* 0x000000ba041c723c */ /* 0x000fe2000004181c */
[----:B------:R-:W4:Y:S04]  /*8e60*/  LDSM.16.M88.4 R4, [R216+0x6000] ;  /* 0x00600000d804783b */ /* 0x000f280000000200 */
[----:B------:R-:W5:Y:S03]  /*8e70*/  LDSM.16.M88.4 R184, [R218+UR5+0x9800] ;  /* 0x00980005dab8783b */ /* 0x000f660008000200 */
[-C--:B--2---:R-:W-:Y:S01]  /*8e80*/  HMMA.16816.F32.BF16 R188, R20, R136.reuse, R32 ;  /* 0x0000008814bc723c */ /* 0x084fe20000041820 */
[----:B------:R-:W2:Y:S07]  /*8e90*/  LDSM.16.M88.4 R32, [R221+0x4000] ;  /* 0x00400000dd20783b */ /* 0x000eae0000000200 */
[C---:B------:R-:W-:Y:S01]  /*8ea0*/  HMMA.16816.F32.BF16 R208, R8.reuse, R136, R140 ;  /* 0x0000008808d0723c */ /* 0x040fe2000004188c */
[----:B------:R-:W-:Y:S07]  /*8eb0*/  LDSM.16.M88.4 R140, [R247+0x9000] ;  /* 0x00900000f78c783b */ /* 0x000fee0000000200 */
[C---:B------:R-:W-:Y:S08]  /*8ec0*/  HMMA.16816.F32.BF16 R200, R8.reuse, R138, R200 ;  /* 0x0000008a08c8723c */ /* 0x040ff000000418c8 */
[C---:B-1----:R-:W-:Y:S08]  /*8ed0*/  HMMA.16816.F32.BF16 R196, R8.reuse, R24, R196 ;  /* 0x0000001808c4723c */ /* 0x042ff000000418c4 */
[----:B------:R-:W-:Y:S08]  /*8ee0*/  HMMA.16816.F32.BF16 R192, R8, R26, R232 ;  /* 0x0000001a08c0723c */ /* 0x000ff000000418e8 */
[C---:B------:R-:W-:Y:S08]  /*8ef0*/  HMMA.16816.F32.BF16 R8, R20.reuse, R138, R212 ;  /* 0x0000008a1408723c */ /* 0x040ff000000418d4 */
[C---:B------:R-:W-:Y:S01]  /*8f00*/  HMMA.16816.F32.BF16 R212, R20.reuse, R26, R28 ;  /* 0x0000001a14d4723c */ /* 0x040fe2000004181c */
[----:B------:R-:W1:Y:S07]  /*8f10*/  LDSM.16.M88.4 R28, [R221+0x6000] ;  /* 0x00600000dd1c783b */ /* 0x000e6e0000000200 */
[----:B------:R-:W-:Y:S01]  /*8f20*/  HMMA.16816.F32.BF16 R204, R20, R24, R204 ;  /* 0x0000001814cc723c */ /* 0x000fe200000418cc */
[----:B------:R-:W1:Y:S04]  /*8f30*/  LDSM.16.M88.4 R24, [R248+0x4000] ;  /* 0x00400000f818783b */ /* 0x000e680000000200 */
[----:B------:R-:W1:Y:S03]  /*8f40*/  LDSM.16.M88.4 R20, [R248+0x6000] ;  /* 0x00600000f814783b */ /* 0x000e660000000200 */
[-C--:B---3--:R-:W-:Y:S08]  /*8f50*/  HMMA.16816.F32.BF16 R136, R132, R176.reuse, R188 ;  /* 0x000000b08488723c */ /* 0x088ff000000418bc */
[C---:B----4-:R-:W-:Y:S08]  /*8f60*/  HMMA.16816.F32.BF16 R188, R4.reuse, R176, R208 ;  /* 0x000000b004bc723c */ /* 0x050ff000000418d0 */
[C---:B-----5:R-:W-:Y:S08]  /*8f70*/  HMMA.16816.F32.BF16 R232, R4.reuse, R186, R192 ;  /* 0x000000ba04e8723c */ /* 0x060ff000000418c0 */
[-C--:B------:R-:W-:Y:S08]  /*8f80*/  HMMA.16816.F32.BF16 R208, R4, R178.reuse, R200 ;  /* 0x000000b204d0723c */ /* 0x080ff000000418c8 */
[----:B------:R-:W-:Y:S01]  /*8f90*/  HMMA.16816.F32.BF16 R192, R132, R178, R8 ;  /* 0x000000b284c0723c */ /* 0x000fe20000041808 */
[----:B------:R-:W-:Y:S04]  /*8fa0*/  LDSM.16.M88.4 R176, [R219+0x9000] ;  /* 0x00900000dbb0783b */ /* 0x000fe80000000200 */
[----:B------:R-:W3:Y:S03]  /*8fb0*/  LDSM.16.M88.4 R8, [R220+0x4000] ;  /* 0x00400000dc08783b */ /* 0x000ee60000000200 */
[-C--:B--2---:R-:W-:Y:S08]  /*8fc0*/  HMMA.16816.F32.BF16 R136, R32, R180.reuse, R136 ;  /* 0x000000b42088723c */ /* 0x084ff00000041888 */
[----:B-1----:R-:W-:Y:S08]  /*8fd0*/  HMMA.16816.F32.BF16 R188, R28, R180, R188 ;  /* 0x000000b41cbc723c */ /* 0x002ff000000418bc */
[----:B------:R-:W-:Y:S01]  /*8fe0*/  HMMA.16816.F32.BF16 R240, R4, R184, R196 ;  /* 0x000000b804f0723c */ /* 0x000fe200000418c4 */
[----:B------:R-:W1:Y:S07]  /*8ff0*/  LDSM.16.M88.4 R4, [R220+0x6000] ;  /* 0x00600000dc04783b */ /* 0x000e6e0000000200 */
[----:B------:R-:W-:Y:S08]  /*9000*/  HMMA.16816.F32.BF16 R136, R24, R140, R136 ;  /* 0x0000008c1888723c */ /* 0x000ff00000041888 */
[C---:B------:R-:W-:Y:S08]  /*9010*/  HMMA.16816.F32.BF16 R200, R132.reuse, R184, R204 ;  /* 0x000000b884c8723c */ /* 0x040ff000000418cc */
[----:B------:R-:W-:Y:S08]  /*9020*/  HMMA.16816.F32.BF16 R212, R132, R186, R212 ;  /* 0x000000ba84d4723c */ /* 0x000ff000000418d4 */
[----:B------:R-:W-:Y:S08]  /*9030*/  HMMA.16816.F32.BF16 R184, R20, R140, R188 ;  /* 0x0000008c14b8723c */ /* 0x000ff000000418bc */
[----:B------:R-:W-:Y:S08]  /*9040*/  HMMA.16816.F32.BF16 R132, R32, R182, R192 ;  /* 0x000000b62084723c */ /* 0x000ff000000418c0 */
[----:B---3--:R-:W-:Y:S01]  /*9050*/  HMMA.16816.F32.BF16 R188, R8, R176, R136 ;  /* 0x000000b008bc723c */ /* 0x008fe20000041888 */
[----:B------:R2:W3:Y:S07]  /*9060*/  LDSM.16.M88.4 R136, [R0+0x1800] ;  /* 0x001800000088783b */ /* 0x0004ee0000000200 */
[----:B------:R-:W-:Y:S08]  /*9070*/  HMMA.16816.F32.BF16 R180, R28, R182, R208 ;  /* 0x000000b61cb4723c */ /* 0x000ff000000418d0 */
[----:B------:R-:W-:Y:S03]  /*9080*/  HMMA.16816.F32.BF16 R132, R24, R142, R132 ;  /* 0x0000008e1884723c */ /* 0x000fe60000041884 */
[----:B------:R-:W-:Y:S01]  /*9090*/  FMUL.FTZ R188, R188, UR4 ;  /* 0x00000004bcbc7c20 */ /* 0x000fe20008410000 */
[----:B------:R-:W-:Y:S01]  /*90a0*/  FMUL.FTZ R189, R189, UR4 ;  /* 0x00000004bdbd7c20 */ /* 0x000fe20008410000 */
[----:B------:R-:W-:Y:S01]  /*90b0*/  FMUL.FTZ R190, R190, UR4 ;  /* 0x00000004bebe7c20 */ /* 0x000fe20008410000 */
[----:B------:R-:W-:Y:S01]  /*90c0*/  FMUL.FTZ R191, R191, UR4 ;  /* 0x00000004bfbf7c20 */ /* 0x000fe20008410000 */
[----:B------:R-:W-:Y:S01]  /*90d0*/  MUFU.TANH R207, R188 ;  /* 0x000000bc00cf7308 */ /* 0x000fe20000002400 */
[----:B-1----:R-:W-:Y:S01]  /*90e0*/  HMMA.16816.F32.BF16 R196, R4, R176, R184 ;  /* 0x000000b004c4723c */ /* 0x002fe200000418b8 */
[----:B--2---:R-:W-:-:S06]  /*90f0*/  IADD3 R0, PT, PT, R17, -0x48, RZ ;  /* 0xffffffb811007810 */ /* 0x004fcc0007ffe0ff */
[----:B------:R-:W-:Y:S01]  /*9100*/  MUFU.TANH R206, R189 ;  /* 0x000000bd00ce7308 */ /* 0x000fe20000002400 */
[----:B------:R-:W-:Y:S01]  /*9110*/  HMMA.16816.F32.BF16 R192, R20, R142, R180 ;  /* 0x0000008e14c0723c */ /* 0x000fe200000418b4 */
[----:B------:R-:W1:Y:S06]  /*9120*/  LDSM.16.M88.4 R140, [R247+0x9800] ;  /* 0x00980000f78c783b */ /* 0x000e6c0000000200 */
[----:B------:R-:W-:Y:S01]  /*9130*/  MUFU.TANH R205, R190 ;  /* 0x000000be00cd7308 */ /* 0x000fe20000002400 */
[----:B---3--:R-:W-:Y:S03]  /*9140*/  HMMA.16816.F32.BF16 R180, R28, R136, R240 ;  /* 0x000000881cb4723c */ /* 0x008fe600000418f0 */
[----:B------:R-:W-:Y:S01]  /*9150*/  FMUL.FTZ R197, R197, UR4 ;  /* 0x00000004c5c57c20 */ /* 0x000fe20008410000 */
[----:B------:R-:W-:-:S03]  /*9160*/  FMUL.FTZ R196, R196, UR4 ;  /* 0x00000004c4c47c20 */ /* 0x000fc60008410000 */
[----:B------:R2:W-:Y:S01]  /*9170*/  MUFU.TANH R204, R191 ;  /* 0x000000bf00cc7308 */ /* 0x0005e20000002400 */
[----:B------:R-:W-:Y:S07]  /*9180*/  HMMA.16816.F32.BF16 R184, R32, R136, R200 ;  /* 0x0000008820b8723c */ /* 0x000fee00000418c8 */
[----:B------:R3:W-:Y:S01]  /*9190*/  MUFU.TANH R12, R197 ;  /* 0x000000c5000c7308 */ /* 0x0007e20000002400 */
[----:B------:R-:W-:Y:S07]  /*91a0*/  HMMA.16816.F32.BF16 R200, R28, R138, R232 ;  /* 0x0000008a1cc8723c */ /* 0x000fee00000418e8 */
[----:B------:R4:W5:Y:S01]  /*91b0*/  MUFU.TANH R18, R196 ;  /* 0x000000c400127308 */ /* 0x0009620000002400 */
[----:B--2---:R-:W-:Y:S01]  /*91c0*/  HMMA.16816.F32.BF16 R188, R8, R178, R132 ;  /* 0x000000b208bc723c */ /* 0x004fe20000041884 */
[----:B------:R-:W2:Y:S01]  /*91d0*/  LDSM.16.M88.4 R132, [R219+0x9800] ;  /* 0x00980000db84783b */ /* 0x000ea20000000200 */
[----:B------:R-:W-:-:S04]  /*91e0*/  DEPBAR.LE SB0, 0x0 ;  /* 0x000080000000791a */ /* 0x000fc80000000000 */
[----:B---3--:R-:W-:Y:S02]  /*91f0*/  FMUL.FTZ R197, R198, UR4 ;  /* 0x00000004c6c57c20 */ /* 0x008fe40008410000 */
[----:B-1----:R-:W-:Y:S04]  /*9200*/  HMMA.16816.F32.BF16 R28, R20, R140, R180 ;  /* 0x0000008c141c723c */ /* 0x002fe800000418b4 */
[----:B------:R-:W-:Y:S01]  /*9210*/  MUFU.TANH R197, R197 ;  /* 0x000000c500c57308 */ /* 0x000fe20000002400 */
[----:B----4-:R-:W-:-:S03]  /*9220*/  FMUL.FTZ R196, R199, UR4 ;  /* 0x00000004c7c47c20 */ /* 0x010fc60008410000 */
[----:B------:R-:W-:Y:S03]  /*9230*/  HMMA.16816.F32.BF16 R20, R20, R142, R200 ;  /* 0x0000008e1414723c */ /* 0x000fe600000418c8 */
[----:B------:R-:W-:Y:S01]  /*9240*/  FMUL.FTZ R181, R190, UR4 ;  /* 0x00000004beb57c20 */ /* 0x000fe20008410000 */
[----:B------:R-:W-:Y:S01]  /*9250*/  FMUL.FTZ R180, R191, UR4 ;  /* 0x00000004bfb47c20 */ /* 0x000fe20008410000 */
[----:B------:R-:W-:Y:S01]  /*9260*/  FMUL.FTZ R188, R188, UR4 ;  /* 0x00000004bcbc7c20 */ /* 0x000fe20008410000 */
[----:B------:R-:W-:Y:S02]  /*9270*/  MUFU.TANH R196, R196 ;  /* 0x000000c400c47308 */ /* 0x000fe40000002400 */
[----:B------:R-:W-:Y:S06]  /*9280*/  HMMA.16816.F32.BF16 R32, R32, R138, R212 ;  /* 0x0000008a2020723c */ /* 0x000fec00000418d4 */
[----:B------:R-:W-:Y:S02]  /*9290*/  MUFU.TANH R198, R188 ;  /* 0x000000bc00c67308 */ /* 0x000fe40000002400 */
[----:B------:R-:W-:Y:S06]  /*92a0*/  HMMA.16816.F32.BF16 R192, R4, R178, R192 ;  /* 0x000000b204c0723c */ /* 0x000fec00000418c0 */
[----:B------:R-:W-:Y:S02]  /*92b0*/  MUFU.TANH R181, R181 ;  /* 0x000000b500b57308 */ /* 0x000fe40000002400 */
[----:B------:R-:W-:Y:S01]  /*92c0*/  HMMA.16816.F32.BF16 R176, R24, R140, R184 ;  /* 0x0000008c18b0723c */ /* 0x000fe200000418b8 */
[----:B------:R-:W-:-:S05]  /*92d0*/  FMUL.FTZ R184, R189, UR4 ;  /* 0x00000004bdb87c20 */ /* 0x000fca0008410000 */
[----:B------:R-:W-:Y:S02]  /*92e0*/  MUFU.TANH R180, R180 ;  /* 0x000000b400b47308 */ /* 0x000fe40000002400 */
[C---:B--2---:R-:W-:Y:S03]  /*92f0*/  HMMA.16816.F32.BF16 R28, R4.reuse, R132, R28 ;  /* 0x00000084041c723c */ /* 0x044fe6000004181c */
[----:B------:R-:W-:Y:S01]  /*9300*/  FMUL.FTZ R193, R193, UR4 ;  /* 0x00000004c1c17c20 */ /* 0x000fe20008410000 */
[----:B------:R-:W-:Y:S01]  /*9310*/  FMUL.FTZ R192, R192, UR4 ;  /* 0x00000004c0c07c20 */ /* 0x000fe20008410000 */
[----:B------:R-:W-:Y:S01]  /*9320*/  FMUL.FTZ R141, R194, UR4 ;  /* 0x00000004c28d7c20 */ /* 0x000fe20008410000 */
[----:B------:R-:W-:Y:S01]  /*9330*/  FMUL.FTZ R140, R195, UR4 ;  /* 0x00000004c38c7c20 */ /* 0x000fe20008410000 */
[----:B------:R-:W-:Y:S01]  /*9340*/  MUFU.TANH R184, R184 ;  /* 0x000000b800b87308 */ /* 0x000fe20000002400 */
[----:B------:R-:W-:Y:S07]  /*9350*/  HMMA.16816.F32.BF16 R4, R4, R134, R20 ;  /* 0x000000860404723c */ /* 0x000fee0000041814 */
[----:B------:R-:W-:Y:S01]  /*9360*/  MUFU.TANH R193, R193 ;  /* 0x000000c100c17308 */ /* 0x000fe20000002400 */
[----:B------:R-:W-:Y:S03]  /*9370*/  HMMA.16816.F32.BF16 R24, R24, R142, R32 ;  /* 0x0000008e1818723c */ /* 0x000fe60000041820 */
[----:B------:R-:W-:Y:S01]  /*9380*/  FMUL.FTZ R28, R28, UR4 ;  /* 0x000000041c1c7c20 */ /* 0x000fe20008410000 */
[----:B------:R-:W-:Y:S01]  /*9390*/  FMUL.FTZ R31, R31, UR4 ;  /* 0x000000041f1f7c20 */ /* 0x000fe20008410000 */
[----:B------:R-:W-:Y:S01]  /*93a0*/  FMUL.FTZ R29, R29, UR4 ;  /* 0x000000041d1d7c20 */ /* 0x000fe20008410000 */
[----:B------:R-:W-:Y:S01]  /*93b0*/  FMUL.FTZ R30, R30, UR4 ;  /* 0x000000041e1e7c20 */ /* 0x000fe20008410000 */
[----:B------:R-:W1:Y:S01]  /*93c0*/  MUFU.TANH R190, R28 ;  /* 0x0000001c00be7308 */ /* 0x000e620000002400 */
[----:B------:R-:W-:Y:S03]  /*93d0*/  HMMA.16816.F32.BF16 R176, R8, R132, R176 ;  /* 0x0000008408b0723c */ /* 0x000fe600000418b0 */
[----:B------:R-:W-:Y:S01]  /*93e0*/  FMUL.FTZ R4, R4, UR4 ;  /* 0x0000000404047c20 */ /* 0x000fe20008410000 */
[----:B------:R-:W-:Y:S01]  /*93f0*/  FMUL.FTZ R34, R6, UR4 ;  /* 0x0000000406227c20 */ /* 0x000fe20008410000 */
[----:B------:R-:W-:-:S02]  /*9400*/  IADD3 R6, PT, PT, R17, -0x47, RZ ;  /* 0xffffffb911067810 */ /* 0x000fc40007ffe0ff */
[----:B------:R-:W2:Y:S05]  /*9410*/  MUFU.TANH R192, R192 ;  /* 0x000000c000c07308 */ /* 0x000eaa0000002400 */
[----:B------:R-:W-:Y:S01]  /*9420*/  HMMA.16816.F32.BF16 R136, R8, R134, R24 ;  /* 0x000000860888723c */ /* 0x000fe20000041818 */
[----:B------:R-:W-:Y:S01]  /*9430*/  FMUL.FTZ R11, R5, UR4 ;  /* 0x00000004050b7c20 */ /* 0x000fe20008410000 */
[C---:B------:R-:W-:Y:S01]  /*9440*/  VIADD R8, R17.reuse, 0xffffffa0 ;  /* 0xffffffa011087836 */ /* 0x040fe20000000000 */
[----:B------:R3:W-:Y:S01]  /*9450*/  MUFU.TANH R35, R31 ;  /* 0x0000001f00237308 */ /* 0x0007e20000002400 */
[----:B------:R-:W-:-:S03]  /*9460*/  VIADD R5, R17, 0xffffffa8 ;  /* 0xffffffa811057836 */ /* 0x000fc60000000000 */
[----:B------:R-:W-:Y:S01]  /*9470*/  FMUL.FTZ R176, R176, UR4 ;  /* 0x00000004b0b07c20 */ /* 0x000fe20008410000 */
[-C--:B------:R-:W-:Y:S01]  /*9480*/  ISETP.GE.AND P4, PT, R8, R13.reuse, PT ;  /* 0x0000000d0800720c */ /* 0x080fe20003f86270 */
[----:B------:R-:W-:Y:S01]  /*9490*/  FMUL.FTZ R33, R177, UR4 ;  /* 0x00000004b1217c20 */ /* 0x000fe20008410000 */
[----:B------:R-:W-:Y:S01]  /*94a0*/  ISETP.GE.AND P5, PT, R5, R13, PT ;  /* 0x0000000d0500720c */ /* 0x000fe20003fa6270 */
[----:B------:R4:W2:Y:S01]  /*94b0*/  MUFU.TANH R10, R4 ;  /* 0x00000004000a7308 */ /* 0x0008a20000002400 */
[----:B-----5:R-:W-:Y:S01]  /*94c0*/  FSEL R27, R18, -INF , !P4 ;  /* 0xff800000121b7808 */ /* 0x020fe20006000000 */
[----:B------:R-:W-:Y:S01]  /*94d0*/  FMUL.FTZ R32, R178, UR4 ;  /* 0x00000004b2207c20 */ /* 0x000fe20008410000 */
[----:B------:R-:W-:-:S05]  /*94e0*/  FMUL.FTZ R132, R179, UR4 ;  /* 0x00000004b3847c20 */ /* 0x000fca0008410000 */
[----:B------:R2:W5:Y:S01]  /*94f0*/  MUFU.TANH R191, R29 ;  /* 0x0000001d00bf7308 */ /* 0x0005620000002400 */
[----:B---3--:R-:W-:Y:S01]  /*9500*/  FMUL.FTZ R31, R7, UR4 ;  /* 0x00000004071f7c20 */ /* 0x008fe20008410000 */
[----:B------:R-:W-:-:S04]  /*9510*/  IADD3 R7, PT, PT, R17, -0x5f, RZ ;  /* 0xffffffa111077810 */ /* 0x000fc80007ffe0ff */
[-C--:B------:R-:W-:Y:S02]  /*9520*/  ISETP.GE.AND P1, PT, R7, R13.reuse, PT ;  /* 0x0000000d0700720c */ /* 0x080fe40003f26270 */
[----:B------:R-:W3:Y:S01]  /*9530*/  MUFU.TANH R11, R11 ;  /* 0x0000000b000b7308 */ /* 0x000ee20000002400 */
[----:B----4-:R-:W-:Y:S02]  /*9540*/  IADD3 R4, PT, PT, R17, -0x57, RZ ;  /* 0xffffffa911047810 */ /* 0x010fe40007ffe0ff */
[----:B------:R-:W-:Y:S02]  /*9550*/  FSEL R28, R12, -INF , !P1 ;  /* 0xff8000000c1c7808 */ /* 0x000fe40004800000 */
[-C--:B------:R-:W-:Y:S02]  /*9560*/  ISETP.GE.AND P1, PT, R3, R13.reuse, PT ;  /* 0x0000000d0300720c */ /* 0x080fe40003f26270 */
[----:B------:R-:W-:Y:S01]  /*9570*/  ISETP.GE.AND P4, PT, R4, R13, PT ;  /* 0x0000000d0400720c */ /* 0x000fe20003f86270 */
[----:B------:R-:W4:Y:S01]  /*9580*/  MUFU.TANH R141, R141 ;  /* 0x0000008d008d7308 */ /* 0x000f220000002400 */
[----:B-1----:R-:W-:-:S02]  /*9590*/  FSEL R190, R190, -INF , !P1 ;  /* 0xff800000bebe7808 */ /* 0x002fc40004800000 */
[----:B------:R-:W-:Y:S02]  /*95a0*/  ISETP.GE.AND P1, PT, R0, R13, PT ;  /* 0x0000000d0000720c */ /* 0x000fe40003f26270 */
[----:B--2---:R-:W-:Y:S02]  /*95b0*/  FSEL R29, R192, -INF , !P5 ;  /* 0xff800000c01d7808 */ /* 0x004fe40006800000 */
[----:B------:R-:W-:Y:S01]  /*95c0*/  FMNMX3.FTZ R9, R238, R27, R28, !PT ;  /* 0x0000001bee097276 */ /* 0x000fe2000781001c */
[----:B------:R-:W1:Y:S01]  /*95d0*/  MUFU.TANH R140, R140 ;  /* 0x0000008c008c7308 */ /* 0x000e620000002400 */
[----:B------:R-:W-:Y:S01]  /*95e0*/  BAR.SYNC.DEFER_BLOCKING 0x0 ;  /* 0x0000000000007b1d */ /* 0x000fe20000010000 */
[----:B------:R-:W-:-:S06]  /*95f0*/  ISETP.GE.AND P5, PT, R8, R14, PT ;  /* 0x0000000e0800720c */ /* 0x000fcc0003fa6270 */
[----:B------:R-:W2:Y:S08]  /*9600*/  MUFU.TANH R176, R176 ;  /* 0x000000b000b07308 */ /* 0x000eb00000002400 */
[----:B------:R-:W1:Y:S08]  /*9610*/  MUFU.TANH R34, R34 ;  /* 0x0000002200227308 */ /* 0x000e700000002400 */
[----:B------:R-:W1:Y:S08]  /*9620*/  MUFU.TANH R31, R31 ;  /* 0x0000001f001f7308 */ /* 0x000e700000002400 */
[----:B------:R5:W1:Y:S02]  /*9630*/  MUFU.TANH R133, R30 ;  /* 0x0000001e00857308 */ /* 0x000a640000002400 */
[----:B-----5:R-:W-:-:S02]  /*9640*/  FSEL R30, R193, -INF , !P4 ;  /* 0xff800000c11e7808 */ /* 0x020fc40006000000 */
[-C--:B------:R-:W-:Y:S02]  /*9650*/  ISETP.GE.AND P4, PT, R2, R13.reuse, PT ;  /* 0x0000000d0200720c */ /* 0x080fe40003f86270 */
[----:B------:R-:W-:Y:S02]  /*9660*/  FSEL R193, R10, -INF , !P1 ;  /* 0xff8000000ac17808 */ /* 0x000fe40004800000 */
[----:B------:R-:W-:Y:S02]  /*9670*/  FSEL R191, R191, -INF , !P4 ;  /* 0xff800000bfbf7808 */ /* 0x000fe40006000000 */
[----:B------:R-:W-:Y:S02]  /*9680*/  ISETP.GE.AND P1, PT, R6, R13, PT ;  /* 0x0000000d0600720c */ /* 0x000fe40003f26270 */
[----:B------:R-:W-:Y:S02]  /*9690*/  FMNMX3.FTZ R9, R9, R29, R30, !PT ;  /* 0x0000001d09097276 */ /* 0x000fe4000781001e */
[----:B------:R-:W-:-:S02]  /*96a0*/  ISETP.GE.AND P4, PT, R7, R14, PT ;  /* 0x0000000e0700720c */ /* 0x000fc40003f86270 */
[----:B---3--:R-:W-:Y:S02]  /*96b0*/  FSEL R194, R11, -INF , !P1 ;  /* 0xff8000000bc27808 */ /* 0x008fe40004800000 */
[----:B------:R-:W-:Y:S01]  /*96c0*/  FMNMX3.FTZ R26, R9, R190, R191, !PT ;  /* 0x000000be091a7276 */ /* 0x000fe200078100bf */
[----:B-12-4-:R-:W-:Y:S08]  /*96d0*/  BRA.U !UP0, `(.L_x_1449) ;  /* 0x0000000108bc7547 */ /* 0x016ff0000b800000 */
        /* <DEDUP_REMOVED lines=47> */
.L_x_1449:
[-C--:B------:R-:W-:Y:S01]  /*99d0*/  ISETP.GE.AND P1, PT, R5, R14.reuse, PT ;  /* 0x0000000e0500720c */ /* 0x080fe20003f26270 */
[----:B------:R-:W2:Y:S01]  /*99e0*/  MUFU.TANH R32, R32 ;  /* 0x0000002000207308 */ /* 0x000ea20000002400 */
[----:B------:R-:W-:Y:S02]  /*99f0*/  FSEL R11, R197, -INF , !P5 ;  /* 0xff800000c50b7808 */ /* 0x000fe40006800000 */
[-C--:B------:R-:W-:Y:S02]  /*9a00*/  ISETP.GE.AND P5, PT, R4, R14.reuse, PT ;  /* 0x0000000e0400720c */ /* 0x080fe40003fa6270 */
[----:B------:R-:W-:Y:S02]  /*9a10*/  FSEL R12, R196, -INF , !P4 ;  /* 0xff800000c40c7808 */ /* 0x000fe40006000000 */
[----:B------:R-:W-:Y:S01]  /*9a20*/  ISETP.GE.AND P4, PT, R3, R14, PT ;  /* 0x0000000e0300720c */ /* 0x000fe20003f86270 */
[----:B------:R-:W3:Y:S01]  /*9a30*/  MUFU.TANH R33, R33 ;  /* 0x0000002100217308 */ /* 0x000ee20000002400 */
[----:B-1----:R-:W-:-:S02]  /*9a40*/  FSEL R19, R141, -INF , !P1 ;  /* 0xff8000008d137808 */ /* 0x002fc40004800000 */
        /* <DEDUP_REMOVED lines=8> */
[----:B------:R-:W-:Y:S02]  /*9ad0*/  FMNMX3.FTZ R9, R26, R193, R194, !PT ;  /* 0x000000c11a097276 */ /* 0x000fe400078100c2 */
[----:B------:R-:W-:Y:S02]  /*9ae0*/  FSEL R192, R34, -INF , !P5 ;  /* 0xff80000022c07808 */ /* 0x000fe40006800000 */
[----:B------:R-:W-:Y:S01]  /*9af0*/  FSEL R195, R31, -INF , !P4 ;  /* 0xff8000001fc37808 */ /* 0x000fe20006000000 */
[----:B------:R-:W1:Y:S01]  /*9b00*/  SHFL.BFLY PT, R20, R9, 0x2, 0x1f ;  /* 0x0c401f0009147f89 */ /* 0x000e6200000e0000 */
[----:B------:R-:W-:Y:S01]  /*9b10*/  FMNMX3.FTZ R10, R10, R185, R188, !PT ;  /* 0x000000b90a0a7276 */ /* 0x000fe200078100bc */
[----:B------:R4:W5:Y:S01]  /*9b20*/  MUFU.TANH R31, R132 ;  /* 0x00000084001f7308 */ /* 0x0009620000002400 */
[----:B------:R-:W-:-:S02]  /*9b30*/  ISETP.GE.AND P1, PT, R8, R15, PT ;  /* 0x0000000f0800720c */ /* 0x000fc40003f26270 */
[----:B------:R-:W-:Y:S02]  /*9b40*/  ISETP.GE.AND P4, PT, R8, R16, PT ;  /* 0x000000100800720c */ /* 0x000fe40003f86270 */
[----:B------:R-:W-:Y:S01]  /*9b50*/  FMNMX3.FTZ R8, R10, R192, R195, !PT ;  /* 0x000000c00a087276 */ /* 0x000fe200078100c3 */
[----:B------:R-:W-:Y:S01]  /*9b60*/  FMUL.FTZ R10, R136, UR4 ;  /* 0x00000004880a7c20 */ /* 0x000fe20008410000 */
[-C--:B------:R-:W-:Y:S02]  /*9b70*/  ISETP.GE.AND P5, PT, R7, R15.reuse, PT ;  /* 0x0000000f0700720c */ /* 0x080fe40003fa6270 */
[----:B------:R-:W-:Y:S01]  /*9b80*/  FSEL R22, R205, -INF , !P4 ;  /* 0xff800000cd167808 */ /* 0x000fe20006000000 */
[----:B------:R-:W2:Y:S01]  /*9b90*/  SHFL.BFLY PT, R143, R8, 0x2, 0x1f ;  /* 0x0c401f00088f7f89 */ /* 0x000ea200000e0000 */
[----:B------:R-:W-:Y:S01]  /*9ba0*/  FSEL R21, R206, -INF , !P5 ;  /* 0xff800000ce157808 */ /* 0x000fe20006800000 */
[----:B------:R-:W5:Y:S01]  /*9bb0*/  MUFU.TANH R10, R10 ;  /* 0x0000000a000a7308 */ /* 0x000f620000002400 */
[----:B------:R-:W-:-:S02]  /*9bc0*/  ISETP.GE.AND P4, PT, R5, R15, PT ;  /* 0x0000000f0500720c */ /* 0x000fc40003f86270 */
[-C--:B------:R-:W-:Y:S01]  /*9bd0*/  ISETP.GE.AND P5, PT, R5, R16.reuse, PT ;  /* 0x000000100500720c */ /* 0x080fe20003fa6270 */
[----:B------:R-:W-:Y:S01]  /*9be0*/  FMUL.FTZ R5, R137, UR4 ;  /* 0x0000000489057c20 */ /* 0x000fe20008410000 */
[----:B------:R-:W-:Y:S02]  /*9bf0*/  FSEL R23, R207, -INF , !P1 ;  /* 0xff800000cf177808 */ /* 0x000fe40004800000 */
[-C--:B------:R-:W-:Y:S02]  /*9c00*/  ISETP.GE.AND P1, PT, R7, R16.reuse, PT ;  /* 0x000000100700720c */ /* 0x080fe40003f26270 */
[----:B------:R-:W-:Y:S01]  /*9c10*/  FSEL R26, R198, -INF , !P4 ;  /* 0xff800000c61a7808 */ /* 0x000fe20006000000 */
[----:B------:R-:W5:Y:S01]  /*9c20*/  MUFU.TANH R7, R5 ;  /* 0x0000000500077308 */ /* 0x000f620000002400 */
[----:B------:R-:W-:Y:S02]  /*9c30*/  FSEL R24, R181, -INF , !P5 ;  /* 0xff800000b5187808 */ /* 0x000fe40006800000 */
[----:B------:R-:W-:-:S02]  /*9c40*/  ISETP.GE.AND P4, PT, R4, R16, PT ;  /* 0x000000100400720c */ /* 0x000fc40003f86270 */
[-C--:B------:R-:W-:Y:S02]  /*9c50*/  ISETP.GE.AND P5, PT, R3, R15.reuse, PT ;  /* 0x0000000f0300720c */ /* 0x080fe40003fa6270 */
[----:B-1----:R-:W-:Y:S02]  /*9c60*/  FMNMX.FTZ R9, R9, R20, !PT ;  /* 0x0000001409097209 */ /* 0x002fe40007810000 */
[----:B------:R-:W-:Y:S02]  /*9c70*/  FSEL R20, R204, -INF , !P1 ;  /* 0xff800000cc147808 */ /* 0x000fe40004800000 */
[-C--:B------:R-:W-:Y:S01]  /*9c80*/  ISETP.GE.AND P1, PT, R4, R15.reuse, PT ;  /* 0x0000000f0400720c */ /* 0x080fe20003f26270 */
[----:B------:R-:W-:Y:S01]  /*9c90*/  FMUL.FTZ R4, R138, UR4 ;  /* 0x000000048a047c20 */ /* 0x000fe20008410000 */
[----:B----4-:R-:W-:Y:S01]  /*9ca0*/  FSEL R132, R180, -INF , !P4 ;  /* 0xff800000b4847808 */ /* 0x010fe20006000000 */
[----:B------:R-:W-:Y:S01]  /*9cb0*/  SHFL.BFLY PT, R135, R9, 0x1, 0x1f ;  /* 0x0c201f0009877f89 */ /* 0x000fe200000e0000 */
[----:B------:R-:W-:Y:S01]  /*9cc0*/  FSEL R196, R176, -INF , !P5 ;  /* 0xff800000b0c47808 */ /* 0x000fe20006800000 */
[----:B------:R1:W-:Y:S01]  /*9cd0*/  MUFU.TANH R5, R4 ;  /* 0x0000000400057308 */ /* 0x0003e20000002400 */
[C---:B------:R-:W-:Y:S01]  /*9ce0*/  ISETP.GE.AND P4, PT, R2.reuse, R15, PT ;  /* 0x0000000f0200720c */ /* 0x040fe20003f86270 */
[----:B------:R-:W-:Y:S01]  /*9cf0*/  LDSM.16.MT88.4 R180, [R224+0xa000] ;  /* 0x00a00000e0b4783b */ /* 0x000fe20000004200 */
[-C--:B------:R-:W-:Y:S01]  /*9d00*/  ISETP.GE.AND P5, PT, R2, R16.reuse, PT ;  /* 0x000000100200720c */ /* 0x080fe20003fa6270 */
[----:B------:R-:W-:Y:S01]  /*9d10*/  FMUL.FTZ R2, R139, UR4 ;  /* 0x000000048b027c20 */ /* 0x000fe20008410000 */
[----:B------:R-:W-:Y:S01]  /*9d20*/  FSEL R25, R184, -INF , !P1 ;  /* 0xff800000b8197808 */ /* 0x000fe20004800000 */
[----:B------:R-:W-:Y:S01]  /*9d30*/  LDSM.16.MT88.4 R136, [R217+0xa000] ;  /* 0x00a00000d988783b */ /* 0x000fe20000004200 */
[----:B------:R-:W-:-:S02]  /*9d40*/  ISETP.GE.AND P1, PT, R3, R16, PT ;  /* 0x000000100300720c */ /* 0x000fc40003f26270 */
[----:B--2---:R-:W-:Y:S01]  /*9d50*/  FMNMX.FTZ R143, R8, R143, !PT ;  /* 0x0000008f088f7209 */ /* 0x004fe20007810000 */
[----:B------:R2:W4:Y:S01]  /*9d60*/  MUFU.TANH R3, R2 ;  /* 0x0000000200037308 */ /* 0x0005220000002400 */
[----:B------:R-:W-:Y:S02]  /*9d70*/  FSEL R142, R32, -INF , !P1 ;  /* 0xff800000208e7808 */ /* 0x000fe40004800000 */
[C---:B------:R-:W-:Y:S02]  /*9d80*/  ISETP.GE.AND P1, PT, R0.reuse, R15, PT ;  /* 0x0000000f0000720c */ /* 0x040fe40003f26270 */
[----:B---3--:R-:W-:Y:S01]  /*9d90*/  FSEL R211, R33, -INF , !P4 ;  /* 0xff80000021d37808 */ /* 0x008fe20006000000 */
[----:B-1----:R-:W1:Y:S01]  /*9da0*/  SHFL.BFLY PT, R4, R143, 0x1, 0x1f ;  /* 0x0c201f008f047f89 */ /* 0x002e6200000e0000 */
[----:B------:R-:W-:Y:S02]  /*9db0*/  ISETP.GE.AND P4, PT, R0, R16, PT ;  /* 0x000000100000720c */ /* 0x000fe40003f86270 */
[----:B-----5:R-:W-:Y:S01]  /*9dc0*/  FSEL R210, R31, -INF , !P5 ;  /* 0xff8000001fd27808 */ /* 0x020fe20006800000 */
[----:B------:R-:W-:Y:S01]  /*9dd0*/  LDSM.16.MT88.4 R32, [R225+0xa000] ;  /* 0x00a00000e120783b */ /* 0x000fe20000004200 */
[----:B------:R-:W-:-:S02]  /*9de0*/  FMNMX3.FTZ R0, R236, R22, R20, !PT ;  /* 0x00000016ec007276 */ /* 0x000fc40007810014 */
[----:B------:R-:W-:Y:S02]  /*9df0*/  ISETP.GE.AND P5, PT, R6, R15, PT ;  /* 0x0000000f0600720c */ /* 0x000fe40003fa6270 */
[----:B------:R-:W-:Y:S02]  /*9e00*/  FSEL R203, R10, -INF , !P1 ;  /* 0xff8000000acb7808 */ /* 0x000fe40004800000 */
[----:B--2---:R-:W-:Y:S02]  /*9e10*/  FMNMX3.FTZ R2, R228, R23, R21, !PT ;  /* 0x00000017e4027276 */ /* 0x004fe40007810015 */
[----:B------:R-:W-:Y:S02]  /*9e20*/  ISETP.GE.AND P1, PT, R6, R16, PT ;  /* 0x000000100600720c */ /* 0x000fe40003f26270 */
[----:B------:R-:W-:Y:S02]  /*9e30*/  FMNMX3.FTZ R2, R2, R26, R25, !PT ;  /* 0x0000001a02027276 */ /* 0x000fe40007810019 */
[----:B------:R-:W-:-:S02]  /*9e40*/  FMNMX3.FTZ R0, R0, R24, R132, !PT ;  /* 0x0000001800007276 */ /* 0x000fc40007810084 */
[----:B------:R-:W-:Y:S02]  /*9e50*/  FSEL R202, R7, -INF , !P5 ;  /* 0xff80000007ca7808 */ /* 0x000fe40006800000 */
[----:B------:R-:W-:Y:S02]  /*9e60*/  FMNMX3.FTZ R2, R2, R196, R211, !PT ;  /* 0x000000c402027276 */ /* 0x000fe400078100d3 */
[----:B----4-:R-:W-:Y:S02]  /*9e70*/  FSEL R212, R3, -INF , !P1 ;  /* 0xff80000003d47808 */ /* 0x010fe40004800000 */
[----:B------:R-:W-:Y:S02]  /*9e80*/  FMNMX3.FTZ R3, R0, R142, R210, !PT ;  /* 0x0000008e00037276 */ /* 0x000fe400078100d2 */
[----:B------:R-:W-:Y:S02]  /*9e90*/  FMNMX3.FTZ R0, R2, R203, R202, !PT ;  /* 0x000000cb02007276 */ /* 0x000fe400078100ca */
[----:B------:R-:W-:-:S02]  /*9ea0*/  FSEL R213, R5, -INF , !P4 ;  /* 0xff80000005d57808 */ /* 0x000fc40006000000 */
[----:B-1----:R-:W-:Y:S01]  /*9eb0*/  FMNMX.FTZ R143, R143, R4, !PT ;  /* 0x000000048f8f7209 */ /* 0x002fe20007810000 */
[----:B------:R-:W1:Y:S01]  /*9ec0*/  SHFL.BFLY PT, R2, R0, 0x2, 0x1f ;  /* 0x0c401f0000027f89 */ /* 0x000e6200000e0000 */
[----:B------:R-:W-:Y:S02]  /*9ed0*/  FMNMX3.FTZ R3, R3, R213, R212, !PT ;  /* 0x000000d503037276 */ /* 0x000fe400078100d4 */
[----:B------:R-:W-:Y:S01]  /*9ee0*/  FMNMX.FTZ R135, R9, R135, !PT ;  /* 0x0000008709877209 */ /* 0x000fe20007810000 */
[C---:B------:R-:W-:Y:S01]  /*9ef0*/  FMUL.FTZ R9, R143.reuse, UR13 ;  /* 0x0000000d8f097c20 */ /* 0x040fe20008410000 */
[----:B------:R-:W-:Y:S01]  /*9f00*/  FSETP.NEU.FTZ.AND P1, PT, R143, -INF , PT ;  /* 0xff8000008f00780b */ /* 0x000fe20003f3d000 */
[----:B------:R-:W2:Y:S01]  /*9f10*/  SHFL.BFLY PT, R4, R3, 0x2, 0x1f ;  /* 0x0c401f0003047f89 */ /* 0x000ea200000e0000 */
[C---:B------:R-:W-:Y:S01]  /*9f20*/  FSETP.NEU.FTZ.AND P4, PT, R135.reuse, -INF , PT ;  /* 0xff8000008700780b */ /* 0x040fe20003f9d000 */
[----:B------:R-:W-:Y:S01]  /*9f30*/  FMUL.FTZ R10, R135, UR13 ;  /* 0x0000000d870a7c20 */ /* 0x000fe20008410000 */
[----:B------:R-:W-:-:S04]  /*9f40*/  FSEL R9, R9, RZ, P1 ;  /* 0x000000ff09097208 */ /* 0x000fc80000800000 */
[----:B------:R-:W-:Y:S01]  /*9f50*/  FSEL R10, R10, RZ, P4 ;  /* 0x000000ff0a0a7208 */ /* 0x000fe20002000000 */
[--C-:B------:R-:W-:Y:S01]  /*9f60*/  FFMA.FTZ R19, R19, UR13, -R9.reuse ;  /* 0x0000000d13137c23 */ /* 0x100fe20008010809 */
[--C-:B------:R-:W-:Y:S01]  /*9f70*/  FFMA.FTZ R12, R12, UR13, -R9.reuse ;  /* 0x0000000d0c0c7c23 */ /* 0x100fe20008010809 */
[--C-:B------:R-:W-:Y:S02]  /*9f80*/  FFMA.FTZ R11, R11, UR13, -R9.reuse ;  /* 0x0000000d0b0b7c23 */ /* 0x100fe40008010809 */
[--C-:B------:R-:W-:Y:S01]  /*9f90*/  FFMA.FTZ R30, R30, UR13, -R10.reuse ;  /* 0x0000000d1e1e7c23 */ /* 0x100fe2000801080a */
[----:B------:R3:W-:Y:S01]  /*9fa0*/  MUFU.EX2 R199, R19 ;  /* 0x0000001300c77308 */ /* 0x0007e20000000800 */
[--C-:B------:R-:W-:Y:S01]  /*9fb0*/  FFMA.FTZ R27, R27, UR13, -R10.reuse ;  /* 0x0000000d1b1b7c23 */ /* 0x100fe2000801080a */
[--C-:B------:R-:W-:Y:S01]  /*9fc0*/  FFMA.FTZ R28, R28, UR13, -R10.reuse ;  /* 0x0000000d1c1c7c23 */ /* 0x100fe2000801080a */
[----:B------:R-:W-:Y:S01]  /*9fd0*/  FFMA.FTZ R29, R29, UR13, -R10 ;  /* 0x0000000d1d1d7c23 */ /* 0x000fe2000801080a */
[----:B-1----:R-:W-:Y:S01]  /*9fe0*/  FMNMX.FTZ R0, R0, R2, !PT ;  /* 0x0000000200007209 */ /* 0x002fe20007810000 */
[----:B------:R-:W-:-:S03]  /*9ff0*/  FFMA.FTZ R2, R18, UR13, -R9 ;  /* 0x0000000d12027c23 */ /* 0x000fc60008010809 */
[----:B------:R-:W1:Y:S01]  /*a000*/  MUFU.EX2 R177, R30 ;  /* 0x0000001e00b17308 */ /* 0x000e620000000800 */
[----:B------:R-:W4:Y:S01]  /*a010*/  SHFL.BFLY PT, R6, R0, 0x1, 0x1f ;  /* 0x0c201f0000067f89 */ /* 0x000f2200000e0000 */
[----:B--2---:R-:W-:Y:S02]  /*a020*/  FMNMX.FTZ R3, R3, R4, !PT ;  /* 0x0000000403037209 */ /* 0x004fe40007810000 */
[----:B------:R-:W-:-:S03]  /*a030*/  FSEL R4, R135, RZ, P4 ;  /* 0x000000ff87047208 */ /* 0x000fc60002000000 */
[----:B------:R-:W2:Y:S01]  /*a040*/  SHFL.BFLY PT, R5, R3, 0x1, 0x1f ;  /* 0x0c201f0003057f89 */ /* 0x000ea200000e0000 */
[----:B------:R5:W-:Y:S01]  /*a050*/  MUFU.EX2 R198, R2 ;  /* 0x0000000200c67308 */ /* 0x000be20000000800 */
[----:B------:R-:W-:Y:S01]  /*a060*/  FADD.FTZ R4, R238, -R4 ;  /* 0x80000004ee047221 */ /* 0x000fe20000010000 */
[----:B---3--:R-:W-:-:S03]  /*a070*/  IADD3 R19, PT, PT, R217, 0xa040, RZ ;  /* 0x0000a040d9137810 */ /* 0x008fc60007ffe0ff */
[----:B------:R-:W-:-:S03]  /*a080*/  FMUL.FTZ R7, R4, UR13 ;  /* 0x0000000d04077c20 */ /* 0x000fc60008410000 */
[----:B------:R3:W-:Y:S08]  /*a090*/  MUFU.EX2 R197, R12 ;  /* 0x0000000c00c57308 */ /* 0x0007f00000000800 */
[----:B------:R-:W-:Y:S01]  /*a0a0*/  MUFU.EX2 R201, R27 ;  /* 0x0000001b00c97308 */ /* 0x000fe20000000800 */
[----:B-----5:R-:W-:Y:S02]  /*a0b0*/  FSEL R2, R143, RZ, P1 ;  /* 0x000000ff8f027208 */ /* 0x020fe40000800000 */
[----:B----4-:R-:W-:-:S03]  /*a0c0*/  FMNMX.FTZ R134, R0, R6, !PT ;  /* 0x0000000600867209 */ /* 0x010fc60007810000 */
[----:B------:R-:W-:Y:S01]  /*a0d0*/  FADD.FTZ R4, R237, -R2 ;  /* 0x80000002ed047221 */ /* 0x000fe20000010000 */
[----:B------:R-:W-:Y:S01]  /*a0e0*/  FSETP.NEU.FTZ.AND P4, PT, R134, -INF , PT ;  /* 0xff8000008600780b */ /* 0x000fe20003f9d000 */
[----:B------:R-:W4:Y:S01]  /*a0f0*/  MUFU.EX2 R208, R28 ;  /* 0x0000001c00d07308 */ /* 0x000f220000000800 */
[----:B--2---:R-:W-:Y:S01]  /*a100*/  FMNMX.FTZ R133, R3, R5, !PT ;  /* 0x0000000503857209 */ /* 0x004fe20007810000 */
[----:B------:R-:W-:Y:S01]  /*a110*/  FMUL.FTZ R0, R4, UR13 ;  /* 0x0000000d04007c20 */ /* 0x000fe20008410000 */
[----:B------:R-:W-:Y:S02]  /*a120*/  IADD3 R3, PT, PT, R217, 0xa000, RZ ;  /* 0x0000a000d9037810 */ /* 0x000fe40007ffe0ff */
[C---:B------:R-:W-:Y:S02]  /*a130*/  FSEL R4, R134.reuse, RZ, P4 ;  /* 0x000000ff86047208 */ /* 0x040fe40002000000 */
[----:B------:R-:W-:Y:S01]  /*a140*/  @P0 IADD3 R19, PT, PT, R3, -0x40, RZ ;  /* 0xffffffc003130810 */ /* 0x000fe20007ffe0ff */
[----:B------:R-:W-:Y:S01]  /*a150*/  FMUL.FTZ R3, R134, UR13 ;  /* 0x0000000d86037c20 */ /* 0x000fe20008410000 */
[----:B------:R-:W-:Y:S01]  /*a160*/  FSETP.NEU.FTZ.AND P1, PT, R133, -INF , PT ;  /* 0xff8000008500780b */ /* 0x000fe20003f3d000 */
[----:B------:R-:W-:Y:S01]  /*a170*/  FADD.FTZ R140, R228, -R4 ;  /* 0x80000004e48c7221 */ /* 0x000fe20000010000 */
[----:B-1----:R-:W-:Y:S01]  /*a180*/  MOV R228, R177 ;  /* 0x000000b100e47202 */ /* 0x002fe20000000f00 */
[----:B------:R-:W1:Y:S01]  /*a190*/  MUFU.EX2 R209, R29 ;  /* 0x0000001d00d17308 */ /* 0x000e620000000800 */
[----:B------:R-:W2:Y:S01]  /*a1a0*/  LDSM.16.MT88.4 R176, [R19] ;  /* 0x0000000013b0783b */ /* 0x000ea20000004200 */
[----:B---3--:R-:W-:-:S02]  /*a1b0*/  FSEL R12, R3, RZ, P4 ;  /* 0x000000ff030c7208 */ /* 0x008fc40002000000 */
[----:B------:R-:W-:Y:S02]  /*a1c0*/  FSEL R3, R133, RZ, P1 ;  /* 0x000000ff85037208 */ /* 0x000fe40000800000 */
[----:B----4-:R-:W-:Y:S02]  /*a1d0*/  F2FP.BF16.F32.PACK_AB R4, R208, R201 ;  /* 0x000000c9d004723e */ /* 0x010fe400000010ff */
[----:B------:R3:W4:Y:S01]  /*a1e0*/  MUFU.EX2 R200, R11 ;  /* 0x0000000b00c87308 */ /* 0x0007220000000800 */
[----:B------:R-:W-:Y:S01]  /*a1f0*/  FADD.FTZ R18, R236, -R3 ;  /* 0x80000003ec127221 */ /* 0x000fe20000010000 */
[----:B------:R-:W-:-:S06]  /*a200*/  FFMA.FTZ R3, R23, UR13, -R12 ;  /* 0x0000000d17037c23 */ /* 0x000fcc000801080c */
[----:B------:R5:W5:Y:S01]  /*a210*/  MUFU.EX2 R2, R7 ;  /* 0x0000000700027308 */ /* 0x000b620000000800 */
[----:B-1----:R-:W-:Y:S01]  /*a220*/  F2FP.BF16.F32.PACK_AB R6, R228, R209 ;  /* 0x000000d1e406723e */ /* 0x002fe200000010ff */
[----:B------:R-:W-:Y:S06]  /*a230*/  LDSM.16.MT88.4 R28, [R225+0xb000] ;  /* 0x00b00000e11c783b */ /* 0x000fec0000004200 */
[----:B------:R-:W1:Y:S01]  /*a240*/  MUFU.EX2 R0, R0 ;  /* 0x0000000000007308 */ /* 0x000e620000000800 */
[----:B---3--:R-:W-:Y:S01]  /*a250*/  FMUL.FTZ R11, R133, UR13 ;  /* 0x0000000d850b7c20 */ /* 0x008fe20008410000 */
[----:B----4-:R-:W-:-:S04]  /*a260*/  F2FP.BF16.F32.PACK_AB R5, R197, R200 ;  /* 0x000000c8c505723e */ /* 0x010fc800000010ff */
[----:B------:R-:W-:Y:S02]  /*a270*/  FSEL R11, R11, RZ, P1 ;  /* 0x000000ff0b0b7208 */ /* 0x000fe40000800000 */
[----:B------:R3:W-:Y:S01]  /*a280*/  MUFU.EX2 R189, R3 ;  /* 0x0000000300bd7308 */ /* 0x0007e20000000800 */
[----:B-----5:R-:W-:Y:S01]  /*a290*/  F2FP.BF16.F32.PACK_AB R7, R198, R199 ;  /* 0x000000c7c607723e */ /* 0x020fe200000010ff */
[-C--:B------:R-:W-:Y:S01]  /*a2a0*/  FMUL.FTZ R40, R40, R2.reuse ;  /* 0x0000000228287220 */ /* 0x080fe20000410000 */
[-C--:B------:R-:W-:Y:S01]  /*a2b0*/  FMUL.FTZ R41, R41, R2.reuse ;  /* 0x0000000229297220 */ /* 0x080fe20000410000 */
[-C--:B------:R-:W-:Y:S01]  /*a2c0*/  FMUL.FTZ R144, R144, R2.reuse ;  /* 0x0000000290907220 */ /* 0x080fe20000410000 */
[-C--:B------:R-:W-:Y:S01]  /*a2d0*/  FMUL.FTZ R145, R145, R2.reuse ;  /* 0x0000000291917220 */ /* 0x080fe20000410000 */
[--C-:B------:R-:W-:Y:S01]  /*a2e0*/  FFMA.FTZ R8, R24, UR13, -R11.reuse ;  /* 0x0000000d18087c23 */ /* 0x100fe2000801080b */
[-C--:B------:R-:W-:Y:S01]  /*a2f0*/  FMUL.FTZ R152, R152, R2.reuse ;  /* 0x0000000298987220 */ /* 0x080fe20000410000 */
[----:B------:R-:W-:Y:S01]  /*a300*/  FMUL.FTZ R153, R153, R2 ;  /* 0x0000000299997220 */ /* 0x000fe20000410000 */
[-C--:B-1----:R-:W-:Y:S01]  /*a310*/  FMUL.FTZ R42, R42, R0.reuse ;  /* 0x000000002a2a7220 */ /* 0x082fe20000410000 */
[-C--:B------:R-:W-:Y:S01]  /*a320*/  FMUL.FTZ R43, R43, R0.reuse ;  /* 0x000000002b2b7220 */ /* 0x080fe20000410000 */
[-C--:B------:R-:W-:Y:S01]  /*a330*/  FMUL.FTZ R146, R146, R0.reuse ;  /* 0x0000000092927220 */ /* 0x080fe20000410000 */
[-C--:B------:R-:W-:Y:S01]  /*a340*/  FMUL.FTZ R147, R147, R0.reuse ;  /* 0x0000000093937220 */ /* 0x080fe20000410000 */
[-C--:B------:R-:W-:Y:S01]  /*a350*/  FMUL.FTZ R154, R154, R0.reuse ;  /* 0x000000009a9a7220 */ /* 0x080fe20000410000 */
[----:B------:R-:W-:Y:S01]  /*a360*/  FMUL.FTZ R155, R155, R0 ;  /* 0x000000009b9b7220 */ /* 0x000fe20000410000 */
[-C--:B------:R-:W-:Y:S01]  /*a370*/  FMUL.FTZ R164, R164, R2.reuse ;  /* 0x00000002a4a47220 */ /* 0x080fe20000410000 */
[----:B------:R-:W-:Y:S01]  /*a380*/  FMUL.FTZ R165, R165, R2 ;  /* 0x00000002a5a57220 */ /* 0x000fe20000410000 */
[--C-:B---3--:R-:W-:Y:S01]  /*a390*/  FFMA.FTZ R3, R21, UR13, -R12.reuse ;  /* 0x0000000d15037c23 */ /* 0x108fe2000801080c */
[C---:B--2---:R-:W-:Y:S01]  /*a3a0*/  HMMA.16816.F32.BF16 R240, R4.reuse, R176, R40 ;  /* 0x000000b004f0723c */ /* 0x044fe20000041828 */
[----:B------:R-:W-:Y:S01]  /*a3b0*/  MOV R41, R142 ;  /* 0x0000008e00297202 */ /* 0x000fe20000000f00 */
[----:B------:R-:W-:Y:S01]  /*a3c0*/  FMUL.FTZ R40, R140, UR13 ;  /* 0x0000000d8c287c20 */ /* 0x000fe20008410000 */
[----:B------:R1:W-:Y:S01]  /*a3d0*/  MUFU.EX2 R187, R3 ;  /* 0x0000000300bb7308 */ /* 0x0003e20000000800 */
[-C--:B------:R-:W-:Y:S01]  /*a3e0*/  FMUL.FTZ R166, R166, R0.reuse ;  /* 0x00000000a6a67220 */ /* 0x080fe20000410000 */
[----:B------:R-:W-:Y:S01]  /*a3f0*/  FMUL.FTZ R167, R167, R0 ;  /* 0x00000000a7a77220 */ /* 0x000fe20000410000 */
[-C--:B------:R-:W-:Y:S01]  /*a400*/  FMUL.FTZ R168, R168, R2.reuse ;  /* 0x00000002a8a87220 */ /* 0x080fe20000410000 */
[----:B------:R-:W-:Y:S01]  /*a410*/  FMUL.FTZ R169, R169, R2 ;  /* 0x00000002a9a97220 */ /* 0x000fe20000410000 */
[C---:B------:R-:W-:Y:S01]  /*a420*/  HMMA.16816.F32.BF16 R244, R4.reuse, R136, R144 ;  /* 0x0000008804f4723c */ /* 0x040fe20000041890 */
[----:B------:R-:W2:Y:S01]  /*a430*/  LDSM.16.MT88.4 R144, [R217+0xb000] ;  /* 0x00b00000d990783b */ /* 0x000ea20000004200 */
[-C--:B------:R-:W-:Y:S01]  /*a440*/  FMUL.FTZ R170, R170, R0.reuse ;  /* 0x00000000aaaa7220 */ /* 0x080fe20000410000 */
[----:B------:R-:W-:Y:S01]  /*a450*/  MUFU.EX2 R140, R8 ;  /* 0x00000008008c7308 */ /* 0x000fe20000000800 */
[----:B------:R-:W-:Y:S01]  /*a460*/  FMUL.FTZ R171, R171, R0 ;  /* 0x00000000abab7220 */ /* 0x000fe20000410000 */
[-C--:B------:R-:W-:Y:S01]  /*a470*/  FMUL.FTZ R44, R44, R2.reuse ;  /* 0x000000022c2c7220 */ /* 0x080fe20000410000 */
[----:B------:R-:W-:Y:S01]  /*a480*/  FMUL.FTZ R45, R45, R2 ;  /* 0x000000022d2d7220 */ /* 0x000fe20000410000 */
[-C--:B------:R-:W-:Y:S01]  /*a490*/  FMUL.FTZ R46, R46, R0.reuse ;  /* 0x000000002e2e7220 */ /* 0x080fe20000410000 */
[----:B------:R-:W-:Y:S01]  /*a4a0*/  FMUL.FTZ R47, R47, R0 ;  /* 0x000000002f2f7220 */ /* 0x000fe20000410000 */
[-C--:B------:R-:W-:Y:S01]  /*a4b0*/  FMUL.FTZ R56, R56, R2.reuse ;  /* 0x0000000238387220 */ /* 0x080fe20000410000 */
[----:B------:R-:W-:Y:S01]  /*a4c0*/  FMUL.FTZ R57, R57, R2 ;  /* 0x0000000239397220 */ /* 0x000fe20000410000 */
[----:B------:R-:W3:Y:S01]  /*a4d0*/  MUFU.EX2 R8, R40 ;  /* 0x0000002800087308 */ /* 0x000ee20000000800 */
[--C-:B-1----:R-:W-:Y:S01]  /*a4e0*/  FFMA.FTZ R3, R26, UR13, -R12.reuse ;  /* 0x0000000d1a037c23 */ /* 0x102fe2000801080c */
[-C--:B------:R-:W-:Y:S01]  /*a4f0*/  FMUL.FTZ R58, R58, R0.reuse ;  /* 0x000000003a3a7220 */ /* 0x080fe20000410000 */
[----:B------:R-:W-:Y:S01]  /*a500*/  FMUL.FTZ R59, R59, R0 ;  /* 0x000000003b3b7220 */ /* 0x000fe20000410000 */
[-C--:B------:R-:W-:Y:S01]  /*a510*/  FMUL.FTZ R60, R60, R2.reuse ;  /* 0x000000023c3c7220 */ /* 0x080fe20000410000 */
[-C--:B------:R-:W-:Y:S01]  /*a520*/  FMUL.FTZ R61, R61, R2.reuse ;  /* 0x000000023d3d7220 */ /* 0x080fe20000410000 */
[-C--:B------:R-:W-:Y:S01]  /*a530*/  FMUL.FTZ R72, R72, R2.reuse ;  /* 0x0000000248487220 */ /* 0x080fe20000410000 */
[----:B------:R-:W-:Y:S01]  /*a540*/  FMUL.FTZ R73, R73, R2 ;  /* 0x0000000249497220 */ /* 0x000fe20000410000 */
[----:B------:R1:W-:Y:S01]  /*a550*/  MUFU.EX2 R186, R3 ;  /* 0x0000000300ba7308 */ /* 0x0003e20000000800 */
        /* <DEDUP_REMOVED lines=17> */
[-C--:B------:R-:W-:Y:S01]  /*a670*/  FMUL.FTZ R104, R104, R2.reuse ;  /* 0x0000000268687220 */ /* 0x080fe20000410000 */
[----:B------:R-:W1:Y:S01]  /*a680*/  LDSM.16.MT88.4 R24, [R19+0x1000] ;  /* 0x001000001318783b */ /* 0x000e620000004200 */
[----:B------:R-:W-:Y:S01]  /*a690*/  FMUL.FTZ R105, R105, R2 ;  /* 0x0000000269697220 */ /* 0x000fe20000410000 */
        /* <DEDUP_REMOVED lines=17> */
[--C-:B----4-:R-:W-:Y:S01]  /*a7b0*/  FFMA.FTZ R3, R22, UR13, -R11.reuse ;  /* 0x0000000d16037c23 */ /* 0x110fe2000801080b */
[----:B------:R-:W-:Y:S01]  /*a7c0*/  MOV R210, R239 ;  /* 0x000000ef00d27202 */ /* 0x000fe20000000f00 */
[-C--:B---3--:R-:W-:Y:S01]  /*a7d0*/  FMUL.FTZ R148, R148, R8.reuse ;  /* 0x0000000894947220 */ /* 0x088fe20000410000 */
        /* <DEDUP_REMOVED lines=18> */
[--C-:B---3--:R-:W-:Y:S01]  /*a900*/  FFMA.FTZ R3, R20, UR13, -R11.reuse ;  /* 0x0000000d14037c23 */ /* 0x108fe2000801080b */
[-C--:B------:R-:W-:Y:S01]  /*a910*/  FMUL.FTZ R64, R64, R8.reuse ;  /* 0x0000000840407220 */ /* 0x080fe20000410000 */
[----:B------:R-:W3:Y:S01]  /*a920*/  LDSM.16.MT88.4 R20, [R224+0xb000] ;  /* 0x00b00000e014783b */ /* 0x000ee20000004200 */
[C---:B------:R-:W-:Y:S01]  /*a930*/  HMMA.16816.F32.BF16 R44, R4.reuse, R178, R44 ;  /* 0x000000b2042c723c */ /* 0x040fe2000004182c */
        /* <DEDUP_REMOVED lines=17> */
[----:B----4-:R-:W-:Y:S01]  /*aa50*/  FMUL.FTZ R3, R18, UR13 ;  /* 0x0000000d12037c20 */ /* 0x010fe20008410000 */
[----:B------:R-:W-:Y:S01]  /*aa60*/  FFMA.FTZ R18, R132, UR13, -R11 ;  /* 0x0000000d84127c23 */ /* 0x000fe2000801080b */
[----:B------:R-:W-:Y:S01]  /*aa70*/  FMUL.FTZ R129, R129, R8 ;  /* 0x0000000881817220 */ /* 0x000fe20000410000 */
[----:B------:R-:W-:Y:S01]  /*aa80*/  MOV R40, R213 ;  /* 0x000000d500287202 */ /* 0x000fe20000000f00 */
[----:B------:R-:W-:Y:S01]  /*aa90*/  FFMA.FTZ R0, R250, R0, R200 ;  /* 0x00000000fa007223 */ /* 0x000fe200000100c8 */
[----:B------:R4:W-:Y:S01]  /*aaa0*/  MUFU.EX2 R132, R18 ;  /* 0x0000001200847308 */ /* 0x0009e20000000800 */
[----:B--2---:R-:W-:Y:S01]  /*aab0*/  HMMA.16816.F32.BF16 R72, R4, R144, R72 ;  /* 0x000000900448723c */ /* 0x004fe20000041848 */
[----:B------:R-:W-:-:S06]  /*aac0*/  MOV R43, R211 ;  /* 0x000000d3002b7202 */ /* 0x000fcc0000000f00 */
[----:B------:R-:W2:Y:S01]  /*aad0*/  MUFU.EX2 R3, R3 ;  /* 0x0000000300037308 */ /* 0x000ea20000000800 */
[C---:B------:R-:W-:Y:S08]  /*aae0*/  HMMA.16816.F32.BF16 R76, R4.reuse, R146, R76 ;  /* 0x00000092044c723c */ /* 0x040ff0000004184c */
[----:B------:R-:W-:Y:S01]  /*aaf0*/  HMMA.16816.F32.BF16 R88, R4, R28, R88 ;  /* 0x0000001c0458723c */ /* 0x000fe20000041858 */
[----:B----4-:R-:W-:-:S07]  /*ab00*/  FFMA.FTZ R18, R190, UR13, -R10 ;  /* 0x0000000dbe127c23 */ /* 0x010fce000801080a */
[C---:B------:R-:W-:Y:S01]  /*ab10*/  HMMA.16816.F32.BF16 R92, R4.reuse, R30, R92 ;  /* 0x0000001e045c723c */ /* 0x040fe2000004185c */
[-C--:B--2---:R-:W-:Y:S01]  /*ab20*/  FMUL.FTZ R150, R150, R3.reuse ;  /* 0x0000000396967220 */ /* 0x084fe20000410000 */
        /* <DEDUP_REMOVED lines=31> */
[----:B------:R-:W-:Y:S01]  /*ad20*/  F2FP.BF16.F32.PACK_AB R4, R187, R189 ;  /* 0x000000bdbb04723e */ /* 0x000fe200000010ff */
[-C--:B------:R-:W-:Y:S01]  /*ad30*/  FMUL.FTZ R114, R114, R3.reuse ;  /* 0x0000000372727220 */ /* 0x080fe20000410000 */
[----:B------:R-:W-:Y:S01]  /*ad40*/  F2FP.BF16.F32.PACK_AB R5, R141, R142 ;  /* 0x0000008e8d05723e */ /* 0x000fe200000010ff */
[-C--:B------:R-:W-:Y:S01]  /*ad50*/  FMUL.FTZ R115, R115, R3.reuse ;  /* 0x0000000373737220 */ /* 0x080fe20000410000 */
[----:B------:R-:W-:Y:S01]  /*ad60*/  F2FP.BF16.F32.PACK_AB R6, R184, R186 ;  /* 0x000000bab806723e */ /* 0x000fe200000010ff */
[-C--:B------:R-:W-:Y:S01]  /*ad70*/  FMUL.FTZ R130, R130, R3.reuse ;  /* 0x0000000382827220 */ /* 0x080fe20000410000 */
[----:B------:R-:W-:Y:S01]  /*ad80*/  F2FP.BF16.F32.PACK_AB R7, R132, R140 ;  /* 0x0000008c8407723e */ /* 0x000fe200000010ff */
[-C--:B------:R-:W-:Y:S01]  /*ad90*/  FMUL.FTZ R131, R131, R3.reuse ;  /* 0x0000000383837220 */ /* 0x080fe20000410000 */
[----:B------:R-:W-:Y:S01]  /*ada0*/  MOV R127, R212 ;  /* 0x000000d4007f7202 */ /* 0x000fe20000000f00 */
[----:B------:R-:W-:Y:S01]  /*adb0*/  FFMA.FTZ R3, R252, R3, R142 ;  /* 0x00000003fc037223 */ /* 0x000fe2000001008e */
[----:B------:R-:W-:-:S02]  /*adc0*/  MOV R126, R210 ;  /* 0x000000d2007e7202 */ /* 0x000fc40000000f00 */
[----:B------:R-:W-:Y:S01]  /*add0*/  MOV R125, R209 ;  /* 0x000000d1007d7202 */ /* 0x000fe20000000f00 */
[----:B------:R-:W-:Y:S01]  /*ade0*/  HMMA.16816.F32.BF16 R232, R4, R136, R148 ;  /* 0x0000008804e8723c */ /* 0x000fe20000041894 */
[----:B------:R-:W-:Y:S02]  /*adf0*/  MOV R137, R201 ;  /* 0x000000c900897202 */ /* 0x000fe40000000f00 */
[----:B------:R1:W-:Y:S01]  /*ae00*/  MUFU.EX2 R201, R18 ;  /* 0x0000001200c97308 */ /* 0x0003e20000000800 */
[----:B------:R-:W-:-:S04]  /*ae10*/  MOV R124, R208 ;  /* 0x000000d0007c7202 */ /* 0x000fc80000000f00 */
[C---:B------:R-:W-:Y:S08]  /*ae20*/  HMMA.16816.F32.BF16 R36, R4.reuse, R176, R36 ;  /* 0x000000b00424723c */ /* 0x040ff00000041824 */
[----:B------:R-:W-:Y:S01]  /*ae30*/  HMMA.16816.F32.BF16 R148, R4, R178, R48 ;  /* 0x000000b20494723c */ /* 0x000fe20000041830 */
[----:B------:R-:W2:Y:S01]  /*ae40*/  LDSM.16.MT88.4 R48, [R19+0x800] ;  /* 0x000800001330783b */ /* 0x000ea20000004200 */
[----:B-1----:R-:W-:-:S04]  /*ae50*/  FFMA.FTZ R18, R191, UR13, -R10 ;  /* 0x0000000dbf127c23 */ /* 0x002fc8000801080a */
[----:B------:R1:W3:Y:S02]  /*ae60*/  MUFU.EX2 R191, R18 ;  /* 0x0000001200bf7308 */ /* 0x0002e40000000800 */
[C---:B------:R-:W-:Y:S01]  /*ae70*/  HMMA.16816.F32.BF16 R176, R4.reuse, R30, R96 ;  /* 0x0000001e04b0723c */ /* 0x040fe20000041860 */
[----:B------:R-:W-:Y:S07]  /*ae80*/  LDSM.16.MT88.4 R96, [R226] ;  /* 0x00000000e260783b */ /* 0x000fee0000004200 */
[----:B------:R-:W-:Y:S01]  /*ae90*/  HMMA.16816.F32.BF16 R212, R4, R138, R156 ;  /* 0x0000008a04d4723c */ /* 0x000fe2000004189c */
[----:B------:R-:W4:Y:S01]  /*aea0*/  LDSM.16.MT88.4 R156, [R217+0xa800] ;  /* 0x00a80000d99c783b */ /* 0x000f220000004200 */
[--C-:B-1----:R-:W-:Y:S01]  /*aeb0*/  FFMA.FTZ R18, R193, UR13, -R10.reuse ;  /* 0x0000000dc1127c23 */ /* 0x102fe2000801080a */
[----:B------:R-:W-:-:S05]  /*aec0*/  FFMA.FTZ R10, R194, UR13, -R10 ;  /* 0x0000000dc20a7c23 */ /* 0x000fca000801080a */
[----:B------:R-:W-:Y:S01]  /*aed0*/  HMMA.16816.F32.BF16 R160, R4, R32, R160 ;  /* 0x0000002004a0723c */ /* 0x000fe200000418a0 */
[----:B------:R-:W-:Y:S01]  /*aee0*/  MOV R194, R124 ;  /* 0x0000007c00c27202 */ /* 0x000fe20000000f00 */
[----:B------:R-:W-:Y:S01]  /*aef0*/  MUFU.EX2 R190, R18 ;  /* 0x0000001200be7308 */ /* 0x000fe20000000800 */
[----:B------:R-:W-:Y:S02]  /*af00*/  MOV R193, R125 ;  /* 0x0000007d00c17202 */ /* 0x000fe40000000f00 */
[----:B---3--:R-:W-:-:S03]  /*af10*/  F2FP.BF16.F32.PACK_AB R124, R191, R201 ;  /* 0x000000c9bf7c723e */ /* 0x008fc600000010ff */
[C---:B------:R-:W-:Y:S01]  /*af20*/  HMMA.16816.F32.BF16 R208, R4.reuse, R34, R172 ;  /* 0x0000002204d0723c */ /* 0x040fe200000418ac */
[----:B------:R-:W1:Y:S01]  /*af30*/  LDSM.16.MT88.4 R172, [R227] ;  /* 0x00000000e3ac783b */ /* 0x000e620000004200 */
[----:B------:R3:W5:Y:S06]  /*af40*/  MUFU.EX2 R31, R10 ;  /* 0x0000000a001f7308 */ /* 0x00076c0000000800 */
[C---:B------:R-:W-:Y:S08]  /*af50*/  HMMA.16816.F32.BF16 R52, R4.reuse, R180, R52 ;  /* 0x000000b40434723c */ /* 0x040ff00000041834 */
[----:B------:R-:W-:Y:S01]  /*af60*/  HMMA.16816.F32.BF16 R204, R4, R182, R64 ;  /* 0x000000b604cc723c */ /* 0x000fe20000041840 */
[----:B------:R-:W1:Y:S01]  /*af70*/  LDSM.16.MT88.4 R64, [R223+0x800] ;  /* 0x00080000df40783b */ /* 0x000e620000004200 */
[----:B---3--:R-:W-:Y:S01]  /*af80*/  FFMA.FTZ R10, R185, UR13, -R9 ;  /* 0x0000000db90a7c23 */ /* 0x008fe20008010809 */
[----:B------:R-:W-:-:S03]  /*af90*/  MOV R185, R137 ;  /* 0x0000008900b97202 */ /* 0x000fc60000000f00 */
[----:B------:R3:W-:Y:S02]  /*afa0*/  MUFU.EX2 R30, R10 ;  /* 0x0000000a001e7308 */ /* 0x0007e40000000800 */
[----:B------:R-:W-:Y:S01]  /*afb0*/  HMMA.16816.F32.BF16 R68, R4, R144, R68 ;  /* 0x000000900444723c */ /* 0x000fe20000041844 */
[----:B------:R-:W-:-:S04]  /*afc0*/  FFMA.FTZ R2, R251, R2, R185 ;  /* 0x00000002fb027223 */ /* 0x000fc800000100b9 */
[----:B------:R-:W-:-:S03]  /*afd0*/  FADD.FTZ R251, R194, R2 ;  /* 0x00000002c2fb7221 */ /* 0x000fc60000010000 */
[----:B------:R-:W-:Y:S01]  /*afe0*/  HMMA.16816.F32.BF16 R180, R4, R146, R80 ;  /* 0x0000009204b4723c */ /* 0x000fe20000041850 */
[----:B------:R-:W1:Y:S01]  /*aff0*/  LDSM.16.MT88.4 R80, [R217+0xb800] ;  /* 0x00b80000d950783b */ /* 0x000e620000004200 */
[----:B------:R-:W-:-:S04]  /*b000*/  FADD.FTZ R251, R193, R251 ;  /* 0x000000fbc1fb7221 */ /* 0x000fc80000010000 */
[----:B------:R-:W-:Y:S02]  /*b010*/  FADD.FTZ R251, R228, R251 ;  /* 0x000000fbe4fb7221 */ /* 0x000fe40000010000 */
[C---:B------:R-:W-:Y:S01]  /*b020*/  HMMA.16816.F32.BF16 R84, R4.reuse, R28, R84 ;  /* 0x0000001c0454723c */ /* 0x040fe20000041854 */
[----:B---3--:R-:W-:Y:S01]  /*b030*/  FFMA.FTZ R10, R188, UR13, -R9 ;  /* 0x0000000dbc0a7c23 */ /* 0x008fe20008010809 */
[----:B------:R-:W-:Y:S01]  /*b040*/  MOV R188, R126 ;  /* 0x0000007e00bc7202 */ /* 0x000fe20000000f00 */
[----:B------:R-:W-:Y:S01]  /*b050*/  FADD.FTZ R251, R201, R251 ;  /* 0x000000fbc9fb7221 */ /* 0x000fe20000010000 */
[----:B-----5:R-:W-:Y:S01]  /*b060*/  F2FP.BF16.F32.PACK_AB R126, R31, R190 ;  /* 0x000000be1f7e723e */ /* 0x020fe200000010ff */
[----:B------:R3:W5:Y:S02]  /*b070*/  MUFU.EX2 R29, R10 ;  /* 0x0000000a001d7308 */ /* 0x0007640000000800 */
[----:B------:R-:W-:Y:S01]  /*b080*/  FADD.FTZ R251, R191, R251 ;  /* 0x000000fbbffb7221 */ /* 0x000fe20000010000 */
[----:B------:R-:W-:Y:S03]  /*b090*/  HMMA.16816.F32.BF16 R116, R4, R20, R116 ;  /* 0x000000140474723c */ /* 0x000fe60000041874 */
[----:B------:R-:W-:-:S04]  /*b0a0*/  FADD.FTZ R251, R190, R251 ;  /* 0x000000fbbefb7221 */ /* 0x000fc80000010000 */
[----:B------:R-:W-:Y:S01]  /*b0b0*/  FADD.FTZ R251, R31, R251 ;  /* 0x000000fb1ffb7221 */ /* 0x000fe20000010000 */
[----:B------:R-:W-:Y:S01]  /*b0c0*/  HMMA.16816.F32.BF16 R100, R4, R24, R100 ;  /* 0x000000180464723c */ /* 0x000fe20000041864 */
[--C-:B---3--:R-:W-:Y:S01]  /*b0d0*/  FFMA.FTZ R10, R192, UR13, -R9.reuse ;  /* 0x0000000dc00a7c23 */ /* 0x108fe20008010809 */
[----:B------:R-:W-:-:S06]  /*b0e0*/  FFMA.FTZ R9, R195, UR13, -R9 ;  /* 0x0000000dc3097c23 */ /* 0x000fcc0008010809 */
[C---:B------:R-:W-:Y:S01]  /*b0f0*/  HMMA.16816.F32.BF16 R32, R4.reuse, R26, R112 ;  /* 0x0000001a0420723c */ /* 0x040fe20000041870 */
[----:B------:R-:W-:Y:S01]  /*b100*/  MOV R26, R41 ;  /* 0x00000029001a7202 */ /* 0x000fe20000000f00 */
[----:B------:R-:W-:Y:S01]  /*b110*/  MUFU.EX2 R28, R10 ;  /* 0x0000000a001c7308 */ /* 0x000fe20000000800 */
[----:B------:R-:W-:Y:S01]  /*b120*/  MOV R27, R42 ;  /* 0x0000002a001b7202 */ /* 0x000fe20000000f00 */
[----:B------:R-:W3:Y:S01]  /*b130*/  LDSM.16.MT88.4 R112, [R19+0x1800] ;  /* 0x001800001370783b */ /* 0x000ee20000004200 */
[----:B------:R-:W-:Y:S02]  /*b140*/  MOV R195, R40 ;  /* 0x0000002800c37202 */ /* 0x000fe40000000f00 */
[----:B------:R-:W-:Y:S01]  /*b150*/  MOV R192, R127 ;  /* 0x0000007f00c07202 */ /* 0x000fe20000000f00 */
[----:B------:R-:W-:Y:S01]  /*b160*/  HMMA.16816.F32.BF16 R136, R4, R22, R128 ;  /* 0x000000160488723c */ /* 0x000fe20000041880 */
[--C-:B------:R-:W-:Y:S01]  /*b170*/  FFMA.FTZ R4, R196, UR13, -R12.reuse ;  /* 0x0000000dc4047c23 */ /* 0x100fe2000801080c */
[----:B------:R-:W-:Y:S01]  /*b180*/  FFMA.FTZ R5, R202, UR13, -R12 ;  /* 0x0000000dca057c23 */ /* 0x000fe2000801080c */
[----:B------:R-:W3:Y:S01]  /*b190*/  LDSM.16.MT88.4 R20, [R223+0x1800] ;  /* 0x00180000df14783b */ /* 0x000ee20000004200 */
[----:B------:R-:W2:Y:S01]  /*b1a0*/  MUFU.EX2 R25, R9 ;  /* 0x0000000900197308 */ /* 0x000ea20000000800 */
[----:B-----5:R-:W-:-:S07]  /*b1b0*/  F2FP.BF16.F32.PACK_AB R125, R29, R30 ;  /* 0x0000001e1d7d723e */ /* 0x020fce00000010ff */
[----:B------:R5:W-:Y:S08]  /*b1c0*/  MUFU.EX2 R24, R4 ;  /* 0x0000000400187308 */ /* 0x000bf00000000800 */
[----:B------:R-:W-:Y:S01]  /*b1d0*/  MUFU.EX2 R9, R5 ;  /* 0x0000000500097308 */ /* 0x000fe20000000800 */
[----:B--2---:R-:W-:-:S07]  /*b1e0*/  F2FP.BF16.F32.PACK_AB R127, R25, R28 ;  /* 0x0000001c197f723e */ /* 0x004fce00000010ff */
[----:B------:R-:W-:Y:S01]  /*b1f0*/  HMMA.16816.F32.BF16 R44, R124, R50, R44 ;  /* 0x000000327c2c723c */ /* 0x000fe2000004182c */
[----:B-----5:R-:W-:-:S04]  /*b200*/  FFMA.FTZ R4, R43, UR13, -R12 ;  /* 0x0000000d2b047c23 */ /* 0x020fc8000801080c */
[----:B------:R2:W5:Y:S03]  /*b210*/  MUFU.EX2 R18, R4 ;  /* 0x0000000400127308 */ /* 0x0005660000000800 */
[C---:B------:R-:W-:Y:S08]  /*b220*/  HMMA.16816.F32.BF16 R40, R124.reuse, R48, R240 ;  /* 0x000000307c28723c */ /* 0x040ff000000418f0 */
[----:B----4-:R-:W-:Y:S01]  /*b230*/  HMMA.16816.F32.BF16 R144, R124, R156, R244 ;  /* 0x0000009c7c90723c */ /* 0x010fe200000418f4 */
[----:B--2---:R-:W-:Y:S01]  /*b240*/  FFMA.FTZ R4, R203, UR13, -R12 ;  /* 0x0000000dcb047c23 */ /* 0x004fe2000801080c */
[----:B-----5:R-:W-:-:S06]  /*b250*/  F2FP.BF16.F32.PACK_AB R128, R18, R24 ;  /* 0x000000181280723e */ /* 0x020fcc00000010ff */
[C---:B------:R-:W-:Y:S01]  /*b260*/  HMMA.16816.F32.BF16 R152, R124.reuse, R158, R152 ;  /* 0x0000009e7c98723c */ /* 0x040fe20000041898 */
[----:B------:R2:W4:Y:S07]  /*b270*/  MUFU.EX2 R10, R4 ;  /* 0x00000004000a7308 */ /* 0x00052e0000000800 */
[C---:B-1----:R-:W-:Y:S08]  /*b280*/  HMMA.16816.F32.BF16 R164, R124.reuse, R172, R164 ;  /* 0x000000ac7ca4723c */ /* 0x042ff000000418a4 */
[----:B------:R-:W-:Y:S01]  /*b290*/  HMMA.16816.F32.BF16 R168, R124, R174, R168 ;  /* 0x000000ae7ca8723c */ /* 0x000fe200000418a8 */
[----:B--2---:R-:W-:Y:S01]  /*b2a0*/  FFMA.FTZ R4, R26, UR13, -R11 ;  /* 0x0000000d1a047c23 */ /* 0x004fe2000801080b */
[----:B----4-:R-:W-:-:S03]  /*b2b0*/  F2FP.BF16.F32.PACK_AB R130, R9, R10 ;  /* 0x0000000a0982723e */ /* 0x010fc600000010ff */
        /* <DEDUP_REMOVED lines=12> */
[----:B---3--:R-:W-:Y:S01]  /*b380*/  HMMA.16816.F32.BF16 R104, R124, R112, R104 ;  /* 0x000000707c68723c */ /* 0x008fe20000041868 */
[----:B-1----:R-:W-:Y:S01]  /*b390*/  FFMA.FTZ R4, R192, UR13, -R11 ;  /* 0x0000000dc0047c23 */ /* 0x002fe2000801080b */
[----:B------:R-:W-:Y:S01]  /*b3a0*/  FFMA.FTZ R11, R188, R8, R189 ;  /* 0x00000008bc0b7223 */ /* 0x000fe200000100bd */
[----:B------:R-:W-:Y:S01]  /*b3b0*/  FADD.FTZ R8, R141, R3 ;  /* 0x000000038d087221 */ /* 0x000fe20000010000 */
[----:B------:R-:W-:-:S04]  /*b3c0*/  FADD.FTZ R3, R197, R0 ;  /* 0x00000000c5037221 */ /* 0x000fc80000010000 */
[C---:B------:R-:W-:Y:S01]  /*b3d0*/  HMMA.16816.F32.BF16 R108, R124.reuse, R114, R108 ;  /* 0x000000727c6c723c */ /* 0x040fe2000004186c */
[----:B------:R-:W-:Y:S01]  /*b3e0*/  FADD.FTZ R11, R187, R11 ;  /* 0x0000000bbb0b7221 */ /* 0x000fe20000010000 */
[----:B------:R-:W1:Y:S01]  /*b3f0*/  MUFU.EX2 R4, R4 ;  /* 0x0000000400047308 */ /* 0x000e620000000800 */
[----:B------:R-:W-:Y:S01]  /*b400*/  FADD.FTZ R0, R140, R8 ;  /* 0x000000088c007221 */ /* 0x000fe20000010000 */
[----:B------:R-:W-:Y:S01]  /*b410*/  FADD.FTZ R250, R199, R3 ;  /* 0x00000003c7fa7221 */ /* 0x000fe20000010000 */
[----:B------:R-:W-:Y:S02]  /*b420*/  FADD.FTZ R2, R186, R11 ;  /* 0x0000000bba027221 */ /* 0x000fe40000010000 */
        /* <DEDUP_REMOVED lines=11> */
[----:B-1----:R-:W-:Y:S01]  /*b4e0*/  F2FP.BF16.F32.PACK_AB R131, R4, R5 ;  /* 0x000000050483723e */ /* 0x002fe200000010ff */
[----:B------:R-:W-:Y:S01]  /*b4f0*/  FADD.FTZ R5, R5, R6 ;  /* 0x0000000605057221 */ /* 0x000fe20000010000 */
[----:B------:R-:W-:Y:S01]  /*b500*/  FADD.FTZ R10, R10, R18 ;  /* 0x000000120a0a7221 */ /* 0x000fe20000010000 */
[----:B------:R-:W-:Y:S02]  /*b510*/  FADD.FTZ R250, R28, R250 ;  /* 0x000000fa1cfa7221 */ /* 0x000fe40000010000 */
[----:B------:R-:W-:Y:S01]  /*b520*/  FADD.FTZ R252, R4, R5 ;  /* 0x0000000504fc7221 */ /* 0x000fe20000010000 */
[----:B------:R-:W-:Y:S01]  /*b530*/  FADD.FTZ R228, R9, R10 ;  /* 0x0000000a09e47221 */ /* 0x000fe20000010000 */
[----:B------:R-:W-:Y:S01]  /*b540*/  HMMA.16816.F32.BF16 R36, R128, R48, R36 ;  /* 0x000000308024723c */ /* 0x000fe20000041824 */
[----:B------:R-:W-:-:S03]  /*b550*/  FADD.FTZ R250, R25, R250 ;  /* 0x000000fa19fa7221 */ /* 0x000fc60000010000 */
[----:B------:R1:W-:Y:S04]  /*b560*/  STL [R1], R228 ;  /* 0x000000e401007387 */ /* 0x0003e80000100800 */
        /* <DEDUP_REMOVED lines=17> */
[----:B------:R-:W2:Y:S04]  /*b680*/  LDL R185, [R1+0xc] ;  /* 0x00000c0001b97983 */ /* 0x000ea80000100800 */
[----:B------:R-:W3:Y:S04]  /*b690*/  LDL R193, [R1+0x8] ;  /* 0x0000080001c17983 */ /* 0x000ee80000100800 */
[----:B------:R-:W4:Y:S01]  /*b6a0*/  LDL R194, [R1+0x4] ;  /* 0x0000040001c27983 */ /* 0x000f220000100800 */
[----:B------:R-:W-:Y:S01]  /*b6b0*/  UIADD3 UR9, UPT, UPT, UR24, -0x4, URZ ;  /* 0xfffffffc18097890 */ /* 0x000fe2000fffe0ff */
[----:B------:R-:W-:-:S04]  /*b6c0*/  DEPBAR.LE SB0, 0x0 ;  /* 0x000080000000791a */ /* 0x000fc80000000000 */
[----:B------:R-:W-:-:S04]  /*b6d0*/  UIMAD.WIDE.U32 UR16, UR9, UR6, URZ ;  /* 0x00000006091072a5 */ /* 0x000fc8000f8e00ff */
[----:B------:R-:W-:Y:S02]  /*b6e0*/  USHF.L.U32 UR11, UR16, 0x5, URZ ;  /* 0x00000005100b7899 */ /* 0x000fe400080006ff */
[----:B------:R-:W-:Y:S02]  /*b6f0*/  UIMAD UR9, UR9, UR7, UR17 ;  /* 0x00000007090972a4 */ /* 0x000fe4000f8e0211 */
[----:B------:R-:W-:Y:S01]  /*b700*/  ULEA UR11, UP0, UR6, UR11, 0x4 ;  /* 0x0000000b060b7291 */ /* 0x000fe2000f8020ff */
[----:B------:R-:W-:Y:S01]  /*b710*/  MOV R4, UR16 ;  /* 0x0000001000047c02 */ /* 0x000fe20008000f00 */
[----:B------:R-:W-:Y:S01]  /*b720*/  USHF.L.U64.HI UR8, UR16, 0x5, UR9 ;  /* 0x0000000510087899 */ /* 0x000fe20008010209 */
[----:B------:R-:W-:Y:S01]  /*b730*/  IMAD.U32 R2, RZ, RZ, UR16 ;  /* 0x00000010ff027e24 */ /* 0x000fe2000f8e00ff */
[----:B------:R-:W-:Y:S02]  /*b740*/  MOV R0, UR9 ;  /* 0x0000000900007c02 */ /* 0x000fe40008000f00 */
[----:B------:R-:W-:Y:S01]  /*b750*/  ULEA.HI.X UR8, UR6, UR8, UR7, 0x4, UP0 ;  /* 0x0000000806087291 */ /* 0x000fe200080f2407 */
[----:B------:R-:W-:Y:S01]  /*b760*/  IMAD.U32 R3, RZ, RZ, UR11 ;  /* 0x0000000bff037e24 */ /* 0x000fe2000f8e00ff */
[----:B------:R-:W-:Y:S01]  /*b770*/  MOV R6, UR11 ;  /* 0x0000000b00067c02 */ /* 0x000fe20008000f00 */
[----:B------:R-:W-:Y:S01]  /*b780*/  BAR.SYNC.DEFER_BLOCKING 0x0 ;  /* 0x0000000000007b1d */ /* 0x000fe20000010000 */
[----:B--2---:R-:W-:-:S04]  /*b790*/  LEA R4, P1, R4, R185, 0x6 ;  /* 0x000000b904047211 */ /* 0x004fc800078230ff */
[----:B---3--:R-:W-:Y:S02]  /*b7a0*/  LEA.HI.X R5, R2, R193, R0, 0x6, P1 ;  /* 0x000000c102057211 */ /* 0x008fe400008f3400 */
[----:B------:R-:W-:Y:S02]  /*b7b0*/  LEA R2, P1, R3, R185, 0x1 ;  /* 0x000000b903027211 */ /* 0x000fe400078208ff */
[----:B------:R-:W-:Y:S01]  /*b7c0*/  MOV R0, UR8 ;  /* 0x0000000800007c02 */ /* 0x000fe20008000f00 */
[----:B------:R-:W-:Y:S01]  /*b7d0*/  @!PT LDS RZ, [RZ] ;  /* 0x00000000fffff984 */ /* 0x000fe20000000800 */
[----:B------:R-:W-:Y:S01]  /*b7e0*/  @!PT LDS RZ, [RZ] ;  /* 0x00000000fffff984 */ /* 0x000fe20000000800 */
[----:B------:R-:W-:Y:S01]  /*b7f0*/  @!PT LDS RZ, [RZ] ;  /* 0x00000000fffff984 */ /* 0x000fe20000000800 */
[----:B------:R-:W-:Y:S03]  /*b800*/  @!P3 LDGSTS.E.BYPASS.LTC128B.128 [R229+0xa000], desc[UR26][R4.64] ;  /* 0x0a00000004e5bfae */ /* 0x000fe6000b981a1a */
[----:B------:R-:W-:Y:S01]  /*b810*/  LEA.HI.X R3, R6, R193, R0, 0x1, P1 ;  /* 0x000000c106037211 */ /* 0x000fe200008f0c00 */
        /* <DEDUP_REMOVED lines=19> */
[----:B------:R-:W5:Y:S01]  /*b950*/  LDSM.16.M88.4 R32, [R218+UR5+0x8800] ;  /* 0x00880005da20783b */ /* 0x000f620008000200 */
[----:B------:R-:W-:-:S03]  /*b960*/  VIADD R0, R222, 0x8020 ;  /* 0x00008020de007836 */ /* 0x000fc60000000000 */
[----:B------:R-:W-:Y:S01]  /*b970*/  LDSM.16.M88.4 R20, [R221+0x2000] ;  /* 0x00200000dd14783b */ /* 0x000fe20000000200 */
[----:B--2---:R-:W-:-:S03]  /*b980*/  IADD3 R2, PT, PT, R222, 0x8000, RZ ;  /* 0x00008000de027810 */ /* 0x004fc60007ffe0ff */
[----:B------:R-:W-:Y:S02]  /*b990*/  LDSM.16.M88.4 R28, [R221] ;  /* 0x00000000dd1c783b */ /* 0x000fe40000000200 */
[----:B------:R-:W-:Y:S02]  /*b9a0*/  @P6 VIADD R0, R2, 0xffffffe0 ;  /* 0xffffffe002006836 */ /* 0x000fe40000000000 */
[----:B------:R-:W0:Y:S04]  /*b9b0*/  LDGDEPBAR ;  /* 0x00000000000079af */ /* 0x000e280000000000 */
[----:B------:R-:W2:Y:S04]  /*b9c0*/  LDSM.16.M88.4 R136, [R0] ;  /* 0x000000000088783b */ /* 0x000ea80000000200 */
[----:B------:R-:W2:Y:S01]  /*b9d0*/  LDSM.16.M88.4 R180, [R0+0x800] ;  /* 0x0008000000b4783b */ /* 0x000ea20000000200 */
[----:B----4-:R-:W-:-:S05]  /*b9e0*/  IMAD.MOV.U32 R12, RZ, RZ, R194 ;  /* 0x000000ffff0c7224 */ /* 0x010fca00078e00c2 */
[----:B------:R-:W-:Y:S04]  /*b9f0*/  LDSM.16.M88.4 R188, [R12+0x8000] ;  /* 0x008000000cbc783b */ /* 0x000fe80000000200 */
[----:B------:R-:W-:Y:S01]  /*ba00*/  LDSM.16.M88.4 R192, [R12+0x8800] ;  /* 0x008800000cc0783b */ /* 0x000fe20000000200 */
[-C--:B---3--:R-:W-:Y:S08]  /*ba10*/  HMMA.16816.F32.BF16 R204, R8, R24.reuse, RZ ;  /* 0x0000001808cc723c */ /* 0x088ff000000418ff */
[C---:B-1----:R-:W-:Y:S08]  /*ba20*/  HMMA.16816.F32.BF16 R200, R4.reuse, R24, RZ ;  /* 0x0000001804c8723c */ /* 0x042ff000000418ff */
[-C--:B------:R-:W-:Y:S08]  /*ba30*/  HMMA.16816.F32.BF16 R196, R4, R26.reuse, RZ ;  /* 0x0000001a04c4723c */ /* 0x080ff000000418ff */
[----:B------:R-:W-:Y:S01]  /*ba40*/  HMMA.16816.F32.BF16 R244, R8, R26, RZ ;  /* 0x0000001a08f4723c */ /* 0x000fe200000418ff */
[----:B------:R-:W1:Y:S07]  /*ba50*/  LDSM.16.M88.4 R24, [R248+0x2000] ;  /* 0x00200000f818783b */ /* 0x000e6e0000000200 */
[C---:B-----5:R-:W-:Y:S08]  /*ba60*/  HMMA.16816.F32.BF16 R184, R4.reuse, R32, RZ ;  /* 0x0000002004b8723c */ /* 0x060ff000000418ff */
[----:B------:R-:W-:Y:S01]  /*ba70*/  HMMA.16816.F32.BF16 R176, R4, R34, RZ ;  /* 0x0000002204b0723c */ /* 0x000fe200000418ff */
[----:B------:R-:W3:Y:S07]  /*ba80*/  LDSM.16.M88.4 R4, [R248] ;  /* 0x00000000f804783b */ /* 0x000eee0000000200 */
[C---:B------:R-:W-:Y:S08]  /*ba90*/  HMMA.16816.F32.BF16 R208, R8.reuse, R32, RZ ;  /* 0x0000002008d0723c */ /* 0x040ff000000418ff */
[----:B------:R-:W-:Y:S01]  /*baa0*/  HMMA.16816.F32.BF16 R240, R8, R34, RZ ;  /* 0x0000002208f0723c */ /* 0x000fe200000418ff */
[----:B------:R-:W-:Y:S07]  /*bab0*/  LDSM.16.M88.4 R8, [R220+0x2000] ;  /* 0x00200000dc08783b */ /* 0x000fee0000000200 */
[C---:B--2---:R-:W-:Y:S08]  /*bac0*/  HMMA.16816.F32.BF16 R236, R20.reuse, R136, R200 ;  /* 0x0000008814ec723c */ /* 0x044ff000000418c8 */
[C---:B------:R-:W-:Y:S08]  /*bad0*/  HMMA.16816.F32.BF16 R232, R20.reuse, R180, R184 ;  /* 0x000000b414e8723c */ /* 0x040ff000000418b8 */
        /* <DEDUP_REMOVED lines=43> */
[----:B-1----:R-:W-:-:S12]  /*bd90*/  HMMA.16816.F32.BF16 R196, R28, R188, R196 ;  /* 0x000000bc1cc4723c */ /* 0x002fd800000418c4 */
[----:B------:R-:W-:Y:S08]  /*bda0*/  HMMA.16816.F32.BF16 R176, R24, R180, R176 ;  /* 0x000000b418b0723c */ /* 0x000ff000000418b0 */
[-C--:B------:R-:W-:Y:S01]  /*bdb0*/  HMMA.16816.F32.BF16 R244, R4, R192.reuse, R204 ;  /* 0x000000c004f4723c */ /* 0x080fe200000418cc */
[----:B------:R-:W1:Y:S07]  /*bdc0*/  LDSM.16.M88.4 R4, [R220+0x6000] ;  /* 0x00600000dc04783b */ /* 0x000e6e0000000200 */
[C---:B------:R-:W-:Y:S08]  /*bdd0*/  HMMA.16816.F32.BF16 R208, R136.reuse, R192, R212 ;  /* 0x000000c088d0723c */ /* 0x040ff000000418d4 */
[----:B------:R-:W-:Y:S08]  /*bde0*/  HMMA.16816.F32.BF16 R236, R136, R194, R236 ;  /* 0x000000c288ec723c */ /* 0x000ff000000418ec */
[----:B------:R-:W-:Y:S08]  /*bdf0*/  HMMA.16816.F32.BF16 R192, R20, R180, R196 ;  /* 0x000000b414c0723c */ /* 0x000ff000000418c4 */
[----:B------:R-:W-:Y:S08]  /*be00*/  HMMA.16816.F32.BF16 R136, R32, R190, R200 ;  /* 0x000000be2088723c */ /* 0x000ff000000418c8 */
[----:B---3--:R-:W-:Y:S01]  /*be10*/  HMMA.16816.F32.BF16 R196, R8, R184, R176 ;  /* 0x000000b808c4723c */ /* 0x008fe200000418b0 */
[----:B------:R-:W2:Y:S07]  /*be20*/  LDSM.16.M88.4 R176, [R0+0x1800] ;  /* 0x0018000000b0783b */ /* 0x000eae0000000200 */
[----:B------:R-:W-:Y:S08]  /*be30*/  HMMA.16816.F32.BF16 R188, R28, R190, R232 ;  /* 0x000000be1cbc723c */ /* 0x000ff000000418e8 */
[----:B------:R-:W-:-:S12]  /*be40*/  HMMA.16816.F32.BF16 R136, R24, R182, R136 ;  /* 0x000000b61888723c */ /* 0x000fd80000041888 */
[----:B------:R-:W-:Y:S01]  /*be50*/  HMMA.16816.F32.BF16 R200, R20, R182, R188 ;  /* 0x000000b614c8723c */ /* 0x000fe200000418bc */
[----:B------:R-:W3:Y:S01]  /*be60*/  LDSM.16.M88.4 R180, [R12+0x9800] ;  /* 0x009800000cb4783b */ /* 0x000ee20000000200 */
[----:B------:R-:W-:Y:S01]  /*be70*/  FMUL.FTZ R196, R196, UR4 ;  /* 0x00000004c4c47c20 */ /* 0x000fe20008410000 */
[----:B------:R-:W-:Y:S01]  /*be80*/  FMUL.FTZ R197, R197, UR4 ;  /* 0x00000004c5c57c20 */ /* 0x000fe20008410000 */
[----:B------:R-:W-:Y:S01]  /*be90*/  FMUL.FTZ R198, R198, UR4 ;  /* 0x00000004c6c67c20 */ /* 0x000fe20008410000 */
[----:B------:R-:W-:Y:S01]  /*bea0*/  FMUL.FTZ R199, R199, UR4 ;  /* 0x00000004c7c77c20 */ /* 0x000fe20008410000 */
[----:B------:R-:W-:Y:S02]  /*beb0*/  MUFU.TANH R215, R196 ;  /* 0x000000c400d77308 */ /* 0x000fe40000002400 */
[----:B-1----:R-:W-:Y:S06]  /*bec0*/  HMMA.16816.F32.BF16 R204, R4, R184, R192 ;  /* 0x000000b804cc723c */ /* 0x002fec00000418c0 */
[----:B------:R-:W-:Y:S02]  /*bed0*/  MUFU.TANH R214, R197 ;  /* 0x000000c500d67308 */ /* 0x000fe40000002400 */
[-C--:B--2---:R-:W-:Y:S06]  /*bee0*/  HMMA.16816.F32.BF16 R188, R28, R176.reuse, R244 ;  /* 0x000000b01cbc723c */ /* 0x084fec00000418f4 */
[----:B------:R-:W-:Y:S02]  /*bef0*/  MUFU.TANH R213, R198 ;  /* 0x000000c600d57308 */ /* 0x000fe40000002400 */
[----:B------:R-:W-:Y:S06]  /*bf00*/  HMMA.16816.F32.BF16 R192, R32, R176, R208 ;  /* 0x000000b020c0723c */ /* 0x000fec00000418d0 */
[----:B------:R1:W-:Y:S02]  /*bf10*/  MUFU.TANH R212, R199 ;  /* 0x000000c700d47308 */ /* 0x0003e40000002400 */
[----:B------:R-:W-:Y:S08]  /*bf20*/  HMMA.16816.F32.BF16 R208, R28, R178, R240 ;  /* 0x000000b21cd0723c */ /* 0x000ff000000418f0 */
[-C--:B-1----:R-:W-:Y:S01]  /*bf30*/  HMMA.16816.F32.BF16 R196, R8, R186.reuse, R136 ;  /* 0x000000ba08c4723c */ /* 0x082fe20000041888 */
[----:B------:R-:W1:Y:S07]  /*bf40*/  LDSM.16.M88.4 R136, [R219+0x9800] ;  /* 0x00980000db88783b */ /* 0x000e6e0000000200 */
[----:B------:R-:W-:Y:S01]  /*bf50*/  HMMA.16816.F32.BF16 R200, R4, R186, R200 ;  /* 0x000000ba04c8723c */ /* 0x000fe200000418c8 */
[----:B------:R-:W-:Y:S01]  /*bf60*/  FMUL.FTZ R205, R205, UR4 ;  /* 0x00000004cdcd7c20 */ /* 0x000fe20008410000 */
[----:B------:R-:W-:Y:S01]  /*bf70*/  FMUL.FTZ R204, R204, UR4 ;  /* 0x00000004cccc7c20 */ /* 0x000fe20008410000 */
[----:B------:R-:W-:-:S05]  /*bf80*/  DEPBAR.LE SB0, 0x0 ;  /* 0x000080000000791a */ /* 0x000fca0000000000 */
[C---:B---3--:R-:W-:Y:S08]  /*bf90*/  HMMA.16816.F32.BF16 R28, R20.reuse, R180, R188 ;  /* 0x000000b4141c723c */ /* 0x048ff000000418bc */
[----:B------:R-:W-:Y:S08]  /*bfa0*/  HMMA.16816.F32.BF16 R20, R20, R182, R208 ;  /* 0x000000b61414723c */ /* 0x000ff000000418d0 */
[----:B------:R-:W-:Y:S08]  /*bfb0*/  HMMA.16816.F32.BF16 R32, R32, R178, R236 ;  /* 0x000000b22020723c */ /* 0x000ff000000418ec */
[----:B------:R-:W-:Y:S08]  /*bfc0*/  HMMA.16816.F32.BF16 R184, R24, R180, R192 ;  /* 0x000000b418b8723c */ /* 0x000ff000000418c0 */
[C---:B-1----:R-:W-:Y:S08]  /*bfd0*/  HMMA.16816.F32.BF16 R28, R4.reuse, R136, R28 ;  /* 0x00000088041c723c */ /* 0x042ff0000004181c */
[----:B------:R-:W-:Y:S08]  /*bfe0*/  HMMA.16816.F32.BF16 R4, R4, R138, R20 ;  /* 0x0000008a0404723c */ /* 0x000ff00000041814 */
[----:B------:R-:W-:Y:S01]  /*bff0*/  HMMA.16816.F32.BF16 R24, R24, R182, R32 ;  /* 0x000000b61818723c */ /* 0x000fe20000041820 */
[----:B------:R-:W1:Y:S01]  /*c000*/  MUFU.TANH R12, R205 ;  /* 0x000000cd000c7308 */ /* 0x000e620000002400 */
[----:B------:R-:W-:-:S06]  /*c010*/  FMUL.FTZ R201, R201, UR4 ;  /* 0x00000004c9c97c20 */ /* 0x000fcc0008410000 */
[----:B------:R-:W-:Y:S01]  /*c020*/  HMMA.16816.F32.BF16 R184, R8, R136, R184 ;  /* 0x0000008808b8723c */ /* 0x000fe200000418b8 */
[----:B------:R2:W3:Y:S01]  /*c030*/  MUFU.TANH R18, R204 ;  /* 0x000000cc00127308 */ /* 0x0004e20000002400 */
[----:B------:R-:W-:Y:S01]  /*c040*/  FMUL.FTZ R200, R200, UR4 ;  /* 0x00000004c8c87c20 */ /* 0x000fe20008410000 */
[----:B------:R-:W-:Y:S01]  /*c050*/  FMUL.FTZ R28, R28, UR4 ;  /* 0x000000041c1c7c20 */ /* 0x000fe20008410000 */
[----:B------:R-:W-:Y:S01]  /*c060*/  FMUL.FTZ R31, R31, UR4 ;  /* 0x000000041f1f7c20 */ /* 0x000fe20008410000 */
[----:B------:R-:W-:Y:S01]  /*c070*/  FMUL.FTZ R4, R4, UR4 ;  /* 0x0000000404047c20 */ /* 0x000fe20008410000 */
[----:B------:R-:W-:-:S03]  /*c080*/  FMUL.FTZ R29, R29, UR4 ;  /* 0x000000041d1d7c20 */ /* 0x000fc60008410000 */
[----:B------:R-:W4:Y:S01]  /*c090*/  MUFU.TANH R190, R28 ;  /* 0x0000001c00be7308 */ /* 0x000f220000002400 */
[----:B------:R-:W-:Y:S02]  /*c0a0*/  FMUL.FTZ R196, R196, UR4 ;  /* 0x00000004c4c47c20 */ /* 0x000fe40008410000 */
[----:B------:R-:W-:Y:S01]  /*c0b0*/  HMMA.16816.F32.BF16 R176, R8, R138, R24 ;  /* 0x0000008a08b0723c */ /* 0x000fe20000041818 */
[----:B------:R-:W-:-:S04]  /*c0c0*/  FMUL.FTZ R11, R5, UR4 ;  /* 0x00000004050b7c20 */ /* 0x000fc80008410000 */
[----:B------:R-:W-:Y:S01]  /*c0d0*/  MUFU.TANH R201, R201 ;  /* 0x000000c900c97308 */ /* 0x000fe20000002400 */
[----:B------:R-:W-:-:S07]  /*c0e0*/  IADD3 R8, PT, PT, R17, -0x80, RZ ;  /* 0xffffff8011087810 */ /* 0x000fce0007ffe0ff */
[----:B------:R-:W5:Y:S01]  /*c0f0*/  MUFU.TANH R200, R200 ;  /* 0x000000c800c87308 */ /* 0x000f620000002400 */
[----:B--2---:R-:W-:-:S07]  /*c100*/  FMUL.FTZ R204, R206, UR4 ;  /* 0x00000004cecc7c20 */ /* 0x004fce0008410000 */
[----:B------:R2:W-:Y:S01]  /*c110*/  MUFU.TANH R35, R31 ;  /* 0x0000001f00237308 */ /* 0x0005e20000002400 */
[----:B------:R-:W-:Y:S01]  /*c120*/  FMUL.FTZ R142, R207, UR4 ;  /* 0x00000004cf8e7c20 */ /* 0x000fe20008410000 */
[----:B------:R-:W-:Y:S01]  /*c130*/  FMUL.FTZ R181, R198, UR4 ;  /* 0x00000004c6b57c20 */ /* 0x000fe20008410000 */
[----:B------:R-:W-:Y:S01]  /*c140*/  FMUL.FTZ R180, R199, UR4 ;  /* 0x00000004c7b47c20 */ /* 0x000fe20008410000 */
[----:B------:R-:W-:-:S04]  /*c150*/  FMUL.FTZ R140, R202, UR4 ;  /* 0x00000004ca8c7c20 */ /* 0x000fc80008410000 */
[----:B------:R1:W5:Y:S01]  /*c160*/  MUFU.TANH R10, R4 ;  /* 0x00000004000a7308 */ /* 0x0003620000002400 */
[----:B------:R-:W-:Y:S01]  /*c170*/  FMUL.FTZ R137, R203, UR4 ;  /* 0x00000004cb897c20 */ /* 0x000fe20008410000 */
[----:B------:R-:W-:Y:S01]  /*c180*/  FMUL.FTZ R141, R184, UR4 ;  /* 0x00000004b88d7c20 */ /* 0x000fe20008410000 */
[----:B------:R-:W-:Y:S01]  /*c190*/  FMUL.FTZ R34, R6, UR4 ;  /* 0x0000000406227c20 */ /* 0x000fe20008410000 */
[----:B--2---:R-:W-:Y:S01]  /*c1a0*/  FMUL.FTZ R31, R7, UR4 ;  /* 0x00000004071f7c20 */ /* 0x004fe20008410000 */
[----:B------:R-:W-:-:S03]  /*c1b0*/  IADD3 R7, PT, PT, R17, -0x7f, RZ ;  /* 0xffffff8111077810 */ /* 0x000fc60007ffe0ff */
[----:B------:R-:W-:Y:S01]  /*c1c0*/  MUFU.TANH R191, R29 ;  /* 0x0000001d00bf7308 */ /* 0x000fe20000002400 */
[-C--:B------:R-:W-:Y:S02]  /*c1d0*/  ISETP.GE.AND P4, PT, R8, R13.reuse, PT ;  /* 0x0000000d0800720c */ /* 0x080fe40003f86270 */
[-C--:B------:R-:W-:Y:S01]  /*c1e0*/  ISETP.GE.AND P1, PT, R7, R13.reuse, PT ;  /* 0x0000000d0700720c */ /* 0x080fe20003f26270 */
[C---:B------:R-:W-:Y:S01]  /*c1f0*/  VIADD R6, R17.reuse, 0xffffff88 ;  /* 0xffffff8811067836 */ /* 0x040fe20000000000 */
[C---:B------:R-:W-:Y:S02]  /*c200*/  IADD3 R5, PT, PT, R17.reuse, -0x77, RZ ;  /* 0xffffff8911057810 */ /* 0x040fe40007ffe0ff */
[C---:B-1----:R-:W-:Y:S01]  /*c210*/  IADD3 R4, PT, PT, R17.reuse, -0x70, RZ ;  /* 0xffffff9011047810 */ /* 0x042fe20007ffe0ff */
[----:B------:R1:W-:Y:S01]  /*c220*/  MUFU.TANH R205, R196 ;  /* 0x000000c400cd7308 */ /* 0x0003e20000002400 */
[----:B------:R-:W-:Y:S01]  /*c230*/  FSEL R28, R12, -INF , !P1 ;  /* 0xff8000000c1c7808 */ /* 0x000fe20004800000 */
[----:B------:R-:W-:Y:S01]  /*c240*/  FMUL.FTZ R30, R30, UR4 ;  /* 0x000000041e1e7c20 */ /* 0x000fe20008410000 */
[----:B---3--:R-:W-:Y:S01]  /*c250*/  FSEL R27, R18, -INF , !P4 ;  /* 0xff800000121b7808 */ /* 0x008fe20006000000 */
[----:B------:R-:W-:Y:S01]  /*c260*/  VIADD R3, R17, 0xffffff91 ;  /* 0xffffff9111037836 */ /* 0x000fe20000000000 */
[----:B------:R-:W-:-:S03]  /*c270*/  ISETP.GE.AND P1, PT, R4, R13, PT ;  /* 0x0000000d0400720c */ /* 0x000fc60003f26270 */
[----:B------:R-:W2:Y:S01]  /*c280*/  MUFU.TANH R11, R11 ;  /* 0x0000000b000b7308 */ /* 0x000ea20000002400 */
[----:B------:R-:W-:Y:S02]  /*c290*/  IADD3 R2, PT, PT, R17, -0x68, RZ ;  /* 0xffffff9811027810 */ /* 0x000fe40007ffe0ff */
[----:B------:R-:W-:Y:S01]  /*c2a0*/  ISETP.GE.AND P4, PT, R5, R13, PT ;  /* 0x0000000d0500720c */ /* 0x000fe20003f86270 */
[----:B-1----:R-:W-:-:S04]  /*c2b0*/  FMUL.FTZ R196, R197, UR4 ;  /* 0x00000004c5c47c20 */ /* 0x002fc80008410000 */
[----:B------:R-:W1:Y:S01]  /*c2c0*/  MUFU.TANH R204, R204 ;  /* 0x000000cc00cc7308 */ /* 0x000e620000002400 */
[-C--:B------:R-:W-:Y:S01]  /*c2d0*/  ISETP.GE.AND P5, PT, R6, R13.reuse, PT ;  /* 0x0000000d0600720c */ /* 0x080fe20003fa6270 */
[----:B------:R-:W-:Y:S01]  /*c2e0*/  UISETP.GE.U32.AND UP0, UPT, UR24, 0x5, UPT ;  /* 0x000000051800788c */ /* 0x000fe2000bf06070 */
[----:B----4-:R-:W-:Y:S02]  /*c2f0*/  FSEL R190, R190, -INF , !P1 ;  /* 0xff800000bebe7808 */ /* 0x010fe40004800000 */
[----:B------:R-:W-:-:S03]  /*c300*/  ISETP.GE.AND P1, PT, R2, R13, PT ;  /* 0x0000000d0200720c */ /* 0x000fc60003f26270 */
[----:B------:R-:W3:Y:S01]  /*c310*/  MUFU.TANH R142, R142 ;  /* 0x0000008e008e7308 */ /* 0x000ee20000002400 */
[----:B------:R-:W-:Y:S02]  /*c320*/  IADD3 R0, PT, PT, R17, -0x67, RZ ;  /* 0xffffff9911007810 */ /* 0x000fe40007ffe0ff */
[----:B-----5:R-:W-:-:S05]  /*c330*/  FSEL R29, R200, -INF , !P5 ;  /* 0xff800000c81d7808 */ /* 0x020fca0006800000 */
[----:B------:R-:W4:Y:S01]  /*c340*/  MUFU.TANH R196, R196 ;  /* 0x000000c400c47308 */ /* 0x000f220000002400 */
[----:B------:R-:W-:-:S07]  /*c350*/  FMNMX3.FTZ R9, R135, R27, R28, !PT ;  /* 0x0000001b87097276 */ /* 0x000fce000781001c */
[----:B------:R-:W1:Y:S01]  /*c360*/  MUFU.TANH R181, R181 ;  /* 0x000000b500b57308 */ /* 0x000e620000002400 */
[----:B------:R-:W-:-:S07]  /*c370*/  FSEL R193, R10, -INF , !P1 ;  /* 0xff8000000ac17808 */ /* 0x000fce0004800000 */
[----:B------:R-:W1:Y:S08]  /*c380*/  MUFU.TANH R180, R180 ;  /* 0x000000b400b47308 */ /* 0x000e700000002400 */
[----:B------:R-:W1:Y:S08]  /*c390*/  MUFU.TANH R140, R140 ;  /* 0x0000008c008c7308 */ /* 0x000e700000002400 */
[----:B------:R-:W1:Y:S08]  /*c3a0*/  MUFU.TANH R137, R137 ;  /* 0x0000008900897308 */ /* 0x000e700000002400 */
[----:B------:R-:W1:Y:S08]  /*c3b0*/  MUFU.TANH R141, R141 ;  /* 0x0000008d008d7308 */ /* 0x000e700000002400 */
[----:B------:R-:W1:Y:S08]  /*c3c0*/  MUFU.TANH R34, R34 ;  /* 0x0000002200227308 */ /* 0x000e700000002400 */
[----:B------:R-:W1:Y:S01]  /*c3d0*/  MUFU.TANH R31, R31 ;  /* 0x0000001f001f7308 */ /* 0x000e620000002400 */
[----:B------:R-:W-:Y:S01]  /*c3e0*/  BAR.SYNC.DEFER_BLOCKING 0x0 ;  /* 0x0000000000007b1d */ /* 0x000fe20000010000 */
[----:B------:R-:W-:-:S06]  /*c3f0*/  ISETP.GE.AND P1, PT, R0, R13, PT ;  /* 0x0000000d0000720c */ /* 0x000fcc0003f26270 */
[----:B------:R5:W1:Y:S01]  /*c400*/  MUFU.TANH R136, R30 ;  /* 0x0000001e00887308 */ /* 0x000a620000002400 */
[----:B------:R-:W-:Y:S01]  /*c410*/  FMUL.FTZ R33, R185, UR4 ;  /* 0x00000004b9217c20 */ /* 0x000fe20008410000 */
[----:B------:R-:W-:Y:S01]  /*c420*/  FMUL.FTZ R32, R186, UR4 ;  /* 0x00000004ba207c20 */ /* 0x000fe20008410000 */
[----:B------:R-:W-:Y:S01]  /*c430*/  FMUL.FTZ R132, R187, UR4 ;  /* 0x00000004bb847c20 */ /* 0x000fe20008410000 */
[----:B------:R-:W-:Y:S02]  /*c440*/  ISETP.GE.AND P5, PT, R8, R14, PT ;  /* 0x0000000e0800720c */ /* 0x000fe40003fa6270 */
[----:B--2---:R-:W-:Y:S02]  /*c450*/  FSEL R194, R11, -INF , !P1 ;  /* 0xff8000000bc27808 */ /* 0x004fe40004800000 */
[----:B-----5:R-:W-:Y:S02]  /*c460*/  FSEL R30, R201, -INF , !P4 ;  /* 0xff800000c91e7808 */ /* 0x020fe40006000000 */
[----:B------:R-:W-:-:S02]  /*c470*/  ISETP.GE.AND P4, PT, R3, R13, PT ;  /* 0x0000000d0300720c */ /* 0x000fc40003f86270 */
[----:B------:R-:W-:Y:S02]  /*c480*/  FMNMX3.FTZ R9, R9, R29, R30, !PT ;  /* 0x0000001d09097276 */ /* 0x000fe4000781001e */
[----:B------:R-:W-:Y:S02]  /*c490*/  FSEL R191, R191, -INF , !P4 ;  /* 0xff800000bfbf7808 */ /* 0x000fe40006000000 */
[----:B------:R-:W-:Y:S02]  /*c4a0*/  ISETP.GE.AND P4, PT, R7, R14, PT ;  /* 0x0000000e0700720c */ /* 0x000fe40003f86270 */
[----:B------:R-:W-:Y:S01]  /*c4b0*/  FMNMX3.FTZ R26, R9, R190, R191, !PT ;  /* 0x000000be091a7276 */ /* 0x000fe200078100bf */
[----:B-1-34-:R-:W-:Y:S10]  /*c4c0*/  BRA.U !UP0, `(.L_x_1450) ;  /* 0x0000000108bc7547 */ /* 0x01aff4000b800000 */
        /* <DEDUP_REMOVED lines=47> */
.L_x_1450:
[----:B------:R-:W-:Y:S01]  /*c7c0*/  FMNMX3.FTZ R9, R26, R193, R194, !PT ;  /* 0x000000c11a097276 */ /* 0x000fe200078100c2 */
[----:B------:R-:W2:Y:S01]  /*c7d0*/  MUFU.TANH R32, R32 ;  /* 0x0000002000207308 */ /* 0x000ea20000002400 */
[-C--:B------:R-:W-:Y:S02]  /*c7e0*/  ISETP.GE.AND P1, PT, R6, R14.reuse, PT ;  /* 0x0000000e0600720c */ /* 0x080fe40003f26270 */
[----:B------:R-:W-:Y:S01]  /*c7f0*/  FSEL R11, R204, -INF , !P5 ;  /* 0xff800000cc0b7808 */ /* 0x000fe20006800000 */
[----:B-1----:R-:W1:Y:S01]  /*c800*/  SHFL.BFLY PT, R20, R9, 0x2, 0x1f ;  /* 0x0c401f0009147f89 */ /* 0x002e6200000e0000 */
[-C--:B------:R-:W-:Y:S02]  /*c810*/  ISETP.GE.AND P5, PT, R5, R14.reuse, PT ;  /* 0x0000000e0500720c */ /* 0x080fe40003fa6270 */
[----:B------:R-:W-:Y:S01]  /*c820*/  FSEL R12, R142, -INF , !P4 ;  /* 0xff8000008e0c7808 */ /* 0x000fe20006000000 */
[----:B------:R-:W3:Y:S01]  /*c830*/  MUFU.TANH R33, R33 ;  /* 0x0000002100217308 */ /* 0x000ee20000002400 */
[----:B------:R-:W-:-:S02]  /*c840*/  ISETP.GE.AND P4, PT, R4, R14, PT ;  /* 0x0000000e0400720c */ /* 0x000fc40003f86270 */
[----:B------:R-:W-:Y:S02]  /*c850*/  FSEL R19, R140, -INF , !P1 ;  /* 0xff8000008c137808 */ /* 0x000fe40004800000 */
[-C--:B------:R-:W-:Y:S02]  /*c860*/  ISETP.GE.AND P1, PT, R3, R14.reuse, PT ;  /* 0x0000000e0300720c */ /* 0x080fe40003f26270 */
[----:B------:R-:W-:Y:S02]  /*c870*/  FSEL R18, R137, -INF , !P5 ;  /* 0xff80000089127808 */ /* 0x000fe40006800000 */
[----:B------:R-:W-:Y:S02]  /*c880*/  FMNMX3.FTZ R10, R143, R11, R12, !PT ;  /* 0x0000000b8f0a7276 */ /* 0x000fe4000781000c */
[----:B------:R-:W-:Y:S02]  /*c890*/  FSEL R185, R136, -INF , !P4 ;  /* 0xff80000088b97808 */ /* 0x000fe40006000000 */
[-C--:B------:R-:W-:Y:S01]  /*c8a0*/  ISETP.GE.AND P5, PT, R2, R14.reuse, PT ;  /* 0x0000000e0200720c */ /* 0x080fe20003fa6270 */
[----:B------:R-:W-:Y:S01]  /*c8b0*/  LDSM.16.MT88.4 R136, [R217+0xa000] ;  /* 0x00a00000d988783b */ /* 0x000fe20000004200 */
[----:B------:R-:W-:-:S02]  /*c8c0*/  ISETP.GE.AND P4, PT, R0, R14, PT ;  /* 0x0000000e0000720c */ /* 0x000fc40003f86270 */
[----:B------:R-:W-:Y:S02]  /*c8d0*/  FSEL R188, R35, -INF , !P1 ;  /* 0xff80000023bc7808 */ /* 0x000fe40004800000 */
[----:B------:R-:W-:Y:S02]  /*c8e0*/  FMNMX3.FTZ R10, R10, R19, R18, !PT ;  /* 0x000000130a0a7276 */ /* 0x000fe40007810012 */
[----:B------:R-:W-:Y:S02]  /*c8f0*/  FSEL R192, R34, -INF , !P5 ;  /* 0xff80000022c07808 */ /* 0x000fe40006800000 */
[----:B------:R-:W-:Y:S02]  /*c900*/  FSEL R195, R31, -INF , !P4 ;  /* 0xff8000001fc37808 */ /* 0x000fe40006000000 */
[----:B------:R-:W-:Y:S01]  /*c910*/  FMNMX3.FTZ R10, R10, R185, R188, !PT ;  /* 0x000000b90a0a7276 */ /* 0x000fe200078100bc */
[----:B------:R-:W4:Y:S01]  /*c920*/  MUFU.TANH R31, R132 ;  /* 0x00000084001f7308 */ /* 0x000f220000002400 */
[----:B------:R-:W-:-:S02]  /*c930*/  ISETP.GE.AND P1, PT, R8, R15, PT ;  /* 0x0000000f0800720c */ /* 0x000fc40003f26270 */
[----:B------:R-:W-:Y:S02]  /*c940*/  ISETP.GE.AND P4, PT, R8, R16, PT ;  /* 0x000000100800720c */ /* 0x000fe40003f86270 */
[----:B------:R-:W-:Y:S01]  /*c950*/  FMNMX3.FTZ R8, R10, R192, R195, !PT ;  /* 0x000000c00a087276 */ /* 0x000fe200078100c3 */
[----:B------:R-:W-:Y:S01]  /*c960*/  FMUL.FTZ R10, R176, UR4 ;  /* 0x00000004b00a7c20 */ /* 0x000fe20008410000 */
[----:B-1----:R-:W-:Y:S02]  /*c970*/  FMNMX.FTZ R241, R9, R20, !PT ;  /* 0x0000001409f17209 */ /* 0x002fe40007810000 */
[----:B------:R-:W-:Y:S01]  /*c980*/  ISETP.GE.AND P5, PT, R7, R15, PT ;  /* 0x0000000f0700720c */ /* 0x000fe20003fa6270 */
[----:B------:R-:W1:Y:S01]  /*c990*/  SHFL.BFLY PT, R9, R8, 0x2, 0x1f ;  /* 0x0c401f0008097f89 */ /* 0x000e6200000e0000 */
[----:B------:R-:W-:Y:S01]  /*c9a0*/  FSEL R23, R215, -INF , !P1 ;  /* 0xff800000d7177808 */ /* 0x000fe20004800000 */
[----:B------:R-:W5:Y:S01]  /*c9b0*/  MUFU.TANH R10, R10 ;  /* 0x0000000a000a7308 */ /* 0x000f620000002400 */
[----:B------:R-:W-:-:S02]  /*c9c0*/  ISETP.GE.AND P1, PT, R7, R16, PT ;  /* 0x000000100700720c */ /* 0x000fc40003f26270 */
[----:B------:R-:W-:Y:S01]  /*c9d0*/  FSEL R22, R213, -INF , !P4 ;  /* 0xff800000d5167808 */ /* 0x000fe20006000000 */
[----:B------:R-:W-:Y:S01]  /*c9e0*/  SHFL.BFLY PT, R7, R241, 0x1, 0x1f ;  /* 0x0c201f00f1077f89 */ /* 0x000fe200000e0000 */
[----:B------:R-:W-:Y:S02]  /*c9f0*/  FSEL R21, R214, -INF , !P5 ;  /* 0xff800000d6157808 */ /* 0x000fe40006800000 */
[CC--:B------:R-:W-:Y:S02]  /*ca00*/  ISETP.GE.AND P4, PT, R6.reuse, R15.reuse, PT ;  /* 0x0000000f0600720c */ /* 0x0c0fe40003f86270 */
[----:B------:R-:W-:Y:S01]  /*ca10*/  ISETP.GE.AND P5, PT, R6, R16, PT ;  /* 0x000000100600720c */ /* 0x000fe20003fa6270 */
[----:B------:R-:W-:Y:S01]  /*ca20*/  FMUL.FTZ R6, R177, UR4 ;  /* 0x00000004b1067c20 */ /* 0x000fe20008410000 */
[----:B------:R-:W-:Y:S02]  /*ca30*/  FSEL R20, R212, -INF , !P1 ;  /* 0xff800000d4147808 */ /* 0x000fe40004800000 */
[----:B------:R-:W-:Y:S01]  /*ca40*/  ISETP.GE.AND P1, PT, R5, R15, PT ;  /* 0x0000000f0500720c */ /* 0x000fe20003f26270 */
[----:B------:R-:W5:Y:S01]  /*ca50*/  MUFU.TANH R34, R6 ;  /* 0x0000000600227308 */ /* 0x000f620000002400 */
[----:B------:R-:W-:-:S02]  /*ca60*/  FSEL R26, R205, -INF , !P4 ;  /* 0xff800000cd1a7808 */ /* 0x000fc40006000000 */
[----:B------:R-:W-:Y:S02]  /*ca70*/  FSEL R24, R181, -INF , !P5 ;  /* 0xff800000b5187808 */ /* 0x000fe40006800000 */
[-C--:B------:R-:W-:Y:S01]  /*ca80*/  ISETP.GE.AND P4, PT, R5, R16.reuse, PT ;  /* 0x000000100500720c */ /* 0x080fe20003f86270 */
[----:B------:R-:W-:Y:S01]  /*ca90*/  FMUL.FTZ R5, R178, UR4 ;  /* 0x00000004b2057c20 */ /* 0x000fe20008410000 */
[----:B------:R-:W-:Y:S02]  /*caa0*/  ISETP.GE.AND P5, PT, R4, R15, PT ;  /* 0x0000000f0400720c */ /* 0x000fe40003fa6270 */
[----:B------:R-:W-:Y:S01]  /*cab0*/  FSEL R25, R196, -INF , !P1 ;  /* 0xff800000c4197808 */ /* 0x000fe20004800000 */
[----:B------:R3:W5:Y:S01]  /*cac0*/  MUFU.TANH R6, R5 ;  /* 0x0000000500067308 */ /* 0x0007620000002400 */
[----:B------:R-:W-:Y:S01]  /*cad0*/  ISETP.GE.AND P1, PT, R4, R16, PT ;  /* 0x000000100400720c */ /* 0x000fe20003f26270 */
[----:B------:R-:W-:Y:S01]  /*cae0*/  FMUL.FTZ R4, R179, UR4 ;  /* 0x00000004b3047c20 */ /* 0x000fe20008410000 */
[----:B------:R-:W-:Y:S01]  /*caf0*/  FSEL R180, R180, -INF , !P4 ;  /* 0xff800000b4b47808 */ /* 0x000fe20006000000 */
[----:B------:R-:W-:Y:S01]  /*cb00*/  LDSM.16.MT88.4 R176, [R224+0xa000] ;  /* 0x00a00000e0b0783b */ /* 0x000fe20000004200 */
[----:B------:R-:W-:-:S02]  /*cb10*/  FSEL R196, R141, -INF , !P5 ;  /* 0xff8000008dc47808 */ /* 0x000fc40006800000 */
[C---:B------:R-:W-:Y:S01]  /*cb20*/  ISETP.GE.AND P4, PT, R3.reuse, R15, PT ;  /* 0x0000000f0300720c */ /* 0x040fe20003f86270 */
[----:B------:R-:W5:Y:S01]  /*cb30*/  MUFU.TANH R4, R4 ;  /* 0x0000000400047308 */ /* 0x000f620000002400 */
[----:B------:R-:W-:Y:S02]  /*cb40*/  ISETP.GE.AND P5, PT, R3, R16, PT ;  /* 0x000000100300720c */ /* 0x000fe40003fa6270 */
[----:B-1----:R-:W-:Y:S02]  /*cb50*/  FMNMX.FTZ R3, R8, R9, !PT ;  /* 0x0000000908037209 */ /* 0x002fe40007810000 */
[----:B--2---:R-:W-:Y:S02]  /*cb60*/  FSEL R247, R32, -INF , !P1 ;  /* 0xff80000020f77808 */ /* 0x004fe40004800000 */
[----:B------:R-:W-:Y:S01]  /*cb70*/  ISETP.GE.AND P1, PT, R2, R15, PT ;  /* 0x0000000f0200720c */ /* 0x000fe20003f26270 */
[----:B---3--:R-:W1:Y:S01]  /*cb80*/  SHFL.BFLY PT, R5, R3, 0x1, 0x1f ;  /* 0x0c201f0003057f89 */ /* 0x008e6200000e0000 */
[----:B------:R-:W-:-:S02]  /*cb90*/  FSEL R245, R33, -INF , !P4 ;  /* 0xff80000021f57808 */ /* 0x000fc40006000000 */
[-C--:B------:R-:W-:Y:S02]  /*cba0*/  ISETP.GE.AND P4, PT, R2, R16.reuse, PT ;  /* 0x000000100200720c */ /* 0x080fe40003f86270 */
[----:B----4-:R-:W-:Y:S02]  /*cbb0*/  FSEL R246, R31, -INF , !P5 ;  /* 0xff8000001ff67808 */ /* 0x010fe40006800000 */
[----:B-----5:R-:W-:Y:S02]  /*cbc0*/  FSEL R203, R10, -INF , !P1 ;  /* 0xff8000000acb7808 */ /* 0x020fe40004800000 */
[C---:B------:R-:W-:Y:S02]  /*cbd0*/  ISETP.GE.AND P5, PT, R0.reuse, R15, PT ;  /* 0x0000000f0000720c */ /* 0x040fe40003fa6270 */
[----:B------:R-:W-:Y:S02]  /*cbe0*/  ISETP.GE.AND P1, PT, R0, R16, PT ;  /* 0x000000100000720c */ /* 0x000fe40003f26270 */
[----:B------:R-:W-:-:S02]  /*cbf0*/  FMNMX3.FTZ R2, R134, R23, R21, !PT ;  /* 0x0000001786027276 */ /* 0x000fc40007810015 */
[----:B------:R-:W-:Y:S02]  /*cc00*/  FMNMX3.FTZ R0, R133, R22, R20, !PT ;  /* 0x0000001685007276 */ /* 0x000fe40007810014 */
[----:B------:R-:W-:Y:S02]  /*cc10*/  FMNMX3.FTZ R2, R2, R26, R25, !PT ;  /* 0x0000001a02027276 */ /* 0x000fe40007810019 */
[----:B------:R-:W-:Y:S02]  /*cc20*/  FMNMX3.FTZ R0, R0, R24, R180, !PT ;  /* 0x0000001800007276 */ /* 0x000fe400078100b4 */
[----:B------:R-:W-:Y:S02]  /*cc30*/  FSEL R202, R34, -INF , !P5 ;  /* 0xff80000022ca7808 */ /* 0x000fe40006800000 */
[----:B------:R-:W-:Y:S01]  /*cc40*/  FMNMX3.FTZ R2, R2, R196, R245, !PT ;  /* 0x000000c402027276 */ /* 0x000fe200078100f5 */
[----:B------:R-:W-:Y:S01]  /*cc50*/  LDSM.16.MT88.4 R32, [R225+0xa000] ;  /* 0x00a00000e120783b */ /* 0x000fe20000004200 */
[----:B------:R-:W-:-:S02]  /*cc60*/  FSEL R244, R6, -INF , !P4 ;  /* 0xff80000006f47808 */ /* 0x000fc40006000000 */
[----:B------:R-:W-:Y:S02]  /*cc70*/  FSEL R243, R4, -INF , !P1 ;  /* 0xff80000004f37808 */ /* 0x000fe40004800000 */
[----:B------:R-:W-:Y:S02]  /*cc80*/  FMNMX3.FTZ R0, R0, R247, R246, !PT ;  /* 0x000000f700007276 */ /* 0x000fe400078100f6 */
[----:B------:R-:W-:Y:S02]  /*cc90*/  FMNMX3.FTZ R2, R2, R203, R202, !PT ;  /* 0x000000cb02027276 */ /* 0x000fe400078100ca */
[----:B------:R-:W-:Y:S02]  /*cca0*/  FMNMX3.FTZ R4, R0, R244, R243, !PT ;  /* 0x000000f400047276 */ /* 0x000fe400078100f3 */
[----:B------:R-:W-:Y:S02]  /*ccb0*/  MOV R207, R228 ;  /* 0x000000e400cf7202 */ /* 0x000fe40000000f00 */
[----:B-1----:R-:W-:-:S02]  /*ccc0*/  FMNMX.FTZ R228, R3, R5, !PT ;  /* 0x0000000503e47209 */ /* 0x002fc40007810000 */
[----:B------:R-:W1:Y:S01]  /*ccd0*/  SHFL.BFLY PT, R3, R2, 0x2, 0x1f ;  /* 0x0c401f0002037f89 */ /* 0x000e6200000e0000 */
[----:B------:R-:W-:Y:S02]  /*cce0*/  FMNMX.FTZ R241, R241, R7, !PT ;  /* 0x00000007f1f17209 */ /* 0x000fe40007810000 */
[C---:B------:R-:W-:Y:S01]  /*ccf0*/  FMUL.FTZ R0, R228.reuse, UR13 ;  /* 0x0000000de4007c20 */ /* 0x040fe20008410000 */
[----:B------:R-:W2:Y:S01]  /*cd00*/  SHFL.BFLY PT, R5, R4, 0x2, 0x1f ;  /* 0x0c401f0004057f89 */ /* 0x000ea200000e0000 */
[----:B------:R-:W-:Y:S01]  /*cd10*/  FSETP.NEU.FTZ.AND P1, PT, R228, -INF , PT ;  /* 0xff800000e400780b */ /* 0x000fe20003f3d000 */
[C---:B------:R-:W-:Y:S01]  /*cd20*/  FMUL.FTZ R10, R241.reuse, UR13 ;  /* 0x0000000df10a7c20 */ /* 0x040fe20008410000 */
[----:B------:R-:W-:Y:S02]  /*cd30*/  FSETP.NEU.FTZ.AND P4, PT, R241, -INF , PT ;  /* 0xff800000f100780b */ /* 0x000fe40003f9d000 */
[----:B------:R-:W-:Y:S02]  /*cd40*/  FSEL R0, R0, RZ, P1 ;  /* 0x000000ff00007208 */ /* 0x000fe40000800000 */
[----:B------:R-:W-:-:S03]  /*cd50*/  FSEL R10, R10, RZ, P4 ;  /* 0x000000ff0a0a7208 */ /* 0x000fc60002000000 */
[--C-:B------:R-:W-:Y:S01]  /*cd60*/  FFMA.FTZ R19, R19, UR13, -R0.reuse ;  /* 0x0000000d13137c23 */ /* 0x100fe20008010800 */
[----:B------:R-:W-:Y:S01]  /*cd70*/  FFMA.FTZ R12, R12, UR13, -R0 ;  /* 0x0000000d0c0c7c23 */ /* 0x000fe20008010800 */
[--C-:B------:R-:W-:Y:S01]  /*cd80*/  FFMA.FTZ R27, R27, UR13, -R10.reuse ;  /* 0x0000000d1b1b7c23 */ /* 0x100fe2000801080a */
[--C-:B------:R-:W-:Y:S01]  /*cd90*/  FFMA.FTZ R28, R28, UR13, -R10.reuse ;  /* 0x0000000d1c1c7c23 */ /* 0x100fe2000801080a */
[----:B------:R3:W-:Y:S01]  /*cda0*/  MUFU.EX2 R199, R19 ;  /* 0x0000001300c77308 */ /* 0x0007e20000000800 */
[--C-:B------:R-:W-:Y:S01]  /*cdb0*/  FFMA.FTZ R29, R29, UR13, -R10.reuse ;  /* 0x0000000d1d1d7c23 */ /* 0x100fe2000801080a */
[----:B------:R-:W-:Y:S01]  /*cdc0*/  FFMA.FTZ R30, R30, UR13, -R10 ;  /* 0x0000000d1e1e7c23 */ /* 0x000fe2000801080a */
[----:B------:R-:W-:Y:S01]  /*cdd0*/  FFMA.FTZ R11, R11, UR13, -R0 ;  /* 0x0000000d0b0b7c23 */ /* 0x000fe20008010800 */
[----:B-1----:R-:W-:-:S04]  /*cde0*/  FMNMX.FTZ R3, R2, R3, !PT ;  /* 0x0000000302037209 */ /* 0x002fc80007810000 */
[----:B------:R-:W-:Y:S01]  /*cdf0*/  MUFU.EX2 R197, R12 ;  /* 0x0000000c00c57308 */ /* 0x000fe20000000800 */
[----:B--2---:R-:W-:Y:S01]  /*ce00*/  FMNMX.FTZ R2, R4, R5, !PT ;  /* 0x0000000504027209 */ /* 0x004fe20007810000 */
[----:B------:R-:W1:Y:S01]  /*ce10*/  SHFL.BFLY PT, R7, R3, 0x1, 0x1f ;  /* 0x0c201f0003077f89 */ /* 0x000e6200000e0000 */
[----:B------:R-:W-:Y:S01]  /*ce20*/  FFMA.FTZ R4, R18, UR13, -R0 ;  /* 0x0000000d12047c23 */ /* 0x000fe20008010800 */
[----:B------:R-:W-:Y:S02]  /*ce30*/  FSEL R5, R241, RZ, P4 ;  /* 0x000000fff1057208 */ /* 0x000fe40002000000 */
[----:B------:R-:W2:Y:S02]  /*ce40*/  SHFL.BFLY PT, R6, R2, 0x1, 0x1f ;  /* 0x0c201f0002067f89 */ /* 0x000ea400000e0000 */
[----:B------:R4:W5:Y:S01]  /*ce50*/  MUFU.EX2 R198, R4 ;  /* 0x0000000400c67308 */ /* 0x0009620000000800 */
[----:B---3--:R-:W-:Y:S01]  /*ce60*/  IADD3 R19, PT, PT, R217, 0xa040, RZ ;  /* 0x0000a040d9137810 */ /* 0x008fe20007ffe0ff */
[----:B------:R-:W-:-:S04]  /*ce70*/  FADD.FTZ R5, R135, -R5 ;  /* 0x8000000587057221 */ /* 0x000fc80000010000 */
[----:B------:R-:W-:Y:S02]  /*ce80*/  FMUL.FTZ R5, R5, UR13 ;  /* 0x0000000d05057c20 */ /* 0x000fe40008410000 */
[----:B------:R-:W-:Y:S08]  /*ce90*/  MUFU.EX2 R183, R27 ;  /* 0x0000001b00b77308 */ /* 0x000ff00000000800 */
[----:B------:R-:W-:Y:S01]  /*cea0*/  MUFU.EX2 R182, R28 ;  /* 0x0000001c00b67308 */ /* 0x000fe20000000800 */
[----:B----4-:R-:W-:-:S02]  /*ceb0*/  FSEL R4, R228, RZ, P1 ;  /* 0x000000ffe4047208 */ /* 0x010fc40000800000 */
[----:B-1----:R-:W-:Y:S02]  /*cec0*/  FMNMX.FTZ R240, R3, R7, !PT ;  /* 0x0000000703f07209 */ /* 0x002fe40007810000 */
[----:B-----5:R-:W-:Y:S01]  /*ced0*/  F2FP.BF16.F32.PACK_AB R7, R198, R199 ;  /* 0x000000c7c607723e */ /* 0x020fe200000010ff */
[----:B------:R-:W-:Y:S01]  /*cee0*/  FADD.FTZ R4, R143, -R4 ;  /* 0x800000048f047221 */ /* 0x000fe20000010000 */
[----:B--2---:R-:W-:Y:S01]  /*cef0*/  FMNMX.FTZ R242, R2, R6, !PT ;  /* 0x0000000602f27209 */ /* 0x004fe20007810000 */
[----:B------:R-:W-:Y:S01]  /*cf00*/  MUFU.EX2 R206, R29 ;  /* 0x0000001d00ce7308 */ /* 0x000fe20000000800 */
[----:B------:R-:W-:Y:S01]  /*cf10*/  IADD3 R2, PT, PT, R217, 0xa000, RZ ;  /* 0x0000a000d9027810 */ /* 0x000fe20007ffe0ff */
[----:B------:R-:W-:Y:S01]  /*cf20*/  FMUL.FTZ R4, R4, UR13 ;  /* 0x0000000d04047c20 */ /* 0x000fe20008410000 */
[----:B------:R-:W-:Y:S02]  /*cf30*/  FSETP.NEU.FTZ.AND P4, PT, R240, -INF , PT ;  /* 0xff800000f000780b */ /* 0x000fe40003f9d000 */
[----:B------:R-:W-:Y:S01]  /*cf40*/  @P0 IADD3 R19, PT, PT, R2, -0x40, RZ ;  /* 0xffffffc002130810 */ /* 0x000fe20007ffe0ff */
[----:B------:R-:W-:Y:S01]  /*cf50*/  FMUL.FTZ R2, R240, UR13 ;  /* 0x0000000df0027c20 */ /* 0x000fe20008410000 */
[----:B------:R-:W-:Y:S01]  /*cf60*/  FSETP.NEU.FTZ.AND P1, PT, R242, -INF , PT ;  /* 0xff800000f200780b */ /* 0x000fe20003f3d000 */
[----:B------:R-:W1:Y:S01]  /*cf70*/  MUFU.EX2 R201, R30 ;  /* 0x0000001e00c97308 */ /* 0x000e620000000800 */
[----:B------:R-:W-:Y:S01]  /*cf80*/  FSEL R3, R240, RZ, P4 ;  /* 0x000000fff0037208 */ /* 0x000fe20002000000 */
[----:B------:R-:W2:Y:S01]  /*cf90*/  LDSM.16.MT88.4 R140, [R19] ;  /* 0x00000000138c783b */ /* 0x000ea20000004200 */
[----:B------:R-:W-:-:S02]  /*cfa0*/  FSEL R12, R2, RZ, P4 ;  /* 0x000000ff020c7208 */ /* 0x000fc40002000000 */
[----:B------:R-:W-:Y:S01]  /*cfb0*/  FSEL R2, R242, RZ, P1 ;  /* 0x000000fff2027208 */ /* 0x000fe20000800000 */
[----:B------:R-:W-:Y:S01]  /*cfc0*/  FADD.FTZ R181, R134, -R3 ;  /* 0x8000000386b57221 */ /* 0x000fe20000010000 */
[----:B------:R-:W-:Y:S01]  /*cfd0*/  FMUL.FTZ R3, R242, UR13 ;  /* 0x0000000df2037c20 */ /* 0x000fe20008410000 */
[----:B------:R3:W4:Y:S02]  /*cfe0*/  MUFU.EX2 R200, R11 ;  /* 0x0000000b00c87308 */ /* 0x0007240000000800 */
[----:B------:R-:W-:Y:S01]  /*cff0*/  FADD.FTZ R18, R133, -R2 ;  /* 0x8000000285127221 */ /* 0x000fe20000010000 */
[----:B------:R-:W-:Y:S01]  /*d000*/  FFMA.FTZ R2, R23, UR13, -R12 ;  /* 0x0000000d17027c23 */ /* 0x000fe2000801080c */
[----:B------:R-:W5:Y:S04]  /*d010*/  LDSM.16.MT88.4 R132, [R217+0xb000] ;  /* 0x00b00000d984783b */ /* 0x000f680000004200 */
[----:B------:R4:W4:Y:S01]  /*d020*/  MUFU.EX2 R9, R5 ;  /* 0x0000000500097308 */ /* 0x0009220000000800 */
[----:B-1----:R-:W-:Y:S01]  /*d030*/  F2FP.BF16.F32.PACK_AB R6, R201, R206 ;  /* 0x000000cec906723e */ /* 0x002fe200000010ff */
[----:B------:R-:W-:Y:S06]  /*d040*/  LDSM.16.MT88.4 R28, [R225+0xb000] ;  /* 0x00b00000e11c783b */ /* 0x000fec0000004200 */
[----:B------:R1:W1:Y:S01]  /*d050*/  MUFU.EX2 R8, R4 ;  /* 0x0000000400087308 */ /* 0x0002620000000800 */
[----:B---3--:R-:W-:-:S05]  /*d060*/  FSEL R11, R3, RZ, P1 ;  /* 0x000000ff030b7208 */ /* 0x008fca0000800000 */
[--C-:B------:R-:W-:Y:S02]  /*d070*/  FFMA.FTZ R3, R24, UR13, -R11.reuse ;  /* 0x0000000d18037c23 */ /* 0x100fe4000801080b */
        /* <DEDUP_REMOVED lines=10> */
[-C--:B------:R-:W-:Y:S01]  /*d120*/  FMUL.FTZ R42, R42, R8.reuse ;  /* 0x000000082a2a7220 */ /* 0x080fe20000410000 */
[-C--:B------:R-:W-:Y:S01]  /*d130*/  FMUL.FTZ R43, R43, R8.reuse ;  /* 0x000000082b2b7220 */ /* 0x080fe20000410000 */
[-C--:B------:R-:W-:Y:S01]  /*d140*/  FMUL.FTZ R126, R126, R8.reuse ;  /* 0x000000087e7e7220 */ /* 0x080fe20000410000 */
[-C--:B------:R-:W-:Y:S01]  /*d150*/  FMUL.FTZ R127, R127, R8.reuse ;  /* 0x000000087f7f7220 */ /* 0x080fe20000410000 */
[-C--:B------:R-:W-:Y:S01]  /*d160*/  FMUL.FTZ R146, R146, R8.reuse ;  /* 0x0000000892927220 */ /* 0x080fe20000410000 */
[----:B------:R-:W-:Y:S01]  /*d170*/  FMUL.FTZ R147, R147, R8 ;  /* 0x0000000893937220 */ /* 0x000fe20000410000 */
[----:B------:R-:W-:Y:S01]  /*d180*/  FMUL.FTZ R153, R153, R9 ;  /* 0x0000000999997220 */ /* 0x000fe20000410000 */
[--C-:B---3--:R-:W-:Y:S01]  /*d190*/  FFMA.FTZ R2, R21, UR13, -R12.reuse ;  /* 0x0000000d15027c23 */ /* 0x108fe2000801080c */
[C---:B--2---:R-:W-:Y:S01]  /*d1a0*/  HMMA.16816.F32.BF16 R236, R4.reuse, R140, R40 ;  /* 0x0000008c04ec723c */ /* 0x044fe20000041828 */
[----:B------:R-:W-:Y:S01]  /*d1b0*/  MOV R42, R183 ;  /* 0x000000b7002a7202 */ /* 0x000fe20000000f00 */
[----:B------:R-:W-:Y:S01]  /*d1c0*/  FMUL.FTZ R40, R181, UR13 ;  /* 0x0000000db5287c20 */ /* 0x000fe20008410000 */
[----:B------:R1:W-:Y:S01]  /*d1d0*/  MUFU.EX2 R187, R2 ;  /* 0x0000000200bb7308 */ /* 0x0003e20000000800 */
[----:B------:R-:W-:Y:S01]  /*d1e0*/  MOV R41, R182 ;  /* 0x000000b600297202 */ /* 0x000fe20000000f00 */
        /* <DEDUP_REMOVED lines=15> */
[--C-:B-1----:R-:W-:Y:S01]  /*d2e0*/  FFMA.FTZ R2, R26, UR13, -R12.reuse ;  /* 0x0000000d1a027c23 */ /* 0x102fe2000801080c */
[-C--:B------:R-:W-:Y:S01]  /*d2f0*/  FMUL.FTZ R47, R47, R8.reuse ;  /* 0x000000082f2f7220 */ /* 0x080fe20000410000 */
[-C--:B------:R-:W-:Y:S01]  /*d300*/  FMUL.FTZ R56, R56, R9.reuse ;  /* 0x0000000938387220 */ /* 0x080fe20000410000 */
[-C--:B------:R-:W-:Y:S01]  /*d310*/  FMUL.FTZ R57, R57, R9.reuse ;  /* 0x0000000939397220 */ /* 0x080fe20000410000 */
        /* <DEDUP_REMOVED lines=22> */
[----:B------:R-:W-:Y:S01]  /*d480*/  LDSM.16.MT88.4 R24, [R19+0x1000] ;  /* 0x001000001318783b */ /* 0x000fe20000004200 */
        /* <DEDUP_REMOVED lines=16> */
[-C--:B--2---:R-:W-:Y:S01]  /*d590*/  FMUL.FTZ R148, R148, R3.reuse ;  /* 0x0000000394947220 */ /* 0x084fe20000410000 */
[-C--:B------:R-:W-:Y:S01]  /*d5a0*/  FMUL.FTZ R149, R149, R3.reuse ;  /* 0x0000000395957220 */ /* 0x080fe20000410000 */
[--C-:B-1----:R-:W-:Y:S01]  /*d5b0*/  FFMA.FTZ R2, R22, UR13, -R11.reuse ;  /* 0x0000000d16027c23 */ /* 0x102fe2000801080b */
[-C--:B------:R-:W-:Y:S01]  /*d5c0*/  FMUL.FTZ R156, R156, R3.reuse ;  /* 0x000000039c9c7220 */ /* 0x080fe20000410000 */
[-C--:B------:R-:W-:Y:S01]  /*d5d0*/  FMUL.FTZ R157, R157, R3.reuse ;  /* 0x000000039d9d7220 */ /* 0x080fe20000410000 */
[-C--:B------:R-:W-:Y:S01]  /*d5e0*/  FMUL.FTZ R96, R96, R3.reuse ;  /* 0x0000000360607220 */ /* 0x080fe20000410000 */
[----:B------:R1:W-:Y:S01]  /*d5f0*/  MUFU.EX2 R183, R2 ;  /* 0x0000000200b77308 */ /* 0x0003e20000000800 */
        /* <DEDUP_REMOVED lines=17> */
[C---:B------:R-:W-:Y:S01]  /*d710*/  HMMA.16816.F32.BF16 R168, R4.reuse, R34, R168 ;  /* 0x0000002204a8723c */ /* 0x040fe200000418a8 */
[----:B------:R-:W1:Y:S01]  /*d720*/  LDSM.16.MT88.4 R20, [R224+0xb000] ;  /* 0x00b00000e014783b */ /* 0x000e620000004200 */
        /* <DEDUP_REMOVED lines=15> */
[----:B------:R-:W-:Y:S01]  /*d820*/  FMUL.FTZ R129, R129, R3 ;  /* 0x0000000381817220 */ /* 0x000fe20000410000 */
[----:B------:R-:W-:Y:S01]  /*d830*/  MOV R43, R207 ;  /* 0x000000cf002b7202 */ /* 0x000fe20000000f00 */
[----:B--2---:R-:W-:Y:S01]  /*d840*/  FMUL.FTZ R2, R18, UR13 ;  /* 0x0000000d12027c20 */ /* 0x004fe20008410000 */
[----:B------:R-:W-:Y:S01]  /*d850*/  FFMA.FTZ R18, R180, UR13, -R11 ;  /* 0x0000000db4127c23 */ /* 0x000fe2000801080b */
[----:B------:R-:W-:-:S03]  /*d860*/  MOV R40, R206 ;  /* 0x000000ce00287202 */ /* 0x000fc60000000f00 */
[C---:B------:R-:W-:Y:S01]  /*d870*/  HMMA.16816.F32.BF16 R60, R4.reuse, R178, R60 ;  /* 0x000000b2043c723c */ /* 0x040fe2000004183c */
[----:B------:R2:W-:Y:S07]  /*d880*/  MUFU.EX2 R180, R18 ;  /* 0x0000001200b47308 */ /* 0x0005ee0000000800 */
[C---:B-----5:R-:W-:Y:S01]  /*d890*/  HMMA.16816.F32.BF16 R72, R4.reuse, R132, R72 ;  /* 0x000000840448723c */ /* 0x060fe20000041848 */
[----:B------:R-:W3:Y:S07]  /*d8a0*/  MUFU.EX2 R2, R2 ;  /* 0x0000000200027308 */ /* 0x000eee0000000800 */
[----:B------:R-:W-:Y:S01]  /*d8b0*/  HMMA.16816.F32.BF16 R76, R4, R134, R76 ;  /* 0x00000086044c723c */ /* 0x000fe2000004184c */
[----:B--2---:R-:W-:-:S07]  /*d8c0*/  FFMA.FTZ R18, R190, UR13, -R10 ;  /* 0x0000000dbe127c23 */ /* 0x004fce000801080a */
[C---:B-1----:R-:W-:Y:S01]  /*d8d0*/  HMMA.16816.F32.BF16 R232, R4.reuse, R22, R124 ;  /* 0x0000001604e8723c */ /* 0x042fe2000004187c */
[----:B------:R-:W-:Y:S01]  /*d8e0*/  MOV R127, R201 ;  /* 0x000000c9007f7202 */ /* 0x000fe20000000f00 */
[-C--:B---3--:R-:W-:Y:S01]  /*d8f0*/  FMUL.FTZ R150, R150, R2.reuse ;  /* 0x0000000296967220 */ /* 0x088fe20000410000 */
        /* <DEDUP_REMOVED lines=17> */
[--C-:B-1----:R-:W-:Y:S01]  /*da10*/  FFMA.FTZ R18, R191, UR13, -R10.reuse ;  /* 0x0000000dbf127c23 */ /* 0x102fe2000801080a */
[-C--:B------:R-:W-:Y:S01]  /*da20*/  FMUL.FTZ R163, R163, R2.reuse ;  /* 0x00000002a3a37220 */ /* 0x080fe20000410000 */
[-C--:B------:R-:W-:Y:S01]  /*da30*/  FMUL.FTZ R174, R174, R2.reuse ;  /* 0x00000002aeae7220 */ /* 0x080fe20000410000 */
[-C--:B------:R-:W-:Y:S01]  /*da40*/  FMUL.FTZ R175, R175, R2.reuse ;  /* 0x00000002afaf7220 */ /* 0x080fe20000410000 */
[C---:B------:R-:W-:Y:S01]  /*da50*/  HMMA.16816.F32.BF16 R104, R4.reuse, R24, R104 ;  /* 0x000000180468723c */ /* 0x040fe20000041868 */
[----:B------:R1:W2:Y:S01]  /*da60*/  MUFU.EX2 R191, R18 ;  /* 0x0000001200bf7308 */ /* 0x0002a20000000800 */
        /* <DEDUP_REMOVED lines=16> */
[--C-:B-1----:R-:W-:Y:S01]  /*db70*/  FFMA.FTZ R18, R193, UR13, -R10.reuse ;  /* 0x0000000dc1127c23 */ /* 0x102fe2000801080a */
[----:B------:R-:W-:Y:S01]  /*db80*/  F2FP.BF16.F32.PACK_AB R5, R182, R183 ;  /* 0x000000b7b605723e */ /* 0x000fe200000010ff */
[----:B------:R-:W-:Y:S01]  /*db90*/  FFMA.FTZ R10, R194, UR13, -R10 ;  /* 0x0000000dc20a7c23 */ /* 0x000fe2000801080a */
[----:B------:R-:W-:Y:S01]  /*dba0*/  F2FP.BF16.F32.PACK_AB R6, R184, R186 ;  /* 0x000000bab806723e */ /* 0x000fe200000010ff */
[----:B------:R-:W-:Y:S01]  /*dbb0*/  FMUL.FTZ R131, R131, R2 ;  /* 0x0000000283837220 */ /* 0x000fe20000410000 */
[----:B------:R-:W-:Y:S01]  /*dbc0*/  F2FP.BF16.F32.PACK_AB R7, R180, R181 ;  /* 0x000000b5b407723e */ /* 0x000fe200000010ff */
[----:B------:R-:W-:Y:S01]  /*dbd0*/  MUFU.EX2 R190, R18 ;  /* 0x0000001200be7308 */ /* 0x000fe20000000800 */
[----:B------:R-:W-:-:S02]  /*dbe0*/  MOV R193, R127 ;  /* 0x0000007f00c17202 */ /* 0x000fc40000000f00 */
[----:B--2---:R-:W-:Y:S02]  /*dbf0*/  F2FP.BF16.F32.PACK_AB R124, R191, R201 ;  /* 0x000000c9bf7c723e */ /* 0x004fe400000010ff */
[----:B------:R-:W-:Y:S01]  /*dc00*/  MOV R194, R40 ;  /* 0x0000002800c27202 */ /* 0x000fe20000000f00 */
[C---:B------:R-:W-:Y:S08]  /*dc10*/  HMMA.16816.F32.BF16 R212, R4.reuse, R136, R148 ;  /* 0x0000008804d4723c */ /* 0x040ff00000041894 */
[C---:B------:R-:W-:Y:S01]  /*dc20*/  HMMA.16816.F32.BF16 R208, R4.reuse, R138, R156 ;  /* 0x0000008a04d0723c */ /* 0x040fe2000004189c */
[----:B------:R-:W1:Y:S07]  /*dc30*/  LDSM.16.MT88.4 R156, [R217+0xa800] ;  /* 0x00a80000d99c783b */ /* 0x000e6e0000004200 */
[C---:B------:R-:W-:Y:S01]  /*dc40*/  HMMA.16816.F32.BF16 R136, R4.reuse, R30, R96 ;  /* 0x0000001e0488723c */ /* 0x040fe20000041860 */
[----:B------:R2:W3:Y:S01]  /*dc50*/  MUFU.EX2 R31, R10 ;  /* 0x0000000a001f7308 */ /* 0x0004e20000000800 */
[----:B------:R-:W-:Y:S06]  /*dc60*/  LDSM.16.MT88.4 R96, [R226] ;  /* 0x00000000e260783b */ /* 0x000fec0000004200 */
[C---:B------:R-:W-:Y:S08]  /*dc70*/  HMMA.16816.F32.BF16 R84, R4.reuse, R28, R84 ;  /* 0x0000001c0454723c */ /* 0x040ff00000041854 */
[----:B------:R-:W-:Y:S01]  /*dc80*/  HMMA.16816.F32.BF16 R100, R4, R24, R100 ;  /* 0x000000180464723c */ /* 0x000fe20000041864 */
[----:B--2---:R-:W-:Y:S01]  /*dc90*/  FFMA.FTZ R10, R185, UR13, -R0 ;  /* 0x0000000db90a7c23 */ /* 0x004fe20008010800 */
[----:B------:R-:W-:-:S02]  /*dca0*/  MOV R185, R41 ;  /* 0x0000002900b97202 */ /* 0x000fc40000000f00 */
[----:B---3--:R-:W-:Y:S01]  /*dcb0*/  F2FP.BF16.F32.PACK_AB R126, R31, R190 ;  /* 0x000000be1f7e723e */ /* 0x008fe200000010ff */
[----:B------:R2:W-:Y:S03]  /*dcc0*/  MUFU.EX2 R30, R10 ;  /* 0x0000000a001e7308 */ /* 0x0005e60000000800 */
[C---:B------:R-:W-:Y:S08]  /*dcd0*/  HMMA.16816.F32.BF16 R36, R4.reuse, R140, R36 ;  /* 0x0000008c0424723c */ /* 0x040ff00000041824 */
[----:B------:R-:W-:Y:S01]  /*dce0*/  HMMA.16816.F32.BF16 R148, R4, R142, R48 ;  /* 0x0000008e0494723c */ /* 0x000fe20000041830 */
[----:B------:R-:W-:Y:S01]  /*dcf0*/  LDSM.16.MT88.4 R48, [R19+0x800] ;  /* 0x000800001330783b */ /* 0x000fe20000004200 */
[----:B--2---:R-:W-:-:S06]  /*dd00*/  FFMA.FTZ R10, R188, UR13, -R0 ;  /* 0x0000000dbc0a7c23 */ /* 0x004fcc0008010800 */
[C---:B------:R-:W-:Y:S01]  /*dd10*/  HMMA.16816.F32.BF16 R160, R4.reuse, R32, R160 ;  /* 0x0000002004a0723c */ /* 0x040fe200000418a0 */
[----:B------:R-:W-:Y:S01]  /*dd20*/  MOV R188, R42 ;  /* 0x0000002a00bc7202 */ /* 0x000fe20000000f00 */
[----:B------:R2:W3:Y:S06]  /*dd30*/  MUFU.EX2 R29, R10 ;  /* 0x0000000a001d7308 */ /* 0x0004ec0000000800 */
[C---:B------:R-:W-:Y:S01]  /*dd40*/  HMMA.16816.F32.BF16 R204, R4.reuse, R34, R172 ;  /* 0x0000002204cc723c */ /* 0x040fe200000418ac */
[----:B------:R-:W4:Y:S07]  /*dd50*/  LDSM.16.MT88.4 R172, [R227] ;  /* 0x00000000e3ac783b */ /* 0x000f2e0000004200 */
[----:B------:R-:W-:Y:S01]  /*dd60*/  HMMA.16816.F32.BF16 R52, R4, R176, R52 ;  /* 0x000000b00434723c */ /* 0x000fe20000041834 */
[--C-:B--2---:R-:W-:Y:S01]  /*dd70*/  FFMA.FTZ R10, R192, UR13, -R0.reuse ;  /* 0x0000000dc00a7c23 */ /* 0x104fe20008010800 */
[----:B------:R-:W-:Y:S01]  /*dd80*/  FFMA.FTZ R0, R195, UR13, -R0 ;  /* 0x0000000dc3007c23 */ /* 0x000fe20008010800 */
[----:B------:R-:W-:-:S05]  /*dd90*/  MOV R192, R43 ;  /* 0x0000002b00c07202 */ /* 0x000fca0000000f00 */
[----:B------:R-:W-:Y:S01]  /*dda0*/  HMMA.16816.F32.BF16 R68, R4, R132, R68 ;  /* 0x000000840444723c */ /* 0x000fe20000041844 */
[----:B------:R2:W-:Y:S01]  /*ddb0*/  MUFU.EX2 R25, R0 ;  /* 0x0000000000197308 */ /* 0x0005e20000000800 */
[----:B---3--:R-:W-:-:S06]  /*ddc0*/  F2FP.BF16.F32.PACK_AB R125, R29, R30 ;  /* 0x0000001e1d7d723e */ /* 0x008fcc00000010ff */
[C---:B------:R-:W-:Y:S01]  /*ddd0*/  HMMA.16816.F32.BF16 R140, R4.reuse, R134, R80 ;  /* 0x00000086048c723c */ /* 0x040fe20000041850 */
[----:B------:R-:W-:Y:S01]  /*dde0*/  LDSM.16.MT88.4 R80, [R217+0xb800] ;  /* 0x00b80000d950783b */ /* 0x000fe20000004200 */
[----:B------:R-:W3:Y:S06]  /*ddf0*/  MUFU.EX2 R28, R10 ;  /* 0x0000000a001c7308 */ /* 0x000eec0000000800 */
[----:B------:R-:W-:Y:S01]  /*de00*/  HMMA.16816.F32.BF16 R176, R4, R178, R64 ;  /* 0x000000b204b0723c */ /* 0x000fe20000041840 */
[----:B------:R-:W5:Y:S01]  /*de10*/  LDSM.16.MT88.4 R64, [R223+0x800] ;  /* 0x00080000df40783b */ /* 0x000f620000004200 */
[----:B--2---:R-:W-:-:S04]  /*de20*/  FFMA.FTZ R0, R196, UR13, -R12 ;  /* 0x0000000dc4007c23 */ /* 0x004fc8000801080c */
[----:B------:R2:W-:Y:S02]  /*de30*/  MUFU.EX2 R24, R0 ;  /* 0x0000000000187308 */ /* 0x0005e40000000800 */
[----:B------:R-:W-:Y:S01]  /*de40*/  HMMA.16816.F32.BF16 R116, R4, R20, R116 ;  /* 0x000000140474723c */ /* 0x000fe20000041874 */
[----:B---3--:R-:W-:-:S07]  /*de50*/  F2FP.BF16.F32.PACK_AB R127, R25, R28 ;  /* 0x0000001c197f723e */ /* 0x008fce00000010ff */
[----:B------:R-:W-:Y:S01]  /*de60*/  HMMA.16816.F32.BF16 R32, R4, R26, R112 ;  /* 0x0000001a0420723c */ /* 0x000fe20000041870 */
[----:B------:R-:W-:Y:S01]  /*de70*/  LDSM.16.MT88.4 R112, [R19+0x1800] ;  /* 0x001800001370783b */ /* 0x000fe20000004200 */
[----:B--2---:R-:W-:-:S06]  /*de80*/  FFMA.FTZ R0, R245, UR13, -R12 ;  /* 0x0000000df5007c23 */ /* 0x004fcc000801080c */
[----:B------:R-:W-:Y:S01]  /*de90*/  HMMA.16816.F32.BF16 R132, R4, R22, R128 ;  /* 0x000000160484723c */ /* 0x000fe20000041880 */
[----:B------:R-:W2:Y:S01]  /*dea0*/  LDSM.16.MT88.4 R20, [R223+0x1800] ;  /* 0x00180000df14783b */ /* 0x000ea20000004200 */
[--C-:B------:R-:W-:Y:S01]  /*deb0*/  FFMA.FTZ R4, R202, UR13, -R12.reuse ;  /* 0x0000000dca047c23 */ /* 0x100fe2000801080c */
[----:B------:R3:W4:Y:S05]  /*dec0*/  MUFU.EX2 R18, R0 ;  /* 0x0000000000127308 */ /* 0x00072a0000000800 */
[C---:B-1----:R-:W-:Y:S03]  /*ded0*/  HMMA.16816.F32.BF16 R144, R124.reuse, R156, R144 ;  /* 0x0000009c7c90723c */ /* 0x042fe60000041890 */
[----:B------:R-:W-:Y:S05]  /*dee0*/  MUFU.EX2 R7, R4 ;  /* 0x0000000400077308 */ /* 0x000fea0000000800 */
[C---:B------:R-:W-:Y:S01]  /*def0*/  HMMA.16816.F32.BF16 R152, R124.reuse, R158, R152 ;  /* 0x0000009e7c98723c */ /* 0x040fe20000041898 */
[----:B---3--:R-:W-:Y:S01]  /*df00*/  FFMA.FTZ R0, R203, UR13, -R12 ;  /* 0x0000000dcb007c23 */ /* 0x008fe2000801080c */
[----:B------:R-:W-:Y:S01]  /*df10*/  FFMA.FTZ R12, R192, R3, R189 ;  /* 0x00000003c00c7223 */ /* 0x000fe200000100bd */
[----:B------:R-:W-:Y:S01]  /*df20*/  FFMA.FTZ R3, R251, R9, R188 ;  /* 0x00000009fb037223 */ /* 0x000fe200000100bc */
[----:B----4-:R-:W-:Y:S01]  /*df30*/  F2FP.BF16.F32.PACK_AB R128, R18, R24 ;  /* 0x000000181280723e */ /* 0x010fe200000010ff */
[----:B------:R1:W3:Y:S01]  /*df40*/  MUFU.EX2 R10, R0 ;  /* 0x00000000000a7308 */ /* 0x0002e20000000800 */
[----:B------:R-:W-:Y:S01]  /*df50*/  FADD.FTZ R9, R187, R12 ;  /* 0x0000000cbb097221 */ /* 0x000fe20000010000 */
[----:B------:R-:W-:Y:S01]  /*df60*/  FADD.FTZ R251, R185, R3 ;  /* 0x00000003b9fb7221 */ /* 0x000fe20000010000 */
[----:B------:R-:W-:Y:S02]  /*df70*/  HMMA.16816.F32.BF16 R164, R124, R172, R164 ;  /* 0x000000ac7ca4723c */ /* 0x000fe400000418a4 */
[----:B------:R-:W-:Y:S01]  /*df80*/  FADD.FTZ R3, R186, R9 ;  /* 0x00000009ba037221 */ /* 0x000fe20000010000 */
[----:B------:R-:W-:-:S03]  /*df90*/  FADD.FTZ R251, R194, R251 ;  /* 0x000000fbc2fb7221 */ /* 0x000fc60000010000 */
[----:B------:R-:W-:Y:S01]  /*dfa0*/  FADD.FTZ R3, R184, R3 ;  /* 0x00000003b8037221 */ /* 0x000fe20000010000 */
[----:B------:R-:W-:Y:S01]  /*dfb0*/  FADD.FTZ R251, R193, R251 ;  /* 0x000000fbc1fb7221 */ /* 0x000fe20000010000 */
[C---:B------:R-:W-:Y:S02]  /*dfc0*/  HMMA.16816.F32.BF16 R168, R124.reuse, R174, R168 ;  /* 0x000000ae7ca8723c */ /* 0x040fe400000418a8 */
[----:B------:R-:W-:Y:S01]  /*dfd0*/  FADD.FTZ R24, R24, R3 ;  /* 0x0000000318187221 */ /* 0x000fe20000010000 */
[----:B------:R-:W-:Y:S01]  /*dfe0*/  FADD.FTZ R251, R201, R251 ;  /* 0x000000fbc9fb7221 */ /* 0x000fe20000010000 */
[----:B-1----:R-:W-:Y:S02]  /*dff0*/  FFMA.FTZ R0, R247, UR13, -R11 ;  /* 0x0000000df7007c23 */ /* 0x002fe4000801080b */
[----:B------:R-:W-:Y:S01]  /*e000*/  FADD.FTZ R18, R18, R24 ;  /* 0x0000001812127221 */ /* 0x000fe20000010000 */
[----:B---3--:R-:W-:Y:S01]  /*e010*/  F2FP.BF16.F32.PACK_AB R130, R7, R10 ;  /* 0x0000000a0782723e */ /* 0x008fe200000010ff */
[----:B------:R-:W-:Y:S01]  /*e020*/  HMMA.16816.F32.BF16 R40, R124, R48, R236 ;  /* 0x000000307c28723c */ /* 0x000fe200000418ec */
[----:B------:R1:W-:Y:S01]  /*e030*/  MUFU.EX2 R6, R0 ;  /* 0x0000000000067308 */ /* 0x0003e20000000800 */
[----:B------:R-:W-:Y:S01]  /*e040*/  FADD.FTZ R10, R10, R18 ;  /* 0x000000120a0a7221 */ /* 0x000fe20000010000 */
[----:B------:R-:W-:-:S04]  /*e050*/  FADD.FTZ R251, R191, R251 ;  /* 0x000000fbbffb7221 */ /* 0x000fc80000010000 */
[----:B------:R-:W-:Y:S01]  /*e060*/  FADD.FTZ R251, R190, R251 ;  /* 0x000000fbbefb7221 */ /* 0x000fe20000010000 */
[----:B------:R-:W-:Y:S03]  /*e070*/  HMMA.16816.F32.BF16 R44, R124, R50, R44 ;  /* 0x000000327c2c723c */ /* 0x000fe6000004182c */
[----:B------:R-:W-:-:S05]  /*e080*/  FADD.FTZ R251, R31, R251 ;  /* 0x000000fb1ffb7221 */ /* 0x000fca0000010000 */
[----:B-----5:R-:W-:Y:S01]  /*e090*/  HMMA.16816.F32.BF16 R56, R124, R64, R56 ;  /* 0x000000407c38723c */ /* 0x020fe20000041838 */
[----:B-1----:R-:W-:-:S04]  /*e0a0*/  FFMA.FTZ R0, R246, UR13, -R11 ;  /* 0x0000000df6007c23 */ /* 0x002fc8000801080b */
[----:B------:R1:W3:Y:S03]  /*e0b0*/  MUFU.EX2 R5, R0 ;  /* 0x0000000000057308 */ /* 0x0002e60000000800 */
[C---:B------:R-:W-:Y:S08]  /*e0c0*/  HMMA.16816.F32.BF16 R60, R124.reuse, R66, R60 ;  /* 0x000000427c3c723c */ /* 0x040ff0000004183c */
[----:B------:R-:W-:Y:S01]  /*e0d0*/  HMMA.16816.F32.BF16 R72, R124, R80, R72 ;  /* 0x000000507c48723c */ /* 0x000fe20000041848 */
[----:B-1----:R-:W-:-:S07]  /*e0e0*/  FFMA.FTZ R0, R244, UR13, -R11 ;  /* 0x0000000df4007c23 */ /* 0x002fce000801080b */
[C---:B------:R-:W-:Y:S01]  /*e0f0*/  HMMA.16816.F32.BF16 R76, R124.reuse, R82, R76 ;  /* 0x000000527c4c723c */ /* 0x040fe2000004184c */
[----:B---3--:R-:W-:Y:S01]  /*e100*/  F2FP.BF16.F32.PACK_AB R129, R5, R6 ;  /* 0x000000060581723e */ /* 0x008fe200000010ff */
[----:B------:R1:W-:Y:S06]  /*e110*/  MUFU.EX2 R4, R0 ;  /* 0x0000000000047308 */ /* 0x0003ec0000000800 */
[C---:B------:R-:W-:Y:S08]  /*e120*/  HMMA.16816.F32.BF16 R88, R124.reuse, R96, R88 ;  /* 0x000000607c58723c */ /* 0x040ff00000041858 */
[----:B------:R-:W-:Y:S01]  /*e130*/  HMMA.16816.F32.BF16 R92, R124, R98, R92 ;  /* 0x000000627c5c723c */ /* 0x000fe2000004185c */
[----:B-1----:R-:W-:Y:S01]  /*e140*/  FFMA.FTZ R0, R243, UR13, -R11 ;  /* 0x0000000df3007c23 */ /* 0x002fe2000801080b */
[----:B------:R-:W-:Y:S01]  /*e150*/  FFMA.FTZ R11, R252, R2, R183 ;  /* 0x00000002fc0b7223 */ /* 0x000fe200000100b7 */
[----:B------:R-:W-:Y:S01]  /*e160*/  FFMA.FTZ R2, R250, R8, R200 ;  /* 0x00000008fa027223 */ /* 0x000fe200000100c8 */
[----:B------:R-:W-:-:S04]  /*e170*/  FADD.FTZ R243, R7, R10 ;  /* 0x0000000a07f37221 */ /* 0x000fc80000010000 */
[C---:B--2---:R-:W-:Y:S01]  /*e180*/  HMMA.16816.F32.BF16 R120, R124.reuse, R20, R120 ;  /* 0x000000147c78723c */ /* 0x044fe20000041878 */
[----:B------:R-:W-:Y:S01]  /*e190*/  FADD.FTZ R11, R182, R11 ;  /* 0x0000000bb60b7221 */ /* 0x000fe20000010000 */
[----:B------:R-:W1:Y:S01]  /*e1a0*/  MUFU.EX2 R0, R0 ;  /* 0x0000000000007308 */ /* 0x000e620000000800 */
[----:B------:R-:W-:Y:S01]  /*e1b0*/  FADD.FTZ R8, R197, R2 ;  /* 0x00000002c5087221 */ /* 0x000fe20000010000 */
[----:B------:R2:W-:Y:S01]  /*e1c0*/  STL [R1], R243 ;  /* 0x000000f301007387 */ /* 0x0005e20000100800 */
[----:B------:R-:W-:Y:S02]  /*e1d0*/  FADD.FTZ R2, R181, R11 ;  /* 0x0000000bb5027221 */ /* 0x000fe40000010000 */
[----:B------:R-:W-:Y:S01]  /*e1e0*/  FADD.FTZ R250, R199, R8 ;  /* 0x00000008c7fa7221 */ /* 0x000fe20000010000 */
[----:B------:R-:W-:Y:S01]  /*e1f0*/  HMMA.16816.F32.BF16 R104, R124, R112, R104 ;  /* 0x000000707c68723c */ /* 0x000fe20000041868 */
[----:B------:R-:W-:Y:S02]  /*e200*/  FADD.FTZ R2, R180, R2 ;  /* 0x00000002b4027221 */ /* 0x000fe40000010000 */
[----:B------:R-:W-:-:S02]  /*e210*/  FADD.FTZ R250, R198, R250 ;  /* 0x000000fac6fa7221 */ /* 0x000fc40000010000 */
[----:B------:R-:W-:Y:S02]  /*e220*/  FADD.FTZ R6, R6, R2 ;  /* 0x0000000206067221 */ /* 0x000fe40000010000 */
[----:B------:R-:W-:Y:S01]  /*e230*/  FADD.FTZ R250, R30, R250 ;  /* 0x000000fa1efa7221 */ /* 0x000fe20000010000 */
[----:B------:R-:W-:Y:S01]  /*e240*/  HMMA.16816.F32.BF16 R108, R124, R114, R108 ;  /* 0x000000727c6c723c */ /* 0x000fe2000004186c */
[----:B------:R-:W-:Y:S01]  /*e250*/  FADD.FTZ R5, R5, R6 ;  /* 0x0000000605057221 */ /* 0x000fe20000010000 */
[----:B-1----:R-:W-:Y:S01]  /*e260*/  F2FP.BF16.F32.PACK_AB R131, R0, R4 ;  /* 0x000000040083723e */ /* 0x002fe200000010ff */
[----:B------:R-:W-:Y:S02]  /*e270*/  FADD.FTZ R250, R29, R250 ;  /* 0x000000fa1dfa7221 */ /* 0x000fe40000010000 */
[----:B------:R-:W-:-:S03]  /*e280*/  FADD.FTZ R4, R4, R5 ;  /* 0x0000000504047221 */ /* 0x000fc60000010000 */
[----:B------:R-:W-:Y:S01]  /*e290*/  HMMA.16816.F32.BF16 R124, R124, R22, R232 ;  /* 0x000000167c7c723c */ /* 0x000fe200000418e8 */
        /* <DEDUP_REMOVED lines=17> */
[C---:B------:R-:W-:Y:S08]  /*e3b0*/  HMMA.16816.F32.BF16 R96, R128.reuse, R98, R136 ;  /* 0x000000628060723c */ /* 0x040ff00000041888 */
[C---:B------:R-:W-:Y:S08]  /*e3c0*/  HMMA.16816.F32.BF16 R116, R128.reuse, R20, R116 ;  /* 0x000000148074723c */ /* 0x040ff00000041874 */
[----:B------:R-:W-:Y:S01]  /*e3d0*/  HMMA.16816.F32.BF16 R128, R128, R22, R132 ;  /* 0x000000168080723c */ /* 0x000fe20000041884 */
[----:B------:R-:W-:-:S02]  /*e3e0*/  MOV R135, R241 ;  /* 0x000000f100877202 */ /* 0x000fc40000000f00 */
[----:B------:R-:W-:Y:S02]  /*e3f0*/  MOV R133, R242 ;  /* 0x000000f200857202 */ /* 0x000fe40000000f00 */
[----:B------:R-:W-:Y:S01]  /*e400*/  MOV R134, R240 ;  /* 0x000000f000867202 */ /* 0x000fe20000000f00 */
[----:B--2---:R-:W-:-:S14]  /*e410*/  BRA.U !UP0, `(.L_x_1447) ;  /* 0x0000002d08347547 */ /* 0x004fdc000b800000 */
[----:B------:R-:W2:Y:S04]  /*e420*/  LDL R194, [R1+0xc] ;  /* 0x00000c0001c27983 */ /* 0x000ea80000100800 */
[----:B------:R-:W3:Y:S01]  /*e430*/  LDL R193, [R1+0x8] ;  /* 0x0000080001c17983 */ /* 0x000ee20000100800 */
[----:B------:R-:W-:Y:S01]  /*e440*/  UIADD3 UR9, UPT, UPT, UR24, -0x5, URZ ;  /* 0xfffffffb18097890 */ /* 0x000fe2000fffe0ff */
[----:B------:R-:W-:-:S04]  /*e450*/  DEPBAR.LE SB0, 0x0 ;  /* 0x000080000000791a */ /* 0x000fc80000000000 */
[----:B------:R-:W4:Y:S01]  /*e460*/  LDL.LU R245, [R1+0x4] ;  /* 0x0000040001f57983 */ /* 0x000f220000300800 */
[----:B------:R-:W-:-:S04]  /*e470*/  UIMAD.WIDE.U32 UR16, UR9, UR6, URZ ;  /* 0x00000006091072a5 */ /* 0x000fc8000f8e00ff */
[----:B------:R-:W-:Y:S02]  /*e480*/  USHF.L.U32 UR10, UR16, 0x5, URZ ;  /* 0x00000005100a7899 */ /* 0x000fe400080006ff */
[----:B------:R-:W-:Y:S01]  /*e490*/  UIMAD UR9, UR9, UR7, UR17 ;  /* 0x00000007090972a4 */ /* 0x000fe2000f8e0211 */
[----:B------:R-:W-:Y:S01]  /*e4a0*/  IMAD.U32 R4, RZ, RZ, UR16 ;  /* 0x00000010ff047e24 */ /* 0x000fe2000f8e00ff */
        /* <DEDUP_REMOVED lines=18> */
[C---:B------:R-:W-:Y:S01]  /*e5d0*/  IADD3 R0, PT, PT, R222.reuse, 0x8020, RZ ;  /* 0x00008020de007810 */ /* 0x040fe20007ffe0ff */
        /* <DEDUP_REMOVED lines=18> */
[----:B------:R-:W5:Y:S04]  /*e700*/  LDSM.16.M88.4 R136, [R218+UR5+0x8800] ;  /* 0x00880005da88783b */ /* 0x000f680008000200 */
[----:B------:R-:W5:Y:S04]  /*e710*/  LDSM.16.M88.4 R20, [R216] ;  /* 0x00000000d814783b */ /* 0x000f680000000200 */
[----:B-1----:R-:W-:Y:S01]  /*e720*/  LDSM.16.M88.4 R4, [R221+0x2000] ;  /* 0x00200000dd04783b */ /* 0x002fe20000000200 */
[----:B--2---:R-:W-:-:S03]  /*e730*/  VIADD R2, R222, 0x8000 ;  /* 0x00008000de027836 */ /* 0x004fc60000000000 */
[----:B------:R-:W-:Y:S01]  /*e740*/  LDSM.16.M88.4 R32, [R221] ;  /* 0x00000000dd20783b */ /* 0x000fe20000000200 */
[C---:B------:R-:W-:Y:S01]  /*e750*/  VIADD R3, R17.reuse, 0xffffff60 ;  /* 0xffffff6011037836 */ /* 0x040fe20000000000 */
[----:B------:R-:W-:Y:S02]  /*e760*/  @P6 IADD3 R0, PT, PT, R2, -0x20, RZ ;  /* 0xffffffe002006810 */ /* 0x000fe40007ffe0ff */
[----:B------:R-:W-:Y:S01]  /*e770*/  LDSM.16.M88.4 R28, [R248+0x2000] ;  /* 0x00200000f81c783b */ /* 0x000fe20000000200 */
[----:B------:R-:W-:Y:S02]  /*e780*/  IADD3 R2, PT, PT, R17, -0x9f, RZ ;  /* 0xffffff6111027810 */ /* 0x000fe40007ffe0ff */
[-C--:B------:R-:W-:Y:S01]  /*e790*/  ISETP.GE.AND P6, PT, R3, R13.reuse, PT ;  /* 0x0000000d0300720c */ /* 0x080fe20003fc6270 */
[----:B------:R-:W1:Y:S01]  /*e7a0*/  LDSM.16.M88.4 R140, [R0] ;  /* 0x00000000008c783b */ /* 0x000e620000000200 */
[----:B------:R-:W-:-:S03]  /*e7b0*/  ISETP.GE.AND P5, PT, R2, R13, PT ;  /* 0x0000000d0200720c */ /* 0x000fc60003fa6270 */
[----:B------:R-:W2:Y:S04]  /*e7c0*/  LDSM.16.M88.4 R176, [R0+0x800] ;  /* 0x0008000000b0783b */ /* 0x000ea80000000200 */
[----:B----4-:R-:W4:Y:S04]  /*e7d0*/  LDSM.16.M88.4 R180, [R245+0x8000] ;  /* 0x00800000f5b4783b */ /* 0x010f280000000200 */
[----:B------:R-:W4:Y:S01]  /*e7e0*/  LDSM.16.M88.4 R184, [R245+0x8800] ;  /* 0x00880000f5b8783b */ /* 0x000f220000000200 */
[C---:B---3--:R-:W-:Y:S03]  /*e7f0*/  HMMA.16816.F32.BF16 R196, R8.reuse, R132, RZ ;  /* 0x0000008408c4723c */ /* 0x048fe600000418ff */
[----:B------:R-:W3:Y:S04]  /*e800*/  LDSM.16.M88.4 R24, [R248] ;  /* 0x00000000f818783b */ /* 0x000ee80000000200 */
[----:B------:R-:W0:Y:S01]  /*e810*/  LDGDEPBAR ;  /* 0x00000000000079af */ /* 0x000e220000000000 */
[C---:B-----5:R-:W-:Y:S08]  /*e820*/  HMMA.16816.F32.BF16 R188, R8.reuse, R136, RZ ;  /* 0x0000008808bc723c */ /* 0x060ff000000418ff */
[C---:B------:R-:W-:Y:S08]  /*e830*/  HMMA.16816.F32.BF16 R192, R8.reuse, R134, RZ ;  /* 0x0000008608c0723c */ /* 0x040ff000000418ff */
[----:B------:R-:W-:Y:S08]  /*e840*/  HMMA.16816.F32.BF16 R8, R8, R138, RZ ;  /* 0x0000008a0808723c */ /* 0x000ff000000418ff */
[C---:B------:R-:W-:Y:S08]  /*e850*/  HMMA.16816.F32.BF16 R200, R20.reuse, R132, RZ ;  /* 0x0000008414c8723c */ /* 0x040ff000000418ff */
[C---:B------:R-:W-:Y:S08]  /*e860*/  HMMA.16816.F32.BF16 R204, R20.reuse, R136, RZ ;  /* 0x0000008814cc723c */ /* 0x040ff000000418ff */
[C---:B------:R-:W-:Y:S08]  /*e870*/  HMMA.16816.F32.BF16 R236, R20.reuse, R134, RZ ;  /* 0x0000008614ec723c */ /* 0x040ff000000418ff */
[----:B------:R-:W-:Y:S01]  /*e880*/  HMMA.16816.F32.BF16 R232, R20, R138, RZ ;  /* 0x0000008a14e8723c */ /* 0x000fe200000418ff */
[----:B------:R-:W-:Y:S07]  /*e890*/  LDSM.16.M88.4 R136, [R219+0x8000] ;  /* 0x00800000db88783b */ /* 0x000fee0000000200 */
[C---:B-1----:R-:W-:Y:S08]  /*e8a0*/  HMMA.16816.F32.BF16 R212, R4.reuse, R140, R196 ;  /* 0x0000008c04d4723c */ /* 0x042ff000000418c4 */
[C---:B--2---:R-:W-:Y:S01]  /*e8b0*/  HMMA.16816.F32.BF16 R20, R4.reuse, R178, R8 ;  /* 0x000000b20414723c */ /* 0x044fe20000041808 */
[----:B------:R-:W1:Y:S07]  /*e8c0*/  LDSM.16.M88.4 R8, [R220] ;  /* 0x00000000dc08783b */ /* 0x000e6e0000000200 */
[C---:B------:R-:W-:Y:S08]  /*e8d0*/  HMMA.16816.F32.BF16 R208, R4.reuse, R176, R188 ;  /* 0x000000b004d0723c */ /* 0x040ff000000418bc */
[----:B------:R-:W-:Y:S01]  /*e8e0*/  HMMA.16816.F32.BF16 R188, R4, R142, R192 ;  /* 0x0000008e04bc723c */ /* 0x000fe200000418c0 */
[----:B------:R-:W2:Y:S07]  /*e8f0*/  LDSM.16.M88.4 R4, [R220+0x2000] ;  /* 0x00200000dc04783b */ /* 0x000eae0000000200 */
[C---:B------:R-:W-:Y:S08]  /*e900*/  HMMA.16816.F32.BF16 R132, R32.reuse, R140, R200 ;  /* 0x0000008c2084723c */ /* 0x040ff000000418c8 */
[C---:B------:R-:W-:Y:S08]  /*e910*/  HMMA.16816.F32.BF16 R196, R32.reuse, R176, R204 ;  /* 0x000000b020c4723c */ /* 0x040ff000000418cc */
[C---:B------:R-:W-:Y:S08]  /*e920*/  HMMA.16816.F32.BF16 R192, R32.reuse, R142, R236 ;  /* 0x0000008e20c0723c */ /* 0x040ff000000418ec */
[----:B------:R-:W-:Y:S08]  /*e930*/  HMMA.16816.F32.BF16 R32, R32, R178, R232 ;  /* 0x000000b22020723c */ /* 0x000ff000000418e8 */
[C---:B----4-:R-:W-:Y:S08]  /*e940*/  HMMA.16816.F32.BF16 R176, R28.reuse, R180, R212 ;  /* 0x000000b41cb0723c */ /* 0x050ff000000418d4 */
[C---:B------:R-:W-:Y:S01]  /*e950*/  HMMA.16816.F32.BF16 R212, R28.reuse, R186, R20 ;  /* 0x000000ba1cd4723c */ /* 0x040fe20000041814 */
[----:B------:R-:W4:Y:S07]  /*e960*/  LDSM.16.M88.4 R20, [R219+0x8800] ;  /* 0x00880000db14783b */ /* 0x000f2e0000000200 */
[----:B------:R-:W-:Y:S01]  /*e970*/  HMMA.16816.F32.BF16 R232, R28, R182, R188 ;  /* 0x000000b61ce8723c */ /* 0x000fe200000418bc */
[----:B------:R-:W-:Y:S07]  /*e980*/  LDSM.16.M88.4 R188, [R218+UR5+0x9000] ;  /* 0x00900005dabc783b */ /* 0x000fee0008000200 */
[----:B---3--:R-:W-:Y:S01]  /*e990*/  HMMA.16816.F32.BF16 R140, R24, R180, R132 ;  /* 0x000000b4188c723c */ /* 0x008fe20000041884 */
[----:B------:R-:W3:Y:S07]  /*e9a0*/  LDSM.16.M88.4 R132, [R216+0x4000] ;  /* 0x00400000d884783b */ /* 0x000eee0000000200 */
[----:B------:R-:W-:Y:S01]  /*e9b0*/  HMMA.16816.F32.BF16 R236, R28, R184, R208 ;  /* 0x000000b81cec723c */ /* 0x000fe200000418d0 */
[----:B------:R-:W5:Y:S07]  /*e9c0*/  LDSM.16.M88.4 R28, [R216+0x6000] ;  /* 0x00600000d81c783b */ /* 0x000f6e0000000200 */
[C---:B------:R-:W-:Y:S01]  /*e9d0*/  HMMA.16816.F32.BF16 R208, R24.reuse, R182, R192 ;  /* 0x000000b618d0723c */ /* 0x040fe200000418c0 */
[----:B------:R-:W-:Y:S07]  /*e9e0*/  LDSM.16.M88.4 R180, [R0+0x1000] ;  /* 0x0010000000b4783b */ /* 0x000fee0000000200 */
[C---:B------:R-:W-:Y:S08]  /*e9f0*/  HMMA.16816.F32.BF16 R200, R24.reuse, R184, R196 ;  /* 0x000000b818c8723c */ /* 0x040ff000000418c4 */
[----:B------:R-:W-:Y:S01]  /*ea00*/  HMMA.16816.F32.BF16 R24, R24, R186, R32 ;  /* 0x000000ba1818723c */ /* 0x000fe20000041820 */
[----:B------:R-:W5:Y:S04]  /*ea10*/  LDSM.16.M88.4 R184, [R218+UR5+0x9800] ;  /* 0x00980005dab8783b */ /* 0x000f680008000200 */
[----:B------:R-:W5:Y:S03]  /*ea20*/  LDSM.16.M88.4 R32, [R221+0x4000] ;  /* 0x00400000dd20783b */ /* 0x000f660000000200 */
[-C--:B-1----:R-:W-:Y:S08]  /*ea30*/  HMMA.16816.F32.BF16 R140, R8, R136.reuse, R140 ;  /* 0x00000088088c723c */ /* 0x082ff0000004188c */
[C---:B--2---:R-:W-:Y:S08]  /*ea40*/  HMMA.16816.F32.BF16 R204, R4.reuse, R136, R176 ;  /* 0x0000008804cc723c */ /* 0x044ff000000418b0 */
[----:B----4-:R-:W-:Y:S08]  /*ea50*/  HMMA.16816.F32.BF16 R176, R4, R22, R212 ;  /* 0x0000001604b0723c */ /* 0x010ff000000418d4 */
[-C--:B------:R-:W-:Y:S08]  /*ea60*/  HMMA.16816.F32.BF16 R212, R8, R138.reuse, R208 ;  /* 0x0000008a08d4723c */ /* 0x080ff000000418d0 */
[C---:B------:R-:W-:Y:S08]  /*ea70*/  HMMA.16816.F32.BF16 R196, R4.reuse, R138, R232 ;  /* 0x0000008a04c4723c */ /* 0x040ff000000418e8 */
[----:B------:R-:W-:Y:S08]  /*ea80*/  HMMA.16816.F32.BF16 R192, R4, R20, R236 ;  /* 0x0000001404c0723c */ /* 0x000ff000000418ec */
[C---:B------:R-:W-:Y:S01]  /*ea90*/  HMMA.16816.F32.BF16 R208, R8.reuse, R22, R24 ;  /* 0x0000001608d0723c */ /* 0x040fe20000041818 */
[----:B------:R-:W1:Y:S07]  /*eaa0*/  LDSM.16.M88.4 R24, [R221+0x6000] ;  /* 0x00600000dd18783b */ /* 0x000e6e0000000200 */
[----:B------:R-:W-:Y:S01]  /*eab0*/  HMMA.16816.F32.BF16 R200, R8, R20, R200 ;  /* 0x0000001408c8723c */ /* 0x000fe200000418c8 */
[----:B------:R-:W-:Y:S04]  /*eac0*/  LDSM.16.M88.4 R20, [R248+0x4000] ;  /* 0x00400000f814783b */ /* 0x000fe80000000200 */
[----:B------:R-:W-:Y:S03]  /*ead0*/  LDSM.16.M88.4 R8, [R248+0x6000] ;  /* 0x00600000f808783b */ /* 0x000fe60000000200 */
[-C--:B---3--:R-:W-:Y:S01]  /*eae0*/  HMMA.16816.F32.BF16 R4, R132, R188.reuse, R140 ;  /* 0x000000bc8404723c */ /* 0x088fe2000004188c */
[----:B------:R-:W2:Y:S07]  /*eaf0*/  LDSM.16.M88.4 R140, [R245+0x9000] ;  /* 0x00900000f58c783b */ /* 0x000eae0000000200 */
[C---:B-----5:R-:W-:Y:S08]  /*eb00*/  HMMA.16816.F32.BF16 R136, R28.reuse, R188, R204 ;  /* 0x000000bc1c88723c */ /* 0x060ff000000418cc */
[C---:B------:R-:W-:Y:S08]  /*eb10*/  HMMA.16816.F32.BF16 R204, R28.reuse, R190, R196 ;  /* 0x000000be1ccc723c */ /* 0x040ff000000418c4 */
[C---:B------:R-:W-:Y:S08]  /*eb20*/  HMMA.16816.F32.BF16 R236, R28.reuse, R184, R192 ;  /* 0x000000b81cec723c */ /* 0x040ff000000418c0 */
[----:B------:R-:W-:Y:S01]  /*eb30*/  HMMA.16816.F32.BF16 R232, R28, R186, R176 ;  /* 0x000000ba1ce8723c */ /* 0x000fe200000418b0 */
[----:B------:R-:W-:Y:S04]  /*eb40*/  LDSM.16.M88.4 R176, [R219+0x9000] ;  /* 0x00900000dbb0783b */ /* 0x000fe80000000200 */
[----:B------:R-:W3:Y:S03]  /*eb50*/  LDSM.16.M88.4 R28, [R220+0x4000] ;  /* 0x00400000dc1c783b */ /* 0x000ee60000000200 */
[----:B------:R-:W-:Y:S08]  /*eb60*/  HMMA.16816.F32.BF16 R4, R32, R180, R4 ;  /* 0x000000b42004723c */ /* 0x000ff00000041804 */
[----:B------:R-:W-:Y:S08]  /*eb70*/  HMMA.16816.F32.BF16 R196, R132, R190, R212 ;  /* 0x000000be84c4723c */ /* 0x000ff000000418d4 */
[----:B-1----:R-:W-:Y:S08]  /*eb80*/  HMMA.16816.F32.BF16 R188, R24, R180, R136 ;  /* 0x000000b418bc723c */ /* 0x002ff00000041888 */
[----:B--2---:R-:W-:Y:S01]  /*eb90*/  HMMA.16816.F32.BF16 R136, R20, R140, R4 ;  /* 0x0000008c1488723c */ /* 0x004fe20000041804 */
[----:B------:R-:W1:Y:S07]  /*eba0*/  LDSM.16.M88.4 R4, [R220+0x6000] ;  /* 0x00600000dc04783b */ /* 0x000e6e0000000200 */
[C---:B------:R-:W-:Y:S08]  /*ebb0*/  HMMA.16816.F32.BF16 R200, R132.reuse, R184, R200 ;  /* 0x000000b884c8723c */ /* 0x040ff000000418c8 */
        /* <DEDUP_REMOVED lines=11> */
[----:B--2---:R-:W-:-:S05]  /*ec70*/  VIADD R0, R17, 0xffffff68 ;  /* 0xffffff6811007836 */ /* 0x004fca0000000000 */
[----:B------:R-:W-:Y:S01]  /*ec80*/  ISETP.GE.AND P4, PT, R0, R13, PT ;  /* 0x0000000d0000720c */ /* 0x000fe20003f86270 */
[----:B------:R-:W-:Y:S01]  /*ec90*/  HMMA.16816.F32.BF16 R180, R20, R142, R132 ;  /* 0x0000008e14b4723c */ /* 0x000fe20000041884 */
[----:B------:R-:W2:Y:S01]  /*eca0*/  LDSM.16.M88.4 R132, [R245+0x9800] ;  /* 0x00980000f584783b */ /* 0x000ea20000000200 */
[----:B------:R-:W-:Y:S06]  /*ecb0*/  MUFU.TANH R206, R193 ;  /* 0x000000c100ce7308 */ /* 0x000fec0000002400 */
[----:B-1----:R-:W-:Y:S02]  /*ecc0*/  HMMA.16816.F32.BF16 R196, R4, R176, R188 ;  /* 0x000000b004c4723c */ /* 0x002fe400000418bc */
[----:B------:R-:W-:Y:S06]  /*ecd0*/  MUFU.TANH R205, R194 ;  /* 0x000000c200cd7308 */ /* 0x000fec0000002400 */
[----:B------:R-:W-:Y:S02]  /*ece0*/  HMMA.16816.F32.BF16 R184, R8, R142, R184 ;  /* 0x0000008e08b8723c */ /* 0x000fe400000418b8 */
[----:B------:R1:W-:Y:S06]  /*ecf0*/  MUFU.TANH R204, R195 ;  /* 0x000000c300cc7308 */ /* 0x0003ec0000002400 */
[----:B---3--:R-:W-:Y:S03]  /*ed00*/  HMMA.16816.F32.BF16 R188, R24, R136, R236 ;  /* 0x0000008818bc723c */ /* 0x008fe600000418ec */
[----:B------:R-:W-:Y:S01]  /*ed10*/  FMUL.FTZ R196, R196, UR4 ;  /* 0x00000004c4c47c20 */ /* 0x000fe20008410000 */
[----:B------:R-:W-:-:S03]  /*ed20*/  FMUL.FTZ R197, R197, UR4 ;  /* 0x00000004c5c57c20 */ /* 0x000fc60008410000 */
[----:B------:R3:W-:Y:S01]  /*ed30*/  MUFU.TANH R19, R196 ;  /* 0x000000c400137308 */ /* 0x0007e20000002400 */
[----:B------:R-:W-:Y:S01]  /*ed40*/  HMMA.16816.F32.BF16 R140, R24, R138, R232 ;  /* 0x0000008a188c723c */ /* 0x000fe200000418e8 */
[----:B------:R-:W4:Y:S01]  /*ed50*/  LDSM.16.M88.4 R24, [R219+0x9800] ;  /* 0x00980000db18783b */ /* 0x000f220000000200 */
[----:B------:R-:W-:-:S05]  /*ed60*/  DEPBAR.LE SB0, 0x0 ;  /* 0x000080000000791a */ /* 0x000fca0000000000 */
[----:B------:R5:W-:Y:S01]  /*ed70*/  MUFU.TANH R18, R197 ;  /* 0x000000c500127308 */ /* 0x000be20000002400 */
[-C--:B-1----:R-:W-:Y:S08]  /*ed80*/  HMMA.16816.F32.BF16 R192, R28, R178.reuse, R180 ;  /* 0x000000b21cc0723c */ /* 0x082ff000000418b4 */
[----:B------:R-:W-:Y:S01]  /*ed90*/  HMMA.16816.F32.BF16 R184, R4, R178, R184 ;  /* 0x000000b204b8723c */ /* 0x000fe200000418b8 */
[----:B---3--:R-:W-:-:S06]  /*eda0*/  FMUL.FTZ R196, R199, UR4 ;  /* 0x00000004c7c47c20 */ /* 0x008fcc0008410000 */
[----:B------:R-:W-:Y:S01]  /*edb0*/  MUFU.TANH R196, R196 ;  /* 0x000000c400c47308 */ /* 0x000fe20000002400 */
[----:B--2---:R-:W-:Y:S01]  /*edc0*/  HMMA.16816.F32.BF16 R176, R8, R132, R188 ;  /* 0x0000008408b0723c */ /* 0x004fe200000418bc */
[----:B-----5:R-:W-:Y:S02]  /*edd0*/  FMUL.FTZ R197, R198, UR4 ;  /* 0x00000004c6c57c20 */ /* 0x020fe40008410000 */
[----:B------:R-:W-:Y:S01]  /*ede0*/  FMUL.FTZ R193, R193, UR4 ;  /* 0x00000004c1c17c20 */ /* 0x000fe20008410000 */
[----:B------:R-:W-:-:S03]  /*edf0*/  FMUL.FTZ R192, R192, UR4 ;  /* 0x00000004c0c07c20 */ /* 0x000fc60008410000 */
[----:B------:R-:W-:Y:S01]  /*ee00*/  MUFU.TANH R198, R193 ;  /* 0x000000c100c67308 */ /* 0x000fe20000002400 */
[----:B------:R-:W-:Y:S01]  /*ee10*/  HMMA.16816.F32.BF16 R8, R8, R134, R140 ;  /* 0x000000860808723c */ /* 0x000fe2000004188c */
[----:B------:R-:W-:Y:S02]  /*ee20*/  FMUL.FTZ R141, R194, UR4 ;  /* 0x00000004c28d7c20 */ /* 0x000fe40008410000 */
[----:B------:R-:W-:Y:S01]  /*ee30*/  FMUL.FTZ R184, R184, UR4 ;  /* 0x00000004b8b87c20 */ /* 0x000fe20008410000 */
[----:B------:R-:W-:Y:S01]  /*ee40*/  FMUL.FTZ R185, R185, UR4 ;  /* 0x00000004b9b97c20 */ /* 0x000fe20008410000 */
[----:B------:R-:W-:Y:S01]  /*ee50*/  FMUL.FTZ R140, R186, UR4 ;  /* 0x00000004ba8c7c20 */ /* 0x000fe20008410000 */
[----:B------:R-:W-:Y:S01]  /*ee60*/  FMUL.FTZ R187, R187, UR4 ;  /* 0x00000004bbbb7c20 */ /* 0x000fe20008410000 */
[----:B------:R-:W-:Y:S01]  /*ee70*/  MUFU.TANH R197, R197 ;  /* 0x000000c500c57308 */ /* 0x000fe20000002400 */
[C---:B------:R-:W-:Y:S07]  /*ee80*/  HMMA.16816.F32.BF16 R180, R32.reuse, R136, R200 ;  /* 0x0000008820b4723c */ /* 0x040fee00000418c8 */
[----:B------:R-:W1:Y:S01]  /*ee90*/  MUFU.TANH R184, R184 ;  /* 0x000000b800b87308 */ /* 0x000e620000002400 */
[----:B------:R-:W-:Y:S07]  /*eea0*/  HMMA.16816.F32.BF16 R32, R32, R138, R208 ;  /* 0x0000008a2020723c */ /* 0x000fee00000418d0 */
[----:B------:R-:W2:Y:S01]  /*eeb0*/  MUFU.TANH R185, R185 ;  /* 0x000000b900b97308 */ /* 0x000ea20000002400 */
[C---:B----4-:R-:W-:Y:S07]  /*eec0*/  HMMA.16816.F32.BF16 R136, R4.reuse, R24, R176 ;  /* 0x000000180488723c */ /* 0x050fee00000418b0 */
[----:B------:R-:W-:Y:S01]  /*eed0*/  MUFU.TANH R199, R192 ;  /* 0x000000c000c77308 */ /* 0x000fe20000002400 */
[----:B------:R-:W-:Y:S07]  /*eee0*/  HMMA.16816.F32.BF16 R8, R4, R26, R8 ;  /* 0x0000001a0408723c */ /* 0x000fee0000041808 */
[----:B------:R-:W-:Y:S01]  /*eef0*/  MUFU.TANH R141, R141 ;  /* 0x0000008d008d7308 */ /* 0x000fe20000002400 */
[----:B------:R-:W-:Y:S03]  /*ef00*/  HMMA.16816.F32.BF16 R4, R20, R132, R180 ;  /* 0x000000841404723c */ /* 0x000fe600000418b4 */
[----:B------:R-:W-:Y:S01]  /*ef10*/  FMUL.FTZ R136, R136, UR4 ;  /* 0x0000000488887c20 */ /* 0x000fe20008410000 */
[----:B------:R-:W-:-:S03]  /*ef20*/  FMUL.FTZ R137, R137, UR4 ;  /* 0x0000000489897c20 */ /* 0x000fc60008410000 */
[----:B------:R-:W3:Y:S01]  /*ef30*/  MUFU.TANH R189, R136 ;  /* 0x0000008800bd7308 */ /* 0x000ee20000002400 */
[----:B------:R-:W-:Y:S01]  /*ef40*/  HMMA.16816.F32.BF16 R20, R20, R134, R32 ;  /* 0x000000861414723c */ /* 0x000fe20000041820 */
[----:B------:R-:W-:Y:S01]  /*ef50*/  FMUL.FTZ R35, R138, UR4 ;  /* 0x000000048a237c20 */ /* 0x000fe20008410000 */
[----:B------:R-:W-:Y:S01]  /*ef60*/  FMUL.FTZ R34, R139, UR4 ;  /* 0x000000048b227c20 */ /* 0x000fe20008410000 */
[----:B------:R-:W-:Y:S01]  /*ef70*/  FMUL.FTZ R8, R8, UR4 ;  /* 0x0000000408087c20 */ /* 0x000fe20008410000 */
[----:B------:R-:W-:Y:S01]  /*ef80*/  FMUL.FTZ R9, R9, UR4 ;  /* 0x0000000409097c20 */ /* 0x000fe20008410000 */
[----:B------:R-:W-:Y:S01]  /*ef90*/  FMUL.FTZ R10, R10, UR4 ;  /* 0x000000040a0a7c20 */ /* 0x000fe20008410000 */
[----:B------:R-:W-:Y:S01]  /*efa0*/  FMUL.FTZ R11, R11, UR4 ;  /* 0x000000040b0b7c20 */ /* 0x000fe20008410000 */
[----:B------:R4:W5:Y:S01]  /*efb0*/  MUFU.TANH R191, R137 ;  /* 0x0000008900bf7308 */ /* 0x0009620000002400 */
[----:B-1----:R-:W-:-:S04]  /*efc0*/  FSEL R33, R184, -INF , !P4 ;  /* 0xff800000b8217808 */ /* 0x002fc80006000000 */
[C---:B------:R-:W-:Y:S01]  /*efd0*/  HMMA.16816.F32.BF16 R176, R28.reuse, R24, R4 ;  /* 0x000000181cb0723c */ /* 0x040fe20000041804 */
[C---:B------:R-:W-:Y:S01]  /*efe0*/  IADD3 R4, PT, PT, R17.reuse, -0x97, RZ ;  /* 0xffffff6911047810 */ /* 0x040fe20007ffe0ff */
[C---:B------:R-:W-:Y:S01]  /*eff0*/  VIADD R6, R17.reuse, 0xffffff78 ;  /* 0xffffff7811067836 */ /* 0x040fe20000000000 */
[----:B------:R1:W5:Y:S01]  /*f000*/  MUFU.TANH R193, R8 ;  /* 0x0000000800c17308 */ /* 0x0003620000002400 */
[----:B------:R-:W-:Y:S02]  /*f010*/  IADD3 R7, PT, PT, R17, -0x8f, RZ ;  /* 0xffffff7111077810 */ /* 0x000fe40007ffe0ff */
[-C--:B------:R-:W-:Y:S02]  /*f020*/  ISETP.GE.AND P1, PT, R4, R13.reuse, PT ;  /* 0x0000000d0400720c */ /* 0x080fe40003f26270 */
[----:B------:R-:W-:Y:S02]  /*f030*/  FSEL R24, R19, -INF , !P6 ;  /* 0xff80000013187808 */ /* 0x000fe40007000000 */
[----:B------:R-:W-:Y:S01]  /*f040*/  FSEL R25, R18, -INF , !P5 ;  /* 0xff80000012197808 */ /* 0x000fe20006800000 */
[----:B------:R3:W5:Y:S01]  /*f050*/  MUFU.TANH R12, R9 ;  /* 0x00000009000c7308 */ /* 0x0007620000002400 */
[----:B----4-:R-:W-:Y:S01]  /*f060*/  HMMA.16816.F32.BF16 R136, R28, R26, R20 ;  /* 0x0000001a1c88723c */ /* 0x010fe20000041814 */
[----:B------:R-:W-:Y:S01]  /*f070*/  IADD3 R5, PT, PT, R17, -0x87, RZ ;  /* 0xffffff7911057810 */ /* 0x000fe20007ffe0ff */
[----:B------:R-:W-:Y:S01]  /*f080*/  FMUL.FTZ R26, R195, UR4 ;  /* 0x00000004c31a7c20 */ /* 0x000fe20008410000 */
[----:B------:R-:W-:-:S02]  /*f090*/  ISETP.GE.AND P5, PT, R7, R13, PT ;  /* 0x0000000d0700720c */ /* 0x000fc40003fa6270 */
[----:B--2---:R-:W-:Y:S02]  /*f0a0*/  FSEL R32, R185, -INF , !P1 ;  /* 0xff800000b9207808 */ /* 0x004fe40004800000 */
[----:B------:R-:W2:Y:S01]  /*f0b0*/  MUFU.TANH R140, R140 ;  /* 0x0000008c008c7308 */ /* 0x000ea20000002400 */
[----:B-1----:R-:W-:Y:S01]  /*f0c0*/  VIADD R8, R17, 0xffffff70 ;  /* 0xffffff7011087836 */ /* 0x002fe20000000000 */
[-C--:B------:R-:W-:Y:S02]  /*f0d0*/  ISETP.GE.AND P4, PT, R6, R13.reuse, PT ;  /* 0x0000000d0600720c */ /* 0x080fe40003f86270 */
[-C--:B------:R-:W-:Y:S02]  /*f0e0*/  ISETP.GE.AND P1, PT, R5, R13.reuse, PT ;  /* 0x0000000d0500720c */ /* 0x080fe40003f26270 */
[----:B------:R-:W-:Y:S02]  /*f0f0*/  ISETP.GE.AND P6, PT, R8, R13, PT ;  /* 0x0000000d0800720c */ /* 0x000fe40003fc6270 */
[----:B------:R1:W4:Y:S01]  /*f100*/  MUFU.TANH R132, R187 ;  /* 0x000000bb00847308 */ /* 0x0003220000002400 */
[----:B---3--:R-:W-:-:S02]  /*f110*/  FMNMX3.FTZ R9, R241, R24, R25, !PT ;  /* 0x00000018f1097276 */ /* 0x008fc40007810019 */
[----:B------:R-:W-:Y:S02]  /*f120*/  FSEL R189, R189, -INF , !P6 ;  /* 0xff800000bdbd7808 */ /* 0x000fe40007000000 */
[----:B-----5:R-:W-:Y:S02]  /*f130*/  FSEL R191, R191, -INF , !P5 ;  /* 0xff800000bfbf7808 */ /* 0x020fe40006800000 */
[----:B------:R-:W-:Y:S01]  /*f140*/  FMNMX3.FTZ R9, R9, R33, R32, !PT ;  /* 0x0000002109097276 */ /* 0x000fe20007810020 */
[----:B------:R-:W3:Y:S01]  /*f150*/  MUFU.TANH R35, R35 ;  /* 0x0000002300237308 */ /* 0x000ee20000002400 */
[----:B------:R-:W-:Y:S02]  /*f160*/  FSEL R193, R193, -INF , !P4 ;  /* 0xff800000c1c17808 */ /* 0x000fe40006000000 */
[----:B------:R-:W-:Y:S02]  /*f170*/  FSEL R195, R12, -INF , !P1 ;  /* 0xff8000000cc37808 */ /* 0x000fe40004800000 */
[----:B------:R-:W-:Y:S01]  /*f180*/  FMNMX3.FTZ R9, R9, R189, R191, !PT ;  /* 0x000000bd09097276 */ /* 0x000fe200078100bf */
[----:B------:R-:W-:Y:S01]  /*f190*/  BAR.SYNC.DEFER_BLOCKING 0x0 ;  /* 0x0000000000007b1d */ /* 0x000fe20000010000 */
[----:B------:R-:W-:-:S02]  /*f1a0*/  ISETP.GE.AND P6, PT, R3, R14, PT ;  /* 0x0000000e0300720c */ /* 0x000fc40003fc6270 */
[-C--:B------:R-:W-:Y:S02]  /*f1b0*/  ISETP.GE.AND P5, PT, R2, R14.reuse, PT ;  /* 0x0000000e0200720c */ /* 0x080fe40003fa6270 */
[----:B------:R-:W-:Y:S01]  /*f1c0*/  ISETP.GE.AND P4, PT, R0, R14, PT ;  /* 0x0000000e0000720c */ /* 0x000fe20003f86270 */
[----:B------:R-:W1:Y:S01]  /*f1d0*/  MUFU.TANH R34, R34 ;  /* 0x0000002200227308 */ /* 0x000e620000002400 */
[----:B------:R-:W-:-:S07]  /*f1e0*/  FMNMX3.FTZ R17, R9, R193, R195, !PT ;  /* 0x000000c109117276 */ /* 0x000fce00078100c3 */
[----:B------:R1:W1:Y:S08]  /*f1f0*/  MUFU.TANH R28, R10 ;  /* 0x0000000a001c7308 */ /* 0x0002700000002400 */
[----:B------:R1:W1:Y:S01]  /*f200*/  MUFU.TANH R27, R11 ;  /* 0x0000000b001b7308 */ /* 0x0002620000002400 */
[----:B--234-:R-:W-:Y:S05]  /*f210*/  BRA.U !UP0, `(.L_x_1451) ;  /* 0x0000000108c07547 */ /* 0x01cfea000b800000 */
[----:B------:R-:W-:Y:S01]  /*f220*/  UIADD3 UR8, UPT, UPT, UR24, -0x6, URZ ;  /* 0xfffffffa18087890 */ /* 0x000fe2000fffe0ff */
[----:B-1----:R-:W-:Y:S02]  /*f230*/  IMAD.U32 R10, RZ, RZ, UR31 ;  /* 0x0000001fff0a7e24 */ /* 0x002fe4000f8e00ff */
[----:B------:R-:W-:Y:S01]  /*f240*/  IMAD.U32 R11, RZ, RZ, UR18 ;  /* 0x00000012ff0b7e24 */ /* 0x000fe2000f8e00ff */
[----:B------:R-:W-:Y:S01]  /*f250*/  UIMAD.WIDE.U32 UR10, UR15, UR8, URZ ;  /* 0x000000080f0a72a5 */ /* 0x000fe2000f8e00ff */
[----:B------:R-:W-:Y:S01]  /*f260*/  IMAD.U32 R18, RZ, RZ, UR31 ;  /* 0x0000001fff127e24 */ /* 0x000fe2000f8e00ff */
[----:B------:R-:W-:Y:S01]  /*f270*/  UIMAD UR14, UR14, UR8, URZ ;  /* 0x000000080e0e72a4 */ /* 0x000fe2000f8e02ff */
[----:B------:R-:W-:-:S03]  /*f280*/  IMAD.U32 R19, RZ, RZ, UR18 ;  /* 0x00000012ff137e24 */ /* 0x000fc6000f8e00ff */
[----:B------:R-:W-:Y:S01]  /*f290*/  UIADD3 UR9, UPT, UPT, UR11, UR14, URZ ;  /* 0x0000000e0b097290 */ /* 0x000fe2000fffe0ff */
[----:B------:R-:W-:Y:S01]  /*f2a0*/  IMAD.U32 R9, RZ, RZ, UR10 ;  /* 0x0000000aff097e24 */ /* 0x000fe2000f8e00ff */
[----:B------:R-:W-:Y:S01]  /*f2b0*/  MOV R20, UR10 ;  /* 0x0000000a00147c02 */ /* 0x000fe20008000f00 */
[----:B------:R-:W-:Y:S02]  /*f2c0*/  IMAD.U32 R12, RZ, RZ, UR10 ;  /* 0x0000000aff0c7e24 */ /* 0x000fe4000f8e00ff */
[----:B------:R-:W-:Y:S01]  /*f2d0*/  IMAD.U32 R29, RZ, RZ, UR10 ;  /* 0x0000000aff1d7e24 */ /* 0x000fe2000f8e00ff */
[----:B------:R-:W-:Y:S02]  /*f2e0*/  @!P3 LEA R22, P1, R9, R231, 0x1 ;  /* 0x000000e70916b211 */ /* 0x000fe400078208ff */
[----:B------:R-:W-:Y:S02]  /*f2f0*/  MOV R9, UR9 ;  /* 0x0000000900097c02 */ /* 0x000fe40008000f00 */
[----:B------:R-:W-:-:S02]  /*f300*/  MOV R21, UR9 ;  /* 0x0000000900157c02 */ /* 0x000fc40008000f00 */
[-C--:B------:R-:W-:Y:S02]  /*f310*/  @!P3 LEA.HI.X R23, R12, R230.reuse, R9, 0x1, P1 ;  /* 0x000000e60c17b211 */ /* 0x080fe400008f0c09 */
[----:B------:R-:W-:Y:S02]  /*f320*/  MOV R9, UR15 ;  /* 0x0000000f00097c02 */ /* 0x000fe40008000f00 */
[-C--:B------:R-:W-:Y:S01]  /*f330*/  @!P2 LEA R20, P1, R20, R231.reuse, 0x1 ;  /* 0x000000e71414a211 */ /* 0x080fe200078208ff */
[----:B------:R-:W-:Y:S01]  /*f340*/  @!PT LDS RZ, [RZ] ;  /* 0x00000000fffff984 */ /* 0x000fe20000000800 */
[----:B------:R-:W-:Y:S01]  /*f350*/  @!PT LDS RZ, [RZ] ;  /* 0x00000000fffff984 */ /* 0x000fe20000000800 */
[----:B------:R-:W-:Y:S01]  /*f360*/  @!PT LDS RZ, [RZ] ;  /* 0x00000000fffff984 */ /* 0x000fe20000000800 */
[----:B------:R2:W-:Y:S02]  /*f370*/  @!P3 LDGSTS.E.BYPASS.LTC128B.128 [R229+0x8000], desc[UR26][R22.64] ;  /* 0x0800000016e5bfae */ /* 0x0005e4000b981a1a */
[----:B------:R-:W-:Y:S01]  /*f380*/  @!P3 IMAD.WIDE.U32 R12, R9, UR8, R10 ;  /* 0x00000008090cbc25 */ /* 0x000fe2000f8e000a */
[----:B------:R-:W-:Y:S01]  /*f390*/  @!P2 LEA.HI.X R21, R29, R230, R21, 0x1, P1 ;  /* 0x000000e61d15a211 */ /* 0x000fe200008f0c15 */
[----:B------:R2:W-:Y:S02]  /*f3a0*/  @P3 STS.128 [R229+0x8000], RZ ;  /* 0x008000ffe5003388 */ /* 0x0005e40000000c00 */
[----:B------:R-:W-:Y:S01]  /*f3b0*/  @!P2 IMAD.WIDE.U32 R10, R9, UR8, R18 ;  /* 0x00000008090aac25 */ /* 0x000fe2000f8e0012 */
[----:B------:R-:W-:Y:S01]  /*f3c0*/  @!P3 LEA R18, P1, R12, R231, 0x1 ;  /* 0x000000e70c12b211 */ /* 0x000fe200078208ff */
[----:B------:R-:W-:Y:S01]  /*f3d0*/  @!PT LDS RZ, [RZ] ;  /* 0x00000000fffff984 */ /* 0x000fe20000000800 */
[----:B------:R-:W-:Y:S01]  /*f3e0*/  @!PT LDS RZ, [RZ] ;  /* 0x00000000fffff984 */ /* 0x000fe20000000800 */
[----:B------:R-:W-:Y:S01]  /*f3f0*/  @!PT LDS RZ, [RZ] ;  /* 0x00000000fffff984 */ /* 0x000fe20000000800 */
[----:B------:R2:W-:Y:S02]  /*f400*/  @!P2 LDGSTS.E.BYPASS.LTC128B.128 [R229+0x9000], desc[UR26][R20.64+0x80] ;  /* 0x0900008014e5afae */ /* 0x0005e4000b981a1a */
[----:B------:R-:W-:-:S02]  /*f410*/  @!P3 VIADD R9, R13, UR14 ;  /* 0x0000000e0d09bc36 */ /* 0x000fc40008000000 */
[----:B------:R2:W-:Y:S03]  /*f420*/  @P2 STS.128 [R229+0x9000], RZ ;  /* 0x009000ffe5002388 */ /* 0x0005e60000000c00 */
[-C--:B------:R-:W-:Y:S02]  /*f430*/  @!P3 LEA.HI.X R19, R12, R230.reuse, R9, 0x1, P1 ;  /* 0x000000e60c13b211 */ /* 0x080fe400008f0c09 */
        /* <DEDUP_REMOVED lines=14> */
.L_x_1451:
[-C--:B------:R-:W-:Y:S01]  /*f520*/  ISETP.GE.AND P3, PT, R4, R14.reuse, PT ;  /* 0x0000000e0400720c */ /* 0x080fe20003f66270 */
[----:B--2---:R-:W2:Y:S01]  /*f530*/  SHFL.BFLY PT, R19, R17, 0x2, 0x1f ;  /* 0x0c401f0011137f89 */ /* 0x004ea200000e0000 */
[----:B------:R-:W-:Y:S01]  /*f540*/  FSEL R12, R197, -INF , !P6 ;  /* 0xff800000c50c7808 */ /* 0x000fe20007000000 */
[----:B-1----:R-:W-:Y:S01]  /*f550*/  FMUL.FTZ R10, R176, UR4 ;  /* 0x00000004b00a7c20 */ /* 0x002fe20008410000 */
[----:B------:R-:W-:Y:S01]  /*f560*/  FSEL R11, R196, -INF , !P5 ;  /* 0xff800000c40b7808 */ /* 0x000fe20006800000 */
[----:B------:R-:W-:Y:S01]  /*f570*/  FMUL.FTZ R18, R177, UR4 ;  /* 0x00000004b1127c20 */ /* 0x000fe20008410000 */
[-C--:B------:R-:W-:Y:S01]  /*f580*/  ISETP.GE.AND P2, PT, R8, R14.reuse, PT ;  /* 0x0000000e0800720c */ /* 0x080fe20003f46270 */
[----:B------:R-:W1:Y:S01]  /*f590*/  MUFU.TANH R26, R26 ;  /* 0x0000001a001a7308 */ /* 0x000e620000002400 */
[-C--:B------:R-:W-:Y:S01]  /*f5a0*/  ISETP.GE.AND P1, PT, R7, R14.reuse, PT ;  /* 0x0000000e0700720c */ /* 0x080fe20003f26270 */
[----:B------:R-:W-:Y:S01]  /*f5b0*/  UIADD3 UR10, UPT, UPT, UR24, -0x6, URZ ;  /* 0xfffffffa180a7890 */ /* 0x000fe2000fffe0ff */
[----:B------:R-:W-:-:S02]  /*f5c0*/  ISETP.GE.AND P6, PT, R6, R14, PT ;  /* 0x0000000e0600720c */ /* 0x000fc40003fc6270 */
[----:B------:R-:W-:Y:S02]  /*f5d0*/  ISETP.GE.AND P5, PT, R5, R14, PT ;  /* 0x0000000e0500720c */ /* 0x000fe40003fa6270 */
[----:B------:R-:W-:Y:S02]  /*f5e0*/  FSEL R14, R140, -INF , !P4 ;  /* 0xff8000008c0e7808 */ /* 0x000fe40006000000 */
[----:B------:R-:W-:Y:S02]  /*f5f0*/  FSEL R13, R132, -INF , !P3 ;  /* 0xff800000840d7808 */ /* 0x000fe40005800000 */
[----:B------:R-:W-:Y:S01]  /*f600*/  FMNMX3.FTZ R9, R228, R12, R11, !PT ;  /* 0x0000000ce4097276 */ /* 0x000fe2000781000b */
[----:B------:R2:W3:Y:S01]  /*f610*/  MUFU.TANH R132, R10 ;  /* 0x0000000a00847308 */ /* 0x0004e20000002400 */
[----:B------:R-:W-:Y:S02]  /*f620*/  FSEL R188, R35, -INF , !P2 ;  /* 0xff80000023bc7808 */ /* 0x000fe40005000000 */
[----:B------:R-:W-:-:S02]  /*f630*/  FSEL R190, R34, -INF , !P1 ;  /* 0xff80000022be7808 */ /* 0x000fc40004800000 */
[----:B------:R-:W-:Y:S02]  /*f640*/  FMNMX3.FTZ R9, R9, R14, R13, !PT ;  /* 0x0000000e09097276 */ /* 0x000fe4000781000d */
[----:B------:R-:W-:Y:S01]  /*f650*/  FSEL R192, R28, -INF , !P6 ;  /* 0xff8000001cc07808 */ /* 0x000fe20007000000 */
[----:B------:R4:W5:Y:S01]  /*f660*/  MUFU.TANH R34, R18 ;  /* 0x0000001200227308 */ /* 0x0009620000002400 */
[----:B------:R-:W-:Y:S02]  /*f670*/  FSEL R194, R27, -INF , !P5 ;  /* 0xff8000001bc27808 */ /* 0x000fe40006800000 */
[----:B------:R-:W-:Y:S02]  /*f680*/  FMNMX3.FTZ R9, R9, R188, R190, !PT ;  /* 0x000000bc09097276 */ /* 0x000fe400078100be */
[----:B------:R-:W-:Y:S02]  /*f690*/  ISETP.GE.AND P4, PT, R0, R15, PT ;  /* 0x0000000f0000720c */ /* 0x000fe40003f86270 */
[----:B------:R-:W-:-:S02]  /*f6a0*/  FMNMX3.FTZ R9, R9, R192, R194, !PT ;  /* 0x000000c009097276 */ /* 0x000fc400078100c2 */
[----:B--2---:R-:W-:Y:S01]  /*f6b0*/  FMNMX.FTZ R10, R17, R19, !PT ;  /* 0x00000013110a7209 */ /* 0x004fe20007810000 */
[----:B------:R-:W-:Y:S01]  /*f6c0*/  FMUL.FTZ R17, R136, UR4 ;  /* 0x0000000488117c20 */ /* 0x000fe20008410000 */
[-C--:B------:R-:W-:Y:S01]  /*f6d0*/  ISETP.GE.AND P3, PT, R0, R16.reuse, PT ;  /* 0x000000100000720c */ /* 0x080fe20003f66270 */
[----:B------:R-:W2:Y:S01]  /*f6e0*/  SHFL.BFLY PT, R143, R9, 0x2, 0x1f ;  /* 0x0c401f00098f7f89 */ /* 0x000ea200000e0000 */
[CC--:B------:R-:W-:Y:S01]  /*f6f0*/  ISETP.GE.AND P1, PT, R3.reuse, R15.reuse, PT ;  /* 0x0000000f0300720c */ /* 0x0c0fe20003f26270 */
[----:B------:R1:W5:Y:S01]  /*f700*/  MUFU.TANH R31, R17 ;  /* 0x00000011001f7308 */ /* 0x0003620000002400 */
[-C--:B------:R-:W-:Y:S01]  /*f710*/  ISETP.GE.AND P6, PT, R3, R16.reuse, PT ;  /* 0x000000100300720c */ /* 0x080fe20003fc6270 */
[----:B------:R-:W-:Y:S01]  /*f720*/  FMUL.FTZ R0, R138, UR4 ;  /* 0x000000048a007c20 */ /* 0x000fe20008410000 */
[----:B------:R-:W-:Y:S01]  /*f730*/  FMUL.FTZ R3, R179, UR4 ;  /* 0x00000004b3037c20 */ /* 0x000fe20008410000 */
[C---:B------:R-:W-:Y:S01]  /*f740*/  ISETP.GE.AND P2, PT, R2.reuse, R15, PT ;  /* 0x0000000f0200720c */ /* 0x040fe20003f46270 */
[----:B------:R-:W-:Y:S01]  /*f750*/  SHFL.BFLY PT, R135, R10, 0x1, 0x1f ;  /* 0x0c201f000a877f89 */ /* 0x000fe200000e0000 */
[----:B------:R-:W-:-:S02]  /*f760*/  ISETP.GE.AND P5, PT, R2, R16, PT ;  /* 0x000000100200720c */ /* 0x000fc40003fa6270 */
[----:B------:R3:W-:Y:S01]  /*f770*/  MUFU.TANH R28, R0 ;  /* 0x00000000001c7308 */ /* 0x0007e20000002400 */
[----:B------:R-:W-:Y:S02]  /*f780*/  FSEL R19, R207, -INF , !P1 ;  /* 0xff800000cf137808 */ /* 0x000fe40004800000 */
[----:B------:R-:W-:Y:S02]  /*f790*/  ISETP.GE.AND P1, PT, R4, R15, PT ;  /* 0x0000000f0400720c */ /* 0x000fe40003f26270 */
[----:B------:R-:W-:Y:S02]  /*f7a0*/  FSEL R20, R205, -INF , !P6 ;  /* 0xff800000cd147808 */ /* 0x000fe40007000000 */
[----:B----4-:R-:W-:Y:S01]  /*f7b0*/  FSEL R18, R204, -INF , !P5 ;  /* 0xff800000cc127808 */ /* 0x010fe20006800000 */
[----:B------:R4:W-:Y:S01]  /*f7c0*/  MUFU.TANH R29, R3 ;  /* 0x00000003001d7308 */ /* 0x0009e20000002400 */
[----:B-1----:R-:W-:Y:S01]  /*f7d0*/  FMUL.FTZ R17, R137, UR4 ;  /* 0x0000000489117c20 */ /* 0x002fe20008410000 */
[----:B------:R-:W-:-:S02]  /*f7e0*/  ISETP.GE.AND P6, PT, R4, R16, PT ;  /* 0x000000100400720c */ /* 0x000fc40003fc6270 */
[----:B------:R-:W-:Y:S02]  /*f7f0*/  ISETP.GE.AND P5, PT, R8, R15, PT ;  /* 0x0000000f0800720c */ /* 0x000fe40003fa6270 */
[----:B--2---:R-:W-:Y:S02]  /*f800*/  FMNMX.FTZ R143, R9, R143, !PT ;  /* 0x0000008f098f7209 */ /* 0x004fe40007810000 */
[----:B------:R1:W2:Y:S01]  /*f810*/  MUFU.TANH R30, R17 ;  /* 0x00000011001e7308 */ /* 0x0002a20000002400 */
[----:B---3--:R-:W-:Y:S01]  /*f820*/  FMUL.FTZ R0, R139, UR4 ;  /* 0x000000048b007c20 */ /* 0x008fe20008410000 */
[----:B------:R-:W-:Y:S01]  /*f830*/  FSEL R21, R199, -INF , !P4 ;  /* 0xff800000c7157808 */ /* 0x000fe20006000000 */
[----:B------:R-:W-:Y:S01]  /*f840*/  LDSM.16.MT88.4 R136, [R225+0xa000] ;  /* 0x00a00000e188783b */ /* 0x000fe20000004200 */
[----:B------:R-:W-:Y:S02]  /*f850*/  ISETP.GE.AND P4, PT, R7, R15, PT ;  /* 0x0000000f0700720c */ /* 0x000fe40003f86270 */
[----:B------:R-:W-:-:S02]  /*f860*/  FSEL R22, R198, -INF , !P1 ;  /* 0xff800000c6167808 */ /* 0x000fc40004800000 */
[----:B------:R-:W-:Y:S01]  /*f870*/  MUFU.TANH R27, R0 ;  /* 0x00000000001b7308 */ /* 0x000fe20000002400 */
[----:B----4-:R-:W3:Y:S01]  /*f880*/  SHFL.BFLY PT, R3, R143, 0x1, 0x1f ;  /* 0x0c201f008f037f89 */ /* 0x010ee200000e0000 */
[----:B------:R-:W-:Y:S02]  /*f890*/  FSEL R23, R141, -INF , !P3 ;  /* 0xff8000008d177808 */ /* 0x000fe40005800000 */
[-C--:B------:R-:W-:Y:S02]  /*f8a0*/  ISETP.GE.AND P3, PT, R6, R15.reuse, PT ;  /* 0x0000000f0600720c */ /* 0x080fe40003f66270 */
[----:B------:R-:W-:Y:S02]  /*f8b0*/  FSEL R140, R26, -INF , !P6 ;  /* 0xff8000001a8c7808 */ /* 0x000fe40007000000 */
[----:B------:R-:W-:Y:S01]  /*f8c0*/  FSEL R233, R132, -INF , !P5 ;  /* 0xff80000084e97808 */ /* 0x000fe20006800000 */
[----:B-1----:R-:W-:Y:S01]  /*f8d0*/  FMUL.FTZ R17, R178, UR4 ;  /* 0x00000004b2117c20 */ /* 0x002fe20008410000 */
[----:B------:R-:W-:Y:S01]  /*f8e0*/  ISETP.GE.AND P1, PT, R5, R15, PT ;  /* 0x0000000f0500720c */ /* 0x000fe20003f26270 */
[----:B------:R-:W-:Y:S01]  /*f8f0*/  LDSM.16.MT88.4 R176, [R217+0xa000] ;  /* 0x00a00000d9b0783b */ /* 0x000fe20000004200 */
[-C--:B------:R-:W-:Y:S01]  /*f900*/  ISETP.GE.AND P6, PT, R8, R16.reuse, PT ;  /* 0x000000100800720c */ /* 0x080fe20003fc6270 */
[----:B------:R1:W4:Y:S01]  /*f910*/  MUFU.TANH R35, R17 ;  /* 0x0000001100237308 */ /* 0x0003220000002400 */
[----:B------:R-:W-:-:S02]  /*f920*/  ISETP.GE.AND P5, PT, R7, R16, PT ;  /* 0x000000100700720c */ /* 0x000fc40003fa6270 */
[----:B-----5:R-:W-:Y:S02]  /*f930*/  FSEL R234, R34, -INF , !P4 ;  /* 0xff80000022ea7808 */ /* 0x020fe40006000000 */
[----:B------:R-:W-:Y:S02]  /*f940*/  FMNMX3.FTZ R4, R242, R20, R18, !PT ;  /* 0x00000014f2047276 */ /* 0x000fe40007810012 */
[----:B------:R-:W-:Y:S02]  /*f950*/  MOV R248, R243 ;  /* 0x000000f300f87202 */ /* 0x000fe40000000f00 */
[----:B------:R-:W-:Y:S02]  /*f960*/  FSEL R239, R31, -INF , !P3 ;  /* 0xff8000001fef7808 */ /* 0x000fe40005800000 */
[-C--:B------:R-:W-:Y:S02]  /*f970*/  ISETP.GE.AND P4, PT, R6, R16.reuse, PT ;  /* 0x000000100600720c */ /* 0x080fe40003f86270 */
[----:B------:R-:W-:-:S02]  /*f980*/  ISETP.GE.AND P3, PT, R5, R16, PT ;  /* 0x000000100500720c */ /* 0x000fc40003f66270 */
[----:B--2---:R-:W-:Y:S02]  /*f990*/  FSEL R243, R30, -INF , !P1 ;  /* 0xff8000001ef37808 */ /* 0x004fe40004800000 */
[----:B-1----:R-:W-:Y:S02]  /*f9a0*/  FSEL R17, R206, -INF , !P2 ;  /* 0xff800000ce117808 */ /* 0x002fe40005000000 */
[----:B----4-:R-:W-:Y:S02]  /*f9b0*/  FSEL R238, R35, -INF , !P6 ;  /* 0xff80000023ee7808 */ /* 0x010fe40007000000 */
[----:B------:R-:W-:Y:S02]  /*f9c0*/  FMNMX3.FTZ R2, R240, R19, R17, !PT ;  /* 0x00000013f0027276 */ /* 0x000fe40007810011 */
[----:B------:R-:W-:Y:S02]  /*f9d0*/  FSEL R237, R29, -INF , !P5 ;  /* 0xff8000001ded7808 */ /* 0x000fe40006800000 */
[----:B------:R-:W-:-:S02]  /*f9e0*/  FMNMX3.FTZ R2, R2, R21, R22, !PT ;  /* 0x0000001502027276 */ /* 0x000fc40007810016 */
[----:B------:R-:W-:Y:S02]  /*f9f0*/  FMNMX3.FTZ R4, R4, R23, R140, !PT ;  /* 0x0000001704047276 */ /* 0x000fe4000781008c */
[----:B------:R-:W-:Y:S02]  /*fa00*/  FMNMX3.FTZ R2, R2, R233, R234, !PT ;  /* 0x000000e902027276 */ /* 0x000fe400078100ea */
[----:B------:R-:W-:Y:S02]  /*fa10*/  FSEL R235, R28, -INF , !P4 ;  /* 0xff8000001ceb7808 */ /* 0x000fe40006000000 */
[----:B------:R-:W-:Y:S01]  /*fa20*/  FMNMX3.FTZ R2, R2, R239, R243, !PT ;  /* 0x000000ef02027276 */ /* 0x000fe200078100f3 */
[----:B------:R-:W-:Y:S01]  /*fa30*/  LDSM.16.MT88.4 R28, [R225+0xb000] ;  /* 0x00b00000e11c783b */ /* 0x000fe20000004200 */
[----:B------:R-:W-:Y:S02]  /*fa40*/  FSEL R236, R27, -INF , !P3 ;  /* 0xff8000001bec7808 */ /* 0x000fe40005800000 */
[----:B------:R-:W-:Y:S01]  /*fa50*/  FMNMX3.FTZ R4, R4, R238, R237, !PT ;  /* 0x000000ee04047276 */ /* 0x000fe200078100ed */
[----:B------:R-:W1:Y:S01]  /*fa60*/  SHFL.BFLY PT, R9, R2, 0x2, 0x1f ;  /* 0x0c401f0002097f89 */ /* 0x000e6200000e0000 */
[----:B---3--:R-:W-:-:S02]  /*fa70*/  FMNMX.FTZ R143, R143, R3, !PT ;  /* 0x000000038f8f7209 */ /* 0x008fc40007810000 */
[----:B------:R-:W-:Y:S02]  /*fa80*/  FMNMX3.FTZ R4, R4, R235, R236, !PT ;  /* 0x000000eb04047276 */ /* 0x000fe400078100ec */
[C---:B------:R-:W-:Y:S01]  /*fa90*/  FSETP.NEU.FTZ.AND P1, PT, R143.reuse, -INF , PT ;  /* 0xff8000008f00780b */ /* 0x040fe20003f3d000 */
[C---:B------:R-:W-:Y:S01]  /*faa0*/  FMUL.FTZ R0, R143.reuse, UR13 ;  /* 0x0000000d8f007c20 */ /* 0x040fe20008410000 */
[----:B------:R-:W-:Y:S01]  /*fab0*/  FMNMX.FTZ R135, R10, R135, !PT ;  /* 0x000000870a877209 */ /* 0x000fe20007810000 */
[----:B------:R-:W2:Y:S01]  /*fac0*/  SHFL.BFLY PT, R7, R4, 0x2, 0x1f ;  /* 0x0c401f0004077f89 */ /* 0x000ea200000e0000 */
[----:B------:R-:W-:Y:S02]  /*fad0*/  FSEL R5, R143, RZ, P1 ;  /* 0x000000ff8f057208 */ /* 0x000fe40000800000 */
[----:B------:R-:W-:Y:S01]  /*fae0*/  FSEL R0, R0, RZ, P1 ;  /* 0x000000ff00007208 */ /* 0x000fe20000800000 */
[C---:B------:R-:W-:Y:S01]  /*faf0*/  FMUL.FTZ R10, R135.reuse, UR13 ;  /* 0x0000000d870a7c20 */ /* 0x040fe20008410000 */
[----:B------:R-:W-:-:S03]  /*fb00*/  FSETP.NEU.FTZ.AND P2, PT, R135, -INF , PT ;  /* 0xff8000008700780b */ /* 0x000fc60003f5d000 */
[--C-:B------:R-:W-:Y:S01]  /*fb10*/  FFMA.FTZ R11, R11, UR13, -R0.reuse ;  /* 0x0000000d0b0b7c23 */ /* 0x100fe20008010800 */
[--C-:B------:R-:W-:Y:S01]  /*fb20*/  FFMA.FTZ R12, R12, UR13, -R0.reuse ;  /* 0x0000000d0c0c7c23 */ /* 0x100fe20008010800 */
[----:B------:R-:W-:Y:S01]  /*fb30*/  FSEL R6, R135, RZ, P2 ;  /* 0x000000ff87067208 */ /* 0x000fe20001000000 */
[--C-:B------:R-:W-:Y:S01]  /*fb40*/  FFMA.FTZ R3, R13, UR13, -R0.reuse ;  /* 0x0000000d0d037c23 */ /* 0x100fe20008010800 */
[----:B------:R3:W-:Y:S01]  /*fb50*/  MUFU.EX2 R196, R11 ;  /* 0x0000000b00c47308 */ /* 0x0007e20000000800 */
[----:B------:R-:W-:Y:S01]  /*fb60*/  FSEL R10, R10, RZ, P2 ;  /* 0x000000ff0a0a7208 */ /* 0x000fe20001000000 */
[----:B------:R-:W-:Y:S01]  /*fb70*/  FFMA.FTZ R14, R14, UR13, -R0 ;  /* 0x0000000d0e0e7c23 */ /* 0x000fe20008010800 */
[----:B------:R-:W-:Y:S01]  /*fb80*/  FADD.FTZ R6, R241, -R6 ;  /* 0x80000006f1067221 */ /* 0x000fe20000010000 */
[----:B-1----:R-:W-:Y:S01]  /*fb90*/  FMNMX.FTZ R9, R2, R9, !PT ;  /* 0x0000000902097209 */ /* 0x002fe20007810000 */
[----:B------:R-:W-:Y:S01]  /*fba0*/  FADD.FTZ R2, R228, -R5 ;  /* 0x80000005e4027221 */ /* 0x000fe20000010000 */
[--C-:B------:R-:W-:Y:S01]  /*fbb0*/  FFMA.FTZ R24, R24, UR13, -R10.reuse ;  /* 0x0000000d18187c23 */ /* 0x100fe2000801080a */
[--C-:B------:R-:W-:Y:S01]  /*fbc0*/  FFMA.FTZ R25, R25, UR13, -R10.reuse ;  /* 0x0000000d19197c23 */ /* 0x100fe2000801080a */
[----:B------:R1:W-:Y:S01]  /*fbd0*/  MUFU.EX2 R197, R12 ;  /* 0x0000000c00c57308 */ /* 0x0003e20000000800 */
[----:B------:R-:W-:Y:S01]  /*fbe0*/  FMUL.FTZ R2, R2, UR13 ;  /* 0x0000000d02027c20 */ /* 0x000fe20008410000 */
[--C-:B------:R-:W-:Y:S01]  /*fbf0*/  FFMA.FTZ R33, R33, UR13, -R10.reuse ;  /* 0x0000000d21217c23 */ /* 0x100fe2000801080a */
[----:B------:R-:W-:Y:S01]  /*fc00*/  FFMA.FTZ R32, R32, UR13, -R10 ;  /* 0x0000000d20207c23 */ /* 0x000fe2000801080a */
[----:B--2---:R-:W-:-:S02]  /*fc10*/  FMNMX.FTZ R8, R4, R7, !PT ;  /* 0x0000000704087209 */ /* 0x004fc40007810000 */
[----:B------:R-:W-:Y:S02]  /*fc20*/  IADD3 R5, PT, PT, R217, 0xa000, RZ ;  /* 0x0000a000d9057810 */ /* 0x000fe40007ffe0ff */
[----:B------:R2:W-:Y:S01]  /*fc30*/  MUFU.EX2 R198, R3 ;  /* 0x0000000300c67308 */ /* 0x0005e20000000800 */
[----:B---3--:R-:W3:Y:S07]  /*fc40*/  SHFL.BFLY PT, R11, R9, 0x1, 0x1f ;  /* 0x0c201f00090b7f89 */ /* 0x008eee00000e0000 */
[----:B------:R-:W-:Y:S01]  /*fc50*/  MUFU.EX2 R247, R24 ;  /* 0x0000001800f77308 */ /* 0x000fe20000000800 */
[----:B-1----:R-:W1:Y:S07]  /*fc60*/  SHFL.BFLY PT, R12, R8, 0x1, 0x1f ;  /* 0x0c201f00080c7f89 */ /* 0x002e6e00000e0000 */
[----:B------:R4:W5:Y:S01]  /*fc70*/  MUFU.EX2 R246, R25 ;  /* 0x0000001900f67308 */ /* 0x0009620000000800 */
[----:B--2---:R-:W-:-:S07]  /*fc80*/  FMUL.FTZ R3, R6, UR13 ;  /* 0x0000000d06037c20 */ /* 0x004fce0008410000 */
[----:B------:R-:W-:Y:S01]  /*fc90*/  MUFU.EX2 R245, R33 ;  /* 0x0000002100f57308 */ /* 0x000fe20000000800 */
[----:B---3--:R-:W-:-:S04]  /*fca0*/  FMNMX.FTZ R134, R9, R11, !PT ;  /* 0x0000000b09867209 */ /* 0x008fc80007810000 */
[----:B------:R-:W-:-:S03]  /*fcb0*/  FSETP.NEU.FTZ.AND P1, PT, R134, -INF , PT ;  /* 0xff8000008600780b */ /* 0x000fc60003f3d000 */
[----:B------:R-:W2:Y:S01]  /*fcc0*/  MUFU.EX2 R244, R32 ;  /* 0x0000002000f47308 */ /* 0x000ea20000000800 */
[----:B-1----:R-:W-:Y:S01]  /*fcd0*/  FMNMX.FTZ R133, R8, R12, !PT ;  /* 0x0000000c08857209 */ /* 0x002fe20007810000 */
[C---:B------:R-:W-:Y:S01]  /*fce0*/  FMUL.FTZ R8, R134.reuse, UR13 ;  /* 0x0000000d86087c20 */ /* 0x040fe20008410000 */
[----:B------:R-:W-:Y:S01]  /*fcf0*/  FSEL R9, R134, RZ, P1 ;  /* 0x000000ff86097208 */ /* 0x000fe20000800000 */
[----:B----4-:R-:W-:Y:S01]  /*fd00*/  LDSM.16.MT88.4 R24, [R217+0xb000] ;  /* 0x00b00000d918783b */ /* 0x010fe20000004200 */
[----:B-----5:R-:W-:Y:S01]  /*fd10*/  F2FP.BF16.F32.PACK_AB R4, R246, R247 ;  /* 0x000000f7f604723e */ /* 0x020fe200000010ff */
[C---:B------:R-:W-:Y:S01]  /*fd20*/  FMUL.FTZ R11, R133.reuse, UR13 ;  /* 0x0000000d850b7c20 */ /* 0x040fe20008410000 */
[----:B------:R-:W-:Y:S01]  /*fd30*/  FSEL R12, R8, RZ, P1 ;  /* 0x000000ff080c7208 */ /* 0x000fe20000800000 */
[----:B------:R1:W3:Y:S01]  /*fd40*/  MUFU.EX2 R199, R14 ;  /* 0x0000000e00c77308 */ /* 0x0002e20000000800 */
[----:B------:R-:W-:Y:S01]  /*fd50*/  FSETP.NEU.FTZ.AND P1, PT, R133, -INF , PT ;  /* 0xff8000008500780b */ /* 0x000fe20003f3d000 */
[----:B------:R-:W-:-:S02]  /*fd60*/  FADD.FTZ R15, R240, -R9 ;  /* 0x80000009f00f7221 */ /* 0x000fc40000010000 */
[--C-:B------:R-:W-:Y:S01]  /*fd70*/  FFMA.FTZ R8, R19, UR13, -R12.reuse ;  /* 0x0000000d13087c23 */ /* 0x100fe2000801080c */
[----:B------:R-:W-:Y:S01]  /*fd80*/  FSEL R11, R11, RZ, P1 ;  /* 0x000000ff0b0b7208 */ /* 0x000fe20000800000 */
[--C-:B------:R-:W-:Y:S01]  /*fd90*/  FFMA.FTZ R13, R17, UR13, -R12.reuse ;  /* 0x0000000d110d7c23 */ /* 0x100fe2000801080c */
[----:B------:R-:W-:Y:S01]  /*fda0*/  FFMA.FTZ R9, R21, UR13, -R12 ;  /* 0x0000000d15097c23 */ /* 0x000fe2000801080c */
[----:B------:R-:W4:Y:S01]  /*fdb0*/  MUFU.EX2 R3, R3 ;  /* 0x0000000300037308 */ /* 0x000f220000000800 */
[----:B--2---:R-:W-:Y:S01]  /*fdc0*/  F2FP.BF16.F32.PACK_AB R6, R244, R245 ;  /* 0x000000f5f406723e */ /* 0x004fe200000010ff */
[----:B------:R-:W-:Y:S06]  /*fdd0*/  LDSM.16.MT88.4 R32, [R224+0xa000] ;  /* 0x00a00000e020783b */ /* 0x000fec0000004200 */
[----:B------:R-:W2:Y:S01]  /*fde0*/  MUFU.EX2 R2, R2 ;  /* 0x0000000200027308 */ /* 0x000ea20000000800 */
[----:B-1----:R-:W-:-:S02]  /*fdf0*/  IADD3 R14, PT, PT, R217, 0xa040, RZ ;  /* 0x0000a040d90e7810 */ /* 0x002fc40007ffe0ff */
[----:B------:R-:W-:Y:S02]  /*fe00*/  @P0 IADD3 R14, PT, PT, R5, -0x40, RZ ;  /* 0xffffffc0050e0810 */ /* 0x000fe40007ffe0ff */
[----:B------:R-:W-:Y:S02]  /*fe10*/  F2FP.BF16.F32.PACK_AB R5, R196, R197 ;  /* 0x000000c5c405723e */ /* 0x000fe400000010ff */
[----:B---3--:R-:W-:Y:S01]  /*fe20*/  F2FP.BF16.F32.PACK_AB R7, R198, R199 ;  /* 0x000000c7c607723e */ /* 0x008fe200000010ff */
[----:B------:R1:W-:Y:S01]  /*fe30*/  MUFU.EX2 R187, R8 ;  /* 0x0000000800bb7308 */ /* 0x0003e20000000800 */
[-C--:B----4-:R-:W-:Y:S01]  /*fe40*/  FMUL.FTZ R144, R144, R3.reuse ;  /* 0x0000000390907220 */ /* 0x090fe20000410000 */
[-C--:B------:R-:W-:Y:S01]  /*fe50*/  FMUL.FTZ R145, R145, R3.reuse ;  /* 0x0000000391917220 */ /* 0x080fe20000410000 */
[----:B------:R-:W3:Y:S01]  /*fe60*/  LDSM.16.MT88.4 R180, [R14] ;  /* 0x000000000eb4783b */ /* 0x000ee20000004200 */
[-C--:B------:R-:W-:Y:S01]  /*fe70*/  FMUL.FTZ R152, R152, R3.reuse ;  /* 0x0000000398987220 */ /* 0x080fe20000410000 */
[-C--:B------:R-:W-:Y:S01]  /*fe80*/  FMUL.FTZ R153, R153, R3.reuse ;  /* 0x0000000399997220 */ /* 0x080fe20000410000 */
[-C--:B------:R-:W-:Y:S01]  /*fe90*/  FMUL.FTZ R164, R164, R3.reuse ;  /* 0x00000003a4a47220 */ /* 0x080fe20000410000 */
[-C--:B------:R-:W-:Y:S01]  /*fea0*/  FMUL.FTZ R165, R165, R3.reuse ;  /* 0x00000003a5a57220 */ /* 0x080fe20000410000 */
[----:B------:R4:W-:Y:S01]  /*feb0*/  MUFU.EX2 R186, R13 ;  /* 0x0000000d00ba7308 */ /* 0x0009e20000000800 */
[-C--:B--2---:R-:W-:Y:S01]  /*fec0*/  FMUL.FTZ R146, R146, R2.reuse ;  /* 0x0000000292927220 */ /* 0x084fe20000410000 */
[-C--:B------:R-:W-:Y:S01]  /*fed0*/  FMUL.FTZ R147, R147, R2.reuse ;  /* 0x0000000293937220 */ /* 0x080fe20000410000 */
[-C--:B------:R-:W-:Y:S01]  /*fee0*/  FMUL.FTZ R154, R154, R2.reuse ;  /* 0x000000029a9a7220 */ /* 0x080fe20000410000 */
[-C--:B------:R-:W-:Y:S01]  /*fef0*/  FMUL.FTZ R155, R155, R2.reuse ;  /* 0x000000029b9b7220 */ /* 0x080fe20000410000 */
[-C--:B------:R-:W-:Y:S01]  /*ff00*/  FMUL.FTZ R166, R166, R2.reuse ;  /* 0x00000002a6a67220 */ /* 0x080fe20000410000 */
[-C--:B------:R-:W-:Y:S01]  /*ff10*/  FMUL.FTZ R167, R167, R2.reuse ;  /* 0x00000002a7a77220 */ /* 0x080fe20000410000 */
[-C--:B------:R-:W-:Y:S01]  /*ff20*/  FMUL.FTZ R168, R168, R3.reuse ;  /* 0x00000003a8a87220 */ /* 0x080fe20000410000 */
[----:B------:R2:W-:Y:S01]  /*ff30*/  MUFU.EX2 R185, R9 ;  /* 0x0000000900b97308 */ /* 0x0005e20000000800 */
[----:B-1----:R-:W-:Y:S01]  /*ff40*/  FFMA.FTZ R8, R22, UR13, -R12 ;  /* 0x0000000d16087c23 */ /* 0x002fe2000801080c */
[C---:B------:R-:W-:Y:S01]  /*ff50*/  HMMA.16816.F32.BF16 R212, R4.reuse, R176, R144 ;  /* 0x000000b004d4723c */ /* 0x040fe20000041890 */
[----:B------:R-:W1:Y:S01]  /*ff60*/  LDSM.16.MT88.4 R144, [R14+0x1000] ;  /* 0x001000000e90783b */ /* 0x000e620000004200 */
[-C--:B------:R-:W-:Y:S01]  /*ff70*/  FMUL.FTZ R169, R169, R3.reuse ;  /* 0x00000003a9a97220 */ /* 0x080fe20000410000 */
[-C--:B------:R-:W-:Y:S01]  /*ff80*/  FMUL.FTZ R170, R170, R2.reuse ;  /* 0x00000002aaaa7220 */ /* 0x080fe20000410000 */
[-C--:B------:R-:W-:Y:S01]  /*ff90*/  FMUL.FTZ R171, R171, R2.reuse ;  /* 0x00000002abab7220 */ /* 0x080fe20000410000 */
[-C--:B------:R-:W-:Y:S01]  /*ffa0*/  FMUL.FTZ R40, R40, R3.reuse ;  /* 0x0000000328287220 */ /* 0x080fe20000410000 */
[----:B------:R5:W-:Y:S01]  /*ffb0*/  MUFU.EX2 R184, R8 ;  /* 0x0000000800b87308 */ /* 0x000be20000000800 */
[----:B----4-:R-:W-:Y:S01]  /*ffc0*/  FSEL R13, R133, RZ, P1 ;  /* 0x000000ff850d7208 */ /* 0x010fe20000800000 */
[-C--:B------:R-:W-:Y:S01]  /*ffd0*/  FMUL.FTZ R41, R41, R3.reuse ;  /* 0x0000000329297220 */ /* 0x080fe20000410000 */
[-C--:B------:R-:W-:Y:S01]  /*ffe0*/  FMUL.FTZ R42, R42, R2.reuse ;  /* 0x000000022a2a7220 */ /* 0x080fe20000410000 */
[-C--:B------:R-:W-:Y:S01]  /*fff0*/  FMUL.FTZ R43, R43, R2.reuse ;  /* 0x000000022b2b7220 */ /* 0x080fe20000410000 */
[-C--:B------:R-:W-:Y:S01]  /*10000*/  FMUL.FTZ R44, R44, R3.reuse ;  /* 0x000000032c2c7220 */ /* 0x080fe20000410000 */
[----:B------:R-:W-:Y:S01]  /*10010*/  FADD.FTZ R13, R242, -R13 ;  /* 0x8000000df20d7221 */ /* 0x000fe20000010000 */
[-C--:B------:R-:W-:Y:S01]  /*10020*/  FMUL.FTZ R45, R45, R3.reuse ;  /* 0x000000032d2d7220 */ /* 0x080fe20000410000 */
[-C--:B------:R-:W-:Y:S01]  /*10030*/  FMUL.FTZ R46, R46, R2.reuse ;  /* 0x000000022e2e7220 */ /* 0x080fe20000410000 */
[--C-:B--2---:R-:W-:Y:S01]  /*10040*/  FFMA.FTZ R9, R20, UR13, -R11.reuse ;  /* 0x0000000d14097c23 */ /* 0x104fe2000801080b */
[-C--:B------:R-:W-:Y:S01]  /*10050*/  FMUL.FTZ R47, R47, R2.reuse ;  /* 0x000000022f2f7220 */ /* 0x080fe20000410000 */
[-C--:B------:R-:W-:Y:S01]  /*10060*/  FMUL.FTZ R56, R56, R3.reuse ;  /* 0x0000000338387220 */ /* 0x080fe20000410000 */
[-C--:B------:R-:W-:Y:S01]  /*10070*/  FMUL.FTZ R57, R57, R3.reuse ;  /* 0x0000000339397220 */ /* 0x080fe20000410000 */
[----:B------:R2:W-:Y:S01]  /*10080*/  MUFU.EX2 R142, R9 ;  /* 0x00000009008e7308 */ /* 0x0005e20000000800 */
[-C--:B------:R-:W-:Y:S01]  /*10090*/  FMUL.FTZ R58, R58, R2.reuse ;  /* 0x000000023a3a7220 */ /* 0x080fe20000410000 */
[-C--:B------:R-:W-:Y:S01]  /*100a0*/  FMUL.FTZ R59, R59, R2.reuse ;  /* 0x000000023b3b7220 */ /* 0x080fe20000410000 */
[-C--:B------:R-:W-:Y:S01]  /*100b0*/  FMUL.FTZ R60, R60, R3.reuse ;  /* 0x000000033c3c7220 */ /* 0x080fe20000410000 */
[--C-:B-----5:R-:W-:Y:S01]  /*100c0*/  FFMA.FTZ R8, R18, UR13, -R11.reuse ;  /* 0x0000000d12087c23 */ /* 0x120fe2000801080b */
[-C--:B------:R-:W-:Y:S01]  /*100d0*/  FMUL.FTZ R61, R61, R3.reuse ;  /* 0x000000033d3d7220 */ /* 0x080fe20000410000 */
[----:B------:R-:W4:Y:S01]  /*100e0*/  LDSM.16.MT88.4 R16, [R224+0xb000] ;  /* 0x00b00000e010783b */ /* 0x000f220000004200 */
        /* <DEDUP_REMOVED lines=10> */
[--C-:B--2---:R-:W-:Y:S01]  /*10190*/  FFMA.FTZ R9, R23, UR13, -R11.reuse ;  /* 0x0000000d17097c23 */ /* 0x104fe2000801080b */
[-C--:B------:R-:W-:Y:S01]  /*101a0*/  FMUL.FTZ R79, R79, R2.reuse ;  /* 0x000000024f4f7220 */ /* 0x080fe20000410000 */
[-C--:B------:R-:W-:Y:S01]  /*101b0*/  FMUL.FTZ R88, R88, R3.reuse ;  /* 0x0000000358587220 */ /* 0x080fe20000410000 */
[-C--:B------:R-:W-:Y:S01]  /*101c0*/  FMUL.FTZ R89, R89, R3.reuse ;  /* 0x0000000359597220 */ /* 0x080fe20000410000 */
[-C--:B------:R-:W-:Y:S01]  /*101d0*/  FMUL.FTZ R90, R90, R2.reuse ;  /* 0x000000025a5a7220 */ /* 0x080fe20000410000 */
[-C--:B------:R-:W-:Y:S01]  /*101e0*/  FMUL.FTZ R91, R91, R2.reuse ;  /* 0x000000025b5b7220 */ /* 0x080fe20000410000 */
[-C--:B------:R-:W-:Y:S01]  /*101f0*/  FMUL.FTZ R92, R92, R3.reuse ;  /* 0x000000035c5c7220 */ /* 0x080fe20000410000 */
[-C--:B------:R-:W-:Y:S01]  /*10200*/  FMUL.FTZ R93, R93, R3.reuse ;  /* 0x000000035d5d7220 */ /* 0x080fe20000410000 */
[----:B-----5:R-:W-:Y:S01]  /*10210*/  FFMA.FTZ R8, R140, UR13, -R11 ;  /* 0x0000000d8c087c23 */ /* 0x020fe2000801080b */
        /* <DEDUP_REMOVED lines=18> */
[----:B--2---:R-:W-:Y:S01]  /*10340*/  FMUL.FTZ R9, R15, UR13 ;  /* 0x0000000d0f097c20 */ /* 0x004fe20008410000 */
[-C--:B------:R-:W-:Y:S01]  /*10350*/  FMUL.FTZ R126, R126, R2.reuse ;  /* 0x000000027e7e7220 */ /* 0x080fe20000410000 */
[-C--:B------:R-:W-:Y:S01]  /*10360*/  FMUL.FTZ R127, R127, R2.reuse ;  /* 0x000000027f7f7220 */ /* 0x080fe20000410000 */
[----:B------:R-:W-:Y:S01]  /*10370*/  HMMA.16816.F32.BF16 R152, R4, R178, R152 ;  /* 0x000000b20498723c */ /* 0x000fe20000041898 */
[----:B------:R-:W-:Y:S01]  /*10380*/  FFMA.FTZ R3, R251, R3, R247 ;  /* 0x00000003fb037223 */ /* 0x000fe200000100f7 */
[----:B------:R-:W-:Y:S01]  /*10390*/  FFMA.FTZ R2, R250, R2, R197 ;  /* 0x00000002fa027223 */ /* 0x000fe200000100c5 */
[----:B------:R-:W2:Y:S01]  /*103a0*/  MUFU.EX2 R9, R9 ;  /* 0x0000000900097308 */ /* 0x000ea20000000800 */
[----:B-----5:R-:W-:Y:S01]  /*103b0*/  FMUL.FTZ R8, R13, UR13 ;  /* 0x0000000d0d087c20 */ /* 0x020fe20008410000 */
[----:B------:R-:W-:Y:S01]  /*103c0*/  FFMA.FTZ R13, R189, UR13, -R10 ;  /* 0x0000000dbd0d7c23 */ /* 0x000fe2000801080a */
[----:B------:R-:W-:-:S02]  /*103d0*/  FADD.FTZ R251, R246, R3 ;  /* 0x00000003f6fb7221 */ /* 0x000fc40000010000 */
[----:B------:R-:W-:Y:S03]  /*103e0*/  HMMA.16816.F32.BF16 R164, R4, R136, R164 ;  /* 0x0000008804a4723c */ /* 0x000fe600000418a4 */
[----:B------:R5:W-:Y:S01]  /*103f0*/  MUFU.EX2 R232, R13 ;  /* 0x0000000d00e87308 */ /* 0x000be20000000800 */
[----:B------:R-:W-:-:S04]  /*10400*/  FADD.FTZ R251, R245, R251 ;  /* 0x000000fbf5fb7221 */ /* 0x000fc80000010000 */
[C---:B------:R-:W-:Y:S01]  /*10410*/  HMMA.16816.F32.BF16 R168, R4.reuse, R138, R168 ;  /* 0x0000008a04a8723c */ /* 0x040fe200000418a8 */
[----:B------:R-:W-:Y:S02]  /*10420*/  FADD.FTZ R251, R244, R251 ;  /* 0x000000fbf4fb7221 */ /* 0x000fe40000010000 */
[----:B------:R-:W1:Y:S01]  /*10430*/  MUFU.EX2 R8, R8 ;  /* 0x0000000800087308 */ /* 0x000e620000000800 */
[-C--:B--2---:R-:W-:Y:S01]  /*10440*/  FMUL.FTZ R116, R116, R9.reuse ;  /* 0x0000000974747220 */ /* 0x084fe20000410000 */
[-C--:B------:R-:W-:Y:S01]  /*10450*/  FMUL.FTZ R117, R117, R9.reuse ;  /* 0x0000000975757220 */ /* 0x080fe20000410000 */
[-C--:B------:R-:W-:Y:S01]  /*10460*/  FMUL.FTZ R148, R148, R9.reuse ;  /* 0x0000000994947220 */ /* 0x080fe20000410000 */
[-C--:B------:R-:W-:Y:S01]  /*10470*/  FMUL.FTZ R149, R149, R9.reuse ;  /* 0x0000000995957220 */ /* 0x080fe20000410000 */
[C---:B---3--:R-:W-:Y:S01]  /*10480*/  HMMA.16816.F32.BF16 R40, R4.reuse, R180, R40 ;  /* 0x000000b40428723c */ /* 0x048fe20000041828 */
[-C--:B------:R-:W-:Y:S01]  /*10490*/  FMUL.FTZ R156, R156, R9.reuse ;  /* 0x000000099c9c7220 */ /* 0x080fe20000410000 */
[-C--:B------:R-:W-:Y:S01]  /*104a0*/  FMUL.FTZ R157, R157, R9.reuse ;  /* 0x000000099d9d7220 */ /* 0x080fe20000410000 */
[-C--:B------:R-:W-:Y:S01]  /*104b0*/  FMUL.FTZ R52, R52, R9.reuse ;  /* 0x0000000934347220 */ /* 0x080fe20000410000 */
[--C-:B-----5:R-:W-:Y:S01]  /*104c0*/  FFMA.FTZ R13, R191, UR13, -R10.reuse ;  /* 0x0000000dbf0d7c23 */ /* 0x120fe2000801080a */
[-C--:B------:R-:W-:Y:S01]  /*104d0*/  FMUL.FTZ R53, R53, R9.reuse ;  /* 0x0000000935357220 */ /* 0x080fe20000410000 */
[-C--:B------:R-:W-:Y:S01]  /*104e0*/  FMUL.FTZ R64, R64, R9.reuse ;  /* 0x0000000940407220 */ /* 0x080fe20000410000 */
[-C--:B------:R-:W-:Y:S01]  /*104f0*/  FMUL.FTZ R65, R65, R9.reuse ;  /* 0x0000000941417220 */ /* 0x080fe20000410000 */
[----:B------:R2:W3:Y:S01]  /*10500*/  MUFU.EX2 R228, R13 ;  /* 0x0000000d00e47308 */ /* 0x0004e20000000800 */
[C---:B------:R-:W-:Y:S01]  /*10510*/  HMMA.16816.F32.BF16 R44, R4.reuse, R182, R44 ;  /* 0x000000b6042c723c */ /* 0x040fe2000004182c */
[-C--:B------:R-:W-:Y:S01]  /*10520*/  FMUL.FTZ R36, R36, R9.reuse ;  /* 0x0000000924247220 */ /* 0x080fe20000410000 */
[-C--:B------:R-:W-:Y:S01]  /*10530*/  FMUL.FTZ R37, R37, R9.reuse ;  /* 0x0000000925257220 */ /* 0x080fe20000410000 */
[-C--:B-1----:R-:W-:Y:S01]  /*10540*/  FMUL.FTZ R118, R118, R8.reuse ;  /* 0x0000000876767220 */ /* 0x082fe20000410000 */
        /* <DEDUP_REMOVED lines=59> */
[----:B------:R1:W-:Y:S01]  /*10900*/  MUFU.EX2 R22, R10 ;  /* 0x0000000a00167308 */ /* 0x0003e20000000800 */
[-C--:B------:R-:W-:Y:S01]  /*10910*/  FMUL.FTZ R103, R103, R8.reuse ;  /* 0x0000000867677220 */ /* 0x080fe20000410000 */
[-C--:B------:R-:W-:Y:S01]  /*10920*/  FMUL.FTZ R128, R128, R9.reuse ;  /* 0x0000000980807220 */ /* 0x080fe20000410000 */
[----:B------:R-:W-:Y:S01]  /*10930*/  FMUL.FTZ R129, R129, R9 ;  /* 0x0000000981817220 */ /* 0x000fe20000410000 */
[-C--:B------:R-:W-:Y:S01]  /*10940*/  FMUL.FTZ R130, R130, R8.reuse ;  /* 0x0000000882827220 */ /* 0x080fe20000410000 */
[----:B------:R-:W-:Y:S01]  /*10950*/  HMMA.16816.F32.BF16 R108, R4, R146, R108 ;  /* 0x00000092046c723c */ /* 0x000fe2000004186c */
[----:B------:R-:W-:Y:S01]  /*10960*/  FMUL.FTZ R131, R131, R8 ;  /* 0x0000000883837220 */ /* 0x000fe20000410000 */
[----:B------:R-:W-:Y:S01]  /*10970*/  FADD.FTZ R251, R232, R251 ;  /* 0x000000fbe8fb7221 */ /* 0x000fe20000010000 */
[----:B------:R-:W2:Y:S03]  /*10980*/  MUFU.EX2 R191, R13 ;  /* 0x0000000d00bf7308 */ /* 0x000ea60000000800 */
[----:B---3--:R-:W-:-:S02]  /*10990*/  FADD.FTZ R251, R228, R251 ;  /* 0x000000fbe4fb7221 */ /* 0x008fc40000010000 */
[----:B----4-:R-:W-:Y:S01]  /*109a0*/  HMMA.16816.F32.BF16 R120, R4, R16, R120 ;  /* 0x000000100478723c */ /* 0x010fe20000041878 */
[--C-:B-1----:R-:W-:Y:S01]  /*109b0*/  FFMA.FTZ R10, R192, UR13, -R0.reuse ;  /* 0x0000000dc00a7c23 */ /* 0x102fe20008010800 */
[----:B------:R-:W-:-:S06]  /*109c0*/  FFMA.FTZ R0, R194, UR13, -R0 ;  /* 0x0000000dc2007c23 */ /* 0x000fcc0008010800 */
[----:B------:R-:W-:Y:S01]  /*109d0*/  HMMA.16816.F32.BF16 R208, R4, R18, R124 ;  /* 0x0000001204d0723c */ /* 0x000fe2000004187c */
[----:B------:R-:W-:Y:S01]  /*109e0*/  F2FP.BF16.F32.PACK_AB R4, R186, R187 ;  /* 0x000000bbba04723e */ /* 0x000fe200000010ff */
[----:B------:R1:W-:Y:S01]  /*109f0*/  MUFU.EX2 R20, R0 ;  /* 0x0000000000147308 */ /* 0x0003e20000000800 */
[----:B------:R-:W-:Y:S01]  /*10a00*/  F2FP.BF16.F32.PACK_AB R5, R141, R142 ;  /* 0x0000008e8d05723e */ /* 0x000fe200000010ff */
[----:B--2---:R-:W-:Y:S01]  /*10a10*/  FADD.FTZ R251, R191, R251 ;  /* 0x000000fbbffb7221 */ /* 0x004fe20000010000 */
[----:B------:R-:W-:Y:S02]  /*10a20*/  F2FP.BF16.F32.PACK_AB R6, R184, R185 ;  /* 0x000000b9b806723e */ /* 0x000fe400000010ff */
[----:B------:R-:W-:Y:S01]  /*10a30*/  F2FP.BF16.F32.PACK_AB R7, R132, R140 ;  /* 0x0000008c8407723e */ /* 0x000fe200000010ff */
[----:B------:R-:W-:Y:S01]  /*10a40*/  FADD.FTZ R251, R189, R251 ;  /* 0x000000fbbdfb7221 */ /* 0x000fe20000010000 */
[----:B------:R-:W-:Y:S01]  /*10a50*/  F2FP.BF16.F32.PACK_AB R124, R228, R232 ;  /* 0x000000e8e47c723e */ /* 0x000fe200000010ff */
[----:B------:R-:W2:Y:S01]  /*10a60*/  MUFU.EX2 R21, R10 ;  /* 0x0000000a00157308 */ /* 0x000ea20000000800 */
[----:B------:R-:W-:-:S02]  /*10a70*/  F2FP.BF16.F32.PACK_AB R125, R22, R23 ;  /* 0x00000017167d723e */ /* 0x000fc400000010ff */
[----:B------:R-:W-:Y:S01]  /*10a80*/  F2FP.BF16.F32.PACK_AB R126, R189, R191 ;  /* 0x000000bfbd7e723e */ /* 0x000fe200000010ff */
[----:B------:R-:W-:Y:S01]  /*10a90*/  HMMA.16816.F32.BF16 R116, R4, R16, R116 ;  /* 0x000000100474723c */ /* 0x000fe20000041874 */
[----:B-1----:R-:W-:-:S07]  /*10aa0*/  FFMA.FTZ R0, R233, UR13, -R12 ;  /* 0x0000000de9007c23 */ /* 0x002fce000801080c */
[----:B------:R-:W-:Y:S01]  /*10ab0*/  HMMA.16816.F32.BF16 R148, R4, R176, R148 ;  /* 0x000000b00494723c */ /* 0x000fe20000041894 */
[----:B------:R1:W-:Y:S01]  /*10ac0*/  MUFU.EX2 R17, R0 ;  /* 0x0000000000117308 */ /* 0x0003e20000000800 */
[----:B--2---:R-:W-:-:S06]  /*10ad0*/  F2FP.BF16.F32.PACK_AB R127, R20, R21 ;  /* 0x00000015147f723e */ /* 0x004fcc00000010ff */
[C---:B------:R-:W-:Y:S01]  /*10ae0*/  HMMA.16816.F32.BF16 R204, R4.reuse, R178, R156 ;  /* 0x000000b204cc723c */ /* 0x040fe2000004189c */
[----:B------:R-:W2:Y:S07]  /*10af0*/  LDSM.16.MT88.4 R156, [R217+0xa800] ;  /* 0x00a80000d99c783b */ /* 0x000eae0000004200 */
[----:B------:R-:W-:Y:S01]  /*10b00*/  HMMA.16816.F32.BF16 R52, R4, R32, R52 ;  /* 0x000000200434723c */ /* 0x000fe20000041834 */
[----:B-1----:R-:W-:-:S04]  /*10b10*/  FFMA.FTZ R0, R234, UR13, -R12 ;  /* 0x0000000dea007c23 */ /* 0x002fc8000801080c */
[----:B------:R1:W3:Y:S03]  /*10b20*/  MUFU.EX2 R16, R0 ;  /* 0x0000000000107308 */ /* 0x0002e60000000800 */
[C---:B------:R-:W-:Y:S01]  /*10b30*/  HMMA.16816.F32.BF16 R176, R4.reuse, R34, R64 ;  /* 0x0000002204b0723c */ /* 0x040fe20000041840 */
[----:B------:R-:W-:Y:S07]  /*10b40*/  LDSM.16.MT88.4 R64, [R223+0x800] ;  /* 0x00080000df40783b */ /* 0x000fee0000004200 */
[----:B------:R-:W-:Y:S01]  /*10b50*/  HMMA.16816.F32.BF16 R36, R4, R180, R36 ;  /* 0x000000b40424723c */ /* 0x000fe20000041824 */
[----:B-1----:R-:W-:-:S07]  /*10b60*/  FFMA.FTZ R0, R239, UR13, -R12 ;  /* 0x0000000def007c23 */ /* 0x002fce000801080c */
[C---:B------:R-:W-:Y:S01]  /*10b70*/  HMMA.16816.F32.BF16 R84, R4.reuse, R28, R84 ;  /* 0x0000001c0454723c */ /* 0x040fe20000041854 */
[----:B------:R1:W-:Y:S07]  /*10b80*/  MUFU.EX2 R15, R0 ;  /* 0x00000000000f7308 */ /* 0x0003ee0000000800 */
[C---:B------:R-:W-:Y:S01]  /*10b90*/  HMMA.16816.F32.BF16 R32, R4.reuse, R30, R96 ;  /* 0x0000001e0420723c */ /* 0x040fe20000041860 */
[----:B------:R-:W-:Y:S07]  /*10ba0*/  LDSM.16.MT88.4 R96, [R226] ;  /* 0x00000000e260783b */ /* 0x000fee0000004200 */
[----:B------:R-:W-:Y:S01]  /*10bb0*/  HMMA.16816.F32.BF16 R180, R4, R182, R48 ;  /* 0x000000b604b4723c */ /* 0x000fe20000041830 */
[----:B------:R-:W-:Y:S01]  /*10bc0*/  LDSM.16.MT88.4 R48, [R14+0x800] ;  /* 0x000800000e30783b */ /* 0x000fe20000004200 */
[----:B-1----:R-:W-:-:S06]  /*10bd0*/  FFMA.FTZ R0, R243, UR13, -R12 ;  /* 0x0000000df3007c23 */ /* 0x002fcc000801080c */
[C---:B------:R-:W-:Y:S01]  /*10be0*/  HMMA.16816.F32.BF16 R28, R4.reuse, R146, R112 ;  /* 0x00000092041c723c */ /* 0x040fe20000041870 */
[----:B------:R1:W-:Y:S07]  /*10bf0*/  LDSM.16.MT88.4 R112, [R14+0x1800] ;  /* 0x001800000e70783b */ /* 0x0003ee0000004200 */
[C---:B------:R-:W-:Y:S08]  /*10c00*/  HMMA.16816.F32.BF16 R160, R4.reuse, R136, R160 ;  /* 0x0000008804a0723c */ /* 0x040ff000000418a0 */
[C---:B------:R-:W-:Y:S01]  /*10c10*/  HMMA.16816.F32.BF16 R200, R4.reuse, R138, R172 ;  /* 0x0000008a04c8723c */ /* 0x040fe200000418ac */
[----:B------:R-:W4:Y:S01]  /*10c20*/  LDSM.16.MT88.4 R172, [R227] ;  /* 0x00000000e3ac783b */ /* 0x000f220000004200 */
[----:B-1----:R1:W5:Y:S06]  /*10c30*/  MUFU.EX2 R14, R0 ;  /* 0x00000000000e7308 */ /* 0x00236c0000000800 */
[C---:B------:R-:W-:Y:S08]  /*10c40*/  HMMA.16816.F32.BF16 R68, R4.reuse, R24, R68 ;  /* 0x000000180444723c */ /* 0x040ff00000041844 */
[----:B------:R-:W-:Y:S01]  /*10c50*/  HMMA.16816.F32.BF16 R136, R4, R26, R80 ;  /* 0x0000001a0488723c */ /* 0x000fe20000041850 */
[----:B------:R-:W-:Y:S01]  /*10c60*/  LDSM.16.MT88.4 R80, [R217+0xb800] ;  /* 0x00b80000d950783b */ /* 0x000fe20000004200 */
[----:B-1----:R-:W-:-:S06]  /*10c70*/  FFMA.FTZ R0, R238, UR13, -R11 ;  /* 0x0000000dee007c23 */ /* 0x002fcc000801080b */
[C---:B------:R-:W-:Y:S01]  /*10c80*/  HMMA.16816.F32.BF16 R100, R4.reuse, R144, R100 ;  /* 0x000000900464723c */ /* 0x040fe20000041864 */
[----:B------:R1:W-:Y:S07]  /*10c90*/  MUFU.EX2 R13, R0 ;  /* 0x00000000000d7308 */ /* 0x0003ee0000000800 */
[----:B------:R-:W-:Y:S01]  /*10ca0*/  HMMA.16816.F32.BF16 R24, R4, R18, R128 ;  /* 0x000000120418723c */ /* 0x000fe20000041880 */
[----:B------:R-:W4:Y:S01]  /*10cb0*/  LDSM.16.MT88.4 R4, [R223+0x1800] ;  /* 0x00180000df04783b */ /* 0x000f220000004200 */
[----:B---3--:R-:W-:-:S02]  /*10cc0*/  F2FP.BF16.F32.PACK_AB R128, R16, R17 ;  /* 0x000000111080723e */ /* 0x008fc400000010ff */
[----:B-----5:R-:W-:-:S04]  /*10cd0*/  F2FP.BF16.F32.PACK_AB R130, R14, R15 ;  /* 0x0000000f0e82723e */ /* 0x020fc800000010ff */
[----:B--2---:R-:W-:Y:S01]  /*10ce0*/  HMMA.16816.F32.BF16 R144, R124, R156, R212 ;  /* 0x0000009c7c90723c */ /* 0x004fe200000418d4 */
[----:B-1----:R-:W-:-:S04]  /*10cf0*/  FFMA.FTZ R0, R237, UR13, -R11 ;  /* 0x0000000ded007c23 */ /* 0x002fc8000801080b */
[----:B------:R1:W2:Y:S03]  /*10d00*/  MUFU.EX2 R12, R0 ;  /* 0x00000000000c7308 */ /* 0x0002a60000000800 */
[C---:B------:R-:W-:Y:S08]  /*10d10*/  HMMA.16816.F32.BF16 R152, R124.reuse, R158, R152 ;  /* 0x0000009e7c98723c */ /* 0x040ff00000041898 */
[----:B----4-:R-:W-:Y:S01]  /*10d20*/  HMMA.16816.F32.BF16 R164, R124, R172, R164 ;  /* 0x000000ac7ca4723c */ /* 0x010fe200000418a4 */
[----:B-1----:R-:W-:Y:S01]  /*10d30*/  FFMA.FTZ R0, R235, UR13, -R11 ;  /* 0x0000000deb007c23 */ /* 0x002fe2000801080b */
[----:B--2---:R-:W-:-:S06]  /*10d40*/  F2FP.BF16.F32.PACK_AB R129, R12, R13 ;  /* 0x0000000d0c81723e */ /* 0x004fcc00000010ff */
[C---:B------:R-:W-:Y:S01]  /*10d50*/  HMMA.16816.F32.BF16 R168, R124.reuse, R174, R168 ;  /* 0x000000ae7ca8723c */ /* 0x040fe200000418a8 */
[----:B------:R1:W-:Y:S07]  /*10d60*/  MUFU.EX2 R10, R0 ;  /* 0x00000000000a7308 */ /* 0x0003ee0000000800 */
[C---:B------:R-:W-:Y:S08]  /*10d70*/  HMMA.16816.F32.BF16 R120, R124.reuse, R4, R120 ;  /* 0x000000047c78723c */ /* 0x040ff00000041878 */
[----:B------:R-:W-:Y:S01]  /*10d80*/  HMMA.16816.F32.BF16 R40, R124, R48, R40 ;  /* 0x000000307c28723c */ /* 0x000fe20000041828 */
[----:B-1----:R-:W-:-:S07]  /*10d90*/  FFMA.FTZ R0, R236, UR13, -R11 ;  /* 0x0000000dec007c23 */ /* 0x002fce000801080b */
[C---:B------:R-:W-:Y:S01]  /*10da0*/  HMMA.16816.F32.BF16 R44, R124.reuse, R50, R44 ;  /* 0x000000327c2c723c */ /* 0x040fe2000004182c */
[----:B------:R-:W1:Y:S07]  /*10db0*/  MUFU.EX2 R0, R0 ;  /* 0x0000000000007308 */ /* 0x000e6e0000000800 */
[C---:B------:R-:W-:Y:S08]  /*10dc0*/  HMMA.16816.F32.BF16 R56, R124.reuse, R64, R56 ;  /* 0x000000407c38723c */ /* 0x040ff00000041838 */
[----:B------:R-:W-:Y:S01]  /*10dd0*/  HMMA.16816.F32.BF16 R60, R124, R66, R60 ;  /* 0x000000427c3c723c */ /* 0x000fe2000004183c */
[----:B-1----:R-:W-:-:S07]  /*10de0*/  F2FP.BF16.F32.PACK_AB R131, R0, R10 ;  /* 0x0000000a0083723e */ /* 0x002fce00000010ff */
[----:B------:R-:W-:Y:S08]  /*10df0*/  HMMA.16816.F32.BF16 R72, R124, R80, R72 ;  /* 0x000000507c48723c */ /* 0x000ff00000041848 */
[----:B------:R-:W-:Y:S01]  /*10e00*/  HMMA.16816.F32.BF16 R116, R128, R4, R116 ;  /* 0x000000048074723c */ /* 0x000fe20000041874 */
[----:B------:R-:W-:Y:S01]  /*10e10*/  FFMA.FTZ R5, R248, R9, R187 ;  /* 0x00000009f8057223 */ /* 0x000fe200000100bb */
[----:B------:R-:W-:-:S03]  /*10e20*/  FFMA.FTZ R4, R252, R8, R142 ;  /* 0x00000008fc047223 */ /* 0x000fc6000001008e */
        /* <DEDUP_REMOVED lines=24> */
[C---:B------:R-:W-:Y:S02]  /*10fb0*/  HMMA.16816.F32.BF16 R104, R124.reuse, R112, R104 ;  /* 0x000000707c68723c */ /* 0x040fe40000041868 */
[----:B------:R1:W-:Y:S06]  /*10fc0*/  STL [R1], R2 ;  /* 0x0000000201007387 */ /* 0x0003ec0000100800 */
        /* <DEDUP_REMOVED lines=16> */
[----:B-1----:R-:W-:-:S15]  /*110d0*/  HMMA.16816.F32.BF16 R128, R128, R6, R24 ;  /* 0x000000068080723c */ /* 0x002fde0000041818 */
[----:B------:R-:W-:-:S05]  /*110e0*/  NOP ;  /* 0x0000000000007918 */ /* 0x000fca0000000000 */
.L_x_1447:
[----:B------:R-:W-:-:S09]  /*110f0*/  UISETP.GE.AND UP0, UPT, UR10, URZ, UPT ;  /* 0x000000ff0a00728c */ /* 0x000fd2000bf06270 */
[----:B------:R-:W-:Y:S05]  /*11100*/  BRA.U !UP0, `(.L_x_1452) ;  /* 0x0000002908a87547 */ /* 0x000fea000b800000 */
[----:B------:R-:W1:Y:S01]  /*11110*/  S2R R2, SR_TID.X ;  /* 0x0000000000027919 */ /* 0x000e620000002100 */
[----:B------:R-:W2:Y:S01]  /*11120*/  LDCU UR11, c[0x0][0x440] ;  /* 0x00008800ff0b77ac */ /* 0x000ea20008000800 */
[----:B------:R-:W-:Y:S01]  /*11130*/  IMAD.MOV.U32 R139, RZ, RZ, R143 ;  /* 0x000000ffff8b7224 */ /* 0x000fe200078e008f */
[----:B------:R-:W-:Y:S01]  /*11140*/  MOV R132, R135 ;  /* 0x0000008700847202 */ /* 0x000fe20000000f00 */
[----:B------:R-:W3:Y:S01]  /*11150*/  S2R R0, SR_TID.X ;  /* 0x0000000000007919 */ /* 0x000ee20000002100 */
[----:B------:R-:W4:Y:S01]  /*11160*/  LDCU.64 UR8, c[0x0][0x3b8] ;  /* 0x00007700ff0877ac */ /* 0x000f220008000a00 */
[----:B------:R-:W-:Y:S01]  /*11170*/  IMAD.MOV.U32 R140, RZ, RZ, R133 ;  /* 0x000000ffff8c7224 */ /* 0x000fe200078e0085 */
[----:B------:R-:W-:Y:S01]  /*11180*/  MOV R141, R134 ;  /* 0x00000086008d7202 */ /* 0x000fe20000000f00 */
[----:B------:R-:W-:Y:S01]  /*11190*/  IMAD.MOV.U32 R228, RZ, RZ, 0x40 ;  /* 0x00000040ffe47424 */ /* 0x000fe200078e00ff */
[----:B------:R-:W-:Y:S02]  /*111a0*/  USHF.L.U64.HI UR12, UR6, 0x4, UR7 ;  /* 0x00000004060c7899 */ /* 0x000fe40008010207 */
[----:B------:R-:W-:Y:S01]  /*111b0*/  USHF.L.U32 UR15, UR6, 0x4, URZ ;  /* 0x00000004060f7899 */ /* 0x000fe200080006ff */
[----:B------:R-:W1:Y:S01]  /*111c0*/  LDCU UR17, c[0x0][0x440] ;  /* 0x00008800ff1177ac */ /* 0x000e620008000800 */
[----:B------:R-:W1:Y:S01]  /*111d0*/  LDCU UR16, c[0x0][0x50c] ;  /* 0x0000a180ff1077ac */ /* 0x000e620008000800 */
[----:B------:R-:W1:Y:S01]  /*111e0*/  LDCU UR4, c[0x0][0x45c] ;  /* 0x00008b80ff0477ac */ /* 0x000e620008000800 */
[----:B----4-:R-:W-:-:S02]  /*111f0*/  USHF.L.U64.HI UR14, UR8, 0x5, UR9 ;  /* 0x00000005080e7899 */ /* 0x010fc40008010209 */
[----:B------:R-:W-:Y:S02]  /*11200*/  USHF.L.U32 UR13, UR8, 0x5, URZ ;  /* 0x00000005080d7899 */ /* 0x000fe400080006ff */
[----:B------:R-:W-:Y:S02]  /*11210*/  USHF.L.U64.HI UR9, UR8, 0x4, UR9 ;  /* 0x0000000408097899 */ /* 0x000fe40008010209 */
[----:B------:R-:W-:Y:S01]  /*11220*/  USHF.L.U32 UR8, UR8, 0x4, URZ ;  /* 0x0000000408087899 */ /* 0x000fe200080006ff */
[----:B-1----:R-:W-:Y:S01]  /*11230*/  IMAD.SHL.U32 R2, R2, 0x8, RZ ;  /* 0x0000000802027824 */ /* 0x002fe200078e00ff */
[----:B------:R-:W1:Y:S01]  /*11240*/  LDCU.64 UR6, c[0x0][0x3c0] ;  /* 0x00007800ff0677ac */ /* 0x000e620008000a00 */
[----:B---3--:R-:W-:-:S03]  /*11250*/  LOP3.LUT P3, RZ, R0, 0x2, RZ, 0xc0, !PT ;  /* 0x0000000200ff7812 */ /* 0x008fc6000786c0ff */
[----:B------:R-:W-:Y:S02]  /*11260*/  LOP3.LUT R2, R2, 0x38, RZ, 0xc0, !PT ;  /* 0x0000003802027812 */ /* 0x000fe400078ec0ff */
[----:B------:R-:W-:Y:S02]  /*11270*/  IADD3 R0, PT, PT, R222, 0x8000, RZ ;  /* 0x00008000de007810 */ /* 0x000fe40007ffe0ff */
[----:B--2---:R-:W-:Y:S01]  /*11280*/  ISETP.GE.AND P5, PT, R2, UR11, PT ;  /* 0x0000000b02007c0c */ /* 0x004fe2000bfa6270 */
[C---:B------:R-:W-:Y:S01]  /*11290*/  VIADD R2, R217.reuse, 0xa040 ;  /* 0x0000a040d9027836 */ /* 0x040fe20000000000 */
[----:B------:R-:W-:Y:S01]  /*112a0*/  IADD3 R0, PT, PT, R217, 0xa000, RZ ;  /* 0x0000a000d9007810 */ /* 0x000fe20007ffe0ff */
[----:B------:R-:W-:Y:S10]  /*112b0*/  BRA `(.L_x_1453) ;  /* 0x0000000000dc7947 */ /* 0x000ff40003800000 */
.L_x_1455:
[----:B------:R-:W-:Y:S01]  /*112c0*/  IMAD.SHL.U32 R133, R133, 0x8, RZ ;  /* 0x0000000885857824 */ /* 0x000fe200078e00ff */
[----:B------:R-:W-:Y:S01]  /*112d0*/  UIADD3 UR19, UPT, UPT, UR10, -0x1, URZ ;  /* 0xffffffff0a137890 */ /* 0x000fe2000fffe0ff */
[----:B------:R-:W-:Y:S01]  /*112e0*/  MOV R5, UR9 ;  /* 0x0000000900057c02 */ /* 0x000fe20008000f00 */
[----:B------:R-:W-:Y:S01]  /*112f0*/  IMAD.U32 R4, RZ, RZ, UR8 ;  /* 0x00000008ff047e24 */ /* 0x000fe2000f8e00ff */
[----:B------:R-:W-:Y:S01]  /*11300*/  MOV R7, UR13 ;  /* 0x0000000d00077c02 */ /* 0x000fe20008000f00 */
[----:B------:R-:W-:Y:S01]  /*11310*/  UIMAD.WIDE.U32 UR24, UR13, UR19, URZ ;  /* 0x000000130d1872a5 */ /* 0x000fe2000f8e00ff */
[----:B------:R-:W-:Y:S01]  /*11320*/  LOP3.LUT R133, R133, 0x38, RZ, 0xc0, !PT ;  /* 0x0000003885857812 */ /* 0x000fe200078ec0ff */
[----:B------:R-:W-:Y:S01]  /*11330*/  UIMAD UR18, UR14, UR19, URZ ;  /* 0x000000130e1272a4 */ /* 0x000fe2000f8e02ff */
[----:B------:R-:W-:Y:S02]  /*11340*/  IMAD.U32 R2, RZ, RZ, UR8 ;  /* 0x00000008ff027e24 */ /* 0x000fe4000f8e00ff */
[----:B------:R-:W-:Y:S01]  /*11350*/  ISETP.GE.AND P5, PT, R133, UR17, PT ;  /* 0x0000001185007c0c */ /* 0x000fe2000bfa6270 */
[----:B------:R-:W-:Y:S01]  /*11360*/  UIADD3 UR11, UPT, UPT, UR25, UR18, URZ ;  /* 0x00000012190b7290 */ /* 0x000fe2000fffe0ff */
[----:B------:R-:W-:Y:S02]  /*11370*/  IMAD.U32 R13, RZ, RZ, UR24 ;  /* 0x00000018ff0d7e24 */ /* 0x000fe4000f8e00ff */
[----:B------:R-:W-:Y:S02]  /*11380*/  IMAD.U32 R3, RZ, RZ, UR9 ;  /* 0x00000009ff037e24 */ /* 0x000fe4000f8e00ff */
[----:B------:R-:W-:Y:S01]  /*11390*/  IMAD.U32 R11, RZ, RZ, UR24 ;  /* 0x00000018ff0b7e24 */ /* 0x000fe2000f8e00ff */
[----:B------:R-:W-:Y:S01]  /*113a0*/  MOV R6, UR11 ;  /* 0x0000000b00067c02 */ /* 0x000fe20008000f00 */
[----:B------:R-:W-:Y:S04]  /*113b0*/  @!P4 IMAD.WIDE.U32 R2, R7, UR19, R2 ;  /* 0x000000130702cc25 */ /* 0x000fe8000f8e0002 */
[----:B------:R-:W-:Y:S01]  /*113c0*/  @!P4 VIADD R10, R3, UR18 ;  /* 0x00000012030acc36 */ /* 0x000fe20008000000 */
[-C--:B------:R-:W-:Y:S01]  /*113d0*/  @!P5 LEA R13, P1, R13, R231.reuse, 0x1 ;  /* 0x000000e70d0dd211 */ /* 0x080fe200078208ff */
[----:B------:R-:W-:Y:S01]  /*113e0*/  @!P5 IMAD.WIDE.U32 R4, R7, UR19, R4 ;  /* 0x000000130704dc25 */ /* 0x000fe2000f8e0004 */
[----:B------:R-:W-:Y:S02]  /*113f0*/  MOV R7, UR11 ;  /* 0x0000000b00077c02 */ /* 0x000fe40008000f00 */
[-C--:B------:R-:W-:Y:S01]  /*11400*/  @!P5 LEA.HI.X R11, R11, R230.reuse, R6, 0x1, P1 ;  /* 0x000000e60b0bd211 */ /* 0x080fe200008f0c06 */
[----:B------:R-:W-:Y:S01]  /*11410*/  @!P5 VIADD R5, R5, UR18 ;  /* 0x000000120505dc36 */ /* 0x000fe20008000000 */
[-C--:B------:R-:W-:Y:S01]  /*11420*/  @!P5 LEA R12, P6, R4, R231.reuse, 0x1 ;  /* 0x000000e7040cd211 */ /* 0x080fe200078c08ff */
[----:B------:R-:W-:Y:S01]  /*11430*/  IMAD.U32 R8, RZ, RZ, UR24 ;  /* 0x00000018ff087e24 */ /* 0x000fe2000f8e00ff */
[----:B------:R-:W-:Y:S01]  /*11440*/  @!P4 LEA R6, P1, R2, R231, 0x1 ;  /* 0x000000e70206c211 */ /* 0x000fe200078208ff */
[----:B------:R-:W-:Y:S01]  /*11450*/  IMAD.U32 R9, RZ, RZ, UR24 ;  /* 0x00000018ff097e24 */ /* 0x000fe2000f8e00ff */
[-C--:B------:R-:W-:Y:S01]  /*11460*/  @!P5 LEA.HI.X R3, R4, R230.reuse, R5, 0x1, P6 ;  /* 0x000000e60403d211 */ /* 0x080fe200030f0c05 */
[----:B------:R-:W-:Y:S01]  /*11470*/  @!P5 IMAD.MOV.U32 R5, RZ, RZ, R11 ;  /* 0x000000ffff05d224 */ /* 0x000fe200078e000b */
[----:B------:R-:W-:Y:S02]  /*11480*/  @!P5 MOV R4, R13 ;  /* 0x0000000d0004d202 */ /* 0x000fe40000000f00 */
[----:B------:R-:W-:Y:S03]  /*11490*/  @!P4 LEA R8, P2, R8, R231, 0x1 ;  /* 0x000000e70808c211 */ /* 0x000fe600078408ff */
[----:B------:R-:W-:Y:S01]  /*114a0*/  @!PT LDS RZ, [RZ] ;  /* 0x00000000fffff984 */ /* 0x000fe20000000800 */
[----:B------:R-:W-:Y:S01]  /*114b0*/  @!PT LDS RZ, [RZ] ;  /* 0x00000000fffff984 */ /* 0x000fe20000000800 */
[----:B------:R-:W-:Y:S01]  /*114c0*/  @!PT LDS RZ, [RZ] ;  /* 0x00000000fffff984 */ /* 0x000fe20000000800 */
[----:B------:R3:W-:Y:S01]  /*114d0*/  @!P5 LDGSTS.E.BYPASS.LTC128B.128 [R229+0x8000], desc[UR26][R4.64] ;  /* 0x0800000004e5dfae */ /* 0x0007e2000b981a1a */
[-C--:B------:R-:W-:Y:S02]  /*114e0*/  @!P4 LEA.HI.X R9, R9, R230.reuse, R7, 0x1, P2 ;  /* 0x000000e60909c211 */ /* 0x080fe400010f0c07 */
[----:B------:R-:W-:Y:S01]  /*114f0*/  @!P4 LEA.HI.X R7, R2, R230, R10, 0x1, P1 ;  /* 0x000000e60207c211 */ /* 0x000fe200008f0c0a */
[----:B------:R3:W-:Y:S01]  /*11500*/  @P5 STS.128 [R229+0x8000], RZ ;  /* 0x008000ffe5005388 */ /* 0x0007e20000000c00 */
[----:B------:R-:W-:Y:S03]  /*11510*/  @!P5 MOV R2, R12 ;  /* 0x0000000c0002d202 */ /* 0x000fe60000000f00 */
        /* <DEDUP_REMOVED lines=17> */
.L_x_1453:
[----:B--2---:R-:W2:Y:S01]  /*11630*/  LDL R2, [R1+0xc] ;  /* 0x00000c0001027983 */ /* 0x004ea20000100800 */
[----:B------:R-:W-:Y:S04]  /*11640*/  DEPBAR.LE SB0, 0x0 ;  /* 0x000080000000791a */ /* 0x000fe80000000000 */
[----:B------:R-:W3:Y:S01]  /*11650*/  LDL R8, [R1+0x8] ;  /* 0x0000080001087983 */ /* 0x000ee20000100800 */
[----:B-1----:R-:W-:Y:S01]  /*11660*/  UIMAD.WIDE.U32 UR24, UR10, UR6, URZ ;  /* 0x000000060a1872a5 */ /* 0x002fe2000f8e00ff */
[----:B------:R-:W-:Y:S03]  /*11670*/  BAR.SYNC.DEFER_BLOCKING 0x0 ;  /* 0x0000000000007b1d */ /* 0x000fe60000010000 */
[----:B------:R-:W-:Y:S01]  /*11680*/  UIMAD UR11, UR10, UR7, UR25 ;  /* 0x000000070a0b72a4 */ /* 0x000fe2000f8e0219 */
[----:B------:R-:W-:Y:S01]  /*11690*/  ISETP.GE.AND P4, PT, R249, UR17, PT ;  /* 0x00000011f9007c0c */ /* 0x000fe2000bf86270 */
[----:B------:R-:W-:Y:S01]  /*116a0*/  ULEA UR19, UP0, UR24, UR15, 0x5 ;  /* 0x0000000f18137291 */ /* 0x000fe2000f8028ff */
[----:B------:R-:W-:Y:S02]  /*116b0*/  MOV R6, UR24 ;  /* 0x0000001800067c02 */ /* 0x000fe40008000f00 */
[----:B------:R-:W-:Y:S01]  /*116c0*/  MOV R7, UR25 ;  /* 0x0000001900077c02 */ /* 0x000fe20008000f00 */
[----:B------:R-:W-:Y:S01]  /*116d0*/  ULEA.HI.X UR18, UR24, UR12, UR11, 0x5, UP0 ;  /* 0x0000000c18127291 */ /* 0x000fe200080f2c0b */
[----:B------:R-:W-:Y:S01]  /*116e0*/  MOV R0, UR11 ;  /* 0x0000000b00007c02 */ /* 0x000fe20008000f00 */
[----:B------:R-:W-:Y:S01]  /*116f0*/  UISETP.NE.AND UP0, UPT, UR10, URZ, UPT ;  /* 0x000000ff0a00728c */ /* 0x000fe2000bf05270 */
[----:B------:R-:W-:Y:S03]  /*11700*/  MOV R7, UR19 ;  /* 0x0000001300077c02 */ /* 0x000fe60008000f00 */
[----:B------:R-:W-:Y:S01]  /*11710*/  MOV R3, UR18 ;  /* 0x0000001200037c02 */ /* 0x000fe20008000f00 */
[----:B------:R-:W1:Y:S01]  /*11720*/  S2R R133, SR_TID.X ;  /* 0x0000000000857919 */ /* 0x000e620000002100 */
[CC--:B--2---:R-:W-:Y:S02]  /*11730*/  LEA R4, P1, R6.reuse, R2.reuse, 0x6 ;  /* 0x0000000206047211 */ /* 0x0c4fe400078230ff */
[C---:B------:R-:W-:Y:S02]  /*11740*/  LEA R2, P0, R7.reuse, R2, 0x1 ;  /* 0x0000000207027211 */ /* 0x040fe400078008ff */
[-C--:B---3--:R-:W-:Y:S02]  /*11750*/  LEA.HI.X R5, R6, R8.reuse, R0, 0x6, P1 ;  /* 0x0000000806057211 */ /* 0x088fe400008f3400 */
[----:B------:R-:W-:Y:S02]  /*11760*/  LEA.HI.X R3, R7, R8, R3, 0x1, P0 ;  /* 0x0000000807037211 */ /* 0x000fe400000f0c03 */
[C---:B------:R-:W-:Y:S01]  /*11770*/  IADD3 R8, PT, PT, R222.reuse, 0x8000, RZ ;  /* 0x00008000de087810 */ /* 0x040fe20007ffe0ff */
[----:B------:R-:W-:Y:S01]  /*11780*/  @!PT LDS RZ, [RZ] ;  /* 0x00000000fffff984 */ /* 0x000fe20000000800 */
[----:B------:R-:W-:Y:S01]  /*11790*/  @!PT LDS RZ, [RZ] ;  /* 0x00000000fffff984 */ /* 0x000fe20000000800 */
[----:B------:R-:W-:Y:S01]  /*117a0*/  @!PT LDS RZ, [RZ] ;  /* 0x00000000fffff984 */ /* 0x000fe20000000800 */
[----:B------:R-:W-:Y:S01]  /*117b0*/  @!P5 LDGSTS.E.BYPASS.LTC128B.128 [R229+0xa000], desc[UR26][R4.64] ;  /* 0x0a00000004e5dfae */ /* 0x000fe2000b981a1a */
[----:B------:R-:W-:Y:S02]  /*117c0*/  IADD3 R0, PT, PT, R222, 0x8020, RZ ;  /* 0x00008020de007810 */ /* 0x000fe40007ffe0ff */
[----:B------:R-:W-:Y:S02]  /*117d0*/  @P3 IADD3 R0, PT, PT, R8, -0x20, RZ ;  /* 0xffffffe008003810 */ /* 0x000fe40007ffe0ff */
[----:B-1----:R-:W-:Y:S03]  /*117e0*/  LOP3.LUT P0, RZ, R133, 0x4, RZ, 0xc0, !PT ;  /* 0x0000000485ff7812 */ /* 0x002fe6000780c0ff */
        /* <DEDUP_REMOVED lines=17> */
[----:B------:R-:W2:Y:S01]  /*11900*/  LDSM.16.M88.4 R16, [R218+UR5+0x8000] ;  /* 0x00800005da10783b */ /* 0x000ea20008000200 */
[----:B-1----:R-:W-:Y:S04]  /*11910*/  SEL R2, R228, 0xffffffc0, !P0 ;  /* 0xffffffc0e4027807 */ /* 0x002fe80004000000 */
[-C--:B------:R-:W-:Y:S03]  /*11920*/  IADD3 R3, PT, PT, R216, R2.reuse, RZ ;  /* 0x00000002d8037210 */ /* 0x080fe60007ffe0ff */
[----:B------:R-:W1:Y:S01]  /*11930*/  LDSM.16.M88.4 R28, [R216+0x2000] ;  /* 0x00200000d81c783b */ /* 0x000e620000000200 */
[----:B------:R-:W-:Y:S07]  /*11940*/  IADD3 R2, PT, PT, R222, R2, RZ ;  /* 0x00000002de027210 */ /* 0x000fee0007ffe0ff */
[----:B------:R-:W3:Y:S08]  /*11950*/  LDSM.16.M88.4 R176, [R218+UR5+0x8800] ;  /* 0x00880005dab0783b */ /* 0x000ef00008000200 */
[----:B------:R-:W0:Y:S08]  /*11960*/  LDGDEPBAR ;  /* 0x00000000000079af */ /* 0x000e300000000000 */
[----:B------:R-:W-:Y:S08]  /*11970*/  LDSM.16.M88.4 R180, [R221] ;  /* 0x00000000ddb4783b */ /* 0x000ff00000000200 */
[----:B------:R-:W4:Y:S01]  /*11980*/  LDSM.16.M88.4 R184, [R0] ;  /* 0x0000000000b8783b */ /* 0x000f220000000200 */
[-C--:B--2---:R-:W-:Y:S07]  /*11990*/  HMMA.16816.F32.BF16 R4, R32, R16.reuse, RZ ;  /* 0x000000102004723c */ /* 0x084fee00000418ff */
[----:B------:R-:W2:Y:S01]  /*119a0*/  LDSM.16.M88.4 R188, [R221+0x2000] ;  /* 0x00200000ddbc783b */ /* 0x000ea20000000200 */
[C---:B-1----:R-:W-:Y:S07]  /*119b0*/  HMMA.16816.F32.BF16 R8, R28.reuse, R16, RZ ;  /* 0x000000101c08723c */ /* 0x042fee00000418ff */
[----:B------:R-:W1:Y:S01]  /*119c0*/  LDSM.16.M88.4 R192, [R0+0x800] ;  /* 0x0008000000c0783b */ /* 0x000e620000000200 */
[-C--:B------:R-:W-:Y:S07]  /*119d0*/  HMMA.16816.F32.BF16 R12, R28, R18.reuse, RZ ;  /* 0x000000121c0c723c */ /* 0x080fee00000418ff */
[----:B------:R-:W-:Y:S01]  /*119e0*/  LDSM.16.M88.4 R196, [R3] ;  /* 0x0000000003c4783b */ /* 0x000fe20000000200 */
[C---:B------:R-:W-:Y:S07]  /*119f0*/  HMMA.16816.F32.BF16 R16, R32.reuse, R18, RZ ;  /* 0x000000122010723c */ /* 0x040fee00000418ff */
[----:B------:R-:W5:Y:S01]  /*11a00*/  LDSM.16.M88.4 R200, [R2+0x8000] ;  /* 0x0080000002c8783b */ /* 0x000f620000000200 */
[-C--:B---3--:R-:W-:Y:S07]  /*11a10*/  HMMA.16816.F32.BF16 R20, R32, R176.reuse, RZ ;  /* 0x000000b02014723c */ /* 0x088fee00000418ff */
[----:B------:R-:W3:Y:S01]  /*11a20*/  LDSM.16.M88.4 R204, [R3+0x2000] ;  /* 0x0020000003cc783b */ /* 0x000ee20000000200 */
[C---:B------:R-:W-:Y:S07]  /*11a30*/  HMMA.16816.F32.BF16 R24, R28.reuse, R176, RZ ;  /* 0x000000b01c18723c */ /* 0x040fee00000418ff */
[----:B------:R-:W3:Y:S01]  /*11a40*/  LDSM.16.M88.4 R208, [R2+0x8800] ;  /* 0x0088000002d0783b */ /* 0x000ee20000000200 */
[-C--:B------:R-:W-:Y:S07]  /*11a50*/  HMMA.16816.F32.BF16 R28, R28, R178.reuse, RZ ;  /* 0x000000b21c1c723c */ /* 0x080fee00000418ff */
[----:B------:R-:W-:Y:S01]  /*11a60*/  LDSM.16.M88.4 R212, [R220+0x2000] ;  /* 0x00200000dcd4783b */ /* 0x000fe20000000200 */
[----:B------:R-:W-:Y:S07]  /*11a70*/  HMMA.16816.F32.BF16 R32, R32, R178, RZ ;  /* 0x000000b22020723c */ /* 0x000fee00000418ff */
[----:B------:R-:W-:Y:S01]  /*11a80*/  LDSM.16.M88.4 R176, [R220] ;  /* 0x00000000dcb0783b */ /* 0x000fe20000000200 */
[-C--:B----4-:R-:W-:Y:S08]  /*11a90*/  HMMA.16816.F32.BF16 R4, R180, R184.reuse, R4 ;  /* 0x000000b8b404723c */ /* 0x090ff00000041804 */
[C---:B--2---:R-:W-:Y:S08]  /*11aa0*/  HMMA.16816.F32.BF16 R8, R188.reuse, R184, R8 ;  /* 0x000000b8bc08723c */ /* 0x044ff00000041808 */
        /* <DEDUP_REMOVED lines=9> */
[-C--:B-----5:R-:W-:Y:S01]  /*11b40*/  HMMA.16816.F32.BF16 R4, R196, R200.reuse, R4 ;  /* 0x000000c8c404723c */ /* 0x0a0fe20000041804 */
[----:B------:R-:W4:Y:S07]  /*11b50*/  LDSM.16.M88.4 R192, [R218+UR5+0x9000] ;  /* 0x00900005dac0783b */ /* 0x000f2e0008000200 */
[C---:B---3--:R-:W-:Y:S08]  /*11b60*/  HMMA.16816.F32.BF16 R8, R204.reuse, R200, R8 ;  /* 0x000000c8cc08723c */ /* 0x048ff00000041808 */
[-C--:B------:R-:W-:Y:S08]  /*11b70*/  HMMA.16816.F32.BF16 R12, R204, R202.reuse, R12 ;  /* 0x000000cacc0c723c */ /* 0x080ff0000004180c */
[C---:B------:R-:W-:Y:S01]  /*11b80*/  HMMA.16816.F32.BF16 R16, R196.reuse, R202, R16 ;  /* 0x000000cac410723c */ /* 0x040fe20000041810 */
[----:B------:R-:W3:Y:S07]  /*11b90*/  LDSM.16.M88.4 R200, [R216+0x6000] ;  /* 0x00600000d8c8783b */ /* 0x000eee0000000200 */
[-C--:B------:R-:W-:Y:S08]  /*11ba0*/  HMMA.16816.F32.BF16 R20, R196, R208.reuse, R20 ;  /* 0x000000d0c414723c */ /* 0x080ff00000041814 */
[C---:B------:R-:W-:Y:S08]  /*11bb0*/  HMMA.16816.F32.BF16 R24, R204.reuse, R208, R24 ;  /* 0x000000d0cc18723c */ /* 0x040ff00000041818 */
[-C--:B------:R-:W-:Y:S01]  /*11bc0*/  HMMA.16816.F32.BF16 R28, R204, R210.reuse, R28 ;  /* 0x000000d2cc1c723c */ /* 0x080fe2000004181c */
[----:B------:R-:W-:Y:S07]  /*11bd0*/  LDSM.16.M88.4 R204, [R0+0x1000] ;  /* 0x0010000000cc783b */ /* 0x000fee0000000200 */
[----:B------:R-:W-:Y:S01]  /*11be0*/  HMMA.16816.F32.BF16 R32, R196, R210, R32 ;  /* 0x000000d2c420723c */ /* 0x000fe20000041820 */
[----:B------:R-:W5:Y:S07]  /*11bf0*/  LDSM.16.M88.4 R196, [R218+UR5+0x9800] ;  /* 0x00980005dac4783b */ /* 0x000f6e0008000200 */
[-C--:B--2---:R-:W-:Y:S01]  /*11c00*/  HMMA.16816.F32.BF16 R4, R176, R184.reuse, R4 ;  /* 0x000000b8b004723c */ /* 0x084fe20000041804 */
[----:B------:R-:W-:Y:S07]  /*11c10*/  LDSM.16.M88.4 R208, [R3+0x4000] ;  /* 0x0040000003d0783b */ /* 0x000fee0000000200 */
        /* <DEDUP_REMOVED lines=11> */
[----:B------:R-:W4:Y:S07]  /*11cd0*/  LDSM.16.M88.4 R180, [R0+0x1800] ;  /* 0x0018000000b4783b */ /* 0x000f2e0000000200 */
[C---:B---3--:R-:W-:Y:S08]  /*11ce0*/  HMMA.16816.F32.BF16 R8, R200.reuse, R192, R8 ;  /* 0x000000c0c808723c */ /* 0x048ff00000041808 */
[-C--:B------:R-:W-:Y:S08]  /*11cf0*/  HMMA.16816.F32.BF16 R12, R200, R194.reuse, R12 ;  /* 0x000000c2c80c723c */ /* 0x080ff0000004180c */
[C---:B------:R-:W-:Y:S01]  /*11d00*/  HMMA.16816.F32.BF16 R16, R188.reuse, R194, R16 ;  /* 0x000000c2bc10723c */ /* 0x040fe20000041810 */
[----:B------:R-:W-:Y:S07]  /*11d10*/  LDSM.16.M88.4 R192, [R2+0x9800] ;  /* 0x0098000002c0783b */ /* 0x000fee0000000200 */
[-C--:B-----5:R-:W-:Y:S08]  /*11d20*/  HMMA.16816.F32.BF16 R20, R188, R196.reuse, R20 ;  /* 0x000000c4bc14723c */ /* 0x0a0ff00000041814 */
[C---:B------:R-:W-:Y:S08]  /*11d30*/  HMMA.16816.F32.BF16 R24, R200.reuse, R196, R24 ;  /* 0x000000c4c818723c */ /* 0x040ff00000041818 */
[-C--:B------:R-:W-:Y:S01]  /*11d40*/  HMMA.16816.F32.BF16 R28, R200, R198.reuse, R28 ;  /* 0x000000c6c81c723c */ /* 0x080fe2000004181c */
[----:B------:R-:W-:Y:S07]  /*11d50*/  LDSM.16.M88.4 R200, [R219+0x9000] ;  /* 0x00900000dbc8783b */ /* 0x000fee0000000200 */
[----:B------:R-:W-:Y:S01]  /*11d60*/  HMMA.16816.F32.BF16 R32, R188, R198, R32 ;  /* 0x000000c6bc20723c */ /* 0x000fe20000041820 */
[----:B------:R-:W3:Y:S07]  /*11d70*/  LDSM.16.M88.4 R188, [R3+0x6000] ;  /* 0x0060000003bc783b */ /* 0x000eee0000000200 */
[-C--:B--2---:R-:W-:Y:S01]  /*11d80*/  HMMA.16816.F32.BF16 R4, R184, R204.reuse, R4 ;  /* 0x000000ccb804723c */ /* 0x084fe20000041804 */
[----:B------:R-:W2:Y:S07]  /*11d90*/  LDSM.16.M88.4 R196, [R220+0x4000] ;  /* 0x00400000dcc4783b */ /* 0x000eae0000000200 */
[C---:B-1----:R-:W-:Y:S08]  /*11da0*/  HMMA.16816.F32.BF16 R8, R176.reuse, R204, R8 ;  /* 0x000000ccb008723c */ /* 0x042ff00000041808 */
[-C--:B------:R-:W-:Y:S08]  /*11db0*/  HMMA.16816.F32.BF16 R12, R176, R206.reuse, R12 ;  /* 0x000000ceb00c723c */ /* 0x080ff0000004180c */
[C---:B------:R-:W-:Y:S08]  /*11dc0*/  HMMA.16816.F32.BF16 R16, R184.reuse, R206, R16 ;  /* 0x000000ceb810723c */ /* 0x040ff00000041810 */
[-C--:B----4-:R-:W-:Y:S08]  /*11dd0*/  HMMA.16816.F32.BF16 R20, R184, R180.reuse, R20 ;  /* 0x000000b4b814723c */ /* 0x090ff00000041814 */
[C---:B------:R-:W-:Y:S08]  /*11de0*/  HMMA.16816.F32.BF16 R24, R176.reuse, R180, R24 ;  /* 0x000000b4b018723c */ /* 0x040ff00000041818 */
[-C--:B------:R-:W-:Y:S01]  /*11df0*/  HMMA.16816.F32.BF16 R28, R176, R182.reuse, R28 ;  /* 0x000000b6b01c723c */ /* 0x080fe2000004181c */
[----:B------:R-:W1:Y:S07]  /*11e00*/  LDSM.16.M88.4 R176, [R220+0x6000] ;  /* 0x00600000dcb0783b */ /* 0x000e6e0000000200 */
[----:B------:R-:W-:Y:S08]  /*11e10*/  HMMA.16816.F32.BF16 R32, R184, R182, R32 ;  /* 0x000000b6b820723c */ /* 0x000ff00000041820 */
[-C--:B------:R-:W-:Y:S08]  /*11e20*/  HMMA.16816.F32.BF16 R4, R208, R212.reuse, R4 ;  /* 0x000000d4d004723c */ /* 0x080ff00000041804 */
[C---:B---3--:R-:W-:Y:S08]  /*11e30*/  HMMA.16816.F32.BF16 R8, R188.reuse, R212, R8 ;  /* 0x000000d4bc08723c */ /* 0x048ff00000041808 */
[-C--:B------:R-:W-:Y:S08]  /*11e40*/  HMMA.16816.F32.BF16 R12, R188, R214.reuse, R12 ;  /* 0x000000d6bc0c723c */ /* 0x080ff0000004180c */
[C---:B------:R-:W-:Y:S08]  /*11e50*/  HMMA.16816.F32.BF16 R16, R208.reuse, R214, R16 ;  /* 0x000000d6d010723c */ /* 0x040ff00000041810 */
[-C--:B------:R-:W-:Y:S08]  /*11e60*/  HMMA.16816.F32.BF16 R20, R208, R192.reuse, R20 ;  /* 0x000000c0d014723c */ /* 0x080ff00000041814 */
[C---:B------:R-:W-:Y:S08]  /*11e70*/  HMMA.16816.F32.BF16 R24, R188.reuse, R192, R24 ;  /* 0x000000c0bc18723c */ /* 0x040ff00000041818 */
[-C--:B------:R-:W-:Y:S08]  /*11e80*/  HMMA.16816.F32.BF16 R28, R188, R194.reuse, R28 ;  /* 0x000000c2bc1c723c */ /* 0x080ff0000004181c */
[----:B------:R-:W-:Y:S08]  /*11e90*/  HMMA.16816.F32.BF16 R32, R208, R194, R32 ;  /* 0x000000c2d020723c */ /* 0x000ff00000041820 */
[-C--:B--2---:R-:W-:Y:S08]  /*11ea0*/  HMMA.16816.F32.BF16 R4, R196, R200.reuse, R4 ;  /* 0x000000c8c404723c */ /* 0x084ff00000041804 */
[C---:B-1----:R-:W-:Y:S08]  /*11eb0*/  HMMA.16816.F32.BF16 R8, R176.reuse, R200, R8 ;  /* 0x000000c8b008723c */ /* 0x042ff00000041808 */
        /* <DEDUP_REMOVED lines=17> */
[----:B------:R-:W-:Y:S09]  /*11fd0*/  FMUL.FTZ R17, R17, UR16 ;  /* 0x0000001011117c20 */ /* 0x000ff20008410000 */
[----:B------:R1:W-:Y:S10]  /*11fe0*/  MUFU.TANH R190, R7 ;  /* 0x0000000700be7308 */ /* 0x0003f40000002400 */
[----:B------:R2:W-:Y:S10]  /*11ff0*/  MUFU.TANH R189, R15 ;  /* 0x0000000f00bd7308 */ /* 0x0005f40000002400 */
[----:B------:R3:W-:Y:S01]  /*12000*/  MUFU.TANH R188, R17 ;  /* 0x0000001100bc7308 */ /* 0x0007e20000002400 */
[----:B-1----:R-:W1:Y:S01]  /*12010*/  LDSM.16.M88.4 R4, [R219+0x9800] ;  /* 0x00980000db04783b */ /* 0x002e620000000200 */
[----:B------:R-:W-:Y:S08]  /*12020*/  DEPBAR.LE SB0, 0x0 ;  /* 0x000080000000791a */ /* 0x000ff00000000000 */
[----:B------:R-:W-:Y:S01]  /*12030*/  MUFU.TANH R180, R8 ;  /* 0x0000000800b47308 */ /* 0x000fe20000002400 */
[----:B------:R-:W-:Y:S01]  /*12040*/  BAR.SYNC.DEFER_BLOCKING 0x0 ;  /* 0x0000000000007b1d */ /* 0x000fe20000010000 */
[----:B--2---:R-:W-:Y:S01]  /*12050*/  FMUL.FTZ R15, R16, UR16 ;  /* 0x00000010100f7c20 */ /* 0x004fe20008410000 */
[----:B------:R-:W-:Y:S07]  /*12060*/  FMUL.FTZ R16, R19, UR16 ;  /* 0x0000001013107c20 */ /* 0x000fee0008410000 */
[----:B------:R-:W2:Y:S01]  /*12070*/  MUFU.TANH R184, R9 ;  /* 0x0000000900b87308 */ /* 0x000ea20000002400 */
[----:B---3--:R-:W-:Y:S09]  /*12080*/  FMUL.FTZ R17, R18, UR16 ;  /* 0x0000001012117c20 */ /* 0x008ff20008410000 */
[----:B------:R-:W-:Y:S10]  /*12090*/  MUFU.TANH R183, R10 ;  /* 0x0000000a00b77308 */ /* 0x000ff40000002400 */
[----:B------:R-:W-:Y:S01]  /*120a0*/  MUFU.TANH R182, R11 ;  /* 0x0000000b00b67308 */ /* 0x000fe20000002400 */
[----:B--2---:R-:W-:Y:S09]  /*120b0*/  FMNMX3.FTZ R135, R132, R180, R184, !PT ;  /* 0x000000b484877276 */ /* 0x004ff200078100b8 */
[----:B------:R-:W-:Y:S01]  /*120c0*/  MUFU.TANH R186, R12 ;  /* 0x0000000c00ba7308 */ /* 0x000fe20000002400 */
[-C--:B-1----:R-:W-:Y:S09]  /*120d0*/  HMMA.16816.F32.BF16 R20, R196, R4.reuse, R20 ;  /* 0x00000004c414723c */ /* 0x082ff20000041814 */
[----:B------:R-:W1:Y:S01]  /*120e0*/  MUFU.TANH R185, R13 ;  /* 0x0000000d00b97308 */ /* 0x000e620000002400 */
[C---:B------:R-:W-:Y:S09]  /*120f0*/  HMMA.16816.F32.BF16 R24, R176.reuse, R4, R24 ;  /* 0x00000004b018723c */ /* 0x040ff20000041818 */
[----:B------:R2:W-:Y:S01]  /*12100*/  MUFU.TANH R187, R14 ;  /* 0x0000000e00bb7308 */ /* 0x0005e20000002400 */
[-C--:B------:R-:W-:Y:S03]  /*12110*/  HMMA.16816.F32.BF16 R28, R176, R6.reuse, R28 ;  /* 0x00000006b01c723c */ /* 0x080fe6000004181c */
[----:B------:R-:W-:Y:S01]  /*12120*/  FMUL.FTZ R20, R20, UR16 ;  /* 0x0000001014147c20 */ /* 0x000fe20008410000 */
[----:B------:R-:W-:Y:S01]  /*12130*/  FMUL.FTZ R21, R21, UR16 ;  /* 0x0000001015157c20 */ /* 0x000fe20008410000 */
[----:B------:R-:W-:Y:S01]  /*12140*/  FMUL.FTZ R22, R22, UR16 ;  /* 0x0000001016167c20 */ /* 0x000fe20008410000 */
[----:B------:R-:W-:Y:S03]  /*12150*/  FMUL.FTZ R23, R23, UR16 ;  /* 0x0000001017177c20 */ /* 0x000fe60008410000 */
[----:B------:R-:W-:Y:S01]  /*12160*/  MUFU.TANH R15, R15 ;  /* 0x0000000f000f7308 */ /* 0x000fe20000002400 */
[----:B------:R-:W-:Y:S04]  /*12170*/  HMMA.16816.F32.BF16 R32, R196, R6, R32 ;  /* 0x00000006c420723c */ /* 0x000fe80000041820 */
[----:B------:R-:W-:Y:S01]  /*12180*/  FMUL.FTZ R24, R24, UR16 ;  /* 0x0000001018187c20 */ /* 0x000fe20008410000 */
[----:B------:R-:W-:Y:S01]  /*12190*/  FMUL.FTZ R25, R25, UR16 ;  /* 0x0000001019197c20 */ /* 0x000fe20008410000 */
[----:B------:R-:W-:Y:S03]  /*121a0*/  FMUL.FTZ R26, R26, UR16 ;  /* 0x000000101a1a7c20 */ /* 0x000fe60008410000 */
[----:B------:R-:W-:Y:S01]  /*121b0*/  MUFU.TANH R17, R17 ;  /* 0x0000001100117308 */ /* 0x000fe20000002400 */
[----:B------:R-:W-:Y:S01]  /*121c0*/  FMUL.FTZ R27, R27, UR16 ;  /* 0x000000101b1b7c20 */ /* 0x000fe20008410000 */
[----:B-1----:R-:W-:Y:S01]  /*121d0*/  FMNMX3.FTZ R135, R135, R186, R185, !PT ;  /* 0x000000ba87877276 */ /* 0x002fe200078100b9 */
[----:B------:R-:W-:Y:S01]  /*121e0*/  FMUL.FTZ R0, R30, UR16 ;  /* 0x000000101e007c20 */ /* 0x000fe20008410000 */
[----:B------:R-:W-:Y:S01]  /*121f0*/  FMUL.FTZ R28, R28, UR16 ;  /* 0x000000101c1c7c20 */ /* 0x000fe20008410000 */
[----:B------:R-:W-:Y:S01]  /*12200*/  FMUL.FTZ R29, R29, UR16 ;  /* 0x000000101d1d7c20 */ /* 0x000fe20008410000 */
[----:B--2---:R-:W-:Y:S04]  /*12210*/  FMNMX3.FTZ R14, R141, R193, R192, !PT ;  /* 0x000000c18d0e7276 */ /* 0x004fe800078100c0 */
[----:B------:R1:W-:Y:S01]  /*12220*/  MUFU.TANH R138, R0 ;  /* 0x00000000008a7308 */ /* 0x0003e20000002400 */
[----:B------:R-:W-:Y:S01]  /*12230*/  FMUL.FTZ R32, R32, UR16 ;  /* 0x0000001020207c20 */ /* 0x000fe20008410000 */
[----:B------:R-:W-:Y:S01]  /*12240*/  FMUL.FTZ R33, R33, UR16 ;  /* 0x0000001021217c20 */ /* 0x000fe20008410000 */
[----:B------:R-:W-:Y:S01]  /*12250*/  FMUL.FTZ R34, R34, UR16 ;  /* 0x0000001022227c20 */ /* 0x000fe20008410000 */
[----:B------:R-:W-:Y:S06]  /*12260*/  FMUL.FTZ R35, R35, UR16 ;  /* 0x0000001023237c20 */ /* 0x000fec0008410000 */
[----:B------:R-:W-:Y:S10]  /*12270*/  MUFU.TANH R194, R24 ;  /* 0x0000001800c27308 */ /* 0x000ff40000002400 */
[----:B------:R-:W2:Y:S01]  /*12280*/  MUFU.TANH R195, R25 ;  /* 0x0000001900c37308 */ /* 0x000ea20000002400 */
[----:B-1----:R-:W-:Y:S09]  /*12290*/  FMUL.FTZ R0, R31, UR16 ;  /* 0x000000101f007c20 */ /* 0x002ff20008410000 */
[----:B------:R1:W-:Y:S10]  /*122a0*/  MUFU.TANH R142, R0 ;  /* 0x00000000008e7308 */ /* 0x0003f40000002400 */
[----:B------:R-:W-:Y:S01]  /*122b0*/  MUFU.TANH R16, R16 ;  /* 0x0000001000107308 */ /* 0x000fe20000002400 */
[----:B--2---:R-:W-:Y:S09]  /*122c0*/  FMNMX3.FTZ R135, R135, R194, R195, !PT ;  /* 0x000000c287877276 */ /* 0x004ff200078100c3 */
[----:B------:R-:W-:Y:S01]  /*122d0*/  MUFU.TANH R201, R20 ;  /* 0x0000001400c97308 */ /* 0x000fe20000002400 */
[----:B-1----:R-:W-:Y:S04]  /*122e0*/  FMNMX3.FTZ R0, R139, R183, R182, !PT ;  /* 0x000000b78b007276 */ /* 0x002fe800078100b6 */
[----:B------:R-:W-:Y:S05]  /*122f0*/  FMNMX3.FTZ R0, R0, R187, R189, !PT ;  /* 0x000000bb00007276 */ /* 0x000fea00078100bd */
[----:B------:R-:W-:Y:S10]  /*12300*/  MUFU.TANH R203, R21 ;  /* 0x0000001500cb7308 */ /* 0x000ff40000002400 */
[----:B------:R-:W-:Y:S10]  /*12310*/  MUFU.TANH R204, R22 ;  /* 0x0000001600cc7308 */ /* 0x000ff40000002400 */
[----:B------:R-:W-:Y:S10]  /*12320*/  MUFU.TANH R205, R23 ;  /* 0x0000001700cd7308 */ /* 0x000ff40000002400 */
[----:B------:R-:W-:Y:S10]  /*12330*/  MUFU.TANH R136, R26 ;  /* 0x0000001a00887308 */ /* 0x000ff40000002400 */
[----:B------:R-:W1:Y:S10]  /*12340*/  MUFU.TANH R137, R27 ;  /* 0x0000001b00897308 */ /* 0x000e740000002400 */
[----:B------:R-:W-:Y:S10]  /*12350*/  MUFU.TANH R196, R28 ;  /* 0x0000001c00c47308 */ /* 0x000ff40000002400 */
[----:B------:R-:W2:Y:S01]  /*12360*/  MUFU.TANH R197, R29 ;  /* 0x0000001d00c57308 */ /* 0x000ea20000002400 */
[----:B-1----:R-:W-:Y:S09]  /*12370*/  FMNMX3.FTZ R0, R0, R136, R137, !PT ;  /* 0x0000008800007276 */ /* 0x002ff20007810089 */
[----:B------:R1:W3:Y:S10]  /*12380*/  MUFU.TANH R198, R32 ;  /* 0x0000002000c67308 */ /* 0x0002f40000002400 */
[----:B------:R1:W4:Y:S01]  /*12390*/  MUFU.TANH R199, R33 ;  /* 0x0000002100c77308 */ /* 0x0003220000002400 */
[----:B--2---:R-:W-:Y:S09]  /*123a0*/  FMNMX3.FTZ R135, R135, R196, R197, !PT ;  /* 0x000000c487877276 */ /* 0x004ff200078100c5 */
[----:B------:R1:W2:Y:S10]  /*123b0*/  MUFU.TANH R200, R34 ;  /* 0x0000002200c87308 */ /* 0x0002b40000002400 */
[----:B------:R1:W1:Y:S01]  /*123c0*/  MUFU.TANH R202, R35 ;  /* 0x0000002300ca7308 */ /* 0x0002620000002400 */
[----:B---34-:R-:W-:Y:S05]  /*123d0*/  BRA.U.ANY UP0, `(.L_x_1455) ;  /* 0xffffffed00b87547 */ /* 0x018fea000b93ffff */
.L_x_1454:
[----:B---3--:R-:W3:Y:S01]  /*123e0*/  SHFL.BFLY PT, R6, R135, 0x2, 0x1f ;  /* 0x0c401f0087067f89 */ /* 0x008ee200000e0000 */
[----:B------:R-:W-:Y:S01]  /*123f0*/  FMNMX3.FTZ R2, R14, R15, R188, !PT ;  /* 0x0000000f0e027276 */ /* 0x000fe200078100bc */
[----:B------:R-:W-:Y:S01]  /*12400*/  UISETP.NE.AND UP0, UPT, UR10, URZ, UPT ;  /* 0x000000ff0a00728c */ /* 0x000fe2000bf05270 */
[----:B------:R-:W-:Y:S05]  /*12410*/  FMNMX3.FTZ R0, R0, R138, R142, !PT ;  /* 0x0000008a00007276 */ /* 0x000fea000781008e */
[----:B------:R-:W-:Y:S01]  /*12420*/  LDSM.16.MT88.4 R20, [R217+0xa000] ;  /* 0x00a00000d914783b */ /* 0x000fe20000004200 */
[----:B------:R-:W-:Y:S01]  /*12430*/  FMNMX3.FTZ R5, R2, R201, R203, !PT ;  /* 0x000000c902057276 */ /* 0x000fe200078100cb */
[----:B------:R-:W-:Y:S01]  /*12440*/  UIADD3 UR10, UPT, UPT, UR10, -0x1, URZ ;  /* 0xffffffff0a0a7890 */ /* 0x000fe2000fffe0ff */
[----:B------:R-:W-:Y:S02]  /*12450*/  FMNMX3.FTZ R3, R140, R191, R190, !PT ;  /* 0x000000bf8c037276 */ /* 0x000fe400078100be */
[----:B------:R-:W-:Y:S02]  /*12460*/  FMNMX3.FTZ R5, R5, R198, R199, !PT ;  /* 0x000000c605057276 */ /* 0x000fe400078100c7 */
[----:B------:R-:W-:Y:S01]  /*12470*/  FMNMX3.FTZ R3, R3, R17, R16, !PT ;  /* 0x0000001103037276 */ /* 0x000fe20007810010 */
[----:B------:R-:W4:Y:S01]  /*12480*/  SHFL.BFLY PT, R2, R0, 0x2, 0x1f ;  /* 0x0c401f0000027f89 */ /* 0x000f2200000e0000 */
[----:B------:R-:W-:Y:S02]  /*12490*/  IADD3 R25, PT, PT, R217, 0xa040, RZ ;  /* 0x0000a040d9197810 */ /* 0x000fe40007ffe0ff */
[----:B------:R-:W-:Y:S05]  /*124a0*/  FMNMX3.FTZ R4, R3, R204, R205, !PT ;  /* 0x000000cc03047276 */ /* 0x000fea00078100cd */
[----:B------:R-:W5:Y:S01]  /*124b0*/  SHFL.BFLY PT, R8, R5, 0x2, 0x1f ;  /* 0x0c401f0005087f89 */ /* 0x000f6200000e0000 */
[----:B------:R-:W-:Y:S02]  /*124c0*/  IADD3 R24, PT, PT, R217, 0xa000, RZ ;  /* 0x0000a000d9187810 */ /* 0x000fe40007ffe0ff */
[----:B-12---:R-:W-:Y:S05]  /*124d0*/  FMNMX3.FTZ R4, R4, R200, R202, !PT ;  /* 0x000000c804047276 */ /* 0x006fea00078100ca */
[----:B------:R-:W-:Y:S08]  /*124e0*/  LDSM.16.MT88.4 R176, [R225+0xa000] ;  /* 0x00a00000e1b0783b */ /* 0x000ff00000004200 */
[----:B------:R-:W1:Y:S01]  /*124f0*/  SHFL.BFLY PT, R7, R4, 0x2, 0x1f ;  /* 0x0c401f0004077f89 */ /* 0x000e6200000e0000 */
[----:B---3--:R-:W-:Y:S07]  /*12500*/  FMNMX.FTZ R135, R135, R6, !PT ;  /* 0x0000000687877209 */ /* 0x008fee0007810000 */
[----:B------:R-:W2:Y:S01]  /*12510*/  SHFL.BFLY PT, R6, R135, 0x1, 0x1f ;  /* 0x0c201f0087067f89 */ /* 0x000ea200000e0000 */
[----:B----4-:R-:W-:Y:S02]  /*12520*/  FMNMX.FTZ R3, R0, R2, !PT ;  /* 0x0000000200037209 */ /* 0x010fe40007810000 */
[----:B-----5:R-:W-:Y:S05]  /*12530*/  FMNMX.FTZ R5, R5, R8, !PT ;  /* 0x0000000805057209 */ /* 0x020fea0007810000 */
[----:B------:R-:W3:Y:S08]  /*12540*/  SHFL.BFLY PT, R2, R3, 0x1, 0x1f ;  /* 0x0c201f0003027f89 */ /* 0x000ef000000e0000 */
[----:B------:R-:W4:Y:S01]  /*12550*/  SHFL.BFLY PT, R134, R5, 0x1, 0x1f ;  /* 0x0c201f0005867f89 */ /* 0x000f2200000e0000 */
[----:B-1----:R-:W-:Y:S07]  /*12560*/  FMNMX.FTZ R4, R4, R7, !PT ;  /* 0x0000000704047209 */ /* 0x002fee0007810000 */
[----:B------:R-:W1:Y:S01]  /*12570*/  SHFL.BFLY PT, R133, R4, 0x1, 0x1f ;  /* 0x0c201f0004857f89 */ /* 0x000e6200000e0000 */
[----:B--2---:R-:W-:Y:S04]  /*12580*/  FMNMX.FTZ R135, R135, R6, !PT ;  /* 0x0000000687877209 */ /* 0x004fe80007810000 */
[C---:B------:R-:W-:Y:S01]  /*12590*/  FSETP.NEU.FTZ.AND P1, PT, R135.reuse, -INF , PT ;  /* 0xff8000008700780b */ /* 0x040fe20003f3d000 */
[----:B------:R-:W-:Y:S01]  /*125a0*/  FADD.FTZ R0, -R135, R132 ;  /* 0x0000008487007221 */ /* 0x000fe20000010100 */
[----:B---3--:R-:W-:Y:S03]  /*125b0*/  FMNMX.FTZ R143, R3, R2, !PT ;  /* 0x00000002038f7209 */ /* 0x008fe60007810000 */
[----:B------:R-:W-:Y:S01]  /*125c0*/  FMUL.FTZ R2, R0, UR4 ;  /* 0x0000000400027c20 */ /* 0x000fe20008410000 */
[----:B----4-:R-:W-:Y:S01]  /*125d0*/  FMNMX.FTZ R134, R5, R134, !PT ;  /* 0x0000008605867209 */ /* 0x010fe20007810000 */
[C---:B------:R-:W-:Y:S02]  /*125e0*/  FADD.FTZ R0, -R143.reuse, R139 ;  /* 0x0000008b8f007221 */ /* 0x040fe40000010100 */
[----:B------:R2:W3:Y:S01]  /*125f0*/  MUFU.EX2 R132, R2 ;  /* 0x0000000200847308 */ /* 0x0004e20000000800 */
[----:B------:R-:W-:Y:S01]  /*12600*/  FMUL.FTZ R181, R143, UR4 ;  /* 0x000000048fb57c20 */ /* 0x000fe20008410000 */
[----:B------:R-:W-:Y:S02]  /*12610*/  MOV R139, R25 ;  /* 0x00000019008b7202 */ /* 0x000fe40000000f00 */
[----:B------:R-:W-:Y:S02]  /*12620*/  @P0 IADD3 R139, PT, PT, R24, -0x40, RZ ;  /* 0xffffffc0188b0810 */ /* 0x000fe40007ffe0ff */
[----:B-1----:R-:W-:Y:S01]  /*12630*/  FMNMX.FTZ R133, R4, R133, !PT ;  /* 0x0000008504857209 */ /* 0x002fe20007810000 */
[----:B------:R-:W-:Y:S01]  /*12640*/  FMUL.FTZ R4, R135, UR4 ;  /* 0x0000000487047c20 */ /* 0x000fe20008410000 */
[----:B--2---:R-:W-:Y:S01]  /*12650*/  FMUL.FTZ R2, R0, UR4 ;  /* 0x0000000400027c20 */ /* 0x004fe20008410000 */
[C---:B------:R-:W-:Y:S01]  /*12660*/  FADD.FTZ R0, -R134.reuse, R141 ;  /* 0x0000008d86007221 */ /* 0x040fe20000010100 */
[----:B------:R-:W-:Y:S01]  /*12670*/  FMUL.FTZ R141, R134, UR4 ;  /* 0x00000004868d7c20 */ /* 0x000fe20008410000 */
[C---:B---3--:R-:W-:Y:S01]  /*12680*/  FMUL.FTZ R8, R132.reuse, R144 ;  /* 0x0000009084087220 */ /* 0x048fe20000410000 */
[----:B------:R1:W2:Y:S01]  /*12690*/  MUFU.EX2 R3, R2 ;  /* 0x0000000200037308 */ /* 0x0002a20000000800 */
        /* <DEDUP_REMOVED lines=16> */
[----:B-1----:R-:W-:Y:S01]  /*127a0*/  FMUL.FTZ R2, R0, UR4 ;  /* 0x0000000400027c20 */ /* 0x002fe20008410000 */
[----:B------:R-:W-:Y:S01]  /*127b0*/  FADD.FTZ R0, -R133, R140 ;  /* 0x0000008c85007221 */ /* 0x000fe20000010100 */
[----:B------:R-:W-:Y:S01]  /*127c0*/  FSEL R140, R4, RZ, P1 ;  /* 0x000000ff048c7208 */ /* 0x000fe20000800000 */
[----:B--2---:R-:W-:Y:S01]  /*127d0*/  FMUL.FTZ R10, R3, R146 ;  /* 0x00000092030a7220 */ /* 0x004fe20000410000 */
[----:B------:R-:W-:Y:S01]  /*127e0*/  FSETP.NEU.FTZ.AND P1, PT, R143, -INF , PT ;  /* 0xff8000008f00780b */ /* 0x000fe20003f3d000 */
[----:B------:R-:W-:Y:S01]  /*127f0*/  FMUL.FTZ R0, R0, UR4 ;  /* 0x0000000400007c20 */ /* 0x000fe20008410000 */
[----:B------:R-:W1:Y:S01]  /*12800*/  MUFU.EX2 R2, R2 ;  /* 0x0000000200027308 */ /* 0x000e620000000800 */
[--C-:B------:R-:W-:Y:S01]  /*12810*/  FFMA.FTZ R4, R180, UR4, -R140.reuse ;  /* 0x00000004b4047c23 */ /* 0x100fe2000801088c */
[----:B------:R-:W-:Y:S01]  /*12820*/  FSEL R181, R181, RZ, P1 ;  /* 0x000000ffb5b57208 */ /* 0x000fe20000800000 */
[----:B------:R-:W-:Y:S01]  /*12830*/  FMUL.FTZ R180, R133, UR4 ;  /* 0x0000000485b47c20 */ /* 0x000fe20008410000 */
[----:B------:R-:W-:Y:S01]  /*12840*/  FSETP.NEU.FTZ.AND P1, PT, R134, -INF , PT ;  /* 0xff8000008600780b */ /* 0x000fe20003f3d000 */
[----:B------:R-:W-:Y:S01]  /*12850*/  FFMA.FTZ R5, R184, UR4, -R140 ;  /* 0x00000004b8057c23 */ /* 0x000fe2000801088c */
[C---:B------:R-:W-:Y:S01]  /*12860*/  FMUL.FTZ R11, R3.reuse, R147 ;  /* 0x00000093030b7220 */ /* 0x040fe20000410000 */
[----:B------:R-:W-:Y:S03]  /*12870*/  FMUL.FTZ R14, R3, R154 ;  /* 0x0000009a030e7220 */ /* 0x000fe60000410000 */
[----:B------:R2:W-:Y:S01]  /*12880*/  MUFU.EX2 R246, R4 ;  /* 0x0000000400f67308 */ /* 0x0005e20000000800 */
[----:B------:R-:W-:Y:S01]  /*12890*/  FSEL R141, R141, RZ, P1 ;  /* 0x000000ff8d8d7208 */ /* 0x000fe20000800000 */
[----:B------:R-:W-:Y:S01]  /*128a0*/  FMUL.FTZ R26, R3, R166 ;  /* 0x000000a6031a7220 */ /* 0x000fe20000410000 */
[----:B------:R-:W-:Y:S01]  /*128b0*/  FSETP.NEU.FTZ.AND P1, PT, R133, -INF , PT ;  /* 0xff8000008500780b */ /* 0x000fe20003f3d000 */
[C---:B------:R-:W-:Y:S01]  /*128c0*/  FMUL.FTZ R27, R3.reuse, R167 ;  /* 0x000000a7031b7220 */ /* 0x040fe20000410000 */
[C---:B------:R-:W-:Y:S01]  /*128d0*/  FMUL.FTZ R30, R3.reuse, R170 ;  /* 0x000000aa031e7220 */ /* 0x040fe20000410000 */
[----:B------:R-:W-:Y:S01]  /*128e0*/  FFMA.FTZ R6, R188, UR4, -R141 ;  /* 0x00000004bc067c23 */ /* 0x000fe2000801088d */
[----:B------:R-:W-:Y:S03]  /*128f0*/  FSEL R180, R180, RZ, P1 ;  /* 0x000000ffb4b47208 */ /* 0x000fe60000800000 */
[----:B------:R3:W4:Y:S01]  /*12900*/  MUFU.EX2 R248, R5 ;  /* 0x0000000500f87308 */ /* 0x0007220000000800 */
[----:B------:R-:W-:Y:S01]  /*12910*/  FMUL.FTZ R31, R3, R171 ;  /* 0x000000ab031f7220 */ /* 0x000fe20000410000 */
[C---:B-1----:R-:W-:Y:S01]  /*12920*/  FMUL.FTZ R32, R2.reuse, R172 ;  /* 0x000000ac02207220 */ /* 0x042fe20000410000 */
[C---:B------:R-:W-:Y:S01]  /*12930*/  FMUL.FTZ R33, R2.reuse, R173 ;  /* 0x000000ad02217220 */ /* 0x040fe20000410000 */
[----:B------:R-:W-:Y:S01]  /*12940*/  FFMA.FTZ R9, R17, UR4, -R180 ;  /* 0x0000000411097c23 */ /* 0x000fe200080108b4 */
[C---:B------:R-:W-:Y:S01]  /*12950*/  FMUL.FTZ R17, R2.reuse, R157 ;  /* 0x0000009d02117220 */ /* 0x040fe20000410000 */
[C---:B------:R-:W-:Y:S01]  /*12960*/  FMUL.FTZ R36, R2.reuse, R36 ;  /* 0x0000002402247220 */ /* 0x040fe20000410000 */
[C---:B------:R-:W-:Y:S03]  /*12970*/  FMUL.FTZ R37, R2.reuse, R37 ;  /* 0x0000002502257220 */ /* 0x040fe60000410000 */
[----:B------:R-:W1:Y:S01]  /*12980*/  MUFU.EX2 R0, R0 ;  /* 0x0000000000007308 */ /* 0x000e620000000800 */
[----:B--2---:R-:W-:Y:S01]  /*12990*/  FFMA.FTZ R4, R183, UR4, -R181 ;  /* 0x00000004b7047c23 */ /* 0x004fe200080108b5 */
[C---:B------:R-:W-:Y:S01]  /*129a0*/  FMUL.FTZ R42, R3.reuse, R42 ;  /* 0x0000002a032a7220 */ /* 0x040fe20000410000 */
[C---:B------:R-:W-:Y:S01]  /*129b0*/  FMUL.FTZ R43, R3.reuse, R43 ;  /* 0x0000002b032b7220 */ /* 0x040fe20000410000 */
[C---:B------:R-:W-:Y:S01]  /*129c0*/  FMUL.FTZ R46, R3.reuse, R46 ;  /* 0x0000002e032e7220 */ /* 0x040fe20000410000 */
[----:B------:R-:W-:Y:S01]  /*129d0*/  FMUL.FTZ R47, R3, R47 ;  /* 0x0000002f032f7220 */ /* 0x000fe20000410000 */
[C---:B------:R-:W-:Y:S01]  /*129e0*/  FMUL.FTZ R48, R2.reuse, R48 ;  /* 0x0000003002307220 */ /* 0x040fe20000410000 */
[----:B------:R-:W-:Y:S03]  /*129f0*/  FMUL.FTZ R49, R2, R49 ;  /* 0x0000003102317220 */ /* 0x000fe60000410000 */
[----:B------:R2:W-:Y:S01]  /*12a00*/  MUFU.EX2 R243, R4 ;  /* 0x0000000400f37308 */ /* 0x0005e20000000800 */
[----:B---3--:R-:W-:Y:S01]  /*12a10*/  FFMA.FTZ R5, R193, UR4, -R141 ;  /* 0x00000004c1057c23 */ /* 0x008fe2000801088d */
[----:B----4-:R-:W-:Y:S01]  /*12a20*/  F2FP.BF16.F32.PACK_AB R144, R248, R246 ;  /* 0x000000f6f890723e */ /* 0x010fe200000010ff */
[C---:B------:R-:W-:Y:S01]  /*12a30*/  FMUL.FTZ R52, R2.reuse, R52 ;  /* 0x0000003402347220 */ /* 0x040fe20000410000 */
[----:B------:R-:W-:Y:S01]  /*12a40*/  FMUL.FTZ R53, R2, R53 ;  /* 0x0000003502357220 */ /* 0x000fe20000410000 */
[C---:B------:R-:W-:Y:S01]  /*12a50*/  FMUL.FTZ R58, R3.reuse, R58 ;  /* 0x0000003a033a7220 */ /* 0x040fe20000410000 */
[----:B------:R-:W-:Y:S01]  /*12a60*/  FMUL.FTZ R59, R3, R59 ;  /* 0x0000003b033b7220 */ /* 0x000fe20000410000 */
[--C-:B------:R-:W-:Y:S03]  /*12a70*/  FFMA.FTZ R136, R136, UR4, -R181.reuse ;  /* 0x0000000488887c23 */ /* 0x100fe600080108b5 */
[----:B------:R3:W-:Y:S01]  /*12a80*/  MUFU.EX2 R239, R5 ;  /* 0x0000000500ef7308 */ /* 0x0007e20000000800 */
[C---:B-1----:R-:W-:Y:S01]  /*12a90*/  FMUL.FTZ R7, R0.reuse, R151 ;  /* 0x0000009700077220 */ /* 0x042fe20000410000 */
        /* <DEDUP_REMOVED lines=12> */
[----:B------:R-:W-:Y:S01]  /*12b60*/  LDSM.16.MT88.4 R172, [R227] ;  /* 0x00000000e3ac783b */ /* 0x000fe20000004200 */
[--C-:B------:R-:W-:Y:S03]  /*12b70*/  FFMA.FTZ R137, R137, UR4, -R181.reuse ;  /* 0x0000000489897c23 */ /* 0x100fe600080108b5 */
[----:B------:R2:W4:Y:S01]  /*12b80*/  MUFU.EX2 R244, R4 ;  /* 0x0000000400f47308 */ /* 0x0005220000000800 */
[----:B---3--:R-:W-:Y:S01]  /*12b90*/  FMUL.FTZ R5, R2, R149 ;  /* 0x0000009502057220 */ /* 0x008fe20000410000 */
[--C-:B------:R-:W-:Y:S01]  /*12ba0*/  FFMA.FTZ R138, R138, UR4, -R181.reuse ;  /* 0x000000048a8a7c23 */ /* 0x100fe200080108b5 */
[----:B------:R-:W-:Y:S01]  /*12bb0*/  FFMA.FTZ R142, R142, UR4, -R181 ;  /* 0x000000048e8e7c23 */ /* 0x000fe200080108b5 */
[C---:B------:R-:W-:Y:S01]  /*12bc0*/  FMUL.FTZ R62, R3.reuse, R62 ;  /* 0x0000003e033e7220 */ /* 0x040fe20000410000 */
[C---:B------:R-:W-:Y:S01]  /*12bd0*/  FMUL.FTZ R63, R3.reuse, R63 ;  /* 0x0000003f033f7220 */ /* 0x040fe20000410000 */
[C---:B------:R-:W-:Y:S01]  /*12be0*/  FMUL.FTZ R64, R2.reuse, R64 ;  /* 0x0000004002407220 */ /* 0x040fe20000410000 */
[----:B------:R-:W-:Y:S03]  /*12bf0*/  FMUL.FTZ R65, R2, R65 ;  /* 0x0000004102417220 */ /* 0x000fe60000410000 */
[----:B------:R3:W-:Y:S01]  /*12c00*/  MUFU.EX2 R234, R9 ;  /* 0x0000000900ea7308 */ /* 0x0007e20000000800 */
[C---:B-1----:R-:W-:Y:S01]  /*12c10*/  FMUL.FTZ R6, R0.reuse, R150 ;  /* 0x0000009600067220 */ /* 0x042fe20000410000 */
[C---:B------:R-:W-:Y:S01]  /*12c20*/  FMUL.FTZ R66, R0.reuse, R66 ;  /* 0x0000004200427220 */ /* 0x040fe20000410000 */
[----:B------:R-:W-:Y:S01]  /*12c30*/  FMUL.FTZ R67, R0, R67 ;  /* 0x0000004300437220 */ /* 0x000fe20000410000 */
[C---:B------:R-:W-:Y:S01]  /*12c40*/  FMUL.FTZ R68, R2.reuse, R68 ;  /* 0x0000004402447220 */ /* 0x040fe20000410000 */
[----:B------:R-:W-:Y:S01]  /*12c50*/  FMUL.FTZ R69, R2, R69 ;  /* 0x0000004502457220 */ /* 0x000fe20000410000 */
[C---:B------:R-:W-:Y:S01]  /*12c60*/  FMUL.FTZ R70, R0.reuse, R70 ;  /* 0x0000004600467220 */ /* 0x040fe20000410000 */
[----:B------:R-:W-:Y:S03]  /*12c70*/  FMUL.FTZ R71, R0, R71 ;  /* 0x0000004700477220 */ /* 0x000fe60000410000 */
[----:B------:R1:W-:Y:S01]  /*12c80*/  MUFU.EX2 R213, R136 ;  /* 0x0000008800d57308 */ /* 0x0003e20000000800 */
[--C-:B--2---:R-:W-:Y:S01]  /*12c90*/  FFMA.FTZ R4, R186, UR4, -R140.reuse ;  /* 0x00000004ba047c23 */ /* 0x104fe2000801088c */
[C---:B------:R-:W-:Y:S01]  /*12ca0*/  FMUL.FTZ R74, R3.reuse, R74 ;  /* 0x0000004a034a7220 */ /* 0x040fe20000410000 */
[C---:B------:R-:W-:Y:S01]  /*12cb0*/  FMUL.FTZ R75, R3.reuse, R75 ;  /* 0x0000004b034b7220 */ /* 0x040fe20000410000 */
[C---:B------:R-:W-:Y:S01]  /*12cc0*/  FMUL.FTZ R76, R132.reuse, R76 ;  /* 0x0000004c844c7220 */ /* 0x040fe20000410000 */
[C---:B------:R-:W-:Y:S01]  /*12cd0*/  FMUL.FTZ R77, R132.reuse, R77 ;  /* 0x0000004d844d7220 */ /* 0x040fe20000410000 */
[C---:B------:R-:W-:Y:S01]  /*12ce0*/  FMUL.FTZ R78, R3.reuse, R78 ;  /* 0x0000004e034e7220 */ /* 0x040fe20000410000 */
[C---:B------:R-:W-:Y:S03]  /*12cf0*/  FMUL.FTZ R79, R3.reuse, R79 ;  /* 0x0000004f034f7220 */ /* 0x040fe60000410000 */
[----:B------:R2:W-:Y:S01]  /*12d00*/  MUFU.EX2 R245, R4 ;  /* 0x0000000400f57308 */ /* 0x0005e20000000800 */
[----:B---3--:R-:W-:Y:S01]  /*12d10*/  FMUL.FTZ R9, R132, R145 ;  /* 0x0000009184097220 */ /* 0x008fe20000410000 */
[----:B----4-:R-:W-:Y:S01]  /*12d20*/  F2FP.BF16.F32.PACK_AB R145, R244, R243 ;  /* 0x000000f3f491723e */ /* 0x010fe200000010ff */
[C---:B------:R-:W-:Y:S01]  /*12d30*/  FMUL.FTZ R80, R2.reuse, R80 ;  /* 0x0000005002507220 */ /* 0x040fe20000410000 */
[----:B------:R-:W-:Y:S01]  /*12d40*/  FMUL.FTZ R81, R2, R81 ;  /* 0x0000005102517220 */ /* 0x000fe20000410000 */
[C---:B------:R-:W-:Y:S01]  /*12d50*/  FMUL.FTZ R82, R0.reuse, R82 ;  /* 0x0000005200527220 */ /* 0x040fe20000410000 */
[----:B------:R-:W-:Y:S01]  /*12d60*/  FMUL.FTZ R83, R0, R83 ;  /* 0x0000005300537220 */ /* 0x000fe20000410000 */
[C---:B------:R-:W-:Y:S01]  /*12d70*/  FMUL.FTZ R84, R2.reuse, R84 ;  /* 0x0000005402547220 */ /* 0x040fe20000410000 */
[----:B------:R-:W-:Y:S01]  /*12d80*/  FMUL.FTZ R85, R2, R85 ;  /* 0x0000005502557220 */ /* 0x000fe20000410000 */
[--C-:B-1----:R-:W-:Y:S01]  /*12d90*/  FFMA.FTZ R136, R196, UR4, -R140.reuse ;  /* 0x00000004c4887c23 */ /* 0x102fe2000801088c */
[C---:B------:R-:W-:Y:S01]  /*12da0*/  FMUL.FTZ R86, R0.reuse, R86 ;  /* 0x0000005600567220 */ /* 0x040fe20000410000 */
[----:B------:R-:W-:Y:S01]  /*12db0*/  FMUL.FTZ R87, R0, R87 ;  /* 0x0000005700577220 */ /* 0x000fe20000410000 */
[C---:B------:R-:W-:Y:S01]  /*12dc0*/  FMUL.FTZ R88, R132.reuse, R88 ;  /* 0x0000005884587220 */ /* 0x040fe20000410000 */
[----:B------:R1:W-:Y:S01]  /*12dd0*/  MUFU.EX2 R212, R136 ;  /* 0x0000008800d47308 */ /* 0x0003e20000000800 */
[C---:B------:R-:W-:Y:S01]  /*12de0*/  FMUL.FTZ R89, R132.reuse, R89 ;  /* 0x0000005984597220 */ /* 0x040fe20000410000 */
[C---:B------:R-:W-:Y:S01]  /*12df0*/  FMUL.FTZ R90, R3.reuse, R90 ;  /* 0x0000005a035a7220 */ /* 0x040fe20000410000 */
[----:B------:R-:W-:Y:S01]  /*12e00*/  FMUL.FTZ R91, R3, R91 ;  /* 0x0000005b035b7220 */ /* 0x000fe20000410000 */
[----:B--2---:R-:W-:Y:S01]  /*12e10*/  FFMA.FTZ R4, R185, UR4, -R140 ;  /* 0x00000004b9047c23 */ /* 0x004fe2000801088c */
[C---:B------:R-:W-:Y:S01]  /*12e20*/  FMUL.FTZ R92, R132.reuse, R92 ;  /* 0x0000005c845c7220 */ /* 0x040fe20000410000 */
[----:B------:R-:W-:Y:S01]  /*12e30*/  FMUL.FTZ R93, R132, R93 ;  /* 0x0000005d845d7220 */ /* 0x000fe20000410000 */
[C---:B------:R-:W-:Y:S03]  /*12e40*/  FMUL.FTZ R94, R3.reuse, R94 ;  /* 0x0000005e035e7220 */ /* 0x040fe60000410000 */
[----:B------:R2:W3:Y:S01]  /*12e50*/  MUFU.EX2 R247, R4 ;  /* 0x0000000400f77308 */ /* 0x0004e20000000800 */
[----:B------:R-:W-:Y:S01]  /*12e60*/  FMUL.FTZ R95, R3, R95 ;  /* 0x0000005f035f7220 */ /* 0x000fe20000410000 */
[C---:B------:R-:W-:Y:S01]  /*12e70*/  FMUL.FTZ R96, R2.reuse, R96 ;  /* 0x0000006002607220 */ /* 0x040fe20000410000 */
[----:B------:R-:W-:Y:S01]  /*12e80*/  FMUL.FTZ R97, R2, R97 ;  /* 0x0000006102617220 */ /* 0x000fe20000410000 */
[C---:B------:R-:W-:Y:S01]  /*12e90*/  FMUL.FTZ R98, R0.reuse, R98 ;  /* 0x0000006200627220 */ /* 0x040fe20000410000 */
[----:B------:R-:W-:Y:S01]  /*12ea0*/  FMUL.FTZ R99, R0, R99 ;  /* 0x0000006300637220 */ /* 0x000fe20000410000 */
[C---:B------:R-:W-:Y:S01]  /*12eb0*/  FMUL.FTZ R100, R2.reuse, R100 ;  /* 0x0000006402647220 */ /* 0x040fe20000410000 */
[----:B------:R-:W-:Y:S03]  /*12ec0*/  FMUL.FTZ R101, R2, R101 ;  /* 0x0000006502657220 */ /* 0x000fe60000410000 */
[----:B------:R4:W-:Y:S01]  /*12ed0*/  MUFU.EX2 R214, R137 ;  /* 0x0000008900d67308 */ /* 0x0009e20000000800 */
[----:B-1----:R-:W-:Y:S01]  /*12ee0*/  FFMA.FTZ R136, R201, UR4, -R141 ;  /* 0x00000004c9887c23 */ /* 0x002fe2000801088d */
[C---:B------:R-:W-:Y:S01]  /*12ef0*/  FMUL.FTZ R102, R0.reuse, R102 ;  /* 0x0000006600667220 */ /* 0x040fe20000410000 */
[----:B------:R-:W-:Y:S01]  /*12f00*/  FMUL.FTZ R103, R0, R103 ;  /* 0x0000006700677220 */ /* 0x000fe20000410000 */
[C---:B------:R-:W-:Y:S01]  /*12f10*/  FMUL.FTZ R112, R2.reuse, R112 ;  /* 0x0000007002707220 */ /* 0x040fe20000410000 */
[----:B------:R-:W-:Y:S01]  /*12f20*/  FMUL.FTZ R113, R2, R113 ;  /* 0x0000007102717220 */ /* 0x000fe20000410000 */
[C---:B------:R-:W-:Y:S01]  /*12f30*/  FMUL.FTZ R114, R0.reuse, R114 ;  /* 0x0000007200727220 */ /* 0x040fe20000410000 */
[----:B------:R-:W-:Y:S03]  /*12f40*/  FMUL.FTZ R115, R0, R115 ;  /* 0x0000007300737220 */ /* 0x000fe60000410000 */
[----:B------:R1:W-:Y:S01]  /*12f50*/  MUFU.EX2 R209, R136 ;  /* 0x0000008800d17308 */ /* 0x0003e20000000800 */
[----:B--2---:R-:W-:Y:S01]  /*12f60*/  FFMA.FTZ R4, R187, UR4, -R181 ;  /* 0x00000004bb047c23 */ /* 0x004fe200080108b5 */
[----:B---3--:R-:W-:Y:S01]  /*12f70*/  F2FP.BF16.F32.PACK_AB R146, R247, R245 ;  /* 0x000000f5f792723e */ /* 0x008fe200000010ff */
[----:B------:R-:W-:Y:S01]  /*12f80*/  LDSM.16.MT88.4 R184, [R223+0x800] ;  /* 0x00080000dfb8783b */ /* 0x000fe20000004200 */
[C---:B------:R-:W-:Y:S01]  /*12f90*/  FMUL.FTZ R116, R2.reuse, R116 ;  /* 0x0000007402747220 */ /* 0x040fe20000410000 */
[----:B------:R-:W-:Y:S01]  /*12fa0*/  FMUL.FTZ R117, R2, R117 ;  /* 0x0000007502757220 */ /* 0x000fe20000410000 */
[C---:B------:R-:W-:Y:S01]  /*12fb0*/  FMUL.FTZ R118, R0.reuse, R118 ;  /* 0x0000007600767220 */ /* 0x040fe20000410000 */
[----:B------:R-:W-:Y:S03]  /*12fc0*/  FMUL.FTZ R119, R0, R119 ;  /* 0x0000007700777220 */ /* 0x000fe60000410000 */
[----:B------:R2:W-:Y:S01]  /*12fd0*/  MUFU.EX2 R242, R4 ;  /* 0x0000000400f27308 */ /* 0x0005e20000000800 */
[--C-:B----4-:R-:W-:Y:S01]  /*12fe0*/  FFMA.FTZ R137, R203, UR4, -R141.reuse ;  /* 0x00000004cb897c23 */ /* 0x110fe2000801088d */
        /* <DEDUP_REMOVED lines=9> */
[C---:B------:R-:W-:Y:S01]  /*13080*/  FMUL.FTZ R111, R3.reuse, R111 ;  /* 0x0000006f036f7220 */ /* 0x040fe20000410000 */
[C---:B------:R-:W-:Y:S01]  /*13090*/  FMUL.FTZ R124, R132.reuse, R124 ;  /* 0x0000007c847c7220 */ /* 0x040fe20000410000 */
[----:B------:R-:W-:Y:S01]  /*130a0*/  FMUL.FTZ R125, R132, R125 ;  /* 0x0000007d847d7220 */ /* 0x000fe20000410000 */
[C---:B------:R-:W-:Y:S01]  /*130b0*/  FMUL.FTZ R126, R3.reuse, R126 ;  /* 0x0000007e037e7220 */ /* 0x040fe20000410000 */
[C---:B------:R-:W-:Y:S03]  /*130c0*/  FMUL.FTZ R127, R3.reuse, R127 ;  /* 0x0000007f037f7220 */ /* 0x040fe60000410000 */
[----:B------:R1:W-:Y:S01]  /*130d0*/  MUFU.EX2 R206, R136 ;  /* 0x0000008800ce7308 */ /* 0x0003e20000000800 */
[--C-:B--2---:R-:W-:Y:S01]  /*130e0*/  FFMA.FTZ R4, R192, UR4, -R141.reuse ;  /* 0x00000004c0047c23 */ /* 0x104fe2000801088d */
[C---:B------:R-:W-:Y:S01]  /*130f0*/  FMUL.FTZ R104, R132.reuse, R104 ;  /* 0x0000006884687220 */ /* 0x040fe20000410000 */
[C---:B------:R-:W-:Y:S01]  /*13100*/  FMUL.FTZ R105, R132.reuse, R105 ;  /* 0x0000006984697220 */ /* 0x040fe20000410000 */
[C---:B------:R-:W-:Y:S01]  /*13110*/  FMUL.FTZ R106, R3.reuse, R106 ;  /* 0x0000006a036a7220 */ /* 0x040fe20000410000 */
[C---:B------:R-:W-:Y:S01]  /*13120*/  FMUL.FTZ R107, R3.reuse, R107 ;  /* 0x0000006b036b7220 */ /* 0x040fe20000410000 */
[C---:B------:R-:W-:Y:S01]  /*13130*/  FMUL.FTZ R120, R132.reuse, R120 ;  /* 0x0000007884787220 */ /* 0x040fe20000410000 */
[----:B------:R-:W-:Y:S03]  /*13140*/  FMUL.FTZ R121, R132, R121 ;  /* 0x0000007984797220 */ /* 0x000fe60000410000 */
[----:B------:R2:W-:Y:S01]  /*13150*/  MUFU.EX2 R241, R4 ;  /* 0x0000000400f17308 */ /* 0x0005e20000000800 */
[--C-:B---3--:R-:W-:Y:S01]  /*13160*/  FFMA.FTZ R137, R198, UR4, -R141.reuse ;  /* 0x00000004c6897c23 */ /* 0x108fe2000801088d */
[C---:B------:R-:W-:Y:S01]  /*13170*/  FMUL.FTZ R122, R3.reuse, R122 ;  /* 0x0000007a037a7220 */ /* 0x040fe20000410000 */
[----:B------:R-:W-:Y:S01]  /*13180*/  FMUL.FTZ R123, R3, R123 ;  /* 0x0000007b037b7220 */ /* 0x000fe20000410000 */
[----:B------:R-:W-:Y:S06]  /*13190*/  FFMA.FTZ R132, R132, R251, R246 ;  /* 0x000000fb84847223 */ /* 0x000fec00000100f6 */
[----:B------:R-:W-:Y:S01]  /*131a0*/  MUFU.EX2 R210, R138 ;  /* 0x0000008a00d27308 */ /* 0x000fe20000000800 */
[----:B-1----:R-:W-:Y:S01]  /*131b0*/  FFMA.FTZ R136, R205, UR4, -R180 ;  /* 0x00000004cd887c23 */ /* 0x002fe200080108b4 */
[----:B------:R-:W-:Y:S08]  /*131c0*/  FADD.FTZ R132, R248, R132 ;  /* 0x00000084f8847221 */ /* 0x000ff00000010000 */
[----:B------:R1:W3:Y:S01]  /*131d0*/  MUFU.EX2 R207, R136 ;  /* 0x0000008800cf7308 */ /* 0x0002e20000000800 */
[--C-:B--2---:R-:W-:Y:S09]  /*131e0*/  FFMA.FTZ R4, R191, UR4, -R180.reuse ;  /* 0x00000004bf047c23 */ /* 0x104ff200080108b4 */
[----:B------:R2:W-:Y:S10]  /*131f0*/  MUFU.EX2 R235, R4 ;  /* 0x0000000400eb7308 */ /* 0x0005f40000000800 */
[----:B------:R3:W-:Y:S01]  /*13200*/  MUFU.EX2 R205, R137 ;  /* 0x0000008900cd7308 */ /* 0x0007e20000000800 */
[--C-:B-1----:R-:W-:Y:S09]  /*13210*/  FFMA.FTZ R136, R200, UR4, -R180.reuse ;  /* 0x00000004c8887c23 */ /* 0x102ff200080108b4 */
[----:B------:R-:W-:Y:S01]  /*13220*/  MUFU.EX2 R142, R142 ;  /* 0x0000008e008e7308 */ /* 0x000fe20000000800 */
[--C-:B--2---:R-:W-:Y:S09]  /*13230*/  FFMA.FTZ R4, R190, UR4, -R180.reuse ;  /* 0x00000004be047c23 */ /* 0x104ff200080108b4 */
[----:B------:R1:W2:Y:S01]  /*13240*/  MUFU.EX2 R237, R4 ;  /* 0x0000000400ed7308 */ /* 0x0002a20000000800 */
[----:B---3--:R-:W-:Y:S01]  /*13250*/  F2FP.BF16.F32.PACK_AB R137, R207, R206 ;  /* 0x000000cecf89723e */ /* 0x008fe200000010ff */
[--C-:B-1----:R-:W-:Y:S01]  /*13260*/  FFMA.FTZ R4, R15, UR4, -R141.reuse ;  /* 0x000000040f047c23 */ /* 0x102fe2000801088d */
[----:B--2---:R-:W-:Y:S01]  /*13270*/  F2FP.BF16.F32.PACK_AB R149, R237, R235 ;  /* 0x000000ebed95723e */ /* 0x004fe200000010ff */
[----:B------:R-:W-:Y:S01]  /*13280*/  FMUL.FTZ R15, R3, R155 ;  /* 0x0000009b030f7220 */ /* 0x000fe20000410000 */
[----:B------:R-:W-:Y:S05]  /*13290*/  FFMA.FTZ R141, R199, UR4, -R141 ;  /* 0x00000004c78d7c23 */ /* 0x000fea000801088d */
[----:B------:R1:W2:Y:S01]  /*132a0*/  MUFU.EX2 R238, R4 ;  /* 0x0000000400ee7308 */ /* 0x0002a20000000800 */
[----:B------:R-:W3:Y:S01]  /*132b0*/  LDSM.16.MT88.4 R152, [R139] ;  /* 0x000000008b98783b */ /* 0x000ee20000004200 */
[----:B------:R-:W-:Y:S04]  /*132c0*/  FFMA.FTZ R3, R3, R250, R243 ;  /* 0x000000fa03037223 */ /* 0x000fe800000100f3 */
[----:B------:R-:W-:Y:S04]  /*132d0*/  FADD.FTZ R3, R244, R3 ;  /* 0x00000003f4037221 */ /* 0x000fe80000010000 */
[----:B------:R-:W4:Y:S10]  /*132e0*/  MUFU.EX2 R204, R141 ;  /* 0x0000008d00cc7308 */ /* 0x000f340000000800 */
[----:B------:R5:W-:Y:S01]  /*132f0*/  MUFU.EX2 R141, R136 ;  /* 0x00000088008d7308 */ /* 0x000be20000000800 */
[--C-:B-1----:R-:W-:Y:S01]  /*13300*/  FFMA.FTZ R4, R16, UR4, -R180.reuse ;  /* 0x0000000410047c23 */ /* 0x102fe200080108b4 */
[----:B--2---:R-:W-:Y:S01]  /*13310*/  F2FP.BF16.F32.PACK_AB R150, R240, R238 ;  /* 0x000000eef096723e */ /* 0x004fe200000010ff */
[----:B------:R-:W-:Y:S02]  /*13320*/  FMUL.FTZ R16, R2, R156 ;  /* 0x0000009c02107220 */ /* 0x000fe40000410000 */
[----:B------:R-:W1:Y:S05]  /*13330*/  LDSM.16.MT88.4 R156, [R224+0xa000] ;  /* 0x00a00000e09c783b */ /* 0x000e6a0000004200 */
[----:B------:R2:W3:Y:S01]  /*13340*/  MUFU.EX2 R236, R4 ;  /* 0x0000000400ec7308 */ /* 0x0004e20000000800 */
[----:B----4-:R-:W-:Y:S01]  /*13350*/  F2FP.BF16.F32.PACK_AB R138, R204, R205 ;  /* 0x000000cdcc8a723e */ /* 0x010fe200000010ff */
[----:B-----5:R-:W-:Y:S02]  /*13360*/  FFMA.FTZ R136, R202, UR4, -R180 ;  /* 0x00000004ca887c23 */ /* 0x020fe400080108b4 */
[----:B------:R-:W-:Y:S01]  /*13370*/  LDSM.16.MT88.4 R200, [R223+0x1800] ;  /* 0x00180000dfc8783b */ /* 0x000fe20000004200 */
[----:B--2---:R-:W-:Y:S01]  /*13380*/  FFMA.FTZ R4, R189, UR4, -R181 ;  /* 0x00000004bd047c23 */ /* 0x004fe200080108b5 */
[----:B---3--:R-:W-:Y:S06]  /*13390*/  F2FP.BF16.F32.PACK_AB R151, R236, R234 ;  /* 0x000000eaec97723e */ /* 0x008fec00000010ff */
[----:B------:R-:W-:Y:S01]  /*133a0*/  LDSM.16.MT88.4 R180, [R139+0x800] ;  /* 0x000800008bb4783b */ /* 0x000fe20000004200 */
[----:B------:R2:W3:Y:S07]  /*133b0*/  MUFU.EX2 R233, R4 ;  /* 0x0000000400e97308 */ /* 0x0004ee0000000800 */
[----:B------:R-:W-:Y:S01]  /*133c0*/  LDSM.16.MT88.4 R188, [R217+0xb800] ;  /* 0x00b80000d9bc783b */ /* 0x000fe20000004200 */
[C---:B--2---:R-:W-:Y:S01]  /*133d0*/  FMUL.FTZ R4, R2.reuse, R148 ;  /* 0x0000009402047220 */ /* 0x044fe20000410000 */
[----:B------:R-:W-:Y:S02]  /*133e0*/  F2FP.BF16.F32.PACK_AB R148, R241, R239 ;  /* 0x000000eff194723e */ /* 0x000fe400000010ff */
[----:B---3--:R-:W-:Y:S05]  /*133f0*/  F2FP.BF16.F32.PACK_AB R147, R233, R242 ;  /* 0x000000f2e993723e */ /* 0x008fea00000010ff */
[-C--:B------:R-:W-:Y:S08]  /*13400*/  HMMA.16816.F32.BF16 R4, R148, R20.reuse, R4 ;  /* 0x000000149404723c */ /* 0x080ff00000041804 */
[C---:B------:R-:W-:Y:S04]  /*13410*/  HMMA.16816.F32.BF16 R8, R144.reuse, R20, R8 ;  /* 0x000000149008723c */ /* 0x040fe80000041808 */
[C---:B------:R-:W-:Y:S01]  /*13420*/  FMUL.FTZ R20, R2.reuse, R160 ;  /* 0x000000a002147220 */ /* 0x040fe20000410000 */
[--C-:B------:R-:W-:Y:S01]  /*13430*/  FFMA.FTZ R160, R195, UR4, -R140.reuse ;  /* 0x00000004c3a07c23 */ /* 0x100fe2000801088c */
[----:B------:R-:W-:Y:S01]  /*13440*/  FMUL.FTZ R21, R2, R161 ;  /* 0x000000a102157220 */ /* 0x000fe20000410000 */
[--C-:B------:R-:W-:Y:S01]  /*13450*/  FFMA.FTZ R161, R194, UR4, -R140.reuse ;  /* 0x00000004c2a17c23 */ /* 0x100fe2000801088c */
[-C--:B------:R-:W-:Y:S01]  /*13460*/  HMMA.16816.F32.BF16 R12, R144, R22.reuse, R12 ;  /* 0x00000016900c723c */ /* 0x080fe2000004180c */
[----:B------:R-:W-:Y:S01]  /*13470*/  LDSM.16.MT88.4 R192, [R226] ;  /* 0x00000000e2c0783b */ /* 0x000fe20000004200 */
[----:B------:R-:W-:Y:S01]  /*13480*/  MUFU.EX2 R215, R160 ;  /* 0x000000a000d77308 */ /* 0x000fe20000000800 */
[----:B------:R-:W-:Y:S05]  /*13490*/  FFMA.FTZ R140, R197, UR4, -R140 ;  /* 0x00000004c58c7c23 */ /* 0x000fea000801088c */
[C---:B------:R-:W-:Y:S01]  /*134a0*/  HMMA.16816.F32.BF16 R16, R148.reuse, R22, R16 ;  /* 0x000000169410723c */ /* 0x040fe20000041810 */
[----:B------:R-:W-:Y:S03]  /*134b0*/  LDSM.16.MT88.4 R196, [R139+0x1800] ;  /* 0x001800008bc4783b */ /* 0x000fe60000004200 */
[----:B------:R2:W3:Y:S01]  /*134c0*/  MUFU.EX2 R232, R161 ;  /* 0x000000a100e87308 */ /* 0x0004e20000000800 */
[C---:B------:R-:W-:Y:S01]  /*134d0*/  FMUL.FTZ R22, R0.reuse, R162 ;  /* 0x000000a200167220 */ /* 0x040fe20000410000 */
[C---:B------:R-:W-:Y:S01]  /*134e0*/  FMUL.FTZ R23, R0.reuse, R163 ;  /* 0x000000a300177220 */ /* 0x040fe20000410000 */
[----:B------:R-:W-:Y:S07]  /*134f0*/  FFMA.FTZ R0, R0, R252, R235 ;  /* 0x000000fc00007223 */ /* 0x000fee00000100eb */
[----:B------:R-:W4:Y:S01]  /*13500*/  MUFU.EX2 R211, R140 ;  /* 0x0000008c00d37308 */ /* 0x000f220000000800 */
[-C--:B------:R-:W-:Y:S09]  /*13510*/  HMMA.16816.F32.BF16 R20, R148, R176.reuse, R20 ;  /* 0x000000b09414723c */ /* 0x080ff20000041814 */
[----:B------:R5:W1:Y:S01]  /*13520*/  MUFU.EX2 R140, R136 ;  /* 0x00000088008c7308 */ /* 0x000a620000000800 */
[----:B--2---:R-:W-:Y:S01]  /*13530*/  LDSM.16.MT88.4 R160, [R217+0xa800] ;  /* 0x00a80000d9a0783b */ /* 0x004fe20000004200 */
[C---:B------:R-:W-:Y:S04]  /*13540*/  HMMA.16816.F32.BF16 R24, R144.reuse, R176, R24 ;  /* 0x000000b09018723c */ /* 0x040fe80000041818 */
[----:B---3--:R-:W-:Y:S02]  /*13550*/  F2FP.BF16.F32.PACK_AB R176, R215, R232 ;  /* 0x000000e8d7b0723e */ /* 0x008fe400000010ff */
[----:B------:R-:W-:Y:S02]  /*13560*/  F2FP.BF16.F32.PACK_AB R177, R214, R213 ;  /* 0x000000d5d6b1723e */ /* 0x000fe400000010ff */
[-C--:B------:R-:W-:Y:S03]  /*13570*/  HMMA.16816.F32.BF16 R28, R144, R178.reuse, R28 ;  /* 0x000000b2901c723c */ /* 0x080fe6000004181c */
[----:B-----5:R-:W-:Y:S05]  /*13580*/  F2FP.BF16.F32.PACK_AB R136, R208, R209 ;  /* 0x000000d1d088723e */ /* 0x020fea00000010ff */
[C---:B------:R-:W-:Y:S04]  /*13590*/  HMMA.16816.F32.BF16 R32, R148.reuse, R178, R32 ;  /* 0x000000b29420723c */ /* 0x040fe80000041820 */
[----:B----4-:R-:W-:Y:S02]  /*135a0*/  F2FP.BF16.F32.PACK_AB R178, R211, R212 ;  /* 0x000000d4d3b2723e */ /* 0x010fe400000010ff */
[----:B------:R-:W-:Y:S02]  /*135b0*/  F2FP.BF16.F32.PACK_AB R179, R142, R210 ;  /* 0x000000d28eb3723e */ /* 0x000fe400000010ff */
        /* <DEDUP_REMOVED lines=14> */
[----:B------:R2:W3:Y:S07]  /*136a0*/  LDSM.16.MT88.4 R152, [R139+0x1000] ;  /* 0x001000008b98783b */ /* 0x0004ee0000004200 */
[-C--:B-1----:R-:W-:Y:S08]  /*136b0*/  HMMA.16816.F32.BF16 R84, R148, R156.reuse, R84 ;  /* 0x0000009c9454723c */ /* 0x082ff00000041854 */
[C---:B------:R-:W-:Y:S08]  /*136c0*/  HMMA.16816.F32.BF16 R88, R144.reuse, R156, R88 ;  /* 0x0000009c9058723c */ /* 0x040ff00000041858 */
[-C--:B------:R-:W-:Y:S03]  /*136d0*/  HMMA.16816.F32.BF16 R92, R144, R158.reuse, R92 ;  /* 0x0000009e905c723c */ /* 0x080fe6000004185c */
[----:B--2---:R-:W-:Y:S05]  /*136e0*/  F2FP.BF16.F32.PACK_AB R139, R140, R141 ;  /* 0x0000008d8c8b723e */ /* 0x004fea00000010ff */
[C---:B------:R-:W-:Y:S01]  /*136f0*/  HMMA.16816.F32.BF16 R96, R148.reuse, R158, R96 ;  /* 0x0000009e9460723c */ /* 0x040fe20000041860 */
[----:B------:R-:W1:Y:S07]  /*13700*/  LDSM.16.MT88.4 R156, [R224+0xb000] ;  /* 0x00b00000e09c783b */ /* 0x000e6e0000004200 */
        /* <DEDUP_REMOVED lines=8> */
[-C--:B------:R-:W-:Y:S01]  /*13790*/  HMMA.16816.F32.BF16 R148, R136, R160.reuse, R4 ;  /* 0x000000a08894723c */ /* 0x080fe20000041804 */
[----:B------:R-:W2:Y:S04]  /*137a0*/  LDL.LU R7, [R1] ;  /* 0x0000000001077983 */ /* 0x000ea80000300800 */
[----:B------:R-:W-:Y:S01]  /*137b0*/  FADD.FTZ R4, R237, R0 ;  /* 0x00000000ed047221 */ /* 0x000fe20000010000 */
[----:B------:R-:W-:Y:S02]  /*137c0*/  FADD.FTZ R0, R242, R3 ;  /* 0x00000003f2007221 */ /* 0x000fe40000010000 */
        /* <DEDUP_REMOVED lines=10> */
[-C--:B------:R-:W-:Y:S03]  /*13870*/  HMMA.16816.F32.BF16 R160, R136, R172.reuse, R20 ;  /* 0x000000ac88a0723c */ /* 0x080fe60000041814 */
[----:B------:R-:W-:Y:S01]  /*13880*/  FADD.FTZ R3, R210, R0 ;  /* 0x00000000d2037221 */ /* 0x000fe20000010000 */
[----:B------:R-:W-:Y:S01]  /*13890*/  FADD.FTZ R0, R141, R5 ;  /* 0x000000058d007221 */ /* 0x000fe20000010000 */
[----:B------:R-:W-:Y:S02]  /*138a0*/  MOV R141, R134 ;  /* 0x00000086008d7202 */ /* 0x000fe40000000f00 */
[----:B------:R-:W-:Y:S01]  /*138b0*/  FADD.FTZ R250, R142, R3 ;  /* 0x000000038efa7221 */ /* 0x000fe20000010000 */
[C---:B------:R-:W-:Y:S04]  /*138c0*/  HMMA.16816.F32.BF16 R164, R176.reuse, R172, R24 ;  /* 0x000000acb0a4723c */ /* 0x040fe80000041818 */
[----:B------:R-:W-:Y:S01]  /*138d0*/  FADD.FTZ R252, R140, R0 ;  /* 0x000000008cfc7221 */ /* 0x000fe20000010000 */
[----:B------:R-:W-:Y:S03]  /*138e0*/  MOV R140, R133 ;  /* 0x00000085008c7202 */ /* 0x000fe60000000f00 */
        /* <DEDUP_REMOVED lines=26> */
[----:B------:R-:W-:Y:S01]  /*13a90*/  MOV R139, R143 ;  /* 0x0000008f008b7202 */ /* 0x000fe20000000f00 */
[----:B--2---:R-:W-:Y:S04]  /*13aa0*/  FFMA.FTZ R2, R2, R7, R239 ;  /* 0x0000000702027223 */ /* 0x004fe800000100ef */
[----:B------:R-:W-:Y:S01]  /*13ab0*/  FADD.FTZ R6, R241, R2 ;  /* 0x00000002f1067221 */ /* 0x000fe20000010000 */
[----:B------:R-:W-:Y:S01]  /*13ac0*/  FADD.FTZ R2, R245, R132 ;  /* 0x00000084f5027221 */ /* 0x000fe20000010000 */
[----:B------:R-:W-:Y:S02]  /*13ad0*/  MOV R132, R135 ;  /* 0x0000008700847202 */ /* 0x000fe40000000f00 */
[----:B------:R-:W-:Y:S01]  /*13ae0*/  FADD.FTZ R6, R238, R6 ;  /* 0x00000006ee067221 */ /* 0x000fe20000010000 */
[----:B------:R-:W-:Y:S03]  /*13af0*/  FADD.FTZ R2, R247, R2 ;  /* 0x00000002f7027221 */ /* 0x000fe60000010000 */
        /* <DEDUP_REMOVED lines=8> */
[----:B------:R-:W-:Y:S05]  /*13b80*/  FADD.FTZ R2, R204, R2 ;  /* 0x00000002cc027221 */ /* 0x000fea0000010000 */
[----:B------:R2:W-:Y:S01]  /*13b90*/  STL [R1], R2 ;  /* 0x0000000201007387 */ /* 0x0005e20000100800 */
[----:B------:R-:W-:Y:S05]  /*13ba0*/  BRA.U UP0, `(.L_x_1453) ;  /* 0xffffffd900a07547 */ /* 0x000fea000b83ffff */
.L_x_1452:
[----:B--2---:R-:W2:Y:S01]  /*13bb0*/  LDL.LU R2, [R1] ;  /* 0x0000000001027983 */ /* 0x004ea20000300800 */
[----:B------:R-:W1:Y:S01]  /*13bc0*/  S2UR UR4, SR_CgaCtaId ;  /* 0x00000000000479c3 */ /* 0x000e620000008800 */
[----:B------:R-:W-:Y:S01]  /*13bd0*/  UMOV UR5, 0x400 ;  /* 0x0000040000057882 */ /* 0x000fe20000000000 */
[----:B------:R-:W3:Y:S01]  /*13be0*/  LDCU.U8 UR7, c[0x0][0x549] ;  /* 0x0000a920ff0777ac */ /* 0x000ee20008000000 */
[----:B------:R-:W4:Y:S01]  /*13bf0*/  SHFL.BFLY PT, R4, R252, 0x2, 0x1f ;  /* 0x0c401f00fc047f89 */ /* 0x000f2200000e0000 */
[----:B------:R-:W-:-:S03]  /*13c00*/  UISETP.NE.AND UP3, UPT, UR21, -0x1, UPT ;  /* 0xffffffff1500788c */ /* 0x000fc6000bf65270 */
[----:B------:R-:W5:Y:S01]  /*13c10*/  SHFL.BFLY PT, R3, R250, 0x2, 0x1f ;  /* 0x0c401f00fa037f89 */ /* 0x000f6200000e0000 */
[----:B------:R-:W2:Y:S01]  /*13c20*/  LDCU UR8, c[0x0][0x434] ;  /* 0x00008680ff0877ac */ /* 0x000ea20008000800 */
[----:B------:R-:W5:Y:S01]  /*13c30*/  S2R R142, SR_TID.X ;  /* 0x00000000008e7919 */ /* 0x000f620000002100 */
[----:B------:R-:W4:Y:S01]  /*13c40*/  LDCU.U8 UR9, c[0x0][0x548] ;  /* 0x0000a900ff0977ac */ /* 0x000f220008000000 */
[----:B------:R-:W-:Y:S02]  /*13c50*/  UISETP.NE.AND UP2, UPT, UR21, -0x1, UPT ;  /* 0xffffffff1500788c */ /* 0x000fe4000bf45270 */
[----:B---3--:R-:W-:Y:S02]  /*13c60*/  UISETP.NE.AND UP1, UPT, UR7, URZ, UPT ;  /* 0x000000ff0700728c */ /* 0x008fe4000bf25270 */
[----:B-1----:R-:W-:Y:S01]  /*13c70*/  ULEA UR4, UR4, UR5, 0x18 ;  /* 0x0000000504047291 */ /* 0x002fe2000f8ec0ff */
[----:B----4-:R-:W-:Y:S01]  /*13c80*/  FADD.FTZ R252, R4, R252 ;  /* 0x000000fc04fc7221 */ /* 0x010fe20000010000 */
[----:B------:R-:W-:Y:S01]  /*13c90*/  UISETP.NE.AND UP0, UPT, UR9, URZ, !UP1 ;  /* 0x000000ff0900728c */ /* 0x000fe2000cf05270 */
[----:B-----5:R-:W-:-:S03]  /*13ca0*/  FADD.FTZ R250, R3, R250 ;  /* 0x000000fa03fa7221 */ /* 0x020fc60000010000 */
[----:B------:R-:W1:Y:S03]  /*13cb0*/  SHFL.BFLY PT, R4, R252, 0x1, 0x1f ;  /* 0x0c201f00fc047f89 */ /* 0x000e6600000e0000 */
[----:B------:R-:W3:Y:S01]  /*13cc0*/  @UP1 LDCU UR7, c[0x0][0x430] ;  /* 0x00008600ff0717ac */ /* 0x000ee20008000800 */
[----:B------:R-:W4:Y:S01]  /*13cd0*/  SHFL.BFLY PT, R137, R250, 0x1, 0x1f ;  /* 0x0c201f00fa897f89 */ /* 0x000f2200000e0000 */
[C---:B------:R-:W-:Y:S02]  /*13ce0*/  SHF.L.U32 R5, R142.reuse, 0x4, RZ ;  /* 0x000000048e057819 */ /* 0x040fe400000006ff */
[----:B------:R-:W-:Y:S02]  /*13cf0*/  SHF.L.U32 R6, R142, 0x5, RZ ;  /* 0x000000058e067819 */ /* 0x000fe400000006ff */
[----:B------:R-:W-:Y:S01]  /*13d00*/  LOP3.LUT R5, R5, 0x1c0, RZ, 0xc0, !PT ;  /* 0x000001c005057812 */ /* 0x000fe200078ec0ff */
[----:B-1----:R-:W-:Y:S01]  /*13d10*/  FADD.FTZ R252, R252, R4 ;  /* 0x00000004fcfc7221 */ /* 0x002fe20000010000 */
[----:B----4-:R-:W-:-:S03]  /*13d20*/  FADD.FTZ R137, R250, R137 ;  /* 0x00000089fa897221 */ /* 0x010fc60000010000 */
[----:B------:R-:W-:Y:S01]  /*13d30*/  MUFU.RCP R4, R252 ;  /* 0x000000fc00047308 */ /* 0x000fe20000001000 */
[----:B------:R-:W-:Y:S02]  /*13d40*/  FSETP.NE.FTZ.AND P3, PT, R252, RZ, PT ;  /* 0x000000fffc00720b */ /* 0x000fe40003f75000 */
[----:B------:R-:W-:-:S05]  /*13d50*/  FSETP.NE.FTZ.AND P1, PT, R137, RZ, PT ;  /* 0x000000ff8900720b */ /* 0x000fca0003f35000 */
[----:B------:R-:W1:Y:S02]  /*13d60*/  MUFU.RCP R8, R137 ;  /* 0x0000008900087308 */ /* 0x000e640000001000 */
[----:B-1----:R-:W-:-:S05]  /*13d70*/  FSEL R8, R8, 1, P1 ;  /* 0x3f80000008087808 */ /* 0x002fca0000800000 */
[C---:B------:R-:W-:Y:S01]  /*13d80*/  FMUL.FTZ R146, R8.reuse, R146 ;  /* 0x0000009208927220 */ /* 0x040fe20000410000 */
[C---:B------:R-:W-:Y:S01]  /*13d90*/  FMUL.FTZ R147, R8.reuse, R147 ;  /* 0x0000009308937220 */ /* 0x040fe20000410000 */
[C---:B------:R-:W-:Y:S01]  /*13da0*/  FMUL.FTZ R154, R8.reuse, R154 ;  /* 0x0000009a089a7220 */ /* 0x040fe20000410000 */
[C---:B------:R-:W-:Y:S01]  /*13db0*/  FMUL.FTZ R155, R8.reuse, R155 ;  /* 0x0000009b089b7220 */ /* 0x040fe20000410000 */
[C---:B------:R-:W-:Y:S01]  /*13dc0*/  FMUL.FTZ R166, R8.reuse, R166 ;  /* 0x000000a608a67220 */ /* 0x040fe20000410000 */
[C---:B------:R-:W-:Y:S01]  /*13dd0*/  FMUL.FTZ R9, R8.reuse, R167 ;  /* 0x000000a708097220 */ /* 0x040fe20000410000 */
[----:B------:R-:W-:Y:S01]  /*13de0*/  F2FP.BF16.F32.PACK_AB R146, R147, R146 ;  /* 0x000000929392723e */ /* 0x000fe200000010ff */
[C---:B------:R-:W-:Y:S01]  /*13df0*/  FMUL.FTZ R170, R8.reuse, R170 ;  /* 0x000000aa08aa7220 */ /* 0x040fe20000410000 */
[----:B------:R-:W-:Y:S01]  /*13e00*/  F2FP.BF16.F32.PACK_AB R154, R155, R154 ;  /* 0x0000009a9b9a723e */ /* 0x000fe200000010ff */
[C---:B------:R-:W-:Y:S01]  /*13e10*/  FMUL.FTZ R14, R8.reuse, R171 ;  /* 0x000000ab080e7220 */ /* 0x040fe20000410000 */
[----:B------:R-:W-:Y:S01]  /*13e20*/  F2FP.BF16.F32.PACK_AB R9, R9, R166 ;  /* 0x000000a60909723e */ /* 0x000fe200000010ff */
[C---:B------:R-:W-:Y:S01]  /*13e30*/  FMUL.FTZ R42, R8.reuse, R42 ;  /* 0x0000002a082a7220 */ /* 0x040fe20000410000 */
[C---:B------:R-:W-:Y:S01]  /*13e40*/  FMUL.FTZ R16, R8.reuse, R43 ;  /* 0x0000002b08107220 */ /* 0x040fe20000410000 */
[----:B------:R-:W-:Y:S01]  /*13e50*/  FMUL.FTZ R46, R8, R46 ;  /* 0x0000002e082e7220 */ /* 0x000fe20000410000 */
[----:B------:R-:W-:Y:S01]  /*13e60*/  F2FP.BF16.F32.PACK_AB R14, R14, R170 ;  /* 0x000000aa0e0e723e */ /* 0x000fe200000010ff */
[C---:B------:R-:W-:Y:S01]  /*13e70*/  FMUL.FTZ R74, R8.reuse, R74 ;  /* 0x0000004a084a7220 */ /* 0x040fe20000410000 */
[----:B------:R-:W-:Y:S01]  /*13e80*/  FMUL.FTZ R78, R8, R78 ;  /* 0x0000004e084e7220 */ /* 0x000fe20000410000 */
[----:B------:R-:W-:Y:S01]  /*13e90*/  F2FP.BF16.F32.PACK_AB R16, R16, R42 ;  /* 0x0000002a1010723e */ /* 0x000fe200000010ff */
[C---:B------:R-:W-:Y:S01]  /*13ea0*/  FMUL.FTZ R90, R8.reuse, R90 ;  /* 0x0000005a085a7220 */ /* 0x040fe20000410000 */
        /* <DEDUP_REMOVED lines=8> */
[C---:B------:R-:W-:Y:S01]  /*13f30*/  FMUL.FTZ R21, R8.reuse, R123 ;  /* 0x0000007b08157220 */ /* 0x040fe20000410000 */
[----:B------:R-:W-:Y:S01]  /*13f40*/  F2FP.BF16.F32.PACK_AB R29, R29, R106 ;  /* 0x0000006a1d1d723e */ /* 0x000fe200000010ff */
[----:B------:R-:W-:Y:S01]  /*13f50*/  FMUL.FTZ R126, R8, R126 ;  /* 0x0000007e087e7220 */ /* 0x000fe20000410000 */
[----:B------:R-:W-:-:S02]  /*13f60*/  F2FP.BF16.F32.PACK_AB R25, R25, R110 ;  /* 0x0000006e1919723e */ /* 0x000fc400000010ff */
[----:B------:R-:W-:Y:S01]  /*13f70*/  F2FP.BF16.F32.PACK_AB R21, R21, R122 ;  /* 0x0000007a1515723e */ /* 0x000fe200000010ff */
[----:B--2---:R-:W1:Y:S02]  /*13f80*/  SHFL.BFLY PT, R0, R2, 0x2, 0x1f ;  /* 0x0c401f0002007f89 */ /* 0x004e6400000e0000 */
[----:B-1----:R-:W-:Y:S02]  /*13f90*/  FADD.FTZ R0, R0, R2 ;  /* 0x0000000200007221 */ /* 0x002fe40000010000 */
[----:B------:R-:W1:Y:S04]  /*13fa0*/  SHFL.BFLY PT, R2, R251, 0x2, 0x1f ;  /* 0x0c401f00fb027f89 */ /* 0x000e6800000e0000 */
[----:B------:R-:W2:Y:S01]  /*13fb0*/  SHFL.BFLY PT, R136, R0, 0x1, 0x1f ;  /* 0x0c201f0000887f89 */ /* 0x000ea200000e0000 */
[----:B-1----:R-:W-:Y:S01]  /*13fc0*/  FADD.FTZ R251, R2, R251 ;  /* 0x000000fb02fb7221 */ /* 0x002fe20000010000 */
[----:B------:R-:W-:Y:S01]  /*13fd0*/  SHF.L.U32 R2, R142, 0x1, RZ ;  /* 0x000000018e027819 */ /* 0x000fe200000006ff */
[----:B--2---:R-:W-:-:S03]  /*13fe0*/  FADD.FTZ R136, R0, R136 ;  /* 0x0000008800887221 */ /* 0x004fc60000010000 */
[----:B------:R-:W1:Y:S01]  /*13ff0*/  SHFL.BFLY PT, R132, R251, 0x1, 0x1f ;  /* 0x0c201f00fb847f89 */ /* 0x000e6200000e0000 */
[----:B------:R-:W-:Y:S01]  /*14000*/  LOP3.LUT R3, R2, 0x6, RZ, 0xc0, !PT ;  /* 0x0000000602037812 */ /* 0x000fe200078ec0ff */
[----:B------:R-:W2:Y:S01]  /*14010*/  MUFU.RCP R0, R136 ;  /* 0x0000008800007308 */ /* 0x000ea20000001000 */
[----:B------:R-:W-:Y:S02]  /*14020*/  FSETP.NE.FTZ.AND P4, PT, R136, RZ, PT ;  /* 0x000000ff8800720b */ /* 0x000fe40003f95000 */
[----:B------:R-:W-:Y:S01]  /*14030*/  LOP3.LUT R3, R3, 0x7c00, R6, 0xf8, !PT ;  /* 0x00007c0003037812 */ /* 0x000fe200078ef806 */
[----:B------:R-:W-:Y:S01]  /*14040*/  FMUL.FTZ R6, R8, R62 ;  /* 0x0000003e08067220 */ /* 0x000fe20000410000 */
[----:B------:R-:W-:-:S04]  /*14050*/  LOP3.LUT R2, R5, 0x38, R2, 0xf8, !PT ;  /* 0x0000003805027812 */ /* 0x000fc800078ef802 */
[----:B------:R-:W-:Y:S02]  /*14060*/  LOP3.LUT R139, R3, R2, RZ, 0xfc, !PT ;  /* 0x00000002038b7212 */ /* 0x000fe400078efcff */
[----:B------:R-:W-:-:S05]  /*14070*/  FSEL R2, R4, 1, P3 ;  /* 0x3f80000004027808 */ /* 0x000fca0001800000 */
[----:B------:R-:W-:Y:S01]  /*14080*/  FMUL.FTZ R11, R2, R38 ;  /* 0x00000026020b7220 */ /* 0x000fe20000410000 */
[----:B--2---:R-:W-:Y:S01]  /*14090*/  FSEL R0, R0, 1, P4 ;  /* 0x3f80000000007808 */ /* 0x004fe20002000000 */
[C---:B------:R-:W-:Y:S01]  /*140a0*/  FMUL.FTZ R23, R2.reuse, R50 ;  /* 0x0000003202177220 */ /* 0x040fe20000410000 */
[C---:B------:R-:W-:Y:S01]  /*140b0*/  FMUL.FTZ R24, R2.reuse, R54 ;  /* 0x0000003602187220 */ /* 0x040fe20000410000 */
[----:B------:R-:W-:Y:S01]  /*140c0*/  FMUL.FTZ R150, R2, R150 ;  /* 0x0000009602967220 */ /* 0x000fe20000410000 */
[----:B-1----:R-:W-:Y:S01]  /*140d0*/  FADD.FTZ R132, R251, R132 ;  /* 0x00000084fb847221 */ /* 0x002fe20000010000 */
        /* <DEDUP_REMOVED lines=34> */
[----:B------:R-:W-:Y:S01]  /*14300*/  FMUL.FTZ R53, R8, R59 ;  /* 0x0000003b08357220 */ /* 0x000fe20000410000 */
[C---:B------:R-:W-:Y:S01]  /*14310*/  FMUL.FTZ R10, R2.reuse, R151 ;  /* 0x00000097020a7220 */ /* 0x040fe20000410000 */
[C---:B------:R-:W-:Y:S01]  /*14320*/  FMUL.FTZ R15, R2.reuse, R51 ;  /* 0x00000033020f7220 */ /* 0x040fe20000410000 */
[C---:B------:R-:W-:Y:S01]  /*14330*/  FMUL.FTZ R66, R2.reuse, R66 ;  /* 0x0000004202427220 */ /* 0x040fe20000410000 */
[----:B------:R-:W-:Y:S01]  /*14340*/  FMUL.FTZ R51, R2, R67 ;  /* 0x0000004302337220 */ /* 0x000fe20000410000 */
[----:B------:R-:W-:Y:S01]  /*14350*/  FMUL.FTZ R49, R8, R63 ;  /* 0x0000003f08317220 */ /* 0x000fe20000410000 */
[----:B------:R-:W-:Y:S01]  /*14360*/  F2FP.BF16.F32.PACK_AB R10, R10, R150 ;  /* 0x000000960a0a723e */ /* 0x000fe200000010ff */
[C---:B------:R-:W-:Y:S01]  /*14370*/  FMUL.FTZ R158, R2.reuse, R158 ;  /* 0x0000009e029e7220 */ /* 0x040fe20000410000 */
[C---:B------:R-:W-:Y:S01]  /*14380*/  FMUL.FTZ R159, R2.reuse, R159 ;  /* 0x0000009f029f7220 */ /* 0x040fe20000410000 */
[----:B------:R-:W-:Y:S01]  /*14390*/  F2FP.BF16.F32.PACK_AB R51, R51, R66 ;  /* 0x000000423333723e */ /* 0x000fe200000010ff */
[C---:B------:R-:W-:Y:S01]  /*143a0*/  FMUL.FTZ R12, R2.reuse, R39 ;  /* 0x00000027020c7220 */ /* 0x040fe20000410000 */
[----:B------:R-:W-:Y:S01]  /*143b0*/  MOV R66, 0x20 ;  /* 0x0000002000427802 */ /* 0x000fe20000000f00 */
[C---:B------:R-:W-:Y:S01]  /*143c0*/  FMUL.FTZ R162, R2.reuse, R162 ;  /* 0x000000a202a27220 */ /* 0x040fe20000410000 */
[----:B------:R-:W-:Y:S01]  /*143d0*/  F2FP.BF16.F32.PACK_AB R63, R149, R148 ;  /* 0x00000094953f723e */ /* 0x000fe200000010ff */
[C---:B------:R-:W-:Y:S01]  /*143e0*/  FMUL.FTZ R163, R2.reuse, R163 ;  /* 0x000000a302a37220 */ /* 0x040fe20000410000 */
[----:B------:R-:W-:Y:S01]  /*143f0*/  F2FP.BF16.F32.PACK_AB R49, R49, R6 ;  /* 0x000000063131723e */ /* 0x000fe200000010ff */
[----:B------:R-:W-:Y:S01]  /*14400*/  FMUL.FTZ R174, R2, R174 ;  /* 0x000000ae02ae7220 */ /* 0x000fe20000410000 */
[----:B-1----:R-:W-:Y:S01]  /*14410*/  FSEL R0, R0, 1, P2 ;  /* 0x3f80000000007808 */ /* 0x002fe20001000000 */
[C---:B------:R-:W-:Y:S01]  /*14420*/  FMUL.FTZ R4, R2.reuse, R175 ;  /* 0x000000af02047220 */ /* 0x040fe20000410000 */
[----:B------:R-:W-:Y:S01]  /*14430*/  F2FP.BF16.F32.PACK_AB R3, R3, R156 ;  /* 0x0000009c0303723e */ /* 0x000fe200000010ff */
        /* <DEDUP_REMOVED lines=35> */
[----:B------:R-:W-:Y:S01]  /*14670*/  F2FP.BF16.F32.PACK_AB R56, R32, R52 ;  /* 0x000000342038723e */ /* 0x000fe200000010ff */
[----:B------:R-:W-:Y:S01]  /*14680*/  FMUL.FTZ R71, R2, R71 ;  /* 0x0000004702477220 */ /* 0x000fe20000410000 */
[----:B------:R-:W-:Y:S01]  /*14690*/  F2FP.BF16.F32.PACK_AB R52, R64, R138 ;  /* 0x0000008a4034723e */ /* 0x000fe200000010ff */
[C---:B------:R-:W-:Y:S01]  /*146a0*/  FMUL.FTZ R82, R2.reuse, R82 ;  /* 0x0000005202527220 */ /* 0x040fe20000410000 */
[----:B------:R-:W-:Y:S01]  /*146b0*/  MOV R64, 0x10 ;  /* 0x0000001000407802 */ /* 0x000fe20000000f00 */
[C---:B------:R-:W-:Y:S01]  /*146c0*/  FMUL.FTZ R83, R2.reuse, R83 ;  /* 0x0000005302537220 */ /* 0x040fe20000410000 */
[----:B------:R-:W-:Y:S01]  /*146d0*/  F2FP.BF16.F32.PACK_AB R53, R53, R0 ;  /* 0x000000003535723e */ /* 0x000fe200000010ff */
[C---:B------:R-:W-:Y:S01]  /*146e0*/  FMUL.FTZ R86, R2.reuse, R86 ;  /* 0x0000005602567220 */ /* 0x040fe20000410000 */
[----:B------:R-:W-:Y:S01]  /*146f0*/  LEA R0, R139, UR4, 0x1 ;  /* 0x000000048b007c11 */ /* 0x000fe2000f8e08ff */
[----:B------:R-:W-:Y:S01]  /*14700*/  FMUL.FTZ R39, R2, R87 ;  /* 0x0000005702277220 */ /* 0x000fe20000410000 */
[----:B------:R-:W-:Y:S01]  /*14710*/  SEL R64, R64, 0xfffffff0, !P0 ;  /* 0xfffffff040407807 */ /* 0x000fe20004000000 */
[----:B------:R-:W-:Y:S01]  /*14720*/  FMUL.FTZ R98, R2, R98 ;  /* 0x0000006202627220 */ /* 0x000fe20000410000 */
[----:B------:R-:W-:Y:S01]  /*14730*/  LOP3.LUT P0, RZ, R142, 0x8, RZ, 0xc0, !PT ;  /* 0x000000088eff7812 */ /* 0x000fe2000780c0ff */
[----:B------:R1:W-:Y:S01]  /*14740*/  STS [R0+0x400], R10 ;  /* 0x0004000a00007388 */ /* 0x0003e20000000800 */
        /* <DEDUP_REMOVED lines=13> */
[----:B------:R-:W2:Y:S01]  /*14820*/  @!UP3 LDCU.64 UR4, c[0x0][0x400] ;  /* 0x00008000ff04b7ac */ /* 0x000ea20008000a00 */
[----:B------:R-:W-:Y:S01]  /*14830*/  F2FP.BF16.F32.PACK_AB R5, R5, R152 ;  /* 0x000000980505723e */ /* 0x000fe200000010ff */
[----:B------:R4:W-:Y:S01]  /*14840*/  STS [R6], R3 ;  /* 0x0000000306007388 */ /* 0x0009e20000000800 */
[----:B------:R-:W-:Y:S01]  /*14850*/  F2FP.BF16.F32.PACK_AB R62, R161, R160 ;  /* 0x000000a0a13e723e */ /* 0x000fe200000010ff */
[C---:B------:R-:W-:Y:S01]  /*14860*/  FMUL.FTZ R57, R8.reuse, R47 ;  /* 0x0000002f08397220 */ /* 0x040fe20000410000 */
[----:B------:R-:W-:Y:S01]  /*14870*/  F2FP.BF16.F32.PACK_AB R61, R163, R162 ;  /* 0x000000a2a33d723e */ /* 0x000fe200000010ff */
[----:B------:R5:W-:Y:S01]  /*14880*/  STS [R6+0x400], R2 ;  /* 0x0004000206007388 */ /* 0x000be20000000800 */
[----:B------:R-:W-:Y:S01]  /*14890*/  F2FP.BF16.F32.PACK_AB R7, R7, R172 ;  /* 0x000000ac0707723e */ /* 0x000fe200000010ff */
[----:B------:R-:W-:Y:S01]  /*148a0*/  FMUL.FTZ R45, R8, R75 ;  /* 0x0000004b082d7220 */ /* 0x000fe20000410000 */
[----:B------:R-:W-:Y:S01]  /*148b0*/  F2FP.BF16.F32.PACK_AB R4, R4, R174 ;  /* 0x000000ae0404723e */ /* 0x000fe200000010ff */
[----:B------:R-:W-:Y:S01]  /*148c0*/  STS [R0+0x2000], R65 ;  /* 0x0020004100007388 */ /* 0x000fe20000000800 */
[----:B-1----:R-:W-:Y:S01]  /*148d0*/  SEL R10, R66, 0xffffffe0, !P0 ;  /* 0xffffffe0420a7807 */ /* 0x002fe20004000000 */
[----:B------:R-:W-:Y:S01]  /*148e0*/  FMUL.FTZ R41, R8, R79 ;  /* 0x0000004f08297220 */ /* 0x000fe20000410000 */
[----:B------:R-:W-:Y:S01]  /*148f0*/  LOP3.LUT P0, RZ, R142, 0x10, RZ, 0xc0, !PT ;  /* 0x000000108eff7812 */ /* 0x000fe2000780c0ff */
[----:B------:R-:W-:Y:S01]  /*14900*/  STS [R0+0x2400], R146 ;  /* 0x0024009200007388 */ /* 0x000fe20000000800 */
[----:B------:R-:W-:Y:S01]  /*14910*/  F2FP.BF16.F32.PACK_AB R60, R165, R164 ;  /* 0x000000a4a53c723e */ /* 0x000fe200000010ff */
[----:B------:R-:W-:Y:S01]  /*14920*/  FMUL.FTZ R37, R8, R91 ;  /* 0x0000005b08257220 */ /* 0x000fe20000410000 */
[----:B------:R-:W-:Y:S01]  /*14930*/  F2FP.BF16.F32.PACK_AB R59, R169, R168 ;  /* 0x000000a8a93b723e */ /* 0x000fe200000010ff */
[----:B------:R1:W-:Y:S01]  /*14940*/  STS [R6+0x2000], R5 ;  /* 0x0020000506007388 */ /* 0x0003e20000000800 */
[----:B------:R-:W-:Y:S01]  /*14950*/  F2FP.BF16.F32.PACK_AB R13, R13, R36 ;  /* 0x000000240d0d723e */ /* 0x000fe200000010ff */
[----:B--2---:R-:W-:Y:S01]  /*14960*/  @!UP3 UIMAD.WIDE.U32 UR10, UR22, UR4, URZ ;  /* 0x00000004160ab2a5 */ /* 0x004fe2000f8e00ff */
[----:B------:R-:W-:Y:S01]  /*14970*/  F2FP.BF16.F32.PACK_AB R12, R12, R11 ;  /* 0x0000000b0c0c723e */ /* 0x000fe200000010ff */
[----:B------:R-:W-:Y:S01]  /*14980*/  STS [R6+0x2400], R154 ;  /* 0x0024009a06007388 */ /* 0x000fe20000000800 */
[----:B------:R-:W-:Y:S01]  /*14990*/  F2FP.BF16.F32.PACK_AB R11, R28, R48 ;  /* 0x000000301c0b723e */ /* 0x000fe200000010ff */
[----:B------:R-:W-:Y:S01]  /*149a0*/  @!UP3 UIMAD UR6, UR22, UR5, UR11 ;  /* 0x000000051606b2a4 */ /* 0x000fe2000f8e020b */
[----:B------:R-:W-:Y:S01]  /*149b0*/  F2FP.BF16.F32.PACK_AB R15, R15, R23 ;  /* 0x000000170f0f723e */ /* 0x000fe200000010ff */
[----:B------:R-:W2:Y:S01]  /*149c0*/  @UP3 LDCU.64 UR4, c[0x0][0x408] ;  /* 0x00008100ff0437ac */ /* 0x000ea20008000a00 */
[----:B----4-:R-:W-:-:S02]  /*149d0*/  IADD3 R3, PT, PT, R0, R10, RZ ;  /* 0x0000000a00037210 */ /* 0x010fc40007ffe0ff */
[----:B------:R-:W-:Y:S02]  /*149e0*/  F2FP.BF16.F32.PACK_AB R17, R17, R40 ;  /* 0x000000281111723e */ /* 0x000fe400000010ff */
[C---:B-----5:R-:W-:Y:S01]  /*149f0*/  IADD3 R2, PT, PT, R0.reuse, 0x40, RZ ;  /* 0x0000004000027810 */ /* 0x060fe20007ffe0ff */
[----:B------:R-:W-:Y:S01]  /*14a00*/  STS [R3], R62 ;  /* 0x0000003e03007388 */ /* 0x000fe20000000800 */
[----:B------:R-:W-:Y:S01]  /*14a10*/  @P0 IADD3 R2, PT, PT, R0, -0x40, RZ ;  /* 0xffffffc000020810 */ /* 0x000fe20007ffe0ff */
[----:B------:R-:W3:Y:S01]  /*14a20*/  LDCU UR11, c[0x0][0x434] ;  /* 0x00008680ff0b77ac */ /* 0x000ee20008000800 */
[----:B------:R-:W-:Y:S01]  /*14a30*/  F2FP.BF16.F32.PACK_AB R58, R18, R44 ;  /* 0x0000002c123a723e */ /* 0x000fe200000010ff */
[----:B------:R-:W-:Y:S01]  /*14a40*/  STS [R3+0x400], R61 ;  /* 0x0004003d03007388 */ /* 0x000fe20000000800 */
[----:B------:R-:W-:Y:S01]  /*14a50*/  F2FP.BF16.F32.PACK_AB R57, R57, R46 ;  /* 0x0000002e3939723e */ /* 0x000fe200000010ff */
[----:B---3--:R-:W-:Y:S01]  /*14a60*/  @UP1 UIMAD UR11, UR7, UR8, URZ ;  /* 0x00000008070b12a4 */ /* 0x008fe2000f8e02ff */
[----:B------:R-:W-:Y:S01]  /*14a70*/  F2FP.BF16.F32.PACK_AB R55, R55, R24 ;  /* 0x000000183737723e */ /* 0x000fe200000010ff */
[----:B------:R-:W3:Y:S01]  /*14a80*/  S2UR UR7, SR_CTAID.Z ;  /* 0x00000000000779c3 */ /* 0x000ee20000002700 */
[----:B------:R-:W-:-:S02]  /*14a90*/  F2FP.BF16.F32.PACK_AB R54, R54, R19 ;  /* 0x000000133636723e */ /* 0x000fc400000010ff */
[----:B-1----:R-:W-:Y:S01]  /*14aa0*/  IADD3 R5, PT, PT, R64, R3, RZ ;  /* 0x0000000340057210 */ /* 0x002fe20007ffe0ff */
[----:B--2---:R-:W-:Y:S01]  /*14ab0*/  @UP3 UIMAD.WIDE.U32 UR12, UR21, UR4, URZ ;  /* 0x00000004150c32a5 */ /* 0x004fe2000f8e00ff */
[----:B------:R-:W-:Y:S02]  /*14ac0*/  F2FP.BF16.F32.PACK_AB R50, R50, R20 ;  /* 0x000000143232723e */ /* 0x000fe400000010ff */
[----:B------:R-:W-:Y:S01]  /*14ad0*/  F2FP.BF16.F32.PACK_AB R48, R69, R68 ;  /* 0x000000444530723e */ /* 0x000fe200000010ff */
[----:B------:R1:W-:Y:S01]  /*14ae0*/  STS [R5], R7 ;  /* 0x0000000705007388 */ /* 0x0003e20000000800 */
[----:B------:R-:W-:Y:S01]  /*14af0*/  F2FP.BF16.F32.PACK_AB R47, R71, R70 ;  /* 0x00000046472f723e */ /* 0x000fe200000010ff */
[----:B------:R-:W-:Y:S01]  /*14b00*/  @UP3 UIMAD UR6, UR21, UR5, UR13 ;  /* 0x00000005150632a4 */ /* 0x000fe2000f8e020d */
[----:B------:R-:W-:Y:S01]  /*14b10*/  F2FP.BF16.F32.PACK_AB R44, R81, R80 ;  /* 0x00000050512c723e */ /* 0x000fe200000010ff */
[----:B------:R-:W-:Y:S01]  /*14b20*/  STS [R5+0x400], R4 ;  /* 0x0004000405007388 */ /* 0x000fe20000000800 */
[----:B------:R-:W-:Y:S01]  /*14b30*/  F2FP.BF16.F32.PACK_AB R43, R83, R82 ;  /* 0x00000052532b723e */ /* 0x000fe200000010ff */
[----:B------:R-:W-:Y:S01]  /*14b40*/  @!UP2 UIMAD UR21, UR22, UR8, URZ ;  /* 0x000000081615a2a4 */ /* 0x000fe2000f8e02ff */
[----:B------:R-:W-:Y:S01]  /*14b50*/  F2FP.BF16.F32.PACK_AB R46, R73, R72 ;  /* 0x00000048492e723e */ /* 0x000fe200000010ff */
[----:B------:R2:W-:Y:S01]  /*14b60*/  STS [R3+0x2400], R9 ;  /* 0x0024000903007388 */ /* 0x0005e20000000800 */
[----:B------:R-:W-:Y:S01]  /*14b70*/  F2FP.BF16.F32.PACK_AB R45, R45, R74 ;  /* 0x0000004a2d2d723e */ /* 0x000fe200000010ff */
[----:B------:R-:W-:Y:S01]  /*14b80*/  @UP3 UMOV UR10, UR12 ;  /* 0x0000000c000a3c82 */ /* 0x000fe20008000000 */
[----:B------:R-:W-:Y:S01]  /*14b90*/  F2FP.BF16.F32.PACK_AB R42, R77, R76 ;  /* 0x0000004c4d2a723e */ /* 0x000fe200000010ff */
[----:B------:R-:W-:Y:S01]  /*14ba0*/  STS [R3+0x2000], R60 ;  /* 0x0020003c03007388 */ /* 0x000fe20000000800 */
[----:B------:R-:W-:Y:S01]  /*14bb0*/  F2FP.BF16.F32.PACK_AB R41, R41, R78 ;  /* 0x0000004e2929723e */ /* 0x000fe200000010ff */
[----:B------:R-:W4:Y:S01]  /*14bc0*/  @UP1 LDCU UR5, c[0x0][0x430] ;  /* 0x00008600ff0517ac */ /* 0x000f220008000800 */
[----:B------:R-:W-:Y:S01]  /*14bd0*/  F2FP.BF16.F32.PACK_AB R40, R85, R84 ;  /* 0x000000545528723e */ /* 0x000fe200000010ff */
[----:B------:R-:W-:Y:S01]  /*14be0*/  STS [R5+0x2000], R59 ;  /* 0x0020003b05007388 */ /* 0x000fe20000000800 */
[----:B------:R-:W-:Y:S01]  /*14bf0*/  F2FP.BF16.F32.PACK_AB R39, R39, R86 ;  /* 0x000000562727723e */ /* 0x000fe200000010ff */
[----:B------:R-:W-:Y:S01]  /*14c00*/  @UP1 UMOV UR4, 0x1 ;  /* 0x0000000100041882 */ /* 0x000fe20000000000 */
[----:B------:R-:W-:Y:S01]  /*14c10*/  F2FP.BF16.F32.PACK_AB R36, R97, R96 ;  /* 0x000000606124723e */ /* 0x000fe200000010ff */
[----:B------:R-:W-:Y:S01]  /*14c20*/  STS [R5+0x2400], R14 ;  /* 0x0024000e05007388 */ /* 0x000fe20000000800 */
[----:B------:R-:W-:Y:S01]  /*14c30*/  F2FP.BF16.F32.PACK_AB R35, R35, R98 ;  /* 0x000000622323723e */ /* 0x000fe200000010ff */
[----:B------:R-:W-:Y:S01]  /*14c40*/  USHF.R.S32.HI UR12, URZ, 0x1f, UR21 ;  /* 0x0000001fff0c7899 */ /* 0x000fe20008011415 */
[----:B------:R-:W-:Y:S01]  /*14c50*/  F2FP.BF16.F32.PACK_AB R38, R38, R88 ;  /* 0x000000582626723e */ /* 0x000fe200000010ff */
[----:B------:R-:W-:Y:S01]  /*14c60*/  STS [R2], R13 ;  /* 0x0000000d02007388 */ /* 0x000fe20000000800 */
[----:B-1----:R-:W-:-:S02]  /*14c70*/  IADD3 R7, PT, PT, R64, R2, RZ ;  /* 0x0000000240077210 */ /* 0x002fc40007ffe0ff */
[----:B------:R-:W-:Y:S01]  /*14c80*/  F2FP.BF16.F32.PACK_AB R37, R37, R90 ;  /* 0x0000005a2525723e */ /* 0x000fe200000010ff */
[----:B------:R-:W-:Y:S01]  /*14c90*/  STS [R2+0x400], R12 ;  /* 0x0004000c02007388 */ /* 0x000fe20000000800 */
[----:B------:R-:W-:Y:S02]  /*14ca0*/  F2FP.BF16.F32.PACK_AB R34, R34, R92 ;  /* 0x0000005c2222723e */ /* 0x000fe400000010ff */
[----:B------:R-:W-:Y:S01]  /*14cb0*/  F2FP.BF16.F32.PACK_AB R32, R101, R100 ;  /* 0x000000646520723e */ /* 0x000fe200000010ff */
[----:B------:R-:W-:Y:S01]  /*14cc0*/  STS [R7], R11 ;  /* 0x0000000b07007388 */ /* 0x000fe20000000800 */
[----:B--2---:R-:W-:Y:S02]  /*14cd0*/  IADD3 R9, PT, PT, R10, R2, RZ ;  /* 0x000000020a097210 */ /* 0x004fe40007ffe0ff */
[----:B------:R-:W-:Y:S01]  /*14ce0*/  F2FP.BF16.F32.PACK_AB R31, R31, R102 ;  /* 0x000000661f1f723e */ /* 0x000fe200000010ff */
[----:B------:R-:W-:Y:S01]  /*14cf0*/  STS [R7+0x400], R15 ;  /* 0x0004000f07007388 */ /* 0x000fe20000000800 */
[----:B------:R-:W-:-:S02]  /*14d00*/  IADD3 R4, PT, PT, R64, R9, RZ ;  /* 0x0000000940047210 */ /* 0x000fc40007ffe0ff */
        /* <DEDUP_REMOVED lines=14> */
[----:B------:R-:W-:-:S03]  /*14df0*/  F2FP.BF16.F32.PACK_AB R18, R125, R124 ;  /* 0x0000007c7d12723e */ /* 0x000fc600000010ff */
[----:B------:R-:W-:Y:S04]  /*14e00*/  STS [R9+0x400], R55 ;  /* 0x0004003709007388 */ /* 0x000fe80000000800 */
[----:B------:R-:W-:Y:S04]  /*14e10*/  STS [R4], R52 ;  /* 0x0000003404007388 */ /* 0x000fe80000000800 */
        /* <DEDUP_REMOVED lines=17> */
[----:B-1----:R-:W-:-:S03]  /*14f30*/  FMUL.FTZ R0, R8, R127 ;  /* 0x0000007f08007220 */ /* 0x002fc60000410000 */
[----:B------:R-:W-:Y:S02]  /*14f40*/  STS [R3+0x6000], R38 ;  /* 0x0060002603007388 */ /* 0x000fe40000000800 */
[----:B------:R-:W-:Y:S02]  /*14f50*/  F2FP.BF16.F32.PACK_AB R0, R0, R126 ;  /* 0x0000007e0000723e */ /* 0x000fe400000010ff */
[----:B------:R1:W-:Y:S04]  /*14f60*/  STS [R3+0x6400], R37 ;  /* 0x0064002503007388 */ /* 0x0003e80000000800 */
[----:B------:R-:W-:Y:S04]  /*14f70*/  STS [R5+0x6000], R34 ;  /* 0x0060002205007388 */ /* 0x000fe80000000800 */
[----:B------:R-:W-:Y:S04]  /*14f80*/  STS [R5+0x6400], R33 ;  /* 0x0064002105007388 */ /* 0x000fe80000000800 */
[----:B------:R-:W-:Y:S04]  /*14f90*/  STS [R2+0x4000], R32 ;  /* 0x0040002002007388 */ /* 0x000fe80000000800 */
[----:B------:R-:W-:Y:S04]  /*14fa0*/  STS [R2+0x4400], R31 ;  /* 0x0044001f02007388 */ /* 0x000fe80000000800 */
[----:B------:R-:W-:Y:S04]  /*14fb0*/  STS [R7+0x4000], R28 ;  /* 0x0040001c07007388 */ /* 0x000fe80000000800 */
[----:B------:R-:W-:Y:S01]  /*14fc0*/  STS [R7+0x4400], R27 ;  /* 0x0044001b07007388 */ /* 0x000fe20000000800 */
[----:B-1----:R-:W1:Y:S03]  /*14fd0*/  @P4 LDC R3, c[0x0][0x458] ;  /* 0x00011600ff034b82 */ /* 0x002e660000000800 */
[----:B------:R-:W-:Y:S04]  /*14fe0*/  STS [R2+0x6000], R30 ;  /* 0x0060001e02007388 */ /* 0x000fe80000000800 */
[----:B------:R2:W-:Y:S04]  /*14ff0*/  STS [R2+0x6400], R29 ;  /* 0x0064001d02007388 */ /* 0x0005e80000000800 */
[----:B------:R1:W-:Y:S04]  /*15000*/  STS [R7+0x6000], R26 ;  /* 0x0060001a07007388 */ /* 0x0003e80000000800 */
[----:B------:R1:W-:Y:S04]  /*15010*/  STS [R7+0x6400], R25 ;  /* 0x0064001907007388 */ /* 0x0003e80000000800 */
[----:B------:R1:W-:Y:S04]  /*15020*/  STS [R9+0x4000], R24 ;  /* 0x0040001809007388 */ /* 0x0003e80000000800 */
[----:B------:R1:W-:Y:S04]  /*15030*/  STS [R9+0x4400], R23 ;  /* 0x0044001709007388 */ /* 0x0003e80000000800 */
[----:B------:R1:W-:Y:S04]  /*15040*/  STS [R4+0x4000], R20 ;  /* 0x0040001404007388 */ /* 0x0003e80000000800 */
[----:B------:R1:W-:Y:S01]  /*15050*/  STS [R4+0x4400], R19 ;  /* 0x0044001304007388 */ /* 0x0003e20000000800 */
[----:B--2---:R2:W1:Y:S03]  /*15060*/  @P4 MUFU.LG2 R2, R136 ;  /* 0x0000008800024308 */ /* 0x0044660000000c00 */
[----:B------:R2:W-:Y:S04]  /*15070*/  STS [R9+0x6000], R22 ;  /* 0x0060001609007388 */ /* 0x0005e80000000800 */
[----:B------:R2:W-:Y:S04]  /*15080*/  STS [R9+0x6400], R21 ;  /* 0x0064001509007388 */ /* 0x0005e80000000800 */
[----:B------:R2:W-:Y:S01]  /*15090*/  STS [R4+0x6000], R18 ;  /* 0x0060001204007388 */ /* 0x0005e20000000800 */
[----:B---34-:R-:W-:Y:S05]  /*150a0*/  BRA.U UP1, `(.L_x_1456) ;  /* 0x0000000101207547 */ /* 0x018fea000b800000 */
[----:B------:R-:W-:Y:S01]  /*150b0*/  UISETP.NE.AND UP1, UPT, UR9, URZ, UPT ;  /* 0x000000ff0900728c */ /* 0x000fe2000bf25270 */
[----:B------:R-:W3:Y:S10]  /*150c0*/  LDCU UR5, c[0x0][0x3e0] ;  /* 0x00007c00ff0577ac */ /* 0x000ef40008000800 */
[----:B------:R-:W3:Y:S01]  /*150d0*/  @UP1 LDCU UR4, c[0x0][0x454] ;  /* 0x00008a80ff0417ac */ /* 0x000ee20008000800 */
[----:B------:R-:W4:Y:S01]  /*150e0*/  @UP1 LDCU UR11, c[0x0][0x454] ;  /* 0x00008a80ff0b17ac */ /* 0x000f220008000800 */
[----:B---3--:R-:W-:-:S02]  /*150f0*/  @UP1 UIMAD UR4, UR4, UR5, URZ ;  /* 0x00000005040412a4 */ /* 0x008fc4000f8e02ff */
[----:B------:R-:W-:-:S03]  /*15100*/  @!UP1 UIMAD UR4, UR8, UR5, URZ ;  /* 0x00000005080492a4 */ /* 0x000fc6000f8e02ff */
[----:B------:R-:W-:Y:S01]  /*15110*/  @UP1 UMOV UR5, 0x1 ;  /* 0x0000000100051882 */ /* 0x000fe20000000000 */
[----:B----4-:R-:W-:-:S08]  /*15120*/  @!UP1 UMOV UR5, 0x1 ;  /* 0x0000000100059882 */ /* 0x010fd00000000000 */
.L_x_1456:
[----:B------:R3:W-:Y:S01]  /*15130*/  STS [R4+0x6400], R0 ;  /* 0x0064000004007388 */ /* 0x0007e20000000800 */
[----:B------:R-:W4:Y:S01]  /*15140*/  S2UR UR8, SR_CTAID.X ;  /* 0x00000000000879c3 */ /* 0x000f220000002500 */
[----:B------:R-:W-:Y:S01]  /*15150*/  @P1 MUFU.LG2 R5, R137 ;  /* 0x0000008900051308 */ /* 0x000fe20000000c00 */
[----:B------:R-:W-:-:S06]  /*15160*/  UIMAD UR11, UR7, UR11, URZ ;  /* 0x0000000b070b72a4 */ /* 0x000fcc000f8e02ff */
[----:B------:R-:W-:Y:S01]  /*15170*/  BAR.SYNC.DEFER_BLOCKING 0x0 ;  /* 0x0000000000007b1d */ /* 0x000fe20000010000 */
[----:B------:R-:W-:Y:S01]  /*15180*/  LOP3.LUT P0, RZ, R142, 0x3, RZ, 0xc0, !PT ;  /* 0x000000038eff7812 */ /* 0x000fe2000780c0ff */
[----:B------:R-:W-:Y:S01]  /*15190*/  USEL UR21, UR21, URZ, UP0 ;  /* 0x000000ff15157287 */ /* 0x000fe20008000000 */
[----:B-1----:R-:W-:Y:S01]  /*151a0*/  @P4 FMUL.FTZ R2, R2, 0.69314718246459960938 ;  /* 0x3f31721802024820 */ /* 0x002fe20000410000 */
[----:B------:R-:W-:Y:S01]  /*151b0*/  @!UP0 UIMAD UR11, UR22, UR4, UR11 ;  /* 0x00000004160b82a4 */ /* 0x000fe2000f8e020b */
[----:B------:R-:W-:-:S03]  /*151c0*/  MOV R15, 0x7f800000 ;  /* 0x7f800000000f7802 */ /* 0x000fc60000000f00 */
[----:B------:R-:W1:Y:S01]  /*151d0*/  @P3 LDC R8, c[0x0][0x458] ;  /* 0x00011600ff083b82 */ /* 0x000e620000000800 */
[----:B------:R-:W-:Y:S01]  /*151e0*/  USEL UR12, UR12, URZ, UP0 ;  /* 0x000000ff0c0c7287 */ /* 0x000fe20008000000 */
[----:B------:R-:W-:Y:S01]  /*151f0*/  @P4 FFMA.FTZ R15, R134, R3, R2 ;  /* 0x00000003860f4223 */ /* 0x000fe20000010002 */
[----:B------:R-:W-:Y:S01]  /*15200*/  BSSY.RECONVERGENT B0, `(.L_x_1457) ;  /* 0x000003d000007945 */ /* 0x000fe20003800200 */
[----:B------:R-:W-:Y:S02]  /*15210*/  MOV R14, 0x7f800000 ;  /* 0x7f800000000e7802 */ /* 0x000fe40000000f00 */
[----:B------:R-:W-:Y:S02]  /*15220*/  MOV R13, 0x7f800000 ;  /* 0x7f800000000d7802 */ /* 0x000fe40000000f00 */
[----:B------:R-:W5:Y:S01]  /*15230*/  @P2 LDC R7, c[0x0][0x458] ;  /* 0x00011600ff072b82 */ /* 0x000f620000000800 */
[----:B------:R-:W-:Y:S01]  /*15240*/  MOV R12, 0x7f800000 ;  /* 0x7f800000000c7802 */ /* 0x000fe20000000f00 */
[----:B---3--:R-:W3:Y:S06]  /*15250*/  @P3 MUFU.LG2 R0, R252 ;  /* 0x000000fc00003308 */ /* 0x008eec0000000c00 */
[----:B------:R-:W5:Y:S01]  /*15260*/  @P1 LDC R6, c[0x0][0x458] ;  /* 0x00011600ff061b82 */ /* 0x000f620000000800 */
[----:B----4-:R-:W-:Y:S01]  /*15270*/  UIMAD UR8, UR8, UR5, URZ ;  /* 0x00000005080872a4 */ /* 0x010fe2000f8e02ff */
[----:B--2---:R2:W4:Y:S03]  /*15280*/  LDS.128 R20, [R229+0x3800] ;  /* 0x00380000e5147984 */ /* 0x0045260000000c00 */
[----:B------:R-:W-:Y:S01]  /*15290*/  USHF.L.U32 UR9, UR8, 0x7, URZ ;  /* 0x0000000708097899 */ /* 0x000fe200080006ff */
[----:B------:R-:W1:Y:S01]  /*152a0*/  @P2 MUFU.LG2 R4, R132 ;  /* 0x0000008400042308 */ /* 0x000e620000000c00 */
[----:B------:R-:W-:-:S02]  /*152b0*/  USHF.R.S32.HI UR8, URZ, 0x1f, UR11 ;  /* 0x0000001fff087899 */ /* 0x000fc4000801140b */
[----:B------:R-:W-:Y:S02]  /*152c0*/  USHF.R.S32.HI UR4, URZ, 0x1f, UR9 ;  /* 0x0000001fff047899 */ /* 0x000fe40008011409 */
[----:B------:R-:W-:Y:S01]  /*152d0*/  UIADD3 UR21, UP1, UP0, UR9, UR21, UR11 ;  /* 0x0000001509157290 */ /* 0x000fe2000f83e00b */
[----:B---3--:R-:W-:Y:S01]  /*152e0*/  @P3 FMUL.FTZ R3, R0, 0.69314718246459960938 ;  /* 0x3f31721800033820 */ /* 0x008fe20000410000 */
[----:B------:R-:W-:Y:S02]  /*152f0*/  @P1 FMUL.FTZ R0, R5, 0.69314718246459960938 ;  /* 0x3f31721805001820 */ /* 0x000fe40000410000 */
[----:B------:R-:W-:Y:S01]  /*15300*/  UIADD3.X UR4, UPT, UPT, UR4, UR12, UR8, UP1, UP0 ;  /* 0x0000000c04047290 */ /* 0x000fe20008fe0408 */
[----:B-1----:R-:W-:Y:S01]  /*15310*/  @P3 FFMA.FTZ R14, R133, R8, R3 ;  /* 0x00000008850e3223 */ /* 0x002fe20000010003 */
[----:B------:R-:W-:Y:S01]  /*15320*/  @P2 FMUL.FTZ R2, R4, 0.69314718246459960938 ;  /* 0x3f31721804022820 */ /* 0x000fe20000410000 */
[----:B-----5:R-:W-:-:S03]  /*15330*/  @P1 FFMA.FTZ R12, R143, R6, R0 ;  /* 0x000000068f0c1223 */ /* 0x020fc60000010000 */
[----:B------:R-:W-:Y:S01]  /*15340*/  @P2 FFMA.FTZ R13, R135, R7, R2 ;  /* 0x00000007870d2223 */ /* 0x000fe20000010002 */
[----:B--2-4-:R-:W-:Y:S06]  /*15350*/  @P0 BRA `(.L_x_1458) ;  /* 0x00000000009c0947 */ /* 0x014fec0003800000 */
        /* <DEDUP_REMOVED lines=21> */
[----:B------:R-:W4:Y:S01]  /*154b0*/  @!P3 LDC.64 R18, c[0x0][0x420] ;  /* 0x00010800ff12bb82 */ /* 0x000f220000000a00 */
        /* <DEDUP_REMOVED lines=12> */
[----:B----4-:R-:W-:Y:S02]  /*15580*/  @!P3 LEA R2, P0, R10, R18, 0x2 ;  /* 0x000000120a02b211 */ /* 0x010fe400078010ff */
[----:B------:R-:W-:Y:S02]  /*15590*/  @!P4 LEA.HI.X R5, R0, R17, R5, 0x2, P1 ;  /* 0x000000110005c211 */ /* 0x000fe400008f1405 */
[----:B------:R-:W-:-:S03]  /*155a0*/  @!P3 LEA.HI.X R3, R10, R19, R3, 0x2, P0 ;  /* 0x000000130a03b211 */ /* 0x000fc600000f1403 */
[----:B------:R1:W-:Y:S04]  /*155b0*/  @!P4 STG.E desc[UR26][R4.64], R13 ;  /* 0x0000000d0400c986 */ /* 0x0003e8000c10191a */
[----:B------:R1:W-:Y:S02]  /*155c0*/  @!P3 STG.E desc[UR26][R2.64], R12 ;  /* 0x0000000c0200b986 */ /* 0x0003e4000c10191a */
.L_x_1458:
[----:B------:R-:W-:Y:S05]  /*155d0*/  BSYNC.RECONVERGENT B0 ;  /* 0x0000000000007941 */ /* 0x000fea0003800200 */
.L_x_1457:
[----:B-1----:R1:W2:Y:S01]  /*155e0*/  LDS.128 R12, [R229] ;  /* 0x00000000e50c7984 */ /* 0x0022a20000000c00 */
[----:B------:R-:W3:Y:S01]  /*155f0*/  S2UR UR11, SR_CTAID.X ;  /* 0x00000000000b79c3 */ /* 0x000ee20000002500 */
[--C-:B------:R-:W-:Y:S01]  /*15600*/  SHF.R.U32.HI R18, RZ, 0x3, R142.reuse ;  /* 0x00000003ff127819 */ /* 0x100fe2000001168e */
[----:B------:R-:W-:Y:S01]  /*15610*/  IMAD.SHL.U32 R24, R142, 0x8, RZ ;  /* 0x000000088e187824 */ /* 0x000fe200078e00ff */
[----:B------:R1:W4:Y:S01]  /*15620*/  LDS.128 R8, [R229+0x4000] ;  /* 0x00400000e5087984 */ /* 0x0003220000000c00 */
[----:B------:R-:W5:Y:S01]  /*15630*/  LDCU.64 UR4, c[0x0][0x410] ;  /* 0x00008200ff0477ac */ /* 0x000f620008000a00 */
[----:B------:R-:W-:Y:S01]  /*15640*/  SHF.R.U32.HI R25, RZ, 0x3, R142 ;  /* 0x00000003ff197819 */ /* 0x000fe2000001168e */
[----:B------:R-:W-:Y:S01]  /*15650*/  VIADD R2, R18, 0x10 ;  /* 0x0000001012027836 */ /* 0x000fe20000000000 */
[----:B------:R-:W-:Y:S01]  /*15660*/  LOP3.LUT R24, R24, 0x38, RZ, 0xc0, !PT ;  /* 0x0000003818187812 */ /* 0x000fe200078ec0ff */
[C---:B------:R-:W-:Y:S01]  /*15670*/  VIADD R0, R18.reuse, 0x20 ;  /* 0x0000002012007836 */ /* 0x040fe20000000000 */
[C---:B------:R-:W-:Y:S01]  /*15680*/  IADD3 R4, PT, PT, R18.reuse, 0x50, RZ ;  /* 0x0000005012047810 */ /* 0x040fe20007ffe0ff */
[----:B------:R-:W-:Y:S01]  /*15690*/  VIADD R3, R18, 0x30 ;  /* 0x0000003012037836 */ /* 0x000fe20000000000 */
[----:B------:R-:W-:Y:S01]  /*156a0*/  ISETP.GE.AND P0, PT, R2, UR20, PT ;  /* 0x0000001402007c0c */ /* 0x000fe2000bf06270 */
[----:B------:R-:W-:Y:S01]  /*156b0*/  UIMAD.WIDE.U32 UR8, UR23, 0x80, URZ ;  /* 0x00000080170878a5 */ /* 0x000fe2000f8e00ff */
[----:B------:R-:W-:Y:S01]  /*156c0*/  IADD3 R2, P1, PT, R24, UR10, RZ ;  /* 0x0000000a18027c10 */ /* 0x000fe2000ff3e0ff */
[----:B------:R-:W-:Y:S01]  /*156d0*/  BSSY.RECONVERGENT B0, `(.L_x_1459) ;  /* 0x000001f000007945 */ /* 0x000fe20003800200 */
[----:B------:R-:W-:Y:S01]  /*156e0*/  ISETP.GE.AND P5, PT, R0, UR20, PT ;  /* 0x0000001400007c0c */ /* 0x000fe2000bfa6270 */
[C---:B------:R-:W-:Y:S01]  /*156f0*/  VIADD R0, R18.reuse, 0x40 ;  /* 0x0000004012007836 */ /* 0x040fe20000000000 */
[----:B------:R-:W-:Y:S01]  /*15700*/  ISETP.GE.AND P4, PT, R3, UR20, PT ;  /* 0x0000001403007c0c */ /* 0x000fe2000bf86270 */
[----:B------:R-:W-:Y:S01]  /*15710*/  IMAD.X R3, RZ, RZ, UR6, P1 ;  /* 0x00000006ff037e24 */ /* 0x000fe200088e06ff */
[C---:B------:R-:W-:Y:S01]  /*15720*/  ISETP.GE.AND P1, PT, R18.reuse, UR20, PT ;  /* 0x0000001412007c0c */ /* 0x040fe2000bf26270 */
[----:B------:R-:W-:Y:S01]  /*15730*/  VIADD R19, R18, 0x60 ;  /* 0x0000006012137836 */ /* 0x000fe20000000000 */
[----:B------:R-:W-:Y:S01]  /*15740*/  ISETP.GE.AND P3, PT, R0, UR20, PT ;  /* 0x0000001400007c0c */ /* 0x000fe2000bf66270 */
[----:B-----5:R-:W-:Y:S01]  /*15750*/  IMAD.U32 R0, RZ, RZ, UR4 ;  /* 0x00000004ff007e24 */ /* 0x020fe2000f8e00ff */
[----:B------:R-:W-:Y:S01]  /*15760*/  ISETP.GE.AND P2, PT, R4, UR20, PT ;  /* 0x0000001404007c0c */ /* 0x000fe2000bf46270 */
[----:B---3--:R-:W-:-:S02]  /*15770*/  UIMAD.WIDE.U32 UR12, UR11, 0x80, URZ ;  /* 0x000000800b0c78a5 */ /* 0x008fc4000f8e00ff */
[----:B------:R-:W-:Y:S01]  /*15780*/  IMAD.WIDE.U32 R16, R0, UR7, R2 ;  /* 0x0000000700107c25 */ /* 0x000fe2000f8e0002 */
[----:B------:R-:W-:-:S03]  /*15790*/  MOV R0, UR5 ;  /* 0x0000000500007c02 */ /* 0x000fc60008000f00 */
[----:B------:R-:W-:Y:S02]  /*157a0*/  LOP3.LUT R25, R25, UR12, RZ, 0xfc, !PT ;  /* 0x0000000c19197c12 */ /* 0x000fe4000f8efcff */
        /* <DEDUP_REMOVED lines=17> */
.L_x_1460:
[----:B------:R-:W-:Y:S05]  /*158c0*/  BSYNC.RECONVERGENT B0 ;  /* 0x0000000000007941 */ /* 0x000fea0003800200 */
.L_x_1459:
        /* <DEDUP_REMOVED lines=23> */
.L_x_1462:
[----:B------:R-:W-:Y:S05]  /*15a40*/  BSYNC.RECONVERGENT B0 ;  /* 0x0000000000007941 */ /* 0x000fea0003800200 */
.L_x_1461:
        /* <DEDUP_REMOVED lines=22> */
.L_x_1464:
[----:B------:R-:W-:Y:S05]  /*15bb0*/  BSYNC.RECONVERGENT B0 ;  /* 0x0000000000007941 */ /* 0x000fea0003800200 */
.L_x_1463:
        /* <DEDUP_REMOVED lines=21> */
.L_x_1466:
[----:B------:R-:W-:Y:S05]  /*15d10*/  BSYNC.RECONVERGENT B0 ;  /* 0x0000000000007941 */ /* 0x000fea0003800200 */
.L_x_1465:
        /* <DEDUP_REMOVED lines=21> */
.L_x_1468:
[----:B------:R-:W-:Y:S05]  /*15e70*/  BSYNC.RECONVERGENT B0 ;  /* 0x0000000000007941 */ /* 0x000fea0003800200 */
.L_x_1467:
        /* <DEDUP_REMOVED lines=21> */
.L_x_1470:
[----:B------:R-:W-:Y:S05]  /*15fd0*/  BSYNC.RECONVERGENT B0 ;  /* 0x0000000000007941 */ /* 0x000fea0003800200 */
.L_x_1469:
        /* <DEDUP_REMOVED lines=21> */
.L_x_1472:
[----:B------:R-:W-:Y:S05]  /*16130*/  BSYNC.RECONVERGENT B0 ;  /* 0x0000000000007941 */ /* 0x000fea0003800200 */
.L_x_1471:
        /* <DEDUP_REMOVED lines=21> */
.L_x_1473:
        /* <DEDUP_REMOVED lines=15> */
.L_x_1677:


//--------------------- .text._ZN5flash16flash_fwd_kernelI23Flash_fwd_kernel_traitsILi128ELi128ELi32ELi4ELb0ELb0EN7cutlass10bfloat16_tE19Flash_kernel_traitsILi128ELi128ELi32ELi4ES3_EELb1ELb1ELb0ELb1ELb0ELb0ELb0ELb1EEEvNS_16Flash_fwd_paramsE --------------------------
	.section	.text._ZN5flash16flash_fwd_kernelI23Flash_fwd_kernel_traitsILi128ELi128ELi32ELi4ELb0ELb0EN7cutlass10bfloat16_tE19Flash_kernel_traitsILi128ELi128ELi32ELi4ES3_EELb1ELb1ELb0ELb1ELb0ELb0ELb0ELb1EEEvNS_16Flash_fwd_paramsE,"ax",@progbits
	.align	128
        .global         _ZN5flash16flash_fwd_kernelI23Flash_fwd_kernel_traitsILi128ELi128ELi32ELi4ELb0ELb0EN7cutlass10bfloat16_tE19Flash_kernel_traitsILi128ELi128ELi32ELi4ES3_EELb1ELb1ELb0ELb1ELb0ELb0ELb0ELb1EEEvNS_16Flash_fwd_paramsE
        .type           _ZN5flash16flash_fwd_kernelI23Flash_fwd_kernel_traitsILi128ELi128ELi32ELi4ELb0ELb0EN7cutlass10bfloat16_tE19Flash_kernel_traitsILi128ELi128ELi32ELi4ES3_EELb1ELb1ELb0ELb1ELb0ELb0ELb0ELb1EEEvNS_16Flash_fwd_paramsE,@function
        .size           _ZN5flash16flash_fwd_kernelI23Flash_fwd_kernel_traitsILi128ELi128ELi32ELi4ELb0ELb0EN7cutlass10bfloat16_tE19Flash_kernel_traitsILi128ELi128ELi32ELi4ES3_EELb1ELb1ELb0ELb1ELb0ELb0ELb0ELb1EEEvNS_16Flash_fwd_paramsE,(.L_x_1678 - _ZN5flash16flash_fwd_kernelI23Flash_fwd_kernel_traitsILi128ELi128ELi32ELi4ELb0ELb0EN7cutlass10bfloat16_tE19Flash_kernel_traitsILi128ELi128ELi32ELi4ES3_EELb1ELb1ELb0ELb1ELb0ELb0ELb0ELb1EEEvNS_16Flash_fwd_paramsE)
        .other          _ZN5flash16flash_fwd_kernelI23Flash_fwd_kernel_traitsILi128ELi128ELi32ELi4ELb0ELb0EN7cutlass10bfloat16_tE19Flash_kernel_traitsILi128ELi128ELi32ELi4ES3_EELb1ELb1ELb0ELb1ELb0ELb0ELb0ELb1EEEvNS_16Flash_fwd_paramsE,@"STO_CUDA_ENTRY STV_DEFAULT"
_ZN5flash16flash_fwd_kernelI23Flash_fwd_kernel_traitsILi128ELi128ELi32ELi4ELb0ELb0EN7cutlass10bfloat16_tE19Flash_kernel_traitsILi128ELi128ELi32ELi4ES3_EELb1ELb1ELb0ELb1ELb0ELb0ELb0ELb1EEEvNS_16Flash_fwd_paramsE:
.text._ZN5flash16flash_fwd_kernelI23Flash_fwd_kernel_traitsILi128ELi128ELi32ELi4ELb0ELb0EN7cutlass10bfloat16_tE19Flash_kernel_traitsILi128ELi128ELi32ELi4ES3_EELb1ELb1ELb0ELb1ELb0ELb0ELb0ELb1EEEvNS_16Flash_fwd_paramsE:
        /* <DEDUP_REMOVED lines=85> */
[----:B----4-:R-:W-:-:S04]  /*0550*/  @UP4 UIADD3 UR33, UPT, UPT, UR8, -UR21, URZ ;  /* 0x8000001508214290 */ /* 0x010fc8000fffe0ff */
[----:B------:R-:W-:Y:S01]  /*0560*/  UISETP.GT.AND UP2, UPT, UR33, UR29, UPT ;  /* 0x0000001d2100728c */ /* 0x000fe2000bf44270 */
[----:B------:R-:W-:Y:S01]  /*0570*/  UMOV UR8, URZ ;  /* 0x000000ff00087c82 */ /* 0x000fe20008000000 */
[----:B------:R-:W-:-:S04]  /*0580*/  @P1 R2UR UR8, R0 ;  /* 0x00000000000812ca */ /* 0x000fc800000e0000 */
        /* <DEDUP_REMOVED lines=11> */
.L_x_1474:
        /* <DEDUP_REMOVED lines=15> */
[----:B------:R-:W1:Y:S03]  /*0730*/  LDCU UR10, c[0x0][0x3e0] ;  /* 0x00007c00ff0a77ac */ /* 0x000e660008000800 */
[----:B------:R-:W-:-:S02]  /*0740*/  ULEA.HI UR25, UR4, UR5, URZ, 0x5 ;  /* 0x0000000504197291 */ /* 0x000fc4000f8f28ff */
[----:B------:R-:W-:Y:S02]  /*0750*/  USHF.R.S32.HI UR4, URZ, 0x5, UR6 ;  /* 0x00000005ff047899 */ /* 0x000fe40008011406 */
[----:B------:R-:W-:-:S04]  /*0760*/  USHF.R.S32.HI UR25, URZ, 0x5, UR25 ;  /* 0x00000005ff197899 */ /* 0x000fc80008011419 */
[----:B------:R-:W-:-:S04]  /*0770*/  UISETP.LT.AND UP0, UPT, UR4, UR25, UPT ;  /* 0x000000190400728c */ /* 0x000fc8000bf01270 */
[----:B------:R-:W-:Y:S02]  /*0780*/  USEL UR25, UR4, UR25, UP0 ;  /* 0x0000001904197287 */ /* 0x000fe40008000000 */
[----:B-1----:R-:W-:Y:S02]  /*0790*/  UIMAD UR34, UR27, UR10, UR28 ;  /* 0x0000000a1b2272a4 */ /* 0x002fe4000f8e021c */
[----:B------:R-:W-:-:S09]  /*07a0*/  UISETP.GT.AND UP0, UPT, UR25, URZ, UPT ;  /* 0x000000ff1900728c */ /* 0x000fd2000bf04270 */
        /* <DEDUP_REMOVED lines=26> */
.L_x_1476:
        /* <DEDUP_REMOVED lines=35> */
[----:B------:R-:W-:Y:S01]  /*0b80*/  LOP3.LUT R13, R10, 0x40, RZ, 0xfc, !PT ;  /* 0x000000400a0d7812 */ /* 0x000fe200078efcff */
[----:B------:R-:W-:Y:S01]  /*0b90*/  UIMAD.WIDE.U32 UR10, UR35, 0x80, URZ ;  /* 0x00000080230a78a5 */ /* 0x000fe2000f8e00ff */
[----:B------:R-:W-:Y:S01]  /*0ba0*/  IMAD R7, R0, UR28, R9 ;  /* 0x0000001c00077c24 */ /* 0x000fe2000f8e0209 */
        /* <DEDUP_REMOVED lines=18> */
.L_x_1478:
[----:B------:R-:W-:Y:S05]  /*0cd0*/  BSYNC.RECONVERGENT B0 ;  /* 0x0000000000007941 */ /* 0x000fea0003800200 */
.L_x_1477:
[----:B------:R-:W-:Y:S01]  /*0ce0*/  BSSY.RECONVERGENT B0, `(.L_x_1479) ;  /* 0x0000015000007945 */ /* 0x000fe20003800200 */
[----:B------:R-:W-:Y:S02]  /*0cf0*/  ISETP.GE.AND P0, PT, R20, UR33, PT ;  /* 0x0000002114007c0c */ /* 0x000fe4000bf06270 */
[----:B------:R-:W-:Y:S01]  /*0d00*/  IADD3 R19, PT, PT, R204, 0x60, RZ ;  /* 0x00000060cc137810 */ /* 0x000fe20007ffe0ff */
[----:B------:R-:W-:Y:S05]  /*0d10*/  @P3 BRA `(.L_x_1480) ;  /* 0x0000000000443947 */ /* 0x000fea0003800000 */
[----:B------:R-:W2:Y:S01]  /*0d20*/  LDCU.64 UR8, c[0x0][0x408] ;  /* 0x00008100ff0877ac */ /* 0x000ea20008000a00 */
[----:B------:R-:W-:Y:S02]  /*0d30*/  IADD3 R0, P3, PT, R11, 0x10, RZ ;  /* 0x000000100b007810 */ /* 0x000fe40007f7e0ff */
[----:B-1----:R-:W-:Y:S01]  /*0d40*/  MOV R3, R7 ;  /* 0x0000000700037202 */ /* 0x002fe20000000f00 */
[----:B------:R-:W1:Y:S02]  /*0d50*/  LDCU UR13, c[0x0][0x440] ;  /* 0x00008800ff0d77ac */ /* 0x000e640008000800 */
[----:B------:R-:W-:Y:S01]  /*0d60*/  IMAD.X R2, RZ, RZ, UR11, P3 ;  /* 0x0000000bff027e24 */ /* 0x000fe200098e06ff */
[----:B------:R-:W3:Y:S03]  /*0d70*/  LDCU.64 UR4, c[0x0][0x3f0] ;  /* 0x00007e00ff0477ac */ /* 0x000ee60008000a00 */
[----:B--2---:R-:W-:-:S02]  /*0d80*/  IMAD R12, R2, UR8, RZ ;  /* 0x00000008020c7c24 */ /* 0x004fc4000f8e02ff */
        /* <DEDUP_REMOVED lines=8> */
[----:B------:R2:W-:Y:S04]  /*0e10*/  @!P5 STG.E.128 desc[UR30][R2.64], RZ ;  /* 0x000000ff0200d986 */ /* 0x0005e8000c101d1e */
[----:B------:R2:W-:Y:S02]  /*0e20*/  @!P3 STG.E.128 desc[UR30][R2.64+0x80], RZ ;  /* 0x000080ff0200b986 */ /* 0x0005e4000c101d1e */
.L_x_1480:
[----:B------:R-:W-:Y:S05]  /*0e30*/  BSYNC.RECONVERGENT B0 ;  /* 0x0000000000007941 */ /* 0x000fea0003800200 */
.L_x_1479:
[----:B------:R-:W-:Y:S01]  /*0e40*/  BSSY.RECONVERGENT B0, `(.L_x_1481) ;  /* 0x0000015000007945 */ /* 0x000fe20003800200 */
[----:B------:R-:W-:Y:S02]  /*0e50*/  ISETP.GE.AND P3, PT, R19, UR33, PT ;  /* 0x0000002113007c0c */ /* 0x000fe4000bf66270 */
[----:B------:R-:W-:Y:S01]  /*0e60*/  IADD3 R17, PT, PT, R204, 0x70, RZ ;  /* 0x00000070cc117810 */ /* 0x000fe20007ffe0ff */
[----:B------:R-:W-:Y:S05]  /*0e70*/  @P2 BRA `(.L_x_1482) ;  /* 0x0000000000442947 */ /* 0x000fea0003800000 */
[----:B------:R-:W3:Y:S01]  /*0e80*/  LDCU.64 UR8, c[0x0][0x408] ;  /* 0x00008100ff0877ac */ /* 0x000ee20008000a00 */
[----:B------:R-:W-:Y:S02]  /*0e90*/  IADD3 R0, P2, PT, R11, 0x20, RZ ;  /* 0x000000200b007810 */ /* 0x000fe40007f5e0ff */
[----:B-12---:R-:W-:Y:S01]  /*0ea0*/  MOV R3, R7 ;  /* 0x0000000700037202 */ /* 0x006fe20000000f00 */
[----:B------:R-:W1:Y:S02]  /*0eb0*/  LDCU UR13, c[0x0][0x440] ;  /* 0x00008800ff0d77ac */ /* 0x000e640008000800 */
[----:B------:R-:W-:Y:S01]  /*0ec0*/  IMAD.X R2, RZ, RZ, UR11, P2 ;  /* 0x0000000bff027e24 */ /* 0x000fe200090e06ff */
[----:B------:R-:W2:Y:S03]  /*0ed0*/  LDCU.64 UR4, c[0x0][0x3f0] ;  /* 0x00007e00ff0477ac */ /* 0x000ea60008000a00 */
[----:B---3--:R-:W-:-:S02]  /*0ee0*/  IMAD R12, R2, UR8, RZ ;  /* 0x00000008020c7c24 */ /* 0x008fc4000f8e02ff */
        /* <DEDUP_REMOVED lines=8> */
[----:B------:R3:W-:Y:S04]  /*0f70*/  @!P5 STG.E.128 desc[UR30][R2.64], RZ ;  /* 0x000000ff0200d986 */ /* 0x0007e8000c101d1e */
[----:B------:R3:W-:Y:S02]  /*0f80*/  @!P2 STG.E.128 desc[UR30][R2.64+0x80], RZ ;  /* 0x000080ff0200a986 */ /* 0x0007e4000c101d1e */
.L_x_1482:
[----:B------:R-:W-:Y:S05]  /*0f90*/  BSYNC.RECONVERGENT B0 ;  /* 0x0000000000007941 */ /* 0x000fea0003800200 */
.L_x_1481:
[----:B------:R-:W-:Y:S01]  /*0fa0*/  BSSY.RECONVERGENT B0, `(.L_x_1483) ;  /* 0x0000014000007945 */ /* 0x000fe20003800200 */
[----:B------:R-:W-:-:S03]  /*0fb0*/  ISETP.GE.AND P2, PT, R17, UR33, PT ;  /* 0x0000002111007c0c */ /* 0x000fc6000bf46270 */
[----:B------:R-:W-:Y:S10]  /*0fc0*/  @P1 BRA `(.L_x_1484) ;  /* 0x0000000000441947 */ /* 0x000ff40003800000 */
[----:B------:R-:W4:Y:S01]  /*0fd0*/  LDCU.64 UR8, c[0x0][0x408] ;  /* 0x00008100ff0877ac */ /* 0x000f220008000a00 */
[----:B------:R-:W-:Y:S02]  /*0fe0*/  IADD3 R0, P1, PT, R11, 0x30, RZ ;  /* 0x000000300b007810 */ /* 0x000fe40007f3e0ff */
[----:B-123--:R-:W-:Y:S01]  /*0ff0*/  MOV R3, R7 ;  /* 0x0000000700037202 */ /* 0x00efe20000000f00 */
[----:B------:R-:W1:Y:S02]  /*1000*/  LDCU UR13, c[0x0][0x440] ;  /* 0x00008800ff0d77ac */ /* 0x000e640008000800 */
[----:B------:R-:W-:Y:S01]  /*1010*/  IMAD.X R2, RZ, RZ, UR11, P1 ;  /* 0x0000000bff027e24 */ /* 0x000fe200088e06ff */
[----:B------:R-:W2:Y:S03]  /*1020*/  LDCU.64 UR4, c[0x0][0x3f0] ;  /* 0x00007e00ff0477ac */ /* 0x000ea60008000a00 */
[----:B----4-:R-:W-:-:S02]  /*1030*/  IMAD R12, R2, UR8, RZ ;  /* 0x00000008020c7c24 */ /* 0x010fc4000f8e02ff */
        /* <DEDUP_REMOVED lines=10> */
.L_x_1484:
[----:B------:R-:W-:Y:S05]  /*10e0*/  BSYNC.RECONVERGENT B0 ;  /* 0x0000000000007941 */ /* 0x000fea0003800200 */
.L_x_1483:
[----:B------:R-:W-:Y:S01]  /*10f0*/  BSSY.RECONVERGENT B0, `(.L_x_1485) ;  /* 0x0000014000007945 */ /* 0x000fe20003800200 */
[----:B------:R-:W-:-:S03]  /*1100*/  ISETP.NE.AND P1, PT, R10, RZ, PT ;  /* 0x000000ff0a00720c */ /* 0x000fc60003f25270 */
[----:B------:R-:W-:Y:S10]  /*1110*/  @P4 BRA `(.L_x_1486) ;  /* 0x0000000000444947 */ /* 0x000ff40003800000 */
        /* <DEDUP_REMOVED lines=17> */
.L_x_1486:
[----:B------:R-:W-:Y:S05]  /*1230*/  BSYNC.RECONVERGENT B0 ;  /* 0x0000000000007941 */ /* 0x000fea0003800200 */
.L_x_1485:
[----:B------:R-:W-:Y:S01]  /*1240*/  BSSY.RECONVERGENT B0, `(.L_x_1487) ;  /* 0x0000014000007945 */ /* 0x000fe20003800200 */
[----:B------:R-:W-:-:S03]  /*1250*/  ISETP.GE.OR P5, PT, R204, UR33, P1 ;  /* 0x00000021cc007c0c */ /* 0x000fc60008fa6670 */
        /* <DEDUP_REMOVED lines=18> */
.L_x_1488:
[----:B------:R-:W-:Y:S05]  /*1380*/  BSYNC.RECONVERGENT B0 ;  /* 0x0000000000007941 */ /* 0x000fea0003800200 */
.L_x_1487:
        /* <DEDUP_REMOVED lines=20> */
.L_x_1490:
[----:B------:R-:W-:Y:S05]  /*14d0*/  BSYNC.RECONVERGENT B0 ;  /* 0x0000000000007941 */ /* 0x000fea0003800200 */
.L_x_1489:
        /* <DEDUP_REMOVED lines=20> */
.L_x_1492:
[----:B------:R-:W-:Y:S05]  /*1620*/  BSYNC.RECONVERGENT B0 ;  /* 0x0000000000007941 */ /* 0x000fea0003800200 */
.L_x_1491:
        /* <DEDUP_REMOVED lines=10> */
.L_x_1494:
[----:B------:R-:W-:Y:S05]  /*16d0*/  BSYNC.RECONVERGENT B0 ;  /* 0x0000000000007941 */ /* 0x000fea0003800200 */
.L_x_1493:
        /* <DEDUP_REMOVED lines=15> */
.L_x_1496:
[----:B------:R-:W-:Y:S05]  /*17d0*/  BSYNC.RECONVERGENT B0 ;  /* 0x0000000000007941 */ /* 0x000fea0003800200 */
.L_x_1495:
        /* <DEDUP_REMOVED lines=10> */
.L_x_1498:
[----:B------:R-:W-:Y:S05]  /*1880*/  BSYNC.RECONVERGENT B0 ;  /* 0x0000000000007941 */ /* 0x000fea0003800200 */
.L_x_1497:
        /* <DEDUP_REMOVED lines=10> */
.L_x_1500:
[----:B------:R-:W-:Y:S05]  /*1930*/  BSYNC.RECONVERGENT B0 ;  /* 0x0000000000007941 */ /* 0x000fea0003800200 */
.L_x_1499:
        /* <DEDUP_REMOVED lines=10> */
.L_x_1502:
[----:B------:R-:W-:Y:S05]  /*19e0*/  BSYNC.RECONVERGENT B0 ;  /* 0x0000000000007941 */ /* 0x000fea0003800200 */
.L_x_1501:
        /* <DEDUP_REMOVED lines=10> */
.L_x_1504:
[----:B------:R-:W-:Y:S05]  /*1a90*/  BSYNC.RECONVERGENT B0 ;  /* 0x0000000000007941 */ /* 0x000fea0003800200 */
.L_x_1503:
        /* <DEDUP_REMOVED lines=10> */
.L_x_1506:
[----:B------:R-:W-:Y:S05]  /*1b40*/  BSYNC.RECONVERGENT B0 ;  /* 0x0000000000007941 */ /* 0x000fea0003800200 */
.L_x_1505:
        /* <DEDUP_REMOVED lines=10> */
.L_x_1475:
        /* <DEDUP_REMOVED lines=27> */
.L_x_1507:
[----:B------:R-:W1:Y:S01]  /*1da0*/  LDCU.64 UR12, c[0x0][0x3b8] ;  /* 0x00007700ff0c77ac */ /* 0x000e620008000a00 */
[----:B------:R-:W-:-:S04]  /*1db0*/  UIADD3 UR14, UPT, UPT, UR8, UR9, URZ ;  /* 0x00000009080e7290 */ /* 0x000fc8000fffe0ff */
[----:B-1----:R-:W-:Y:S02]  /*1dc0*/  UIMAD.WIDE.U32 UR10, UR14, UR12, URZ ;  /* 0x0000000c0e0a72a5 */ /* 0x002fe4000f8e00ff */
[----:B------:R-:W-:-:S04]  /*1dd0*/  UIMAD UR14, UR14, UR13, URZ ;  /* 0x0000000d0e0e72a4 */ /* 0x000fc8000f8e02ff */
[----:B------:R-:W-:Y:S02]  /*1de0*/  UIADD3 UR14, UPT, UPT, UR11, UR14, URZ ;  /* 0x0000000e0b0e7290 */ /* 0x000fe4000fffe0ff */
.L_x_1508:
        /* <DEDUP_REMOVED lines=38> */
.L_x_1509:
[----:B------:R-:W1:Y:S01]  /*2050*/  LDCU.64 UR6, c[0x0][0x3c0] ;  /* 0x00007800ff0677ac */ /* 0x000e620008000a00 */
[----:B------:R-:W-:-:S04]  /*2060*/  UIADD3 UR8, UPT, UPT, UR8, UR9, URZ ;  /* 0x0000000908087290 */ /* 0x000fc8000fffe0ff */
[----:B-1----:R-:W-:Y:S02]  /*2070*/  UIMAD.WIDE.U32 UR16, UR8, UR6, URZ ;  /* 0x00000006081072a5 */ /* 0x002fe4000f8e00ff */
[----:B------:R-:W-:-:S04]  /*2080*/  UIMAD UR5, UR8, UR7, URZ ;  /* 0x00000007080572a4 */ /* 0x000fc8000f8e02ff */
[----:B------:R-:W-:Y:S01]  /*2090*/  UIADD3 UR5, UPT, UPT, UR17, UR5, URZ ;  /* 0x0000000511057290 */ /* 0x000fe2000fffe0ff */
[----:B------:R-:W-:-:S11]  /*20a0*/  UMOV UR4, UR16 ;  /* 0x0000001000047c82 */ /* 0x000fd60008000000 */
.L_x_1510:
[--C-:B------:R-:W-:Y:S01]  /*20b0*/  SHF.R.U32.HI R3, RZ, 0x3, R204.reuse ;  /* 0x00000003ff037819 */ /* 0x100fe200000116cc */
[----:B------:R-:W-:Y:S01]  /*20c0*/  IMAD.SHL.U32 R232, R204, 0x8, RZ ;  /* 0x00000008cce87824 */ /* 0x000fe200078e00ff */
[----:B------:R-:W-:Y:S01]  /*20d0*/  UIADD3 UR20, UPT, UPT, -UR29, UR33, URZ ;  /* 0x000000211d147290 */ /* 0x000fe2000fffe1ff */
[----:B------:R-:W-:Y:S01]  /*20e0*/  BSSY.RECONVERGENT B0, `(.L_x_1511) ;  /* 0x0000054000007945 */ /* 0x000fe20003800200 */
[----:B------:R-:W1:Y:S01]  /*20f0*/  LDCU.64 UR18, c[0x0][0x388] ;  /* 0x00007100ff1277ac */ /* 0x000e620008000a00 */
[C---:B------:R-:W-:Y:S01]  /*2100*/  VIADD R6, R3.reuse, 0x20 ;  /* 0x0000002003067836 */ /* 0x040fe20000000000 */
[C---:B------:R-:W-:Y:S01]  /*2110*/  LOP3.LUT R2, R232.reuse, 0x38, RZ, 0xc0, !PT ;  /* 0x00000038e8027812 */ /* 0x040fe200078ec0ff */
[C---:B------:R-:W-:Y:S01]  /*2120*/  VIADD R4, R3.reuse, 0x40 ;  /* 0x0000004003047836 */ /* 0x040fe20000000000 */
[----:B------:R-:W-:Y:S01]  /*2130*/  LOP3.LUT R8, R232, 0x1f8, RZ, 0xc0, !PT ;  /* 0x000001f8e8087812 */ /* 0x000fe200078ec0ff */
[C---:B------:R-:W-:Y:S01]  /*2140*/  VIADD R5, R3.reuse, 0x30 ;  /* 0x0000003003057836 */ /* 0x040fe20000000000 */
[----:B------:R-:W-:Y:S01]  /*2150*/  ISETP.GE.AND P1, PT, R6, UR20, PT ;  /* 0x0000001406007c0c */ /* 0x000fe2000bf26270 */
[----:B------:R-:W2:Y:S01]  /*2160*/  LDCU.64 UR16, c[0x0][0x390] ;  /* 0x00007200ff1077ac */ /* 0x000ea20008000a00 */
[----:B------:R-:W-:Y:S01]  /*2170*/  IADD3 R6, P4, PT, R2, UR10, RZ ;  /* 0x0000000a02067c10 */ /* 0x000fe2000ff9e0ff */
[C---:B------:R-:W-:Y:S01]  /*2180*/  VIADD R14, R3.reuse, 0x10 ;  /* 0x00000010030e7836 */ /* 0x040fe20000000000 */
[----:B------:R-:W-:Y:S01]  /*2190*/  ISETP.GE.AND P2, PT, R4, UR20, PT ;  /* 0x0000001404007c0c */ /* 0x000fe2000bf46270 */
[----:B------:R-:W3:Y:S01]  /*21a0*/  LDCU.128 UR8, c[0x0][0x3d0] ;  /* 0x00007a00ff0877ac */ /* 0x000ee20008000c00 */
[----:B------:R-:W-:Y:S01]  /*21b0*/  IADD3 R4, P0, PT, R2, UR4, RZ ;  /* 0x0000000402047c10 */ /* 0x000fe2000ff1e0ff */
[----:B------:R-:W-:Y:S01]  /*21c0*/  VIADD R13, R3, 0x50 ;  /* 0x00000050030d7836 */ /* 0x000fe20000000000 */
[----:B------:R-:W-:Y:S01]  /*21d0*/  LOP3.LUT R9, R232, 0x1e00, RZ, 0xc0, !PT ;  /* 0x00001e00e8097812 */ /* 0x000fe200078ec0ff */
[----:B------:R-:W-:Y:S01]  /*21e0*/  UMOV UR4, 0x400 ;  /* 0x0000040000047882 */ /* 0x000fe20000000000 */
[----:B------:R-:W-:-:S02]  /*21f0*/  LOP3.LUT R8, R8, 0x38, R204, 0x78, !PT ;  /* 0x0000003808087812 */ /* 0x000fc400078e78cc */
[----:B------:R-:W-:Y:S01]  /*2200*/  IADD3.X R7, PT, PT, RZ, UR14, RZ, P4, !PT ;  /* 0x0000000eff077c10 */ /* 0x000fe2000a7fe4ff */
[----:B------:R-:W4:Y:S01]  /*2210*/  LDCU.64 UR14, c[0x0][0x3c8] ;  /* 0x00007900ff0e77ac */ /* 0x000f220008000a00 */
[----:B------:R-:W-:Y:S01]  /*2220*/  ISETP.GE.AND P3, PT, R5, UR20, PT ;  /* 0x0000001405007c0c */ /* 0x000fe2000bf66270 */
[----:B------:R-:W-:Y:S01]  /*2230*/  IMAD.X R5, RZ, RZ, UR5, P0 ;  /* 0x00000005ff057e24 */ /* 0x000fe200080e06ff */
[----:B------:R-:W-:Y:S01]  /*2240*/  LOP3.LUT R217, R8, R9, RZ, 0xfc, !PT ;  /* 0x0000000908d97212 */ /* 0x000fe200078efcff */
[C---:B------:R-:W-:Y:S01]  /*2250*/  IMAD.WIDE.U32 R6, R3.reuse, UR12, R6 ;  /* 0x0000000c03067c25 */ /* 0x040fe2000f8e0006 */
[----:B------:R-:W-:Y:S01]  /*2260*/  SHF.R.S32.HI R8, RZ, 0x1f, R0 ;  /* 0x0000001fff087819 */ /* 0x000fe20000011400 */
[----:B------:R-:W5:Y:S01]  /*2270*/  S2UR UR5, SR_CgaCtaId ;  /* 0x00000000000579c3 */ /* 0x000f620000008800 */
[C---:B------:R-:W-:Y:S01]  /*2280*/  IADD3 R10, P0, PT, R2.reuse, UR40, RZ ;  /* 0x00000028020a7c10 */ /* 0x040fe2000ff1e0ff */
[----:B------:R-:W-:Y:S01]  /*2290*/  IMAD.WIDE.U32 R4, R3, UR6, R4 ;  /* 0x0000000603047c25 */ /* 0x000fe2000f8e0004 */
[----:B------:R-:W-:-:S03]  /*22a0*/  LOP3.LUT R100, R2, 0x40, RZ, 0xfc, !PT ;  /* 0x0000004002647812 */ /* 0x000fc600078efcff */
[C---:B------:R-:W-:Y:S02]  /*22b0*/  IMAD R7, R3.reuse, UR13, R7 ;  /* 0x0000000d03077c24 */ /* 0x040fe4000f8e0207 */
[C---:B---3--:R-:W-:Y:S02]  /*22c0*/  IMAD R9, R8.reuse, UR8, RZ ;  /* 0x0000000808097c24 */ /* 0x048fe4000f8e02ff */
[----:B------:R-:W-:Y:S02]  /*22d0*/  IMAD R5, R3, UR7, R5 ;  /* 0x0000000703057c24 */ /* 0x000fe4000f8e0205 */
[----:B------:R-:W-:Y:S02]  /*22e0*/  IMAD R8, R8, UR10, RZ ;  /* 0x0000000a08087c24 */ /* 0x000fe4000f8e02ff */
[C---:B------:R-:W-:Y:S02]  /*22f0*/  IMAD R9, R0.reuse, UR9, R9 ;  /* 0x0000000900097c24 */ /* 0x040fe4000f8e0209 */
[----:B------:R-:W-:-:S04]  /*2300*/  IMAD.WIDE.U32 R6, R0, UR8, R6 ;  /* 0x0000000800067c25 */ /* 0x000fc8000f8e0006 */
[----:B------:R-:W-:Y:S01]  /*2310*/  IMAD R8, R0, UR11, R8 ;  /* 0x0000000b00087c24 */ /* 0x000fe2000f8e0208 */
[----:B-1----:R-:W-:Y:S01]  /*2320*/  LEA R99, P4, R6, UR18, 0x1 ;  /* 0x0000001206637c11 */ /* 0x002fe2000f8808ff */
[----:B------:R-:W-:Y:S01]  /*2330*/  IMAD.WIDE.U32 R4, R0, UR10, R4 ;  /* 0x0000000a00047c25 */ /* 0x000fe2000f8e0004 */
[----:B------:R-:W-:Y:S01]  /*2340*/  IADD3 R0, PT, PT, R7, R9, RZ ;  /* 0x0000000907007210 */ /* 0x000fe20007ffe0ff */
[----:B-----5:R-:W-:Y:S02]  /*2350*/  ULEA UR5, UR5, UR4, 0x18 ;  /* 0x0000000405057291 */ /* 0x020fe4000f8ec0ff */
[----:B------:R-:W-:Y:S01]  /*2360*/  IMAD.X R11, RZ, RZ, UR38, P0 ;  /* 0x00000026ff0b7e24 */ /* 0x000fe200080e06ff */
[----:B--2---:R-:W-:Y:S01]  /*2370*/  LEA R18, P0, R4, UR16, 0x1 ;  /* 0x0000001004127c11 */ /* 0x004fe2000f8008ff */
[----:B------:R-:W-:Y:S01]  /*2380*/  IMAD.IADD R5, R5, 0x1, R8 ;  /* 0x0000000105057824 */ /* 0x000fe200078e0208 */
[----:B------:R-:W-:Y:S01]  /*2390*/  LEA.HI.X R98, R6, UR19, R0, 0x1, P4 ;  /* 0x0000001306627c11 */ /* 0x000fe2000a0f0c00 */
[----:B------:R1:W-:Y:S01]  /*23a0*/  STL [R1+0x40], R99 ;  /* 0x0000406301007387 */ /* 0x0003e20000100800 */
[----:B----4-:R-:W-:Y:S01]  /*23b0*/  IMAD.U32 R12, RZ, RZ, UR14 ;  /* 0x0000000eff0c7e24 */ /* 0x010fe2000f8e00ff */
[----:B------:R-:W-:Y:S01]  /*23c0*/  UIMAD.WIDE.U32 UR18, UR35, 0x80, URZ ;  /* 0x00000080231278a5 */ /* 0x000fe2000f8e00ff */
[----:B------:R-:W-:Y:S01]  /*23d0*/  LEA.HI.X R17, R4, UR17, R5, 0x1, P0 ;  /* 0x0000001104117c11 */ /* 0x000fe200080f0c05 */
[----:B------:R1:W-:Y:S01]  /*23e0*/  STL [R1+0x64], R18 ;  /* 0x0000641201007387 */ /* 0x0003e20000100800 */
[----:B------:R-:W-:Y:S01]  /*23f0*/  ISETP.GE.AND P0, PT, R3, UR20, PT ;  /* 0x0000001403007c0c */ /* 0x000fe2000bf06270 */
[----:B------:R-:W-:Y:S01]  /*2400*/  IMAD.WIDE.U32 R10, R12, UR28, R10 ;  /* 0x0000001c0c0a7c25 */ /* 0x000fe2000f8e000a */
[----:B------:R-:W-:Y:S01]  /*2410*/  MOV R8, UR15 ;  /* 0x0000000f00087c02 */ /* 0x000fe20008000f00 */
[----:B------:R1:W-:Y:S01]  /*2420*/  STL [R1+0x3c], R98 ;  /* 0x00003c6201007387 */ /* 0x0003e20000100800 */
[----:B------:R-:W-:Y:S01]  /*2430*/  USHF.L.U64.HI UR4, UR12, 0x5, UR13 ;  /* 0x000000050c047899 */ /* 0x000fe2000801020d */
[----:B------:R-:W-:-:S02]  /*2440*/  ISETP.GE.AND P4, PT, R14, UR20, PT ;  /* 0x000000140e007c0c */ /* 0x000fc4000bf86270 */
[----:B------:R1:W-:Y:S01]  /*2450*/  STL [R1+0x60], R17 ;  /* 0x0000601101007387 */ /* 0x0003e20000100800 */
[----:B------:R-:W-:Y:S01]  /*2460*/  LOP3.LUT R12, R3, UR18, RZ, 0xfc, !PT ;  /* 0x00000012030c7c12 */ /* 0x000fe2000f8efcff */
[----:B------:R-:W-:Y:S01]  /*2470*/  IMAD R9, R8, UR28, R11 ;  /* 0x0000001c08097c24 */ /* 0x000fe2000f8e020b */
[----:B------:R-:W-:Y:S01]  /*2480*/  LEA R217, R217, UR5, 0x1 ;  /* 0x00000005d9d97c11 */ /* 0x000fe2000f8e08ff */
        /* <DEDUP_REMOVED lines=25> */
.L_x_1512:
[----:B------:R-:W-:Y:S05]  /*2620*/  BSYNC.RECONVERGENT B0 ;  /* 0x0000000000007941 */ /* 0x000fea0003800200 */
.L_x_1511:
[----:B------:R-:W-:Y:S01]  /*2630*/  USHF.L.U32 UR14, UR12, 0x5, URZ ;  /* 0x000000050c0e7899 */ /* 0x000fe200080006ff */
[----:B------:R-:W-:Y:S01]  /*2640*/  BSSY.RECONVERGENT B0, `(.L_x_1513) ;  /* 0x000001d000007945 */ /* 0x000fe20003800200 */
[----:B------:R-:W-:Y:S02]  /*2650*/  ISETP.GE.AND P0, PT, R13, UR20, PT ;  /* 0x000000140d007c0c */ /* 0x000fe4000bf06270 */
[----:B------:R-:W-:Y:S01]  /*2660*/  IADD3 R13, PT, PT, R3, 0x60, RZ ;  /* 0x00000060030d7810 */ /* 0x000fe20007ffe0ff */
[----:B------:R-:W-:Y:S05]  /*2670*/  @P4 BRA `(.L_x_1514) ;  /* 0x0000000000644947 */ /* 0x000fea0003800000 */
[----:B------:R-:W3:Y:S01]  /*2680*/  LDCU.64 UR10, c[0x0][0x3b0] ;  /* 0x00007600ff0a77ac */ /* 0x000ee20008000a00 */
[----:B------:R-:W-:Y:S01]  /*2690*/  IADD3 R0, P4, PT, R12, 0x10, RZ ;  /* 0x000000100c007810 */ /* 0x000fe20007f9e0ff */
[----:B------:R-:W-:Y:S01]  /*26a0*/  IMAD.MOV.U32 R6, RZ, RZ, R10 ;  /* 0x000000ffff067224 */ /* 0x000fe200078e000a */
[----:B------:R-:W-:Y:S01]  /*26b0*/  MOV R7, R9 ;  /* 0x0000000900077202 */ /* 0x000fe20000000f00 */
[----:B------:R-:W4:Y:S02]  /*26c0*/  LDCU UR15, c[0x0][0x440] ;  /* 0x00008800ff0f77ac */ /* 0x000f240008000800 */
[----:B--2---:R-:W-:Y:S01]  /*26d0*/  IMAD.X R4, RZ, RZ, UR19, P4 ;  /* 0x00000013ff047e24 */ /* 0x004fe2000a0e06ff */
[----:B------:R-:W2:Y:S03]  /*26e0*/  LDCU.64 UR8, c[0x0][0x380] ;  /* 0x00007000ff0877ac */ /* 0x000ea60008000a00 */
[----:B---3--:R-:W-:-:S02]  /*26f0*/  IMAD R4, R4, UR10, RZ ;  /* 0x0000000a04047c24 */ /* 0x008fc4000f8e02ff */
[----:B------:R-:W-:Y:S01]  /*2700*/  IMAD.WIDE.U32 R6, R0, UR10, R6 ;  /* 0x0000000a00067c25 */ /* 0x000fe2000f8e0006 */
[----:B----4-:R-:W-:-:S03]  /*2710*/  ISETP.GE.AND P5, PT, R2, UR15, PT ;  /* 0x0000000f02007c0c */ /* 0x010fc6000bfa6270 */
        /* <DEDUP_REMOVED lines=15> */
.L_x_1514:
[----:B------:R-:W-:Y:S05]  /*2810*/  BSYNC.RECONVERGENT B0 ;  /* 0x0000000000007941 */ /* 0x000fea0003800200 */
.L_x_1513:
[----:B------:R-:W-:Y:S01]  /*2820*/  UIADD3 UR15, UPT, UPT, -UR23, UR32, URZ ;  /* 0x00000020170f7290 */ /* 0x000fe2000fffe1ff */
        /* <DEDUP_REMOVED lines=8> */
[----:B--23--:R-:W-:Y:S01]  /*28b0*/  IMAD.X R4, RZ, RZ, UR19, P1 ;  /* 0x00000013ff047e24 */ /* 0x00cfe200088e06ff */
[----:B------:R-:W2:Y:S03]  /*28c0*/  LDCU.64 UR8, c[0x0][0x380] ;  /* 0x00007000ff0877ac */ /* 0x000ea60008000a00 */
[----:B----4-:R-:W-:-:S02]  /*28d0*/  IMAD R4, R4, UR10, RZ ;  /* 0x0000000a04047c24 */ /* 0x010fc4000f8e02ff */
[----:B------:R-:W-:Y:S01]  /*28e0*/  IMAD.WIDE.U32 R6, R0, UR10, R6 ;  /* 0x0000000a00067c25 */ /* 0x000fe2000f8e0006 */
[----:B-----5:R-:W-:-:S03]  /*28f0*/  ISETP.GE.AND P4, PT, R2, UR16, PT ;  /* 0x0000001002007c0c */ /* 0x020fc6000bf86270 */
        /* <DEDUP_REMOVED lines=15> */
.L_x_1516:
[----:B------:R-:W-:Y:S05]  /*29f0*/  BSYNC.RECONVERGENT B0 ;  /* 0x0000000000007941 */ /* 0x000fea0003800200 */
.L_x_1515:
[----:B------:R-:W-:Y:S01]  /*2a00*/  USHF.L.U64.HI UR16, UR12, 0x4, UR13 ;  /* 0x000000040c107899 */ /* 0x000fe2000801020d */
[----:B------:R-:W-:Y:S01]  /*2a10*/  BSSY.RECONVERGENT B0, `(.L_x_1517) ;  /* 0x000001d000007945 */ /* 0x000fe20003800200 */
[C---:B------:R-:W-:Y:S02]  /*2a20*/  ISETP.GE.AND P1, PT, R3.reuse, UR15, PT ;  /* 0x0000000f03007c0c */ /* 0x040fe4000bf26270 */
[----:B------:R-:W-:Y:S01]  /*2a30*/  IADD3 R13, PT, PT, R3, 0x70, RZ ;  /* 0x00000070030d7810 */ /* 0x000fe20007ffe0ff */
[----:B------:R-:W-:Y:S10]  /*2a40*/  @P3 BRA `(.L_x_1518) ;  /* 0x0000000000643947 */ /* 0x000ff40003800000 */
[----:B------:R-:W5:Y:S01]  /*2a50*/  LDCU.64 UR10, c[0x0][0x3b0] ;  /* 0x00007600ff0a77ac */ /* 0x000f620008000a00 */
[----:B------:R-:W-:Y:S01]  /*2a60*/  IADD3 R0, P3, PT, R12, 0x30, RZ ;  /* 0x000000300c007810 */ /* 0x000fe20007f7e0ff */
        /* <DEDUP_REMOVED lines=23> */
.L_x_1518:
[----:B------:R-:W-:Y:S05]  /*2be0*/  BSYNC.RECONVERGENT B0 ;  /* 0x0000000000007941 */ /* 0x000fea0003800200 */
.L_x_1517:
        /* <DEDUP_REMOVED lines=16> */
[----:B-1-34-:R-:W-:Y:S01]  /*2cf0*/  LEA R4, P4, R6, UR8, 0x1 ;  /* 0x0000000806047c11 */ /* 0x01afe2000f8808ff */
        /* <DEDUP_REMOVED lines=12> */
.L_x_1520:
[----:B------:R-:W-:Y:S05]  /*2dc0*/  BSYNC.RECONVERGENT B0 ;  /* 0x0000000000007941 */ /* 0x000fea0003800200 */
.L_x_1519:
        /* <DEDUP_REMOVED lines=29> */
.L_x_1522:
[----:B------:R-:W-:Y:S05]  /*2fa0*/  BSYNC.RECONVERGENT B0 ;  /* 0x0000000000007941 */ /* 0x000fea0003800200 */
.L_x_1521:
        /* <DEDUP_REMOVED lines=27> */
.L_x_1524:
[----:B------:R-:W-:Y:S05]  /*3160*/  BSYNC.RECONVERGENT B0 ;  /* 0x0000000000007941 */ /* 0x000fea0003800200 */
.L_x_1523:
[----:B------:R-:W-:Y:S04]  /*3170*/  BSSY.RECONVERGENT B0, `(.L_x_1525) ;  /* 0x000001a000007945 */ /* 0x000fe80003800200 */
        /* <DEDUP_REMOVED lines=25> */
.L_x_1526:
[----:B------:R-:W-:Y:S05]  /*3310*/  BSYNC.RECONVERGENT B0 ;  /* 0x0000000000007941 */ /* 0x000fea0003800200 */
.L_x_1525:
        /* <DEDUP_REMOVED lines=22> */
.L_x_1528:
[----:B------:R-:W-:Y:S05]  /*3480*/  BSYNC.RECONVERGENT B0 ;  /* 0x0000000000007941 */ /* 0x000fea0003800200 */
.L_x_1527:
[----:B------:R-:W-:Y:S04]  /*3490*/  BSSY.RECONVERGENT B0, `(.L_x_1529) ;  /* 0x0000015000007945 */ /* 0x000fe80003800200 */
[----:B------:R-:W-:Y:S05]  /*34a0*/  @P4 BRA `(.L_x_1530) ;  /* 0x00000000004c4947 */ /* 0x000fea0003800000 */
[----:B------:R-:W5:Y:S01]  /*34b0*/  LDCU UR8, c[0x0][0x440] ;  /* 0x00008800ff0877ac */ /* 0x000f620008000800 */
[----:B------:R-:W-:-:S04]  /*34c0*/  UIADD3 UR11, UP0, UPT, UR17, UR38, URZ ;  /* 0x00000026110b7290 */ /* 0x000fc8000ff1e0ff */
[----:B------:R-:W-:Y:S02]  /*34d0*/  UIADD3.X UR10, UPT, UPT, UR16, UR9, URZ, UP0, !UPT ;  /* 0x00000009100a7290 */ /* 0x000fe400087fe4ff */
[----:B------:R-:W-:-:S04]  /*34e0*/  IMAD.U32 R0, RZ, RZ, UR11 ;  /* 0x0000000bff007e24 */ /* 0x000fc8000f8e00ff */
[----:B------:R-:W-:Y:S01]  /*34f0*/  IMAD.U32 R3, RZ, RZ, UR10 ;  /* 0x0000000aff037e24 */ /* 0x000fe2000f8e00ff */
[----:B-1234-:R-:W-:Y:S02]  /*3500*/  LEA R4, P3, R0, R99, 0x1 ;  /* 0x0000006300047211 */ /* 0x01efe400078608ff */
        /* <DEDUP_REMOVED lines=13> */
.L_x_1530:
[----:B------:R-:W-:Y:S05]  /*35e0*/  BSYNC.RECONVERGENT B0 ;  /* 0x0000000000007941 */ /* 0x000fea0003800200 */
.L_x_1529:
[----:B------:R-:W5:Y:S01]  /*35f0*/  LDCU.64 UR10, c[0x0][0x538] ;  /* 0x0000a700ff0a77ac */ /* 0x000f620008000a00 */
[----:B------:R-:W0:Y:S01]  /*3600*/  LDGDEPBAR ;  /* 0x00000000000079af */ /* 0x000e220000000000 */
[----:B-----5:R-:W-:-:S04]  /*3610*/  UISETP.NE.U32.AND UP1, UPT, UR10, URZ, UPT ;  /* 0x000000ff0a00728c */ /* 0x020fc8000bf25070 */
[----:B------:R-:W-:Y:S01]  /*3620*/  UISETP.NE.AND.EX UP1, UPT, UR11, URZ, UPT, UP1 ;  /* 0x000000ff0b00728c */ /* 0x000fe2000bf25310 */
[--C-:B------:R-:W-:Y:S02]  /*3630*/  SHF.R.U32.HI R208, RZ, 0x1, R204.reuse ;  /* 0x00000001ffd07819 */ /* 0x100fe400000116cc */
[----:B------:R-:W-:Y:S01]  /*3640*/  SHF.R.U32.HI R3, RZ, 0x2, R204 ;  /* 0x00000002ff037819 */ /* 0x000fe200000116cc */
[C---:B------:R-:W-:Y:S01]  /*3650*/  IMAD.SHL.U32 R237, R204.reuse, 0x40, RZ ;  /* 0x00000040cced7824 */ /* 0x040fe200078e00ff */
[----:B------:R-:W5:Y:S01]  /*3660*/  S2R R93, SR_CTAID.X ;  /* 0x00000000005d7919 */ /* 0x000f620000002500 */
[----:B------:R-:W-:Y:S01]  /*3670*/  PLOP3.LUT P0, PT, PT, PT, UP1, 0x80, 0x8 ;  /* 0x000000000008781c */ /* 0x000fe20003f0f018 */
[C---:B------:R-:W-:Y:S01]  /*3680*/  IMAD.SHL.U32 R96, R204.reuse, 0x2, RZ ;  /* 0x00000002cc607824 */ /* 0x040fe200078e00ff */
[----:B------:R-:W-:Y:S01]  /*3690*/  USHF.L.U32 UR34, UR34, 0x5, URZ ;  /* 0x0000000522227899 */ /* 0x000fe200080006ff */
[C---:B------:R-:W-:Y:S01]  /*36a0*/  IMAD.SHL.U32 R209, R204.reuse, 0x20, RZ ;  /* 0x00000020ccd17824 */ /* 0x040fe200078e00ff */
[----:B------:R-:W-:Y:S01]  /*36b0*/  LOP3.LUT P6, RZ, R204, 0x2, RZ, 0xc0, !PT ;  /* 0x00000002ccff7812 */ /* 0x000fe200078cc0ff */
[----:B------:R-:W2:Y:S01]  /*36c0*/  @UP1 LDCU.64 UR8, c[0x0][0x540] ;  /* 0x0000a800ff0817ac */ /* 0x000ea20008000a00 */
[----:B------:R-:W-:Y:S01]  /*36d0*/  IMAD.MOV.U32 R28, RZ, RZ, 0x10 ;  /* 0x00000010ff1c7424 */ /* 0x000fe200078e00ff */
[----:B------:R-:W-:-:S04]  /*36e0*/  DEPBAR.LE SB0, 0x0 ;  /* 0x000080000000791a */ /* 0x000fc80000000000 */
[----:B------:R-:W-:Y:S01]  /*36f0*/  @UP1 UMOV UR18, UR28 ;  /* 0x0000001c00121c82 */ /* 0x000fe20008000000 */
[----:B------:R-:W-:Y:S02]  /*3700*/  @UP1 UMOV UR19, URZ ;  /* 0x000000ff00131c82 */ /* 0x000fe40008000000 */
[----:B--2---:R-:W-:Y:S01]  /*3710*/  @UP1 UIMAD.WIDE.U32 UR18, UR27, UR8, UR18 ;  /* 0x000000081b1212a5 */ /* 0x004fe2000f8e0012 */
[----:B------:R-:W2:Y:S03]  /*3720*/  @UP1 LDCU UR8, c[0x0][0x458] ;  /* 0x00008b00ff0817ac */ /* 0x000ea60008000800 */
[----:B------:R-:W-:Y:S02]  /*3730*/  @UP1 UIMAD UR9, UR27, UR9, UR19 ;  /* 0x000000091b0912a4 */ /* 0x000fe4000f8e0213 */
[----:B------:R-:W-:-:S04]  /*3740*/  @UP1 ULEA UR10, UP0, UR18, UR10, 0x2 ;  /* 0x0000000a120a1291 */ /* 0x000fc8000f8010ff */
[----:B------:R-:W-:Y:S02]  /*3750*/  @UP1 ULEA.HI.X UR11, UR18, UR11, UR9, 0x2, UP0 ;  /* 0x0000000b120b1291 */ /* 0x000fe400080f1409 */
[----:B-1-34-:R-:W-:-:S04]  /*3760*/  IMAD.U32 R4, RZ, RZ, UR10 ;  /* 0x0000000aff047e24 */ /* 0x01afc8000f8e00ff */
[----:B------:R-:W-:-:S05]  /*3770*/  IMAD.U32 R5, RZ, RZ, UR11 ;  /* 0x0000000bff057e24 */ /* 0x000fca000f8e00ff */
[----:B------:R2:W3:Y:S01]  /*3780*/  @P0 LDG.E R6, desc[UR30][R4.64] ;  /* 0x0000001e04060981 */ /* 0x0004e2000c1e1900 */
[----:B------:R-:W-:Y:S01]  /*3790*/  LOP3.LUT R0, R208, 0x1f0, RZ, 0xc0, !PT ;  /* 0x000001f0d0007812 */ /* 0x000fe200078ec0ff */
[----:B------:R-:W-:Y:S01]  /*37a0*/  USHF.L.U32 UR18, UR6, 0x5, URZ ;  /* 0x0000000506127899 */ /* 0x000fe200080006ff */
[----:B------:R-:W-:Y:S01]  /*37b0*/  LOP3.LUT R3, R3, 0x7, RZ, 0xc0, !PT ;  /* 0x0000000703037812 */ /* 0x000fe200078ec0ff */
[----:B------:R1:W-:Y:S01]  /*37c0*/  STL [R1+0x5c], R96 ;  /* 0x00005c6001007387 */ /* 0x0003e20000100800 */
[----:B------:R-:W-:Y:S01]  /*37d0*/  USHF.R.S32.HI UR11, URZ, 0x1f, UR34 ;  /* 0x0000001fff0b7899 */ /* 0x000fe20008011422 */
[----:B------:R-:W-:Y:S01]  /*37e0*/  IADD3 R95, P3, P2, R15, UR34, R105 ;  /* 0x000000220f5f7c10 */ /* 0x000fe2000fa7e069 */
[----:B------:R-:W-:Y:S01]  /*37f0*/  UIMAD.WIDE.U32 UR18, UR18, UR24, URZ ;  /* 0x00000018121272a5 */ /* 0x000fe2000f8e00ff */
[----:B------:R-:W-:Y:S01]  /*3800*/  IMAD.MOV.U32 R29, RZ, RZ, 0x20 ;  /* 0x00000020ff1d7424 */ /* 0x000fe200078e00ff */
[----:B------:R-:W-:Y:S01]  /*3810*/  UMOV UR10, URZ ;  /* 0x000000ff000a7c82 */ /* 0x000fe20008000000 */
[----:B------:R-:W-:Y:S01]  /*3820*/  BSSY.RECONVERGENT B0, `(.L_x_1531) ;  /* 0x0000032000007945 */ /* 0x000fe20003800200 */
[----:B------:R-:W-:-:S02]  /*3830*/  IADD3.X R92, PT, PT, R16, UR11, RZ, P3, P2 ;  /* 0x0000000b105c7c10 */ /* 0x000fc40009fe44ff */
[----:B------:R-:W-:Y:S02]  /*3840*/  LOP3.LUT R8, R204, 0x8, RZ, 0xc0, !PT ;  /* 0x00000008cc087812 */ /* 0x000fe400078ec0ff */
[----:B------:R-:W-:Y:S02]  /*3850*/  LOP3.LUT R209, R209, 0x7c00, RZ, 0xc0, !PT ;  /* 0x00007c00d1d17812 */ /* 0x000fe400078ec0ff */
[----:B------:R-:W-:Y:S02]  /*3860*/  SEL R28, R28, 0xfffffff0, !P6 ;  /* 0xfffffff01c1c7807 */ /* 0x000fe40007000000 */
[----:B------:R-:W-:Y:S02]  /*3870*/  LOP3.LUT R94, R96, 0x6, RZ, 0xc0, !PT ;  /* 0x00000006605e7812 */ /* 0x000fe400078ec0ff */
[----:B------:R-:W-:Y:S01]  /*3880*/  LOP3.LUT R9, R237, 0x200, RZ, 0xc0, !PT ;  /* 0x00000200ed097812 */ /* 0x000fe200078ec0ff */
[----:B--2---:R-:W3:Y:S01]  /*3890*/  @P0 MUFU.RCP R5, UR8 ;  /* 0x0000000800050d08 */ /* 0x004ee20008001000 */
[----:B------:R-:W-:Y:S01]  /*38a0*/  IMAD.U32 R4, RZ, RZ, UR29 ;  /* 0x0000001dff047e24 */ /* 0x000fe2000f8e00ff */
[----:B------:R-:W-:-:S04]  /*38b0*/  USHF.L.U64.HI UR8, UR6, 0x5, UR7 ;  /* 0x0000000506087899 */ /* 0x000fc80008010207 */
[----:B------:R-:W-:Y:S01]  /*38c0*/  IADD3 R0, PT, PT, R0, 0x1, R4 ;  /* 0x0000000100007810 */ /* 0x000fe20007ffe004 */
[----:B------:R-:W-:-:S03]  /*38d0*/  UIMAD UR8, UR8, UR24, URZ ;  /* 0x00000018080872a4 */ /* 0x000fc6000f8e02ff */
[----:B------:R-:W-:Y:S01]  /*38e0*/  IADD3 R4, PT, PT, R0, -UR33, R3 ;  /* 0x8000002100047c10 */ /* 0x000fe2000fffe003 */
[----:B------:R-:W-:Y:S01]  /*38f0*/  IMAD.U32 R3, RZ, RZ, UR32 ;  /* 0x00000020ff037e24 */ /* 0x000fe2000f8e00ff */
[----:B------:R-:W-:-:S04]  /*3900*/  UIADD3 UR8, UPT, UPT, UR19, UR8, URZ ;  /* 0x0000000813087290 */ /* 0x000fc8000fffe0ff */
[----:B------:R-:W-:Y:S02]  /*3910*/  IADD3 R138, PT, PT, R4, UR26, R3 ;  /* 0x0000001a048a7c10 */ /* 0x000fe4000fffe003 */
[----:B------:R-:W-:Y:S01]  /*3920*/  LOP3.LUT R3, R2, 0x1c0, R237, 0xf8, !PT ;  /* 0x000001c002037812 */ /* 0x000fe200078ef8ed */
[----:B------:R-:W-:Y:S01]  /*3930*/  BAR.SYNC.DEFER_BLOCKING 0x0 ;  /* 0x0000000000007b1d */ /* 0x000fe20000010000 */
[----:B---3--:R-:W-:Y:S01]  /*3940*/  @P0 FMUL.FTZ R0, R6, R5 ;  /* 0x0000000506000220 */ /* 0x008fe20000410000 */
[----:B------:R-:W-:-:S04]  /*3950*/  SHF.R.U32.HI R5, RZ, 0x5, R204 ;  /* 0x00000005ff057819 */ /* 0x000fc800000116cc */
[----:B------:R-:W-:Y:S01]  /*3960*/  @P0 R2UR UR9, R0 ;  /* 0x00000000000902ca */ /* 0x000fe200000e0000 */
[----:B-----5:R-:W-:Y:S01]  /*3970*/  IMAD R93, R93, 0x8, R5 ;  /* 0x000000085d5d7824 */ /* 0x020fe200078e0205 */
[----:B------:R-:W-:Y:S02]  /*3980*/  LOP3.LUT R0, R208, 0x8, RZ, 0xc0, !PT ;  /* 0x00000008d0007812 */ /* 0x000fe400078ec0ff */
[----:B------:R-:W-:Y:S02]  /*3990*/  LOP3.LUT P0, RZ, R204, 0x4, RZ, 0xc0, !PT ;  /* 0x00000004ccff7812 */ /* 0x000fe4000780c0ff */
[----:B------:R-:W-:Y:S02]  /*39a0*/  LOP3.LUT R97, R3, R0, RZ, 0x3c, !PT ;  /* 0x0000000003617212 */ /* 0x000fe400078e3cff */
[----:B------:R-:W-:-:S03]  /*39b0*/  SEL R29, R29, 0xffffffe0, !P0 ;  /* 0xffffffe01d1d7807 */ /* 0x000fc60004000000 */
[----:B------:R1:W-:Y:S02]  /*39c0*/  STL [R1+0x8], R97 ;  /* 0x0000086101007387 */ /* 0x0003e40000100800 */
[----:B------:R-:W-:Y:S01]  /*39d0*/  @UP1 UMOV UR10, UR9 ;  /* 0x00000009000a1c82 */ /* 0x000fe20008000000 */
[----:B------:R-:W-:Y:S05]  /*39e0*/  @P1 BRA `(.L_x_1532) ;  /* 0x00000000004c1947 */ /* 0x000fea0003800000 */
        /* <DEDUP_REMOVED lines=19> */
.L_x_1532:
[----:B------:R3:W-:Y:S04]  /*3b20*/  STS.128 [R217+0xa000], RZ ;  /* 0x00a000ffd9007388 */ /* 0x0007e80000000c00 */
[----:B------:R3:W-:Y:S02]  /*3b30*/  STS.128 [R217+0xb000], RZ ;  /* 0x00b000ffd9007388 */ /* 0x0007e40000000c00 */
.L_x_1533:
[----:B------:R-:W-:Y:S05]  /*3b40*/  BSYNC.RECONVERGENT B0 ;  /* 0x0000000000007941 */ /* 0x000fea0003800200 */
.L_x_1531:
[----:B------:R-:W-:Y:S01]  /*3b50*/  ISETP.GE.AND P1, PT, R14, UR15, PT ;  /* 0x0000000f0e007c0c */ /* 0x000fe2000bf26270 */
[----:B------:R-:W-:Y:S01]  /*3b60*/  BSSY.RECONVERGENT B0, `(.L_x_1534) ;  /* 0x000001c000007945 */ /* 0x000fe20003800200 */
[----:B------:R-:W-:Y:S02]  /*3b70*/  LOP3.LUT R3, R3, R8, RZ, 0x3c, !PT ;  /* 0x0000000803037212 */ /* 0x000fe400078e3cff */
[----:B------:R-:W-:Y:S02]  /*3b80*/  LOP3.LUT R0, R237, 0x400, RZ, 0xc0, !PT ;  /* 0x00000400ed007812 */ /* 0x000fe400078ec0ff */
[----:B--2---:R-:W-:-:S03]  /*3b90*/  IADD3 R4, PT, PT, R97, R9, R209 ;  /* 0x0000000961047210 */ /* 0x004fc60007ffe0d1 */
[----:B------:R-:W-:Y:S01]  /*3ba0*/  IMAD R252, R3, 0x2, R0 ;  /* 0x0000000203fc7824 */ /* 0x000fe200078e0200 */
[----:B------:R-:W-:-:S03]  /*3bb0*/  LEA R0, R4, UR5, 0x1 ;  /* 0x0000000504007c11 */ /* 0x000fc6000f8e08ff */
[----:B------:R2:W-:Y:S04]  /*3bc0*/  @P1 STS.128 [R217+0xa800], RZ ;  /* 0x00a800ffd9001388 */ /* 0x0005e80000000c00 */
[----:B------:R2:W-:Y:S01]  /*3bd0*/  @P1 STS.128 [R217+0xb800], RZ ;  /* 0x00b800ffd9001388 */ /* 0x0005e20000000c00 */
[----:B------:R-:W-:Y:S05]  /*3be0*/  @P1 BRA `(.L_x_1535) ;  /* 0x00000000004c1947 */ /* 0x000fea0003800000 */
        /* <DEDUP_REMOVED lines=19> */
.L_x_1535:
[----:B------:R-:W-:Y:S05]  /*3d20*/  BSYNC.RECONVERGENT B0 ;  /* 0x0000000000007941 */ /* 0x000fea0003800200 */
.L_x_1534:
[----:B------:R-:W-:Y:S01]  /*3d30*/  LDSM.16.M88.4 R8, [R0] ;  /* 0x000000000008783b */ /* 0x000fe20000000200 */
[----:B------:R-:W-:Y:S01]  /*3d40*/  VIADD R30, R252, UR5 ;  /* 0x00000005fc1e7c36 */ /* 0x000fe20008000000 */
[----:B------:R-:W-:Y:S01]  /*3d50*/  UISETP.NE.AND UP1, UPT, UR25, 0x1, UPT ;  /* 0x000000011900788c */ /* 0x000fe2000bf25270 */
[C---:B------:R-:W-:Y:S01]  /*3d60*/  IMAD R68, R28.reuse, 0x2, R0 ;  /* 0x000000021c447824 */ /* 0x040fe200078e0200 */
[----:B------:R-:W5:Y:S01]  /*3d70*/  LDSM.16.M88.4 R24, [R252+UR5+0x8000] ;  /* 0x00800005fc18783b */ /* 0x000f620008000200 */
[----:B------:R-:W-:Y:S01]  /*3d80*/  IMAD R3, R28, 0x2, R30 ;  /* 0x000000021c037824 */ /* 0x000fe200078e021e */
[----:B------:R-:W-:Y:S01]  /*3d90*/  VIMNMX R137, PT, PT, R138, UR32, PT ;  /* 0x000000208a897c48 */ /* 0x000fe2000bfe0100 */
[C---:B------:R-:W-:Y:S01]  /*3da0*/  IMAD R91, R29.reuse, 0x2, R0 ;  /* 0x000000021d5b7824 */ /* 0x040fe200078e0200 */
[----:B----4-:R-:W4:Y:S01]  /*3db0*/  LDSM.16.M88.4 R4, [R0+0x2000] ;  /* 0x002000000004783b */ /* 0x010f220000000200 */
[----:B------:R-:W-:Y:S01]  /*3dc0*/  IMAD R90, R29, 0x2, R30 ;  /* 0x000000021d5a7824 */ /* 0x000fe200078e021e */
[----:B------:R-:W1:Y:S01]  /*3dd0*/  LDCU.U8 UR11, c[0x0][0x4f8] ;  /* 0x00009f00ff0b77ac */ /* 0x000e620008000000 */
[C---:B------:R-:W-:Y:S01]  /*3de0*/  IMAD R89, R28.reuse, 0x2, R91 ;  /* 0x000000021c597824 */ /* 0x040fe200078e025b */
[----:B------:R-:W3:Y:S01]  /*3df0*/  LDSM.16.M88.4 R16, [R252+UR5+0x8800] ;  /* 0x00880005fc10783b */ /* 0x000ee20008000200 */
[----:B------:R-:W-:-:S03]  /*3e00*/  IMAD R88, R28, 0x2, R90 ;  /* 0x000000021c587824 */ /* 0x000fc600078e025a */
[----:B------:R-:W-:Y:S04]  /*3e10*/  LDSM.16.M88.4 R12, [R68+0x2000] ;  /* 0x00200000440c783b */ /* 0x000fe80000000200 */
[----:B------:R-:W2:Y:S04]  /*3e20*/  LDSM.16.M88.4 R44, [R3+0x8800] ;  /* 0x00880000032c783b */ /* 0x000ea80000000200 */
[----:B------:R-:W1:Y:S04]  /*3e30*/  LDSM.16.M88.4 R36, [R3+0x8000] ;  /* 0x008000000324783b */ /* 0x000e680000000200 */
[----:B------:R-:W1:Y:S04]  /*3e40*/  LDSM.16.M88.4 R20, [R68] ;  /* 0x000000004414783b */ /* 0x000e680000000200 */
[----:B------:R-:W-:Y:S04]  /*3e50*/  LDSM.16.M88.4 R48, [R90+0x8800] ;  /* 0x008800005a30783b */ /* 0x000fe80000000200 */
[----:B------:R-:W-:Y:S04]  /*3e60*/  STL [R1+0x48], R30 ;  /* 0x0000481e01007387 */ /* 0x000fe80000100800 */
[----:B------:R-:W-:Y:S01]  /*3e70*/  LDSM.16.M88.4 R28, [R89] ;  /* 0x00000000591c783b */ /* 0x000fe20000000200 */
[-C--:B-----5:R-:W-:Y:S03]  /*3e80*/  HMMA.16816.F32.BF16 R64, R8, R24.reuse, RZ ;  /* 0x000000180840723c */ /* 0x0a0fe600000418ff */
[----:B------:R-:W0:Y:S05]  /*3e90*/  LDGDEPBAR ;  /* 0x00000000000079af */ /* 0x000e2a0000000000 */
[C---:B----4-:R-:W-:Y:S08]  /*3ea0*/  HMMA.16816.F32.BF16 R32, R4.reuse, R24, RZ ;  /* 0x000000180420723c */ /* 0x050ff000000418ff */
[-C--:B------:R-:W-:Y:S08]  /*3eb0*/  HMMA.16816.F32.BF16 R52, R4, R26.reuse, RZ ;  /* 0x0000001a0434723c */ /* 0x080ff000000418ff */
[----:B------:R-:W-:Y:S08]  /*3ec0*/  HMMA.16816.F32.BF16 R76, R8, R26, RZ ;  /* 0x0000001a084c723c */ /* 0x000ff000000418ff */
[C---:B---3--:R-:W-:Y:S08]  /*3ed0*/  HMMA.16816.F32.BF16 R40, R4.reuse, R16, RZ ;  /* 0x000000100428723c */ /* 0x048ff000000418ff */
[----:B------:R-:W-:Y:S01]  /*3ee0*/  HMMA.16816.F32.BF16 R24, R4, R18, RZ ;  /* 0x000000120418723c */ /* 0x000fe200000418ff */
[----:B------:R-:W-:Y:S07]  /*3ef0*/  LDSM.16.M88.4 R4, [R91+0x2000] ;  /* 0x002000005b04783b */ /* 0x000fee0000000200 */
[C---:B------:R-:W-:Y:S08]  /*3f00*/  HMMA.16816.F32.BF16 R80, R8.reuse, R16, RZ ;  /* 0x000000100850723c */ /* 0x040ff000000418ff */
[----:B------:R-:W-:Y:S01]  /*3f10*/  HMMA.16816.F32.BF16 R72, R8, R18, RZ ;  /* 0x000000120848723c */ /* 0x000fe200000418ff */
[----:B------:R-:W3:Y:S04]  /*3f20*/  LDSM.16.M88.4 R8, [R90+0x8000] ;  /* 0x008000005a08783b */ /* 0x000ee80000000200 */
[----:B------:R-:W4:Y:S03]  /*3f30*/  LDSM.16.M88.4 R16, [R91] ;  /* 0x000000005b10783b */ /* 0x000f260000000200 */
[C---:B--2---:R-:W-:Y:S08]  /*3f40*/  HMMA.16816.F32.BF16 R56, R12.reuse, R44, R40 ;  /* 0x0000002c0c38723c */ /* 0x044ff00000041828 */
[C---:B------:R-:W-:Y:S08]  /*3f50*/  HMMA.16816.F32.BF16 R40, R12.reuse, R46, R24 ;  /* 0x0000002e0c28723c */ /* 0x040ff00000041818 */
[C---:B-1----:R-:W-:Y:S01]  /*3f60*/  HMMA.16816.F32.BF16 R60, R12.reuse, R36, R32 ;  /* 0x000000240c3c723c */ /* 0x042fe20000041820 */
[----:B------:R-:W-:Y:S07]  /*3f70*/  LDSM.16.M88.4 R32, [R88+0x8000] ;  /* 0x008000005820783b */ /* 0x000fee0000000200 */
[----:B------:R-:W-:Y:S01]  /*3f80*/  HMMA.16816.F32.BF16 R52, R12, R38, R52 ;  /* 0x000000260c34723c */ /* 0x000fe20000041834 */
[----:B------:R-:W1:Y:S07]  /*3f90*/  LDSM.16.M88.4 R12, [R89+0x2000] ;  /* 0x00200000590c783b */ /* 0x000e6e0000000200 */
[C---:B------:R-:W-:Y:S08]  /*3fa0*/  HMMA.16816.F32.BF16 R24, R20.reuse, R36, R64 ;  /* 0x000000241418723c */ /* 0x040ff00000041840 */
[C---:B------:R-:W-:Y:S01]  /*3fb0*/  HMMA.16816.F32.BF16 R36, R20.reuse, R38, R76 ;  /* 0x000000261424723c */ /* 0x040fe2000004184c */
[----:B------:R-:W2:Y:S07]  /*3fc0*/  LDSM.16.M88.4 R76, [R88+0x8800] ;  /* 0x00880000584c783b */ /* 0x000eae0000000200 */
[C---:B------:R-:W-:Y:S08]  /*3fd0*/  HMMA.16816.F32.BF16 R80, R20.reuse, R44, R80 ;  /* 0x0000002c1450723c */ /* 0x040ff00000041850 */
[----:B------:R-:W-:Y:S08]  /*3fe0*/  HMMA.16816.F32.BF16 R64, R20, R46, R72 ;  /* 0x0000002e1440723c */ /* 0x000ff00000041848 */
[C---:B---3--:R-:W-:Y:S08]  /*3ff0*/  HMMA.16816.F32.BF16 R60, R4.reuse, R8, R60 ;  /* 0x00000008043c723c */ /* 0x048ff0000004183c */
[C---:B------:R-:W-:Y:S08]  /*4000*/  HMMA.16816.F32.BF16 R72, R4.reuse, R48, R56 ;  /* 0x000000300448723c */ /* 0x040ff00000041838 */
[C---:B------:R-:W-:Y:S01]  /*4010*/  HMMA.16816.F32.BF16 R44, R4.reuse, R10, R52 ;  /* 0x0000000a042c723c */ /* 0x040fe20000041834 */
[----:B------:R-:W-:Y:S07]  /*4020*/  LDSM.16.M88.4 R52, [R252+UR5+0x9800] ;  /* 0x00980005fc34783b */ /* 0x000fee0008000200 */
[----:B------:R-:W-:Y:S08]  /*4030*/  HMMA.16816.F32.BF16 R40, R4, R50, R40 ;  /* 0x000000320428723c */ /* 0x000ff00000041828 */
[C---:B----4-:R-:W-:Y:S01]  /*4040*/  HMMA.16816.F32.BF16 R20, R16.reuse, R8, R24 ;  /* 0x000000081014723c */ /* 0x050fe20000041818 */
[----:B------:R-:W-:Y:S07]  /*4050*/  LDSM.16.M88.4 R24, [R0+0x4000] ;  /* 0x004000000018783b */ /* 0x000fee0000000200 */
[C---:B------:R-:W-:Y:S01]  /*4060*/  HMMA.16816.F32.BF16 R4, R16.reuse, R10, R36 ;  /* 0x0000000a1004723c */ /* 0x040fe20000041824 */
[----:B------:R3:W-:Y:S04]  /*4070*/  LDSM.16.M88.4 R8, [R0+0x6000] ;  /* 0x006000000008783b */ /* 0x0007e80000000200 */
[----:B------:R-:W4:Y:S03]  /*4080*/  LDSM.16.M88.4 R36, [R252+UR5+0x9000] ;  /* 0x00900005fc24783b */ /* 0x000f260008000200 */
[C---:B------:R-:W-:Y:S08]  /*4090*/  HMMA.16816.F32.BF16 R80, R16.reuse, R48, R80 ;  /* 0x000000301050723c */ /* 0x040ff00000041850 */
[----:B------:R-:W-:Y:S08]  /*40a0*/  HMMA.16816.F32.BF16 R64, R16, R50, R64 ;  /* 0x000000321040723c */ /* 0x000ff00000041840 */
[----:B-1----:R-:W-:Y:S01]  /*40b0*/  HMMA.16816.F32.BF16 R60, R12, R32, R60 ;  /* 0x000000200c3c723c */ /* 0x002fe2000004183c */
[----:B---3--:R-:W-:-:S07]  /*40c0*/  VIADD R0, R94, UR23 ;  /* 0x000000175e007c36 */ /* 0x008fce0008000000 */
[C---:B------:R-:W-:Y:S01]  /*40d0*/  HMMA.16816.F32.BF16 R56, R12.reuse, R34, R44 ;  /* 0x000000220c38723c */ /* 0x040fe2000004182c */
[----:B------:R-:W-:Y:S07]  /*40e0*/  LDSM.16.M88.4 R44, [R3+0x9800] ;  /* 0x00980000032c783b */ /* 0x000fee0000000200 */
[C---:B--2---:R-:W-:Y:S08]  /*40f0*/  HMMA.16816.F32.BF16 R48, R12.reuse, R76, R72 ;  /* 0x0000004c0c30723c */ /* 0x044ff00000041848 */
[----:B------:R-:W-:Y:S08]  /*4100*/  HMMA.16816.F32.BF16 R40, R12, R78, R40 ;  /* 0x0000004e0c28723c */ /* 0x000ff00000041828 */
[C---:B------:R-:W-:Y:S01]  /*4110*/  HMMA.16816.F32.BF16 R16, R28.reuse, R32, R20 ;  /* 0x000000201c10723c */ /* 0x040fe20000041814 */
[----:B------:R-:W-:Y:S07]  /*4120*/  LDSM.16.M88.4 R20, [R68+0x4000] ;  /* 0x004000004414783b */ /* 0x000fee0000000200 */
[C---:B------:R-:W-:Y:S01]  /*4130*/  HMMA.16816.F32.BF16 R12, R28.reuse, R34, R4 ;  /* 0x000000221c0c723c */ /* 0x040fe20000041804 */
[----:B------:R4:W-:Y:S04]  /*4140*/  LDSM.16.M88.4 R4, [R68+0x6000] ;  /* 0x006000004404783b */ /* 0x0009e80000000200 */
[----:B------:R-:W1:Y:S03]  /*4150*/  LDSM.16.M88.4 R32, [R3+0x9000] ;  /* 0x009000000320783b */ /* 0x000e660000000200 */
[C---:B------:R-:W-:Y:S08]  /*4160*/  HMMA.16816.F32.BF16 R72, R28.reuse, R76, R80 ;  /* 0x0000004c1c48723c */ /* 0x040ff00000041850 */
[----:B------:R-:W-:Y:S08]  /*4170*/  HMMA.16816.F32.BF16 R84, R28, R78, R64 ;  /* 0x0000004e1c54723c */ /* 0x000ff00000041840 */
[C---:B----4-:R-:W-:Y:S08]  /*4180*/  HMMA.16816.F32.BF16 R68, R8.reuse, R36, R60 ;  /* 0x000000240844723c */ /* 0x050ff0000004183c */
[C---:B------:R-:W-:Y:S08]  /*4190*/  HMMA.16816.F32.BF16 R64, R8.reuse, R38, R56 ;  /* 0x000000260840723c */ /* 0x040ff00000041838 */
[C---:B------:R-:W-:Y:S08]  /*41a0*/  HMMA.16816.F32.BF16 R60, R8.reuse, R52, R48 ;  /* 0x00000034083c723c */ /* 0x040ff00000041830 */
[----:B------:R-:W-:Y:S01]  /*41b0*/  HMMA.16816.F32.BF16 R56, R8, R54, R40 ;  /* 0x000000360838723c */ /* 0x000fe20000041828 */
[----:B------:R-:W-:Y:S07]  /*41c0*/  LDSM.16.M88.4 R40, [R90+0x9800] ;  /* 0x009800005a28783b */ /* 0x000fee0000000200 */
[C---:B------:R-:W-:Y:S01]  /*41d0*/  HMMA.16816.F32.BF16 R28, R24.reuse, R36, R16 ;  /* 0x00000024181c723c */ /* 0x040fe20000041810 */
[----:B------:R-:W-:Y:S07]  /*41e0*/  LDSM.16.M88.4 R16, [R91+0x4000] ;  /* 0x004000005b10783b */ /* 0x000fee0000000200 */
[C---:B------:R-:W-:Y:S01]  /*41f0*/  HMMA.16816.F32.BF16 R8, R24.reuse, R38, R12 ;  /* 0x000000261808723c */ /* 0x040fe2000004180c */
[----:B------:R-:W-:Y:S04]  /*4200*/  LDSM.16.M88.4 R12, [R91+0x6000] ;  /* 0x006000005b0c783b */ /* 0x000fe80000000200 */
[----:B------:R-:W2:Y:S03]  /*4210*/  LDSM.16.M88.4 R36, [R90+0x9000] ;  /* 0x009000005a24783b */ /* 0x000ea60000000200 */
[C---:B------:R-:W-:Y:S08]  /*4220*/  HMMA.16816.F32.BF16 R48, R24.reuse, R52, R72 ;  /* 0x000000341830723c */ /* 0x040ff00000041848 */
[----:B------:R-:W-:Y:S01]  /*4230*/  HMMA.16816.F32.BF16 R84, R24, R54, R84 ;  /* 0x000000361854723c */ /* 0x000fe20000041854 */
[----:B------:R-:W-:Y:S07]  /*4240*/  LDSM.16.M88.4 R24, [R88+0x9000] ;  /* 0x009000005818783b */ /* 0x000fee0000000200 */
[C---:B-1----:R-:W-:Y:S08]  /*4250*/  HMMA.16816.F32.BF16 R80, R4.reuse, R32, R68 ;  /* 0x000000200450723c */ /* 0x042ff00000041844 */
[----:B------:R-:W-:Y:S08]  /*4260*/  HMMA.16816.F32.BF16 R76, R4, R34, R64 ;  /* 0x00000022044c723c */ /* 0x000ff00000041840 */
[C---:B------:R-:W-:Y:S01]  /*4270*/  HMMA.16816.F32.BF16 R68, R20.reuse, R32, R28 ;  /* 0x000000201444723c */ /* 0x040fe2000004181c */
[----:B------:R-:W-:Y:S07]  /*4280*/  LDSM.16.M88.4 R28, [R88+0x9800] ;  /* 0x00980000581c783b */ /* 0x000fee0000000200 */
[----:B------:R-:W-:Y:S01]  /*4290*/  HMMA.16816.F32.BF16 R64, R20, R34, R8 ;  /* 0x000000221440723c */ /* 0x000fe20000041808 */
[----:B------:R-:W1:Y:S07]  /*42a0*/  LDSM.16.M88.4 R8, [R89+0x4000] ;  /* 0x004000005908783b */ /* 0x000e6e0000000200 */
[C---:B------:R-:W-:Y:S08]  /*42b0*/  HMMA.16816.F32.BF16 R52, R4.reuse, R44, R60 ;  /* 0x0000002c0434723c */ /* 0x040ff0000004183c */
[----:B------:R-:W-:Y:S01]  /*42c0*/  HMMA.16816.F32.BF16 R72, R4, R46, R56 ;  /* 0x0000002e0448723c */ /* 0x000fe20000041838 */
[----:B------:R-:W3:Y:S01]  /*42d0*/  LDSM.16.M88.4 R4, [R89+0x6000] ;  /* 0x006000005904783b */ /* 0x000ee20000000200 */
[----:B------:R-:W-:-:S06]  /*42e0*/  DEPBAR.LE SB0, 0x0 ;  /* 0x000080000000791a */ /* 0x000fcc0000000000 */
[C---:B------:R-:W-:Y:S08]  /*42f0*/  HMMA.16816.F32.BF16 R48, R20.reuse, R44, R48 ;  /* 0x0000002c1430723c */ /* 0x040ff00000041830 */
[----:B------:R-:W-:Y:S08]  /*4300*/  HMMA.16816.F32.BF16 R44, R20, R46, R84 ;  /* 0x0000002e142c723c */ /* 0x000ff00000041854 */
[C---:B--2---:R-:W-:Y:S08]  /*4310*/  HMMA.16816.F32.BF16 R60, R12.reuse, R36, R80 ;  /* 0x000000240c3c723c */ /* 0x044ff00000041850 */
[----:B------:R-:W-:Y:S08]  /*4320*/  HMMA.16816.F32.BF16 R56, R12, R38, R76 ;  /* 0x000000260c38723c */ /* 0x000ff0000004184c */
[C---:B------:R-:W-:Y:S08]  /*4330*/  HMMA.16816.F32.BF16 R20, R16.reuse, R36, R68 ;  /* 0x000000241014723c */ /* 0x040ff00000041844 */
[----:B------:R-:W-:Y:S08]  /*4340*/  HMMA.16816.F32.BF16 R36, R16, R38, R64 ;  /* 0x000000261024723c */ /* 0x000ff00000041840 */
[C---:B------:R-:W-:Y:S08]  /*4350*/  HMMA.16816.F32.BF16 R52, R12.reuse, R40, R52 ;  /* 0x000000280c34723c */ /* 0x040ff00000041834 */
[----:B------:R-:W-:Y:S08]  /*4360*/  HMMA.16816.F32.BF16 R32, R12, R42, R72 ;  /* 0x0000002a0c20723c */ /* 0x000ff00000041848 */
[C---:B------:R-:W-:Y:S08]  /*4370*/  HMMA.16816.F32.BF16 R12, R16.reuse, R40, R48 ;  /* 0x00000028100c723c */ /* 0x040ff00000041830 */
[----:B------:R-:W-:Y:S08]  /*4380*/  HMMA.16816.F32.BF16 R16, R16, R42, R44 ;  /* 0x0000002a1010723c */ /* 0x000ff0000004182c */
[----:B-1----:R-:W-:Y:S08]  /*4390*/  HMMA.16816.F32.BF16 R44, R8, R26, R36 ;  /* 0x0000001a082c723c */ /* 0x002ff00000041824 */
[C---:B---3--:R-:W-:Y:S08]  /*43a0*/  HMMA.16816.F32.BF16 R64, R4.reuse, R28, R52 ;  /* 0x0000001c0440723c */ /* 0x048ff00000041834 */
[-C--:B------:R-:W-:Y:S08]  /*43b0*/  HMMA.16816.F32.BF16 R68, R4, R24.reuse, R60 ;  /* 0x000000180444723c */ /* 0x080ff0000004183c */
[----:B------:R-:W-:Y:S01]  /*43c0*/  HMMA.16816.F32.BF16 R52, R8, R24, R20 ;  /* 0x000000180834723c */ /* 0x000fe20000041814 */
[----:B------:R-:W-:Y:S01]  /*43d0*/  IMAD.U32 R22, RZ, RZ, UR32 ;  /* 0x00000020ff167e24 */ /* 0x000fe2000f8e00ff */
[----:B------:R-:W-:-:S04]  /*43e0*/  I2FP.F32.U32 R21, R0 ;  /* 0x0000000000157245 */ /* 0x000fc80000201000 */
[----:B------:R-:W-:Y:S02]  /*43f0*/  VIADDMNMX R132, R138, 0x8, R22, PT ;  /* 0x000000088a847846 */ /* 0x000fe40003800116 */
[----:B------:R-:W-:Y:S08]  /*4400*/  HMMA.16816.F32.BF16 R60, R4, R26, R56 ;  /* 0x0000001a043c723c */ /* 0x000ff00000041838 */
[----:B------:R-:W-:Y:S01]  /*4410*/  HMMA.16816.F32.BF16 R56, R8, R28, R12 ;  /* 0x0000001c0838723c */ /* 0x000fe2000004180c */
[----:B------:R-:W-:-:S02]  /*4420*/  VIADD R14, R0, 0x8 ;  /* 0x00000008000e7836 */ /* 0x000fc40000000000 */
[C---:B------:R-:W-:Y:S02]  /*4430*/  VIADD R13, R0.reuse, 0x9 ;  /* 0x00000009000d7836 */ /* 0x040fe40000000000 */
[----:B------:R-:W-:Y:S01]  /*4440*/  VIADD R12, R0, 0x18 ;  /* 0x00000018000c7836 */ /* 0x000fe20000000000 */
[----:B------:R-:W-:Y:S01]  /*4450*/  BAR.SYNC.DEFER_BLOCKING 0x0 ;  /* 0x0000000000007b1d */ /* 0x000fe20000010000 */
[----:B------:R-:W-:Y:S01]  /*4460*/  ISETP.GE.AND P5, PT, R14, R132, PT ;  /* 0x000000840e00720c */ /* 0x000fe20003fa6270 */
[-C--:B------:R-:W-:Y:S01]  /*4470*/  HMMA.16816.F32.BF16 R48, R8, R30.reuse, R16 ;  /* 0x0000001e0830723c */ /* 0x080fe20000041810 */
[----:B------:R-:W-:Y:S01]  /*4480*/  I2FP.F32.U32 R18, R14 ;  /* 0x0000000e00127245 */ /* 0x000fe20000201000 */
[C---:B------:R-:W-:Y:S01]  /*4490*/  VIADD R11, R0.reuse, 0x1 ;  /* 0x00000001000b7836 */ /* 0x040fe20000000000 */
[----:B------:R-:W-:Y:S01]  /*44a0*/  I2FP.F32.U32 R20, R13 ;  /* 0x0000000d00147245 */ /* 0x000fe20000201000 */
[C---:B------:R-:W-:Y:S01]  /*44b0*/  VIADD R16, R0.reuse, 0x10 ;  /* 0x0000001000107836 */ /* 0x040fe20000000000 */
[----:B------:R-:W-:Y:S01]  /*44c0*/  ISETP.GE.AND P1, PT, R13, R132, PT ;  /* 0x000000840d00720c */ /* 0x000fe20003f26270 */
[----:B------:R-:W-:Y:S01]  /*44d0*/  VIADD R17, R0, 0x11 ;  /* 0x0000001100117836 */ /* 0x000fe20000000000 */
[----:B------:R-:W-:Y:S01]  /*44e0*/  I2FP.F32.U32 R15, R11 ;  /* 0x0000000b000f7245 */ /* 0x000fe20000201000 */
[----:B------:R-:W-:Y:S01]  /*44f0*/  HMMA.16816.F32.BF16 R40, R4, R30, R32 ;  /* 0x0000001e0428723c */ /* 0x000fe20000041820 */
[----:B------:R-:W-:Y:S01]  /*4500*/  FFMA.FTZ R4, R18, UR10, R46 ;  /* 0x0000000a12047c23 */ /* 0x000fe2000801002e */
[----:B------:R-:W-:Y:S01]  /*4510*/  FFMA.FTZ R3, R20, UR10, R47 ;  /* 0x0000000a14037c23 */ /* 0x000fe2000801002f */
[----:B------:R-:W-:Y:S01]  /*4520*/  I2FP.F32.U32 R24, R16 ;  /* 0x0000001000187245 */ /* 0x000fe20000201000 */
[----:B------:R-:W-:Y:S01]  /*4530*/  FFMA.FTZ R5, R15, UR10, R55 ;  /* 0x0000000a0f057c23 */ /* 0x000fe20008010037 */
[-C--:B------:R-:W-:Y:S01]  /*4540*/  ISETP.GE.AND P3, PT, R11, R132.reuse, PT ;  /* 0x000000840b00720c */ /* 0x080fe20003f66270 */
[----:B------:R-:W-:Y:S01]  /*4550*/  VIADD R19, R0, 0x19 ;  /* 0x0000001900137836 */ /* 0x000fe20000000000 */
[----:B------:R-:W-:Y:S01]  /*4560*/  FSEL R29, R4, -INF , !P5 ;  /* 0xff800000041d7808 */ /* 0x000fe20006800000 */
[----:B------:R-:W-:Y:S01]  /*4570*/  FFMA.FTZ R4, R21, UR10, R54 ;  /* 0x0000000a15047c23 */ /* 0x000fe20008010036 */
[----:B------:R-:W-:-:S02]  /*4580*/  ISETP.GE.AND P5, PT, R0, R132, PT ;  /* 0x000000840000720c */ /* 0x000fc40003fa6270 */
[----:B------:R-:W-:Y:S01]  /*4590*/  FSEL R30, R3, -INF , !P1 ;  /* 0xff800000031e7808 */ /* 0x000fe20004800000 */
[----:B------:R-:W-:Y:S01]  /*45a0*/  FFMA.FTZ R3, R24, UR10, R58 ;  /* 0x0000000a18037c23 */ /* 0x000fe2000801003a */
[----:B------:R-:W-:Y:S02]  /*45b0*/  I2FP.F32.U32 R23, R12 ;  /* 0x0000000c00177245 */ /* 0x000fe40000201000 */
[----:B------:R-:W-:Y:S02]  /*45c0*/  I2FP.F32.U32 R25, R17 ;  /* 0x0000001100197245 */ /* 0x000fe40000201000 */
[----:B------:R-:W-:Y:S02]  /*45d0*/  ISETP.GE.AND P4, PT, R16, R132, PT ;  /* 0x000000841000720c */ /* 0x000fe40003f86270 */
[----:B------:R-:W-:Y:S01]  /*45e0*/  FSEL R28, R5, -INF , !P3 ;  /* 0xff800000051c7808 */ /* 0x000fe20005800000 */
[----:B------:R-:W-:Y:S01]  /*45f0*/  FFMA.FTZ R5, R23, UR10, R50 ;  /* 0x0000000a17057c23 */ /* 0x000fe20008010032 */
[----:B------:R-:W-:Y:S01]  /*4600*/  FSEL R27, R4, -INF , !P5 ;  /* 0xff800000041b7808 */ /* 0x000fe20006800000 */
[----:B------:R-:W-:Y:S01]  /*4610*/  FFMA.FTZ R6, R25, UR10, R59 ;  /* 0x0000000a19067c23 */ /* 0x000fe2000801003b */
[----:B------:R-:W-:-:S02]  /*4620*/  I2FP.F32.U32 R26, R19 ;  /* 0x00000013001a7245 */ /* 0x000fc40000201000 */
[----:B------:R-:W-:Y:S02]  /*4630*/  FSEL R31, R3, -INF , !P4 ;  /* 0xff800000031f7808 */ /* 0x000fe40006000000 */
[-C--:B------:R-:W-:Y:S01]  /*4640*/  ISETP.GE.AND P2, PT, R12, R132.reuse, PT ;  /* 0x000000840c00720c */ /* 0x080fe20003f46270 */
[----:B------:R-:W-:Y:S01]  /*4650*/  FFMA.FTZ R4, R26, UR10, R51 ;  /* 0x0000000a1a047c23 */ /* 0x000fe20008010033 */
[----:B------:R-:W-:Y:S02]  /*4660*/  ISETP.GE.AND P3, PT, R17, R132, PT ;  /* 0x000000841100720c */ /* 0x000fe40003f66270 */
[----:B------:R-:W-:Y:S02]  /*4670*/  FMNMX3.FTZ R3, R27, R28, R29, !PT ;  /* 0x0000001c1b037276 */ /* 0x000fe4000781001d */
[----:B------:R-:W-:Y:S02]  /*4680*/  ISETP.GE.AND P1, PT, R19, R132, PT ;  /* 0x000000841300720c */ /* 0x000fe40003f26270 */
[----:B------:R-:W-:-:S02]  /*4690*/  FSEL R38, R5, -INF , !P2 ;  /* 0xff80000005267808 */ /* 0x000fc40005000000 */
[----:B------:R-:W-:Y:S02]  /*46a0*/  FSEL R32, R6, -INF , !P3 ;  /* 0xff80000006207808 */ /* 0x000fe40005800000 */
[----:B------:R-:W-:Y:S02]  /*46b0*/  FMNMX3.FTZ R3, R3, R30, R31, !PT ;  /* 0x0000001e03037276 */ /* 0x000fe4000781001f */
[----:B------:R-:W-:Y:S02]  /*46c0*/  FSEL R37, R4, -INF , !P1 ;  /* 0xff80000004257808 */ /* 0x000fe40004800000 */
[----:B------:R-:W-:-:S04]  /*46d0*/  FMNMX3.FTZ R3, R3, R32, R38, !PT ;  /* 0x0000002003037276 */ /* 0x000fc80007810026 */
[----:B------:R-:W-:Y:S01]  /*46e0*/  FMNMX.FTZ R10, R37, R3, !PT ;  /* 0x00000003250a7209 */ /* 0x000fe20007810000 */
[----:B------:R-:W-:Y:S06]  /*46f0*/  BRA.U !UP1, `(.L_x_1536) ;  /* 0x00000001099c7547 */ /* 0x000fec000b800000 */
[----:B------:R-:W1:Y:S01]  /*4700*/  LDCU UR8, c[0x0][0x440] ;  /* 0x00008800ff0877ac */ /* 0x000e620008000800 */
[----:B------:R-:W-:-:S04]  /*4710*/  UIADD3 UR9, UPT, UPT, UR25, -0x2, URZ ;  /* 0xfffffffe19097890 */ /* 0x000fc8000fffe0ff */
[----:B------:R-:W-:Y:S02]  /*4720*/  UIMAD.WIDE.U32 UR14, UR14, UR9, URZ ;  /* 0x000000090e0e72a5 */ /* 0x000fe4000f8e00ff */
[----:B------:R-:W-:Y:S02]  /*4730*/  UIMAD UR4, UR4, UR9, URZ ;  /* 0x00000009040472a4 */ /* 0x000fe4000f8e02ff */
[----:B------:R-:W-:Y:S02]  /*4740*/  UIADD3 UR17, UP0, UPT, UR17, UR14, URZ ;  /* 0x0000000e11117290 */ /* 0x000fe4000ff1e0ff */
[----:B------:R-:W-:Y:S01]  /*4750*/  UIADD3 UR4, UPT, UPT, UR15, UR4, URZ ;  /* 0x000000040f047290 */ /* 0x000fe2000fffe0ff */
[----:B------:R-:W-:Y:S02]  /*4760*/  IMAD.U32 R8, RZ, RZ, UR14 ;  /* 0x0000000eff087e24 */ /* 0x000fe4000f8e00ff */
[----:B------:R-:W-:Y:S01]  /*4770*/  IMAD.U32 R9, RZ, RZ, UR15 ;  /* 0x0000000fff097e24 */ /* 0x000fe2000f8e00ff */
[----:B-1----:R-:W-:Y:S01]  /*4780*/  ISETP.GE.AND P2, PT, R2, UR8, PT ;  /* 0x0000000802007c0c */ /* 0x002fe2000bf46270 */
[----:B------:R-:W-:Y:S01]  /*4790*/  UIADD3.X UR16, UPT, UPT, UR16, UR4, URZ, UP0, !UPT ;  /* 0x0000000410107290 */ /* 0x000fe200087fe4ff */
[----:B------:R-:W-:Y:S01]  /*47a0*/  ISETP.GE.AND P1, PT, R100, UR8, PT ;  /* 0x0000000864007c0c */ /* 0x000fe2000bf26270 */
[----:B------:R-:W-:Y:S01]  /*47b0*/  IMAD.U32 R5, RZ, RZ, UR17 ;  /* 0x00000011ff057e24 */ /* 0x000fe2000f8e00ff */
[----:B------:R-:W-:Y:S01]  /*47c0*/  LEA R6, P4, R8, R99, 0x1 ;  /* 0x0000006308067211 */ /* 0x000fe200078808ff */
[----:B------:R-:W-:-:S02]  /*47d0*/  IMAD.U32 R3, RZ, RZ, UR4 ;  /* 0x00000004ff037e24 */ /* 0x000fc4000f8e00ff */
[----:B------:R-:W-:Y:S01]  /*47e0*/  IMAD.U32 R9, RZ, RZ, UR16 ;  /* 0x00000010ff097e24 */ /* 0x000fe2000f8e00ff */
[C---:B------:R-:W-:Y:S02]  /*47f0*/  LEA R4, P3, R5.reuse, R99, 0x1 ;  /* 0x0000006305047211 */ /* 0x040fe400078608ff */
[-C--:B------:R-:W-:Y:S02]  /*4800*/  LEA.HI.X R7, R8, R98.reuse, R3, 0x1, P4 ;  /* 0x0000006208077211 */ /* 0x080fe400020f0c03 */
        /* <DEDUP_REMOVED lines=22> */
.L_x_1536:
[----:B------:R-:W2:Y:S01]  /*4970*/  SHFL.BFLY PT, R3, R10, 0x2, 0x1f ;  /* 0x0c401f000a037f89 */ /* 0x000ea200000e0000 */
[----:B------:R-:W-:Y:S01]  /*4980*/  VIADDMNMX R139, R138, 0x40, R22, PT ;  /* 0x000000408a8b7846 */ /* 0x000fe20003800116 */
[----:B-1----:R-:W-:Y:S01]  /*4990*/  FFMA.FTZ R4, R15, UR10, R69 ;  /* 0x0000000a0f047c23 */ /* 0x002fe20008010045 */
[----:B------:R-:W-:Y:S01]  /*49a0*/  FFMA.FTZ R5, R20, UR10, R61 ;  /* 0x0000000a14057c23 */ /* 0x000fe2000801003d */
[----:B------:R-:W-:Y:S01]  /*49b0*/  FFMA.FTZ R7, R25, UR10, R65 ;  /* 0x0000000a19077c23 */ /* 0x000fe20008010041 */
[-C--:B------:R-:W-:Y:S01]  /*49c0*/  ISETP.GE.AND P3, PT, R11, R139.reuse, PT ;  /* 0x0000008b0b00720c */ /* 0x080fe20003f66270 */
[----:B------:R-:W1:Y:S01]  /*49d0*/  LDCU UR4, c[0x0][0x45c] ;  /* 0x00008b80ff0477ac */ /* 0x000e620008000800 */
[-C--:B------:R-:W-:Y:S02]  /*49e0*/  ISETP.GE.AND P5, PT, R14, R139.reuse, PT ;  /* 0x0000008b0e00720c */ /* 0x080fe40003fa6270 */
[----:B------:R-:W-:Y:S01]  /*49f0*/  FSEL R33, R4, -INF , !P3 ;  /* 0xff80000004217808 */ /* 0x000fe20005800000 */
[----:B------:R-:W-:Y:S01]  /*4a00*/  FFMA.FTZ R4, R21, UR10, R68 ;  /* 0x0000000a15047c23 */ /* 0x000fe20008010044 */
[-C--:B------:R-:W-:Y:S01]  /*4a10*/  ISETP.GE.AND P1, PT, R13, R139.reuse, PT ;  /* 0x0000008b0d00720c */ /* 0x080fe20003f26270 */
[----:B------:R-:W-:Y:S01]  /*4a20*/  UIADD3 UR8, UPT, UPT, UR37, -0x4498517b, URZ ;  /* 0xbb67ae8525087890 */ /* 0x000fe2000fffe0ff */
[-C--:B------:R-:W-:Y:S01]  /*4a30*/  ISETP.GE.AND P4, PT, R16, R139.reuse, PT ;  /* 0x0000008b1000720c */ /* 0x080fe20003f86270 */
[----:B------:R-:W-:Y:S01]  /*4a40*/  UIADD3 UR28, UPT, UPT, UR36, -0x61c88647, URZ ;  /* 0x9e3779b9241c7890 */ /* 0x000fe2000fffe0ff */
[----:B------:R-:W-:Y:S01]  /*4a50*/  FSEL R39, R5, -INF , !P1 ;  /* 0xff80000005277808 */ /* 0x000fe20004800000 */
[----:B------:R-:W-:Y:S01]  /*4a60*/  FFMA.FTZ R5, R23, UR10, R40 ;  /* 0x0000000a17057c23 */ /* 0x000fe20008010028 */
[-C--:B------:R-:W-:Y:S01]  /*4a70*/  ISETP.GE.AND P2, PT, R12, R139.reuse, PT ;  /* 0x0000008b0c00720c */ /* 0x080fe20003f46270 */
[----:B------:R-:W-:Y:S01]  /*4a80*/  UIADD3 UR27, UPT, UPT, UR36, 0x3c6ef372, URZ ;  /* 0x3c6ef372241b7890 */ /* 0x000fe2000fffe0ff */
[-C--:B------:R-:W-:Y:S01]  /*4a90*/  ISETP.GE.AND P3, PT, R17, R139.reuse, PT ;  /* 0x0000008b1100720c */ /* 0x080fe20003f66270 */
[----:B------:R-:W-:Y:S01]  /*4aa0*/  UIADD3 UR26, UPT, UPT, UR37, 0x76cf5d0a, URZ ;  /* 0x76cf5d0a251a7890 */ /* 0x000fe2000fffe0ff */
[----:B------:R-:W-:Y:S01]  /*4ab0*/  ISETP.GE.AND P1, PT, R19, R139, PT ;  /* 0x0000008b1300720c */ /* 0x000fe20003f26270 */
[----:B------:R-:W-:Y:S01]  /*4ac0*/  UIADD3 UR23, UPT, UPT, UR37, 0x32370b8f, URZ ;  /* 0x32370b8f25177890 */ /* 0x000fe2000fffe0ff */
[----:B------:R-:W-:Y:S01]  /*4ad0*/  FSEL R35, R7, -INF , !P3 ;  /* 0xff80000007237808 */ /* 0x000fe20005800000 */
[----:B------:R-:W-:Y:S01]  /*4ae0*/  FFMA.FTZ R7, R15, UR10, R71 ;  /* 0x0000000a0f077c23 */ /* 0x000fe20008010047 */
[----:B--2---:R-:W-:Y:S01]  /*4af0*/  FMNMX.FTZ R6, R10, R3, !PT ;  /* 0x000000030a067209 */ /* 0x004fe20007810000 */
[----:B------:R-:W-:Y:S01]  /*4b00*/  FFMA.FTZ R3, R18, UR10, R60 ;  /* 0x0000000a12037c23 */ /* 0x000fe2000801003c */
[----:B------:R-:W-:Y:S01]  /*4b10*/  VIADDMNMX R138, R138, 0x48, R22, PT ;  /* 0x000000488a8a7846 */ /* 0x000fe20003800116 */
[----:B------:R-:W-:Y:S01]  /*4b20*/  UIADD3 UR19, UPT, UPT, UR36, 0x78dde6e4, URZ ;  /* 0x78dde6e424137890 */ /* 0x000fe2000fffe0ff */
[----:B------:R-:W-:Y:S01]  /*4b30*/  ISETP.GE.AND P3, PT, R12, R137, PT ;  /* 0x000000890c00720c */ /* 0x000fe20003f66270 */
[----:B------:R-:W2:Y:S01]  /*4b40*/  SHFL.BFLY PT, R8, R6, 0x1, 0x1f ;  /* 0x0c201f0006087f89 */ /* 0x000ea200000e0000 */
[----:B------:R-:W-:Y:S01]  /*4b50*/  FSEL R34, R3, -INF , !P5 ;  /* 0xff80000003227808 */ /* 0x000fe20006800000 */
[----:B------:R-:W-:Y:S01]  /*4b60*/  FFMA.FTZ R3, R24, UR10, R64 ;  /* 0x0000000a18037c23 */ /* 0x000fe20008010040 */
[----:B------:R-:W-:Y:S01]  /*4b70*/  ISETP.GE.AND P5, PT, R0, R139, PT ;  /* 0x0000008b0000720c */ /* 0x000fe20003fa6270 */
[----:B------:R-:W-:Y:S01]  /*4b80*/  UIADD3 UR18, UPT, UPT, UR37, -0x126145ec, URZ ;  /* 0xed9eba1425127890 */ /* 0x000fe2000fffe0ff */
[----:B------:R-:W-:Y:S01]  /*4b90*/  LOP3.LUT R50, R97, 0x200, R237, 0xf8, !PT ;  /* 0x0000020061327812 */ /* 0x000fe200078ef8ed */
[----:B------:R-:W-:Y:S01]  /*4ba0*/  UIADD3 UR16, UPT, UPT, UR37, -0x56f99767, URZ ;  /* 0xa906689925107890 */ /* 0x000fe2000fffe0ff */
[----:B------:R-:W-:Y:S01]  /*4bb0*/  FSEL R10, R4, -INF , !P5 ;  /* 0xff800000040a7808 */ /* 0x000fe20006800000 */
[----:B------:R-:W-:Y:S01]  /*4bc0*/  FFMA.FTZ R4, R26, UR10, R41 ;  /* 0x0000000a1a047c23 */ /* 0x000fe20008010029 */
[----:B------:R-:W-:Y:S01]  /*4bd0*/  FSEL R36, R3, -INF , !P4 ;  /* 0xff80000003247808 */ /* 0x000fe20006000000 */
[----:B------:R-:W-:Y:S01]  /*4be0*/  STL [R1+0xa0], R50 ;  /* 0x0000a03201007387 */ /* 0x000fe20000100800 */
[----:B------:R-:W-:Y:S01]  /*4bf0*/  FMNMX3.FTZ R3, R10, R33, R34, !PT ;  /* 0x000000210a037276 */ /* 0x000fe20007810022 */
[----:B------:R-:W-:Y:S01]  /*4c00*/  UIADD3 UR17, UPT, UPT, UR36, 0x1715609d, URZ ;  /* 0x1715609d24117890 */ /* 0x000fe2000fffe0ff */
[----:B------:R-:W-:Y:S01]  /*4c10*/  FSEL R41, R5, -INF , !P2 ;  /* 0xff80000005297808 */ /* 0x000fe20005000000 */
[----:B------:R-:W-:Y:S01]  /*4c20*/  UIADD3 UR15, UPT, UPT, UR36, -0x4ab325aa, URZ ;  /* 0xb54cda56240f7890 */ /* 0x000fe2000fffe0ff */
[----:B------:R-:W-:Y:S01]  /*4c30*/  FMNMX3.FTZ R3, R3, R39, R36, !PT ;  /* 0x0000002703037276 */ /* 0x000fe20007810024 */
[----:B------:R-:W-:Y:S01]  /*4c40*/  UIADD3 UR14, UPT, UPT, UR37, 0x646e171e, URZ ;  /* 0x646e171e250e7890 */ /* 0x000fe2000fffe0ff */
[----:B------:R-:W-:Y:S01]  /*4c50*/  FSEL R40, R4, -INF , !P1 ;  /* 0xff80000004287808 */ /* 0x000fe20004800000 */
[----:B------:R-:W3:Y:S01]  /*4c60*/  LDCU UR29, c[0x0][0x448] ;  /* 0x00008900ff1d77ac */ /* 0x000ee20008000800 */
[----:B------:R-:W-:-:S02]  /*4c70*/  FMNMX3.FTZ R3, R3, R35, R41, !PT ;  /* 0x0000002303037276 */ /* 0x000fc40007810029 */
[----:B------:R-:W-:Y:S02]  /*4c80*/  ISETP.GE.AND P2, PT, R11, R137, PT ;  /* 0x000000890b00720c */ /* 0x000fe40003f46270 */
[----:B------:R-:W-:Y:S02]  /*4c90*/  FMNMX.FTZ R4, R40, R3, !PT ;  /* 0x0000000328047209 */ /* 0x000fe40007810000 */
[----:B--2---:R-:W-:Y:S01]  /*4ca0*/  FMNMX.FTZ R136, R6, R8, !PT ;  /* 0x0000000806887209 */ /* 0x004fe20007810000 */
[----:B------:R-:W-:Y:S01]  /*4cb0*/  FFMA.FTZ R8, R15, UR10, R53 ;  /* 0x0000000a0f087c23 */ /* 0x000fe20008010035 */
[-C--:B------:R-:W-:Y:S01]  /*4cc0*/  ISETP.GE.AND P4, PT, R11, R138.reuse, PT ;  /* 0x0000008a0b00720c */ /* 0x080fe20003f86270 */
[----:B------:R-:W2:Y:S01]  /*4cd0*/  SHFL.BFLY PT, R9, R4, 0x2, 0x1f ;  /* 0x0c401f0004097f89 */ /* 0x000ea200000e0000 */
[C---:B------:R-:W-:Y:S01]  /*4ce0*/  FSETP.NEU.FTZ.AND P1, PT, R136.reuse, -INF , PT ;  /* 0xff8000008800780b */ /* 0x040fe20003f3d000 */
[----:B-1----:R-:W-:Y:S01]  /*4cf0*/  FMUL.FTZ R3, R136, UR4 ;  /* 0x0000000488037c20 */ /* 0x002fe20008410000 */
[----:B------:R-:W-:Y:S01]  /*4d00*/  FFMA.FTZ R6, R23, UR10, R42 ;  /* 0x0000000a17067c23 */ /* 0x000fe2000801002a */
[----:B------:R-:W-:-:S02]  /*4d10*/  ISETP.GE.AND P5, PT, R12, R138, PT ;  /* 0x0000008a0c00720c */ /* 0x000fc40003fa6270 */
[----:B------:R-:W-:Y:S01]  /*4d20*/  FSEL R46, R8, -INF , !P2 ;  /* 0xff800000082e7808 */ /* 0x000fe20005000000 */
[----:B------:R-:W-:Y:S01]  /*4d30*/  FFMA.FTZ R8, R20, UR10, R63 ;  /* 0x0000000a14087c23 */ /* 0x000fe2000801003f */
[----:B------:R-:W-:Y:S02]  /*4d40*/  FSEL R3, R3, RZ, P1 ;  /* 0x000000ff03037208 */ /* 0x000fe40000800000 */
[----:B------:R-:W-:Y:S01]  /*4d50*/  FSEL R47, R6, -INF , !P5 ;  /* 0xff800000062f7808 */ /* 0x000fe20006800000 */
[----:B------:R-:W-:Y:S01]  /*4d60*/  FFMA.FTZ R6, R18, UR10, R44 ;  /* 0x0000000a12067c23 */ /* 0x000fe2000801002c */
[----:B------:R-:W-:Y:S01]  /*4d70*/  ISETP.GE.AND P1, PT, R14, R137, PT ;  /* 0x000000890e00720c */ /* 0x000fe20003f26270 */
[----:B------:R-:W-:Y:S01]  /*4d80*/  FFMA.FTZ R5, R27, UR4, -R3 ;  /* 0x000000041b057c23 */ /* 0x000fe20008010803 */
[----:B------:R-:W-:Y:S01]  /*4d90*/  FSEL R27, R7, -INF , !P4 ;  /* 0xff800000071b7808 */ /* 0x000fe20006000000 */
[----:B------:R-:W-:Y:S01]  /*4da0*/  FFMA.FTZ R7, R18, UR10, R62 ;  /* 0x0000000a12077c23 */ /* 0x000fe2000801003e */
[-C--:B------:R-:W-:Y:S01]  /*4db0*/  ISETP.GE.AND P4, PT, R13, R138.reuse, PT ;  /* 0x0000008a0d00720c */ /* 0x080fe20003f86270 */
[----:B------:R1:W-:Y:S01]  /*4dc0*/  MUFU.EX2 R107, R5 ;  /* 0x00000005006b7308 */ /* 0x0003e20000000800 */
[----:B------:R-:W-:-:S02]  /*4dd0*/  ISETP.GE.AND P5, PT, R14, R138, PT ;  /* 0x0000008a0e00720c */ /* 0x000fc40003fa6270 */
[----:B------:R-:W-:Y:S02]  /*4de0*/  FSEL R18, R8, -INF , !P4 ;  /* 0xff80000008127808 */ /* 0x000fe40006000000 */
[-C--:B------:R-:W-:Y:S02]  /*4df0*/  ISETP.GE.AND P4, PT, R16, R138.reuse, PT ;  /* 0x0000008a1000720c */ /* 0x080fe40003f86270 */
[----:B--2---:R-:W-:Y:S01]  /*4e00*/  FMNMX.FTZ R9, R4, R9, !PT ;  /* 0x0000000904097209 */ /* 0x004fe20007810000 */
[----:B------:R-:W-:Y:S01]  /*4e10*/  FFMA.FTZ R4, R29, UR4, -R3 ;  /* 0x000000041d047c23 */ /* 0x000fe20008010803 */
[-C--:B------:R-:W-:Y:S02]  /*4e20*/  ISETP.GE.AND P2, PT, R13, R137.reuse, PT ;  /* 0x000000890d00720c */ /* 0x080fe40003f46270 */
[----:B------:R-:W-:Y:S01]  /*4e30*/  FSEL R42, R6, -INF , !P1 ;  /* 0xff800000062a7808 */ /* 0x000fe20004800000 */
[----:B------:R-:W2:Y:S01]  /*4e40*/  SHFL.BFLY PT, R8, R9, 0x1, 0x1f ;  /* 0x0c201f0009087f89 */ /* 0x000ea200000e0000 */
[----:B------:R-:W-:Y:S01]  /*4e50*/  FSEL R13, R7, -INF , !P5 ;  /* 0xff800000070d7808 */ /* 0x000fe20006800000 */
[----:B------:R-:W-:Y:S01]  /*4e60*/  FFMA.FTZ R6, R21, UR10, R70 ;  /* 0x0000000a15067c23 */ /* 0x000fe20008010046 */
[----:B------:R-:W-:Y:S01]  /*4e70*/  ISETP.GE.AND P5, PT, R0, R138, PT ;  /* 0x0000008a0000720c */ /* 0x000fe20003fa6270 */
[----:B------:R-:W-:Y:S01]  /*4e80*/  FFMA.FTZ R7, R25, UR10, R67 ;  /* 0x0000000a19077c23 */ /* 0x000fe20008010043 */
[--C-:B-1----:R-:W-:Y:S01]  /*4e90*/  FFMA.FTZ R5, R28, UR4, -R3.reuse ;  /* 0x000000041c057c23 */ /* 0x102fe20008010803 */
[-C--:B------:R-:W-:Y:S01]  /*4ea0*/  ISETP.GE.AND P1, PT, R0, R137.reuse, PT ;  /* 0x000000890000720c */ /* 0x080fe20003f26270 */
[----:B------:R1:W-:Y:S01]  /*4eb0*/  MUFU.EX2 R112, R4 ;  /* 0x0000000400707308 */ /* 0x0003e20000000800 */
[----:B------:R-:W-:Y:S01]  /*4ec0*/  FSEL R12, R6, -INF , !P5 ;  /* 0xff800000060c7808 */ /* 0x000fe20006800000 */
[----:B------:R-:W-:Y:S01]  /*4ed0*/  FFMA.FTZ R0, R30, UR4, -R3 ;  /* 0x000000041e007c23 */ /* 0x000fe20008010803 */
[----:B------:R-:W-:Y:S01]  /*4ee0*/  FFMA.FTZ R6, R20, UR10, R45 ;  /* 0x0000000a14067c23 */ /* 0x000fe2000801002d */
[----:B------:R-:W-:-:S02]  /*4ef0*/  ISETP.GE.AND P5, PT, R16, R137, PT ;  /* 0x000000891000720c */ /* 0x000fc40003fa6270 */
[----:B------:R-:W-:Y:S02]  /*4f00*/  LEA R80, R50, UR5, 0x1 ;  /* 0x0000000532507c11 */ /* 0x000fe4000f8e08ff */
[----:B------:R4:W-:Y:S01]  /*4f10*/  MUFU.EX2 R106, R5 ;  /* 0x00000005006a7308 */ /* 0x0009e20000000800 */
[----:B------:R-:W-:Y:S01]  /*4f20*/  FSEL R29, R6, -INF , !P2 ;  /* 0xff800000061d7808 */ /* 0x000fe20005000000 */
[----:B------:R-:W-:Y:S01]  /*4f30*/  FFMA.FTZ R6, R24, UR10, R56 ;  /* 0x0000000a18067c23 */ /* 0x000fe20008010038 */
[----:B------:R-:W-:Y:S01]  /*4f40*/  ISETP.GE.AND P2, PT, R19, R137, PT ;  /* 0x000000891300720c */ /* 0x000fe20003f46270 */
[----:B------:R-:W-:Y:S04]  /*4f50*/  LDSM.16.MT88.4 R148, [R80+0xa800] ;  /* 0x00a800005094783b */ /* 0x000fe80000004200 */
[----:B------:R5:W-:Y:S01]  /*4f60*/  MUFU.EX2 R54, R0 ;  /* 0x0000000000367308 */ /* 0x000be20000000800 */
[----:B-1----:R-:W-:Y:S01]  /*4f70*/  FFMA.FTZ R4, R26, UR10, R43 ;  /* 0x0000000a1a047c23 */ /* 0x002fe2000801002b */
[----:B--2---:R-:W-:Y:S01]  /*4f80*/  FMNMX.FTZ R134, R9, R8, !PT ;  /* 0x0000000809867209 */ /* 0x004fe20007810000 */
[----:B------:R-:W-:Y:S01]  /*4f90*/  FFMA.FTZ R8, R23, UR10, R48 ;  /* 0x0000000a17087c23 */ /* 0x000fe20008010030 */
[----:B------:R-:W-:Y:S01]  /*4fa0*/  LDSM.16.MT88.4 R180, [R80+0xb000] ;  /* 0x00b0000050b4783b */ /* 0x000fe20000004200 */
[----:B----4-:R-:W-:Y:S01]  /*4fb0*/  FFMA.FTZ R5, R24, UR10, R66 ;  /* 0x0000000a18057c23 */ /* 0x010fe20008010042 */
[----:B------:R-:W-:-:S04]  /*4fc0*/  VIADD R24, R80, 0xa040 ;  /* 0x0000a04050187836 */ /* 0x000fc80000000000 */
[----:B------:R-:W-:Y:S02]  /*4fd0*/  FSEL R11, R5, -INF , !P4 ;  /* 0xff800000050b7808 */ /* 0x000fe40006000000 */
[-C--:B------:R-:W-:Y:S01]  /*4fe0*/  ISETP.GE.AND P4, PT, R17, R138.reuse, PT ;  /* 0x0000008a1100720c */ /* 0x080fe20003f86270 */
[----:B-----5:R-:W-:Y:S01]  /*4ff0*/  FFMA.FTZ R0, R31, UR4, -R3 ;  /* 0x000000041f007c23 */ /* 0x020fe20008010803 */
[----:B------:R-:W-:Y:S02]  /*5000*/  FMNMX3.FTZ R5, R12, R27, R13, !PT ;  /* 0x0000001b0c057276 */ /* 0x000fe4000781000d */
[----:B------:R-:W-:Y:S01]  /*5010*/  FSEL R14, R7, -INF , !P4 ;  /* 0xff800000070e7808 */ /* 0x000fe20006000000 */
[----:B------:R1:W-:Y:S01]  /*5020*/  MUFU.EX2 R55, R0 ;  /* 0x0000000000377308 */ /* 0x0003e20000000800 */
[----:B------:R-:W-:-:S04]  /*5030*/  ISETP.GE.AND P4, PT, R19, R138, PT ;  /* 0x0000008a1300720c */ /* 0x000fc80003f86270 */
[----:B------:R-:W-:Y:S02]  /*5040*/  FSEL R22, R4, -INF , !P4 ;  /* 0xff80000004167808 */ /* 0x000fe40006000000 */
[----:B------:R-:W-:Y:S01]  /*5050*/  FMNMX3.FTZ R4, R5, R18, R11, !PT ;  /* 0x0000001205047276 */ /* 0x000fe2000781000b */
[----:B------:R-:W-:Y:S01]  /*5060*/  FFMA.FTZ R5, R21, UR10, R52 ;  /* 0x0000000a15057c23 */ /* 0x000fe20008010034 */
[----:B------:R-:W-:Y:S02]  /*5070*/  ISETP.GE.AND P4, PT, R17, R137, PT ;  /* 0x000000891100720c */ /* 0x000fe40003f86270 */
[----:B------:R-:W-:Y:S02]  /*5080*/  FMNMX3.FTZ R4, R4, R14, R47, !PT ;  /* 0x0000000e04047276 */ /* 0x000fe4000781002f */
[----:B------:R-:W-:Y:S01]  /*5090*/  FSEL R15, R5, -INF , !P1 ;  /* 0xff800000050f7808 */ /* 0x000fe20004800000 */
[----:B------:R-:W-:Y:S01]  /*50a0*/  FFMA.FTZ R5, R26, UR10, R49 ;  /* 0x0000000a1a057c23 */ /* 0x000fe20008010031 */
[----:B------:R-:W-:Y:S01]  /*50b0*/  FMNMX.FTZ R7, R22, R4, !PT ;  /* 0x0000000416077209 */ /* 0x000fe20007810000 */
[----:B------:R-:W-:Y:S01]  /*50c0*/  FFMA.FTZ R4, R25, UR10, R57 ;  /* 0x0000000a19047c23 */ /* 0x000fe20008010039 */
[----:B-1----:R-:W-:Y:S01]  /*50d0*/  FFMA.FTZ R0, R32, UR4, -R3 ;  /* 0x0000000420007c23 */ /* 0x002fe20008010803 */
[----:B------:R-:W-:-:S02]  /*50e0*/  FSETP.NEU.FTZ.AND P1, PT, R134, -INF , PT ;  /* 0xff8000008600780b */ /* 0x000fc40003f3d000 */
[----:B------:R-:W1:Y:S01]  /*50f0*/  SHFL.BFLY PT, R9, R7, 0x2, 0x1f ;  /* 0x0c401f0007097f89 */ /* 0x000e6200000e0000 */
[----:B------:R2:W-:Y:S01]  /*5100*/  MUFU.EX2 R115, R0 ;  /* 0x0000000000737308 */ /* 0x0005e20000000800 */
[----:B------:R-:W-:Y:S02]  /*5110*/  FSEL R26, R6, -INF , !P5 ;  /* 0xff800000061a7808 */ /* 0x000fe40006800000 */
[----:B------:R-:W-:Y:S02]  /*5120*/  FMNMX3.FTZ R6, R15, R46, R42, !PT ;  /* 0x0000002e0f067276 */ /* 0x000fe4000781002a */
[----:B------:R-:W-:Y:S02]  /*5130*/  FSEL R25, R8, -INF , !P3 ;  /* 0xff80000008197808 */ /* 0x000fe40005800000 */
[----:B------:R-:W-:Y:S02]  /*5140*/  FSEL R23, R4, -INF , !P4 ;  /* 0xff80000004177808 */ /* 0x000fe40006000000 */
[----:B------:R-:W-:Y:S01]  /*5150*/  FSEL R28, R5, -INF , !P2 ;  /* 0xff800000051c7808 */ /* 0x000fe20005000000 */
[--C-:B--2---:R-:W-:Y:S01]  /*5160*/  FFMA.FTZ R0, R38, UR4, -R3.reuse ;  /* 0x0000000426007c23 */ /* 0x104fe20008010803 */
[----:B------:R-:W-:-:S03]  /*5170*/  FFMA.FTZ R3, R37, UR4, -R3 ;  /* 0x0000000425037c23 */ /* 0x000fc60008010803 */
[----:B------:R2:W-:Y:S01]  /*5180*/  MUFU.EX2 R114, R0 ;  /* 0x0000000000727308 */ /* 0x0005e20000000800 */
[----:B-1----:R-:W-:Y:S01]  /*5190*/  FMNMX.FTZ R133, R7, R9, !PT ;  /* 0x0000000907857209 */ /* 0x002fe20007810000 */
[----:B------:R-:W-:Y:S01]  /*51a0*/  IMAD.WIDE.U32 R8, R95, -0x2daee0ad, RZ ;  /* 0xd2511f535f087825 */ /* 0x000fe200078e00ff */
[----:B------:R-:W-:-:S03]  /*51b0*/  LOP3.LUT P5, R7, R204, 0x4, RZ, 0xc0, !PT ;  /* 0x00000004cc077812 */ /* 0x000fc600078ac0ff */
[----:B------:R-:W1:Y:S02]  /*51c0*/  SHFL.BFLY PT, R5, R133, 0x1, 0x1f ;  /* 0x0c201f0085057f89 */ /* 0x000e6400000e0000 */
[----:B------:R4:W-:Y:S02]  /*51d0*/  MUFU.EX2 R113, R3 ;  /* 0x0000000300717308 */ /* 0x0009e40000000800 */
[----:B------:R5:W-:Y:S01]  /*51e0*/  STL [R1+0x2c], R7 ;  /* 0x00002c0701007387 */ /* 0x000be20000100800 */
[----:B--2---:R-:W-:-:S05]  /*51f0*/  FMUL.FTZ R0, R134, UR4 ;  /* 0x0000000486007c20 */ /* 0x004fca0008410000 */
[----:B------:R-:W-:-:S05]  /*5200*/  FSEL R0, R0, RZ, P1 ;  /* 0x000000ff00007208 */ /* 0x000fca0000800000 */
[--C-:B----4-:R-:W-:Y:S01]  /*5210*/  FFMA.FTZ R3, R10, UR4, -R0.reuse ;  /* 0x000000040a037c23 */ /* 0x110fe20008010800 */
[----:B------:R-:W-:-:S03]  /*5220*/  FFMA.FTZ R4, R33, UR4, -R0 ;  /* 0x0000000421047c23 */ /* 0x000fc60008010800 */
[----:B------:R2:W-:Y:S01]  /*5230*/  MUFU.EX2 R157, R3 ;  /* 0x00000003009d7308 */ /* 0x0005e20000000800 */
[----:B-1----:R-:W-:-:S04]  /*5240*/  FMNMX.FTZ R133, R133, R5, !PT ;  /* 0x0000000585857209 */ /* 0x002fc80007810000 */
[----:B------:R-:W-:Y:S01]  /*5250*/  FSETP.NEU.FTZ.AND P1, PT, R133, -INF , PT ;  /* 0xff8000008500780b */ /* 0x000fe20003f3d000 */
[----:B-----5:R-:W-:Y:S02]  /*5260*/  VIADD R7, R80, 0xa000 ;  /* 0x0000a00050077836 */ /* 0x020fe40000000000 */
[----:B------:R1:W4:Y:S02]  /*5270*/  MUFU.EX2 R156, R4 ;  /* 0x00000004009c7308 */ /* 0x0003240000000800 */
[----:B------:R-:W-:-:S05]  /*5280*/  @P5 VIADD R24, R7, 0xffffffc0 ;  /* 0xffffffc007185836 */ /* 0x000fca0000000000 */
[----:B------:R-:W-:Y:S01]  /*5290*/  LDSM.16.MT88.4 R172, [R24] ;  /* 0x0000000018ac783b */ /* 0x000fe20000004200 */
[----:B--2---:R-:W-:-:S03]  /*52a0*/  FMNMX3.FTZ R3, R6, R29, R26, !PT ;  /* 0x0000001d06037276 */ /* 0x004fc6000781001a */
[----:B------:R-:W-:Y:S01]  /*52b0*/  LDSM.16.MT88.4 R64, [R24+0x800] ;  /* 0x000800001840783b */ /* 0x000fe20000004200 */
[----:B------:R-:W-:-:S04]  /*52c0*/  FMNMX3.FTZ R3, R3, R23, R25, !PT ;  /* 0x0000001703037276 */ /* 0x000fc80007810019 */
[----:B------:R-:W-:Y:S01]  /*52d0*/  FMNMX.FTZ R3, R28, R3, !PT ;  /* 0x000000031c037209 */ /* 0x000fe20007810000 */
[----:B-1----:R-:W-:-:S04]  /*52e0*/  FFMA.FTZ R4, R34, UR4, -R0 ;  /* 0x0000000422047c23 */ /* 0x002fc80008010800 */
[----:B------:R-:W1:Y:S01]  /*52f0*/  SHFL.BFLY PT, R6, R3, 0x2, 0x1f ;  /* 0x0c401f0003067f89 */ /* 0x000e6200000e0000 */
[----:B------:R2:W-:Y:S02]  /*5300*/  MUFU.EX2 R229, R4 ;  /* 0x0000000400e57308 */ /* 0x0005e40000000800 */
[----:B--2---:R-:W-:Y:S01]  /*5310*/  FFMA.FTZ R4, R39, UR4, -R0 ;  /* 0x0000000427047c23 */ /* 0x004fe20008010800 */
[----:B------:R-:W-:-:S05]  /*5320*/  IMAD.WIDE.U32 R38, R93, -0x326172a9, RZ ;  /* 0xcd9e8d575d267825 */ /* 0x000fca00078e00ff */
[----:B------:R2:W-:Y:S01]  /*5330*/  MUFU.EX2 R242, R4 ;  /* 0x0000000400f27308 */ /* 0x0005e20000000800 */
[----:B-1----:R-:W-:Y:S01]  /*5340*/  FMNMX.FTZ R135, R3, R6, !PT ;  /* 0x0000000603877209 */ /* 0x002fe20007810000 */
[----:B------:R-:W-:Y:S01]  /*5350*/  FFMA.FTZ R3, R41, UR4, -R0 ;  /* 0x0000000429037c23 */ /* 0x000fe20008010800 */
[----:B------:R-:W-:Y:S01]  /*5360*/  LOP3.LUT R6, R92, UR36, R39, 0x96, !PT ;  /* 0x000000245c067c12 */ /* 0x000fe2000f8e9627 */
[----:B------:R-:W-:Y:S04]  /*5370*/  STL.64 [R1+0x90], R38 ;  /* 0x0000902601007387 */ /* 0x000fe80000100a00 */
[----:B------:R1:W-:Y:S01]  /*5380*/  MUFU.EX2 R244, R3 ;  /* 0x0000000300f47308 */ /* 0x0003e20000000800 */
[----:B------:R-:W5:Y:S01]  /*5390*/  SHFL.BFLY PT, R10, R135, 0x1, 0x1f ;  /* 0x0c201f00870a7f89 */ /* 0x000f6200000e0000 */
[----:B------:R-:W-:-:S03]  /*53a0*/  IMAD.WIDE.U32 R32, R6, -0x2daee0ad, RZ ;  /* 0xd2511f5306207825 */ /* 0x000fc600078e00ff */
[----:B------:R3:W-:Y:S01]  /*53b0*/  STL.64 [R1+0x88], R8 ;  /* 0x0000880801007387 */ /* 0x0007e20000100a00 */
[----:B--2---:R-:W-:-:S04]  /*53c0*/  FFMA.FTZ R4, R36, UR4, -R0 ;  /* 0x0000000424047c23 */ /* 0x004fc80008010800 */
[----:B------:R2:W-:Y:S01]  /*53d0*/  MUFU.EX2 R243, R4 ;  /* 0x0000000400f37308 */ /* 0x0005e20000000800 */
[----:B-1----:R-:W-:Y:S01]  /*53e0*/  FMUL.FTZ R3, R133, UR4 ;  /* 0x0000000485037c20 */ /* 0x002fe20008410000 */
[----:B-----5:R-:W-:Y:S01]  /*53f0*/  FMNMX.FTZ R135, R135, R10, !PT ;  /* 0x0000000a87877209 */ /* 0x020fe20007810000 */
[----:B--2---:R-:W-:-:S05]  /*5400*/  FFMA.FTZ R4, R35, UR4, -R0 ;  /* 0x0000000423047c23 */ /* 0x004fca0008010800 */
[----:B------:R1:W-:Y:S02]  /*5410*/  MUFU.EX2 R246, R4 ;  /* 0x0000000400f67308 */ /* 0x0003e40000000800 */
[----:B-1----:R-:W-:Y:S01]  /*5420*/  FFMA.FTZ R4, R40, UR4, -R0 ;  /* 0x0000000428047c23 */ /* 0x002fe20008010800 */
[----:B------:R-:W-:-:S05]  /*5430*/  VIADD R0, R93, 0x4 ;  /* 0x000000045d007836 */ /* 0x000fca0000000000 */
[----:B------:R1:W-:Y:S01]  /*5440*/  MUFU.EX2 R245, R4 ;  /* 0x0000000400f57308 */ /* 0x0003e20000000800 */
[----:B------:R-:W-:Y:S01]  /*5450*/  IMAD.WIDE.U32 R36, R0, -0x326172a9, RZ ;  /* 0xcd9e8d5700247825 */ /* 0x000fe200078e00ff */
[----:B------:R-:W-:Y:S02]  /*5460*/  FSEL R0, R3, RZ, P1 ;  /* 0x000000ff03007208 */ /* 0x000fe40000800000 */
[----:B------:R-:W-:Y:S01]  /*5470*/  FSETP.NEU.FTZ.AND P1, PT, R135, -INF , PT ;  /* 0xff8000008700780b */ /* 0x000fe20003f3d000 */
[----:B------:R-:W-:Y:S01]  /*5480*/  IMAD.U32 R3, RZ, RZ, UR24 ;  /* 0x00000018ff037e24 */ /* 0x000fe2000f8e00ff */
[----:B------:R-:W-:Y:S01]  /*5490*/  STL.64 [R1+0x98], R36 ;  /* 0x0000982401007387 */ /* 0x000fe20000100a00 */
[----:B------:R-:W-:Y:S01]  /*54a0*/  FFMA.FTZ R5, R12, UR4, -R0 ;  /* 0x000000040c057c23 */ /* 0x000fe20008010800 */
[----:B------:R-:W-:Y:S02]  /*54b0*/  UIADD3 UR24, UPT, UPT, UR36, -0x255992d5, URZ ;  /* 0xdaa66d2b24187890 */ /* 0x000fe4000fffe0ff */
[----:B------:R-:W-:Y:S01]  /*54c0*/  LOP3.LUT R6, R3, UR37, R9, 0x96, !PT ;  /* 0x0000002503067c12 */ /* 0x000fe2000f8e9609 */
[----:B------:R2:W-:Y:S01]  /*54d0*/  MUFU.EX2 R111, R5 ;  /* 0x00000005006f7308 */ /* 0x0005e20000000800 */
[----:B------:R-:W-:Y:S01]  /*54e0*/  STL.64 [R1+0x80], R32 ;  /* 0x0000802001007387 */ /* 0x000fe20000100a00 */
[----:B-1----:R-:W-:-:S05]  /*54f0*/  LOP3.LUT R4, R92, UR36, R37, 0x96, !PT ;  /* 0x000000245c047c12 */ /* 0x002fca000f8e9625 */
[----:B------:R-:W-:Y:S01]  /*5500*/  IMAD.WIDE.U32 R20, R4, -0x2daee0ad, RZ ;  /* 0xd2511f5304147825 */ /* 0x000fe200078e00ff */
[----:B------:R-:W-:-:S04]  /*5510*/  LOP3.LUT R4, R8, UR8, R33, 0x96, !PT ;  /* 0x0000000808047c12 */ /* 0x000fc8000f8e9621 */
[----:B------:R-:W-:Y:S01]  /*5520*/  LOP3.LUT R3, R8, UR8, R21, 0x96, !PT ;  /* 0x0000000808037c12 */ /* 0x000fe2000f8e9615 */
[----:B---3--:R-:W-:-:S04]  /*5530*/  IMAD.WIDE.U32 R8, R6, -0x326172a9, RZ ;  /* 0xcd9e8d5706087825 */ /* 0x008fc800078e00ff */
[--C-:B--2---:R-:W-:Y:S01]  /*5540*/  FFMA.FTZ R5, R27, UR4, -R0.reuse ;  /* 0x000000041b057c23 */ /* 0x104fe20008010800 */
[----:B------:R1:W-:Y:S01]  /*5550*/  STL.64 [R1+0x78], R20 ;  /* 0x0000781401007387 */ /* 0x0003e20000100a00 */
[----:B------:R-:W-:Y:S01]  /*5560*/  USHF.L.U32 UR8, UR11, 0x10, URZ ;  /* 0x000000100b087899 */ /* 0x000fe200080006ff */
[----:B------:R-:W-:Y:S01]  /*5570*/  IMAD.WIDE.U32 R16, R4, -0x326172a9, RZ ;  /* 0xcd9e8d5704107825 */ /* 0x000fe200078e00ff */
[----:B------:R2:W3:Y:S01]  /*5580*/  MUFU.EX2 R110, R5 ;  /* 0x00000005006e7308 */ /* 0x0004e20000000800 */
[--C-:B------:R-:W-:Y:S02]  /*5590*/  LOP3.LUT R6, R38, UR28, R9.reuse, 0x96, !PT ;  /* 0x0000001c26067c12 */ /* 0x100fe4000f8e9609 */
[--C-:B------:R-:W-:Y:S01]  /*55a0*/  FFMA.FTZ R4, R13, UR4, -R0.reuse ;  /* 0x000000040d047c23 */ /* 0x100fe20008010800 */
[----:B------:R-:W-:Y:S01]  /*55b0*/  IMAD.WIDE.U32 R30, R3, -0x326172a9, RZ ;  /* 0xcd9e8d57031e7825 */ /* 0x000fe200078e00ff */
[----:B------:R-:W-:Y:S01]  /*55c0*/  LOP3.LUT R3, R36, UR28, R9, 0x96, !PT ;  /* 0x0000001c24037c12 */ /* 0x000fe2000f8e9609 */
[----:B------:R5:W-:Y:S01]  /*55d0*/  STL.64 [R1+0x68], R16 ;  /* 0x0000681001007387 */ /* 0x000be20000100a00 */
[----:B------:R-:W-:Y:S01]  /*55e0*/  LOP3.LUT R7, R8, UR27, R17, 0x96, !PT ;  /* 0x0000001b08077c12 */ /* 0x000fe2000f8e9611 */
[----:B------:R-:W-:Y:S01]  /*55f0*/  IMAD.WIDE.U32 R12, R6, -0x2daee0ad, RZ ;  /* 0xd2511f53060c7825 */ /* 0x000fe200078e00ff */
[----:B------:R4:W-:Y:S03]  /*5600*/  MUFU.EX2 R228, R4 ;  /* 0x0000000400e47308 */ /* 0x0009e60000000800 */
[----:B------:R-:W-:Y:S01]  /*5610*/  FFMA.FTZ R6, R14, UR4, -R0 ;  /* 0x000000040e067c23 */ /* 0x000fe20008010800 */
[----:B------:R-:W-:Y:S01]  /*5620*/  ULOP3.LUT UR8, UR11, 0xff0000, UR8, 0xf8, !UPT ;  /* 0x00ff00000b087892 */ /* 0x000fe2000f8ef808 */
[----:B------:R-:W-:Y:S03]  /*5630*/  STL.64 [R1+0x70], R30 ;  /* 0x0000701e01007387 */ /* 0x000fe60000100a00 */
[----:B------:R3:W-:Y:S01]  /*5640*/  MUFU.EX2 R241, R6 ;  /* 0x0000000600f17308 */ /* 0x0007e20000000800 */
[----:B--2---:R-:W-:Y:S01]  /*5650*/  LOP3.LUT R5, R8, UR27, R31, 0x96, !PT ;  /* 0x0000001b08057c12 */ /* 0x004fe2000f8e961f */
[----:B------:R-:W-:-:S04]  /*5660*/  IMAD.WIDE.U32 R8, R3, -0x2daee0ad, RZ ;  /* 0xd2511f5303087825 */ /* 0x000fc800078e00ff */
[----:B------:R-:W-:Y:S01]  /*5670*/  FFMA.FTZ R3, R18, UR4, -R0 ;  /* 0x0000000412037c23 */ /* 0x000fe20008010800 */
[----:B------:R-:W-:Y:S01]  /*5680*/  IMAD.WIDE.U32 R18, R5, -0x2daee0ad, RZ ;  /* 0xd2511f5305127825 */ /* 0x000fe200078e00ff */
[----:B------:R-:W-:Y:S02]  /*5690*/  LOP3.LUT R5, R32, UR26, R13, 0x96, !PT ;  /* 0x0000001a20057c12 */ /* 0x000fe4000f8e960d */
[----:B------:R2:W-:Y:S01]  /*56a0*/  MUFU.EX2 R239, R3 ;  /* 0x0000000300ef7308 */ /* 0x0005e20000000800 */
[----:B----4-:R-:W-:Y:S01]  /*56b0*/  LOP3.LUT R4, R20, UR26, R9, 0x96, !PT ;  /* 0x0000001a14047c12 */ /* 0x010fe2000f8e9609 */
[----:B-1----:R-:W-:Y:S01]  /*56c0*/  IMAD.WIDE.U32 R20, R7, -0x2daee0ad, RZ ;  /* 0xd2511f5307147825 */ /* 0x002fe200078e00ff */
[----:B------:R-:W-:Y:S01]  /*56d0*/  LOP3.LUT R7, R8, UR23, R19, 0x96, !PT ;  /* 0x0000001708077c12 */ /* 0x000fe2000f8e9613 */
[----:B------:R-:W-:Y:S02]  /*56e0*/  LDSM.16.MT88.4 R32, [R80+0xa000] ;  /* 0x00a000005020783b */ /* 0x000fe40000004200 */
[----:B------:R-:W-:Y:S01]  /*56f0*/  IMAD.U32 R216, RZ, RZ, UR8 ;  /* 0x00000008ffd87e24 */ /* 0x000fe2000f8e00ff */
[----:B------:R-:W-:Y:S01]  /*5700*/  LOP3.LUT R9, R12, UR23, R21, 0x96, !PT ;  /* 0x000000170c097c12 */ /* 0x000fe2000f8e9615 */
[----:B------:R-:W-:Y:S01]  /*5710*/  IMAD.WIDE.U32 R12, R5, -0x326172a9, RZ ;  /* 0xcd9e8d57050c7825 */ /* 0x000fe200078e00ff */
[----:B------:R-:W1:Y:S04]  /*5720*/  LDCU.64 UR8, c[0x0][0x418] ;  /* 0x00008300ff0877ac */ /* 0x000e680008000a00 */
[----:B---3--:R-:W-:Y:S01]  /*5730*/  LOP3.LUT R6, R16, UR24, R13, 0x96, !PT ;  /* 0x0000001810067c12 */ /* 0x008fe2000f8e960d */
[----:B-----5:R-:W-:-:S04]  /*5740*/  IMAD.WIDE.U32 R16, R7, -0x326172a9, RZ ;  /* 0xcd9e8d5707107825 */ /* 0x020fc800078e00ff */
[----:B--2---:R-:W-:Y:S01]  /*5750*/  FFMA.FTZ R3, R11, UR4, -R0 ;  /* 0x000000040b037c23 */ /* 0x004fe20008010800 */
[----:B------:R-:W-:-:S03]  /*5760*/  IMAD.WIDE.U32 R10, R4, -0x326172a9, RZ ;  /* 0xcd9e8d57040a7825 */ /* 0x000fc600078e00ff */
[----:B------:R2:W-:Y:S01]  /*5770*/  MUFU.EX2 R240, R3 ;  /* 0x0000000300f07308 */ /* 0x0005e20000000800 */
[----:B------:R-:W-:Y:S01]  /*5780*/  IMAD.WIDE.U32 R6, R6, -0x2daee0ad, RZ ;  /* 0xd2511f5306067825 */ /* 0x000fe200078e00ff */
[----:B------:R-:W-:-:S03]  /*5790*/  LOP3.LUT R4, R30, UR24, R11, 0x96, !PT ;  /* 0x000000181e047c12 */ /* 0x000fc6000f8e960b */
[----:B------:R-:W-:Y:S01]  /*57a0*/  FFMA.FTZ R11, R47, UR4, -R0 ;  /* 0x000000042f0b7c23 */ /* 0x000fe20008010800 */
[----:B------:R-:W-:Y:S01]  /*57b0*/  LOP3.LUT R7, R20, UR18, R7, 0x96, !PT ;  /* 0x0000001214077c12 */ /* 0x000fe2000f8e9607 */
[----:B------:R-:W-:Y:S02]  /*57c0*/  IMAD.WIDE.U32 R4, R4, -0x2daee0ad, RZ ;  /* 0xd2511f5304047825 */ /* 0x000fe400078e00ff */
[----:B------:R-:W-:Y:S03]  /*57d0*/  MUFU.EX2 R231, R11 ;  /* 0x0000000b00e77308 */ /* 0x000fe60000000800 */
[----:B------:R-:W-:Y:S01]  /*57e0*/  LOP3.LUT R5, R18, UR18, R5, 0x96, !PT ;  /* 0x0000001212057c12 */ /* 0x000fe2000f8e9605 */
[----:B--2---:R-:W-:-:S05]  /*57f0*/  FMUL.FTZ R3, R135, UR4 ;  /* 0x0000000487037c20 */ /* 0x004fca0008410000 */
[----:B------:R-:W-:-:S05]  /*5800*/  FSEL R3, R3, RZ, P1 ;  /* 0x000000ff03037208 */ /* 0x000fca0000800000 */
[----:B------:R-:W-:Y:S01]  /*5810*/  FFMA.FTZ R8, R15, UR4, -R3 ;  /* 0x000000040f087c23 */ /* 0x000fe20008010803 */
[----:B------:R-:W-:-:S04]  /*5820*/  IMAD.WIDE.U32 R14, R9, -0x326172a9, RZ ;  /* 0xcd9e8d57090e7825 */ /* 0x000fc800078e00ff */
[----:B------:R-:W-:Y:S01]  /*5830*/  FFMA.FTZ R9, R46, UR4, -R3 ;  /* 0x000000042e097c23 */ /* 0x000fe20008010803 */
[----:B------:R2:W-:Y:S08]  /*5840*/  MUFU.EX2 R109, R8 ;  /* 0x00000008006d7308 */ /* 0x0005f00000000800 */
[----:B------:R3:W-:Y:S01]  /*5850*/  MUFU.EX2 R79, R9 ;  /* 0x00000009004f7308 */ /* 0x0007e20000000800 */
[----:B--2---:R-:W-:-:S02]  /*5860*/  LOP3.LUT R8, R10, UR19, R17, 0x96, !PT ;  /* 0x000000130a087c12 */ /* 0x004fc4000f8e9611 */
[----:B------:R-:W-:Y:S01]  /*5870*/  LOP3.LUT R10, R12, UR19, R15, 0x96, !PT ;  /* 0x000000130c0a7c12 */ /* 0x000fe2000f8e960f */
[----:B------:R-:W-:-:S04]  /*5880*/  IMAD.WIDE.U32 R12, R5, -0x326172a9, RZ ;  /* 0xcd9e8d57050c7825 */ /* 0x000fc800078e00ff */
[----:B------:R-:W-:Y:S01]  /*5890*/  FFMA.FTZ R5, R42, UR4, -R3 ;  /* 0x000000042a057c23 */ /* 0x000fe20008010803 */
[----:B------:R-:W-:-:S03]  /*58a0*/  IMAD.WIDE.U32 R20, R8, -0x2daee0ad, RZ ;  /* 0xd2511f5308147825 */ /* 0x000fc600078e00ff */
[----:B------:R2:W-:Y:S01]  /*58b0*/  MUFU.EX2 R108, R5 ;  /* 0x00000005006c7308 */ /* 0x0005e20000000800 */
[----:B------:R-:W-:Y:S01]  /*58c0*/  IMAD.WIDE.U32 R18, R10, -0x2daee0ad, RZ ;  /* 0xd2511f530a127825 */ /* 0x000fe200078e00ff */
[----:B------:R-:W-:-:S03]  /*58d0*/  LOP3.LUT R10, R4, UR16, R21, 0x96, !PT ;  /* 0x00000010040a7c12 */ /* 0x000fc6000f8e9615 */
[----:B------:R-:W-:Y:S01]  /*58e0*/  FFMA.FTZ R4, R29, UR4, -R3 ;  /* 0x000000041d047c23 */ /* 0x000fe20008010803 */
[----:B---3--:R-:W-:Y:S01]  /*58f0*/  IMAD.WIDE.U32 R8, R7, -0x326172a9, RZ ;  /* 0xcd9e8d5707087825 */ /* 0x008fe200078e00ff */
[----:B------:R-:W-:Y:S02]  /*5900*/  LOP3.LUT R7, R16, UR17, R13, 0x96, !PT ;  /* 0x0000001110077c12 */ /* 0x000fe4000f8e960d */
[----:B------:R3:W4:Y:S01]  /*5910*/  MUFU.EX2 R233, R4 ;  /* 0x0000000400e97308 */ /* 0x0007220000000800 */
[----:B------:R-:W-:Y:S01]  /*5920*/  FFMA.FTZ R13, R22, UR4, -R0 ;  /* 0x00000004160d7c23 */ /* 0x000fe20008010800 */
[----:B------:R-:W-:Y:S01]  /*5930*/  FFMA.FTZ R0, R26, UR4, -R3 ;  /* 0x000000041a007c23 */ /* 0x000fe20008010803 */
[----:B------:R-:W-:Y:S01]  /*5940*/  LOP3.LUT R6, R6, UR16, R19, 0x96, !PT ;  /* 0x0000001006067c12 */ /* 0x000fe2000f8e9613 */
[----:B------:R-:W-:Y:S01]  /*5950*/  IMAD.WIDE.U32 R94, R7, -0x2daee0ad, RZ ;  /* 0xd2511f53075e7825 */ /* 0x000fe200078e00ff */
[----:B--2---:R-:W-:-:S03]  /*5960*/  LOP3.LUT R5, R14, UR17, R9, 0x96, !PT ;  /* 0x000000110e057c12 */ /* 0x004fc6000f8e9609 */
[----:B------:R2:W-:Y:S01]  /*5970*/  MUFU.EX2 R238, R0 ;  /* 0x0000000000ee7308 */ /* 0x0005e20000000800 */
[----:B------:R-:W-:Y:S01]  /*5980*/  FFMA.FTZ R9, R25, UR4, -R3 ;  /* 0x0000000419097c23 */ /* 0x000fe20008010803 */
[----:B------:R-:W-:Y:S01]  /*5990*/  IMAD.WIDE.U32 R16, R6, -0x326172a9, RZ ;  /* 0xcd9e8d5706107825 */ /* 0x000fe200078e00ff */
[----:B------:R-:W-:Y:S02]  /*59a0*/  PRMT R158, R94, 0x7771, RZ ;  /* 0x000077715e9e7816 */ /* 0x000fe400000000ff */
[----:B------:R-:W-:Y:S01]  /*59b0*/  LOP3.LUT R184, R20, UR14, R95, 0x96, !PT ;  /* 0x0000000e14b87c12 */ /* 0x000fe2000f8e965f */
[----:B------:R-:W-:-:S04]  /*59c0*/  IMAD.WIDE.U32 R92, R5, -0x2daee0ad, RZ ;  /* 0xd2511f53055c7825 */ /* 0x000fc800078e00ff */
[--C-:B------:R-:W-:Y:S01]  /*59d0*/  FFMA.FTZ R5, R28, UR4, -R3.reuse ;  /* 0x000000041c057c23 */ /* 0x100fe20008010803 */
[----:B---3--:R-:W-:Y:S01]  /*59e0*/  FFMA.FTZ R4, R23, UR4, -R3 ;  /* 0x0000000417047c23 */ /* 0x008fe20008010803 */
[----:B------:R-:W-:Y:S01]  /*59f0*/  F2FP.BF16.F32.PACK_AB R3, R156, R157 ;  /* 0x0000009d9c03723e */ /* 0x000fe200000010ff */
[----:B------:R-:W-:Y:S01]  /*5a00*/  MUFU.EX2 R235, R9 ;  /* 0x0000000900eb7308 */ /* 0x000fe20000000800 */
[----:B------:R-:W-:Y:S01]  /*5a10*/  PRMT R78, R16, 0x7771, RZ ;  /* 0x00007771104e7816 */ /* 0x000fe200000000ff */
[----:B------:R-:W-:Y:S01]  /*5a20*/  IMAD.WIDE.U32 R22, R10, -0x326172a9, RZ ;  /* 0xcd9e8d570a167825 */ /* 0x000fe200078e00ff */
[C---:B------:R-:W-:Y:S02]  /*5a30*/  PRMT R220, R3.reuse, 0x7610, R220 ;  /* 0x0000761003dc7816 */ /* 0x040fe400000000dc */
[----:B------:R-:W-:Y:S02]  /*5a40*/  PRMT R218, R3, 0x7632, R218 ;  /* 0x0000763203da7816 */ /* 0x000fe400000000da */
[----:B--2---:R-:W-:Y:S01]  /*5a50*/  F2FP.BF16.F32.PACK_AB R0, R110, R111 ;  /* 0x0000006f6e00723e */ /* 0x004fe200000010ff */
[----:B------:R-:W2:Y:S01]  /*5a60*/  MUFU.EX2 R236, R4 ;  /* 0x0000000400ec7308 */ /* 0x000ea20000000800 */
[----:B----4-:R-:W-:-:S02]  /*5a70*/  F2FP.BF16.F32.PACK_AB R3, R233, R108 ;  /* 0x0000006ce903723e */ /* 0x010fc400000010ff */
[C---:B------:R-:W-:Y:S02]  /*5a80*/  PRMT R225, R0.reuse, 0x7610, R225 ;  /* 0x0000761000e17816 */ /* 0x040fe400000000e1 */
[----:B------:R-:W-:Y:S02]  /*5a90*/  PRMT R224, R0, 0x7632, R224 ;  /* 0x0000763200e07816 */ /* 0x000fe400000000e0 */
[----:B------:R-:W-:Y:S01]  /*5aa0*/  F2FP.BF16.F32.PACK_AB R0, R54, R112 ;  /* 0x000000703600723e */ /* 0x000fe200000010ff */
[----:B------:R-:W3:Y:S01]  /*5ab0*/  MUFU.EX2 R234, R5 ;  /* 0x0000000500ea7308 */ /* 0x000ee20000000800 */
[C---:B------:R-:W-:Y:S02]  /*5ac0*/  PRMT R222, R3.reuse, 0x7610, R222 ;  /* 0x0000761003de7816 */ /* 0x040fe400000000de */
[----:B------:R-:W-:Y:S02]  /*5ad0*/  PRMT R223, R3, 0x7632, R223 ;  /* 0x0000763203df7816 */ /* 0x000fe400000000df */
[----:B------:R-:W-:-:S02]  /*5ae0*/  F2FP.BF16.F32.PACK_AB R3, R239, R228 ;  /* 0x000000e4ef03723e */ /* 0x000fc400000010ff */
[C---:B------:R-:W-:Y:S01]  /*5af0*/  PRMT R221, R0.reuse, 0x7632, R221 ;  /* 0x0000763200dd7816 */ /* 0x040fe200000000dd */
[----:B------:R-:W4:Y:S01]  /*5b00*/  MUFU.EX2 R230, R13 ;  /* 0x0000000d00e67308 */ /* 0x000f220000000800 */
[----:B------:R-:W-:Y:S02]  /*5b10*/  PRMT R219, R0, 0x7610, R219 ;  /* 0x0000761000db7816 */ /* 0x000fe400000000db */
[----:B--2---:R-:W-:Y:S02]  /*5b20*/  F2FP.BF16.F32.PACK_AB R0, R236, R238 ;  /* 0x000000eeec00723e */ /* 0x004fe400000010ff */
[C---:B------:R-:W-:Y:S02]  /*5b30*/  PRMT R214, R3.reuse, 0x7632, R214 ;  /* 0x0000763203d67816 */ /* 0x040fe400000000d6 */
[----:B------:R-:W-:Y:S02]  /*5b40*/  PRMT R212, R3, 0x7610, R212 ;  /* 0x0000761003d47816 */ /* 0x000fe400000000d4 */
[----:B------:R-:W-:-:S02]  /*5b50*/  F2FP.BF16.F32.PACK_AB R3, R115, R55 ;  /* 0x000000377303723e */ /* 0x000fc400000010ff */
[C---:B------:R-:W-:Y:S02]  /*5b60*/  PRMT R211, R0.reuse, 0x7610, R211 ;  /* 0x0000761000d37816 */ /* 0x040fe400000000d3 */
[----:B------:R-:W-:Y:S02]  /*5b70*/  PRMT R207, R0, 0x7632, R207 ;  /* 0x0000763200cf7816 */ /* 0x000fe400000000cf */
[----:B------:R-:W-:Y:S02]  /*5b80*/  F2FP.BF16.F32.PACK_AB R0, R246, R243 ;  /* 0x000000f3f600723e */ /* 0x000fe400000010ff */
[C---:B------:R-:W-:Y:S02]  /*5b90*/  PRMT R203, R3.reuse, 0x7610, R203 ;  /* 0x0000761003cb7816 */ /* 0x040fe400000000cb */
[----:B------:R-:W-:Y:S02]  /*5ba0*/  PRMT R205, R3, 0x7632, R205 ;  /* 0x0000763203cd7816 */ /* 0x000fe400000000cd */
[----:B---3--:R-:W-:-:S02]  /*5bb0*/  F2FP.BF16.F32.PACK_AB R3, R234, R235 ;  /* 0x000000ebea03723e */ /* 0x008fc400000010ff */
[----:B------:R-:W-:Y:S02]  /*5bc0*/  F2FP.BF16.F32.PACK_AB R4, R106, R107 ;  /* 0x0000006b6a04723e */ /* 0x000fe400000010ff */
[C---:B------:R-:W-:Y:S02]  /*5bd0*/  PRMT R202, R0.reuse, 0x7610, R202 ;  /* 0x0000761000ca7816 */ /* 0x040fe400000000ca */
[----:B------:R-:W-:Y:S02]  /*5be0*/  PRMT R201, R0, 0x7632, R201 ;  /* 0x0000763200c97816 */ /* 0x000fe400000000c9 */
[----:B------:R-:W-:Y:S02]  /*5bf0*/  F2FP.BF16.F32.PACK_AB R0, R113, R114 ;  /* 0x000000727100723e */ /* 0x000fe400000010ff */
[C---:B------:R-:W-:Y:S02]  /*5c00*/  PRMT R200, R3.reuse, 0x7610, R200 ;  /* 0x0000761003c87816 */ /* 0x040fe400000000c8 */
[----:B------:R-:W-:Y:S01]  /*5c10*/  PRMT R197, R3, 0x7632, R197 ;  /* 0x0000763203c57816 */ /* 0x000fe200000000c5 */
[----:B------:R-:W-:Y:S01]  /*5c20*/  IMAD.MOV.U32 R3, RZ, RZ, R16 ;  /* 0x000000ffff037224 */ /* 0x000fe200078e0010 */
[----:B------:R-:W-:-:S02]  /*5c30*/  PRMT R210, R4, 0x7610, R210 ;  /* 0x0000761004d27816 */ /* 0x000fc400000000d2 */
[----:B------:R-:W-:Y:S02]  /*5c40*/  PRMT R206, R4, 0x7632, R206 ;  /* 0x0000763204ce7816 */ /* 0x000fe400000000ce */
[----:B------:R-:W-:Y:S02]  /*5c50*/  F2FP.BF16.F32.PACK_AB R4, R79, R109 ;  /* 0x0000006d4f04723e */ /* 0x000fe400000010ff */
[C---:B------:R-:W-:Y:S02]  /*5c60*/  PRMT R194, R0.reuse, 0x7610, R194 ;  /* 0x0000761000c27816 */ /* 0x040fe400000000c2 */
[----:B------:R-:W-:Y:S02]  /*5c70*/  PRMT R193, R0, 0x7632, R193 ;  /* 0x0000763200c17816 */ /* 0x000fe400000000c1 */
[----:B------:R-:W-:Y:S02]  /*5c80*/  F2FP.BF16.F32.PACK_AB R0, R245, R244 ;  /* 0x000000f4f500723e */ /* 0x000fe400000010ff */
[----:B------:R-:W-:-:S02]  /*5c90*/  PRMT R198, R4, 0x7610, R198 ;  /* 0x0000761004c67816 */ /* 0x000fc400000000c6 */
[----:B------:R-:W-:Y:S02]  /*5ca0*/  PRMT R195, R4, 0x7632, R195 ;  /* 0x0000763204c37816 */ /* 0x000fe400000000c3 */
[----:B------:R-:W-:Y:S02]  /*5cb0*/  LOP3.LUT R5, R3, 0xff, RZ, 0xc0, !PT ;  /* 0x000000ff03057812 */ /* 0x000fe400078ec0ff */
[----:B------:R-:W-:Y:S02]  /*5cc0*/  F2FP.BF16.F32.PACK_AB R4, R242, R229 ;  /* 0x000000e5f204723e */ /* 0x000fe400000010ff */
[C---:B------:R-:W-:Y:S02]  /*5cd0*/  PRMT R192, R0.reuse, 0x7610, R192 ;  /* 0x0000761000c07816 */ /* 0x040fe400000000c0 */
[----:B------:R-:W-:Y:S02]  /*5ce0*/  PRMT R187, R0, 0x7632, R187 ;  /* 0x0000763200bb7816 */ /* 0x000fe400000000bb */
[----:B------:R-:W-:-:S02]  /*5cf0*/  PRMT R0, R5, 0x5410, R78 ;  /* 0x0000541005007816 */ /* 0x000fc4000000004e */
[C---:B------:R-:W-:Y:S02]  /*5d00*/  PRMT R215, R4.reuse, 0x7610, R215 ;  /* 0x0000761004d77816 */ /* 0x040fe400000000d7 */
[----:B------:R-:W-:Y:S02]  /*5d10*/  PRMT R213, R4, 0x7632, R213 ;  /* 0x0000763204d57816 */ /* 0x000fe400000000d5 */
[----:B----4-:R-:W-:Y:S02]  /*5d20*/  F2FP.BF16.F32.PACK_AB R3, R230, R231 ;  /* 0x000000e7e603723e */ /* 0x010fe400000010ff */
[----:B------:R-:W-:Y:S02]  /*5d30*/  F2FP.BF16.F32.PACK_AB R4, R241, R240 ;  /* 0x000000f0f104723e */ /* 0x000fe400000010ff */
[C---:B------:R-:W-:Y:S02]  /*5d40*/  PRMT R62, R16.reuse, 0x7773, RZ ;  /* 0x00007773103e7816 */ /* 0x040fe400000000ff */
[----:B------:R-:W-:-:S02]  /*5d50*/  PRMT R61, R16, 0x7772, RZ ;  /* 0x00007772103d7816 */ /* 0x000fc400000000ff */
[----:B------:R-:W-:Y:S02]  /*5d60*/  HSET2.LE.AND R0, R0, R216, PT ;  /* 0x000000d800007233 */ /* 0x000fe40003803000 */
[C---:B------:R-:W-:Y:S02]  /*5d70*/  PRMT R186, R3.reuse, 0x7610, R186 ;  /* 0x0000761003ba7816 */ /* 0x040fe400000000ba */
[----:B------:R-:W-:Y:S02]  /*5d80*/  PRMT R185, R3, 0x7632, R185 ;  /* 0x0000763203b97816 */ /* 0x000fe400000000b9 */
[C---:B------:R-:W-:Y:S02]  /*5d90*/  PRMT R199, R4.reuse, 0x7610, R199 ;  /* 0x0000761004c77816 */ /* 0x040fe400000000c7 */
[----:B------:R-:W-:Y:S02]  /*5da0*/  PRMT R196, R4, 0x7632, R196 ;  /* 0x0000763204c47816 */ /* 0x000fe400000000c4 */
[----:B------:R-:W-:-:S02]  /*5db0*/  PRMT R3, R222, 0x5410, R223 ;  /* 0x00005410de037816 */ /* 0x000fc400000000df */
[----:B------:R-:W-:Y:S02]  /*5dc0*/  PRMT R4, R61, 0x5410, R62 ;  /* 0x000054103d047816 */ /* 0x000fe4000000003e */
[----:B------:R-:W-:Y:S01]  /*5dd0*/  LOP3.LUT R14, R3, R0, RZ, 0xc0, !PT ;  /* 0x00000000030e7212 */ /* 0x000fe200078ec0ff */
[----:B------:R-:W-:Y:S01]  /*5de0*/  IMAD.MOV.U32 R3, RZ, RZ, R92 ;  /* 0x000000ffff037224 */ /* 0x000fe200078e005c */
[----:B------:R-:W-:Y:S02]  /*5df0*/  LOP3.LUT R4, R4, 0xff00ff, RZ, 0xc0, !PT ;  /* 0x00ff00ff04047812 */ /* 0x000fe400078ec0ff */
[----:B------:R-:W-:Y:S02]  /*5e00*/  PRMT R159, R92, 0x7771, RZ ;  /* 0x000077715c9f7816 */ /* 0x000fe400000000ff */
[----:B------:R-:W-:Y:S02]  /*5e10*/  LOP3.LUT R5, R3, 0xff, RZ, 0xc0, !PT ;  /* 0x000000ff03057812 */ /* 0x000fe400078ec0ff */
[----:B------:R-:W-:-:S02]  /*5e20*/  HSET2.LE.AND R0, R4, R216, PT ;  /* 0x000000d804007233 */ /* 0x000fc40003803000 */
[----:B------:R-:W-:Y:S02]  /*5e30*/  PRMT R3, R219, 0x5410, R221 ;  /* 0x00005410db037816 */ /* 0x000fe400000000dd */
[C---:B------:R-:W-:Y:S02]  /*5e40*/  PRMT R164, R92.reuse, 0x7772, RZ ;  /* 0x000077725ca47816 */ /* 0x040fe400000000ff */
[----:B------:R-:W-:Y:S02]  /*5e50*/  PRMT R165, R92, 0x7773, RZ ;  /* 0x000077735ca57816 */ /* 0x000fe400000000ff */
[----:B------:R-:W-:Y:S01]  /*5e60*/  LOP3.LUT R15, R3, R0, RZ, 0xc0, !PT ;  /* 0x00000000030f7212 */ /* 0x000fe200078ec0ff */
[----:B------:R-:W-:Y:S01]  /*5e70*/  IMAD.MOV.U32 R3, RZ, RZ, R22 ;  /* 0x000000ffff037224 */ /* 0x000fe200078e0016 */
[----:B------:R-:W-:Y:S02]  /*5e80*/  PRMT R4, R164, 0x5410, R165 ;  /* 0x00005410a4047816 */ /* 0x000fe400000000a5 */
[----:B------:R-:W-:-:S02]  /*5e90*/  PRMT R0, R5, 0x5410, R159 ;  /* 0x0000541005007816 */ /* 0x000fc4000000009f */
[----:B------:R-:W-:Y:S02]  /*5ea0*/  LOP3.LUT R5, R4, 0xff00ff, RZ, 0xc0, !PT ;  /* 0x00ff00ff04057812 */ /* 0x000fe400078ec0ff */
[----:B------:R-:W-:Y:S02]  /*5eb0*/  LOP3.LUT R4, R3, 0xff, RZ, 0xc0, !PT ;  /* 0x000000ff03047812 */ /* 0x000fe400078ec0ff */
[----:B------:R-:W-:Y:S02]  /*5ec0*/  HSET2.LE.AND R0, R0, R216, PT ;  /* 0x000000d800007233 */ /* 0x000fe40003803000 */
[----:B------:R-:W-:Y:S02]  /*5ed0*/  PRMT R3, R200, 0x5410, R197 ;  /* 0x00005410c8037816 */ /* 0x000fe400000000c5 */
[----:B------:R-:W-:Y:S02]  /*5ee0*/  PRMT R77, R22, 0x7771, RZ ;  /* 0x00007771164d7816 */ /* 0x000fe400000000ff */
[----:B------:R-:W-:-:S02]  /*5ef0*/  LOP3.LUT R130, R3, R0, RZ, 0xc0, !PT ;  /* 0x0000000003827212 */ /* 0x000fc400078ec0ff */
[----:B------:R-:W-:Y:S02]  /*5f00*/  PRMT R0, R4, 0x5410, R77 ;  /* 0x0000541004007816 */ /* 0x000fe4000000004d */
[--C-:B------:R-:W-:Y:S01]  /*5f10*/  HSET2.LE.AND R3, R5, R216.reuse, PT ;  /* 0x000000d805037233 */ /* 0x100fe20003803000 */
[----:B------:R-:W-:Y:S01]  /*5f20*/  IMAD.MOV.U32 R5, RZ, RZ, 0x20 ;  /* 0x00000020ff057424 */ /* 0x000fe200078e00ff */
[----:B------:R-:W-:Y:S02]  /*5f30*/  PRMT R4, R194, 0x5410, R193 ;  /* 0x00005410c2047816 */ /* 0x000fe400000000c1 */
[C---:B------:R-:W-:Y:S02]  /*5f40*/  PRMT R76, R22.reuse, 0x7773, RZ ;  /* 0x00007773164c7816 */ /* 0x040fe400000000ff */
[----:B------:R-:W-:Y:S02]  /*5f50*/  PRMT R63, R22, 0x7772, RZ ;  /* 0x00007772163f7816 */ /* 0x000fe400000000ff */
[----:B------:R-:W-:-:S02]  /*5f60*/  HSET2.LE.AND R0, R0, R216, PT ;  /* 0x000000d800007233 */ /* 0x000fc40003803000 */
[----:B------:R-:W-:Y:S02]  /*5f70*/  LOP3.LUT R131, R4, R3, RZ, 0xc0, !PT ;  /* 0x0000000304837212 */ /* 0x000fe400078ec0ff */
[----:B------:R-:W-:Y:S02]  /*5f80*/  PRMT R6, R215, 0x5410, R213 ;  /* 0x00005410d7067816 */ /* 0x000fe400000000d5 */
[----:B------:R-:W-:Y:S02]  /*5f90*/  PRMT R3, R63, 0x5410, R76 ;  /* 0x000054103f037816 */ /* 0x000fe4000000004c */
[----:B------:R-:W-:Y:S02]  /*5fa0*/  LOP3.LUT P1, R4, R204, 0x2, RZ, 0xc0, !PT ;  /* 0x00000002cc047812 */ /* 0x000fe4000782c0ff */
[----:B------:R-:W-:Y:S02]  /*5fb0*/  LOP3.LUT R6, R6, R0, RZ, 0xc0, !PT ;  /* 0x0000000006067212 */ /* 0x000fe400078ec0ff */
[----:B------:R-:W-:Y:S01]  /*5fc0*/  LOP3.LUT R0, R3, 0xff00ff, RZ, 0xc0, !PT ;  /* 0x00ff00ff03007812 */ /* 0x000fe200078ec0ff */
[----:B------:R2:W-:Y:S01]  /*5fd0*/  STL [R1+0xc], R4 ;  /* 0x00000c0401007387 */ /* 0x0005e20000100800 */
[----:B------:R-:W-:-:S02]  /*5fe0*/  LOP3.LUT R17, R8, UR15, R17, 0x96, !PT ;  /* 0x0000000f08117c12 */ /* 0x000fc4000f8e9611 */
[----:B------:R-:W-:Y:S02]  /*5ff0*/  PRMT R7, R212, 0x5410, R214 ;  /* 0x00005410d4077816 */ /* 0x000fe400000000d6 */
[----:B------:R-:W-:Y:S02]  /*6000*/  HSET2.LE.AND R0, R0, R216, PT ;  /* 0x000000d800007233 */ /* 0x000fe40003803000 */
[C---:B------:R-:W-:Y:S02]  /*6010*/  LOP3.LUT R3, R17.reuse, 0xffff, RZ, 0xc0, !PT ;  /* 0x0000ffff11037812 */ /* 0x040fe400078ec0ff */
[----:B------:R-:W-:Y:S02]  /*6020*/  LOP3.LUT R25, R17, 0xff, RZ, 0xc0, !PT ;  /* 0x000000ff11197812 */ /* 0x000fe400078ec0ff */
[----:B------:R-:W-:Y:S02]  /*6030*/  LOP3.LUT R7, R7, R0, RZ, 0xc0, !PT ;  /* 0x0000000007077212 */ /* 0x000fe400078ec0ff */
[----:B------:R-:W-:-:S02]  /*6040*/  SHF.R.U32.HI R44, RZ, 0x8, R3 ;  /* 0x00000008ff2c7819 */ /* 0x000fc40000011603 */
[----:B------:R-:W-:Y:S02]  /*6050*/  LOP3.LUT R19, R12, UR15, R23, 0x96, !PT ;  /* 0x0000000f0c137c12 */ /* 0x000fe4000f8e9617 */
[----:B------:R-:W-:Y:S02]  /*6060*/  PRMT R3, R25, 0x5410, R44 ;  /* 0x0000541019037816 */ /* 0x000fe4000000002c */
[----:B------:R-:W-:Y:S02]  /*6070*/  SHF.R.U32.HI R27, RZ, 0x18, R17 ;  /* 0x00000018ff1b7819 */ /* 0x000fe40000011611 */
[----:B------:R-:W-:Y:S02]  /*6080*/  LOP3.LUT R21, R18, UR14, R93, 0x96, !PT ;  /* 0x0000000e12157c12 */ /* 0x000fe4000f8e965d */
[----:B------:R-:W-:Y:S01]  /*6090*/  HSET2.LE.AND R3, R3, R216, PT ;  /* 0x000000d803037233 */ /* 0x000fe20003803000 */
[----:B--2---:R-:W-:Y:S01]  /*60a0*/  IMAD.MOV.U32 R4, RZ, RZ, R94 ;  /* 0x000000ffff047224 */ /* 0x004fe200078e005e */
[----:B------:R-:W-:-:S02]  /*60b0*/  SHF.R.U32.HI R23, RZ, 0x18, R19 ;  /* 0x00000018ff177819 */ /* 0x000fc40000011613 */
[----:B------:R-:W-:Y:S02]  /*60c0*/  LOP3.LUT R18, R19, 0xff, RZ, 0xc0, !PT ;  /* 0x000000ff13127812 */ /* 0x000fe400078ec0ff */
[----:B------:R-:W-:Y:S02]  /*60d0*/  LOP3.LUT R4, R4, 0xff, RZ, 0xc0, !PT ;  /* 0x000000ff04047812 */ /* 0x000fe400078ec0ff */
[----:B------:R-:W-:Y:S02]  /*60e0*/  SEL R8, R5, 0xffffffe0, !P1 ;  /* 0xffffffe005087807 */ /* 0x000fe40004800000 */
[----:B------:R-:W-:Y:S02]  /*60f0*/  PRMT R0, R4, 0x5410, R158 ;  /* 0x0000541004007816 */ /* 0x000fe4000000009e */
[----:B------:R-:W-:Y:S01]  /*6100*/  PRMT R4, R192, 0x5410, R187 ;  /* 0x00005410c0047816 */ /* 0x000fe200000000bb */
[----:B------:R-:W-:Y:S01]  /*6110*/  IMAD.IADD R11, R80, 0x1, R8 ;  /* 0x00000001500b7824 */ /* 0x000fe200078e0208 */
[----:B------:R-:W-:Y:S01]  /*6120*/  PRMT R93, R94, 0x7772, RZ ;  /* 0x000077725e5d7816 */ /* 0x000fe200000000ff */
[----:B------:R-:W-:Y:S01]  /*6130*/  IMAD.IADD R26, R8, 0x1, R24 ;  /* 0x00000001081a7824 */ /* 0x000fe200078e0218 */
[----:B------:R-:W-:Y:S01]  /*6140*/  HSET2.LE.AND R0, R0, R216, PT ;  /* 0x000000d800007233 */ /* 0x000fe20003803000 */
[----:B------:R-:W-:Y:S01]  /*6150*/  LDSM.16.MT88.4 R80, [R80+0xb800] ;  /* 0x00b800005050783b */ /* 0x000fe20000004200 */
[----:B------:R-:W-:-:S02]  /*6160*/  PRMT R95, R94, 0x7773, RZ ;  /* 0x000077735e5f7816 */ /* 0x000fc400000000ff */
[----:B------:R-:W-:Y:S01]  /*6170*/  LOP3.LUT R9, R21, 0xffff, RZ, 0xc0, !PT ;  /* 0x0000ffff15097812 */ /* 0x000fe200078ec0ff */
[----:B------:R-:W2:Y:S01]  /*6180*/  LDSM.16.MT88.4 R48, [R11+0xa000] ;  /* 0x00a000000b30783b */ /* 0x000ea20000004200 */
[----:B------:R-:W-:Y:S02]  /*6190*/  LOP3.LUT R126, R4, R0, RZ, 0xc0, !PT ;  /* 0x00000000047e7212 */ /* 0x000fe400078ec0ff */
[----:B------:R-:W-:Y:S01]  /*61a0*/  PRMT R0, R198, 0x5410, R195 ;  /* 0x00005410c6007816 */ /* 0x000fe200000000c3 */
[----:B------:R-:W3:Y:S01]  /*61b0*/  LDSM.16.MT88.4 R188, [R26] ;  /* 0x000000001abc783b */ /* 0x000ee20000004200 */
[----:B------:R-:W-:Y:S02]  /*61c0*/  LOP3.LUT R4, R19, 0xffff, RZ, 0xc0, !PT ;  /* 0x0000ffff13047812 */ /* 0x000fe400078ec0ff */
[----:B------:R-:W-:Y:S01]  /*61d0*/  LOP3.LUT R12, R0, R3, RZ, 0xc0, !PT ;  /* 0x00000003000c7212 */ /* 0x000fe200078ec0ff */
[----:B------:R-:W4:Y:S01]  /*61e0*/  LDSM.16.MT88.4 R140, [R11+0xa800] ;  /* 0x00a800000b8c783b */ /* 0x000f220000004200 */
[----:B------:R-:W-:-:S02]  /*61f0*/  SHF.R.U32.HI R3, RZ, 0x10, R17 ;  /* 0x00000010ff037819 */ /* 0x000fc40000011611 */
[----:B------:R-:W-:Y:S01]  /*6200*/  SHF.R.U32.HI R0, RZ, 0x10, R19 ;  /* 0x00000010ff007819 */ /* 0x000fe20000011613 */
[----:B------:R-:W5:Y:S01]  /*6210*/  LDSM.16.MT88.4 R28, [R11+0xb000] ;  /* 0x00b000000b1c783b */ /* 0x000f620000004200 */
[----:B------:R-:W-:Y:S02]  /*6220*/  LOP3.LUT R3, R3, 0xff, RZ, 0xc0, !PT ;  /* 0x000000ff03037812 */ /* 0x000fe400078ec0ff */
[----:B------:R-:W-:Y:S01]  /*6230*/  LOP3.LUT R0, R0, 0xff, RZ, 0xc0, !PT ;  /* 0x000000ff00007812 */ /* 0x000fe200078ec0ff */
[----:B------:R-:W1:Y:S01]  /*6240*/  LDSM.16.MT88.4 R176, [R26+0x800] ;  /* 0x000800001ab0783b */ /* 0x000e620000004200 */
[----:B------:R-:W-:Y:S02]  /*6250*/  PRMT R3, R3, 0x5410, R27 ;  /* 0x0000541003037816 */ /* 0x000fe4000000001b */
[----:B------:R-:W-:Y:S02]  /*6260*/  SHF.R.U32.HI R20, RZ, 0x8, R4 ;  /* 0x00000008ff147819 */ /* 0x000fe40000011604 */
[----:B------:R-:W-:-:S02]  /*6270*/  PRMT R5, R0, 0x5410, R23 ;  /* 0x0000541000057816 */ /* 0x000fc40000000017 */
[--C-:B------:R-:W-:Y:S02]  /*6280*/  HSET2.LE.AND R3, R3, R216.reuse, PT ;  /* 0x000000d803037233 */ /* 0x100fe40003803000 */
[----:B------:R-:W-:Y:S02]  /*6290*/  PRMT R0, R18, 0x5410, R20 ;  /* 0x0000541012007816 */ /* 0x000fe40000000014 */
[----:B------:R-:W-:Y:S02]  /*62a0*/  PRMT R4, R210, 0x5410, R206 ;  /* 0x00005410d2047816 */ /* 0x000fe400000000ce */
[--C-:B------:R-:W-:Y:S02]  /*62b0*/  HSET2.LE.AND R5, R5, R216.reuse, PT ;  /* 0x000000d805057233 */ /* 0x100fe40003803000 */
[----:B------:R-:W-:Y:S02]  /*62c0*/  HSET2.LE.AND R0, R0, R216, PT ;  /* 0x000000d800007233 */ /* 0x000fe40003803000 */
[----:B------:R-:W-:-:S02]  /*62d0*/  LOP3.LUT R13, R4, R3, RZ, 0xc0, !PT ;  /* 0x00000003040d7212 */ /* 0x000fc400078ec0ff */
[----:B------:R-:W-:Y:S02]  /*62e0*/  PRMT R3, R220, 0x5410, R218 ;  /* 0x00005410dc037816 */ /* 0x000fe400000000da */
[----:B------:R-:W-:Y:S02]  /*62f0*/  LOP3.LUT R47, R21, 0xff, RZ, 0xc0, !PT ;  /* 0x000000ff152f7812 */ /* 0x000fe400078ec0ff */
[----:B------:R-:W-:Y:S01]  /*6300*/  LOP3.LUT R4, R3, R0, RZ, 0xc0, !PT ;  /* 0x0000000003047212 */ /* 0x000fe200078ec0ff */
[----:B--2---:R-:W-:Y:S01]  /*6310*/  HMMA.16816.F32.BF16 R144, R12, R48, RZ ;  /* 0x000000300c90723c */ /* 0x004fe200000418ff */
[----:B------:R-:W-:Y:S02]  /*6320*/  PRMT R0, R225, 0x5410, R224 ;  /* 0x00005410e1007816 */ /* 0x000fe400000000e0 */
[----:B------:R-:W-:Y:S02]  /*6330*/  PRMT R3, R93, 0x5410, R95 ;  /* 0x000054105d037816 */ /* 0x000fe4000000005f */
[----:B------:R-:W-:-:S02]  /*6340*/  LOP3.LUT R5, R0, R5, RZ, 0xc0, !PT ;  /* 0x0000000500057212 */ /* 0x000fc400078ec0ff */
[----:B------:R-:W-:Y:S01]  /*6350*/  SHF.R.U32.HI R0, RZ, 0x10, R21 ;  /* 0x00000010ff007819 */ /* 0x000fe20000011615 */
[----:B------:R-:W-:Y:S01]  /*6360*/  HMMA.16816.F32.BF16 R152, R12, R32, RZ ;  /* 0x000000200c98723c */ /* 0x000fe200000418ff */
[----:B------:R-:W-:Y:S02]  /*6370*/  SHF.R.U32.HI R227, RZ, 0x8, R9 ;  /* 0x00000008ffe37819 */ /* 0x000fe40000011609 */
[----:B------:R-:W-:Y:S02]  /*6380*/  LOP3.LUT R8, R0, 0xff, RZ, 0xc0, !PT ;  /* 0x000000ff00087812 */ /* 0x000fe400078ec0ff */
[----:B------:R-:W-:Y:S02]  /*6390*/  LOP3.LUT R0, R3, 0xff00ff, RZ, 0xc0, !PT ;  /* 0x00ff00ff03007812 */ /* 0x000fe400078ec0ff */
[----:B------:R-:W-:Y:S01]  /*63a0*/  SHF.R.U32.HI R60, RZ, 0x18, R21 ;  /* 0x00000018ff3c7819 */ /* 0x000fe20000011615 */
[----:B------:R-:W-:Y:S01]  /*63b0*/  HMMA.16816.F32.BF16 R160, R4, R48, RZ ;  /* 0x0000003004a0723c */ /* 0x000fe200000418ff */
[----:B------:R-:W-:Y:S01]  /*63c0*/  PRMT R3, R47, 0x5410, R227 ;  /* 0x000054102f037816 */ /* 0x000fe200000000e3 */
[----:B------:R-:W-:Y:S01]  /*63d0*/  IMAD.MOV.U32 R49, RZ, RZ, R96 ;  /* 0x000000ffff317224 */ /* 0x000fe200078e0060 */
[----:B------:R-:W-:Y:S01]  /*63e0*/  HSET2.LE.AND R0, R0, R216, PT ;  /* 0x000000d800007233 */ /* 0x000fe20003803000 */
[----:B------:R-:W2:Y:S01]  /*63f0*/  LDSM.16.MT88.4 R96, [R11+0xb800] ;  /* 0x00b800000b60783b */ /* 0x000ea20000004200 */
[----:B------:R-:W-:-:S02]  /*6400*/  PRMT R9, R186, 0x5410, R185 ;  /* 0x00005410ba097816 */ /* 0x000fc400000000b9 */
[----:B------:R-:W-:Y:S01]  /*6410*/  PRMT R10, R8, 0x5410, R60 ;  /* 0x00005410080a7816 */ /* 0x000fe2000000003c */
[----:B------:R-:W-:Y:S01]  /*6420*/  HMMA.16816.F32.BF16 R168, R4, R32, RZ ;  /* 0x0000002004a8723c */ /* 0x000fe200000418ff */
[--C-:B------:R-:W-:Y:S01]  /*6430*/  HSET2.LE.AND R8, R3, R216.reuse, PT ;  /* 0x000000d803087233 */ /* 0x100fe20003803000 */
[----:B------:R-:W-:Y:S01]  /*6440*/  IMAD.MOV.U32 R33, RZ, RZ, R55 ;  /* 0x000000ffff217224 */ /* 0x000fe200078e0037 */
[----:B------:R-:W-:Y:S01]  /*6450*/  LOP3.LUT R127, R9, R0, RZ, 0xc0, !PT ;  /* 0x00000000097f7212 */ /* 0x000fe200078ec0ff */
[----:B------:R-:W-:Y:S01]  /*6460*/  IMAD.MOV.U32 R32, RZ, RZ, R54 ;  /* 0x000000ffff207224 */ /* 0x000fe200078e0036 */
[----:B------:R-:W-:Y:S01]  /*6470*/  PRMT R0, R211, 0x5410, R207 ;  /* 0x00005410d3007816 */ /* 0x000fe200000000cf */
[----:B------:R-:W-:Y:S01]  /*6480*/  IMAD.MOV.U32 R48, RZ, RZ, R33 ;  /* 0x000000ffff307224 */ /* 0x000fe200078e0021 */
[----:B------:R-:W-:Y:S01]  /*6490*/  HSET2.LE.AND R3, R10, R216, PT ;  /* 0x000000d80a037233 */ /* 0x000fe20003803000 */
[----:B---3--:R-:W-:Y:S01]  /*64a0*/  HMMA.16816.F32.BF16 R52, R12, R188, RZ ;  /* 0x000000bc0c34723c */ /* 0x008fe200000418ff */
[----:B------:R-:W-:-:S02]  /*64b0*/  LOP3.LUT R128, R0, R8, RZ, 0xc0, !PT ;  /* 0x0000000800807212 */ /* 0x000fc400078ec0ff */
[----:B------:R-:W-:Y:S02]  /*64c0*/  PRMT R0, R203, 0x5410, R205 ;  /* 0x00005410cb007816 */ /* 0x000fe400000000cd */
[----:B------:R-:W-:Y:S02]  /*64d0*/  LOP3.LUT R46, R184, 0xff, RZ, 0xc0, !PT ;  /* 0x000000ffb82e7812 */ /* 0x000fe400078ec0ff */
[----:B------:R-:W-:Y:S01]  /*64e0*/  LOP3.LUT R129, R0, R3, RZ, 0xc0, !PT ;  /* 0x0000000300817212 */ /* 0x000fe200078ec0ff */
[----:B------:R-:W-:Y:S01]  /*64f0*/  HMMA.16816.F32.BF16 R56, R4, R188, RZ ;  /* 0x000000bc0438723c */ /* 0x000fe200000418ff */
[----:B------:R-:W-:Y:S02]  /*6500*/  LOP3.LUT R3, R184, 0xffff, RZ, 0xc0, !PT ;  /* 0x0000ffffb8037812 */ /* 0x000fe400078ec0ff */
[----:B------:R-:W-:Y:S02]  /*6510*/  SHF.R.U32.HI R0, RZ, 0x10, R184 ;  /* 0x00000010ff007819 */ /* 0x000fe400000116b8 */
[----:B------:R-:W-:-:S02]  /*6520*/  SHF.R.U32.HI R226, RZ, 0x8, R3 ;  /* 0x00000008ffe27819 */ /* 0x000fc40000011603 */
[----:B------:R-:W-:Y:S01]  /*6530*/  LOP3.LUT R3, R0, 0xff, RZ, 0xc0, !PT ;  /* 0x000000ff00037812 */ /* 0x000fe200078ec0ff */
[C---:B------:R-:W-:Y:S01]  /*6540*/  HMMA.16816.F32.BF16 R152, R128.reuse, R148, R152 ;  /* 0x000000948098723c */ /* 0x040fe20000041898 */
[----:B------:R-:W-:Y:S02]  /*6550*/  PRMT R0, R46, 0x5410, R226 ;  /* 0x000054102e007816 */ /* 0x000fe400000000e2 */
[----:B------:R-:W-:Y:S02]  /*6560*/  SHF.R.U32.HI R45, RZ, 0x18, R184 ;  /* 0x00000018ff2d7819 */ /* 0x000fe400000116b8 */
[----:B------:R-:W-:Y:S02]  /*6570*/  PRMT R8, R202, 0x5410, R201 ;  /* 0x00005410ca087816 */ /* 0x000fe400000000c9 */
[----:B------:R-:W-:Y:S01]  /*6580*/  HSET2.LE.AND R0, R0, R216, PT ;  /* 0x000000d800007233 */ /* 0x000fe20003803000 */
[----:B----4-:R-:W-:Y:S01]  /*6590*/  HMMA.16816.F32.BF16 R144, R128, R140, R144 ;  /* 0x0000008c8090723c */ /* 0x010fe20000041890 */
[----:B------:R-:W-:-:S02]  /*65a0*/  PRMT R3, R3, 0x5410, R45 ;  /* 0x0000541003037816 */ /* 0x000fc4000000002d */
[----:B------:R-:W-:Y:S02]  /*65b0*/  ISETP.LE.U32.AND P2, PT, R18, UR11, PT ;  /* 0x0000000b12007c0c */ /* 0x000fe4000bf43070 */
[----:B------:R-:W-:Y:S02]  /*65c0*/  LOP3.LUT R124, R8, R0, RZ, 0xc0, !PT ;  /* 0x00000000087c7212 */ /* 0x000fe400078ec0ff */
[----:B------:R-:W-:Y:S01]  /*65d0*/  HSET2.LE.AND R3, R3, R216, PT ;  /* 0x000000d803037233 */ /* 0x000fe20003803000 */
[----:B------:R-:W3:Y:S01]  /*65e0*/  LDSM.16.MT88.4 R8, [R24+0x1000] ;  /* 0x001000001808783b */ /* 0x000ee20000004200 */
[----:B------:R-:W-:Y:S01]  /*65f0*/  PRMT R0, R199, 0x5410, R196 ;  /* 0x00005410c7007816 */ /* 0x000fe200000000c4 */
[----:B------:R-:W-:Y:S01]  /*6600*/  HMMA.16816.F32.BF16 R36, R12, R172, RZ ;  /* 0x000000ac0c24723c */ /* 0x000fe200000418ff */
[----:B------:R-:W-:Y:S02]  /*6610*/  ISETP.LE.U32.AND P3, PT, R25, UR11, PT ;  /* 0x0000000b19007c0c */ /* 0x000fe4000bf63070 */
[----:B------:R-:W-:-:S02]  /*6620*/  LOP3.LUT R125, R0, R3, RZ, 0xc0, !PT ;  /* 0x00000003007d7212 */ /* 0x000fc400078ec0ff */
[----:B------:R-:W-:Y:S01]  /*6630*/  PRMT R0, R19, 0x7632, R0 ;  /* 0x0000763213007816 */ /* 0x000fe20000000000 */
[----:B------:R-:W-:Y:S01]  /*6640*/  @!P2 HFMA2.BF16_V2 R84, -RZ.H0_H0, RZ.H0_H0, -R220.H0_H0 ;  /* 0x200000ffff54a231 */ /* 0x000fe200003409dc */
[----:B------:R-:W-:Y:S01]  /*6650*/  ISETP.LE.U32.AND P4, PT, R23, UR11, PT ;  /* 0x0000000b17007c0c */ /* 0x000fe2000bf83070 */
[----:B------:R-:W-:Y:S01]  /*6660*/  HMMA.16816.F32.BF16 R40, R4, R172, RZ ;  /* 0x000000ac0428723c */ /* 0x000fe200000418ff */
[----:B------:R-:W-:Y:S02]  /*6670*/  LOP3.LUT R0, R0, 0xff, RZ, 0xc0, !PT ;  /* 0x000000ff00007812 */ /* 0x000fe400078ec0ff */
[----:B------:R-:W-:Y:S02]  /*6680*/  LOP3.LUT R189, R49, 0x6, RZ, 0xc0, !PT ;  /* 0x0000000631bd7812 */ /* 0x000fe400078ec0ff */
[----:B------:R-:W-:Y:S01]  /*6690*/  PRMT R16, R16, 0x7770, RZ ;  /* 0x0000777010107816 */ /* 0x000fe200000000ff */
[----:B------:R-:W-:Y:S01]  /*66a0*/  @!P3 HFMA2.BF16_V2 R104, -RZ.H0_H0, RZ.H0_H0, -R198.H0_H0 ;  /* 0x200000ffff68b231 */ /* 0x000fe200003409c6 */
[----:B------:R-:W-:Y:S01]  /*66b0*/  ISETP.LE.U32.AND P1, PT, R0, UR11, PT ;  /* 0x0000000b00007c0c */ /* 0x000fe2000bf23070 */
[----:B------:R-:W-:Y:S01]  /*66c0*/  IMAD.U32 R3, RZ, RZ, UR22 ;  /* 0x00000016ff037e24 */ /* 0x000fe2000f8e00ff */
[----:B------:R-:W-:Y:S01]  /*66d0*/  LOP3.LUT R0, R20, 0xffff, RZ, 0xc0, !PT ;  /* 0x0000ffff14007812 */ /* 0x000fe200078ec0ff */
[----:B------:R-:W-:Y:S01]  /*66e0*/  IMAD.MOV.U32 R49, RZ, RZ, R32 ;  /* 0x000000ffff317224 */ /* 0x000fe200078e0020 */
[----:B------:R-:W-:Y:S01]  /*66f0*/  @!P2 PRMT R220, R84, 0x5410, RZ ;  /* 0x0000541054dca816 */ /* 0x000fe200000000ff */
[----:B------:R-:W-:Y:S01]  /*6700*/  @!P4 HFMA2.BF16_V2 R100, -RZ.H0_H0, RZ.H0_H0, -R224.H0_H0 ;  /* 0x200000ffff64c231 */ /* 0x000fe200003409e0 */
[----:B------:R-:W-:Y:S01]  /*6710*/  @!P3 PRMT R198, R104, 0x5410, RZ ;  /* 0x0000541068c6b816 */ /* 0x000fe200000000ff */
[C---:B------:R-:W-:Y:S01]  /*6720*/  HMMA.16816.F32.BF16 R168, R124.reuse, R148, R168 ;  /* 0x000000947ca8723c */ /* 0x040fe200000418a8 */
[----:B------:R-:W-:Y:S01]  /*6730*/  ISETP.GT.U32.AND P3, PT, R61, UR11, PT ;  /* 0x0000000b3d007c0c */ /* 0x000fe2000bf64070 */
[----:B------:R-:W-:Y:S01]  /*6740*/  IMAD.MOV.U32 R149, RZ, RZ, R115 ;  /* 0x000000ffff957224 */ /* 0x000fe200078e0073 */
[----:B------:R-:W-:Y:S01]  /*6750*/  @!P4 PRMT R224, R100, 0x5410, RZ ;  /* 0x0000541064e0c816 */ /* 0x000fe200000000ff */
[----:B------:R-:W-:Y:S01]  /*6760*/  IMAD.MOV.U32 R148, RZ, RZ, R114 ;  /* 0x000000ffff947224 */ /* 0x000fe200078e0072 */
[----:B------:R-:W-:Y:S01]  /*6770*/  ISETP.LE.U32.AND P4, PT, R16, UR11, PT ;  /* 0x0000000b10007c0c */ /* 0x000fe2000bf83070 */
[----:B------:R-:W-:Y:S01]  /*6780*/  @!P1 HFMA2.BF16_V2 R85, -RZ.H0_H0, RZ.H0_H0, -R225.H0_H0 ;  /* 0x200000ffff559231 */ /* 0x000fe200003409e1 */
[----:B------:R-:W-:Y:S01]  /*6790*/  PRMT R22, R22, 0x7770, RZ ;  /* 0x0000777016167816 */ /* 0x000fe200000000ff */
[----:B------:R-:W-:Y:S01]  /*67a0*/  HMMA.16816.F32.BF16 R160, R124, R140, R160 ;  /* 0x0000008c7ca0723c */ /* 0x000fe200000418a0 */
[----:B------:R-:W-:-:S02]  /*67b0*/  IMAD.MOV.U32 R141, RZ, RZ, R113 ;  /* 0x000000ffff8d7224 */ /* 0x000fc400078e0071 */
[----:B------:R-:W-:Y:S01]  /*67c0*/  @!P1 PRMT R225, R85, 0x5410, RZ ;  /* 0x0000541055e19816 */ /* 0x000fe200000000ff */
[----:B------:R-:W-:Y:S01]  /*67d0*/  IMAD.MOV.U32 R140, RZ, RZ, R112 ;  /* 0x000000ffff8c7224 */ /* 0x000fe200078e0070 */
[----:B------:R-:W-:Y:S01]  /*67e0*/  ISETP.LE.U32.AND P1, PT, R0, UR11, PT ;  /* 0x0000000b00007c0c */ /* 0x000fe2000bf23070 */
[----:B------:R-:W-:Y:S01]  /*67f0*/  @P3 HFMA2.BF16_V2 R119, -RZ.H0_H0, RZ.H0_H0, -R219.H0_H0 ;  /* 0x200000ffff773231 */ /* 0x000fe200003409db */
[----:B------:R-:W-:Y:S01]  /*6800*/  PRMT R0, R17, 0x7632, R0 ;  /* 0x0000763211007816 */ /* 0x000fe20000000000 */
[----:B------:R-:W-:Y:S01]  /*6810*/  LDSM.16.MT88.4 R112, [R24+0x1800] ;  /* 0x001800001870783b */ /* 0x000fe20000004200 */
[----:B------:R-:W-:Y:S02]  /*6820*/  IMAD.MOV.U32 R173, RZ, RZ, R107 ;  /* 0x000000ffffad7224 */ /* 0x000fe400078e006b */
[----:B------:R-:W-:Y:S01]  /*6830*/  @!P4 HFMA2.BF16_V2 R118, -RZ.H0_H0, RZ.H0_H0, -R222.H0_H0 ;  /* 0x200000ffff76c231 */ /* 0x000fe200003409de */
[----:B------:R-:W-:Y:S01]  /*6840*/  LOP3.LUT R0, R0, 0xff, RZ, 0xc0, !PT ;  /* 0x000000ff00007812 */ /* 0x000fe200078ec0ff */
[----:B------:R-:W-:Y:S01]  /*6850*/  IMAD.MOV.U32 R172, RZ, RZ, R106 ;  /* 0x000000ffffac7224 */ /* 0x000fe200078e006a */
[----:B------:R-:W-:Y:S02]  /*6860*/  HMMA.16816.F32.BF16 R72, R4, R180, RZ ;  /* 0x000000b40448723c */ /* 0x000fe400000418ff */
[----:B------:R-:W-:-:S02]  /*6870*/  ISETP.LE.U32.AND P2, PT, R0, UR11, PT ;  /* 0x0000000b00007c0c */ /* 0x000fc4000bf43070 */
[----:B------:R-:W-:Y:S01]  /*6880*/  LOP3.LUT R0, R44, 0xffff, RZ, 0xc0, !PT ;  /* 0x0000ffff2c007812 */ /* 0x000fe200078ec0ff */
[----:B------:R-:W-:-:S03]  /*6890*/  @!P1 HFMA2.BF16_V2 R101, -RZ.H0_H0, RZ.H0_H0, -R218.H0_H0 ;  /* 0x200000ffff659231 */ /* 0x000fc600003409da */
[----:B-----5:R-:W-:Y:S02]  /*68a0*/  HMMA.16816.F32.BF16 R88, R4, R28, RZ ;  /* 0x0000001c0458723c */ /* 0x020fe400000418ff */
[----:B------:R-:W-:Y:S02]  /*68b0*/  @!P1 PRMT R218, R101, 0x5410, RZ ;  /* 0x0000541065da9816 */ /* 0x000fe400000000ff */
[----:B------:R-:W-:Y:S02]  /*68c0*/  ISETP.LE.U32.AND P1, PT, R0, UR11, PT ;  /* 0x0000000b00007c0c */ /* 0x000fe4000bf23070 */
[----:B------:R-:W-:Y:S01]  /*68d0*/  LOP3.LUT R0, R208, 0x30, RZ, 0xc0, !PT ;  /* 0x00000030d0007812 */ /* 0x000fe200078ec0ff */
[----:B------:R-:W-:Y:S01]  /*68e0*/  @!P2 HFMA2.BF16_V2 R103, -RZ.H0_H0, RZ.H0_H0, -R210.H0_H0 ;  /* 0x200000ffff67a231 */ /* 0x000fe200003409d2 */
[----:B------:R-:W-:Y:S02]  /*68f0*/  HMMA.16816.F32.BF16 R40, R124, R64, R40 ;  /* 0x000000407c28723c */ /* 0x000fe40000041828 */
[----:B------:R-:W-:-:S02]  /*6900*/  LEA.HI R0, R105, R0, RZ, 0x1e ;  /* 0x0000000069007211 */ /* 0x000fc400078ff0ff */
[----:B------:R-:W-:Y:S02]  /*6910*/  @P3 PRMT R219, R119, 0x5410, RZ ;  /* 0x0000541077db3816 */ /* 0x000fe400000000ff */
[----:B------:R-:W-:Y:S02]  /*6920*/  @!P4 PRMT R222, R118, 0x5410, RZ ;  /* 0x0000541076dec816 */ /* 0x000fe400000000ff */
[----:B-1----:R-:W-:Y:S01]  /*6930*/  HMMA.16816.F32.BF16 R56, R124, R176, R56 ;  /* 0x000000b07c38723c */ /* 0x002fe20000041838 */
[----:B------:R-:W-:Y:S01]  /*6940*/  @!P1 HFMA2.BF16_V2 R102, -RZ.H0_H0, RZ.H0_H0, -R195.H0_H0 ;  /* 0x200000ffff669231 */ /* 0x000fe200003409c3 */
[----:B------:R-:W-:Y:S01]  /*6950*/  @!P2 PRMT R210, R103, 0x5410, RZ ;  /* 0x0000541067d2a816 */ /* 0x000fe200000000ff */
[----:B------:R-:W-:Y:S01]  /*6960*/  IMAD R0, R0, UR29, R189 ;  /* 0x0000001d00007c24 */ /* 0x000fe2000f8e02bd */
[----:B------:R-:W-:Y:S02]  /*6970*/  ISETP.GT.U32.AND P3, PT, R76, UR11, PT ;  /* 0x0000000b4c007c0c */ /* 0x000fe4000bf64070 */
[----:B------:R-:W-:-:S02]  /*6980*/  @!P1 PRMT R195, R102, 0x5410, RZ ;  /* 0x0000541066c39816 */ /* 0x000fc400000000ff */
[----:B------:R-:W-:Y:S01]  /*6990*/  ISETP.LE.U32.AND P1, PT, R27, UR11, PT ;  /* 0x0000000b1b007c0c */ /* 0x000fe2000bf23070 */
[C---:B------:R-:W-:Y:S01]  /*69a0*/  HMMA.16816.F32.BF16 R72, R124.reuse, R80, R72 ;  /* 0x000000507c48723c */ /* 0x040fe20000041848 */
[----:B------:R1:W4:Y:S01]  /*69b0*/  LDL.LU.S16 R27, [R1] ;  /* 0x00000000011b7983 */ /* 0x0003220000300600 */
[----:B------:R-:W-:Y:S02]  /*69c0*/  SHF.R.S32.HI R16, RZ, 0x1f, R0 ;  /* 0x0000001fff107819 */ /* 0x000fe40000011400 */
[----:B------:R-:W-:Y:S01]  /*69d0*/  ISETP.GT.U32.AND P2, PT, R62, UR11, PT ;  /* 0x0000000b3e007c0c */ /* 0x000fe2000bf44070 */
[----:B------:R1:W5:Y:S03]  /*69e0*/  LDL.LU.S16 R25, [R1+0x4] ;  /* 0x0000040001197983 */ /* 0x0003660000300600 */
[----:B--2---:R-:W-:Y:S04]  /*69f0*/  HMMA.16816.F32.BF16 R88, R124, R96, R88 ;  /* 0x000000607c58723c */ /* 0x004fe80000041858 */
[----:B------:R-:W-:-:S04]  /*6a00*/  @!P1 HFMA2.BF16_V2 R105, -RZ.H0_H0, RZ.H0_H0, -R206.H0_H0 ;  /* 0x200000ffff699231 */ /* 0x000fc800003409ce */
[----:B------:R-:W-:Y:S01]  /*6a10*/  HMMA.16816.F32.BF16 R68, R12, R180, RZ ;  /* 0x000000b40c44723c */ /* 0x000fe200000418ff */
[----:B------:R-:W-:Y:S02]  /*6a20*/  @!P1 PRMT R206, R105, 0x5410, RZ ;  /* 0x0000541069ce9816 */ /* 0x000fe400000000ff */
[----:B------:R-:W-:Y:S01]  /*6a30*/  IADD3 R0, P1, PT, R0, UR22, RZ ;  /* 0x0000001600007c10 */ /* 0x000fe2000ff3e0ff */
[----:B------:R-:W-:-:S03]  /*6a40*/  @P3 HFMA2.BF16_V2 R122, -RZ.H0_H0, RZ.H0_H0, -R214.H0_H0 ;  /* 0x200000ffff7a3231 */ /* 0x000fc600003409d6 */
[----:B------:R-:W-:Y:S01]  /*6a50*/  LEA.HI.X.SX32 R3, R3, R16, 0x1, P1 ;  /* 0x0000001003037211 */ /* 0x000fe200008f0eff */
[----:B------:R-:W-:Y:S01]  /*6a60*/  HMMA.16816.F32.BF16 R52, R128, R176, R52 ;  /* 0x000000b08034723c */ /* 0x000fe20000041834 */
[----:B------:R-:W-:Y:S01]  /*6a70*/  LEA R32, P1, R0, UR8, 0x1 ;  /* 0x0000000800207c11 */ /* 0x000fe2000f8208ff */
[----:B------:R-:W2:Y:S01]  /*6a80*/  LDSM.16.MT88.4 R16, [R26+0x1000] ;  /* 0x001000001a10783b */ /* 0x000ea20000004200 */
[----:B------:R-:W-:Y:S02]  /*6a90*/  @P3 PRMT R214, R122, 0x5410, RZ ;  /* 0x000054107ad63816 */ /* 0x000fe400000000ff */
[----:B------:R-:W-:Y:S02]  /*6aa0*/  LEA.HI.X R33, R0, UR9, R3, 0x1, P1 ;  /* 0x0000000900217c11 */ /* 0x000fe400088f0c03 */
[----:B------:R-:W-:Y:S01]  /*6ab0*/  ISETP.GT.U32.AND P1, PT, R78, UR11, PT ;  /* 0x0000000b4e007c0c */ /* 0x000fe2000bf24070 */
[----:B------:R-:W-:Y:S01]  /*6ac0*/  IMAD.MOV.U32 R188, RZ, RZ, R141 ;  /* 0x000000ffffbc7224 */ /* 0x000fe200078e008d */
[----:B------:R-:W-:Y:S01]  /*6ad0*/  ISETP.LE.U32.AND P3, PT, R60, UR11, PT ;  /* 0x0000000b3c007c0c */ /* 0x000fe2000bf63070 */
[----:B------:R-:W-:Y:S01]  /*6ae0*/  @P2 HFMA2.BF16_V2 R117, -RZ.H0_H0, RZ.H0_H0, -R221.H0_H0 ;  /* 0x200000ffff752231 */ /* 0x000fe200003409dd */
[----:B------:R-:W-:Y:S01]  /*6af0*/  ISETP.LE.U32.AND P4, PT, R22, UR11, PT ;  /* 0x0000000b16007c0c */ /* 0x000fe2000bf83070 */
[----:B------:R-:W-:Y:S01]  /*6b00*/  STL [R1+0x38], R189 ;  /* 0x000038bd01007387 */ /* 0x000fe20000100800 */
[----:B---3--:R-:W-:Y:S02]  /*6b10*/  HMMA.16816.F32.BF16 R100, R12, R8, RZ ;  /* 0x000000080c64723c */ /* 0x008fe400000418ff */
[----:B------:R-:W-:-:S05]  /*6b20*/  @P2 PRMT R221, R117, 0x5410, RZ ;  /* 0x0000541075dd2816 */ /* 0x000fca00000000ff */
[----:B------:R-:W-:Y:S02]  /*6b30*/  @P1 HFMA2.BF16_V2 R120, -RZ.H0_H0, RZ.H0_H0, -R223.H0_H0 ;  /* 0x200000ffff781231 */ /* 0x000fe400003409df */
[----:B------:R-:W-:Y:S02]  /*6b40*/  IMAD.MOV.U32 R181, RZ, RZ, R48 ;  /* 0x000000ffffb57224 */ /* 0x000fe400078e0030 */
[----:B------:R-:W-:Y:S01]  /*6b50*/  @!P3 HFMA2.BF16_V2 R247, -RZ.H0_H0, RZ.H0_H0, -R205.H0_H0 ;  /* 0x200000fffff7b231 */ /* 0x000fe200003409cd */
[----:B------:R-:W-:Y:S01]  /*6b60*/  ISETP.GT.U32.AND P2, PT, R77, UR11, PT ;  /* 0x0000000b4d007c0c */ /* 0x000fe2000bf44070 */
[----:B------:R-:W-:Y:S01]  /*6b70*/  IMAD.MOV.U32 R180, RZ, RZ, R49 ;  /* 0x000000ffffb47224 */ /* 0x000fe200078e0031 */
[----:B------:R-:W-:Y:S01]  /*6b80*/  @P1 PRMT R223, R120, 0x5410, RZ ;  /* 0x0000541078df1816 */ /* 0x000fe200000000ff */
[----:B------:R-:W-:Y:S01]  /*6b90*/  HMMA.16816.F32.BF16 R36, R128, R64, R36 ;  /* 0x000000408024723c */ /* 0x000fe20000041824 */
[----:B------:R-:W-:Y:S02]  /*6ba0*/  ISETP.GT.U32.AND P1, PT, R63, UR11, PT ;  /* 0x0000000b3f007c0c */ /* 0x000fe4000bf24070 */
[----:B------:R-:W-:-:S02]  /*6bb0*/  @!P3 PRMT R205, R247, 0x5410, RZ ;  /* 0x00005410f7cdb816 */ /* 0x000fc400000000ff */
[----:B------:R-:W-:Y:S01]  /*6bc0*/  ISETP.GT.U32.AND P3, PT, R159, UR11, PT ;  /* 0x0000000b9f007c0c */ /* 0x000fe2000bf64070 */
[----:B------:R-:W-:Y:S02]  /*6bd0*/  @!P4 HFMA2.BF16_V2 R116, -RZ.H0_H0, RZ.H0_H0, -R215.H0_H0 ;  /* 0x200000ffff74c231 */ /* 0x000fe400003409d7 */
[----:B------:R-:W-:Y:S02]  /*6be0*/  HMMA.16816.F32.BF16 R84, R12, R28, RZ ;  /* 0x0000001c0c54723c */ /* 0x000fe400000418ff */
[----:B------:R-:W-:-:S04]  /*6bf0*/  @P2 HFMA2.BF16_V2 R121, -RZ.H0_H0, RZ.H0_H0, -R213.H0_H0 ;  /* 0x200000ffff792231 */ /* 0x000fc800003409d5 */
[----:B------:R-:W-:Y:S01]  /*6c00*/  @P1 HFMA2.BF16_V2 R123, -RZ.H0_H0, RZ.H0_H0, -R212.H0_H0 ;  /* 0x200000ffff7b1231 */ /* 0x000fe200003409d4 */
[----:B------:R-:W-:Y:S01]  /*6c10*/  @!P4 PRMT R215, R116, 0x5410, RZ ;  /* 0x0000541074d7c816 */ /* 0x000fe200000000ff */
[----:B------:R-:W-:Y:S01]  /*6c20*/  HMMA.16816.F32.BF16 R68, R128, R80, R68 ;  /* 0x000000508044723c */ /* 0x000fe20000041844 */
[----:B------:R-:W-:Y:S02]  /*6c30*/  @P2 PRMT R213, R121, 0x5410, RZ ;  /* 0x0000541079d52816 */ /* 0x000fe400000000ff */
[----:B------:R-:W-:-:S05]  /*6c40*/  @P1 PRMT R212, R123, 0x5410, RZ ;  /* 0x000054107bd41816 */ /* 0x000fca00000000ff */
[-C--:B--2---:R-:W-:Y:S08]  /*6c50*/  HMMA.16816.F32.BF16 R116, R12, R16.reuse, RZ ;  /* 0x000000100c74723c */ /* 0x084ff000000418ff */
[----:B------:R-:W-:Y:S01]  /*6c60*/  HMMA.16816.F32.BF16 R120, R4, R16, RZ ;  /* 0x000000100478723c */ /* 0x000fe200000418ff */
[----:B----4-:R-:W-:Y:S01]  /*6c70*/  @P3 HFMA2.BF16_V2 R27, -RZ.H0_H0, RZ.H0_H0, -R197.H0_H0 ;  /* 0x200000ffff1b3231 */ /* 0x010fe200003409c5 */
[----:B------:R-:W-:-:S06]  /*6c80*/  PRMT R0, R21, 0x7632, R0 ;  /* 0x0000763215007816 */ /* 0x000fcc0000000000 */
[----:B------:R-:W-:Y:S01]  /*6c90*/  HMMA.16816.F32.BF16 R104, R4, R8, RZ ;  /* 0x000000080468723c */ /* 0x000fe200000418ff */
[----:B------:R2:W3:Y:S01]  /*6ca0*/  LDSM.16.MT88.4 R20, [R26+0x1800] ;  /* 0x001800001a14783b */ /* 0x0004e20000004200 */
[----:B------:R-:W-:-:S03]  /*6cb0*/  PRMT R17, R27, 0x7610, R17 ;  /* 0x000076101b117816 */ /* 0x000fc60000000011 */
[----:B------:R1:W4:Y:S01]  /*6cc0*/  LDL.LU.S16 R27, [R1+0x14] ;  /* 0x00001400011b7983 */ /* 0x0003220000300600 */
[----:B------:R-:W-:Y:S02]  /*6cd0*/  LOP3.LUT R0, R0, 0xff, RZ, 0xc0, !PT ;  /* 0x000000ff00007812 */ /* 0x000fe400078ec0ff */
[----:B------:R-:W-:Y:S01]  /*6ce0*/  ISETP.LE.U32.AND P1, PT, R45, UR11, PT ;  /* 0x0000000b2d007c0c */ /* 0x000fe2000bf23070 */
[----:B------:R-:W-:Y:S01]  /*6cf0*/  HMMA.16816.F32.BF16 R100, R128, R112, R100 ;  /* 0x000000708064723c */ /* 0x000fe20000041864 */
[----:B------:R-:W-:Y:S02]  /*6d00*/  ISETP.LE.U32.AND P2, PT, R0, UR11, PT ;  /* 0x0000000b00007c0c */ /* 0x000fe4000bf43070 */
[----:B------:R-:W-:Y:S01]  /*6d10*/  PRMT R0, R92, 0x7770, RZ ;  /* 0x000077705c007816 */ /* 0x000fe200000000ff */
[----:B------:R-:W-:-:S04]  /*6d20*/  FADD.FTZ R3, R157, R156 ;  /* 0x0000009c9d037221 */ /* 0x000fc80000010000 */
[----:B------:R-:W-:Y:S04]  /*6d30*/  HMMA.16816.F32.BF16 R60, R4, R190, RZ ;  /* 0x000000be043c723c */ /* 0x000fe800000418ff */
[----:B------:R-:W-:Y:S02]  /*6d40*/  @!P1 HFMA2.BF16_V2 R249, -RZ.H0_H0, RZ.H0_H0, -R196.H0_H0 ;  /* 0x200000fffff99231 */ /* 0x000fe400003409c4 */
[----:B------:R-:W-:Y:S01]  /*6d50*/  @!P2 HFMA2.BF16_V2 R167, -RZ.H0_H0, RZ.H0_H0, -R203.H0_H0 ;  /* 0x200000ffffa7a231 */ /* 0x000fe200003409cb */
[----:B------:R-:W-:Y:S01]  /*6d60*/  PRMT R9, R94, 0x7770, RZ ;  /* 0x000077705e097816 */ /* 0x000fe200000000ff */
[----:B------:R-:W-:Y:S01]  /*6d70*/  FADD.FTZ R8, R109, R79 ;  /* 0x0000004f6d087221 */ /* 0x000fe20000010000 */
[----:B------:R-:W-:Y:S01]  /*6d80*/  @!P1 PRMT R196, R249, 0x5410, RZ ;  /* 0x00005410f9c49816 */ /* 0x000fe200000000ff */
[----:B--2---:R1:W2:Y:S01]  /*6d90*/  LDL.LU.S16 R26, [R1+0x18] ;  /* 0x00001800011a7983 */ /* 0x0042a20000300600 */
[----:B------:R-:W-:Y:S01]  /*6da0*/  @!P2 PRMT R203, R167, 0x5410, RZ ;  /* 0x00005410a7cba816 */ /* 0x000fe200000000ff */
[----:B------:R-:W-:Y:S01]  /*6db0*/  IMAD.MOV.U32 R177, RZ, RZ, R148 ;  /* 0x000000ffffb17224 */ /* 0x000fe200078e0094 */
[----:B------:R-:W-:Y:S01]  /*6dc0*/  ISETP.LE.U32.AND P2, PT, R0, UR11, PT ;  /* 0x0000000b00007c0c */ /* 0x000fe2000bf43070 */
[----:B------:R-:W-:Y:S01]  /*6dd0*/  IMAD.MOV.U32 R176, RZ, RZ, R149 ;  /* 0x000000ffffb07224 */ /* 0x000fe200078e0095 */
[----:B------:R-:W-:Y:S01]  /*6de0*/  ISETP.GT.U32.AND P1, PT, R165, UR11, PT ;  /* 0x0000000ba5007c0c */ /* 0x000fe2000bf24070 */
[----:B------:R-:W-:Y:S01]  /*6df0*/  FADD.FTZ R0, R111, R110 ;  /* 0x0000006e6f007221 */ /* 0x000fe20000010000 */
[----:B------:R-:W-:Y:S01]  /*6e00*/  USHF.L.U32 UR9, UR29, 0x3, URZ ;  /* 0x000000031d097899 */ /* 0x000fe200080006ff */
[----:B------:R-:W-:Y:S01]  /*6e10*/  STG.E.U16 desc[UR30][R32.64], R198 ;  /* 0x000000c620007986 */ /* 0x000fe2000c10151e */
[----:B------:R-:W-:Y:S07]  /*6e20*/  HMMA.16816.F32.BF16 R84, R128, R96, R84 ;  /* 0x000000608054723c */ /* 0x000fee0000041854 */
[----:B------:R-:W-:-:S02]  /*6e30*/  @!P2 HFMA2.BF16_V2 R250, -RZ.H0_H0, RZ.H0_H0, -R200.H0_H0 ;  /* 0x200000fffffaa231 */ /* 0x000fc400003409c8 */
[----:B-----5:R-:W-:-:S03]  /*6e40*/  @P1 HFMA2.BF16_V2 R25, -RZ.H0_H0, RZ.H0_H0, -R193.H0_H0 ;  /* 0x200000ffff191231 */ /* 0x020fc600003409c1 */
[----:B------:R-:W-:Y:S02]  /*6e50*/  @!P2 PRMT R200, R250, 0x5410, RZ ;  /* 0x00005410fac8a816 */ /* 0x000fe400000000ff */
[----:B------:R-:W-:Y:S02]  /*6e60*/  ISETP.LE.U32.AND P2, PT, R9, UR11, PT ;  /* 0x0000000b09007c0c */ /* 0x000fe4000bf43070 */
[----:B------:R-:W-:Y:S01]  /*6e70*/  PRMT R9, R25, 0x7610, R9 ;  /* 0x0000761019097816 */ /* 0x000fe20000000009 */
[-C--:B---3--:R-:W-:Y:S01]  /*6e80*/  HMMA.16816.F32.BF16 R116, R128, R20.reuse, R116 ;  /* 0x000000148074723c */ /* 0x088fe20000041874 */
[----:B------:R1:W3:Y:S02]  /*6e90*/  LDL.LU.S16 R25, [R1+0x10] ;  /* 0x0000100001197983 */ /* 0x0002e40000300600 */
[----:B------:R-:W-:Y:S02]  /*6ea0*/  @P1 PRMT R193, R9, 0x5410, RZ ;  /* 0x0000541009c11816 */ /* 0x000fe400000000ff */
[----:B------:R1:W5:Y:S03]  /*6eb0*/  LDL.LU.S16 R24, [R1+0x1c] ;  /* 0x00001c0001187983 */ /* 0x0003660000300600 */
[----:B------:R-:W-:Y:S01]  /*6ec0*/  HMMA.16816.F32.BF16 R120, R124, R20, R120 ;  /* 0x000000147c78723c */ /* 0x000fe20000041878 */
[----:B------:R-:W-:-:S07]  /*6ed0*/  FADD.FTZ R20, R108, R8 ;  /* 0x000000086c147221 */ /* 0x000fce0000010000 */
[-C--:B------:R-:W-:Y:S08]  /*6ee0*/  HMMA.16816.F32.BF16 R108, R4, R10.reuse, RZ ;  /* 0x0000000a046c723c */ /* 0x080ff000000418ff */
[----:B------:R-:W-:Y:S08]  /*6ef0*/  HMMA.16816.F32.BF16 R8, R12, R10, RZ ;  /* 0x0000000a0c08723c */ /* 0x000ff000000418ff */
[C---:B------:R-:W-:Y:S08]  /*6f00*/  HMMA.16816.F32.BF16 R104, R124.reuse, R112, R104 ;  /* 0x000000707c68723c */ /* 0x040ff00000041868 */
[-C--:B------:R-:W-:Y:S08]  /*6f10*/  HMMA.16816.F32.BF16 R108, R124, R114.reuse, R108 ;  /* 0x000000727c6c723c */ /* 0x080ff0000004186c */
[----:B------:R-:W-:Y:S01]  /*6f20*/  HMMA.16816.F32.BF16 R112, R128, R114, R8 ;  /* 0x000000728070723c */ /* 0x000fe20000041808 */
[----:B------:R1:W5:Y:S01]  /*6f30*/  LDL.LU.S16 R9, [R1+0x20] ;  /* 0x0000200001097983 */ /* 0x0003620000300600 */
[----:B------:R-:W-:-:S13]  /*6f40*/  ISETP.LE.U32.AND P4, PT, R47, UR11, PT ;  /* 0x0000000b2f007c0c */ /* 0x000fda000bf83070 */
[----:B------:R-:W-:Y:S02]  /*6f50*/  @!P4 HFMA2.BF16_V2 R166, -RZ.H0_H0, RZ.H0_H0, -R211.H0_H0 ;  /* 0x200000ffffa6c231 */ /* 0x000fe400003409d3 */
[----:B----4-:R-:W-:-:S05]  /*6f60*/  @!P2 HFMA2.BF16_V2 R27, -RZ.H0_H0, RZ.H0_H0, -R192.H0_H0 ;  /* 0x200000ffff1ba231 */ /* 0x010fca00003409c0 */
[----:B------:R-:W-:-:S04]  /*6f70*/  PRMT R8, R27, 0x7610, R8 ;  /* 0x000076101b087816 */ /* 0x000fc80000000008 */
[----:B------:R-:W-:Y:S02]  /*6f80*/  @!P2 PRMT R192, R8, 0x5410, RZ ;  /* 0x0000541008c0a816 */ /* 0x000fe400000000ff */
[----:B------:R1:W4:Y:S04]  /*6f90*/  LDL.LU.S16 R8, [R1+0x24] ;  /* 0x0000240001087983 */ /* 0x0003280000300600 */
[----:B------:R1:W4:Y:S01]  /*6fa0*/  LDL.LU.S16 R11, [R1+0x28] ;  /* 0x00002800010b7983 */ /* 0x0003220000300600 */
[----:B------:R-:W-:Y:S02]  /*6fb0*/  @!P4 PRMT R211, R166, 0x5410, RZ ;  /* 0x00005410a6d3c816 */ /* 0x000fe400000000ff */
[----:B------:R-:W-:-:S13]  /*6fc0*/  ISETP.LE.U32.AND P4, PT, R46, UR11, PT ;  /* 0x0000000b2e007c0c */ /* 0x000fda000bf83070 */
[----:B------:R-:W-:-:S05]  /*6fd0*/  @!P4 HFMA2.BF16_V2 R248, -RZ.H0_H0, RZ.H0_H0, -R202.H0_H0 ;  /* 0x200000fffff8c231 */ /* 0x000fca00003409ca */
[----:B------:R-:W-:Y:S02]  /*6fe0*/  @!P4 PRMT R202, R248, 0x5410, RZ ;  /* 0x00005410f8cac816 */ /* 0x000fe400000000ff */
[----:B------:R-:W-:Y:S02]  /*6ff0*/  ISETP.GT.U32.AND P4, PT, R164, UR11, PT ;  /* 0x0000000ba4007c0c */ /* 0x000fe4000bf84070 */
[----:B------:R-:W-:Y:S01]  /*7000*/  @P3 PRMT R197, R17, 0x5410, RZ ;  /* 0x0000541011c53816 */ /* 0x000fe200000000ff */
[----:B------:R-:W-:Y:S01]  /*7010*/  HMMA.16816.F32.BF16 R164, R4, R34, RZ ;  /* 0x0000002204a4723c */ /* 0x000fe200000418ff */
[----:B------:R-:W-:Y:S02]  /*7020*/  ISETP.GT.U32.AND P3, PT, R158, UR11, PT ;  /* 0x0000000b9e007c0c */ /* 0x000fe4000bf64070 */
[----:B------:R-:W-:-:S07]  /*7030*/  ISETP.GT.U32.AND P1, PT, R95, UR11, PT ;  /* 0x0000000b5f007c0c */ /* 0x000fce000bf24070 */
[----:B------:R-:W-:Y:S01]  /*7040*/  @P4 HFMA2.BF16_V2 R251, -RZ.H0_H0, RZ.H0_H0, -R194.H0_H0 ;  /* 0x200000fffffb4231 */ /* 0x000fe200003409c2 */
[C---:B------:R-:W-:Y:S04]  /*7050*/  HMMA.16816.F32.BF16 R156, R4.reuse, R50, RZ ;  /* 0x00000032049c723c */ /* 0x040fe800000418ff */
[----:B------:R-:W-:Y:S02]  /*7060*/  @P4 PRMT R194, R251, 0x5410, RZ ;  /* 0x00005410fbc24816 */ /* 0x000fe400000000ff */
[----:B------:R-:W-:Y:S02]  /*7070*/  ISETP.GT.U32.AND P4, PT, R93, UR11, PT ;  /* 0x0000000b5d007c0c */ /* 0x000fe4000bf84070 */
        /* <DEDUP_REMOVED lines=10> */
[----:B------:R-:W-:Y:S08]  /*7120*/  HMMA.16816.F32.BF16 R124, R124, R22, R4 ;  /* 0x000000167c7c723c */ /* 0x000ff00000041804 */
[----:B------:R-:W-:Y:S01]  /*7130*/  HMMA.16816.F32.BF16 R4, R12, R34, RZ ;  /* 0x000000220c04723c */ /* 0x000fe200000418ff */
[----:B------:R-:W-:-:S07]  /*7140*/  FADD.FTZ R16, R173, R172 ;  /* 0x000000acad107221 */ /* 0x000fce0000010000 */
[C---:B------:R-:W-:Y:S08]  /*7150*/  HMMA.16816.F32.BF16 R48, R12.reuse, R50, RZ ;  /* 0x000000320c30723c */ /* 0x040ff000000418ff */
[----:B------:R-:W-:Y:S08]  /*7160*/  HMMA.16816.F32.BF16 R172, R12, R174, RZ ;  /* 0x000000ae0cac723c */ /* 0x000ff000000418ff */
[----:B------:R-:W-:Y:S08]  /*7170*/  HMMA.16816.F32.BF16 R148, R128, R150, R4 ;  /* 0x000000968094723c */ /* 0x000ff00000041804 */
[----:B------:R-:W-:Y:S01]  /*7180*/  HMMA.16816.F32.BF16 R4, R12, R182, RZ ;  /* 0x000000b60c04723c */ /* 0x000fe200000418ff */
[----:B------:R-:W-:Y:S01]  /*7190*/  FADD.FTZ R21, R140, R16 ;  /* 0x000000108c157221 */ /* 0x000fe20000010000 */
[----:B------:R-:W-:-:S06]  /*71a0*/  FADD.FTZ R0, R228, R0 ;  /* 0x00000000e4007221 */ /* 0x000fcc0000010000 */
[----:B------:R-:W-:Y:S01]  /*71b0*/  HMMA.16816.F32.BF16 R140, R128, R142, R48 ;  /* 0x0000008e808c723c */ /* 0x000fe20000041830 */
[----:B--2---:R-:W-:-:S07]  /*71c0*/  @P3 HFMA2.BF16_V2 R26, -RZ.H0_H0, RZ.H0_H0, -R187.H0_H0 ;  /* 0x200000ffff1a3231 */ /* 0x004fce00003409bb */
[----:B------:R-:W-:Y:S08]  /*71d0*/  HMMA.16816.F32.BF16 R48, R128, R66, R172 ;  /* 0x000000428030723c */ /* 0x000ff000000418ac */
[C---:B------:R-:W-:Y:S08]  /*71e0*/  HMMA.16816.F32.BF16 R64, R12.reuse, R190, RZ ;  /* 0x000000be0c40723c */ /* 0x040ff000000418ff */
[C---:B------:R-:W-:Y:S08]  /*71f0*/  HMMA.16816.F32.BF16 R28, R12.reuse, R30, RZ ;  /* 0x0000001e0c1c723c */ /* 0x040ff000000418ff */
[----:B------:R-:W-:Y:S01]  /*7200*/  HMMA.16816.F32.BF16 R16, R12, R18, RZ ;  /* 0x000000120c10723c */ /* 0x000fe200000418ff */
[--C-:B------:R-:W-:Y:S01]  /*7210*/  FADD.FTZ R13, R239, R0.reuse ;  /* 0x00000000ef0d7221 */ /* 0x100fe20000010000 */
[----:B------:R-:W-:-:S04]  /*7220*/  PRMT R0, R184, 0x7632, R0 ;  /* 0x00007632b8007816 */ /* 0x000fc80000000000 */
[----:B------:R-:W-:Y:S01]  /*7230*/  LOP3.LUT R0, R0, 0xff, RZ, 0xc0, !PT ;  /* 0x000000ff00007812 */ /* 0x000fe200078ec0ff */
[----:B---3--:R-:W-:Y:S01]  /*7240*/  @P4 HFMA2.BF16_V2 R25, -RZ.H0_H0, RZ.H0_H0, -R186.H0_H0 ;  /* 0x200000ffff194231 */ /* 0x008fe200003409ba */
[----:B------:R-:W-:Y:S01]  /*7250*/  HMMA.16816.F32.BF16 R80, R128, R82, R4 ;  /* 0x000000528050723c */ /* 0x000fe20000041804 */
[----:B------:R-:W-:Y:S02]  /*7260*/  PRMT R5, R26, 0x7610, R5 ;  /* 0x000076101a057816 */ /* 0x000fe40000000005 */
[----:B------:R-:W-:Y:S02]  /*7270*/  ISETP.LE.U32.AND P2, PT, R0, UR11, PT ;  /* 0x0000000b00007c0c */ /* 0x000fe4000bf43070 */
[----:B------:R-:W-:Y:S02]  /*7280*/  LOP3.LUT R0, R227, 0xffff, RZ, 0xc0, !PT ;  /* 0x0000ffffe3007812 */ /* 0x000fe400078ec0ff */
[----:B------:R-:W-:Y:S02]  /*7290*/  @P3 PRMT R187, R5, 0x5410, RZ ;  /* 0x0000541005bb3816 */ /* 0x000fe400000000ff */
[----:B------:R-:W-:-:S02]  /*72a0*/  ISETP.LE.U32.AND P3, PT, R0, UR11, PT ;  /* 0x0000000b00007c0c */ /* 0x000fc4000bf63070 */
[----:B------:R-:W-:Y:S02]  /*72b0*/  PRMT R4, R25, 0x7610, R4 ;  /* 0x0000761019047816 */ /* 0x000fe40000000004 */
[----:B------:R-:W-:Y:S02]  /*72c0*/  LOP3.LUT R0, R226, 0xffff, RZ, 0xc0, !PT ;  /* 0x0000ffffe2007812 */ /* 0x000fe400078ec0ff */
[----:B------:R-:W-:Y:S02]  /*72d0*/  @P4 PRMT R186, R4, 0x5410, RZ ;  /* 0x0000541004ba4816 */ /* 0x000fe400000000ff */
[----:B------:R-:W-:Y:S01]  /*72e0*/  ISETP.LE.U32.AND P4, PT, R0, UR11, PT ;  /* 0x0000000b00007c0c */ /* 0x000fe2000bf83070 */
[----:B------:R-:W-:Y:S02]  /*72f0*/  IMAD.U32 R0, RZ, RZ, UR9 ;  /* 0x00000009ff007e24 */ /* 0x000fe4000f8e00ff */
[----:B------:R-:W-:Y:S02]  /*7300*/  IMAD.U32 R15, RZ, RZ, UR29 ;  /* 0x0000001dff0f7e24 */ /* 0x000fe4000f8e00ff */
[----:B------:R-:W-:Y:S01]  /*7310*/  IMAD.WIDE R4, R0, 0x2, R32 ;  /* 0x0000000200047825 */ /* 0x000fe200078e0220 */
[----:B------:R-:W-:Y:S03]  /*7320*/  STG.E.U16 desc[UR30][R32.64+0x2], R195 ;  /* 0x000002c320007986 */ /* 0x000fe6000c10151e */
[----:B------:R-:W-:Y:S01]  /*7330*/  FADD.FTZ R6, R180, R21 ;  /* 0x00000015b4067221 */ /* 0x000fe20000010000 */
[----:B-----5:R-:W-:Y:S01]  /*7340*/  @!P2 HFMA2.BF16_V2 R9, -RZ.H0_H0, RZ.H0_H0, -R199.H0_H0 ;  /* 0x200000ffff09a231 */ /* 0x020fe200003409c7 */
[----:B------:R-:W-:Y:S04]  /*7350*/  STG.E.U16 desc[UR30][R4.64], R210 ;  /* 0x000000d204007986 */ /* 0x000fe8000c10151e */
[----:B------:R2:W-:Y:S01]  /*7360*/  STG.E.U16 desc[UR30][R4.64+0x2], R206 ;  /* 0x000002ce04007986 */ /* 0x0005e2000c10151e */
[----:B------:R-:W-:Y:S01]  /*7370*/  FADD.FTZ R12, R181, R6 ;  /* 0x00000006b50c7221 */ /* 0x000fe20000010000 */
[----:B------:R-:W-:Y:S01]  /*7380*/  PRMT R7, R9, 0x7610, R7 ;  /* 0x0000761009077816 */ /* 0x000fe20000000007 */
[----:B------:R-:W-:-:S03]  /*7390*/  @P1 HFMA2.BF16_V2 R24, -RZ.H0_H0, RZ.H0_H0, -R185.H0_H0 ;  /* 0x200000ffff181231 */ /* 0x000fc600003409b9 */
[----:B------:R-:W-:Y:S02]  /*73a0*/  @!P2 PRMT R199, R7, 0x5410, RZ ;  /* 0x0000541007c7a816 */ /* 0x000fe400000000ff */
[----:B------:R-:W-:Y:S01]  /*73b0*/  PRMT R10, R24, 0x7610, R10 ;  /* 0x00007610180a7816 */ /* 0x000fe2000000000a */
[----:B--2---:R-:W-:-:S03]  /*73c0*/  IMAD.WIDE R4, R15, 0x70, R4 ;  /* 0x000000700f047825 */ /* 0x004fc600078e0204 */
[----:B------:R-:W-:Y:S02]  /*73d0*/  @P1 PRMT R185, R10, 0x5410, RZ ;  /* 0x000054100ab91816 */ /* 0x000fe400000000ff */
[----:B------:R-:W-:Y:S04]  /*73e0*/  STG.E.U16 desc[UR30][R4.64], R220 ;  /* 0x000000dc04007986 */ /* 0x000fe8000c10151e */
[----:B------:R2:W-:Y:S01]  /*73f0*/  STG.E.U16 desc[UR30][R4.64+0x2], R218 ;  /* 0x000002da04007986 */ /* 0x0005e2000c10151e */
[----:B----4-:R-:W-:-:S05]  /*7400*/  @!P3 HFMA2.BF16_V2 R8, -RZ.H0_H0, RZ.H0_H0, -R207.H0_H0 ;  /* 0x200000ffff08b231 */ /* 0x010fca00003409cf */
[----:B------:R-:W-:Y:S01]  /*7410*/  PRMT R6, R8, 0x7610, R6 ;  /* 0x0000761008067816 */ /* 0x000fe20000000006 */
[----:B------:R-:W-:-:S04]  /*7420*/  IMAD.WIDE R8, R15, -0x70, R4 ;  /* 0xffffff900f087825 */ /* 0x000fc800078e0204 */
[----:B------:R-:W-:Y:S01]  /*7430*/  @!P4 HFMA2.BF16_V2 R11, -RZ.H0_H0, RZ.H0_H0, -R201.H0_H0 ;  /* 0x200000ffff0bc231 */ /* 0x000fe200003409c9 */
[----:B------:R-:W-:Y:S01]  /*7440*/  @!P3 PRMT R207, R6, 0x5410, RZ ;  /* 0x0000541006cfb816 */ /* 0x000fe200000000ff */
[----:B------:R-:W-:-:S04]  /*7450*/  IMAD.WIDE R6, R15, 0x70, R8 ;  /* 0x000000700f067825 */ /* 0x000fc800078e0208 */
[----:B--2---:R-:W-:Y:S01]  /*7460*/  IMAD.WIDE R4, R0, 0x2, R4 ;  /* 0x0000000200047825 */ /* 0x004fe200078e0204 */
[----:B------:R-:W-:-:S03]  /*7470*/  PRMT R0, R11, 0x7610, R0 ;  /* 0x000076100b007816 */ /* 0x000fc60000000000 */
[----:B------:R-:W-:Y:S01]  /*7480*/  IMAD.WIDE R10, R15, -0x70, R6 ;  /* 0xffffff900f0a7825 */ /* 0x000fe200078e0206 */
[----:B------:R-:W-:Y:S04]  /*7490*/  STG.E.U16 desc[UR30][R4.64], R225 ;  /* 0x000000e104007986 */ /* 0x000fe8000c10151e */
[----:B------:R-:W-:Y:S04]  /*74a0*/  STG.E.U16 desc[UR30][R4.64+0x2], R224 ;  /* 0x000002e004007986 */ /* 0x000fe8000c10151e */
[----:B------:R-:W-:Y:S04]  /*74b0*/  STG.E.U16 desc[UR30][R32.64+0x10], R222 ;  /* 0x000010de20007986 */ /* 0x000fe8000c10151e */
[----:B------:R-:W-:Y:S04]  /*74c0*/  STG.E.U16 desc[UR30][R32.64+0x12], R223 ;  /* 0x000012df20007986 */ /* 0x000fe8000c10151e */
[----:B------:R-:W-:Y:S04]  /*74d0*/  STG.E.U16 desc[UR30][R8.64+0x10], R219 ;  /* 0x000010db08007986 */ /* 0x000fe8000c10151e */
[----:B------:R2:W-:Y:S01]  /*74e0*/  STG.E.U16 desc[UR30][R8.64+0x12], R221 ;  /* 0x000012dd08007986 */ /* 0x0005e2000c10151e */
[----:B------:R-:W-:-:S03]  /*74f0*/  @!P4 PRMT R201, R0, 0x5410, RZ ;  /* 0x0000541000c9c816 */ /* 0x000fc600000000ff */
[----:B------:R-:W-:Y:S04]  /*7500*/  STG.E.U16 desc[UR30][R6.64+0x10], R215 ;  /* 0x000010d706007986 */ /* 0x000fe8000c10151e */
[----:B------:R3:W-:Y:S01]  /*7510*/  STG.E.U16 desc[UR30][R6.64+0x12], R213 ;  /* 0x000012d506007986 */ /* 0x0007e2000c10151e */
[----:B------:R-:W-:-:S03]  /*7520*/  FADD.FTZ R3, R229, R3 ;  /* 0x00000003e5037221 */ /* 0x000fc60000010000 */
[----:B------:R-:W-:Y:S04]  /*7530*/  STG.E.U16 desc[UR30][R4.64+0x12], R214 ;  /* 0x000012d604007986 */ /* 0x000fe8000c10151e */
[----:B------:R-:W-:Y:S01]  /*7540*/  STG.E.U16 desc[UR30][R4.64+0x10], R212 ;  /* 0x000010d404007986 */ /* 0x000fe2000c10151e */
[----:B--2---:R-:W-:-:S03]  /*7550*/  IMAD.WIDE R8, R15, 0x70, R10 ;  /* 0x000000700f087825 */ /* 0x004fc600078e020a */
[----:B------:R-:W-:Y:S01]  /*7560*/  STG.E.U16 desc[UR30][R32.64+0x20], R211 ;  /* 0x000020d320007986 */ /* 0x000fe2000c10151e */
[----:B------:R-:W-:Y:S03]  /*7570*/  HMMA.16816.F32.BF16 R64, R128, R178, R64 ;  /* 0x000000b28040723c */ /* 0x000fe60000041840 */
[----:B------:R-:W-:Y:S01]  /*7580*/  STG.E.U16 desc[UR30][R32.64+0x22], R207 ;  /* 0x000022cf20007986 */ /* 0x000fe2000c10151e */
[----:B---3--:R-:W-:-:S03]  /*7590*/  IMAD.WIDE R6, R15, -0x70, R8 ;  /* 0xffffff900f067825 */ /* 0x008fc600078e0208 */
[----:B------:R-:W-:Y:S01]  /*75a0*/  STG.E.U16 desc[UR30][R10.64+0x20], R203 ;  /* 0x000020cb0a007986 */ /* 0x000fe2000c10151e */
[C---:B------:R-:W-:Y:S03]  /*75b0*/  HMMA.16816.F32.BF16 R96, R128.reuse, R98, R28 ;  /* 0x000000628060723c */ /* 0x040fe6000004181c */
[----:B------:R-:W-:Y:S04]  /*75c0*/  STG.E.U16 desc[UR30][R10.64+0x22], R205 ;  /* 0x000022cd0a007986 */ /* 0x000fe8000c10151e */
[----:B------:R-:W-:Y:S01]  /*75d0*/  STG.E.U16 desc[UR30][R8.64+0x20], R202 ;  /* 0x000020ca08007986 */ /* 0x000fe2000c10151e */
[----:B------:R-:W-:Y:S03]  /*75e0*/  HMMA.16816.F32.BF16 R128, R128, R22, R16 ;  /* 0x000000168080723c */ /* 0x000fe60000041810 */
[----:B------:R2:W-:Y:S01]  /*75f0*/  STG.E.U16 desc[UR30][R8.64+0x22], R201 ;  /* 0x000022c908007986 */ /* 0x0005e2000c10151e */
[----:B------:R-:W-:Y:S01]  /*7600*/  FADD.FTZ R3, R242, R3 ;  /* 0x00000003f2037221 */ /* 0x000fe20000010000 */
[----:B------:R-:W-:-:S02]  /*7610*/  FADD.FTZ R14, R233, R20 ;  /* 0x00000014e90e7221 */ /* 0x000fc40000010000 */
[----:B------:R-:W-:Y:S04]  /*7620*/  STG.E.U16 desc[UR30][R4.64+0x20], R199 ;  /* 0x000020c704007986 */ /* 0x000fe8000c10151e */
[----:B------:R-:W-:Y:S04]  /*7630*/  STG.E.U16 desc[UR30][R4.64+0x22], R196 ;  /* 0x000022c404007986 */ /* 0x000fe8000c10151e */
[----:B------:R-:W-:Y:S04]  /*7640*/  STG.E.U16 desc[UR30][R32.64+0x30], R200 ;  /* 0x000030c820007986 */ /* 0x000fe8000c10151e */
[----:B------:R-:W-:Y:S01]  /*7650*/  STG.E.U16 desc[UR30][R32.64+0x32], R197 ;  /* 0x000032c520007986 */ /* 0x000fe2000c10151e */
[----:B------:R-:W-:-:S03]  /*7660*/  FADD.FTZ R3, R243, R3 ;  /* 0x00000003f3037221 */ /* 0x000fc60000010000 */
[----:B------:R-:W-:Y:S01]  /*7670*/  STG.E.U16 desc[UR30][R6.64+0x30], R194 ;  /* 0x000030c206007986 */ /* 0x000fe2000c10151e */
[----:B--2---:R-:W-:-:S03]  /*7680*/  IMAD.WIDE R8, R15, 0x70, R6 ;  /* 0x000000700f087825 */ /* 0x004fc600078e0206 */
[----:B------:R-:W-:Y:S01]  /*7690*/  STG.E.U16 desc[UR30][R6.64+0x32], R193 ;  /* 0x000032c106007986 */ /* 0x000fe2000c10151e */
[----:B------:R-:W-:-:S03]  /*76a0*/  FADD.FTZ R0, R240, R13 ;  /* 0x0000000df0007221 */ /* 0x000fc60000010000 */
[----:B------:R-:W-:Y:S04]  /*76b0*/  STG.E.U16 desc[UR30][R8.64+0x30], R192 ;  /* 0x000030c008007986 */ /* 0x000fe8000c10151e */
[----:B------:R-:W-:Y:S04]  /*76c0*/  STG.E.U16 desc[UR30][R8.64+0x32], R187 ;  /* 0x000032bb08007986 */ /* 0x000fe8000c10151e */
[----:B------:R-:W-:Y:S04]  /*76d0*/  STG.E.U16 desc[UR30][R4.64+0x30], R186 ;  /* 0x000030ba04007986 */ /* 0x000fe8000c10151e */
[----:B------:R2:W-:Y:S01]  /*76e0*/  STG.E.U16 desc[UR30][R4.64+0x32], R185 ;  /* 0x000032b904007986 */ /* 0x0005e2000c10151e */
[----:B------:R-:W-:Y:S01]  /*76f0*/  FADD.FTZ R3, R246, R3 ;  /* 0x00000003f6037221 */ /* 0x000fe20000010000 */
[----:B------:R-:W-:Y:S01]  /*7700*/  FADD.FTZ R0, R241, R0 ;  /* 0x00000000f1007221 */ /* 0x000fe20000010000 */
[----:B------:R-:W-:-:S02]  /*7710*/  IADD3 R212, P1, PT, R32, -0x40, RZ ;  /* 0xffffffc020d47810 */ /* 0x000fc40007f3e0ff */
[----:B------:R-:W-:Y:S01]  /*7720*/  FADD.FTZ R3, R244, R3 ;  /* 0x00000003f4037221 */ /* 0x000fe20000010000 */
[----:B------:R-:W-:Y:S01]  /*7730*/  FADD.FTZ R0, R231, R0 ;  /* 0x00000000e7007221 */ /* 0x000fe20000010000 */
[----:B------:R-:W-:Y:S02]  /*7740*/  IADD3.X R213, PT, PT, R33, -0x1, RZ, P1, !PT ;  /* 0xffffffff21d57810 */ /* 0x000fe40000ffe4ff */
[----:B------:R-:W-:Y:S01]  /*7750*/  FADD.FTZ R220, R245, R3 ;  /* 0x00000003f5dc7221 */ /* 0x000fe20000010000 */
[----:B------:R-:W-:Y:S01]  /*7760*/  FADD.FTZ R221, R230, R0 ;  /* 0x00000000e6dd7221 */ /* 0x000fe20000010000 */
[----:B------:R-:W-:Y:S01]  /*7770*/  UMOV UR8, 0xffffffff ;  /* 0xffffffff00087882 */ /* 0x000fe20000000000 */
[----:B--2---:R-:W-:Y:S01]  /*7780*/  FADD.FTZ R4, R238, R14 ;  /* 0x0000000eee047221 */ /* 0x004fe20000010000 */
[----:B------:R-:W-:-:S03]  /*7790*/  FADD.FTZ R5, R176, R12 ;  /* 0x0000000cb0057221 */ /* 0x000fc60000010000 */
[----:B------:R-:W-:Y:S01]  /*77a0*/  FADD.FTZ R4, R236, R4 ;  /* 0x00000004ec047221 */ /* 0x000fe20000010000 */
[----:B------:R-:W-:-:S03]  /*77b0*/  FADD.FTZ R223, R177, R5 ;  /* 0x00000005b1df7221 */ /* 0x000fc60000010000 */
[----:B------:R-:W-:Y:S01]  /*77c0*/  FADD.FTZ R4, R235, R4 ;  /* 0x00000004eb047221 */ /* 0x000fe20000010000 */
[----:B------:R-:W-:-:S03]  /*77d0*/  FADD.FTZ R223, R188, R223 ;  /* 0x000000dfbcdf7221 */ /* 0x000fc60000010000 */
[----:B------:R-:W-:Y:S01]  /*77e0*/  FADD.FTZ R222, R234, R4 ;  /* 0x00000004eade7221 */ /* 0x000fe20000010000 */
[----:B-1----:R-:W-:Y:S06]  /*77f0*/  BRA.U !UP1, `(.L_x_1537) ;  /* 0x0000011d09187547 */ /* 0x002fec000b800000 */
[----:B------:R-:W2:Y:S01]  /*7800*/  LDL R25, [R1+0x64] ;  /* 0x0000640001197983 */ /* 0x000ea20000100800 */
[----:B------:R-:W1:Y:S01]  /*7810*/  LDCU UR22, c[0x0][0x440] ;  /* 0x00008800ff1677ac */ /* 0x000e620008000800 */
[----:B------:R-:W-:-:S04]  /*7820*/  DEPBAR.LE SB0, 0x0 ;  /* 0x000080000000791a */ /* 0x000fc80000000000 */
[----:B------:R-:W3:Y:S04]  /*7830*/  LDL.LU R180, [R1+0x8] ;  /* 0x0000080001b47983 */ /* 0x000ee80000300800 */
[----:B------:R-:W4:Y:S04]  /*7840*/  LDL R176, [R1+0x58] ;  /* 0x0000580001b07983 */ /* 0x000f280000100800 */
[----:B------:R-:W5:Y:S04]  /*7850*/  LDL R177, [R1+0x60] ;  /* 0x0000600001b17983 */ /* 0x000f680000100800 */
[----:B------:R-:W5:Y:S04]  /*7860*/  LDL.LU R188, [R1+0x2c] ;  /* 0x00002c0001bc7983 */ /* 0x000f680000300800 */
[----:B------:R-:W5:Y:S04]  /*7870*/  LDL R248, [R1+0x48] ;  /* 0x0000480001f87983 */ /* 0x000f680000100800 */
[----:B------:R-:W5:Y:S01]  /*7880*/  LDL.LU R181, [R1+0xc] ;  /* 0x00000c0001b57983 */ /* 0x000f620000300800 */
[----:B------:R-:W-:Y:S01]  /*7890*/  UIADD3 UR9, UPT, UPT, UR25, -0x2, URZ ;  /* 0xfffffffe19097890 */ /* 0x000fe2000fffe0ff */
[----:B------:R-:W-:Y:S03]  /*78a0*/  BAR.SYNC.DEFER_BLOCKING 0x0 ;  /* 0x0000000000007b1d */ /* 0x000fe60000010000 */
[----:B------:R-:W-:Y:S01]  /*78b0*/  UIMAD.WIDE.U32 UR34, UR9, UR6, URZ ;  /* 0x00000006092272a5 */ /* 0x000fe2000f8e00ff */
[----:B-1----:R-:W-:Y:S01]  /*78c0*/  ISETP.GE.AND P3, PT, R2, UR22, PT ;  /* 0x0000001602007c0c */ /* 0x002fe2000bf66270 */
[----:B------:R-:W-:Y:S01]  /*78d0*/  IMAD.MOV.U32 R247, RZ, RZ, R189 ;  /* 0x000000fffff77224 */ /* 0x000fe200078e00bd */
[----:B------:R-:W-:Y:S01]  /*78e0*/  LOP3.LUT R3, R209, 0x200, R237, 0xf8, !PT ;  /* 0x00000200d1037812 */ /* 0x000fe200078ef8ed */
[----:B------:R-:W-:-:S02]  /*78f0*/  USHF.L.U32 UR33, UR34, 0x5, URZ ;  /* 0x0000000522217899 */ /* 0x000fc400080006ff */
[----:B------:R-:W-:Y:S01]  /*7900*/  UIMAD UR32, UR9, UR7, UR35 ;  /* 0x00000007092072a4 */ /* 0x000fe2000f8e0223 */
[----:B------:R-:W-:Y:S01]  /*7910*/  IMAD.U32 R6, RZ, RZ, UR34 ;  /* 0x00000022ff067e24 */ /* 0x000fe2000f8e00ff */
[----:B------:R-:W-:Y:S01]  /*7920*/  ULEA UR33, UP0, UR6, UR33, 0x4 ;  /* 0x0000002106217291 */ /* 0x000fe2000f8020ff */
[----:B------:R-:W-:Y:S01]  /*7930*/  IMAD.U32 R5, RZ, RZ, UR34 ;  /* 0x00000022ff057e24 */ /* 0x000fe2000f8e00ff */
[----:B------:R-:W-:Y:S02]  /*7940*/  USHF.L.U64.HI UR29, UR34, 0x5, UR32 ;  /* 0x00000005221d7899 */ /* 0x000fe40008010220 */
[----:B------:R-:W-:Y:S01]  /*7950*/  IMAD.U32 R0, RZ, RZ, UR32 ;  /* 0x00000020ff007e24 */ /* 0x000fe2000f8e00ff */
[----:B------:R-:W-:Y:S01]  /*7960*/  UISETP.GE.U32.AND UP1, UPT, UR25, 0x3, UPT ;  /* 0x000000031900788c */ /* 0x000fe2000bf26070 */
[----:B------:R-:W-:Y:S01]  /*7970*/  IMAD.U32 R4, RZ, RZ, UR33 ;  /* 0x00000021ff047e24 */ /* 0x000fe2000f8e00ff */
[----:B------:R-:W-:Y:S01]  /*7980*/  ULEA.HI.X UR29, UR6, UR29, UR7, 0x4, UP0 ;  /* 0x0000001d061d7291 */ /* 0x000fe200080f2407 */
[----:B------:R-:W-:-:S05]  /*7990*/  IMAD.U32 R9, RZ, RZ, UR33 ;  /* 0x00000021ff097e24 */ /* 0x000fca000f8e00ff */
[----:B------:R-:W-:Y:S01]  /*79a0*/  IMAD.U32 R8, RZ, RZ, UR29 ;  /* 0x0000001dff087e24 */ /* 0x000fe2000f8e00ff */
[-C--:B--2---:R-:W-:Y:S02]  /*79b0*/  LEA R6, P4, R6, R25.reuse, 0x6 ;  /* 0x0000001906067211 */ /* 0x084fe400078830ff */
[----:B------:R-:W-:Y:S02]  /*79c0*/  LEA R4, P1, R4, R25, 0x1 ;  /* 0x0000001904047211 */ /* 0x000fe400078208ff */
[----:B---3--:R-:W-:Y:S02]  /*79d0*/  LOP3.LUT R3, R3, R180, RZ, 0xfc, !PT ;  /* 0x000000b403037212 */ /* 0x008fe400078efcff */
[----:B----4-:R-:W-:-:S03]  /*79e0*/  ISETP.GE.AND P2, PT, R176, UR22, PT ;  /* 0x00000016b0007c0c */ /* 0x010fc6000bf46270 */
[----:B------:R-:W-:Y:S01]  /*79f0*/  STL [R1+0x44], R3 ;  /* 0x0000440301007387 */ /* 0x000fe20000100800 */
[----:B------:R-:W-:Y:S02]  /*7a00*/  LEA R22, R3, UR5, 0x1 ;  /* 0x0000000503167c11 */ /* 0x000fe4000f8e08ff */
[-C--:B-----5:R-:W-:Y:S01]  /*7a10*/  LEA.HI.X R7, R5, R177.reuse, R0, 0x6, P4 ;  /* 0x000000b105077211 */ /* 0x0a0fe200020f3400 */
[----:B------:R-:W-:Y:S01]  /*7a20*/  IMAD.MOV.U32 R0, RZ, RZ, 0x40 ;  /* 0x00000040ff007424 */ /* 0x000fe200078e00ff */
[----:B------:R-:W-:Y:S01]  /*7a30*/  LEA.HI.X R5, R9, R177, R8, 0x1, P1 ;  /* 0x000000b109057211 */ /* 0x000fe200008f0c08 */
[----:B------:R-:W-:Y:S02]  /*7a40*/  IMAD.MOV.U32 R249, RZ, RZ, R188 ;  /* 0x000000fffff97224 */ /* 0x000fe400078e00bc */
[----:B------:R-:W-:Y:S01]  /*7a50*/  @!PT LDS RZ, [RZ] ;  /* 0x00000000fffff984 */ /* 0x000fe20000000800 */
[----:B------:R-:W-:Y:S01]  /*7a60*/  @!PT LDS RZ, [RZ] ;  /* 0x00000000fffff984 */ /* 0x000fe20000000800 */
[----:B------:R-:W-:Y:S01]  /*7a70*/  @!PT LDS RZ, [RZ] ;  /* 0x00000000fffff984 */ /* 0x000fe20000000800 */
[----:B------:R-:W-:Y:S01]  /*7a80*/  @!P3 LDGSTS.E.BYPASS.LTC128B.128 [R217+0xa000], desc[UR30][R6.64] ;  /* 0x0a00000006d9bfae */ /* 0x000fe2000b981a1e */
[----:B------:R-:W-:-:S03]  /*7a90*/  IMAD.MOV.U32 R188, RZ, RZ, 0x20 ;  /* 0x00000020ffbc7424 */ /* 0x000fc600078e00ff */
[----:B------:R-:W-:Y:S01]  /*7aa0*/  @P3 STS.128 [R217+0xa000], RZ ;  /* 0x00a000ffd9003388 */ /* 0x000fe20000000c00 */
[----:B------:R-:W-:-:S03]  /*7ab0*/  ISETP.NE.AND P1, PT, R181, RZ, PT ;  /* 0x000000ffb500720c */ /* 0x000fc60003f25270 */
[----:B------:R-:W-:Y:S01]  /*7ac0*/  @!PT LDS RZ, [RZ] ;  /* 0x00000000fffff984 */ /* 0x000fe20000000800 */
[----:B------:R-:W-:Y:S01]  /*7ad0*/  @!PT LDS RZ, [RZ] ;  /* 0x00000000fffff984 */ /* 0x000fe20000000800 */
[----:B------:R-:W-:Y:S01]  /*7ae0*/  @!PT LDS RZ, [RZ] ;  /* 0x00000000fffff984 */ /* 0x000fe20000000800 */
[----:B------:R-:W-:Y:S01]  /*7af0*/  @!P2 LDGSTS.E.BYPASS.LTC128B.128 [R217+0xb000], desc[UR30][R6.64+0x80] ;  /* 0x0b00008006d9afae */ /* 0x000fe2000b981a1e */
[----:B------:R-:W-:-:S03]  /*7b00*/  SEL R23, R188, 0xffffffe0, !P1 ;  /* 0xffffffe0bc177807 */ /* 0x000fc60004800000 */
[----:B------:R-:W-:Y:S01]  /*7b10*/  @P2 STS.128 [R217+0xb000], RZ ;  /* 0x00b000ffd9002388 */ /* 0x000fe20000000c00 */
[----:B------:R-:W-:-:S03]  /*7b20*/  ISETP.NE.AND P1, PT, R249, RZ, PT ;  /* 0x000000fff900720c */ /* 0x000fc60003f25270 */
[----:B------:R-:W-:Y:S01]  /*7b30*/  @!PT LDS RZ, [RZ] ;  /* 0x00000000fffff984 */ /* 0x000fe20000000800 */
[----:B------:R-:W-:Y:S01]  /*7b40*/  @!PT LDS RZ, [RZ] ;  /* 0x00000000fffff984 */ /* 0x000fe20000000800 */
[----:B------:R-:W-:Y:S01]  /*7b50*/  @!PT LDS RZ, [RZ] ;  /* 0x00000000fffff984 */ /* 0x000fe20000000800 */
[----:B------:R-:W-:Y:S01]  /*7b60*/  @!P3 LDGSTS.E.BYPASS.LTC128B.128 [R217+0xa800], desc[UR30][R4.64] ;  /* 0x0a80000004d9bfae */ /* 0x000fe2000b981a1e */
[----:B------:R-:W-:Y:S02]  /*7b70*/  IMAD.IADD R21, R248, 0x1, R23 ;  /* 0x00000001f8157824 */ /* 0x000fe400078e0217 */
[----:B------:R-:W-:Y:S01]  /*7b80*/  IMAD.IADD R20, R23, 0x1, R22 ;  /* 0x0000000117147824 */ /* 0x000fe200078e0216 */
[----:B------:R-:W-:Y:S04]  /*7b90*/  @P3 STS.128 [R217+0xa800], RZ ;  /* 0x00a800ffd9003388 */ /* 0x000fe80000000c00 */
[----:B------:R-:W-:Y:S01]  /*7ba0*/  @!PT LDS RZ, [RZ] ;  /* 0x00000000fffff984 */ /* 0x000fe20000000800 */
[----:B------:R-:W-:Y:S01]  /*7bb0*/  @!PT LDS RZ, [RZ] ;  /* 0x00000000fffff984 */ /* 0x000fe20000000800 */
[----:B------:R-:W-:Y:S01]  /*7bc0*/  @!PT LDS RZ, [RZ] ;  /* 0x00000000fffff984 */ /* 0x000fe20000000800 */
[----:B------:R1:W-:Y:S04]  /*7bd0*/  @!P2 LDGSTS.E.BYPASS.LTC128B.128 [R217+0xb800], desc[UR30][R4.64+0x80] ;  /* 0x0b80008004d9afae */ /* 0x0003e8000b981a1e */
[----:B------:R-:W-:Y:S04]  /*7be0*/  @P2 STS.128 [R217+0xb800], RZ ;  /* 0x00b800ffd9002388 */ /* 0x000fe80000000c00 */
[----:B------:R-:W-:Y:S04]  /*7bf0*/  LDSM.16.M88.4 R176, [R252+UR5+0x8000] ;  /* 0x00800005fcb0783b */ /* 0x000fe80008000200 */
[----:B------:R-:W2:Y:S04]  /*7c00*/  LDSM.16.M88.4 R12, [R22+0x2000] ;  /* 0x00200000160c783b */ /* 0x000ea80000000200 */
[----:B------:R-:W3:Y:S04]  /*7c10*/  LDSM.16.M88.4 R172, [R252+UR5+0x8800] ;  /* 0x00880005fcac783b */ /* 0x000ee80008000200 */
[----:B------:R-:W4:Y:S04]  /*7c20*/  LDSM.16.M88.4 R16, [R22] ;  /* 0x000000001610783b */ /* 0x000f280000000200 */
[----:B------:R-:W-:Y:S04]  /*7c30*/  LDSM.16.M88.4 R28, [R21+0x8000] ;  /* 0x00800000151c783b */ /* 0x000fe80000000200 */
[----:B-1----:R-:W1:Y:S04]  /*7c40*/  LDSM.16.M88.4 R4, [R20+0x2000] ;  /* 0x002000001404783b */ /* 0x002e680000000200 */
[----:B------:R-:W5:Y:S04]  /*7c50*/  LDSM.16.M88.4 R24, [R21+0x8800] ;  /* 0x008800001518783b */ /* 0x000f680000000200 */
[----:B------:R-:W5:Y:S04]  /*7c60*/  LDSM.16.M88.4 R8, [R20] ;  /* 0x000000001408783b */ /* 0x000f680000000200 */
[----:B------:R-:W-:Y:S04]  /*7c70*/  STL [R1+0x14], R23 ;  /* 0x0000141701007387 */ /* 0x000fe80000100800 */
[----:B------:R-:W0:Y:S01]  /*7c80*/  LDGDEPBAR ;  /* 0x00000000000079af */ /* 0x000e220000000000 */
[C---:B--2---:R-:W-:Y:S08]  /*7c90*/  HMMA.16816.F32.BF16 R196, R12.reuse, R176, RZ ;  /* 0x000000b00cc4723c */ /* 0x044ff000000418ff */
[C---:B---3--:R-:W-:Y:S08]  /*7ca0*/  HMMA.16816.F32.BF16 R188, R12.reuse, R172, RZ ;  /* 0x000000ac0cbc723c */ /* 0x048ff000000418ff */
[C---:B------:R-:W-:Y:S08]  /*7cb0*/  HMMA.16816.F32.BF16 R192, R12.reuse, R178, RZ ;  /* 0x000000b20cc0723c */ /* 0x040ff000000418ff */
[----:B------:R-:W-:Y:S08]  /*7cc0*/  HMMA.16816.F32.BF16 R184, R12, R174, RZ ;  /* 0x000000ae0cb8723c */ /* 0x000ff000000418ff */
[C---:B----4-:R-:W-:Y:S08]  /*7cd0*/  HMMA.16816.F32.BF16 R180, R16.reuse, R176, RZ ;  /* 0x000000b010b4723c */ /* 0x050ff000000418ff */
[C---:B------:R-:W-:Y:S08]  /*7ce0*/  HMMA.16816.F32.BF16 R176, R16.reuse, R178, RZ ;  /* 0x000000b210b0723c */ /* 0x040ff000000418ff */
[C---:B------:R-:W-:Y:S08]  /*7cf0*/  HMMA.16816.F32.BF16 R12, R16.reuse, R172, RZ ;  /* 0x000000ac100c723c */ /* 0x040ff000000418ff */
[----:B------:R-:W-:Y:S08]  /*7d00*/  HMMA.16816.F32.BF16 R16, R16, R174, RZ ;  /* 0x000000ae1010723c */ /* 0x000ff000000418ff */
[C---:B-1----:R-:W-:Y:S08]  /*7d10*/  HMMA.16816.F32.BF16 R196, R4.reuse, R28, R196 ;  /* 0x0000001c04c4723c */ /* 0x042ff000000418c4 */
[C---:B-----5:R-:W-:Y:S08]  /*7d20*/  HMMA.16816.F32.BF16 R188, R4.reuse, R24, R188 ;  /* 0x0000001804bc723c */ /* 0x060ff000000418bc */
[C---:B------:R-:W-:Y:S08]  /*7d30*/  HMMA.16816.F32.BF16 R192, R4.reuse, R30, R192 ;  /* 0x0000001e04c0723c */ /* 0x040ff000000418c0 */
[----:B------:R-:W-:Y:S01]  /*7d40*/  HMMA.16816.F32.BF16 R184, R4, R26, R184 ;  /* 0x0000001a04b8723c */ /* 0x000fe200000418b8 */
[----:B------:R-:W-:-:S05]  /*7d50*/  SEL R4, R0, 0xffffffc0, !P1 ;  /* 0xffffffc000047807 */ /* 0x000fca0004800000 */
[----:B------:R-:W-:Y:S01]  /*7d60*/  IMAD.IADD R3, R4, 0x1, R22 ;  /* 0x0000000104037824 */ /* 0x000fe200078e0216 */
[----:B------:R-:W-:Y:S01]  /*7d70*/  STL [R1+0x34], R4 ;  /* 0x0000340401007387 */ /* 0x000fe20000100800 */
[----:B------:R-:W-:Y:S01]  /*7d80*/  IMAD.IADD R235, R248, 0x1, R4 ;  /* 0x00000001f8eb7824 */ /* 0x000fe200078e0204 */
[----:B------:R-:W-:Y:S01]  /*7d90*/  HMMA.16816.F32.BF16 R180, R8, R28, R180 ;  /* 0x0000001c08b4723c */ /* 0x000fe200000418b4 */
[C---:B------:R-:W-:Y:S01]  /*7da0*/  IMAD.IADD R0, R23.reuse, 0x1, R3 ;  /* 0x0000000117007824 */ /* 0x040fe200078e0203 */
[----:B------:R-:W-:Y:S01]  /*7db0*/  LDSM.16.M88.4 R4, [R3+0x2000] ;  /* 0x002000000304783b */ /* 0x000fe20000000200 */
[----:B------:R-:W-:-:S05]  /*7dc0*/  IMAD.IADD R34, R23, 0x1, R235 ;  /* 0x0000000117227824 */ /* 0x000fca00078e02eb */
[C---:B------:R-:W-:Y:S01]  /*7dd0*/  HMMA.16816.F32.BF16 R172, R8.reuse, R24, R12 ;  /* 0x0000001808ac723c */ /* 0x040fe2000004180c */
[----:B------:R-:W1:Y:S04]  /*7de0*/  LDSM.16.M88.4 R12, [R235+0x8800] ;  /* 0x00880000eb0c783b */ /* 0x000e680000000200 */
[----:B------:R-:W-:Y:S03]  /*7df0*/  STL [R1+0x10], R34 ;  /* 0x0000102201007387 */ /* 0x000fe60000100800 */
[C---:B------:R-:W-:Y:S08]  /*7e00*/  HMMA.16816.F32.BF16 R28, R8.reuse, R30, R176 ;  /* 0x0000001e081c723c */ /* 0x040ff000000418b0 */
[----:B------:R-:W-:Y:S01]  /*7e10*/  HMMA.16816.F32.BF16 R24, R8, R26, R16 ;  /* 0x0000001a0818723c */ /* 0x000fe20000041810 */
[----:B------:R-:W2:Y:S04]  /*7e20*/  LDSM.16.M88.4 R16, [R235+0x8000] ;  /* 0x00800000eb10783b */ /* 0x000ea80000000200 */
[----:B------:R-:W3:Y:S03]  /*7e30*/  LDSM.16.M88.4 R8, [R3] ;  /* 0x000000000308783b */ /* 0x000ee60000000200 */
[C---:B-1----:R-:W-:Y:S08]  /*7e40*/  HMMA.16816.F32.BF16 R200, R4.reuse, R12, R188 ;  /* 0x0000000c04c8723c */ /* 0x042ff000000418bc */
[C---:B------:R-:W-:Y:S08]  /*7e50*/  HMMA.16816.F32.BF16 R184, R4.reuse, R14, R184 ;  /* 0x0000000e04b8723c */ /* 0x040ff000000418b8 */
[----:B--2---:R-:W-:Y:S08]  /*7e60*/  HMMA.16816.F32.BF16 R196, R4, R16, R196 ;  /* 0x0000001004c4723c */ /* 0x004ff000000418c4 */
[-C--:B---3--:R-:W-:Y:S08]  /*7e70*/  HMMA.16816.F32.BF16 R176, R8, R18.reuse, R28 ;  /* 0x0000001208b0723c */ /* 0x088ff0000004181c */
[----:B------:R-:W-:Y:S01]  /*7e80*/  HMMA.16816.F32.BF16 R188, R4, R18, R192 ;  /* 0x0000001204bc723c */ /* 0x000fe200000418c0 */
[----:B------:R-:W-:Y:S07]  /*7e90*/  LDSM.16.M88.4 R4, [R0+0x2000] ;  /* 0x002000000004783b */ /* 0x000fee0000000200 */
[C---:B------:R-:W-:Y:S01]  /*7ea0*/  HMMA.16816.F32.BF16 R180, R8.reuse, R16, R180 ;  /* 0x0000001008b4723c */ /* 0x040fe200000418b4 */
[----:B------:R-:W1:Y:S07]  /*7eb0*/  LDSM.16.M88.4 R16, [R34+0x8000] ;  /* 0x008000002210783b */ /* 0x000e6e0000000200 */
[C---:B------:R-:W-:Y:S08]  /*7ec0*/  HMMA.16816.F32.BF16 R28, R8.reuse, R12, R172 ;  /* 0x0000000c081c723c */ /* 0x040ff000000418ac */
[----:B------:R-:W-:Y:S01]  /*7ed0*/  HMMA.16816.F32.BF16 R24, R8, R14, R24 ;  /* 0x0000000e0818723c */ /* 0x000fe20000041818 */
[----:B------:R-:W2:Y:S04]  /*7ee0*/  LDSM.16.M88.4 R12, [R34+0x8800] ;  /* 0x00880000220c783b */ /* 0x000ea80000000200 */
[----:B------:R-:W3:Y:S03]  /*7ef0*/  LDSM.16.M88.4 R8, [R0] ;  /* 0x000000000008783b */ /* 0x000ee60000000200 */
[C---:B-1----:R-:W-:Y:S08]  /*7f00*/  HMMA.16816.F32.BF16 R192, R4.reuse, R16, R196 ;  /* 0x0000001004c0723c */ /* 0x042ff000000418c4 */
[C---:B------:R-:W-:Y:S08]  /*7f10*/  HMMA.16816.F32.BF16 R188, R4.reuse, R18, R188 ;  /* 0x0000001204bc723c */ /* 0x040ff000000418bc */
[C---:B--2---:R-:W-:Y:S08]  /*7f20*/  HMMA.16816.F32.BF16 R200, R4.reuse, R12, R200 ;  /* 0x0000000c04c8723c */ /* 0x044ff000000418c8 */
[----:B------:R-:W-:Y:S01]  /*7f30*/  HMMA.16816.F32.BF16 R184, R4, R14, R184 ;  /* 0x0000000e04b8723c */ /* 0x000fe200000418b8 */
[----:B------:R-:W-:Y:S07]  /*7f40*/  LDSM.16.M88.4 R4, [R22+0x6000] ;  /* 0x006000001604783b */ /* 0x000fee0000000200 */
[C---:B---3--:R-:W-:Y:S08]  /*7f50*/  HMMA.16816.F32.BF16 R180, R8.reuse, R16, R180 ;  /* 0x0000001008b4723c */ /* 0x048ff000000418b4 */
[C---:B------:R-:W-:Y:S01]  /*7f60*/  HMMA.16816.F32.BF16 R172, R8.reuse, R18, R176 ;  /* 0x0000001208ac723c */ /* 0x040fe200000418b0 */
[----:B------:R-:W1:Y:S07]  /*7f70*/  LDSM.16.M88.4 R16, [R252+UR5+0x9000] ;  /* 0x00900005fc10783b */ /* 0x000e6e0008000200 */
[C---:B------:R-:W-:Y:S08]  /*7f80*/  HMMA.16816.F32.BF16 R28, R8.reuse, R12, R28 ;  /* 0x0000000c081c723c */ /* 0x040ff0000004181c */
[----:B------:R-:W-:Y:S01]  /*7f90*/  HMMA.16816.F32.BF16 R24, R8, R14, R24 ;  /* 0x0000000e0818723c */ /* 0x000fe20000041818 */
[----:B------:R-:W2:Y:S04]  /*7fa0*/  LDSM.16.M88.4 R12, [R252+UR5+0x9800] ;  /* 0x00980005fc0c783b */ /* 0x000ea80008000200 */
[----:B------:R-:W3:Y:S03]  /*7fb0*/  LDSM.16.M88.4 R8, [R22+0x4000] ;  /* 0x004000001608783b */ /* 0x000ee60000000200 */
[C---:B-1----:R-:W-:Y:S08]  /*7fc0*/  HMMA.16816.F32.BF16 R192, R4.reuse, R16, R192 ;  /* 0x0000001004c0723c */ /* 0x042ff000000418c0 */
[C---:B------:R-:W-:Y:S08]  /*7fd0*/  HMMA.16816.F32.BF16 R188, R4.reuse, R18, R188 ;  /* 0x0000001204bc723c */ /* 0x040ff000000418bc */
[C---:B--2---:R-:W-:Y:S08]  /*7fe0*/  HMMA.16816.F32.BF16 R200, R4.reuse, R12, R200 ;  /* 0x0000000c04c8723c */ /* 0x044ff000000418c8 */
[----:B------:R-:W-:Y:S01]  /*7ff0*/  HMMA.16816.F32.BF16 R184, R4, R14, R184 ;  /* 0x0000000e04b8723c */ /* 0x000fe200000418b8 */
[----:B------:R-:W-:Y:S07]  /*8000*/  LDSM.16.M88.4 R4, [R20+0x6000] ;  /* 0x006000001404783b */ /* 0x000fee0000000200 */
[C---:B---3--:R-:W-:Y:S08]  /*8010*/  HMMA.16816.F32.BF16 R176, R8.reuse, R16, R180 ;  /* 0x0000001008b0723c */ /* 0x048ff000000418b4 */
[C---:B------:R-:W-:Y:S01]  /*8020*/  HMMA.16816.F32.BF16 R172, R8.reuse, R18, R172 ;  /* 0x0000001208ac723c */ /* 0x040fe200000418ac */
[----:B------:R-:W1:Y:S07]  /*8030*/  LDSM.16.M88.4 R16, [R21+0x9000] ;  /* 0x009000001510783b */ /* 0x000e6e0000000200 */
[C---:B------:R-:W-:Y:S08]  /*8040*/  HMMA.16816.F32.BF16 R28, R8.reuse, R12, R28 ;  /* 0x0000000c081c723c */ /* 0x040ff0000004181c */
[----:B------:R-:W-:Y:S01]  /*8050*/  HMMA.16816.F32.BF16 R24, R8, R14, R24 ;  /* 0x0000000e0818723c */ /* 0x000fe20000041818 */
[----:B------:R-:W2:Y:S04]  /*8060*/  LDSM.16.M88.4 R12, [R21+0x9800] ;  /* 0x00980000150c783b */ /* 0x000ea80000000200 */
        /* <DEDUP_REMOVED lines=15> */
[----:B--2---:R-:W-:Y:S08]  /*8160*/  HMMA.16816.F32.BF16 R184, R4, R12, R200 ;  /* 0x0000000c04b8723c */ /* 0x004ff000000418c8 */
[C---:B---3--:R-:W-:Y:S08]  /*8170*/  HMMA.16816.F32.BF16 R24, R8.reuse, R16, R176 ;  /* 0x000000100818723c */ /* 0x048ff000000418b0 */
[C---:B------:R-:W-:Y:S01]  /*8180*/  HMMA.16816.F32.BF16 R172, R8.reuse, R18, R172 ;  /* 0x0000001208ac723c */ /* 0x040fe200000418ac */
[----:B------:R-:W-:Y:S07]  /*8190*/  LDSM.16.M88.4 R16, [R34+0x9000] ;  /* 0x009000002210783b */ /* 0x000fee0000000200 */
[C---:B------:R-:W-:Y:S08]  /*81a0*/  HMMA.16816.F32.BF16 R28, R8.reuse, R12, R28 ;  /* 0x0000000c081c723c */ /* 0x040ff0000004181c */
[-C--:B------:R-:W-:Y:S01]  /*81b0*/  HMMA.16816.F32.BF16 R20, R8, R14.reuse, R20 ;  /* 0x0000000e0814723c */ /* 0x080fe20000041814 */
[----:B------:R-:W1:Y:S07]  /*81c0*/  LDSM.16.M88.4 R8, [R0+0x4000] ;  /* 0x004000000008783b */ /* 0x000e6e0000000200 */
[----:B------:R-:W-:Y:S01]  /*81d0*/  HMMA.16816.F32.BF16 R180, R4, R14, R180 ;  /* 0x0000000e04b4723c */ /* 0x000fe200000418b4 */
[----:B------:R2:W3:Y:S04]  /*81e0*/  LDSM.16.M88.4 R4, [R0+0x6000] ;  /* 0x006000000004783b */ /* 0x0004e80000000200 */
[----:B------:R-:W4:Y:S01]  /*81f0*/  LDSM.16.M88.4 R12, [R34+0x9800] ;  /* 0x00980000220c783b */ /* 0x000f220000000200 */
[----:B------:R-:W-:-:S04]  /*8200*/  DEPBAR.LE SB0, 0x0 ;  /* 0x000080000000791a */ /* 0x000fc80000000000 */
[----:B--2---:R-:W-:-:S04]  /*8210*/  IMAD.U32 R0, RZ, RZ, UR25 ;  /* 0x00000019ff007e24 */ /* 0x004fc8000f8e00ff */
[----:B------:R-:W-:-:S04]  /*8220*/  IMAD R0, R0, 0x20, R247 ;  /* 0x0000002000007824 */ /* 0x000fc800078e02f7 */
[C---:B------:R-:W-:Y:S01]  /*8230*/  VIADD R3, R0.reuse, 0xffffffc0 ;  /* 0xffffffc000037836 */ /* 0x040fe20000000000 */
[-C--:B-1----:R-:W-:Y:S01]  /*8240*/  HMMA.16816.F32.BF16 R24, R8, R16.reuse, R24 ;  /* 0x000000100818723c */ /* 0x082fe20000041818 */
[----:B------:R-:W-:Y:S03]  /*8250*/  BAR.SYNC.DEFER_BLOCKING 0x0 ;  /* 0x0000000000007b1d */ /* 0x000fe60000010000 */
[C---:B------:R-:W-:Y:S02]  /*8260*/  ISETP.GE.AND P1, PT, R3.reuse, R137, PT ;  /* 0x000000890300720c */ /* 0x040fe40003f26270 */
[----:B------:R-:W-:Y:S02]  /*8270*/  ISETP.GE.AND P4, PT, R3, R132, PT ;  /* 0x000000840300720c */ /* 0x000fe40003f86270 */
[C---:B---3--:R-:W-:Y:S08]  /*8280*/  HMMA.16816.F32.BF16 R188, R4.reuse, R16, R196 ;  /* 0x0000001004bc723c */ /* 0x048ff000000418c4 */
[C---:B------:R-:W-:Y:S08]  /*8290*/  HMMA.16816.F32.BF16 R200, R4.reuse, R18, R192 ;  /* 0x0000001204c8723c */ /* 0x040ff000000418c0 */
[C---:B----4-:R-:W-:Y:S08]  /*82a0*/  HMMA.16816.F32.BF16 R212, R4.reuse, R12, R184 ;  /* 0x0000000c04d4723c */ /* 0x050ff000000418b8 */
[----:B------:R-:W-:Y:S01]  /*82b0*/  HMMA.16816.F32.BF16 R196, R4, R14, R180 ;  /* 0x0000000e04c4723c */ /* 0x000fe200000418b4 */
[----:B------:R-:W-:Y:S01]  /*82c0*/  I2FP.F32.U32 R5, R3 ;  /* 0x0000000300057245 */ /* 0x000fe20000201000 */
[----:B------:R-:W-:-:S04]  /*82d0*/  VIADD R4, R0, 0xffffffd8 ;  /* 0xffffffd800047836 */ /* 0x000fc80000000000 */
[C---:B------:R-:W-:Y:S01]  /*82e0*/  FFMA.FTZ R6, R5.reuse, UR10, R24 ;  /* 0x0000000a05067c23 */ /* 0x040fe20008010018 */
[----:B------:R-:W-:Y:S01]  /*82f0*/  FFMA.FTZ R7, R5, UR10, R26 ;  /* 0x0000000a05077c23 */ /* 0x000fe2000801001a */
[C---:B------:R-:W-:Y:S04]  /*8300*/  HMMA.16816.F32.BF16 R192, R8.reuse, R12, R28 ;  /* 0x0000000c08c0723c */ /* 0x040fe8000004181c */
[----:B------:R-:W-:Y:S02]  /*8310*/  FSEL R185, R7, -INF , !P4 ;  /* 0xff80000007b97808 */ /* 0x000fe40006000000 */
[----:B------:R-:W-:Y:S02]  /*8320*/  ISETP.GE.AND P4, PT, R3, R138, PT ;  /* 0x0000008a0300720c */ /* 0x000fe40003f86270 */
[C---:B------:R-:W-:Y:S08]  /*8330*/  HMMA.16816.F32.BF16 R12, R8.reuse, R14, R20 ;  /* 0x0000000e080c723c */ /* 0x040ff00000041814 */
[----:B------:R-:W-:Y:S01]  /*8340*/  HMMA.16816.F32.BF16 R16, R8, R18, R172 ;  /* 0x000000120810723c */ /* 0x000fe200000418ac */
[----:B------:R-:W-:Y:S01]  /*8350*/  FSEL R172, R6, -INF , !P1 ;  /* 0xff80000006ac7808 */ /* 0x000fe20004800000 */
[C---:B------:R-:W-:Y:S01]  /*8360*/  FFMA.FTZ R8, R5.reuse, UR10, R188 ;  /* 0x0000000a05087c23 */ /* 0x040fe200080100bc */
[----:B------:R-:W-:Y:S01]  /*8370*/  I2FP.F32.U32 R6, R4 ;  /* 0x0000000400067245 */ /* 0x000fe20000201000 */
[----:B------:R-:W-:Y:S01]  /*8380*/  FFMA.FTZ R5, R5, UR10, R190 ;  /* 0x0000000a05057c23 */ /* 0x000fe200080100be */
[----:B------:R-:W-:Y:S01]  /*8390*/  ISETP.GE.AND P1, PT, R3, R139, PT ;  /* 0x0000008b0300720c */ /* 0x000fe20003f26270 */
[----:B------:R-:W-:-:S03]  /*83a0*/  VIADD R3, R0, 0xffffffc1 ;  /* 0xffffffc100037836 */ /* 0x000fc60000000000 */
[----:B------:R-:W-:Y:S01]  /*83b0*/  FSEL R184, R8, -INF , !P1 ;  /* 0xff80000008b87808 */ /* 0x000fe20004800000 */
[C---:B------:R-:W-:Y:S01]  /*83c0*/  FFMA.FTZ R8, R6.reuse, UR10, R196 ;  /* 0x0000000a06087c23 */ /* 0x040fe200080100c4 */
[----:B------:R-:W-:Y:S01]  /*83d0*/  FFMA.FTZ R9, R6, UR10, R12 ;  /* 0x0000000a06097c23 */ /* 0x000fe2000801000c */
[----:B------:R-:W-:Y:S01]  /*83e0*/  ISETP.GE.AND P1, PT, R4, R137, PT ;  /* 0x000000890400720c */ /* 0x000fe20003f26270 */
[C---:B------:R-:W-:Y:S01]  /*83f0*/  FFMA.FTZ R7, R6.reuse, UR10, R14 ;  /* 0x0000000a06077c23 */ /* 0x040fe2000801000e */
[----:B------:R-:W-:Y:S01]  /*8400*/  FSEL R179, R5, -INF , !P4 ;  /* 0xff80000005b37808 */ /* 0x000fe20006000000 */
[----:B------:R-:W-:Y:S01]  /*8410*/  FFMA.FTZ R6, R6, UR10, R198 ;  /* 0x0000000a06067c23 */ /* 0x000fe200080100c6 */
[----:B------:R-:W-:Y:S02]  /*8420*/  ISETP.GE.AND P4, PT, R4, R132, PT ;  /* 0x000000840400720c */ /* 0x000fe40003f86270 */
[----:B------:R-:W-:Y:S02]  /*8430*/  FSEL R186, R9, -INF , !P1 ;  /* 0xff80000009ba7808 */ /* 0x000fe40004800000 */
[----:B------:R-:W-:-:S02]  /*8440*/  I2FP.F32.U32 R5, R3 ;  /* 0x0000000300057245 */ /* 0x000fc40000201000 */
[C---:B------:R-:W-:Y:S02]  /*8450*/  ISETP.GE.AND P1, PT, R4.reuse, R139, PT ;  /* 0x0000008b0400720c */ /* 0x040fe40003f26270 */
[----:B------:R-:W-:Y:S01]  /*8460*/  FSEL R182, R7, -INF , !P4 ;  /* 0xff80000007b67808 */ /* 0x000fe20006000000 */
[C---:B------:R-:W-:Y:S01]  /*8470*/  FFMA.FTZ R7, R5.reuse, UR10, R25 ;  /* 0x0000000a05077c23 */ /* 0x040fe20008010019 */
[----:B------:R-:W-:Y:S01]  /*8480*/  ISETP.GE.AND P4, PT, R4, R138, PT ;  /* 0x0000008a0400720c */ /* 0x000fe20003f86270 */
[----:B------:R-:W-:Y:S01]  /*8490*/  VIADD R4, R0, 0xffffffc8 ;  /* 0xffffffc800047836 */ /* 0x000fe20000000000 */
[----:B------:R-:W-:Y:S01]  /*84a0*/  FSEL R181, R8, -INF , !P1 ;  /* 0xff80000008b57808 */ /* 0x000fe20004800000 */
[----:B------:R-:W-:Y:S01]  /*84b0*/  FFMA.FTZ R9, R5, UR10, R27 ;  /* 0x0000000a05097c23 */ /* 0x000fe2000801001b */
[----:B------:R-:W-:Y:S02]  /*84c0*/  ISETP.GE.AND P1, PT, R3, R137, PT ;  /* 0x000000890300720c */ /* 0x000fe40003f26270 */
[----:B------:R-:W-:-:S02]  /*84d0*/  FSEL R183, R6, -INF , !P4 ;  /* 0xff80000006b77808 */ /* 0x000fc40006000000 */
[----:B------:R-:W-:Y:S01]  /*84e0*/  FSEL R28, R7, -INF , !P1 ;  /* 0xff800000071c7808 */ /* 0x000fe20004800000 */
[----:B------:R-:W-:Y:S01]  /*84f0*/  FFMA.FTZ R7, R5, UR10, R189 ;  /* 0x0000000a05077c23 */ /* 0x000fe200080100bd */
[----:B------:R-:W-:Y:S01]  /*8500*/  ISETP.GE.AND P4, PT, R3, R132, PT ;  /* 0x000000840300720c */ /* 0x000fe20003f86270 */
[----:B------:R-:W-:Y:S01]  /*8510*/  FFMA.FTZ R5, R5, UR10, R191 ;  /* 0x0000000a05057c23 */ /* 0x000fe200080100bf */
[----:B------:R-:W-:Y:S02]  /*8520*/  I2FP.F32.U32 R6, R4 ;  /* 0x0000000400067245 */ /* 0x000fe40000201000 */
[----:B------:R-:W-:Y:S02]  /*8530*/  ISETP.GE.AND P1, PT, R3, R139, PT ;  /* 0x0000008b0300720c */ /* 0x000fe40003f26270 */
[----:B------:R-:W-:Y:S01]  /*8540*/  FSEL R178, R9, -INF , !P4 ;  /* 0xff80000009b27808 */ /* 0x000fe20006000000 */
[----:B------:R-:W-:Y:S01]  /*8550*/  FFMA.FTZ R8, R6, UR10, R16 ;  /* 0x0000000a06087c23 */ /* 0x000fe20008010010 */
[----:B------:R-:W-:Y:S01]  /*8560*/  ISETP.GE.AND P4, PT, R3, R138, PT ;  /* 0x0000008a0300720c */ /* 0x000fe20003f86270 */
[----:B------:R-:W-:Y:S01]  /*8570*/  VIADD R3, R0, 0xffffffc9 ;  /* 0xffffffc900037836 */ /* 0x000fe20000000000 */
[----:B------:R-:W-:Y:S01]  /*8580*/  FSEL R177, R7, -INF , !P1 ;  /* 0xff80000007b17808 */ /* 0x000fe20004800000 */
[----:B------:R-:W-:Y:S01]  /*8590*/  FFMA.FTZ R7, R6, UR10, R18 ;  /* 0x0000000a06077c23 */ /* 0x000fe20008010012 */
[----:B------:R-:W-:-:S02]  /*85a0*/  ISETP.GE.AND P1, PT, R4, R137, PT ;  /* 0x000000890400720c */ /* 0x000fc40003f26270 */
[----:B------:R-:W-:Y:S02]  /*85b0*/  FSEL R31, R5, -INF , !P4 ;  /* 0xff800000051f7808 */ /* 0x000fe40006000000 */
[----:B------:R-:W-:Y:S02]  /*85c0*/  ISETP.GE.AND P4, PT, R4, R132, PT ;  /* 0x000000840400720c */ /* 0x000fe40003f86270 */
[----:B------:R-:W-:Y:S01]  /*85d0*/  FSEL R180, R8, -INF , !P1 ;  /* 0xff80000008b47808 */ /* 0x000fe20004800000 */
[C---:B------:R-:W-:Y:S01]  /*85e0*/  FFMA.FTZ R8, R6.reuse, UR10, R200 ;  /* 0x0000000a06087c23 */ /* 0x040fe200080100c8 */
[----:B------:R-:W-:Y:S01]  /*85f0*/  I2FP.F32.U32 R5, R3 ;  /* 0x0000000300057245 */ /* 0x000fe20000201000 */
[----:B------:R-:W-:Y:S01]  /*8600*/  FFMA.FTZ R6, R6, UR10, R202 ;  /* 0x0000000a06067c23 */ /* 0x000fe200080100ca */
[C---:B------:R-:W-:Y:S02]  /*8610*/  ISETP.GE.AND P1, PT, R4.reuse, R139, PT ;  /* 0x0000008b0400720c */ /* 0x040fe40003f26270 */
[----:B------:R-:W-:Y:S01]  /*8620*/  FSEL R174, R7, -INF , !P4 ;  /* 0xff80000007ae7808 */ /* 0x000fe20006000000 */
[C---:B------:R-:W-:Y:S01]  /*8630*/  FFMA.FTZ R7, R5.reuse, UR10, R17 ;  /* 0x0000000a05077c23 */ /* 0x040fe20008010011 */
[----:B------:R-:W-:Y:S01]  /*8640*/  ISETP.GE.AND P4, PT, R4, R138, PT ;  /* 0x0000008a0400720c */ /* 0x000fe20003f86270 */
[----:B------:R-:W-:Y:S01]  /*8650*/  VIADD R4, R0, 0xffffffd0 ;  /* 0xffffffd000047836 */ /* 0x000fe20000000000 */
[----:B------:R-:W-:Y:S01]  /*8660*/  FSEL R173, R8, -INF , !P1 ;  /* 0xff80000008ad7808 */ /* 0x000fe20004800000 */
[----:B------:R-:W-:Y:S01]  /*8670*/  FFMA.FTZ R9, R5, UR10, R19 ;  /* 0x0000000a05097c23 */ /* 0x000fe20008010013 */
[----:B------:R-:W-:Y:S01]  /*8680*/  ISETP.GE.AND P1, PT, R3, R137, PT ;  /* 0x000000890300720c */ /* 0x000fe20003f26270 */
[C---:B------:R-:W-:Y:S01]  /*8690*/  FFMA.FTZ R8, R5.reuse, UR10, R201 ;  /* 0x0000000a05087c23 */ /* 0x040fe200080100c9 */
[----:B------:R-:W-:Y:S01]  /*86a0*/  FSEL R175, R6, -INF , !P4 ;  /* 0xff80000006af7808 */ /* 0x000fe20006000000 */
[----:B------:R-:W-:Y:S01]  /*86b0*/  FFMA.FTZ R5, R5, UR10, R203 ;  /* 0x0000000a05057c23 */ /* 0x000fe200080100cb */
[----:B------:R-:W-:-:S02]  /*86c0*/  ISETP.GE.AND P4, PT, R3, R132, PT ;  /* 0x000000840300720c */ /* 0x000fc40003f86270 */
[----:B------:R-:W-:Y:S02]  /*86d0*/  FSEL R176, R7, -INF , !P1 ;  /* 0xff80000007b07808 */ /* 0x000fe40004800000 */
        /* <DEDUP_REMOVED lines=12> */
[----:B------:R-:W-:Y:S01]  /*87a0*/  ISETP.GE.AND P4, PT, R4, R132, PT ;  /* 0x000000840400720c */ /* 0x000fe20003f86270 */
[----:B------:R-:W-:Y:S01]  /*87b0*/  VIADD R0, R0, 0xffffffd9 ;  /* 0xffffffd900007836 */ /* 0x000fe20000000000 */
[----:B------:R-:W-:-:S02]  /*87c0*/  FSEL R35, R7, -INF , !P1 ;  /* 0xff80000007237808 */ /* 0x000fc40004800000 */
[----:B------:R-:W-:Y:S02]  /*87d0*/  I2FP.F32.U32 R5, R3 ;  /* 0x0000000300057245 */ /* 0x000fe40000201000 */
[----:B------:R-:W-:Y:S02]  /*87e0*/  ISETP.GE.AND P1, PT, R4, R139, PT ;  /* 0x0000008b0400720c */ /* 0x000fe40003f26270 */
[----:B------:R-:W-:Y:S01]  /*87f0*/  FSEL R25, R8, -INF , !P4 ;  /* 0xff80000008197808 */ /* 0x000fe20006000000 */
[C---:B------:R-:W-:Y:S01]  /*8800*/  FFMA.FTZ R27, R5.reuse, UR10, R193 ;  /* 0x0000000a051b7c23 */ /* 0x040fe200080100c1 */
[----:B------:R-:W-:Y:S01]  /*8810*/  ISETP.GE.AND P4, PT, R4, R138, PT ;  /* 0x0000008a0400720c */ /* 0x000fe20003f86270 */
[----:B------:R-:W-:Y:S01]  /*8820*/  FFMA.FTZ R19, R5, UR10, R195 ;  /* 0x0000000a05137c23 */ /* 0x000fe200080100c3 */
[----:B------:R-:W-:Y:S01]  /*8830*/  FSEL R23, R23, -INF , !P1 ;  /* 0xff80000017177808 */ /* 0x000fe20004800000 */
[----:B------:R-:W-:Y:S01]  /*8840*/  FFMA.FTZ R22, R5, UR10, R213 ;  /* 0x0000000a05167c23 */ /* 0x000fe200080100d5 */
[----:B------:R-:W-:-:S02]  /*8850*/  ISETP.GE.AND P1, PT, R3, R137, PT ;  /* 0x000000890300720c */ /* 0x000fc40003f26270 */
[----:B------:R-:W-:Y:S02]  /*8860*/  I2FP.F32.U32 R4, R0 ;  /* 0x0000000000047245 */ /* 0x000fe40000201000 */
[----:B------:R-:W-:Y:S02]  /*8870*/  FSEL R24, R24, -INF , !P4 ;  /* 0xff80000018187808 */ /* 0x000fe40006000000 */
[----:B------:R-:W-:Y:S01]  /*8880*/  ISETP.GE.AND P4, PT, R3, R132, PT ;  /* 0x000000840300720c */ /* 0x000fe20003f86270 */
[C---:B------:R-:W-:Y:S01]  /*8890*/  FFMA.FTZ R26, R4.reuse, UR10, R13 ;  /* 0x0000000a041a7c23 */ /* 0x040fe2000801000d */
[----:B------:R-:W-:Y:S01]  /*88a0*/  FSEL R27, R27, -INF , !P1 ;  /* 0xff8000001b1b7808 */ /* 0x000fe20004800000 */
[C---:B------:R-:W-:Y:S01]  /*88b0*/  FFMA.FTZ R6, R4.reuse, UR10, R15 ;  /* 0x0000000a04067c23 */ /* 0x040fe2000801000f */
[----:B------:R-:W-:Y:S01]  /*88c0*/  ISETP.GE.AND P1, PT, R3, R139, PT ;  /* 0x0000008b0300720c */ /* 0x000fe20003f26270 */
[----:B------:R-:W-:Y:S01]  /*88d0*/  FFMA.FTZ R21, R4, UR10, R197 ;  /* 0x0000000a04157c23 */ /* 0x000fe200080100c5 */
[----:B------:R-:W-:-:S02]  /*88e0*/  FSEL R19, R19, -INF , !P4 ;  /* 0xff80000013137808 */ /* 0x000fc40006000000 */
[----:B------:R-:W-:Y:S02]  /*88f0*/  ISETP.GE.AND P4, PT, R0, R137, PT ;  /* 0x000000890000720c */ /* 0x000fe40003f86270 */
        /* <DEDUP_REMOVED lines=54> */
.L_x_1538:
[----:B------:R-:W3:Y:S04]  /*8c60*/  LDL.64 R14, [R1+0x88] ;  /* 0x00008800010e7983 */ /* 0x000ee80000100a00 */
[----:B------:R-:W4:Y:S04]  /*8c70*/  LDL.64 R194, [R1+0x90] ;  /* 0x0000900001c27983 */ /* 0x000f280000100a00 */
[----:B------:R-:W5:Y:S04]  /*8c80*/  LDL.64 R190, [R1+0x68] ;  /* 0x0000680001be7983 */ /* 0x000f680000100a00 */
[----:B------:R-:W2:Y:S01]  /*8c90*/  LDL.64 R192, [R1+0x80] ;  /* 0x0000800001c07983 */ /* 0x000ea20000100a00 */
[----:B------:R-:W-:-:S02]  /*8ca0*/  FMNMX3.FTZ R10, R135, R172, R28, !PT ;  /* 0x000000ac870a7276 */ /* 0x000fc4000781001c */
[----:B------:R-:W-:Y:S02]  /*8cb0*/  FMNMX3.FTZ R13, R13, R174, R30, !PT ;  /* 0x000000ae0d0d7276 */ /* 0x000fe4000781001e */
[----:B------:R-:W-:Y:S01]  /*8cc0*/  FMNMX3.FTZ R12, R12, R173, R29, !PT ;  /* 0x000000ad0c0c7276 */ /* 0x000fe2000781001d */
[----:B------:R-:W-:Y:S01]  /*8cd0*/  FFMA.FTZ R20, R5, UR10, R215 ;  /* 0x0000000a05147c23 */ /* 0x000fe200080100d7 */
[----:B------:R-:W-:Y:S01]  /*8ce0*/  FMNMX3.FTZ R10, R10, R180, R176, !PT ;  /* 0x000000b40a0a7276 */ /* 0x000fe200078100b0 */
[----:B------:R-:W-:Y:S01]  /*8cf0*/  IMAD.U32 R5, RZ, RZ, UR37 ;  /* 0x00000025ff057e24 */ /* 0x000fe2000f8e00ff */
[----:B------:R-:W-:Y:S01]  /*8d00*/  FMNMX3.FTZ R13, R13, R25, R19, !PT ;  /* 0x000000190d0d7276 */ /* 0x000fe20007810013 */
[----:B------:R-:W2:Y:S01]  /*8d10*/  LDL.64 R244, [R1+0x98] ;  /* 0x0000980001f47983 */ /* 0x000ea20000100a00 */
[----:B------:R-:W-:Y:S02]  /*8d20*/  FMNMX3.FTZ R12, R12, R23, R22, !PT ;  /* 0x000000170c0c7276 */ /* 0x000fe40007810016 */
[----:B------:R-:W-:Y:S01]  /*8d30*/  FMNMX3.FTZ R13, R13, R182, R3, !PT ;  /* 0x000000b60d0d7276 */ /* 0x000fe20007810003 */
[----:B------:R-:W-:Y:S01]  /*8d40*/  FFMA.FTZ R189, R4, UR10, R199 ;  /* 0x0000000a04bd7c23 */ /* 0x000fe200080100c7 */
[----:B------:R-:W-:Y:S01]  /*8d50*/  FMNMX3.FTZ R12, R12, R181, R21, !PT ;  /* 0x000000b50c0c7276 */ /* 0x000fe20007810015 */
[----:B------:R-:W2:Y:S04]  /*8d60*/  LDL.64 R240, [R1+0x70] ;  /* 0x0000700001f07983 */ /* 0x000ea80000100a00 */
[----:B------:R-:W1:Y:S04]  /*8d70*/  SHFL.BFLY PT, R18, R13, 0x2, 0x1f ;  /* 0x0c401f000d127f89 */ /* 0x000e6800000e0000 */
[----:B------:R-:W2:Y:S01]  /*8d80*/  LDL.64 R242, [R1+0x78] ;  /* 0x0000780001f27983 */ /* 0x000ea20000100a00 */
[----:B------:R-:W-:-:S02]  /*8d90*/  ISETP.GE.AND P1, PT, R0, R138, PT ;  /* 0x0000008a0000720c */ /* 0x000fc40003f26270 */
[----:B------:R-:W-:Y:S02]  /*8da0*/  FSEL R20, R20, -INF , !P4 ;  /* 0xff80000014147808 */ /* 0x000fe40006000000 */
[----:B------:R-:W-:Y:S02]  /*8db0*/  FSEL R211, R189, -INF , !P1 ;  /* 0xff800000bdd37808 */ /* 0x000fe40004800000 */
[----:B-1----:R-:W-:Y:S02]  /*8dc0*/  FMNMX.FTZ R18, R13, R18, !PT ;  /* 0x000000120d127209 */ /* 0x002fe40007810000 */
[----:B---3--:R-:W-:Y:S02]  /*8dd0*/  FMNMX3.FTZ R14, R10, R35, R27, !PT ;  /* 0x000000230a0e7276 */ /* 0x008fe4000781001b */
[----:B------:R-:W-:Y:S02]  /*8de0*/  LOP3.LUT R5, R5, UR9, R15, 0x96, !PT ;  /* 0x0000000905057c12 */ /* 0x000fe4000f8e960f */
[----:B------:R-:W-:Y:S01]  /*8df0*/  FMNMX3.FTZ R14, R14, R186, R26, !PT ;  /* 0x000000ba0e0e7276 */ /* 0x000fe2000781001a */
[----:B------:R-:W1:Y:S02]  /*8e00*/  SHFL.BFLY PT, R15, R12, 0x2, 0x1f ;  /* 0x0c401f000c0f7f89 */ /* 0x000e6400000e0000 */
[----:B------:R-:W-:-:S02]  /*8e10*/  IMAD.WIDE.U32 R16, R5, -0x326172a9, RZ ;  /* 0xcd9e8d5705107825 */ /* 0x000fc400078e00ff */
[----:B------:R-:W3:Y:S03]  /*8e20*/  SHFL.BFLY PT, R188, R14, 0x2, 0x1f ;  /* 0x0c401f000ebc7f89 */ /* 0x000ee600000e0000 */
[----:B----4-:R-:W-:Y:S02]  /*8e30*/  LOP3.LUT R4, R194, UR28, R17, 0x96, !PT ;  /* 0x0000001cc2047c12 */ /* 0x010fe4000f8e9611 */
[----:B-----5:R-:W-:-:S03]  /*8e40*/  LOP3.LUT R10, R16, UR27, R191, 0x96, !PT ;  /* 0x0000001b100a7c12 */ /* 0x020fc6000f8e96bf */
[----:B------:R-:W-:-:S04]  /*8e50*/  IMAD.WIDE.U32 R4, R4, -0x2daee0ad, RZ ;  /* 0xd2511f5304047825 */ /* 0x000fc800078e00ff */
[----:B------:R-:W-:Y:S01]  /*8e60*/  IMAD.WIDE.U32 R10, R10, -0x2daee0ad, RZ ;  /* 0xd2511f530a0a7825 */ /* 0x000fe200078e00ff */
[----:B--2---:R-:W-:-:S04]  /*8e70*/  LOP3.LUT R187, R192, UR26, R5, 0x96, !PT ;  /* 0x0000001ac0bb7c12 */ /* 0x004fc8000f8e9605 */
[----:B------:R-:W-:Y:S02]  /*8e80*/  LOP3.LUT R5, R4, UR23, R11, 0x96, !PT ;  /* 0x0000001704057c12 */ /* 0x000fe4000f8e960b */
[----:B------:R-:W-:-:S04]  /*8e90*/  FMNMX3.FTZ R4, R133, R179, R31, !PT ;  /* 0x000000b385047276 */ /* 0x000fc8000781001f */
[----:B------:R-:W-:Y:S02]  /*8ea0*/  FMNMX3.FTZ R4, R4, R175, R34, !PT ;  /* 0x000000af04047276 */ /* 0x000fe40007810022 */
[----:B-1----:R-:W-:Y:S02]  /*8eb0*/  FMNMX.FTZ R13, R12, R15, !PT ;  /* 0x0000000f0c0d7209 */ /* 0x002fe40007810000 */
[----:B---3--:R-:W-:Y:S01]  /*8ec0*/  FMNMX.FTZ R11, R14, R188, !PT ;  /* 0x000000bc0e0b7209 */ /* 0x008fe20007810000 */
[----:B------:R-:W-:Y:S01]  /*8ed0*/  IMAD.WIDE.U32 R188, R187, -0x326172a9, RZ ;  /* 0xcd9e8d57bbbc7825 */ /* 0x000fe200078e00ff */
[----:B------:R-:W-:-:S03]  /*8ee0*/  FMNMX3.FTZ R12, R4, R24, R20, !PT ;  /* 0x00000018040c7276 */ /* 0x000fc60007810014 */
[----:B------:R-:W-:-:S05]  /*8ef0*/  IMAD.WIDE.U32 R4, R5, -0x326172a9, RZ ;  /* 0xcd9e8d5705047825 */ /* 0x000fca00078e00ff */
[----:B------:R-:W-:Y:S02]  /*8f00*/  LOP3.LUT R5, R188, UR19, R5, 0x96, !PT ;  /* 0x00000013bc057c12 */ /* 0x000fe4000f8e9605 */
[----:B------:R-:W1:Y:S01]  /*8f10*/  SHFL.BFLY PT, R188, R11, 0x1, 0x1f ;  /* 0x0c201f000bbc7f89 */ /* 0x000e6200000e0000 */
[----:B------:R-:W-:-:S03]  /*8f20*/  LOP3.LUT R14, R190, UR24, R189, 0x96, !PT ;  /* 0x00000018be0e7c12 */ /* 0x000fc6000f8e96bd */
[----:B------:R-:W2:Y:S01]  /*8f30*/  SHFL.BFLY PT, R190, R18, 0x1, 0x1f ;  /* 0x0c201f0012be7f89 */ /* 0x000ea200000e0000 */
[----:B------:R-:W-:-:S03]  /*8f40*/  FMNMX3.FTZ R12, R12, R183, R211, !PT ;  /* 0x000000b70c0c7276 */ /* 0x000fc600078100d3 */
[----:B------:R-:W3:Y:S01]  /*8f50*/  SHFL.BFLY PT, R189, R13, 0x1, 0x1f ;  /* 0x0c201f000dbd7f89 */ /* 0x000ee200000e0000 */
[----:B------:R-:W-:-:S03]  /*8f60*/  IMAD.WIDE.U32 R192, R14, -0x2daee0ad, RZ ;  /* 0xd2511f530ec07825 */ /* 0x000fc600078e00ff */
[----:B------:R-:W4:Y:S01]  /*8f70*/  SHFL.BFLY PT, R187, R12, 0x2, 0x1f ;  /* 0x0c401f000cbb7f89 */ /* 0x000f2200000e0000 */
[----:B------:R-:W-:Y:S01]  /*8f80*/  IMAD.WIDE.U32 R212, R5, -0x2daee0ad, RZ ;  /* 0xd2511f5305d47825 */ /* 0x000fe200078e00ff */
[----:B------:R-:W-:-:S04]  /*8f90*/  LOP3.LUT R14, R10, UR18, R193, 0x96, !PT ;  /* 0x000000120a0e7c12 */ /* 0x000fc8000f8e96c1 */
[----:B------:R-:W-:Y:S01]  /*8fa0*/  LOP3.LUT R5, R192, UR16, R213, 0x96, !PT ;  /* 0x00000010c0057c12 */ /* 0x000fe2000f8e96d5 */
[----:B------:R-:W-:Y:S01]  /*8fb0*/  IMAD.WIDE.U32 R14, R14, -0x326172a9, RZ ;  /* 0xcd9e8d570e0e7825 */ /* 0x000fe200078e00ff */
[----:B-1----:R-:W-:-:S03]  /*8fc0*/  FMNMX.FTZ R218, R11, R188, !PT ;  /* 0x000000bc0bda7209 */ /* 0x002fc60007810000 */
[----:B------:R-:W-:Y:S01]  /*8fd0*/  IMAD.WIDE.U32 R192, R5, -0x326172a9, RZ ;  /* 0xcd9e8d5705c07825 */ /* 0x000fe200078e00ff */
[----:B------:R-:W-:-:S03]  /*8fe0*/  FSETP.NEU.FTZ.AND P1, PT, R218, -INF , PT ;  /* 0xff800000da00780b */ /* 0x000fc60003f3d000 */
[----:B------:R-:W-:Y:S01]  /*8ff0*/  FMUL.FTZ R10, R218, UR4 ;  /* 0x00000004da0a7c20 */ /* 0x000fe20008410000 */
[----:B------:R-:W-:Y:S02]  /*9000*/  LOP3.LUT R14, R14, UR15, R193, 0x96, !PT ;  /* 0x0000000f0e0e7c12 */ /* 0x000fe4000f8e96c1 */
[----:B--2---:R-:W-:Y:S02]  /*9010*/  FMNMX.FTZ R228, R18, R190, !PT ;  /* 0x000000be12e47209 */ /* 0x004fe40007810000 */
[----:B------:R-:W-:Y:S02]  /*9020*/  FSEL R10, R10, RZ, P1 ;  /* 0x000000ff0a0a7208 */ /* 0x000fe40000800000 */
[----:B------:R-:W-:Y:S01]  /*9030*/  LOP3.LUT R194, R4, UR17, R15, 0x96, !PT ;  /* 0x0000001104c27c12 */ /* 0x000fe2000f8e960f */
[----:B------:R-:W-:Y:S01]  /*9040*/  FMUL.FTZ R5, R228, UR4 ;  /* 0x00000004e4057c20 */ /* 0x000fe20008410000 */
[----:B------:R-:W-:Y:S02]  /*9050*/  LOP3.LUT R4, R14, 0xffff, RZ, 0xc0, !PT ;  /* 0x0000ffff0e047812 */ /* 0x000fe400078ec0ff */
[----:B---3--:R-:W-:Y:S01]  /*9060*/  FMNMX.FTZ R229, R13, R189, !PT ;  /* 0x000000bd0de57209 */ /* 0x008fe20007810000 */
[--C-:B------:R-:W-:Y:S01]  /*9070*/  FFMA.FTZ R172, R172, UR4, -R10.reuse ;  /* 0x00000004acac7c23 */ /* 0x100fe2000801080a */
[----:B------:R-:W-:Y:S01]  /*9080*/  FSETP.NEU.FTZ.AND P4, PT, R228, -INF , PT ;  /* 0xff800000e400780b */ /* 0x000fe20003f9d000 */
[----:B------:R-:W-:Y:S01]  /*9090*/  FFMA.FTZ R28, R28, UR4, -R10 ;  /* 0x000000041c1c7c23 */ /* 0x000fe2000801080a */
[----:B----4-:R-:W-:-:S02]  /*90a0*/  FMNMX.FTZ R11, R12, R187, !PT ;  /* 0x000000bb0c0b7209 */ /* 0x010fc40007810000 */
[----:B------:R-:W-:Y:S01]  /*90b0*/  SHF.R.U32.HI R12, RZ, 0x8, R4 ;  /* 0x00000008ff0c7819 */ /* 0x000fe20000011604 */
[----:B------:R-:W-:Y:S01]  /*90c0*/  FMUL.FTZ R4, R229, UR4 ;  /* 0x00000004e5047c20 */ /* 0x000fe20008410000 */
[----:B------:R-:W-:Y:S01]  /*90d0*/  FSEL R187, R228, RZ, P4 ;  /* 0x000000ffe4bb7208 */ /* 0x000fe20002000000 */
[----:B------:R-:W-:Y:S01]  /*90e0*/  MUFU.EX2 R213, R172 ;  /* 0x000000ac00d57308 */ /* 0x000fe20000000800 */
[----:B------:R-:W-:Y:S02]  /*90f0*/  FSEL R5, R5, RZ, P4 ;  /* 0x000000ff05057208 */ /* 0x000fe40002000000 */
[----:B------:R-:W-:Y:S01]  /*9100*/  FSETP.NEU.FTZ.AND P4, PT, R229, -INF , PT ;  /* 0xff800000e500780b */ /* 0x000fe20003f9d000 */
[----:B------:R-:W1:Y:S01]  /*9110*/  SHFL.BFLY PT, R13, R11, 0x1, 0x1f ;  /* 0x0c201f000b0d7f89 */ /* 0x000e6200000e0000 */
[----:B------:R-:W-:-:S03]  /*9120*/  LOP3.LUT R12, R12, 0xffff, RZ, 0xc0, !PT ;  /* 0x0000ffff0c0c7812 */ /* 0x000fc600078ec0ff */
[----:B------:R2:W3:Y:S01]  /*9130*/  MUFU.EX2 R224, R28 ;  /* 0x0000001c00e07308 */ /* 0x0004e20000000800 */
[----:B------:R-:W-:Y:S02]  /*9140*/  FSEL R195, R229, RZ, P4 ;  /* 0x000000ffe5c37208 */ /* 0x000fe40002000000 */
[----:B------:R-:W-:Y:S02]  /*9150*/  FSEL R4, R4, RZ, P4 ;  /* 0x000000ff04047208 */ /* 0x000fe40002000000 */
[----:B------:R-:W-:Y:S02]  /*9160*/  ISETP.LE.U32.AND P4, PT, R12, UR11, PT ;  /* 0x0000000b0c007c0c */ /* 0x000fe4000bf83070 */
[----:B------:R-:W-:Y:S01]  /*9170*/  LOP3.LUT R12, R14, 0xff, RZ, 0xc0, !PT ;  /* 0x000000ff0e0c7812 */ /* 0x000fe200078ec0ff */
[--C-:B------:R-:W-:Y:S01]  /*9180*/  FFMA.FTZ R178, R178, UR4, -R5.reuse ;  /* 0x00000004b2b27c23 */ /* 0x100fe20008010805 */
[--C-:B------:R-:W-:Y:S01]  /*9190*/  FFMA.FTZ R185, R185, UR4, -R5.reuse ;  /* 0x00000004b9b97c23 */ /* 0x100fe20008010805 */
[----:B------:R-:W-:Y:S01]  /*91a0*/  FFMA.FTZ R188, R19, UR4, -R5 ;  /* 0x0000000413bc7c23 */ /* 0x000fe20008010805 */
[----:B--2---:R-:W-:-:S02]  /*91b0*/  FSEL R28, R218, RZ, P1 ;  /* 0x000000ffda1c7208 */ /* 0x004fc40000800000 */
[----:B------:R-:W-:Y:S02]  /*91c0*/  ISETP.LE.U32.AND P1, PT, R12, UR11, PT ;  /* 0x0000000b0c007c0c */ /* 0x000fe4000bf23070 */
[----:B---3--:R-:W-:Y:S01]  /*91d0*/  F2FP.BF16.F32.PACK_AB R19, R224, R213 ;  /* 0x000000d5e013723e */ /* 0x008fe200000010ff */
[--C-:B------:R-:W-:Y:S01]  /*91e0*/  FFMA.FTZ R174, R174, UR4, -R5.reuse ;  /* 0x00000004aeae7c23 */ /* 0x100fe20008010805 */
[--C-:B------:R-:W-:Y:S01]  /*91f0*/  FFMA.FTZ R30, R30, UR4, -R5.reuse ;  /* 0x000000041e1e7c23 */ /* 0x100fe20008010805 */
[--C-:B------:R-:W-:Y:S01]  /*9200*/  FFMA.FTZ R172, R25, UR4, -R5.reuse ;  /* 0x0000000419ac7c23 */ /* 0x100fe20008010805 */
[--C-:B------:R-:W-:Y:S01]  /*9210*/  FFMA.FTZ R193, R182, UR4, -R5.reuse ;  /* 0x00000004b6c17c23 */ /* 0x100fe20008010805 */
[--C-:B------:R-:W-:Y:S01]  /*9220*/  FFMA.FTZ R191, R3, UR4, -R5.reuse ;  /* 0x0000000403bf7c23 */ /* 0x100fe20008010805 */
[----:B------:R-:W-:Y:S01]  /*9230*/  MUFU.EX2 R12, R185 ;  /* 0x000000b9000c7308 */ /* 0x000fe20000000800 */
[----:B------:R-:W-:Y:S02]  /*9240*/  PRMT R18, R19, 0x7632, R18 ;  /* 0x0000763213127816 */ /* 0x000fe40000000012 */
[----:B------:R-:W-:-:S02]  /*9250*/  PRMT R5, R14, 0x7632, R5 ;  /* 0x000076320e057816 */ /* 0x000fc40000000005 */
[----:B------:R-:W-:-:S03]  /*9260*/  @!P1 HFMA2.BF16_V2 R182, -RZ.H0_H0, RZ.H0_H0, -R19.H0_H0 ;  /* 0x200000ffffb69231 */ /* 0x000fc60000340913 */
[----:B------:R-:W2:Y:S01]  /*9270*/  MUFU.EX2 R178, R178 ;  /* 0x000000b200b27308 */ /* 0x000ea20000000800 */
[----:B------:R-:W-:Y:S01]  /*9280*/  LOP3.LUT R5, R5, 0xff, RZ, 0xc0, !PT ;  /* 0x000000ff05057812 */ /* 0x000fe200078ec0ff */
[----:B------:R-:W-:Y:S01]  /*9290*/  @!P4 HFMA2.BF16_V2 R196, -RZ.H0_H0, RZ.H0_H0, -R18.H0_H0 ;  /* 0x200000ffffc4c231 */ /* 0x000fe20000340912 */
[----:B-1----:R-:W-:Y:S02]  /*92a0*/  FMNMX.FTZ R219, R11, R13, !PT ;  /* 0x0000000d0bdb7209 */ /* 0x002fe40007810000 */
[----:B------:R-:W-:Y:S02]  /*92b0*/  PRMT R249, R19, 0x5410, R18 ;  /* 0x0000541013f97816 */ /* 0x000fe40000000012 */
[----:B------:R-:W-:Y:S01]  /*92c0*/  @!P1 PRMT R19, R182, 0x5410, RZ ;  /* 0x00005410b6139816 */ /* 0x000fe200000000ff */
[--C-:B------:R-:W-:Y:S01]  /*92d0*/  FFMA.FTZ R189, R184, UR4, -R4.reuse ;  /* 0x00000004b8bd7c23 */ /* 0x100fe20008010804 */
[----:B------:R-:W-:Y:S01]  /*92e0*/  ISETP.LE.U32.AND P1, PT, R5, UR11, PT ;  /* 0x0000000b05007c0c */ /* 0x000fe2000bf23070 */
[--C-:B------:R-:W-:Y:S01]  /*92f0*/  FFMA.FTZ R190, R177, UR4, -R4.reuse ;  /* 0x00000004b1be7c23 */ /* 0x100fe20008010804 */
[--C-:B------:R-:W-:Y:S01]  /*9300*/  FFMA.FTZ R197, R173, UR4, -R4.reuse ;  /* 0x00000004adc57c23 */ /* 0x100fe20008010804 */
[--C-:B------:R-:W-:Y:S01]  /*9310*/  FFMA.FTZ R198, R29, UR4, -R4.reuse ;  /* 0x000000041dc67c23 */ /* 0x100fe20008010804 */
[--C-:B------:R-:W-:Y:S01]  /*9320*/  FFMA.FTZ R205, R23, UR4, -R4.reuse ;  /* 0x0000000417cd7c23 */ /* 0x100fe20008010804 */
[--C-:B------:R-:W-:Y:S01]  /*9330*/  FFMA.FTZ R206, R22, UR4, -R4.reuse ;  /* 0x0000000416ce7c23 */ /* 0x100fe20008010804 */
[--C-:B------:R-:W-:Y:S01]  /*9340*/  FFMA.FTZ R215, R181, UR4, -R4.reuse ;  /* 0x00000004b5d77c23 */ /* 0x100fe20008010804 */
[----:B------:R-:W-:Y:S01]  /*9350*/  FFMA.FTZ R216, R21, UR4, -R4 ;  /* 0x0000000415d87c23 */ /* 0x000fe20008010804 */
[----:B------:R-:W-:Y:S01]  /*9360*/  @!P4 PRMT R18, R196, 0x5410, RZ ;  /* 0x00005410c412c816 */ /* 0x000fe200000000ff */
[C---:B------:R-:W-:Y:S01]  /*9370*/  FMUL.FTZ R4, R219.reuse, UR4 ;  /* 0x00000004db047c20 */ /* 0x040fe20008410000 */
[----:B------:R-:W-:-:S02]  /*9380*/  FSETP.NEU.FTZ.AND P4, PT, R219, -INF , PT ;  /* 0xff800000db00780b */ /* 0x000fc40003f9d000 */
[----:B--2---:R-:W-:Y:S02]  /*9390*/  F2FP.BF16.F32.PACK_AB R21, R178, R12 ;  /* 0x0000000cb215723e */ /* 0x004fe400000010ff */
[----:B------:R-:W-:-:S05]  /*93a0*/  FSEL R4, R4, RZ, P4 ;  /* 0x000000ff04047208 */ /* 0x000fca0002000000 */
[--C-:B------:R-:W-:Y:S01]  /*93b0*/  FFMA.FTZ R207, R24, UR4, -R4.reuse ;  /* 0x0000000418cf7c23 */ /* 0x100fe20008010804 */
[----:B------:R-:W-:Y:S01]  /*93c0*/  FFMA.FTZ R210, R20, UR4, -R4 ;  /* 0x0000000414d27c23 */ /* 0x000fe20008010804 */
[----:B------:R-:W-:Y:S01]  /*93d0*/  @!P1 HFMA2.BF16_V2 R24, -RZ.H0_H0, RZ.H0_H0, -R21.H0_H0 ;  /* 0x200000ffff189231 */ /* 0x000fe20000340915 */
[----:B------:R-:W-:Y:S01]  /*93e0*/  PRMT R20, R21, 0x7632, R20 ;  /* 0x0000763215147816 */ /* 0x000fe20000000014 */
[--C-:B------:R-:W-:Y:S01]  /*93f0*/  FFMA.FTZ R22, R179, UR4, -R4.reuse ;  /* 0x00000004b3167c23 */ /* 0x100fe20008010804 */
[--C-:B------:R-:W-:Y:S01]  /*9400*/  FFMA.FTZ R31, R31, UR4, -R4.reuse ;  /* 0x000000041f1f7c23 */ /* 0x100fe20008010804 */
[--C-:B------:R-:W-:Y:S01]  /*9410*/  FFMA.FTZ R173, R175, UR4, -R4.reuse ;  /* 0x00000004afad7c23 */ /* 0x100fe20008010804 */
[--C-:B------:R-:W-:Y:S01]  /*9420*/  FFMA.FTZ R196, R34, UR4, -R4.reuse ;  /* 0x0000000422c47c23 */ /* 0x100fe20008010804 */
[--C-:B------:R-:W-:Y:S01]  /*9430*/  FFMA.FTZ R230, R183, UR4, -R4.reuse ;  /* 0x00000004b7e67c23 */ /* 0x100fe20008010804 */
[----:B------:R-:W-:Y:S01]  /*9440*/  FFMA.FTZ R231, R211, UR4, -R4 ;  /* 0x00000004d3e77c23 */ /* 0x000fe20008010804 */
[----:B------:R-:W-:-:S02]  /*9450*/  SHF.R.U32.HI R4, RZ, 0x18, R14 ;  /* 0x00000018ff047819 */ /* 0x000fc4000001160e */
[----:B------:R-:W-:Y:S01]  /*9460*/  PRMT R248, R21, 0x5410, R20 ;  /* 0x0000541015f87816 */ /* 0x000fe20000000014 */
[--C-:B------:R-:W-:Y:S01]  /*9470*/  FFMA.FTZ R180, R180, UR4, -R10.reuse ;  /* 0x00000004b4b47c23 */ /* 0x100fe2000801080a */
[----:B------:R-:W-:Y:S01]  /*9480*/  @!P1 PRMT R21, R24, 0x5410, RZ ;  /* 0x0000541018159816 */ /* 0x000fe200000000ff */
[----:B------:R-:W-:Y:S01]  /*9490*/  FFMA.FTZ R176, R176, UR4, -R10 ;  /* 0x00000004b0b07c23 */ /* 0x000fe2000801080a */
[----:B------:R-:W-:-:S03]  /*94a0*/  ISETP.LE.U32.AND P1, PT, R4, UR11, PT ;  /* 0x0000000b04007c0c */ /* 0x000fc6000bf23070 */
[----:B------:R-:W-:Y:S01]  /*94b0*/  MUFU.EX2 R180, R180 ;  /* 0x000000b400b47308 */ /* 0x000fe20000000800 */
[----:B------:R-:W-:-:S07]  /*94c0*/  IMAD.MOV.U32 R4, RZ, RZ, R192 ;  /* 0x000000ffff047224 */ /* 0x000fce00078e00c0 */
[----:B------:R-:W1:Y:S02]  /*94d0*/  MUFU.EX2 R176, R176 ;  /* 0x000000b000b07308 */ /* 0x000e640000000800 */
[----:B------:R-:W-:Y:S01]  /*94e0*/  @!P1 HFMA2.BF16_V2 R23, -RZ.H0_H0, RZ.H0_H0, -R20.H0_H0 ;  /* 0x200000ffff179231 */ /* 0x000fe20000340914 */
[----:B------:R-:W-:-:S04]  /*94f0*/  LOP3.LUT R4, R4, 0xff, RZ, 0xc0, !PT ;  /* 0x000000ff04047812 */ /* 0x000fc800078ec0ff */
[----:B------:R-:W-:Y:S02]  /*9500*/  @!P1 PRMT R20, R23, 0x5410, RZ ;  /* 0x0000541017149816 */ /* 0x000fe400000000ff */
[----:B------:R-:W-:Y:S01]  /*9510*/  ISETP.LE.U32.AND P1, PT, R4, UR11, PT ;  /* 0x0000000b04007c0c */ /* 0x000fe2000bf23070 */
[----:B------:R-:W-:Y:S01]  /*9520*/  FFMA.FTZ R15, R186, UR4, -R10 ;  /* 0x00000004ba0f7c23 */ /* 0x000fe2000801080a */
[----:B-1----:R-:W-:-:S04]  /*9530*/  F2FP.BF16.F32.PACK_AB R5, R176, R180 ;  /* 0x000000b4b005723e */ /* 0x002fc800000010ff */
[----:B------:R-:W-:Y:S01]  /*9540*/  PRMT R186, R5, 0x7610, R186 ;  /* 0x0000761005ba7816 */ /* 0x000fe200000000ba */
[----:B------:R-:W-:Y:S01]  /*9550*/  FADD.FTZ R4, R135, -R28 ;  /* 0x8000001c87047221 */ /* 0x000fe20000010000 */
[----:B------:R-:W-:-:S05]  /*9560*/  PRMT R185, R5, 0x7632, R185 ;  /* 0x0000763205b97816 */ /* 0x000fca00000000b9 */
[----:B------:R-:W-:Y:S01]  /*9570*/  @!P1 HFMA2.BF16_V2 R135, -RZ.H0_H0, RZ.H0_H0, -R186.H0_H0 ;  /* 0x200000ffff879231 */ /* 0x000fe200003409ba */
[----:B------:R-:W-:Y:S02]  /*9580*/  PRMT R5, R192, 0x7771, RZ ;  /* 0x00007771c0057816 */ /* 0x000fe400000000ff */
[----:B------:R-:W-:Y:S02]  /*9590*/  PRMT R234, R186, 0x5410, R185 ;  /* 0x00005410baea7816 */ /* 0x000fe400000000b9 */
[----:B------:R-:W-:Y:S02]  /*95a0*/  @!P1 PRMT R186, R135, 0x5410, RZ ;  /* 0x0000541087ba9816 */ /* 0x000fe400000000ff */
[----:B------:R-:W-:Y:S01]  /*95b0*/  ISETP.GT.U32.AND P1, PT, R5, UR11, PT ;  /* 0x0000000b05007c0c */ /* 0x000fe2000bf24070 */
[----:B------:R-:W-:Y:S01]  /*95c0*/  MUFU.EX2 R174, R174 ;  /* 0x000000ae00ae7308 */ /* 0x000fe20000000800 */
[--C-:B------:R-:W-:Y:S01]  /*95d0*/  FFMA.FTZ R35, R35, UR4, -R10.reuse ;  /* 0x0000000423237c23 */ /* 0x100fe2000801080a */
[--C-:B------:R-:W-:Y:S01]  /*95e0*/  FFMA.FTZ R27, R27, UR4, -R10.reuse ;  /* 0x000000041b1b7c23 */ /* 0x100fe2000801080a */
[----:B------:R-:W-:Y:S01]  /*95f0*/  FFMA.FTZ R26, R26, UR4, -R10 ;  /* 0x000000041a1a7c23 */ /* 0x000fe2000801080a */
[----:B------:R-:W-:-:S04]  /*9600*/  FADD.FTZ R10, R136, -R187 ;  /* 0x800000bb880a7221 */ /* 0x000fc80000010000 */
[----:B------:R-:W1:Y:S01]  /*9610*/  MUFU.EX2 R30, R30 ;  /* 0x0000001e001e7308 */ /* 0x000e620000000800 */
[----:B------:R-:W-:Y:S01]  /*9620*/  FMUL.FTZ R4, R4, UR4 ;  /* 0x0000000404047c20 */ /* 0x000fe20008410000 */
[----:B------:R-:W-:Y:S02]  /*9630*/  FMUL.FTZ R10, R10, UR4 ;  /* 0x000000040a0a7c20 */ /* 0x000fe40008410000 */
[----:B------:R-:W-:-:S04]  /*9640*/  @P1 HFMA2.BF16_V2 R25, -RZ.H0_H0, RZ.H0_H0, -R185.H0_H0 ;  /* 0x200000ffff191231 */ /* 0x000fc800003409b9 */
[----:B------:R2:W-:Y:S01]  /*9650*/  MUFU.EX2 R11, R4 ;  /* 0x00000004000b7308 */ /* 0x0005e20000000800 */
[----:B------:R-:W-:-:S07]  /*9660*/  @P1 PRMT R185, R25, 0x5410, RZ ;  /* 0x0000541019b91816 */ /* 0x000fce00000000ff */
[----:B------:R-:W3:Y:S01]  /*9670*/  MUFU.EX2 R10, R10 ;  /* 0x0000000a000a7308 */ /* 0x000ee20000000800 */
[----:B--2---:R-:W-:-:S04]  /*9680*/  PRMT R4, R192, 0x7772, RZ ;  /* 0x00007772c0047816 */ /* 0x004fc800000000ff */
[----:B------:R-:W-:Y:S02]  /*9690*/  ISETP.GT.U32.AND P1, PT, R4, UR11, PT ;  /* 0x0000000b04007c0c */ /* 0x000fe4000bf24070 */
[----:B-1----:R-:W-:-:S04]  /*96a0*/  F2FP.BF16.F32.PACK_AB R4, R30, R174 ;  /* 0x000000ae1e04723e */ /* 0x002fc800000010ff */
[C---:B------:R-:W-:Y:S02]  /*96b0*/  PRMT R184, R4.reuse, 0x7610, R184 ;  /* 0x0000761004b87816 */ /* 0x040fe400000000b8 */
[----:B------:R-:W-:Y:S01]  /*96c0*/  PRMT R183, R4, 0x7632, R183 ;  /* 0x0000763204b77816 */ /* 0x000fe200000000b7 */
[----:B---3--:R-:W-:Y:S01]  /*96d0*/  FFMA.FTZ R223, R223, R10, R12 ;  /* 0x0000000adfdf7223 */ /* 0x008fe2000001000c */
[----:B------:R-:W-:-:S03]  /*96e0*/  PRMT R4, R192, 0x7773, RZ ;  /* 0x00007773c0047816 */ /* 0x000fc600000000ff */
[----:B------:R-:W-:Y:S01]  /*96f0*/  @P1 HFMA2.BF16_V2 R136, -RZ.H0_H0, RZ.H0_H0, -R184.H0_H0 ;  /* 0x200000ffff881231 */ /* 0x000fe200003409b8 */
[----:B------:R-:W-:Y:S01]  /*9700*/  PRMT R233, R184, 0x5410, R183 ;  /* 0x00005410b8e97816 */ /* 0x000fe200000000b7 */
[----:B------:R-:W-:-:S03]  /*9710*/  IMAD.WIDE.U32 R12, R194, -0x2daee0ad, RZ ;  /* 0xd2511f53c20c7825 */ /* 0x000fc600078e00ff */
[----:B------:R-:W-:Y:S02]  /*9720*/  @P1 PRMT R184, R136, 0x5410, RZ ;  /* 0x0000541088b81816 */ /* 0x000fe400000000ff */
[----:B------:R-:W-:Y:S01]  /*9730*/  ISETP.GT.U32.AND P1, PT, R4, UR11, PT ;  /* 0x0000000b04007c0c */ /* 0x000fe2000bf24070 */
[----:B------:R-:W-:Y:S01]  /*9740*/  MUFU.EX2 R35, R35 ;  /* 0x0000002300237308 */ /* 0x000fe20000000800 */
[----:B------:R-:W-:-:S07]  /*9750*/  LOP3.LUT R25, R212, UR14, R13, 0x96, !PT ;  /* 0x0000000ed4197c12 */ /* 0x000fce000f8e960d */
[----:B------:R-:W1:Y:S01]  /*9760*/  MUFU.EX2 R250, R27 ;  /* 0x0000001b00fa7308 */ /* 0x000e620000000800 */
[C---:B------:R-:W-:Y:S02]  /*9770*/  LOP3.LUT R4, R25.reuse, 0xffff, RZ, 0xc0, !PT ;  /* 0x0000ffff19047812 */ /* 0x040fe400078ec0ff */
[----:B------:R-:W-:Y:S02]  /*9780*/  LOP3.LUT R5, R25, 0xff, RZ, 0xc0, !PT ;  /* 0x000000ff19057812 */ /* 0x000fe400078ec0ff */
[----:B------:R-:W-:Y:S01]  /*9790*/  SHF.R.U32.HI R4, RZ, 0x8, R4 ;  /* 0x00000008ff047819 */ /* 0x000fe20000011604 */
[----:B------:R-:W-:Y:S01]  /*97a0*/  @P1 HFMA2.BF16_V2 R175, -RZ.H0_H0, RZ.H0_H0, -R183.H0_H0 ;  /* 0x200000ffffaf1231 */ /* 0x000fe200003409b7 */
[----:B------:R-:W-:Y:S02]  /*97b0*/  FSEL R13, R219, RZ, P4 ;  /* 0x000000ffdb0d7208 */ /* 0x000fe40002000000 */
[----:B------:R-:W-:Y:S02]  /*97c0*/  LOP3.LUT R4, R4, 0xffff, RZ, 0xc0, !PT ;  /* 0x0000ffff04047812 */ /* 0x000fe400078ec0ff */
[----:B------:R-:W-:-:S02]  /*97d0*/  ISETP.LE.U32.AND P4, PT, R5, UR11, PT ;  /* 0x0000000b05007c0c */ /* 0x000fc4000bf83070 */
[----:B------:R-:W-:Y:S02]  /*97e0*/  @P1 PRMT R183, R175, 0x5410, RZ ;  /* 0x00005410afb71816 */ /* 0x000fe400000000ff */
[----:B------:R-:W-:Y:S02]  /*97f0*/  ISETP.LE.U32.AND P1, PT, R4, UR11, PT ;  /* 0x0000000b04007c0c */ /* 0x000fe4000bf23070 */
[----:B-1----:R-:W-:Y:S01]  /*9800*/  F2FP.BF16.F32.PACK_AB R4, R250, R35 ;  /* 0x00000023fa04723e */ /* 0x002fe200000010ff */
[----:B------:R-:W-:Y:S03]  /*9810*/  MUFU.EX2 R172, R172 ;  /* 0x000000ac00ac7308 */ /* 0x000fe60000000800 */
[C---:B------:R-:W-:Y:S02]  /*9820*/  PRMT R182, R4.reuse, 0x7610, R182 ;  /* 0x0000761004b67816 */ /* 0x040fe400000000b6 */
[----:B------:R-:W-:-:S03]  /*9830*/  PRMT R181, R4, 0x7632, R181 ;  /* 0x0000763204b57816 */ /* 0x000fc600000000b5 */
[----:B------:R-:W1:Y:S01]  /*9840*/  MUFU.EX2 R194, R188 ;  /* 0x000000bc00c27308 */ /* 0x000e620000000800 */
[----:B------:R-:W-:Y:S01]  /*9850*/  PRMT R4, R25, 0x7632, R4 ;  /* 0x0000763219047816 */ /* 0x000fe20000000004 */
[----:B------:R-:W-:Y:S01]  /*9860*/  @!P4 HFMA2.BF16_V2 R177, -RZ.H0_H0, RZ.H0_H0, -R182.H0_H0 ;  /* 0x200000ffffb1c231 */ /* 0x000fe200003409b6 */
[----:B------:R-:W-:Y:S02]  /*9870*/  PRMT R237, R182, 0x5410, R181 ;  /* 0x00005410b6ed7816 */ /* 0x000fe400000000b5 */
[----:B------:R-:W-:Y:S01]  /*9880*/  LOP3.LUT R4, R4, 0xff, RZ, 0xc0, !PT ;  /* 0x000000ff04047812 */ /* 0x000fe200078ec0ff */
[----:B------:R-:W-:Y:S01]  /*9890*/  @!P1 HFMA2.BF16_V2 R179, -RZ.H0_H0, RZ.H0_H0, -R181.H0_H0 ;  /* 0x200000ffffb39231 */ /* 0x000fe200003409b5 */
[----:B------:R-:W-:Y:S01]  /*98a0*/  @!P4 PRMT R182, R177, 0x5410, RZ ;  /* 0x00005410b1b6c816 */ /* 0x000fe200000000ff */
[----:B------:R-:W-:Y:S01]  /*98b0*/  FFMA.FTZ R222, R222, R11, R213 ;  /* 0x0000000bdede7223 */ /* 0x000fe200000100d5 */
[----:B------:R-:W-:Y:S02]  /*98c0*/  ISETP.LE.U32.AND P4, PT, R4, UR11, PT ;  /* 0x0000000b04007c0c */ /* 0x000fe4000bf83070 */
[----:B------:R-:W-:Y:S01]  /*98d0*/  SHF.R.U32.HI R4, RZ, 0x18, R25 ;  /* 0x00000018ff047819 */ /* 0x000fe20000011619 */
[----:B------:R-:W-:Y:S01]  /*98e0*/  FADD.FTZ R24, R224, R222 ;  /* 0x000000dee0187221 */ /* 0x000fe20000010000 */
[----:B------:R-:W-:-:S02]  /*98f0*/  @!P1 PRMT R181, R179, 0x5410, RZ ;  /* 0x00005410b3b59816 */ /* 0x000fc400000000ff */
[----:B------:R-:W-:Y:S02]  /*9900*/  ISETP.LE.U32.AND P1, PT, R4, UR11, PT ;  /* 0x0000000b04007c0c */ /* 0x000fe4000bf23070 */
[----:B-1----:R-:W-:Y:S01]  /*9910*/  F2FP.BF16.F32.PACK_AB R4, R194, R172 ;  /* 0x000000acc204723e */ /* 0x002fe200000010ff */
[----:B------:R-:W-:Y:S01]  /*9920*/  FADD.FTZ R24, R180, R24 ;  /* 0x00000018b4187221 */ /* 0x000fe20000010000 */
[----:B------:R-:W-:Y:S02]  /*9930*/  MUFU.EX2 R226, R15 ;  /* 0x0000000f00e27308 */ /* 0x000fe40000000800 */
[C---:B------:R-:W-:Y:S02]  /*9940*/  PRMT R180, R4.reuse, 0x7610, R180 ;  /* 0x0000761004b47816 */ /* 0x040fe400000000b4 */
[----:B------:R-:W-:Y:S01]  /*9950*/  PRMT R179, R4, 0x7632, R179 ;  /* 0x0000763204b37816 */ /* 0x000fe200000000b3 */
[----:B------:R-:W-:-:S03]  /*9960*/  IMAD.MOV.U32 R4, RZ, RZ, R12 ;  /* 0x000000ffff047224 */ /* 0x000fc600078e000c */
[----:B------:R-:W1:Y:S01]  /*9970*/  MUFU.EX2 R238, R26 ;  /* 0x0000001a00ee7308 */ /* 0x000e620000000800 */
[----:B------:R-:W-:Y:S01]  /*9980*/  @!P4 HFMA2.BF16_V2 R200, -RZ.H0_H0, RZ.H0_H0, -R180.H0_H0 ;  /* 0x200000ffffc8c231 */ /* 0x000fe200003409b4 */
[----:B------:R-:W-:Y:S01]  /*9990*/  LOP3.LUT R4, R4, 0xff, RZ, 0xc0, !PT ;  /* 0x000000ff04047812 */ /* 0x000fe200078ec0ff */
[----:B------:R-:W-:Y:S01]  /*99a0*/  @!P1 HFMA2.BF16_V2 R199, -RZ.H0_H0, RZ.H0_H0, -R179.H0_H0 ;  /* 0x200000ffffc79231 */ /* 0x000fe200003409b3 */
[----:B------:R-:W-:Y:S02]  /*99b0*/  PRMT R236, R180, 0x5410, R179 ;  /* 0x00005410b4ec7816 */ /* 0x000fe400000000b3 */
[----:B------:R-:W-:Y:S02]  /*99c0*/  @!P4 PRMT R180, R200, 0x5410, RZ ;  /* 0x00005410c8b4c816 */ /* 0x000fe400000000ff */
[----:B------:R-:W-:Y:S02]  /*99d0*/  ISETP.LE.U32.AND P4, PT, R4, UR11, PT ;  /* 0x0000000b04007c0c */ /* 0x000fe4000bf83070 */
[----:B------:R-:W-:-:S02]  /*99e0*/  PRMT R4, R12, 0x7771, RZ ;  /* 0x000077710c047816 */ /* 0x000fc400000000ff */
[----:B------:R-:W-:Y:S02]  /*99f0*/  @!P1 PRMT R179, R199, 0x5410, RZ ;  /* 0x00005410c7b39816 */ /* 0x000fe400000000ff */
[----:B------:R-:W-:Y:S02]  /*9a00*/  ISETP.GT.U32.AND P1, PT, R4, UR11, PT ;  /* 0x0000000b04007c0c */ /* 0x000fe4000bf24070 */
[----:B-1----:R-:W-:Y:S01]  /*9a10*/  F2FP.BF16.F32.PACK_AB R4, R238, R226 ;  /* 0x000000e2ee04723e */ /* 0x002fe200000010ff */
[----:B------:R-:W-:-:S03]  /*9a20*/  FADD.FTZ R23, R178, R223 ;  /* 0x000000dfb2177221 */ /* 0x000fc60000010000 */
[C---:B------:R-:W-:Y:S02]  /*9a30*/  PRMT R178, R4.reuse, 0x7610, R178 ;  /* 0x0000761004b27816 */ /* 0x040fe400000000b2 */
[----:B------:R-:W-:-:S03]  /*9a40*/  PRMT R177, R4, 0x7632, R177 ;  /* 0x0000763204b17816 */ /* 0x000fc600000000b1 */
[----:B------:R-:W-:Y:S01]  /*9a50*/  @!P4 HFMA2.BF16_V2 R201, -RZ.H0_H0, RZ.H0_H0, -R178.H0_H0 ;  /* 0x200000ffffc9c231 */ /* 0x000fe200003409b2 */
[----:B------:R-:W-:Y:S01]  /*9a60*/  PRMT R4, R12, 0x7772, RZ ;  /* 0x000077720c047816 */ /* 0x000fe200000000ff */
[----:B------:R-:W-:Y:S01]  /*9a70*/  FADD.FTZ R5, R134, -R195 ;  /* 0x800000c386057221 */ /* 0x000fe20000010000 */
[----:B------:R-:W-:Y:S01]  /*9a80*/  PRMT R225, R178, 0x5410, R177 ;  /* 0x00005410b2e17816 */ /* 0x000fe200000000b1 */
[----:B------:R-:W-:Y:S01]  /*9a90*/  FADD.FTZ R13, R133, -R13 ;  /* 0x8000000d850d7221 */ /* 0x000fe20000010000 */
[----:B------:R-:W-:Y:S01]  /*9aa0*/  @!P4 PRMT R178, R201, 0x5410, RZ ;  /* 0x00005410c9b2c816 */ /* 0x000fe200000000ff */
[----:B------:R-:W-:Y:S01]  /*9ab0*/  @P1 HFMA2.BF16_V2 R134, -RZ.H0_H0, RZ.H0_H0, -R177.H0_H0 ;  /* 0x200000ffff861231 */ /* 0x000fe200003409b1 */
[----:B------:R-:W-:Y:S02]  /*9ac0*/  ISETP.GT.U32.AND P4, PT, R4, UR11, PT ;  /* 0x0000000b04007c0c */ /* 0x000fe4000bf84070 */
[----:B------:R-:W-:Y:S01]  /*9ad0*/  PRMT R4, R12, 0x7773, RZ ;  /* 0x000077730c047816 */ /* 0x000fe200000000ff */
[----:B------:R-:W-:Y:S01]  /*9ae0*/  MUFU.EX2 R193, R193 ;  /* 0x000000c100c17308 */ /* 0x000fe20000000800 */
[----:B------:R-:W-:Y:S01]  /*9af0*/  FMUL.FTZ R13, R13, UR4 ;  /* 0x000000040d0d7c20 */ /* 0x000fe20008410000 */
[----:B------:R-:W-:-:S02]  /*9b00*/  @P1 PRMT R177, R134, 0x5410, RZ ;  /* 0x0000541086b11816 */ /* 0x000fc400000000ff */
[----:B------:R-:W-:-:S04]  /*9b10*/  ISETP.GT.U32.AND P1, PT, R4, UR11, PT ;  /* 0x0000000b04007c0c */ /* 0x000fc8000bf24070 */
[----:B------:R-:W1:Y:S08]  /*9b20*/  MUFU.EX2 R227, R191 ;  /* 0x000000bf00e37308 */ /* 0x000e700000000800 */
[----:B------:R-:W-:Y:S08]  /*9b30*/  MUFU.EX2 R22, R22 ;  /* 0x0000001600167308 */ /* 0x000ff00000000800 */
[----:B------:R1:W2:Y:S08]  /*9b40*/  MUFU.EX2 R4, R13 ;  /* 0x0000000d00047308 */ /* 0x0002b00000000800 */
[----:B------:R-:W3:Y:S01]  /*9b50*/  MUFU.EX2 R26, R31 ;  /* 0x0000001f001a7308 */ /* 0x000ee20000000800 */
[----:B------:R-:W-:Y:S01]  /*9b60*/  FADD.FTZ R23, R174, R23 ;  /* 0x00000017ae177221 */ /* 0x000fe20000010000 */
[----:B------:R-:W-:Y:S01]  /*9b70*/  FADD.FTZ R15, R176, R24 ;  /* 0x00000018b00f7221 */ /* 0x000fe20000010000 */
[----:B-1----:R-:W-:Y:S01]  /*9b80*/  F2FP.BF16.F32.PACK_AB R13, R227, R193 ;  /* 0x000000c1e30d723e */ /* 0x002fe200000010ff */
[----:B--2---:R-:W-:Y:S01]  /*9b90*/  FFMA.FTZ R221, R221, R4, R22 ;  /* 0x00000004dddd7223 */ /* 0x004fe20000010016 */
[----:B------:R-:W-:-:S02]  /*9ba0*/  FADD.FTZ R23, R30, R23 ;  /* 0x000000171e177221 */ /* 0x000fc40000010000 */
[C---:B------:R-:W-:Y:S02]  /*9bb0*/  PRMT R176, R13.reuse, 0x7610, R176 ;  /* 0x000076100db07816 */ /* 0x040fe400000000b0 */
[----:B------:R-:W-:Y:S02]  /*9bc0*/  PRMT R175, R13, 0x7632, R175 ;  /* 0x000076320daf7816 */ /* 0x000fe400000000af */
[----:B------:R-:W-:Y:S01]  /*9bd0*/  LOP3.LUT R13, R244, UR28, R17, 0x96, !PT ;  /* 0x0000001cf40d7c12 */ /* 0x000fe2000f8e9611 */
[----:B---3--:R-:W-:Y:S01]  /*9be0*/  FADD.FTZ R221, R26, R221 ;  /* 0x000000dd1add7221 */ /* 0x008fe20000010000 */
[----:B------:R-:W-:Y:S01]  /*9bf0*/  FADD.FTZ R133, R172, R23 ;  /* 0x00000017ac857221 */ /* 0x000fe20000010000 */
[----:B------:R-:W-:Y:S02]  /*9c00*/  F2FP.BF16.F32.PACK_AB R26, R26, R22 ;  /* 0x000000161a1a723e */ /* 0x000fe400000010ff */
[----:B------:R-:W-:Y:S01]  /*9c10*/  IMAD.WIDE.U32 R22, R13, -0x2daee0ad, RZ ;  /* 0xd2511f530d167825 */ /* 0x000fe200078e00ff */
[----:B------:R-:W-:-:S03]  /*9c20*/  LOP3.LUT R16, R16, UR27, R241, 0x96, !PT ;  /* 0x0000001b10107c12 */ /* 0x000fc6000f8e96f1 */
[----:B------:R-:W-:Y:S01]  /*9c30*/  FMUL.FTZ R5, R5, UR4 ;  /* 0x0000000405057c20 */ /* 0x000fe20008410000 */
[----:B------:R-:W-:Y:S01]  /*9c40*/  LOP3.LUT R13, R242, UR26, R23, 0x96, !PT ;  /* 0x0000001af20d7c12 */ /* 0x000fe2000f8e9617 */
[----:B------:R-:W-:Y:S01]  /*9c50*/  IMAD.WIDE.U32 R16, R16, -0x2daee0ad, RZ ;  /* 0xd2511f5310107825 */ /* 0x000fe200078e00ff */
[----:B------:R-:W-:Y:S03]  /*9c60*/  MUFU.EX2 R189, R189 ;  /* 0x000000bd00bd7308 */ /* 0x000fe60000000800 */
[----:B------:R-:W-:Y:S01]  /*9c70*/  FADD.FTZ R187, R35, R15 ;  /* 0x0000000f23bb7221 */ /* 0x000fe20000010000 */
[----:B------:R-:W-:Y:S01]  /*9c80*/  IMAD.WIDE.U32 R30, R13, -0x326172a9, RZ ;  /* 0xcd9e8d570d1e7825 */ /* 0x000fe200078e00ff */
[----:B------:R-:W-:-:S03]  /*9c90*/  LOP3.LUT R15, R22, UR23, R17, 0x96, !PT ;  /* 0x00000017160f7c12 */ /* 0x000fc6000f8e9611 */
[----:B------:R-:W1:Y:S01]  /*9ca0*/  MUFU.EX2 R190, R190 ;  /* 0x000000be00be7308 */ /* 0x000e620000000800 */
[----:B------:R-:W-:-:S07]  /*9cb0*/  LOP3.LUT R13, R240, UR24, R31, 0x96, !PT ;  /* 0x00000018f00d7c12 */ /* 0x000fce000f8e961f */
[----:B------:R-:W2:Y:S01]  /*9cc0*/  MUFU.EX2 R5, R5 ;  /* 0x0000000500057308 */ /* 0x000ea20000000800 */
[----:B------:R-:W-:-:S04]  /*9cd0*/  IMAD.WIDE.U32 R22, R15, -0x326172a9, RZ ;  /* 0xcd9e8d570f167825 */ /* 0x000fc800078e00ff */
[----:B------:R-:W-:Y:S01]  /*9ce0*/  IMAD.WIDE.U32 R134, R13, -0x2daee0ad, RZ ;  /* 0xd2511f530d867825 */ /* 0x000fe200078e00ff */
[----:B------:R-:W-:Y:S02]  /*9cf0*/  LOP3.LUT R13, R30, UR19, R23, 0x96, !PT ;  /* 0x000000131e0d7c12 */ /* 0x000fe4000f8e9617 */
[----:B-1----:R-:W-:Y:S02]  /*9d00*/  F2FP.BF16.F32.PACK_AB R24, R190, R189 ;  /* 0x000000bdbe18723e */ /* 0x002fe400000010ff */
[----:B------:R-:W-:Y:S01]  /*9d10*/  LOP3.LUT R16, R16, UR18, R135, 0x96, !PT ;  /* 0x0000001210107c12 */ /* 0x000fe2000f8e9687 */
[----:B--2---:R-:W-:Y:S01]  /*9d20*/  FFMA.FTZ R220, R220, R5, R189 ;  /* 0x00000005dcdc7223 */ /* 0x004fe200000100bd */
[----:B------:R-:W-:-:S05]  /*9d30*/  IMAD.WIDE.U32 R188, R13, -0x2daee0ad, RZ ;  /* 0xd2511f530dbc7825 */ /* 0x000fca00078e00ff */
[----:B------:R-:W-:Y:S01]  /*9d40*/  LOP3.LUT R134, R134, UR16, R189, 0x96, !PT ;  /* 0x0000001086867c12 */ /* 0x000fe2000f8e96bd */
[----:B------:R-:W-:-:S04]  /*9d50*/  IMAD.WIDE.U32 R16, R16, -0x326172a9, RZ ;  /* 0xcd9e8d5710107825 */ /* 0x000fc800078e00ff */
[----:B------:R-:W-:Y:S01]  /*9d60*/  FMUL.FTZ R201, R117, R11 ;  /* 0x0000000b75c97220 */ /* 0x000fe20000410000 */
[----:B------:R-:W-:-:S04]  /*9d70*/  IMAD.WIDE.U32 R134, R134, -0x326172a9, RZ ;  /* 0xcd9e8d5786867825 */ /* 0x000fc800078e00ff */
[----:B------:R-:W-:Y:S02]  /*9d80*/  @P1 HFMA2.BF16_V2 R202, -RZ.H0_H0, RZ.H0_H0, -R175.H0_H0 ;  /* 0x200000ffffca1231 */ /* 0x000fe400003409af */
[----:B------:R-:W-:Y:S01]  /*9d90*/  IMAD.MOV.U32 R117, RZ, RZ, R227 ;  /* 0x000000ffff757224 */ /* 0x000fe200078e00e3 */
[----:B------:R-:W-:Y:S01]  /*9da0*/  LOP3.LUT R15, R16, UR15, R135, 0x96, !PT ;  /* 0x0000000f100f7c12 */ /* 0x000fe2000f8e9687 */
[----:B------:R-:W-:Y:S01]  /*9db0*/  FMUL.FTZ R227, R51, R10 ;  /* 0x0000000a33e37220 */ /* 0x000fe20000410000 */
[----:B------:R-:W1:Y:S01]  /*9dc0*/  MUFU.EX2 R173, R173 ;  /* 0x000000ad00ad7308 */ /* 0x000e620000000800 */
[----:B------:R-:W2:Y:S01]  /*9dd0*/  LDL R51, [R1+0xa0] ;  /* 0x0000a00001337983 */ /* 0x000ea20000100800 */
[----:B------:R-:W-:Y:S02]  /*9de0*/  LOP3.LUT R13, R15, 0xff, RZ, 0xc0, !PT ;  /* 0x000000ff0f0d7812 */ /* 0x000fe400078ec0ff */
[----:B------:R-:W-:-:S04]  /*9df0*/  PRMT R251, R176, 0x5410, R175 ;  /* 0x00005410b0fb7816 */ /* 0x000fc800000000af */
[----:B------:R-:W3:Y:S01]  /*9e00*/  MUFU.EX2 R27, R196 ;  /* 0x000000c4001b7308 */ /* 0x000ee20000000800 */
[----:B------:R-:W-:Y:S01]  /*9e10*/  @P1 PRMT R175, R202, 0x5410, RZ ;  /* 0x00005410caaf1816 */ /* 0x000fe200000000ff */
[----:B------:R-:W-:Y:S01]  /*9e20*/  @P4 HFMA2.BF16_V2 R203, -RZ.H0_H0, RZ.H0_H0, -R176.H0_H0 ;  /* 0x200000ffffcb4231 */ /* 0x000fe200003409b0 */
[----:B------:R-:W-:-:S05]  /*9e30*/  ISETP.LE.U32.AND P1, PT, R13, UR11, PT ;  /* 0x0000000b0d007c0c */ /* 0x000fca000bf23070 */
[----:B------:R-:W4:Y:S01]  /*9e40*/  MUFU.EX2 R197, R197 ;  /* 0x000000c500c57308 */ /* 0x000f220000000800 */
[----:B------:R-:W-:Y:S01]  /*9e50*/  LOP3.LUT R13, R15, 0xffff, RZ, 0xc0, !PT ;  /* 0x0000ffff0f0d7812 */ /* 0x000fe200078ec0ff */
[----:B------:R-:W-:Y:S01]  /*9e60*/  FADD.FTZ R28, R190, R220 ;  /* 0x000000dcbe1c7221 */ /* 0x000fe20000010000 */
[----:B------:R-:W-:Y:S01]  /*9e70*/  LOP3.LUT R23, R22, UR17, R17, 0x96, !PT ;  /* 0x0000001116177c12 */ /* 0x000fe2000f8e9611 */
[-C--:B------:R-:W-:Y:S01]  /*9e80*/  FMUL.FTZ R224, R48, R11.reuse ;  /* 0x0000000b30e07220 */ /* 0x080fe20000410000 */
[----:B------:R-:W-:Y:S01]  /*9e90*/  SHF.R.U32.HI R13, RZ, 0x8, R13 ;  /* 0x00000008ff0d7819 */ /* 0x000fe2000001160d */
[----:B------:R-:W-:Y:S01]  /*9ea0*/  IMAD.MOV.U32 R191, RZ, RZ, R237 ;  /* 0x000000ffffbf7224 */ /* 0x000fe200078e00ed */
[----:B------:R-:W-:Y:S01]  /*9eb0*/  PRMT R16, R24, 0x7610, R16 ;  /* 0x0000761018107816 */ /* 0x000fe20000000010 */
[----:B------:R-:W-:Y:S01]  /*9ec0*/  IMAD.MOV.U32 R195, RZ, RZ, R236 ;  /* 0x000000ffffc37224 */ /* 0x000fe200078e00ec */
[----:B------:R-:W-:Y:S01]  /*9ed0*/  LOP3.LUT R13, R13, 0xffff, RZ, 0xc0, !PT ;  /* 0x0000ffff0d0d7812 */ /* 0x000fe200078ec0ff */
[----:B------:R-:W5:Y:S01]  /*9ee0*/  MUFU.EX2 R22, R198 ;  /* 0x000000c600167308 */ /* 0x000f620000000800 */
[----:B------:R-:W-:Y:S01]  /*9ef0*/  @P4 PRMT R176, R203, 0x5410, RZ ;  /* 0x00005410cbb04816 */ /* 0x000fe200000000ff */
[----:B------:R-:W-:Y:S01]  /*9f00*/  FMUL.FTZ R152, R152, R11 ;  /* 0x0000000b98987220 */ /* 0x000fe20000410000 */
[----:B------:R-:W-:Y:S01]  /*9f10*/  ISETP.LE.U32.AND P4, PT, R13, UR11, PT ;  /* 0x0000000b0d007c0c */ /* 0x000fe2000bf83070 */
[----:B-1----:R-:W-:Y:S01]  /*9f20*/  FADD.FTZ R13, R173, R221 ;  /* 0x000000ddad0d7221 */ /* 0x002fe20000010000 */
[----:B------:R-:W-:-:S02]  /*9f30*/  @!P1 HFMA2.BF16_V2 R214, -RZ.H0_H0, RZ.H0_H0, -R16.H0_H0 ;  /* 0x200000ffffd69231 */ /* 0x000fc40000340910 */
[-C--:B------:R-:W-:Y:S01]  /*9f40*/  FMUL.FTZ R153, R153, R11.reuse ;  /* 0x0000000b99997220 */ /* 0x080fe20000410000 */
[-C--:B------:R-:W-:Y:S01]  /*9f50*/  FMUL.FTZ R148, R148, R11.reuse ;  /* 0x0000000b94947220 */ /* 0x080fe20000410000 */
[--C-:B---3--:R-:W-:Y:S01]  /*9f60*/  FADD.FTZ R35, R27, R13.reuse ;  /* 0x0000000d1b237221 */ /* 0x108fe20000010000 */
[----:B------:R-:W-:Y:S01]  /*9f70*/  PRMT R13, R15, 0x7632, R13 ;  /* 0x000076320f0d7816 */ /* 0x000fe2000000000d */
[-C--:B------:R-:W-:Y:S01]  /*9f80*/  FMUL.FTZ R149, R149, R11.reuse ;  /* 0x0000000b95957220 */ /* 0x080fe20000410000 */
[----:B------:R-:W-:Y:S01]  /*9f90*/  PRMT R17, R24, 0x7632, R17 ;  /* 0x0000763218117816 */ /* 0x000fe20000000011 */
[-C--:B------:R-:W-:Y:S01]  /*9fa0*/  FMUL.FTZ R144, R144, R11.reuse ;  /* 0x0000000b90907220 */ /* 0x080fe20000410000 */
[----:B------:R-:W-:Y:S01]  /*9fb0*/  LOP3.LUT R13, R13, 0xff, RZ, 0xc0, !PT ;  /* 0x000000ff0d0d7812 */ /* 0x000fe200078ec0ff */
[----:B----4-:R-:W-:Y:S01]  /*9fc0*/  FADD.FTZ R28, R197, R28 ;  /* 0x0000001cc51c7221 */ /* 0x010fe20000010000 */
[----:B------:R-:W-:Y:S01]  /*9fd0*/  PRMT R189, R16, 0x5410, R17 ;  /* 0x0000541010bd7816 */ /* 0x000fe20000000011 */
[-C--:B------:R-:W-:Y:S01]  /*9fe0*/  FMUL.FTZ R145, R145, R11.reuse ;  /* 0x0000000b91917220 */ /* 0x080fe20000410000 */
[----:B------:R-:W-:Y:S01]  /*9ff0*/  @!P1 PRMT R16, R214, 0x5410, RZ ;  /* 0x00005410d6109816 */ /* 0x000fe200000000ff */
[----:B------:R-:W-:Y:S01]  /*a000*/  FMUL.FTZ R240, R36, R11 ;  /* 0x0000000b24f07220 */ /* 0x000fe20000410000 */
[----:B------:R-:W-:Y:S01]  /*a010*/  ISETP.LE.U32.AND P1, PT, R13, UR11, PT ;  /* 0x0000000b0d007c0c */ /* 0x000fe2000bf23070 */
[C---:B-----5:R-:W-:Y:S01]  /*a020*/  FADD.FTZ R28, R22.reuse, R28 ;  /* 0x0000001c161c7221 */ /* 0x060fe20000010000 */
[----:B------:R-:W-:Y:S01]  /*a030*/  IMAD.MOV.U32 R190, RZ, RZ, R225 ;  /* 0x000000ffffbe7224 */ /* 0x000fe200078e00e1 */
[----:B------:R-:W-:Y:S01]  /*a040*/  F2FP.BF16.F32.PACK_AB R22, R22, R197 ;  /* 0x000000c51616723e */ /* 0x000fe200000010ff */
[-C--:B------:R-:W-:Y:S01]  /*a050*/  FMUL.FTZ R220, R140, R11.reuse ;  /* 0x0000000b8cdc7220 */ /* 0x080fe20000410000 */
[----:B------:R-:W-:Y:S01]  /*a060*/  FMUL.FTZ R221, R141, R11 ;  /* 0x0000000b8ddd7220 */ /* 0x000fe20000410000 */
[----:B------:R-:W-:-:S02]  /*a070*/  @!P4 HFMA2.BF16_V2 R48, -RZ.H0_H0, RZ.H0_H0, -R17.H0_H0 ;  /* 0x200000ffff30c231 */ /* 0x000fc40000340911 */
        /* <DEDUP_REMOVED lines=21> */
[----:B------:R-:W-:-:S02]  /*a1d0*/  SHF.R.U32.HI R11, RZ, 0x18, R15 ;  /* 0x00000018ff0b7819 */ /* 0x000fc4000001160f */
[----:B------:R-:W-:Y:S01]  /*a1e0*/  PRMT R174, R26, 0x7610, R174 ;  /* 0x000076101aae7816 */ /* 0x000fe200000000ae */
[-C--:B------:R-:W-:Y:S01]  /*a1f0*/  FMUL.FTZ R222, R142, R10.reuse ;  /* 0x0000000a8ede7220 */ /* 0x080fe20000410000 */
[----:B------:R-:W-:Y:S01]  /*a200*/  @!P4 PRMT R17, R48, 0x5410, RZ ;  /* 0x000054103011c816 */ /* 0x000fe200000000ff */
[-C--:B------:R-:W-:Y:S01]  /*a210*/  FMUL.FTZ R223, R143, R10.reuse ;  /* 0x0000000a8fdf7220 */ /* 0x080fe20000410000 */
[----:B------:R-:W-:Y:S01]  /*a220*/  ISETP.LE.U32.AND P4, PT, R11, UR11, PT ;  /* 0x0000000b0b007c0c */ /* 0x000fe2000bf83070 */
[----:B------:R-:W-:Y:S01]  /*a230*/  IMAD.MOV.U32 R11, RZ, RZ, R134 ;  /* 0x000000ffff0b7224 */ /* 0x000fe200078e0086 */
[----:B------:R-:W-:Y:S01]  /*a240*/  F2FP.BF16.F32.PACK_AB R27, R27, R173 ;  /* 0x000000ad1b1b723e */ /* 0x000fe200000010ff */
[----:B------:R-:W-:Y:S01]  /*a250*/  @!P1 HFMA2.BF16_V2 R52, -RZ.H0_H0, RZ.H0_H0, -R174.H0_H0 ;  /* 0x200000ffff349231 */ /* 0x000fe200003409ae */
[----:B------:R-:W-:Y:S01]  /*a260*/  PRMT R173, R26, 0x7632, R173 ;  /* 0x000076321aad7816 */ /* 0x000fe200000000ad */
[-C--:B------:R-:W-:Y:S01]  /*a270*/  FMUL.FTZ R154, R154, R10.reuse ;  /* 0x0000000a9a9a7220 */ /* 0x080fe20000410000 */
[----:B------:R-:W-:Y:S01]  /*a280*/  LOP3.LUT R11, R11, 0xff, RZ, 0xc0, !PT ;  /* 0x000000ff0b0b7812 */ /* 0x000fe200078ec0ff */
[-C--:B------:R-:W-:Y:S01]  /*a290*/  FMUL.FTZ R155, R155, R10.reuse ;  /* 0x0000000a9b9b7220 */ /* 0x080fe20000410000 */
[----:B------:R-:W-:Y:S01]  /*a2a0*/  PRMT R64, R174, 0x5410, R173 ;  /* 0x00005410ae407816 */ /* 0x000fe200000000ad */
[-C--:B------:R-:W-:Y:S01]  /*a2b0*/  FMUL.FTZ R150, R150, R10.reuse ;  /* 0x0000000a96967220 */ /* 0x080fe20000410000 */
[----:B------:R-:W-:Y:S01]  /*a2c0*/  @!P1 PRMT R174, R52, 0x5410, RZ ;  /* 0x0000541034ae9816 */ /* 0x000fe200000000ff */
[----:B------:R-:W-:Y:S01]  /*a2d0*/  FMUL.FTZ R151, R151, R10 ;  /* 0x0000000a97977220 */ /* 0x000fe20000410000 */
[----:B------:R-:W-:Y:S01]  /*a2e0*/  ISETP.LE.U32.AND P1, PT, R11, UR11, PT ;  /* 0x0000000b0b007c0c */ /* 0x000fe2000bf23070 */
[----:B------:R-:W-:-:S04]  /*a2f0*/  IMAD.WIDE.U32 R30, R23, -0x2daee0ad, RZ ;  /* 0xd2511f53171e7825 */ /* 0x000fc800078e00ff */
[----:B------:R-:W-:Y:S01]  /*a300*/  @!P4 HFMA2.BF16_V2 R36, -RZ.H0_H0, RZ.H0_H0, -R173.H0_H0 ;  /* 0x200000ffff24c231 */ /* 0x000fe200003409ad */
[----:B------:R-:W-:Y:S01]  /*a310*/  PRMT R172, R22, 0x7610, R172 ;  /* 0x0000761016ac7816 */ /* 0x000fe200000000ac */
[-C--:B------:R-:W-:Y:S01]  /*a320*/  FMUL.FTZ R146, R146, R10.reuse ;  /* 0x0000000a92927220 */ /* 0x080fe20000410000 */
        /* <DEDUP_REMOVED lines=27> */
[----:B------:R-:W-:Y:S01]  /*a4e0*/  PRMT R10, R134, 0x7771, RZ ;  /* 0x00007771860a7816 */ /* 0x000fe200000000ff */
[-C--:B------:R-:W-:Y:S01]  /*a4f0*/  FMUL.FTZ R168, R168, R5.reuse ;  /* 0x00000005a8a87220 */ /* 0x080fe20000410000 */
[----:B------:R-:W-:Y:S01]  /*a500*/  LOP3.LUT R24, R188, UR14, R31, 0x96, !PT ;  /* 0x0000000ebc187c12 */ /* 0x000fe2000f8e961f */
[----:B------:R-:W-:Y:S01]  /*a510*/  @!P1 HFMA2.BF16_V2 R37, -RZ.H0_H0, RZ.H0_H0, -R172.H0_H0 ;  /* 0x200000ffff259231 */ /* 0x000fe200003409ac */
[----:B------:R-:W-:Y:S01]  /*a520*/  @!P4 PRMT R173, R36, 0x5410, RZ ;  /* 0x0000541024adc816 */ /* 0x000fe200000000ff */
[-C--:B------:R-:W-:Y:S01]  /*a530*/  FMUL.FTZ R169, R169, R5.reuse ;  /* 0x00000005a9a97220 */ /* 0x080fe20000410000 */
[-C--:B------:R-:W-:Y:S01]  /*a540*/  FMUL.FTZ R164, R164, R5.reuse ;  /* 0x00000005a4a47220 */ /* 0x080fe20000410000 */
[----:B------:R-:W1:Y:S01]  /*a550*/  MUFU.EX2 R26, R206 ;  /* 0x000000ce001a7308 */ /* 0x000e620000000800 */
[----:B------:R-:W-:Y:S01]  /*a560*/  PRMT R136, R22, 0x7632, R136 ;  /* 0x0000763216887816 */ /* 0x000fe20000000088 */
[-C--:B------:R-:W-:Y:S01]  /*a570*/  FMUL.FTZ R165, R165, R5.reuse ;  /* 0x00000005a5a57220 */ /* 0x080fe20000410000 */
[----:B------:R-:W-:Y:S01]  /*a580*/  ISETP.GT.U32.AND P4, PT, R10, UR11, PT ;  /* 0x0000000b0a007c0c */ /* 0x000fe2000bf84070 */
[-C--:B------:R-:W-:Y:S01]  /*a590*/  FMUL.FTZ R160, R160, R5.reuse ;  /* 0x00000005a0a07220 */ /* 0x080fe20000410000 */
[----:B------:R-:W-:Y:S01]  /*a5a0*/  LOP3.LUT R10, R24, 0xff, RZ, 0xc0, !PT ;  /* 0x000000ff180a7812 */ /* 0x000fe200078ec0ff */
[-C--:B------:R-:W-:Y:S01]  /*a5b0*/  FMUL.FTZ R161, R161, R5.reuse ;  /* 0x00000005a1a17220 */ /* 0x080fe20000410000 */
[----:B------:R-:W-:Y:S01]  /*a5c0*/  PRMT R50, R172, 0x5410, R136 ;  /* 0x00005410ac327816 */ /* 0x000fe20000000088 */
[-C--:B------:R-:W-:Y:S01]  /*a5d0*/  FMUL.FTZ R156, R156, R5.reuse ;  /* 0x000000059c9c7220 */ /* 0x080fe20000410000 */
[----:B------:R-:W-:Y:S01]  /*a5e0*/  @!P1 PRMT R172, R37, 0x5410, RZ ;  /* 0x0000541025ac9816 */ /* 0x000fe200000000ff */
[-C--:B------:R-:W-:Y:S01]  /*a5f0*/  FMUL.FTZ R157, R157, R5.reuse ;  /* 0x000000059d9d7220 */ /* 0x080fe20000410000 */
[----:B------:R-:W-:Y:S01]  /*a600*/  ISETP.LE.U32.AND P1, PT, R10, UR11, PT ;  /* 0x0000000b0a007c0c */ /* 0x000fe2000bf23070 */
[-C--:B------:R-:W-:Y:S01]  /*a610*/  FMUL.FTZ R56, R56, R5.reuse ;  /* 0x0000000538387220 */ /* 0x080fe20000410000 */
[----:B------:R-:W-:Y:S01]  /*a620*/  LOP3.LUT R10, R24, 0xffff, RZ, 0xc0, !PT ;  /* 0x0000ffff180a7812 */ /* 0x000fe200078ec0ff */
[-C--:B------:R-:W-:Y:S01]  /*a630*/  FMUL.FTZ R57, R57, R5.reuse ;  /* 0x0000000539397220 */ /* 0x080fe20000410000 */
[-C--:B------:R-:W-:Y:S01]  /*a640*/  FMUL.FTZ R72, R72, R5.reuse ;  /* 0x0000000548487220 */ /* 0x080fe20000410000 */
[----:B------:R-:W-:Y:S01]  /*a650*/  FMUL.FTZ R73, R73, R5 ;  /* 0x0000000549497220 */ /* 0x000fe20000410000 */
[----:B-1----:R-:W-:Y:S01]  /*a660*/  F2FP.BF16.F32.PACK_AB R48, R26, R11 ;  /* 0x0000000b1a30723e */ /* 0x002fe200000010ff */
[-C--:B------:R-:W-:Y:S01]  /*a670*/  FMUL.FTZ R76, R76, R5.reuse ;  /* 0x000000054c4c7220 */ /* 0x080fe20000410000 */
[----:B------:R-:W-:Y:S01]  /*a680*/  SHF.R.U32.HI R10, RZ, 0x8, R10 ;  /* 0x00000008ff0a7819 */ /* 0x000fe2000001160a */
[-C--:B------:R-:W-:Y:S01]  /*a690*/  FMUL.FTZ R77, R77, R5.reuse ;  /* 0x000000054d4d7220 */ /* 0x080fe20000410000 */
[-C--:B------:R-:W-:Y:S01]  /*a6a0*/  FMUL.FTZ R88, R88, R5.reuse ;  /* 0x0000000558587220 */ /* 0x080fe20000410000 */
[-C--:B------:R-:W-:Y:S01]  /*a6b0*/  FMUL.FTZ R89, R89, R5.reuse ;  /* 0x0000000559597220 */ /* 0x080fe20000410000 */
[-C--:B------:R-:W-:Y:S01]  /*a6c0*/  FMUL.FTZ R92, R92, R5.reuse ;  /* 0x000000055c5c7220 */ /* 0x080fe20000410000 */
[----:B------:R-:W-:Y:S01]  /*a6d0*/  @!P1 HFMA2.BF16_V2 R38, -RZ.H0_H0, RZ.H0_H0, -R48.H0_H0 ;  /* 0x200000ffff269231 */ /* 0x000fe20000340930 */
[----:B------:R-:W-:Y:S01]  /*a6e0*/  LOP3.LUT R10, R10, 0xffff, RZ, 0xc0, !PT ;  /* 0x0000ffff0a0a7812 */ /* 0x000fe200078ec0ff */
[-C--:B------:R-:W-:Y:S01]  /*a6f0*/  FMUL.FTZ R93, R93, R5.reuse ;  /* 0x000000055d5d7220 */ /* 0x080fe20000410000 */
[----:B------:R-:W-:Y:S01]  /*a700*/  PRMT R214, R48, 0x7610, R214 ;  /* 0x0000761030d67816 */ /* 0x000fe200000000d6 */
[-C--:B------:R-:W-:Y:S01]  /*a710*/  FMUL.FTZ R104, R104, R5.reuse ;  /* 0x0000000568687220 */ /* 0x080fe20000410000 */
[----:B------:R-:W-:Y:S01]  /*a720*/  @!P1 PRMT R214, R38, 0x5410, RZ ;  /* 0x0000541026d69816 */ /* 0x000fe200000000ff */
[-C--:B------:R-:W-:Y:S01]  /*a730*/  FMUL.FTZ R105, R105, R5.reuse ;  /* 0x0000000569697220 */ /* 0x080fe20000410000 */
[----:B------:R-:W-:Y:S01]  /*a740*/  ISETP.LE.U32.AND P1, PT, R10, UR11, PT ;  /* 0x0000000b0a007c0c */ /* 0x000fe2000bf23070 */
[----:B------:R-:W-:Y:S01]  /*a750*/  FADD.FTZ R22, R11, R28 ;  /* 0x0000001c0b167221 */ /* 0x000fe20000010000 */
[----:B------:R-:W-:Y:S01]  /*a760*/  MUFU.EX2 R23, R207 ;  /* 0x000000cf00177308 */ /* 0x000fe20000000800 */
[----:B------:R-:W-:Y:S01]  /*a770*/  PRMT R10, R24, 0x7632, R10 ;  /* 0x00007632180a7816 */ /* 0x000fe2000000000a */
[-C--:B------:R-:W-:Y:S01]  /*a780*/  FMUL.FTZ R108, R108, R5.reuse ;  /* 0x000000056c6c7220 */ /* 0x080fe20000410000 */
[-C--:B------:R-:W-:Y:S01]  /*a790*/  FMUL.FTZ R109, R109, R5.reuse ;  /* 0x000000056d6d7220 */ /* 0x080fe20000410000 */
[-C--:B------:R-:W-:Y:S01]  /*a7a0*/  FMUL.FTZ R120, R120, R5.reuse ;  /* 0x0000000578787220 */ /* 0x080fe20000410000 */
[----:B------:R-:W-:Y:S01]  /*a7b0*/  FMUL.FTZ R121, R121, R5 ;  /* 0x0000000579797220 */ /* 0x000fe20000410000 */
[----:B------:R-:W1:Y:S02]  /*a7c0*/  LDCU UR15, c[0x0][0x448] ;  /* 0x00008900ff0f77ac */ /* 0x000e640008000800 */
[----:B------:R-:W3:Y:S01]  /*a7d0*/  MUFU.EX2 R11, R210 ;  /* 0x000000d2000b7308 */ /* 0x000ee20000000800 */
[----:B------:R-:W-:-:S02]  /*a7e0*/  LOP3.LUT R10, R10, 0xff, RZ, 0xc0, !PT ;  /* 0x000000ff0a0a7812 */ /* 0x000fc400078ec0ff */
[----:B------:R-:W-:Y:S01]  /*a7f0*/  @!P1 HFMA2.BF16_V2 R39, -RZ.H0_H0, RZ.H0_H0, -R48.H1_H1 ;  /* 0x200000ffff279231 */ /* 0x000fe20000360930 */
[----:B------:R-:W-:-:S04]  /*a800*/  PRMT R213, R48, 0x7632, R213 ;  /* 0x0000763230d57816 */ /* 0x000fc800000000d5 */
[----:B------:R-:W-:Y:S02]  /*a810*/  @!P1 PRMT R213, R39, 0x5410, RZ ;  /* 0x0000541027d59816 */ /* 0x000fe400000000ff */
[----:B------:R-:W-:Y:S01]  /*a820*/  ISETP.LE.U32.AND P1, PT, R10, UR11, PT ;  /* 0x0000000b0a007c0c */ /* 0x000fe2000bf23070 */
[----:B------:R-:W-:Y:S02]  /*a830*/  @P4 HFMA2.BF16_V2 R49, -RZ.H0_H0, RZ.H0_H0, -R136.H0_H0 ;  /* 0x200000ffff314231 */ /* 0x000fe40000340988 */
[-C--:B------:R-:W-:Y:S01]  /*a840*/  FMUL.FTZ R52, R40, R5.reuse ;  /* 0x0000000528347220 */ /* 0x080fe20000410000 */
[-C--:B------:R-:W-:Y:S01]  /*a850*/  FMUL.FTZ R53, R41, R5.reuse ;  /* 0x0000000529357220 */ /* 0x080fe20000410000 */
[-C--:B------:R-:W-:Y:S01]  /*a860*/  FMUL.FTZ R40, R44, R5.reuse ;  /* 0x000000052c287220 */ /* 0x080fe20000410000 */
[-C--:B------:R-:W-:Y:S01]  /*a870*/  FMUL.FTZ R41, R45, R5.reuse ;  /* 0x000000052d297220 */ /* 0x080fe20000410000 */
[----:B------:R-:W-:Y:S01]  /*a880*/  FMUL.FTZ R84, R60, R5 ;  /* 0x000000053c547220 */ /* 0x000fe20000410000 */
[----:B---3--:R-:W-:Y:S01]  /*a890*/  F2FP.BF16.F32.PACK_AB R37, R11, R23 ;  /* 0x000000170b25723e */ /* 0x008fe200000010ff */
[-C--:B------:R-:W-:Y:S01]  /*a8a0*/  FMUL.FTZ R85, R61, R5.reuse ;  /* 0x000000053d557220 */ /* 0x080fe20000410000 */
[-C--:B------:R-:W-:Y:S01]  /*a8b0*/  FMUL.FTZ R100, R124, R5.reuse ;  /* 0x000000057c647220 */ /* 0x080fe20000410000 */
[----:B------:R-:W-:Y:S01]  /*a8c0*/  FMUL.FTZ R101, R125, R5 ;  /* 0x000000057d657220 */ /* 0x000fe20000410000 */
[----:B------:R-:W-:-:S02]  /*a8d0*/  PRMT R5, R134, 0x7772, RZ ;  /* 0x0000777286057816 */ /* 0x000fc400000000ff */
[----:B------:R-:W-:Y:S01]  /*a8e0*/  @P4 PRMT R136, R49, 0x5410, RZ ;  /* 0x0000541031884816 */ /* 0x000fe200000000ff */
[----:B------:R-:W-:Y:S01]  /*a8f0*/  @!P1 HFMA2.BF16_V2 R34, -RZ.H0_H0, RZ.H0_H0, -R37.H0_H0 ;  /* 0x200000ffff229231 */ /* 0x000fe20000340925 */
[----:B------:R-:W-:Y:S02]  /*a900*/  ISETP.GT.U32.AND P4, PT, R5, UR11, PT ;  /* 0x0000000b05007c0c */ /* 0x000fe4000bf84070 */
[----:B------:R-:W-:Y:S02]  /*a910*/  SHF.R.U32.HI R5, RZ, 0x18, R24 ;  /* 0x00000018ff057819 */ /* 0x000fe40000011618 */
[----:B------:R-:W-:Y:S02]  /*a920*/  PRMT R212, R37, 0x7610, R212 ;  /* 0x0000761025d47816 */ /* 0x000fe400000000d4 */
[----:B------:R-:W-:Y:S02]  /*a930*/  @!P1 PRMT R212, R34, 0x5410, RZ ;  /* 0x0000541022d49816 */ /* 0x000fe400000000ff */
[----:B------:R-:W-:Y:S01]  /*a940*/  ISETP.LE.U32.AND P1, PT, R5, UR11, PT ;  /* 0x0000000b05007c0c */ /* 0x000fe2000bf23070 */
[----:B------:R-:W-:Y:S01]  /*a950*/  FADD.FTZ R13, R23, R35 ;  /* 0x00000023170d7221 */ /* 0x000fe20000010000 */
[----:B------:R-:W-:Y:S01]  /*a960*/  IMAD.MOV.U32 R5, RZ, RZ, R30 ;  /* 0x000000ffff057224 */ /* 0x000fe200078e001e */
[----:B------:R-:W-:Y:S01]  /*a970*/  MUFU.EX2 R23, R215 ;  /* 0x000000d700177308 */ /* 0x000fe20000000800 */
[----:B------:R-:W-:-:S07]  /*a980*/  PRMT R211, R37, 0x7632, R211 ;  /* 0x0000763225d37816 */ /* 0x000fce00000000d3 */
[----:B------:R-:W3:Y:S02]  /*a990*/  MUFU.EX2 R66, R216 ;  /* 0x000000d800427308 */ /* 0x000ee40000000800 */
[----:B------:R-:W-:Y:S01]  /*a9a0*/  @!P1 HFMA2.BF16_V2 R29, -RZ.H0_H0, RZ.H0_H0, -R37.H1_H1 ;  /* 0x200000ffff1d9231 */ /* 0x000fe20000360925 */
[----:B------:R-:W-:-:S04]  /*a9b0*/  LOP3.LUT R5, R5, 0xff, RZ, 0xc0, !PT ;  /* 0x000000ff05057812 */ /* 0x000fc800078ec0ff */
[----:B------:R-:W-:Y:S02]  /*a9c0*/  @!P1 PRMT R211, R29, 0x5410, RZ ;  /* 0x000054101dd39816 */ /* 0x000fe400000000ff */
[----:B------:R-:W-:Y:S02]  /*a9d0*/  ISETP.LE.U32.AND P1, PT, R5, UR11, PT ;  /* 0x0000000b05007c0c */ /* 0x000fe4000bf23070 */
[----:B------:R-:W-:Y:S01]  /*a9e0*/  PRMT R135, R27, 0x7610, R135 ;  /* 0x000076101b877816 */ /* 0x000fe20000000087 */
[----:B------:R-:W-:Y:S01]  /*a9f0*/  FADD.FTZ R5, R194, R133 ;  /* 0x00000085c2057221 */ /* 0x000fe20000010000 */
[----:B---3--:R-:W-:-:S03]  /*aa00*/  F2FP.BF16.F32.PACK_AB R31, R66, R23 ;  /* 0x00000017421f723e */ /* 0x008fc600000010ff */
[----:B------:R-:W-:Y:S01]  /*aa10*/  @P4 HFMA2.BF16_V2 R3, -RZ.H0_H0, RZ.H0_H0, -R135.H0_H0 ;  /* 0x200000ffff034231 */ /* 0x000fe20000340987 */
[----:B------:R-:W-:Y:S01]  /*aa20*/  PRMT R133, R27, 0x7632, R133 ;  /* 0x000076321b857816 */ /* 0x000fe20000000085 */
[-C--:B------:R-:W-:Y:S01]  /*aa30*/  FMUL.FTZ R54, R42, R4.reuse ;  /* 0x000000042a367220 */ /* 0x080fe20000410000 */
[----:B------:R-:W-:-:S03]  /*aa40*/  FMUL.FTZ R55, R43, R4 ;  /* 0x000000042b377220 */ /* 0x000fc60000410000 */
[----:B------:R-:W-:Y:S01]  /*aa50*/  @!P1 HFMA2.BF16_V2 R0, -RZ.H0_H0, RZ.H0_H0, -R31.H0_H0 ;  /* 0x200000ffff009231 */ /* 0x000fe2000034091f */
        /* <DEDUP_REMOVED lines=32> */
[----:B------:R-:W-:Y:S01]  /*ac60*/  FADD.FTZ R4, R26, R22 ;  /* 0x000000161a047221 */ /* 0x000fe20000010000 */
[----:B------:R-:W-:-:S02]  /*ac70*/  PRMT R207, R31, 0x7610, R207 ;  /* 0x000076101fcf7816 */ /* 0x000fc400000000cf */
[----:B------:R-:W-:Y:S02]  /*ac80*/  PRMT R22, R135, 0x5410, R133 ;  /* 0x0000541087167816 */ /* 0x000fe40000000085 */
[----:B------:R-:W-:Y:S02]  /*ac90*/  @!P1 PRMT R207, R0, 0x5410, RZ ;  /* 0x0000541000cf9816 */ /* 0x000fe400000000ff */
[----:B------:R-:W-:Y:S02]  /*aca0*/  @P4 PRMT R135, R3, 0x5410, RZ ;  /* 0x0000541003874816 */ /* 0x000fe400000000ff */
[C---:B------:R-:W-:Y:S02]  /*acb0*/  PRMT R0, R30.reuse, 0x7771, RZ ;  /* 0x000077711e007816 */ /* 0x040fe400000000ff */
[----:B------:R-:W-:Y:S02]  /*acc0*/  PRMT R3, R30, 0x7772, RZ ;  /* 0x000077721e037816 */ /* 0x000fe400000000ff */
[----:B------:R-:W-:-:S02]  /*acd0*/  ISETP.GT.U32.AND P4, PT, R0, UR11, PT ;  /* 0x0000000b00007c0c */ /* 0x000fc4000bf84070 */
[----:B------:R-:W-:Y:S01]  /*ace0*/  ISETP.GT.U32.AND P1, PT, R3, UR11, PT ;  /* 0x0000000b03007c0c */ /* 0x000fe2000bf24070 */
[----:B-1----:R-:W-:Y:S01]  /*acf0*/  USHF.L.U32 UR9, UR15, 0x3, URZ ;  /* 0x000000030f097899 */ /* 0x002fe200080006ff */
[----:B------:R-:W-:Y:S01]  /*ad00*/  FADD.FTZ R0, R11, R13 ;  /* 0x0000000d0b007221 */ /* 0x000fe20000010000 */
[----:B---3--:R-:W-:-:S03]  /*ad10*/  F2FP.BF16.F32.PACK_AB R36, R210, R10 ;  /* 0x0000000ad224723e */ /* 0x008fc600000010ff */
[----:B------:R-:W-:Y:S01]  /*ad20*/  FADD.FTZ R215, R10, R0 ;  /* 0x000000000ad77221 */ /* 0x000fe20000010000 */
[----:B------:R-:W-:Y:S02]  /*ad30*/  IMAD.U32 R0, RZ, RZ, UR9 ;  /* 0x00000009ff007e24 */ /* 0x000fe4000f8e00ff */
[----:B------:R-:W-:Y:S01]  /*ad40*/  FADD.FTZ R231, R193, R5 ;  /* 0x00000005c1e77221 */ /* 0x000fe20000010000 */
[----:B------:R-:W-:Y:S01]  /*ad50*/  FADD.FTZ R230, R23, R4 ;  /* 0x0000000417e67221 */ /* 0x000fe20000010000 */
[----:B------:R-:W-:Y:S02]  /*ad60*/  @P4 HFMA2.BF16_V2 R7, -RZ.H0_H0, RZ.H0_H0, -R31.H1_H1 ;  /* 0x200000ffff074231 */ /* 0x000fe4000036091f */
[----:B------:R-:W-:-:S04]  /*ad70*/  IMAD.WIDE R4, R0, 0x2, R32 ;  /* 0x0000000200047825 */ /* 0x000fc800078e0220 */
[----:B------:R-:W-:Y:S01]  /*ad80*/  @P1 HFMA2.BF16_V2 R6, -RZ.H0_H0, RZ.H0_H0, -R36.H0_H0 ;  /* 0x200000ffff061231 */ /* 0x000fe20000340924 */
[----:B------:R-:W-:Y:S01]  /*ad90*/  PRMT R206, R31, 0x7632, R206 ;  /* 0x000076321fce7816 */ /* 0x000fe200000000ce */
[----:B------:R-:W-:Y:S01]  /*ada0*/  IMAD.U32 R0, RZ, RZ, UR15 ;  /* 0x0000000fff007e24 */ /* 0x000fe2000f8e00ff */
[----:B------:R-:W-:Y:S02]  /*adb0*/  PRMT R205, R36, 0x7610, R205 ;  /* 0x0000761024cd7816 */ /* 0x000fe400000000cd */
[----:B------:R-:W-:Y:S02]  /*adc0*/  @P4 PRMT R206, R7, 0x5410, RZ ;  /* 0x0000541007ce4816 */ /* 0x000fe400000000ff */
[----:B------:R-:W-:Y:S01]  /*add0*/  @P1 PRMT R205, R6, 0x5410, RZ ;  /* 0x0000541006cd1816 */ /* 0x000fe200000000ff */
[----:B------:R-:W-:-:S04]  /*ade0*/  IMAD.WIDE R6, R0, 0x70, R4 ;  /* 0x0000007000067825 */ /* 0x000fc800078e0204 */
[----:B------:R-:W-:-:S04]  /*adf0*/  IMAD.WIDE R4, R0, -0x70, R6 ;  /* 0xffffff9000047825 */ /* 0x000fc800078e0206 */
[----:B------:R-:W-:-:S04]  /*ae00*/  IMAD.WIDE R4, R0, 0x70, R4 ;  /* 0x0000007000047825 */ /* 0x000fc800078e0204 */
[----:B------:R-:W-:-:S04]  /*ae10*/  IMAD.WIDE R4, R0, -0x70, R4 ;  /* 0xffffff9000047825 */ /* 0x000fc800078e0204 */
[----:B------:R-:W-:Y:S01]  /*ae20*/  IMAD.WIDE R4, R0, 0x70, R4 ;  /* 0x0000007000047825 */ /* 0x000fe200078e0204 */
[----:B------:R-:W-:-:S03]  /*ae30*/  PRMT R3, R134, 0x7773, RZ ;  /* 0x0000777386037816 */ /* 0x000fc600000000ff */
[----:B------:R-:W-:Y:S01]  /*ae40*/  IMAD.WIDE R4, R0, -0x70, R4 ;  /* 0xffffff9000047825 */ /* 0x000fe200078e0204 */
[----:B------:R-:W-:-:S03]  /*ae50*/  ISETP.GT.U32.AND P4, PT, R3, UR11, PT ;  /* 0x0000000b03007c0c */ /* 0x000fc6000bf84070 */
[----:B------:R-:W-:Y:S01]  /*ae60*/  IMAD.WIDE R34, R0, 0x70, R4 ;  /* 0x0000007000227825 */ /* 0x000fe200078e0204 */
[----:B------:R-:W-:Y:S01]  /*ae70*/  PRMT R3, R30, 0x7773, RZ ;  /* 0x000077731e037816 */ /* 0x000fe200000000ff */
[----:B------:R-:W-:Y:S02]  /*ae80*/  STG.E.U16 desc[UR30][R32.64+-0x40], R19 ;  /* 0xffffc01320007986 */ /* 0x000fe4000c10151e */
[----:B------:R-:W-:Y:S01]  /*ae90*/  IMAD.WIDE R28, R0, -0x70, R34 ;  /* 0xffffff90001c7825 */ /* 0x000fe200078e0222 */
[----:B------:R-:W-:Y:S01]  /*aea0*/  ISETP.GT.U32.AND P1, PT, R3, UR11, PT ;  /* 0x0000000b03007c0c */ /* 0x000fe2000bf24070 */
[----:B------:R-:W-:Y:S01]  /*aeb0*/  STG.E.U16 desc[UR30][R32.64+-0x3e], R18 ;  /* 0xffffc21220007986 */ /* 0x000fe2000c10151e */
[C---:B------:R-:W-:Y:S02]  /*aec0*/  PRMT R3, R192.reuse, 0x7773, RZ ;  /* 0x00007773c0037816 */ /* 0x040fe400000000ff */
[----:B------:R-:W-:Y:S01]  /*aed0*/  PRMT R0, R192, 0x7772, RZ ;  /* 0x00007772c0007816 */ /* 0x000fe200000000ff */
[----:B------:R-:W-:Y:S04]  /*aee0*/  STG.E.U16 desc[UR30][R28.64+-0x40], R21 ;  /* 0xffffc0151c007986 */ /* 0x000fe8000c10151e */
[----:B------:R-:W-:Y:S04]  /*aef0*/  STG.E.U16 desc[UR30][R28.64+-0x3e], R20 ;  /* 0xffffc2141c007986 */ /* 0x000fe8000c10151e */
[----:B------:R1:W-:Y:S01]  /*af00*/  STG.E.U16 desc[UR30][R34.64+-0x40], R16 ;  /* 0xffffc01022007986 */ /* 0x0003e2000c10151e */
[----:B------:R-:W-:-:S02]  /*af10*/  @P1 HFMA2.BF16_V2 R8, -RZ.H0_H0, RZ.H0_H0, -R36.H1_H1 ;  /* 0x200000ffff081231 */ /* 0x000fc40000360924 */
[--C-:B------:R-:W-:Y:S01]  /*af20*/  FADD.FTZ R250, R250, R187.reuse ;  /* 0x000000bbfafa7221 */ /* 0x100fe20000010000 */
[----:B------:R-:W-:Y:S02]  /*af30*/  PRMT R187, R36, 0x7632, R187 ;  /* 0x0000763224bb7816 */ /* 0x000fe400000000bb */
[----:B------:R-:W-:Y:S02]  /*af40*/  @P1 PRMT R187, R8, 0x5410, RZ ;  /* 0x0000541008bb1816 */ /* 0x000fe400000000ff */
[----:B-1----:R-:W-:Y:S01]  /*af50*/  PRMT R16, R0, 0x5410, R3 ;  /* 0x0000541000107816 */ /* 0x002fe20000000003 */
[----:B------:R-:W-:Y:S01]  /*af60*/  IMAD.U32 R0, RZ, RZ, UR9 ;  /* 0x00000009ff007e24 */ /* 0x000fe2000f8e00ff */
[----:B------:R-:W-:-:S03]  /*af70*/  PRMT R3, R12, 0x7773, RZ ;  /* 0x000077730c037816 */ /* 0x000fc600000000ff */
[----:B------:R-:W-:Y:S01]  /*af80*/  IMAD.WIDE R26, R0, 0x2, R6 ;  /* 0x00000002001a7825 */ /* 0x000fe200078e0206 */
[----:B------:R-:W-:-:S04]  /*af90*/  PRMT R0, R12, 0x7772, RZ ;  /* 0x000077720c007816 */ /* 0x000fc800000000ff */
[----:B------:R-:W-:Y:S02]  /*afa0*/  PRMT R49, R0, 0x5410, R3 ;  /* 0x0000541000317816 */ /* 0x000fe40000000003 */
[C---:B------:R-:W-:Y:S02]  /*afb0*/  LOP3.LUT R0, R14.reuse, 0xffff, RZ, 0xc0, !PT ;  /* 0x0000ffff0e007812 */ /* 0x040fe400078ec0ff */
[----:B------:R-:W-:Y:S02]  /*afc0*/  LOP3.LUT R3, R14, 0xff, RZ, 0xc0, !PT ;  /* 0x000000ff0e037812 */ /* 0x000fe400078ec0ff */
[----:B------:R-:W-:-:S04]  /*afd0*/  SHF.R.U32.HI R0, RZ, 0x8, R0 ;  /* 0x00000008ff007819 */ /* 0x000fc80000011600 */
[--C-:B------:R-:W-:Y:S02]  /*afe0*/  PRMT R8, R3, 0x5410, R0.reuse ;  /* 0x0000541003087816 */ /* 0x100fe40000000000 */
[----:B------:R-:W-:Y:S02]  /*aff0*/  PRMT R0, R14, 0x7632, R0 ;  /* 0x000076320e007816 */ /* 0x000fe40000000000 */
[----:B------:R-:W-:Y:S02]  /*b000*/  SHF.R.U32.HI R3, RZ, 0x18, R14 ;  /* 0x00000018ff037819 */ /* 0x000fe4000001160e */
[----:B------:R-:W-:Y:S01]  /*b010*/  LOP3.LUT R0, R0, 0xff, RZ, 0xc0, !PT ;  /* 0x000000ff00007812 */ /* 0x000fe200078ec0ff */
[----:B------:R-:W-:-:S03]  /*b020*/  USHF.L.U32 UR14, UR11, 0x10, URZ ;  /* 0x000000100b0e7899 */ /* 0x000fc600080006ff */
[----:B------:R-:W-:Y:S02]  /*b030*/  PRMT R6, R0, 0x5410, R3 ;  /* 0x0000541000067816 */ /* 0x000fe40000000003 */
[C---:B------:R-:W-:Y:S01]  /*b040*/  LOP3.LUT R0, R15.reuse, 0xffff, RZ, 0xc0, !PT ;  /* 0x0000ffff0f007812 */ /* 0x040fe200078ec0ff */
[----:B------:R-:W-:Y:S01]  /*b050*/  ULOP3.LUT UR14, UR11, 0xff0000, UR14, 0xf8, !UPT ;  /* 0x00ff00000b0e7892 */ /* 0x000fe2000f8ef80e */
[----:B------:R-:W-:Y:S01]  /*b060*/  LOP3.LUT R3, R15, 0xff, RZ, 0xc0, !PT ;  /* 0x000000ff0f037812 */ /* 0x000fe200078ec0ff */
[----:B------:R-:W-:Y:S01]  /*b070*/  IMAD.MOV.U32 R4, RZ, RZ, R192 ;  /* 0x000000ffff047224 */ /* 0x000fe200078e00c0 */
[----:B------:R-:W-:Y:S02]  /*b080*/  SHF.R.U32.HI R0, RZ, 0x8, R0 ;  /* 0x00000008ff007819 */ /* 0x000fe40000011600 */
[----:B------:R-:W-:Y:S01]  /*b090*/  PRMT R5, R192, 0x7771, RZ ;  /* 0x00007771c0057816 */ /* 0x000fe200000000ff */
[----:B------:R-:W-:Y:S01]  /*b0a0*/  IMAD.U32 R216, RZ, RZ, UR14 ;  /* 0x0000000effd87e24 */ /* 0x000fe2000f8e00ff */
[----:B------:R-:W-:-:S02]  /*b0b0*/  PRMT R7, R3, 0x5410, R0 ;  /* 0x0000541003077816 */ /* 0x000fc40000000000 */
[----:B------:R-:W-:Y:S02]  /*b0c0*/  PRMT R0, R15, 0x7632, R0 ;  /* 0x000076320f007816 */ /* 0x000fe40000000000 */
[----:B------:R-:W-:Y:S01]  /*b0d0*/  LOP3.LUT R4, R4, 0xff, RZ, 0xc0, !PT ;  /* 0x000000ff04047812 */ /* 0x000fe200078ec0ff */
[----:B------:R-:W-:Y:S01]  /*b0e0*/  @P4 HFMA2.BF16_V2 R9, -RZ.H0_H0, RZ.H0_H0, -R133.H0_H0 ;  /* 0x200000ffff094231 */ /* 0x000fe20000340985 */
[----:B------:R-:W-:Y:S02]  /*b0f0*/  LOP3.LUT R3, R0, 0xff, RZ, 0xc0, !PT ;  /* 0x000000ff00037812 */ /* 0x000fe400078ec0ff */
[----:B------:R-:W-:Y:S02]  /*b100*/  PRMT R11, R4, 0x5410, R5 ;  /* 0x00005410040b7816 */ /* 0x000fe40000000005 */
[----:B------:R-:W-:Y:S02]  /*b110*/  HSET2.LE.AND R0, R8, R216, PT ;  /* 0x000000d808007233 */ /* 0x000fe40003803000 */
[----:B------:R-:W-:-:S02]  /*b120*/  PRMT R5, R134, 0x7773, RZ ;  /* 0x0000777386057816 */ /* 0x000fc400000000ff */
[----:B------:R-:W-:Y:S02]  /*b130*/  PRMT R4, R134, 0x7772, RZ ;  /* 0x0000777286047816 */ /* 0x000fe400000000ff */
[----:B------:R-:W-:Y:S01]  /*b140*/  @P4 PRMT R133, R9, 0x5410, RZ ;  /* 0x0000541009854816 */ /* 0x000fe200000000ff */
[----:B------:R-:W-:Y:S01]  /*b150*/  IMAD.MOV.U32 R9, RZ, RZ, R134 ;  /* 0x000000ffff097224 */ /* 0x000fe200078e0086 */
[----:B------:R-:W-:Y:S02]  /*b160*/  PRMT R13, R4, 0x5410, R5 ;  /* 0x00005410040d7816 */ /* 0x000fe40000000005 */
[----:B------:R-:W-:Y:S02]  /*b170*/  LOP3.LUT R8, R249, R0, RZ, 0xc0, !PT ;  /* 0x00000000f9087212 */ /* 0x000fe400078ec0ff */
[----:B------:R-:W-:Y:S02]  /*b180*/  SHF.R.U32.HI R4, RZ, 0x18, R15 ;  /* 0x00000018ff047819 */ /* 0x000fe4000001160f */
[----:B------:R-:W-:Y:S01]  /*b190*/  HSET2.LE.AND R0, R6, R216, PT ;  /* 0x000000d806007233 */ /* 0x000fe20003803000 */
[----:B------:R-:W-:Y:S01]  /*b1a0*/  IMAD.MOV.U32 R38, RZ, RZ, R12 ;  /* 0x000000ffff267224 */ /* 0x000fe200078e000c */
[----:B------:R-:W-:-:S02]  /*b1b0*/  PRMT R39, R12, 0x7771, RZ ;  /* 0x000077710c277816 */ /* 0x000fc400000000ff */
[----:B------:R-:W-:Y:S02]  /*b1c0*/  LOP3.LUT R5, R9, 0xff, RZ, 0xc0, !PT ;  /* 0x000000ff09057812 */ /* 0x000fe400078ec0ff */
[----:B------:R-:W-:Y:S02]  /*b1d0*/  PRMT R12, R3, 0x5410, R4 ;  /* 0x00005410030c7816 */ /* 0x000fe40000000004 */
[----:B------:R-:W-:Y:S02]  /*b1e0*/  LOP3.LUT R3, R16, 0xff00ff, RZ, 0xc0, !PT ;  /* 0x00ff00ff10037812 */ /* 0x000fe400078ec0ff */
[----:B------:R-:W-:Y:S02]  /*b1f0*/  LOP3.LUT R9, R248, R0, RZ, 0xc0, !PT ;  /* 0x00000000f8097212 */ /* 0x000fe400078ec0ff */
[----:B------:R-:W-:Y:S02]  /*b200*/  PRMT R10, R134, 0x7771, RZ ;  /* 0x00007771860a7816 */ /* 0x000fe400000000ff */
[----:B------:R-:W-:-:S02]  /*b210*/  HSET2.LE.AND R0, R11, R216, PT ;  /* 0x000000d80b007233 */ /* 0x000fc40003803000 */
[----:B------:R-:W-:Y:S02]  /*b220*/  PRMT R5, R5, 0x5410, R10 ;  /* 0x0000541005057816 */ /* 0x000fe4000000000a */
[--C-:B------:R-:W-:Y:S02]  /*b230*/  HSET2.LE.AND R3, R3, R216.reuse, PT ;  /* 0x000000d803037233 */ /* 0x100fe40003803000 */
[----:B------:R-:W-:Y:S02]  /*b240*/  LOP3.LUT R10, R234, R0, RZ, 0xc0, !PT ;  /* 0x00000000ea0a7212 */ /* 0x000fe400078ec0ff */
[----:B--2---:R-:W-:Y:S01]  /*b250*/  LEA R21, R51, UR5, 0x1 ;  /* 0x0000000533157c11 */ /* 0x004fe2000f8e08ff */
[----:B------:R-:W-:Y:S01]  /*b260*/  IMAD.MOV.U32 R51, RZ, RZ, 0x20 ;  /* 0x00000020ff337424 */ /* 0x000fe200078e00ff */
[----:B------:R-:W-:Y:S02]  /*b270*/  HSET2.LE.AND R0, R12, R216, PT ;  /* 0x000000d80c007233 */ /* 0x000fe40003803000 */
[----:B------:R-:W-:-:S02]  /*b280*/  LOP3.LUT P1, RZ, R204, 0x2, RZ, 0xc0, !PT ;  /* 0x00000002ccff7812 */ /* 0x000fc4000782c0ff */
[----:B------:R-:W-:Y:S02]  /*b290*/  LOP3.LUT R11, R233, R3, RZ, 0xc0, !PT ;  /* 0x00000003e90b7212 */ /* 0x000fe400078ec0ff */
[--C-:B------:R-:W-:Y:S02]  /*b2a0*/  HSET2.LE.AND R3, R5, R216.reuse, PT ;  /* 0x000000d805037233 */ /* 0x100fe40003803000 */
[----:B------:R-:W-:Y:S02]  /*b2b0*/  LOP3.LUT R5, R64, R0, RZ, 0xc0, !PT ;  /* 0x0000000040057212 */ /* 0x000fe400078ec0ff */
[----:B------:R-:W-:Y:S02]  /*b2c0*/  SEL R0, R51, 0xffffffe0, !P1 ;  /* 0xffffffe033007807 */ /* 0x000fe40004800000 */
[----:B------:R-:W-:-:S03]  /*b2d0*/  HSET2.LE.AND R4, R7, R216, PT ;  /* 0x000000d807047233 */ /* 0x000fc60003803000 */
[----:B------:R-:W-:Y:S01]  /*b2e0*/  IMAD.IADD R23, R21, 0x1, R0 ;  /* 0x0000000115177824 */ /* 0x000fe200078e0200 */
[----:B------:R-:W-:-:S04]  /*b2f0*/  LOP3.LUT R7, R13, 0xff00ff, RZ, 0xc0, !PT ;  /* 0x00ff00ff0d077812 */ /* 0x000fc800078ec0ff */
[----:B------:R-:W1:Y:S01]  /*b300*/  LDSM.16.MT88.4 R12, [R23+0xa000] ;  /* 0x00a00000170c783b */ /* 0x000e620000004200 */
[----:B------:R-:W-:Y:S02]  /*b310*/  HSET2.LE.AND R7, R7, R216, PT ;  /* 0x000000d807077233 */ /* 0x000fe40003803000 */
[----:B------:R-:W-:Y:S01]  /*b320*/  LOP3.LUT R6, R50, R3, RZ, 0xc0, !PT ;  /* 0x0000000332067212 */ /* 0x000fe200078ec0ff */
[----:B------:R-:W-:Y:S01]  /*b330*/  VIADD R3, R21, 0xa000 ;  /* 0x0000a00015037836 */ /* 0x000fe20000000000 */
[----:B------:R-:W-:Y:S02]  /*b340*/  LOP3.LUT R4, R189, R4, RZ, 0xc0, !PT ;  /* 0x00000004bd047212 */ /* 0x000fe400078ec0ff */
[----:B------:R-:W-:Y:S01]  /*b350*/  LOP3.LUT R7, R22, R7, RZ, 0xc0, !PT ;  /* 0x0000000716077212 */ /* 0x000fe200078ec0ff */
[----:B------:R-:W-:Y:S02]  /*b360*/  VIADD R20, R21, 0xa040 ;  /* 0x0000a04015147836 */ /* 0x000fe40000000000 */
[----:B------:R-:W-:Y:S01]  /*b370*/  @P5 VIADD R20, R3, 0xffffffc0 ;  /* 0xffffffc003145836 */ /* 0x000fe20000000000 */
[-C--:B-1----:R-:W-:Y:S08]  /*b380*/  HMMA.16816.F32.BF16 R144, R8, R12.reuse, R144 ;  /* 0x0000000c0890723c */ /* 0x082ff00000041890 */
[C---:B------:R-:W-:Y:S08]  /*b390*/  HMMA.16816.F32.BF16 R160, R4.reuse, R12, R160 ;  /* 0x0000000c04a0723c */ /* 0x040ff000000418a0 */
[-C--:B------:R-:W-:Y:S08]  /*b3a0*/  HMMA.16816.F32.BF16 R156, R4, R14.reuse, R156 ;  /* 0x0000000e049c723c */ /* 0x080ff0000004189c */
[----:B------:R-:W-:Y:S01]  /*b3b0*/  HMMA.16816.F32.BF16 R220, R8, R14, R220 ;  /* 0x0000000e08dc723c */ /* 0x000fe200000418dc */
[----:B------:R-:W1:Y:S01]  /*b3c0*/  LDSM.16.MT88.4 R12, [R20] ;  /* 0x00000000140c783b */ /* 0x000e620000004200 */
[----:B------:R-:W-:-:S06]  /*b3d0*/  IMAD.IADD R22, R0, 0x1, R20 ;  /* 0x0000000100167824 */ /* 0x000fcc00078e0214 */
        /* <DEDUP_REMOVED lines=8> */
[C---:B------:R-:W-:Y:S01]  /*b460*/  HMMA.16816.F32.BF16 R236, R8.reuse, R14, R236 ;  /* 0x0000000e08ec723c */ /* 0x040fe200000418ec */
[----:B------:R-:W1:Y:S04]  /*b470*/  LDSM.16.MT88.4 R12, [R21+0xb000] ;  /* 0x00b00000150c783b */ /* 0x000e680000004200 */
[----:B------:R-:W-:Y:S04]  /*b480*/  STG.E.U16 desc[UR30][R34.64+-0x3e], R17 ;  /* 0xffffc21122007986 */ /* 0x000fe8000c10151e */
[----:B------:R-:W2:Y:S01]  /*b490*/  LDSM.16.MT88.4 R16, [R21+0xa000] ;  /* 0x00a000001510783b */ /* 0x000ea20000004200 */
[-C--:B-1----:R-:W-:Y:S08]  /*b4a0*/  HMMA.16816.F32.BF16 R68, R8, R12.reuse, R68 ;  /* 0x0000000c0844723c */ /* 0x082ff00000041844 */
[C---:B------:R-:W-:Y:S08]  /*b4b0*/  HMMA.16816.F32.BF16 R72, R4.reuse, R12, R72 ;  /* 0x0000000c0448723c */ /* 0x040ff00000041848 */
[-C--:B------:R-:W-:Y:S08]  /*b4c0*/  HMMA.16816.F32.BF16 R76, R4, R14.reuse, R76 ;  /* 0x0000000e044c723c */ /* 0x080ff0000004184c */
[----:B------:R-:W-:Y:S01]  /*b4d0*/  HMMA.16816.F32.BF16 R40, R8, R14, R80 ;  /* 0x0000000e0828723c */ /* 0x000fe20000041850 */
[----:B------:R-:W1:Y:S01]  /*b4e0*/  LDSM.16.MT88.4 R12, [R23+0xb000] ;  /* 0x00b00000170c783b */ /* 0x000e620000004200 */
[----:B------:R-:W-:-:S02]  /*b4f0*/  IMAD.MOV.U32 R51, RZ, RZ, R117 ;  /* 0x000000ffff337224 */ /* 0x000fc400078e0075 */
[----:B------:R-:W-:Y:S02]  /*b500*/  IMAD.MOV.U32 R67, RZ, RZ, R116 ;  /* 0x000000ffff437224 */ /* 0x000fe400078e0074 */
[----:B------:R-:W-:Y:S01]  /*b510*/  IMAD.MOV.U32 R134, RZ, RZ, R195 ;  /* 0x000000ffff867224 */ /* 0x000fe200078e00c3 */
[----:B------:R-:W-:Y:S01]  /*b520*/  LOP3.LUT R0, R38, 0xff, RZ, 0xc0, !PT ;  /* 0x000000ff26007812 */ /* 0x000fe200078ec0ff */
[-C--:B--2---:R-:W-:Y:S01]  /*b530*/  HMMA.16816.F32.BF16 R152, R8, R16.reuse, R152 ;  /* 0x000000100898723c */ /* 0x084fe20000041898 */
[----:B------:R-:W-:Y:S01]  /*b540*/  IMAD.MOV.U32 R3, RZ, RZ, R30 ;  /* 0x000000ffff037224 */ /* 0x000fe200078e001e */
[----:B------:R-:W-:Y:S06]  /*b550*/  LDSM.16.MT88.4 R80, [R21+0xb800] ;  /* 0x00b800001550783b */ /* 0x000fec0000004200 */
        /* <DEDUP_REMOVED lines=9> */
[----:B------:R-:W-:-:S02]  /*b5f0*/  IMAD.MOV.U32 R127, RZ, RZ, R190 ;  /* 0x000000ffff7f7224 */ /* 0x000fc400078e00be */
[----:B------:R-:W-:Y:S01]  /*b600*/  IMAD.MOV.U32 R249, RZ, RZ, R191 ;  /* 0x000000fffff97224 */ /* 0x000fe200078e00bf */
[----:B------:R-:W-:Y:S01]  /*b610*/  LOP3.LUT R3, R3, 0xff, RZ, 0xc0, !PT ;  /* 0x000000ff03037812 */ /* 0x000fe200078ec0ff */
[----:B------:R-:W3:Y:S02]  /*b620*/  LDSM.16.MT88.4 R148, [R21+0xa800] ;  /* 0x00a800001594783b */ /* 0x000ee40000004200 */
[----:B--2---:R-:W-:Y:S01]  /*b630*/  HMMA.16816.F32.BF16 R188, R8, R16, R196 ;  /* 0x0000001008bc723c */ /* 0x004fe200000418c4 */
[----:B------:R-:W-:Y:S01]  /*b640*/  IMAD.MOV.U32 R248, RZ, RZ, R51 ;  /* 0x000000fffff87224 */ /* 0x000fe200078e0033 */
[----:B------:R-:W-:Y:S01]  /*b650*/  LDSM.16.MT88.4 R140, [R23+0xa800] ;  /* 0x00a80000178c783b */ /* 0x000fe20000004200 */
[----:B------:R-:W-:-:S03]  /*b660*/  IMAD.MOV.U32 R234, RZ, RZ, R65 ;  /* 0x000000ffffea7224 */ /* 0x000fc600078e0041 */
[----:B------:R-:W-:Y:S02]  /*b670*/  LDSM.16.MT88.4 R96, [R23+0xb800] ;  /* 0x00b800001760783b */ /* 0x000fe40000004200 */
[C---:B------:R-:W-:Y:S08]  /*b680*/  HMMA.16816.F32.BF16 R104, R4.reuse, R16, R104 ;  /* 0x000000100468723c */ /* 0x040ff00000041868 */
[-C--:B------:R-:W-:Y:S08]  /*b690*/  HMMA.16816.F32.BF16 R108, R4, R18.reuse, R108 ;  /* 0x00000012046c723c */ /* 0x080ff0000004186c */
[C---:B------:R-:W-:Y:S01]  /*b6a0*/  HMMA.16816.F32.BF16 R16, R8.reuse, R18, R112 ;  /* 0x000000120810723c */ /* 0x040fe20000041870 */
[----:B------:R-:W-:Y:S07]  /*b6b0*/  LDSM.16.MT88.4 R112, [R20+0x1800] ;  /* 0x001800001470783b */ /* 0x000fee0000004200 */
[-C--:B-1----:R-:W-:Y:S08]  /*b6c0*/  HMMA.16816.F32.BF16 R196, R8, R12.reuse, R200 ;  /* 0x0000000c08c4723c */ /* 0x082ff000000418c8 */
[C---:B------:R-:W-:Y:S08]  /*b6d0*/  HMMA.16816.F32.BF16 R120, R4.reuse, R12, R120 ;  /* 0x0000000c0478723c */ /* 0x040ff00000041878 */
[----:B------:R-:W-:Y:S01]  /*b6e0*/  HMMA.16816.F32.BF16 R100, R4, R14, R100 ;  /* 0x0000000e0464723c */ /* 0x000fe20000041864 */
[----:B------:R-:W-:-:S07]  /*b6f0*/  PRMT R6, R30, 0x7771, RZ ;  /* 0x000077711e067816 */ /* 0x000fce00000000ff */
[----:B------:R-:W-:Y:S01]  /*b700*/  HMMA.16816.F32.BF16 R200, R8, R14, R128 ;  /* 0x0000000e08c8723c */ /* 0x000fe20000041880 */
[----:B------:R-:W-:Y:S02]  /*b710*/  PRMT R11, R0, 0x5410, R39 ;  /* 0x00005410000b7816 */ /* 0x000fe40000000027 */
[----:B------:R-:W-:Y:S02]  /*b720*/  LOP3.LUT R0, R25, 0xffff, RZ, 0xc0, !PT ;  /* 0x0000ffff19007812 */ /* 0x000fe400078ec0ff */
[----:B------:R-:W-:Y:S02]  /*b730*/  PRMT R9, R3, 0x5410, R6 ;  /* 0x0000541003097816 */ /* 0x000fe40000000006 */
[----:B------:R-:W-:Y:S02]  /*b740*/  SHF.R.U32.HI R0, RZ, 0x8, R0 ;  /* 0x00000008ff007819 */ /* 0x000fe40000011600 */
[----:B------:R-:W-:Y:S02]  /*b750*/  LOP3.LUT R3, R25, 0xff, RZ, 0xc0, !PT ;  /* 0x000000ff19037812 */ /* 0x000fe400078ec0ff */
[----:B------:R-:W-:-:S02]  /*b760*/  PRMT R5, R30, 0x7773, RZ ;  /* 0x000077731e057816 */ /* 0x000fc400000000ff */
[--C-:B------:R-:W-:Y:S02]  /*b770*/  PRMT R10, R3, 0x5410, R0.reuse ;  /* 0x00005410030a7816 */ /* 0x100fe40000000000 */
[----:B------:R-:W-:Y:S02]  /*b780*/  LOP3.LUT R3, R24, 0xffff, RZ, 0xc0, !PT ;  /* 0x0000ffff18037812 */ /* 0x000fe400078ec0ff */
[----:B------:R-:W-:Y:S02]  /*b790*/  PRMT R4, R30, 0x7772, RZ ;  /* 0x000077721e047816 */ /* 0x000fe400000000ff */
[----:B------:R-:W-:Y:S02]  /*b7a0*/  PRMT R0, R25, 0x7632, R0 ;  /* 0x0000763219007816 */ /* 0x000fe40000000000 */
[----:B------:R-:W-:Y:S02]  /*b7b0*/  LOP3.LUT R7, R24, 0xff, RZ, 0xc0, !PT ;  /* 0x000000ff18077812 */ /* 0x000fe400078ec0ff */
[----:B------:R-:W-:-:S02]  /*b7c0*/  SHF.R.U32.HI R3, RZ, 0x8, R3 ;  /* 0x00000008ff037819 */ /* 0x000fc40000011603 */
[--C-:B------:R-:W-:Y:S02]  /*b7d0*/  PRMT R12, R4, 0x5410, R5.reuse ;  /* 0x00005410040c7816 */ /* 0x100fe40000000005 */
[----:B------:R-:W-:Y:S02]  /*b7e0*/  PRMT R5, R24, 0x7632, R5 ;  /* 0x0000763218057816 */ /* 0x000fe40000000005 */
[----:B------:R-:W-:Y:S02]  /*b7f0*/  SHF.R.U32.HI R6, RZ, 0x18, R25 ;  /* 0x00000018ff067819 */ /* 0x000fe40000011619 */
[----:B------:R-:W-:Y:S02]  /*b800*/  LOP3.LUT R4, R0, 0xff, RZ, 0xc0, !PT ;  /* 0x000000ff00047812 */ /* 0x000fe400078ec0ff */
[----:B------:R-:W-:Y:S02]  /*b810*/  PRMT R3, R7, 0x5410, R3 ;  /* 0x0000541007037816 */ /* 0x000fe40000000003 */
[----:B------:R-:W-:-:S02]  /*b820*/  SHF.R.U32.HI R8, RZ, 0x18, R24 ;  /* 0x00000018ff087819 */ /* 0x000fc40000011618 */
[----:B------:R-:W-:Y:S02]  /*b830*/  LOP3.LUT R0, R5, 0xff, RZ, 0xc0, !PT ;  /* 0x000000ff05007812 */ /* 0x000fe400078ec0ff */
[----:B------:R-:W-:Y:S01]  /*b840*/  PRMT R6, R4, 0x5410, R6 ;  /* 0x0000541004067816 */ /* 0x000fe20000000006 */
[----:B------:R-:W-:Y:S01]  /*b850*/  IMAD.MOV.U32 R4, RZ, RZ, R48 ;  /* 0x000000ffff047224 */ /* 0x000fe200078e0030 */
[----:B------:R-:W-:Y:S02]  /*b860*/  HSET2.LE.AND R3, R3, R216, PT ;  /* 0x000000d803037233 */ /* 0x000fe40003803000 */
[----:B------:R-:W-:-:S03]  /*b870*/  PRMT R0, R0, 0x5410, R8 ;  /* 0x0000541000007816 */ /* 0x000fc60000000008 */
[----:B------:R-:W-:Y:S01]  /*b880*/  LOP3.LUT R124, R4, R3, RZ, 0xc0, !PT ;  /* 0x00000003047c7212 */ /* 0x000fe200078ec0ff */
[----:B------:R-:W-:Y:S01]  /*b890*/  IMAD.MOV.U32 R3, RZ, RZ, R37 ;  /* 0x000000ffff037224 */ /* 0x000fe200078e0025 */
[----:B------:R-:W-:-:S05]  /*b8a0*/  HSET2.LE.AND R0, R0, R216, PT ;  /* 0x000000d800007233 */ /* 0x000fca0003803000 */
[----:B------:R-:W-:Y:S01]  /*b8b0*/  LOP3.LUT R125, R3, R0, RZ, 0xc0, !PT ;  /* 0x00000000037d7212 */ /* 0x000fe200078ec0ff */
[----:B------:R-:W-:Y:S01]  /*b8c0*/  IMAD.MOV.U32 R3, RZ, RZ, R31 ;  /* 0x000000ffff037224 */ /* 0x000fe200078e001f */
[--C-:B------:R-:W-:Y:S02]  /*b8d0*/  HSET2.LE.AND R0, R9, R216.reuse, PT ;  /* 0x000000d809007233 */ /* 0x100fe40003803000 */
[----:B------:R-:W-:-:S03]  /*b8e0*/  HSET2.LE.AND R4, R10, R216, PT ;  /* 0x000000d80a047233 */ /* 0x000fc60003803000 */
[----:B------:R-:W-:Y:S02]  /*b8f0*/  LOP3.LUT R126, R3, R0, RZ, 0xc0, !PT ;  /* 0x00000000037e7212 */ /* 0x000fe400078ec0ff */
[--C-:B------:R-:W-:Y:S02]  /*b900*/  HSET2.LE.AND R3, R6, R216.reuse, PT ;  /* 0x000000d806037233 */ /* 0x100fe40003803000 */
[----:B------:R-:W-:Y:S01]  /*b910*/  LOP3.LUT R128, R249, R4, RZ, 0xc0, !PT ;  /* 0x00000004f9807212 */ /* 0x000fe200078ec0ff */
[----:B------:R-:W-:Y:S02]  /*b920*/  IMAD.MOV.U32 R249, RZ, RZ, R66 ;  /* 0x000000fffff97224 */ /* 0x000fe400078e0042 */
[----:B------:R-:W-:Y:S01]  /*b930*/  LOP3.LUT R129, R134, R3, RZ, 0xc0, !PT ;  /* 0x0000000386817212 */ /* 0x000fe200078ec0ff */
[----:B------:R-:W-:Y:S01]  /*b940*/  IMAD.MOV.U32 R134, RZ, RZ, R67 ;  /* 0x000000ffff867224 */ /* 0x000fe200078e0043 */
[----:B------:R-:W-:Y:S01]  /*b950*/  LOP3.LUT R3, R49, 0xff00ff, RZ, 0xc0, !PT ;  /* 0x00ff00ff31037812 */ /* 0x000fe200078ec0ff */
[----:B------:R-:W-:Y:S04]  /*b960*/  LDSM.16.MT88.4 R64, [R22+0x800] ;  /* 0x000800001640783b */ /* 0x000fe80000004200 */
[----:B------:R-:W1:Y:S01]  /*b970*/  LDSM.16.MT88.4 R48, [R20+0x800] ;  /* 0x000800001430783b */ /* 0x000e620000004200 */
[----:B------:R-:W-:-:S03]  /*b980*/  HSET2.LE.AND R0, R11, R216, PT ;  /* 0x000000d80b007233 */ /* 0x000fc60003803000 */
[----:B------:R-:W2:Y:S01]  /*b990*/  LDSM.16.MT88.4 R20, [R22+0x1800] ;  /* 0x001800001614783b */ /* 0x000ea20000004200 */
[--C-:B------:R-:W-:Y:S02]  /*b9a0*/  HSET2.LE.AND R3, R3, R216.reuse, PT ;  /* 0x000000d803037233 */ /* 0x100fe40003803000 */
[----:B------:R-:W-:Y:S02]  /*b9b0*/  LOP3.LUT R130, R127, R0, RZ, 0xc0, !PT ;  /* 0x000000007f827212 */ /* 0x000fe400078ec0ff */
[----:B------:R-:W-:Y:S02]  /*b9c0*/  LOP3.LUT R0, R12, 0xff00ff, RZ, 0xc0, !PT ;  /* 0x00ff00ff0c007812 */ /* 0x000fe400078ec0ff */
[----:B------:R-:W-:Y:S01]  /*b9d0*/  LOP3.LUT R131, R251, R3, RZ, 0xc0, !PT ;  /* 0x00000003fb837212 */ /* 0x000fe200078ec0ff */
[----:B------:R-:W-:Y:S02]  /*b9e0*/  IMAD.MOV.U32 R3, RZ, RZ, R36 ;  /* 0x000000ffff037224 */ /* 0x000fe400078e0024 */
[----:B------:R-:W-:-:S05]  /*b9f0*/  HSET2.LE.AND R0, R0, R216, PT ;  /* 0x000000d800007233 */ /* 0x000fca0003803000 */
[----:B------:R-:W-:Y:S01]  /*ba00*/  LOP3.LUT R127, R3, R0, RZ, 0xc0, !PT ;  /* 0x00000000037f7212 */ /* 0x000fe200078ec0ff */
[----:B------:R-:W-:-:S04]  /*ba10*/  IMAD.U32 R0, RZ, RZ, UR15 ;  /* 0x0000000fff007e24 */ /* 0x000fc8000f8e00ff */
        /* <DEDUP_REMOVED lines=14> */
[-C--:B---3--:R-:W-:Y:S03]  /*bb00*/  HMMA.16816.F32.BF16 R152, R128, R148.reuse, R152 ;  /* 0x000000948098723c */ /* 0x088fe60000041898 */
[----:B------:R-:W-:Y:S04]  /*bb10*/  STG.E.U16 desc[UR30][R28.64+-0x20], R180 ;  /* 0xffffe0b41c007986 */ /* 0x000fe8000c10151e */
[----:B------:R-:W-:Y:S01]  /*bb20*/  STG.E.U16 desc[UR30][R28.64+-0x1e], R179 ;  /* 0xffffe2b31c007986 */ /* 0x000fe2000c10151e */
[C---:B------:R-:W-:Y:S03]  /*bb30*/  HMMA.16816.F32.BF16 R168, R124.reuse, R148, R168 ;  /* 0x000000947ca8723c */ /* 0x040fe600000418a8 */
[----:B------:R-:W-:Y:S04]  /*bb40*/  STG.E.U16 desc[UR30][R6.64+-0x20], R214 ;  /* 0xffffe0d606007986 */ /* 0x000fe8000c10151e */
[----:B------:R3:W-:Y:S01]  /*bb50*/  STG.E.U16 desc[UR30][R6.64+-0x1e], R213 ;  /* 0xffffe2d506007986 */ /* 0x0007e2000c10151e */
[-C--:B------:R-:W-:Y:S03]  /*bb60*/  HMMA.16816.F32.BF16 R164, R124, R150.reuse, R164 ;  /* 0x000000967ca4723c */ /* 0x080fe600000418a4 */
[----:B------:R4:W-:Y:S04]  /*bb70*/  STG.E.U16 desc[UR30][R26.64+-0x20], R212 ;  /* 0xffffe0d41a007986 */ /* 0x0009e8000c10151e */
[----:B------:R1:W-:Y:S01]  /*bb80*/  STG.E.U16 desc[UR30][R26.64+-0x1e], R211 ;  /* 0xffffe2d31a007986 */ /* 0x0003e2000c10151e */
[C---:B------:R-:W-:Y:S03]  /*bb90*/  HMMA.16816.F32.BF16 R148, R128.reuse, R150, R44 ;  /* 0x000000968094723c */ /* 0x040fe6000004182c */
[----:B------:R1:W-:Y:S04]  /*bba0*/  STG.E.U16 desc[UR30][R32.64+-0x10], R178 ;  /* 0xfffff0b220007986 */ /* 0x0003e8000c10151e */
[----:B------:R1:W-:Y:S01]  /*bbb0*/  STG.E.U16 desc[UR30][R32.64+-0xe], R177 ;  /* 0xfffff2b120007986 */ /* 0x0003e2000c10151e */
[-C--:B------:R-:W-:Y:S03]  /*bbc0*/  HMMA.16816.F32.BF16 R68, R128, R80.reuse, R68 ;  /* 0x000000508044723c */ /* 0x080fe60000041844 */
[----:B------:R1:W-:Y:S05]  /*bbd0*/  STG.E.U16 desc[UR30][R4.64+-0x10], R176 ;  /* 0xfffff0b004007986 */ /* 0x0003ea000c10151e */
[C---:B------:R-:W-:Y:S01]  /*bbe0*/  HMMA.16816.F32.BF16 R72, R124.reuse, R80, R72 ;  /* 0x000000507c48723c */ /* 0x040fe20000041848 */
[----:B---3--:R-:W-:Y:S01]  /*bbf0*/  IMAD.WIDE R6, R0, 0x70, R4 ;  /* 0x0000007000067825 */ /* 0x008fe200078e0204 */
[----:B------:R3:W-:Y:S06]  /*bc00*/  STG.E.U16 desc[UR30][R4.64+-0xe], R175 ;  /* 0xfffff2af04007986 */ /* 0x0007ec000c10151e */
[-C--:B------:R-:W-:Y:S01]  /*bc10*/  HMMA.16816.F32.BF16 R76, R124, R82.reuse, R76 ;  /* 0x000000527c4c723c */ /* 0x080fe2000004184c */
[----:B------:R3:W-:Y:S04]  /*bc20*/  STG.E.U16 desc[UR30][R6.64+-0x10], R207 ;  /* 0xfffff0cf06007986 */ /* 0x0007e8000c10151e */
[----:B------:R3:W-:Y:S03]  /*bc30*/  STG.E.U16 desc[UR30][R6.64+-0xe], R206 ;  /* 0xfffff2ce06007986 */ /* 0x0007e6000c10151e */
[----:B------:R-:W-:Y:S01]  /*bc40*/  HMMA.16816.F32.BF16 R80, R128, R82, R40 ;  /* 0x000000528050723c */ /* 0x000fe20000041828 */
[----:B------:R3:W-:Y:S04]  /*bc50*/  STG.E.U16 desc[UR30][R26.64+-0x10], R205 ;  /* 0xfffff0cd1a007986 */ /* 0x0007e8000c10151e */
[----:B------:R3:W-:Y:S03]  /*bc60*/  STG.E.U16 desc[UR30][R26.64+-0xe], R187 ;  /* 0xfffff2bb1a007986 */ /* 0x0007e6000c10151e */
        /* <DEDUP_REMOVED lines=25> */
[----:B----4-:R-:W-:Y:S01]  /*be00*/  IADD3 R212, P1, PT, R32, -0x80, RZ ;  /* 0xffffff8020d47810 */ /* 0x010fe20007f3e0ff */
        /* <DEDUP_REMOVED lines=9> */
[----:B---3--:R-:W-:Y:S06]  /*bea0*/  BRA.U !UP1, `(.L_x_1537) ;  /* 0x000000d5096c7547 */ /* 0x008fec000b800000 */
[----:B------:R-:W2:Y:S04]  /*beb0*/  LDL R25, [R1+0x64] ;  /* 0x0000640001197983 */ /* 0x000ea80000100800 */
[----:B------:R-:W3:Y:S04]  /*bec0*/  LDL R30, [R1+0x60] ;  /* 0x00006000011e7983 */ /* 0x000ee80000100800 */
[----:B------:R-:W4:Y:S04]  /*bed0*/  LDL R14, [R1+0x44] ;  /* 0x00004400010e7983 */ /* 0x000f280000100800 */
[----:B------:R-:W5:Y:S04]  /*bee0*/  LDL R233, [R1+0x14] ;  /* 0x0000140001e97983 */ /* 0x000f680000100800 */
[----:B------:R-:W5:Y:S04]  /*bef0*/  LDL R13, [R1+0x48] ;  /* 0x00004800010d7983 */ /* 0x000f680000100800 */
[----:B------:R-:W5:Y:S04]  /*bf00*/  LDL R15, [R1+0x34] ;  /* 0x00003400010f7983 */ /* 0x000f680000100800 */
[----:B------:R-:W5:Y:S01]  /*bf10*/  LDL R234, [R1+0x10] ;  /* 0x0000100001ea7983 */ /* 0x000f620000100800 */
[----:B------:R-:W-:Y:S01]  /*bf20*/  UIADD3 UR9, UPT, UPT, UR25, -0x3, URZ ;  /* 0xfffffffd19097890 */ /* 0x000fe2000fffe0ff */
[----:B------:R-:W-:-:S04]  /*bf30*/  DEPBAR.LE SB0, 0x0 ;  /* 0x000080000000791a */ /* 0x000fc80000000000 */
[----:B------:R-:W-:Y:S01]  /*bf40*/  UIMAD.WIDE.U32 UR18, UR9, UR6, URZ ;  /* 0x00000006091272a5 */ /* 0x000fe2000f8e00ff */
[----:B------:R-:W5:Y:S03]  /*bf50*/  LDL.64 R248, [R1+0x88] ;  /* 0x0000880001f87983 */ /* 0x000f660000100a00 */
[----:B------:R-:W-:Y:S02]  /*bf60*/  UIMAD UR16, UR9, UR7, UR19 ;  /* 0x00000007091072a4 */ /* 0x000fe4000f8e0213 */
[----:B------:R-:W-:Y:S01]  /*bf70*/  USHF.L.U32 UR14, UR18, 0x5, URZ ;  /* 0x00000005120e7899 */ /* 0x000fe200080006ff */
[----:B------:R-:W-:Y:S01]  /*bf80*/  IMAD.U32 R6, RZ, RZ, UR18 ;  /* 0x00000012ff067e24 */ /* 0x000fe2000f8e00ff */
[----:B------:R-:W-:Y:S02]  /*bf90*/  USHF.L.U64.HI UR15, UR18, 0x5, UR16 ;  /* 0x00000005120f7899 */ /* 0x000fe40008010210 */
[----:B------:R-:W-:Y:S01]  /*bfa0*/  ULEA UR14, UP0, UR6, UR14, 0x4 ;  /* 0x0000000e060e7291 */ /* 0x000fe2000f8020ff */
[----:B------:R-:W-:-:S02]  /*bfb0*/  IMAD.U32 R3, RZ, RZ, UR18 ;  /* 0x00000012ff037e24 */ /* 0x000fc4000f8e00ff */
[----:B------:R-:W-:Y:S01]  /*bfc0*/  IMAD.U32 R0, RZ, RZ, UR16 ;  /* 0x00000010ff007e24 */ /* 0x000fe2000f8e00ff */
        /* <DEDUP_REMOVED lines=31> */
[----:B------:R-:W3:Y:S01]  /*c1c0*/  LDSM.16.M88.4 R24, [R252+UR5+0x8800] ;  /* 0x00880005fc18783b */ /* 0x000ee20008000200 */
[----:B-----5:R-:W-:-:S02]  /*c1d0*/  IMAD.IADD R22, R13, 0x1, R233 ;  /* 0x000000010d167824 */ /* 0x020fc400078e02e9 */
[----:B------:R-:W-:Y:S01]  /*c1e0*/  IMAD.IADD R20, R233, 0x1, R21 ;  /* 0x00000001e9147824 */ /* 0x000fe200078e0215 */
[----:B------:R-:W0:Y:S01]  /*c1f0*/  LDGDEPBAR ;  /* 0x00000000000079af */ /* 0x000e220000000000 */
[----:B------:R-:W-:-:S03]  /*c200*/  IMAD.MOV.U32 R251, RZ, RZ, R15 ;  /* 0x000000fffffb7224 */ /* 0x000fc600078e000f */
[----:B------:R-:W-:Y:S04]  /*c210*/  LDSM.16.M88.4 R172, [R22+0x8000] ;  /* 0x0080000016ac783b */ /* 0x000fe80000000200 */
[----:B-1----:R-:W1:Y:S04]  /*c220*/  LDSM.16.M88.4 R4, [R20+0x2000] ;  /* 0x002000001404783b */ /* 0x002e680000000200 */
[----:B------:R-:W4:Y:S04]  /*c230*/  LDSM.16.M88.4 R176, [R22+0x8800] ;  /* 0x0088000016b0783b */ /* 0x000f280000000200 */
[----:B------:R-:W5:Y:S04]  /*c240*/  LDSM.16.M88.4 R12, [R21] ;  /* 0x00000000150c783b */ /* 0x000f680000000200 */
[----:B------:R-:W5:Y:S01]  /*c250*/  LDSM.16.M88.4 R16, [R20] ;  /* 0x000000001410783b */ /* 0x000f620000000200 */
[C---:B--2---:R-:W-:Y:S08]  /*c260*/  HMMA.16816.F32.BF16 R188, R8.reuse, R28, RZ ;  /* 0x0000001c08bc723c */ /* 0x044ff000000418ff */
[C---:B---3--:R-:W-:Y:S08]  /*c270*/  HMMA.16816.F32.BF16 R180, R8.reuse, R24, RZ ;  /* 0x0000001808b4723c */ /* 0x048ff000000418ff */
[C---:B------:R-:W-:Y:S08]  /*c280*/  HMMA.16816.F32.BF16 R184, R8.reuse, R30, RZ ;  /* 0x0000001e08b8723c */ /* 0x040ff000000418ff */
[----:B------:R-:W-:Y:S08]  /*c290*/  HMMA.16816.F32.BF16 R8, R8, R26, RZ ;  /* 0x0000001a0808723c */ /* 0x000ff000000418ff */
[C---:B-1----:R-:W-:Y:S08]  /*c2a0*/  HMMA.16816.F32.BF16 R212, R4.reuse, R172, R188 ;  /* 0x000000ac04d4723c */ /* 0x042ff000000418bc */
[C---:B----4-:R-:W-:Y:S08]  /*c2b0*/  HMMA.16816.F32.BF16 R200, R4.reuse, R176, R180 ;  /* 0x000000b004c8723c */ /* 0x050ff000000418b4 */
[C---:B------:R-:W-:Y:S08]  /*c2c0*/  HMMA.16816.F32.BF16 R196, R4.reuse, R174, R184 ;  /* 0x000000ae04c4723c */ /* 0x040ff000000418b8 */
[----:B------:R-:W-:Y:S08]  /*c2d0*/  HMMA.16816.F32.BF16 R192, R4, R178, R8 ;  /* 0x000000b204c0723c */ /* 0x000ff00000041808 */
[C---:B-----5:R-:W-:Y:S08]  /*c2e0*/  HMMA.16816.F32.BF16 R8, R12.reuse, R28, RZ ;  /* 0x0000001c0c08723c */ /* 0x060ff000000418ff */
[----:B------:R-:W-:Y:S01]  /*c2f0*/  HMMA.16816.F32.BF16 R4, R12, R24, RZ ;  /* 0x000000180c04723c */ /* 0x000fe200000418ff */
[----:B------:R-:W-:-:S07]  /*c300*/  IMAD.IADD R3, R251, 0x1, R21 ;  /* 0x00000001fb037824 */ /* 0x000fce00078e0215 */
[C---:B------:R-:W-:Y:S08]  /*c310*/  HMMA.16816.F32.BF16 R28, R12.reuse, R30, RZ ;  /* 0x0000001e0c1c723c */ /* 0x040ff000000418ff */
[----:B------:R-:W-:Y:S01]  /*c320*/  HMMA.16816.F32.BF16 R188, R12, R26, RZ ;  /* 0x0000001a0cbc723c */ /* 0x000fe200000418ff */
[----:B------:R-:W-:Y:S04]  /*c330*/  LDSM.16.M88.4 R12, [R235+0x8000] ;  /* 0x00800000eb0c783b */ /* 0x000fe80000000200 */
[----:B------:R-:W-:Y:S03]  /*c340*/  LDSM.16.M88.4 R24, [R235+0x8800] ;  /* 0x00880000eb18783b */ /* 0x000fe60000000200 */
[C---:B------:R-:W-:Y:S01]  /*c350*/  HMMA.16816.F32.BF16 R184, R16.reuse, R172, R8 ;  /* 0x000000ac10b8723c */ /* 0x040fe20000041808 */
[----:B------:R-:W1:Y:S07]  /*c360*/  LDSM.16.M88.4 R8, [R3] ;  /* 0x000000000308783b */ /* 0x000e6e0000000200 */
[C---:B------:R-:W-:Y:S01]  /*c370*/  HMMA.16816.F32.BF16 R180, R16.reuse, R176, R4 ;  /* 0x000000b010b4723c */ /* 0x040fe20000041804 */
[----:B------:R-:W2:Y:S07]  /*c380*/  LDSM.16.M88.4 R4, [R3+0x2000] ;  /* 0x002000000304783b */ /* 0x000eae0000000200 */
[C---:B------:R-:W-:Y:S08]  /*c390*/  HMMA.16816.F32.BF16 R28, R16.reuse, R174, R28 ;  /* 0x000000ae101c723c */ /* 0x040ff0000004181c */
[----:B------:R-:W-:Y:S01]  /*c3a0*/  HMMA.16816.F32.BF16 R16, R16, R178, R188 ;  /* 0x000000b21010723c */ /* 0x000fe200000418bc */
[----:B------:R-:W-:-:S07]  /*c3b0*/  IMAD.IADD R0, R233, 0x1, R3 ;  /* 0x00000001e9007824 */ /* 0x000fce00078e0203 */
[-C--:B-1----:R-:W-:Y:S08]  /*c3c0*/  HMMA.16816.F32.BF16 R184, R8, R12.reuse, R184 ;  /* 0x0000000c08b8723c */ /* 0x082ff000000418b8 */
[C---:B--2---:R-:W-:Y:S08]  /*c3d0*/  HMMA.16816.F32.BF16 R176, R4.reuse, R12, R212 ;  /* 0x0000000c04b0723c */ /* 0x044ff000000418d4 */
[C---:B------:R-:W-:Y:S08]  /*c3e0*/  HMMA.16816.F32.BF16 R200, R4.reuse, R24, R200 ;  /* 0x0000001804c8723c */ /* 0x040ff000000418c8 */
[C---:B------:R-:W-:Y:S08]  /*c3f0*/  HMMA.16816.F32.BF16 R196, R4.reuse, R14, R196 ;  /* 0x0000000e04c4723c */ /* 0x040ff000000418c4 */
[----:B------:R-:W-:Y:S01]  /*c400*/  HMMA.16816.F32.BF16 R224, R4, R26, R192 ;  /* 0x0000001a04e0723c */ /* 0x000fe200000418c0 */
[----:B------:R-:W-:Y:S07]  /*c410*/  LDSM.16.M88.4 R4, [R0] ;  /* 0x000000000004783b */ /* 0x000fee0000000200 */
[C---:B------:R-:W-:Y:S01]  /*c420*/  HMMA.16816.F32.BF16 R172, R8.reuse, R14, R28 ;  /* 0x0000000e08ac723c */ /* 0x040fe2000004181c */
[----:B------:R-:W1:Y:S07]  /*c430*/  LDSM.16.M88.4 R12, [R234+0x8000] ;  /* 0x00800000ea0c783b */ /* 0x000e6e0000000200 */
[C---:B------:R-:W-:Y:S08]  /*c440*/  HMMA.16816.F32.BF16 R28, R8.reuse, R24, R180 ;  /* 0x00000018081c723c */ /* 0x040ff000000418b4 */
[----:B------:R-:W-:Y:S01]  /*c450*/  HMMA.16816.F32.BF16 R16, R8, R26, R16 ;  /* 0x0000001a0810723c */ /* 0x000fe20000041810 */
[----:B------:R-:W2:Y:S04]  /*c460*/  LDSM.16.M88.4 R24, [R234+0x8800] ;  /* 0x00880000ea18783b */ /* 0x000ea80000000200 */
[----:B------:R-:W3:Y:S03]  /*c470*/  LDSM.16.M88.4 R8, [R0+0x2000] ;  /* 0x002000000008783b */ /* 0x000ee60000000200 */
[C---:B-1----:R-:W-:Y:S08]  /*c480*/  HMMA.16816.F32.BF16 R192, R4.reuse, R12, R184 ;  /* 0x0000000c04c0723c */ /* 0x042ff000000418b8 */
[C---:B------:R-:W-:Y:S01]  /*c490*/  HMMA.16816.F32.BF16 R188, R4.reuse, R14, R172 ;  /* 0x0000000e04bc723c */ /* 0x040fe200000418ac */
[----:B------:R-:W-:Y:S07]  /*c4a0*/  LDSM.16.M88.4 R172, [R252+UR5+0x9800] ;  /* 0x00980005fcac783b */ /* 0x000fee0008000200 */
[C---:B--2---:R-:W-:Y:S08]  /*c4b0*/  HMMA.16816.F32.BF16 R184, R4.reuse, R24, R28 ;  /* 0x0000001804b8723c */ /* 0x044ff0000004181c */
[----:B------:R-:W-:Y:S01]  /*c4c0*/  HMMA.16816.F32.BF16 R180, R4, R26, R16 ;  /* 0x0000001a04b4723c */ /* 0x000fe20000041810 */
[----:B------:R-:W-:Y:S04]  /*c4d0*/  LDSM.16.M88.4 R16, [R252+UR5+0x9000] ;  /* 0x00900005fc10783b */ /* 0x000fe80008000200 */
[----:B------:R-:W1:Y:S03]  /*c4e0*/  LDSM.16.M88.4 R4, [R21+0x4000] ;  /* 0x004000001504783b */ /* 0x000e660000000200 */
[C---:B---3--:R-:W-:Y:S08]  /*c4f0*/  HMMA.16816.F32.BF16 R176, R8.reuse, R12, R176 ;  /* 0x0000000c08b0723c */ /* 0x048ff000000418b0 */
[C---:B------:R-:W-:Y:S01]  /*c500*/  HMMA.16816.F32.BF16 R28, R8.reuse, R14, R196 ;  /* 0x0000000e081c723c */ /* 0x040fe200000418c4 */
[----:B------:R-:W2:Y:S07]  /*c510*/  LDSM.16.M88.4 R12, [R21+0x6000] ;  /* 0x00600000150c783b */ /* 0x000eae0000000200 */
[C---:B------:R-:W-:Y:S08]  /*c520*/  HMMA.16816.F32.BF16 R212, R8.reuse, R24, R200 ;  /* 0x0000001808d4723c */ /* 0x040ff000000418c8 */
[----:B------:R-:W-:Y:S01]  /*c530*/  HMMA.16816.F32.BF16 R200, R8, R26, R224 ;  /* 0x0000001a08c8723c */ /* 0x000fe200000418e0 */
[----:B------:R-:W-:Y:S07]  /*c540*/  LDSM.16.M88.4 R8, [R20+0x6000] ;  /* 0x006000001408783b */ /* 0x000fee0000000200 */
[C---:B-1----:R-:W-:Y:S08]  /*c550*/  HMMA.16816.F32.BF16 R196, R4.reuse, R16, R192 ;  /* 0x0000001004c4723c */ /* 0x042ff000000418c0 */
[C---:B------:R-:W-:Y:S08]  /*c560*/  HMMA.16816.F32.BF16 R192, R4.reuse, R18, R188 ;  /* 0x0000001204c0723c */ /* 0x040ff000000418bc */
[C---:B------:R-:W-:Y:S08]  /*c570*/  HMMA.16816.F32.BF16 R188, R4.reuse, R172, R184 ;  /* 0x000000ac04bc723c */ /* 0x040ff000000418b8 */
[----:B------:R-:W-:Y:S01]  /*c580*/  HMMA.16816.F32.BF16 R184, R4, R174, R180 ;  /* 0x000000ae04b8723c */ /* 0x000fe200000418b4 */
[----:B------:R-:W-:Y:S07]  /*c590*/  LDSM.16.M88.4 R4, [R20+0x4000] ;  /* 0x004000001404783b */ /* 0x000fee0000000200 */
[C---:B--2---:R-:W-:Y:S08]  /*c5a0*/  HMMA.16816.F32.BF16 R180, R12.reuse, R16, R176 ;  /* 0x000000100cb4723c */ /* 0x044ff000000418b0 */
[C---:B------:R-:W-:Y:S01]  /*c5b0*/  HMMA.16816.F32.BF16 R24, R12.reuse, R18, R28 ;  /* 0x000000120c18723c */ /* 0x040fe2000004181c */
[----:B------:R-:W1:Y:S04]  /*c5c0*/  LDSM.16.M88.4 R16, [R22+0x9000] ;  /* 0x009000001610783b */ /* 0x000e680000000200 */
[----:B------:R-:W2:Y:S03]  /*c5d0*/  LDSM.16.M88.4 R28, [R22+0x9800] ;  /* 0x00980000161c783b */ /* 0x000ea60000000200 */
        /* <DEDUP_REMOVED lines=9> */
[C---:B------:R-:W-:Y:S01]  /*c670*/  HMMA.16816.F32.BF16 R224, R8.reuse, R18, R24 ;  /* 0x0000001208e0723c */ /* 0x040fe20000041818 */
[----:B------:R-:W2:Y:S07]  /*c680*/  LDSM.16.M88.4 R24, [R235+0x9000] ;  /* 0x00900000eb18783b */ /* 0x000eae0000000200 */
[C---:B------:R-:W-:Y:S01]  /*c690*/  HMMA.16816.F32.BF16 R20, R8.reuse, R16, R180 ;  /* 0x000000100814723c */ /* 0x040fe200000418b4 */
[----:B------:R-:W-:Y:S07]  /*c6a0*/  LDSM.16.M88.4 R16, [R234+0x9000] ;  /* 0x00900000ea10783b */ /* 0x000fee0000000200 */
[C---:B------:R-:W-:Y:S08]  /*c6b0*/  HMMA.16816.F32.BF16 R184, R8.reuse, R28, R212 ;  /* 0x0000001c08b8723c */ /* 0x040ff000000418d4 */
[----:B------:R-:W-:Y:S01]  /*c6c0*/  HMMA.16816.F32.BF16 R200, R8, R30, R200 ;  /* 0x0000001e08c8723c */ /* 0x000fe200000418c8 */
[----:B------:R-:W-:Y:S07]  /*c6d0*/  LDSM.16.M88.4 R8, [R0+0x6000] ;  /* 0x006000000008783b */ /* 0x000fee0000000200 */
[C---:B-1----:R-:W-:Y:S08]  /*c6e0*/  HMMA.16816.F32.BF16 R188, R4.reuse, R172, R188 ;  /* 0x000000ac04bc723c */ /* 0x042ff000000418bc */
[C---:B--2---:R-:W-:Y:S08]  /*c6f0*/  HMMA.16816.F32.BF16 R196, R4.reuse, R24, R196 ;  /* 0x0000001804c4723c */ /* 0x044ff000000418c4 */
[C---:B------:R-:W-:Y:S08]  /*c700*/  HMMA.16816.F32.BF16 R192, R4.reuse, R26, R192 ;  /* 0x0000001a04c0723c */ /* 0x040ff000000418c0 */
[----:B------:R-:W-:Y:S01]  /*c710*/  HMMA.16816.F32.BF16 R180, R4, R174, R176 ;  /* 0x000000ae04b4723c */ /* 0x000fe200000418b0 */
[----:B------:R1:W2:Y:S07]  /*c720*/  LDSM.16.M88.4 R4, [R0+0x4000] ;  /* 0x004000000004783b */ /* 0x0002ae0000000200 */
[----:B------:R-:W-:Y:S01]  /*c730*/  HMMA.16816.F32.BF16 R28, R12, R24, R20 ;  /* 0x000000180c1c723c */ /* 0x000fe20000041814 */
[----:B------:R-:W3:Y:S01]  /*c740*/  LDSM.16.M88.4 R20, [R234+0x9800] ;  /* 0x00980000ea14783b */ /* 0x000ee20000000200 */
[----:B------:R-:W-:Y:S01]  /*c750*/  IMAD.SHL.U32 R3, R204, 0x2, RZ ;  /* 0x00000002cc037824 */ /* 0x000fe200078e00ff */
[----:B------:R-:W-:-:S05]  /*c760*/  DEPBAR.LE SB0, 0x0 ;  /* 0x000080000000791a */ /* 0x000fca0000000000 */
[C---:B------:R-:W-:Y:S01]  /*c770*/  HMMA.16816.F32.BF16 R24, R12.reuse, R26, R224 ;  /* 0x0000001a0c18723c */ /* 0x040fe200000418e0 */
[----:B------:R4:W-:Y:S07]  /*c780*/  STL [R1+0x5c], R3 ;  /* 0x00005c0301007387 */ /* 0x0009ee0000100800 */
[----:B------:R-:W-:Y:S01]  /*c790*/  HMMA.16816.F32.BF16 R176, R12, R172, R184 ;  /* 0x000000ac0cb0723c */ /* 0x000fe200000418b8 */
[----:B-1----:R-:W-:-:S07]  /*c7a0*/  IMAD.U32 R0, RZ, RZ, UR25 ;  /* 0x00000019ff007e24 */ /* 0x002fce000f8e00ff */
[----:B------:R-:W-:Y:S08]  /*c7b0*/  HMMA.16816.F32.BF16 R12, R12, R174, R200 ;  /* 0x000000ae0c0c723c */ /* 0x000ff000000418c8 */
[----:B--2---:R-:W-:Y:S01]  /*c7c0*/  HMMA.16816.F32.BF16 R172, R4, R16, R196 ;  /* 0x0000001004ac723c */ /* 0x004fe200000418c4 */
[----:B----4-:R-:W-:-:S05]  /*c7d0*/  LOP3.LUT R3, R3, 0x6, RZ, 0xc0, !PT ;  /* 0x0000000603037812 */ /* 0x010fca00078ec0ff */
[----:B------:R-:W-:Y:S02]  /*c7e0*/  IMAD R0, R0, 0x20, R3 ;  /* 0x0000002000007824 */ /* 0x000fe400078e0203 */
[----:B------:R-:W-:Y:S01]  /*c7f0*/  HMMA.16816.F32.BF16 R28, R8, R16, R28 ;  /* 0x00000010081c723c */ /* 0x000fe2000004181c */
[----:B------:R1:W-:Y:S07]  /*c800*/  STL [R1+0x38], R3 ;  /* 0x0000380301007387 */ /* 0x0003ee0000100800 */
[C---:B---3--:R-:W-:Y:S08]  /*c810*/  HMMA.16816.F32.BF16 R200, R4.reuse, R20, R188 ;  /* 0x0000001404c8723c */ /* 0x048ff000000418bc */
[----:B------:R-:W-:Y:S01]  /*c820*/  HMMA.16816.F32.BF16 R188, R4, R22, R180 ;  /* 0x0000001604bc723c */ /* 0x000fe200000418b4 */
[----:B-1----:R-:W-:-:S07]  /*c830*/  VIADD R3, R0, 0xffffffa0 ;  /* 0xffffffa000037836 */ /* 0x002fce0000000000 */
[----:B------:R-:W-:Y:S01]  /*c840*/  HMMA.16816.F32.BF16 R192, R4, R18, R192 ;  /* 0x0000001204c0723c */ /* 0x000fe200000418c0 */
[----:B------:R-:W-:Y:S01]  /*c850*/  I2FP.F32.U32 R5, R3 ;  /* 0x0000000300057245 */ /* 0x000fe20000201000 */
[----:B------:R-:W-:-:S06]  /*c860*/  VIADD R4, R0, 0xffffffb8 ;  /* 0xffffffb800047836 */ /* 0x000fcc0000000000 */
[C---:B------:R-:W-:Y:S01]  /*c870*/  HMMA.16816.F32.BF16 R180, R8.reuse, R22, R12 ;  /* 0x0000001608b4723c */ /* 0x040fe2000004180c */
[----:B------:R-:W-:Y:S01]  /*c880*/  FFMA.FTZ R6, R5, UR10, R172 ;  /* 0x0000000a05067c23 */ /* 0x000fe200080100ac */
[----:B------:R-:W-:Y:S01]  /*c890*/  BAR.SYNC.DEFER_BLOCKING 0x0 ;  /* 0x0000000000007b1d */ /* 0x000fe20000010000 */
[----:B------:R-:W-:Y:S01]  /*c8a0*/  ISETP.GE.AND P4, PT, R3, R137, PT ;  /* 0x000000890300720c */ /* 0x000fe20003f86270 */
[----:B------:R-:W-:Y:S01]  /*c8b0*/  FFMA.FTZ R7, R5, UR10, R174 ;  /* 0x0000000a05077c23 */ /* 0x000fe200080100ae */
[C---:B------:R-:W-:Y:S02]  /*c8c0*/  ISETP.GE.AND P1, PT, R3.reuse, R132, PT ;  /* 0x000000840300720c */ /* 0x040fe40003f26270 */
[----:B------:R-:W-:Y:S01]  /*c8d0*/  FSEL R12, R6, -INF , !P4 ;  /* 0xff800000060c7808 */ /* 0x000fe20006000000 */
[----:B------:R-:W-:Y:S01]  /*c8e0*/  HMMA.16816.F32.BF16 R16, R8, R18, R24 ;  /* 0x000000120810723c */ /* 0x000fe20000041818 */
[----:B------:R-:W-:Y:S02]  /*c8f0*/  I2FP.F32.U32 R6, R4 ;  /* 0x0000000400067245 */ /* 0x000fe40000201000 */
[----:B------:R-:W-:-:S05]  /*c900*/  ISETP.GE.AND P4, PT, R3, R139, PT ;  /* 0x0000008b0300720c */ /* 0x000fca0003f86270 */
[----:B------:R-:W-:Y:S01]  /*c910*/  HMMA.16816.F32.BF16 R196, R8, R20, R176 ;  /* 0x0000001408c4723c */ /* 0x000fe200000418b0 */
[----:B------:R-:W-:Y:S01]  /*c920*/  FFMA.FTZ R9, R5, UR10, R28 ;  /* 0x0000000a05097c23 */ /* 0x000fe2000801001c */
[----:B------:R-:W-:Y:S01]  /*c930*/  FSEL R27, R7, -INF , !P1 ;  /* 0xff800000071b7808 */ /* 0x000fe20004800000 */
[----:B------:R-:W-:Y:S01]  /*c940*/  FFMA.FTZ R5, R5, UR10, R30 ;  /* 0x0000000a05057c23 */ /* 0x000fe2000801001e */
[----:B------:R-:W-:Y:S01]  /*c950*/  ISETP.GE.AND P1, PT, R3, R138, PT ;  /* 0x0000008a0300720c */ /* 0x000fe20003f26270 */
[----:B------:R-:W-:Y:S01]  /*c960*/  FFMA.FTZ R8, R6, UR10, R188 ;  /* 0x0000000a06087c23 */ /* 0x000fe200080100bc */
[----:B------:R-:W-:Y:S01]  /*c970*/  FSEL R184, R9, -INF , !P4 ;  /* 0xff80000009b87808 */ /* 0x000fe20006000000 */
[----:B------:R-:W-:Y:S01]  /*c980*/  VIADD R3, R0, 0xffffffa1 ;  /* 0xffffffa100037836 */ /* 0x000fe20000000000 */
[----:B------:R-:W-:Y:S01]  /*c990*/  ISETP.GE.AND P4, PT, R4, R137, PT ;  /* 0x000000890400720c */ /* 0x000fe20003f86270 */
[----:B------:R-:W-:Y:S01]  /*c9a0*/  FFMA.FTZ R7, R6, UR10, R190 ;  /* 0x0000000a06077c23 */ /* 0x000fe200080100be */
[----:B------:R-:W-:-:S02]  /*c9b0*/  FSEL R186, R5, -INF , !P1 ;  /* 0xff80000005ba7808 */ /* 0x000fc40004800000 */
[----:B------:R-:W-:Y:S01]  /*c9c0*/  FSEL R185, R8, -INF , !P4 ;  /* 0xff80000008b97808 */ /* 0x000fe20006000000 */
[----:B------:R-:W-:Y:S01]  /*c9d0*/  FFMA.FTZ R8, R6, UR10, R180 ;  /* 0x0000000a06087c23 */ /* 0x000fe200080100b4 */
[C---:B------:R-:W-:Y:S02]  /*c9e0*/  ISETP.GE.AND P1, PT, R4.reuse, R132, PT ;  /* 0x000000840400720c */ /* 0x040fe40003f26270 */
[----:B------:R-:W-:Y:S02]  /*c9f0*/  I2FP.F32.U32 R5, R3 ;  /* 0x0000000300057245 */ /* 0x000fe40000201000 */
[----:B------:R-:W-:Y:S01]  /*ca00*/  ISETP.GE.AND P4, PT, R4, R139, PT ;  /* 0x0000008b0400720c */ /* 0x000fe20003f86270 */
[----:B------:R-:W-:Y:S01]  /*ca10*/  FFMA.FTZ R6, R6, UR10, R182 ;  /* 0x0000000a06067c23 */ /* 0x000fe200080100b6 */
[----:B------:R-:W-:Y:S01]  /*ca20*/  FSEL R187, R7, -INF , !P1 ;  /* 0xff80000007bb7808 */ /* 0x000fe20004800000 */
[----:B------:R-:W-:Y:S01]  /*ca30*/  FFMA.FTZ R7, R5, UR10, R173 ;  /* 0x0000000a05077c23 */ /* 0x000fe200080100ad */
[----:B------:R-:W-:Y:S01]  /*ca40*/  ISETP.GE.AND P1, PT, R4, R138, PT ;  /* 0x0000008a0400720c */ /* 0x000fe20003f26270 */
[----:B------:R-:W-:Y:S01]  /*ca50*/  VIADD R4, R0, 0xffffffa8 ;  /* 0xffffffa800047836 */ /* 0x000fe20000000000 */
[----:B------:R-:W-:-:S02]  /*ca60*/  FSEL R180, R8, -INF , !P4 ;  /* 0xff80000008b47808 */ /* 0x000fc40006000000 */
[----:B------:R-:W-:Y:S01]  /*ca70*/  ISETP.GE.AND P4, PT, R3, R137, PT ;  /* 0x000000890300720c */ /* 0x000fe20003f86270 */
[----:B------:R-:W-:Y:S01]  /*ca80*/  FFMA.FTZ R9, R5, UR10, R175 ;  /* 0x0000000a05097c23 */ /* 0x000fe200080100af */
[----:B------:R-:W-:Y:S02]  /*ca90*/  FSEL R182, R6, -INF , !P1 ;  /* 0xff80000006b67808 */ /* 0x000fe40004800000 */
        /* <DEDUP_REMOVED lines=14> */
[----:B------:R-:W-:Y:S02]  /*cb80*/  ISETP.GE.AND P1, PT, R4, R132, PT ;  /* 0x000000840400720c */ /* 0x000fe40003f26270 */
[----:B------:R-:W-:Y:S01]  /*cb90*/  FSEL R178, R8, -INF , !P4 ;  /* 0xff80000008b27808 */ /* 0x000fe20006000000 */
[----:B------:R-:W-:Y:S01]  /*cba0*/  FFMA.FTZ R8, R6, UR10, R16 ;  /* 0x0000000a06087c23 */ /* 0x000fe20008010010 */
        /* <DEDUP_REMOVED lines=9> */
[C---:B------:R-:W-:Y:S01]  /*cc40*/  FFMA.FTZ R9, R5.reuse, UR10, R195 ;  /* 0x0000000a05097c23 */ /* 0x040fe200080100c3 */
[----:B------:R-:W-:Y:S01]  /*cc50*/  FSEL R175, R6, -INF , !P1 ;  /* 0xff80000006af7808 */ /* 0x000fe20004800000 */
[----:B------:R-:W-:Y:S01]  /*cc60*/  FFMA.FTZ R8, R5, UR10, R17 ;  /* 0x0000000a05087c23 */ /* 0x000fe20008010011 */
[----:B------:R-:W-:Y:S02]  /*cc70*/  ISETP.GE.AND P1, PT, R3, R132, PT ;  /* 0x000000840300720c */ /* 0x000fe40003f26270 */
[----:B------:R-:W-:Y:S02]  /*cc80*/  FSEL R174, R7, -INF , !P4 ;  /* 0xff80000007ae7808 */ /* 0x000fe40006000000 */
        /* <DEDUP_REMOVED lines=12> */
[----:B------:R-:W-:Y:S02]  /*cd50*/  FSEL R24, R7, -INF , !P4 ;  /* 0xff80000007187808 */ /* 0x000fe40006000000 */
[----:B------:R-:W-:Y:S02]  /*cd60*/  I2FP.F32.U32 R5, R3 ;  /* 0x0000000300057245 */ /* 0x000fe40000201000 */
[C---:B------:R-:W-:Y:S02]  /*cd70*/  ISETP.GE.AND P4, PT, R4.reuse, R139, PT ;  /* 0x0000008b0400720c */ /* 0x040fe40003f86270 */
[----:B------:R-:W-:Y:S01]  /*cd80*/  ISETP.GE.AND P1, PT, R4, R132, PT ;  /* 0x000000840400720c */ /* 0x000fe20003f26270 */
[----:B------:R-:W-:Y:S01]  /*cd90*/  FFMA.FTZ R18, R5, UR10, R201 ;  /* 0x0000000a05127c23 */ /* 0x000fe200080100c9 */
[----:B------:R-:W-:Y:S01]  /*cda0*/  FSEL R21, R21, -INF , !P4 ;  /* 0xff80000015157808 */ /* 0x000fe20006000000 */
[----:B------:R-:W-:Y:S01]  /*cdb0*/  FFMA.FTZ R20, R6, UR10, R198 ;  /* 0x0000000a06147c23 */ /* 0x000fe200080100c6 */
[----:B------:R-:W-:Y:S01]  /*cdc0*/  FSEL R35, R8, -INF , !P1 ;  /* 0xff80000008237808 */ /* 0x000fe20004800000 */
[----:B------:R-:W-:Y:S01]  /*cdd0*/  VIADD R0, R0, 0xffffffb9 ;  /* 0xffffffb900007836 */ /* 0x000fe20000000000 */
[----:B------:R-:W-:-:S02]  /*cde0*/  ISETP.GE.AND P4, PT, R3, R137, PT ;  /* 0x000000890300720c */ /* 0x000fc40003f86270 */
        /* <DEDUP_REMOVED lines=9> */
[----:B------:R-:W-:-:S02]  /*ce80*/  FSEL R19, R19, -INF , !P4 ;  /* 0xff80000013137808 */ /* 0x000fc40006000000 */
[----:B------:R-:W-:Y:S02]  /*ce90*/  FSEL R22, R22, -INF , !P1 ;  /* 0xff80000016167808 */ /* 0x000fe40004800000 */
[----:B------:R-:W-:Y:S01]  /*cea0*/  ISETP.GE.AND P4, PT, R3, R139, PT ;  /* 0x0000008b0300720c */ /* 0x000fe20003f86270 */
[----:B------:R-:W-:Y:S01]  /*ceb0*/  IMAD.U32 R3, RZ, RZ, UR37 ;  /* 0x00000025ff037e24 */ /* 0x000fe2000f8e00ff */
[----:B------:R-:W-:Y:S01]  /*cec0*/  ISETP.GE.AND P1, PT, R0, R137, PT ;  /* 0x000000890000720c */ /* 0x000fe20003f26270 */
[----:B------:R-:W-:Y:S01]  /*ced0*/  UISETP.NE.AND UP1, UPT, UR25, 0x3, UPT ;  /* 0x000000031900788c */ /* 0x000fe2000bf25270 */
[----:B------:R-:W-:Y:S01]  /*cee0*/  FMNMX3.FTZ R6, R218, R12, R11, !PT ;  /* 0x0000000cda067276 */ /* 0x000fe2000781000b */
[----:B------:R-:W-:Y:S01]  /*cef0*/  FFMA.FTZ R17, R4, UR10, R191 ;  /* 0x0000000a04117c23 */ /* 0x000fe200080100bf */
[----:B------:R-:W-:Y:S02]  /*cf00*/  FSEL R13, R13, -INF , !P1 ;  /* 0xff8000000d0d7808 */ /* 0x000fe40004800000 */
[----:B------:R-:W-:-:S02]  /*cf10*/  ISETP.GE.AND P1, PT, R0, R132, PT ;  /* 0x000000840000720c */ /* 0x000fc40003f26270 */
[----:B------:R-:W-:Y:S02]  /*cf20*/  LOP3.LUT R14, R3, UR9, R249, 0x96, !PT ;  /* 0x00000009030e7c12 */ /* 0x000fe4000f8e96f9 */
[----:B------:R-:W-:Y:S01]  /*cf30*/  FMNMX3.FTZ R3, R6, R178, R174, !PT ;  /* 0x000000b206037276 */ /* 0x000fe200078100ae */
[----:B------:R-:W-:Y:S01]  /*cf40*/  FFMA.FTZ R16, R4, UR10, R183 ;  /* 0x0000000a04107c23 */ /* 0x000fe200080100b7 */
[----:B------:R-:W-:Y:S02]  /*cf50*/  FSEL R17, R17, -INF , !P1 ;  /* 0xff80000011117808 */ /* 0x000fe40004800000 */
[----:B------:R-:W-:Y:S02]  /*cf60*/  ISETP.GE.AND P1, PT, R0, R138, PT ;  /* 0x0000008a0000720c */ /* 0x000fe40003f26270 */
[----:B------:R-:W-:Y:S02]  /*cf70*/  FMNMX3.FTZ R3, R3, R24, R18, !PT ;  /* 0x0000001803037276 */ /* 0x000fe40007810012 */
[----:B------:R-:W-:-:S02]  /*cf80*/  FSEL R16, R16, -INF , !P1 ;  /* 0xff80000010107808 */ /* 0x000fc40004800000 */
[----:B------:R-:W-:Y:S01]  /*cf90*/  FMNMX3.FTZ R10, R3, R185, R13, !PT ;  /* 0x000000b9030a7276 */ /* 0x000fe2000781000d */
[----:B------:R-:W-:Y:S06]  /*cfa0*/  BRA.U !UP1, `(.L_x_1539) ;  /* 0x0000000109ac7547 */ /* 0x000fec000b800000 */
[----:B------:R-:W2:Y:S04]  /*cfb0*/  LDL R248, [R1+0x40] ;  /* 0x0000400001f87983 */ /* 0x000ea80000100800 */
[----:B------:R-:W3:Y:S01]  /*cfc0*/  LDL R249, [R1+0x3c] ;  /* 0x00003c0001f97983 */ /* 0x000ee20000100800 */
[----:B------:R-:W-:-:S04]  /*cfd0*/  UIADD3 UR14, UPT, UPT, UR25, -0x4, URZ ;  /* 0xfffffffc190e7890 */ /* 0x000fc8000fffe0ff */
[----:B------:R-:W-:-:S04]  /*cfe0*/  UIMAD.WIDE.U32 UR16, UR14, UR12, URZ ;  /* 0x0000000c0e1072a5 */ /* 0x000fc8000f8e00ff */
[----:B------:R-:W-:Y:S02]  /*cff0*/  USHF.L.U32 UR9, UR16, 0x5, URZ ;  /* 0x0000000510097899 */ /* 0x000fe400080006ff */
[----:B------:R-:W-:Y:S02]  /*d000*/  UIMAD UR14, UR14, UR13, UR17 ;  /* 0x0000000d0e0e72a4 */ /* 0x000fe4000f8e0211 */
[----:B------:R-:W-:Y:S02]  /*d010*/  ULEA UR15, UP0, UR12, UR9, 0x4 ;  /* 0x000000090c0f7291 */ /* 0x000fe4000f8020ff */
[----:B------:R-:W-:Y:S01]  /*d020*/  USHF.L.U64.HI UR14, UR16, 0x5, UR14 ;  /* 0x00000005100e7899 */ /* 0x000fe2000801020e */
[----:B------:R-:W-:Y:S01]  /*d030*/  IMAD.U32 R6, RZ, RZ, UR9 ;  /* 0x00000009ff067e24 */ /* 0x000fe2000f8e00ff */
[----:B------:R-:W-:Y:S01]  /*d040*/  MOV R8, UR9 ;  /* 0x0000000900087c02 */ /* 0x000fe20008000f00 */
[----:B------:R-:W-:-:S03]  /*d050*/  IMAD.U32 R7, RZ, RZ, UR9 ;  /* 0x00000009ff077e24 */ /* 0x000fc6000f8e00ff */
[----:B------:R-:W-:Y:S01]  /*d060*/  IMAD.U32 R3, RZ, RZ, UR14 ;  /* 0x0000000eff037e24 */ /* 0x000fe2000f8e00ff */
[----:B--2---:R-:W-:-:S04]  /*d070*/  @!P3 LEA R6, P1, R6, R248, 0x1 ;  /* 0x000000f80606b211 */ /* 0x004fc800078208ff */
[----:B---3--:R-:W-:Y:S02]  /*d080*/  @!P3 LEA.HI.X R7, R7, R249, R3, 0x1, P1 ;  /* 0x000000f90707b211 */ /* 0x008fe400008f0c03 */
[----:B------:R-:W-:-:S03]  /*d090*/  @!P2 LEA R8, P1, R8, R248, 0x1 ;  /* 0x000000f80808a211 */ /* 0x000fc600078208ff */
[----:B------:R-:W-:Y:S01]  /*d0a0*/  @!PT LDS RZ, [RZ] ;  /* 0x00000000fffff984 */ /* 0x000fe20000000800 */
[----:B------:R-:W-:Y:S01]  /*d0b0*/  @!PT LDS RZ, [RZ] ;  /* 0x00000000fffff984 */ /* 0x000fe20000000800 */
[----:B------:R-:W-:Y:S01]  /*d0c0*/  @!PT LDS RZ, [RZ] ;  /* 0x00000000fffff984 */ /* 0x000fe20000000800 */
[----:B------:R1:W-:Y:S04]  /*d0d0*/  @!P3 LDGSTS.E.BYPASS.LTC128B.128 [R217+0x8000], desc[UR30][R6.64] ;  /* 0x0800000006d9bfae */ /* 0x0003e8000b981a1e */
[----:B------:R2:W-:Y:S01]  /*d0e0*/  @P3 STS.128 [R217+0x8000], RZ ;  /* 0x008000ffd9003388 */ /* 0x0005e20000000c00 */
[----:B-1----:R-:W-:Y:S01]  /*d0f0*/  IMAD.U32 R6, RZ, RZ, UR9 ;  /* 0x00000009ff067e24 */ /* 0x002fe2000f8e00ff */
[----:B------:R-:W-:Y:S01]  /*d100*/  ULEA.HI.X UR9, UR12, UR14, UR13, 0x4, UP0 ;  /* 0x0000000e0c097291 */ /* 0x000fe200080f240d */
[----:B------:R-:W-:-:S03]  /*d110*/  IMAD.U32 R7, RZ, RZ, UR15 ;  /* 0x0000000fff077e24 */ /* 0x000fc6000f8e00ff */
[-C--:B------:R-:W-:Y:S02]  /*d120*/  @!P2 LEA.HI.X R9, R6, R249.reuse, R3, 0x1, P1 ;  /* 0x000000f90609a211 */ /* 0x080fe400008f0c03 */
[C---:B------:R-:W-:Y:S02]  /*d130*/  LEA R6, P1, R7.reuse, R248, 0x1 ;  /* 0x000000f807067211 */ /* 0x040fe400078208ff */
        /* <DEDUP_REMOVED lines=18> */
.L_x_1539:
[----:B--2---:R-:W2:Y:S04]  /*d260*/  LDL.64 R6, [R1+0x70] ;  /* 0x0000700001067983 */ /* 0x004ea80000100a00 */
[----:B------:R-:W3:Y:S04]  /*d270*/  LDL.64 R8, [R1+0x90] ;  /* 0x0000900001087983 */ /* 0x000ee80000100a00 */
[----:B------:R-:W4:Y:S04]  /*d280*/  LDL.64 R188, [R1+0x68] ;  /* 0x0000680001bc7983 */ /* 0x000f280000100a00 */
[----:B------:R-:W5:Y:S04]  /*d290*/  LDL.64 R30, [R1+0x80] ;  /* 0x00008000011e7983 */ /* 0x000f680000100a00 */
[----:B------:R-:W1:Y:S01]  /*d2a0*/  SHFL.BFLY PT, R15, R10, 0x2, 0x1f ;  /* 0x0c401f000a0f7f89 */ /* 0x000e6200000e0000 */
[----:B------:R-:W-:Y:S01]  /*d2b0*/  UIADD3 UR26, UPT, UPT, UR36, -0x61c88647, URZ ;  /* 0x9e3779b9241a7890 */ /* 0x000fe2000fffe0ff */
[----:B------:R-:W-:Y:S01]  /*d2c0*/  FMNMX3.FTZ R3, R228, R27, R23, !PT ;  /* 0x0000001be4037276 */ /* 0x000fe20007810017 */
[----:B------:R-:W-:Y:S01]  /*d2d0*/  UIADD3 UR24, UPT, UPT, UR36, 0x3c6ef372, URZ ;  /* 0x3c6ef37224187890 */ /* 0x000fe2000fffe0ff */
[----:B------:R-:W-:Y:S01]  /*d2e0*/  ISETP.GE.AND P1, PT, R0, R139, PT ;  /* 0x0000008b0000720c */ /* 0x000fe20003f26270 */
[----:B------:R-:W-:Y:S01]  /*d2f0*/  FFMA.FTZ R181, R4, UR10, R181 ;  /* 0x0000000a04b57c23 */ /* 0x000fe200080100b5 */
[----:B------:R-:W-:Y:S01]  /*d300*/  FMNMX3.FTZ R0, R219, R186, R25, !PT ;  /* 0x000000badb007276 */ /* 0x000fe20007810019 */
[----:B------:R-:W-:Y:S01]  /*d310*/  UIADD3 UR23, UPT, UPT, UR37, 0x76cf5d0a, URZ ;  /* 0x76cf5d0a25177890 */ /* 0x000fe2000fffe0ff */
[----:B------:R-:W-:Y:S01]  /*d320*/  FMNMX3.FTZ R3, R3, R179, R177, !PT ;  /* 0x000000b303037276 */ /* 0x000fe200078100b1 */
[----:B------:R-:W-:Y:S01]  /*d330*/  FFMA.FTZ R28, R5, UR10, R197 ;  /* 0x0000000a051c7c23 */ /* 0x000fe200080100c5 */
[----:B------:R-:W-:Y:S01]  /*d340*/  FMNMX3.FTZ R0, R0, R175, R29, !PT ;  /* 0x000000af00007276 */ /* 0x000fe2000781001d */
[----:B------:R-:W-:Y:S01]  /*d350*/  UIADD3 UR19, UPT, UPT, UR37, 0x32370b8f, URZ ;  /* 0x32370b8f25137890 */ /* 0x000fe2000fffe0ff */
[----:B------:R-:W-:Y:S01]  /*d360*/  FMNMX3.FTZ R3, R3, R35, R22, !PT ;  /* 0x0000002303037276 */ /* 0x000fe20007810016 */
[----:B------:R-:W-:Y:S01]  /*d370*/  UIADD3 UR22, UPT, UPT, UR36, -0x255992d5, URZ ;  /* 0xdaa66d2b24167890 */ /* 0x000fe2000fffe0ff */
[----:B------:R-:W-:Y:S01]  /*d380*/  FMNMX3.FTZ R0, R0, R20, R19, !PT ;  /* 0x0000001400007276 */ /* 0x000fe20007810013 */
[----:B------:R-:W-:Y:S01]  /*d390*/  UIADD3 UR9, UPT, UPT, UR36, 0x78dde6e4, URZ ;  /* 0x78dde6e424097890 */ /* 0x000fe2000fffe0ff */
[----:B------:R-:W-:Y:S01]  /*d3a0*/  FMNMX3.FTZ R3, R3, R187, R17, !PT ;  /* 0x000000bb03037276 */ /* 0x000fe20007810011 */
[----:B------:R-:W-:Y:S01]  /*d3b0*/  UIADD3 UR18, UPT, UPT, UR37, -0x126145ec, URZ ;  /* 0xed9eba1425127890 */ /* 0x000fe2000fffe0ff */
[----:B------:R-:W-:Y:S01]  /*d3c0*/  FMNMX3.FTZ R0, R0, R182, R16, !PT ;  /* 0x000000b600007276 */ /* 0x000fe20007810010 */
[----:B------:R-:W-:Y:S01]  /*d3d0*/  UIADD3 UR16, UPT, UPT, UR37, -0x56f99767, URZ ;  /* 0xa906689925107890 */ /* 0x000fe2000fffe0ff */
[----:B------:R-:W5:Y:S01]  /*d3e0*/  LDL.64 R246, [R1+0x98] ;  /* 0x0000980001f67983 */ /* 0x000f620000100a00 */
[----:B-1----:R-:W-:-:S03]  /*d3f0*/  FMNMX.FTZ R10, R10, R15, !PT ;  /* 0x0000000f0a0a7209 */ /* 0x002fc60007810000 */
[----:B------:R-:W1:Y:S04]  /*d400*/  SHFL.BFLY PT, R15, R3, 0x2, 0x1f ;  /* 0x0c401f00030f7f89 */ /* 0x000e6800000e0000 */
[----:B------:R-:W1:Y:S01]  /*d410*/  SHFL.BFLY PT, R133, R0, 0x2, 0x1f ;  /* 0x0c401f0000857f89 */ /* 0x000e6200000e0000 */
[----:B------:R-:W-:Y:S02]  /*d420*/  UIADD3 UR15, UPT, UPT, UR36, -0x4ab325aa, URZ ;  /* 0xb54cda56240f7890 */ /* 0x000fe4000fffe0ff */
[----:B------:R-:W-:Y:S01]  /*d430*/  UIADD3 UR17, UPT, UPT, UR36, 0x1715609d, URZ ;  /* 0x1715609d24117890 */ /* 0x000fe2000fffe0ff */
[----:B------:R-:W-:Y:S02]  /*d440*/  FSEL R193, R181, -INF , !P1 ;  /* 0xff800000b5c17808 */ /* 0x000fe40004800000 */
[----:B-1----:R-:W-:-:S02]  /*d450*/  FMNMX.FTZ R3, R3, R15, !PT ;  /* 0x0000000f03037209 */ /* 0x002fc40007810000 */
[----:B------:R-:W-:Y:S02]  /*d460*/  FMNMX.FTZ R133, R0, R133, !PT ;  /* 0x0000008500857209 */ /* 0x000fe40007810000 */
[----:B------:R-:W-:Y:S01]  /*d470*/  FMNMX3.FTZ R0, R229, R184, R26, !PT ;  /* 0x000000b8e5007276 */ /* 0x000fe2000781001a */
[----:B------:R-:W1:Y:S02]  /*d480*/  SHFL.BFLY PT, R136, R3, 0x1, 0x1f ;  /* 0x0c201f0003887f89 */ /* 0x000e6400000e0000 */
[----:B-1----:R-:W-:Y:S01]  /*d490*/  FMNMX.FTZ R136, R3, R136, !PT ;  /* 0x0000008803887209 */ /* 0x002fe20007810000 */
[----:B------:R-:W-:Y:S01]  /*d4a0*/  UIADD3 UR14, UPT, UPT, UR37, 0x646e171e, URZ ;  /* 0x646e171e250e7890 */ /* 0x000fe2000fffe0ff */
[----:B--2---:R-:W-:Y:S02]  /*d4b0*/  IMAD.MOV.U32 R134, RZ, RZ, R6 ;  /* 0x000000ffff867224 */ /* 0x004fe400078e0006 */
[----:B------:R-:W-:Y:S02]  /*d4c0*/  IMAD.MOV.U32 R135, RZ, RZ, R7 ;  /* 0x000000ffff877224 */ /* 0x000fe400078e0007 */
[----:B------:R-:W-:-:S05]  /*d4d0*/  IMAD.WIDE.U32 R6, R14, -0x326172a9, RZ ;  /* 0xcd9e8d570e067825 */ /* 0x000fca00078e00ff */
[----:B---3--:R-:W-:Y:S02]  /*d4e0*/  LOP3.LUT R8, R8, UR26, R7, 0x96, !PT ;  /* 0x0000001a08087c12 */ /* 0x008fe4000f8e9607 */
[----:B----4-:R-:W-:-:S03]  /*d4f0*/  LOP3.LUT R4, R6, UR24, R189, 0x96, !PT ;  /* 0x0000001806047c12 */ /* 0x010fc6000f8e96bd */
[----:B------:R-:W-:-:S04]  /*d500*/  IMAD.WIDE.U32 R8, R8, -0x2daee0ad, RZ ;  /* 0xd2511f5308087825 */ /* 0x000fc800078e00ff */
[----:B------:R-:W-:Y:S01]  /*d510*/  IMAD.WIDE.U32 R4, R4, -0x2daee0ad, RZ ;  /* 0xd2511f5304047825 */ /* 0x000fe200078e00ff */
[----:B-----5:R-:W-:-:S04]  /*d520*/  LOP3.LUT R9, R30, UR23, R9, 0x96, !PT ;  /* 0x000000171e097c12 */ /* 0x020fc8000f8e9609 */
[----:B------:R-:W-:Y:S01]  /*d530*/  LOP3.LUT R8, R8, UR19, R5, 0x96, !PT ;  /* 0x0000001308087c12 */ /* 0x000fe2000f8e9605 */
[----:B------:R-:W-:Y:S02]  /*d540*/  IMAD.MOV.U32 R225, RZ, RZ, R135 ;  /* 0x000000ffffe17224 */ /* 0x000fe400078e0087 */
[----:B------:R-:W1:Y:S01]  /*d550*/  SHFL.BFLY PT, R135, R10, 0x1, 0x1f ;  /* 0x0c201f000a877f89 */ /* 0x000e6200000e0000 */
[----:B------:R-:W-:-:S04]  /*d560*/  IMAD.WIDE.U32 R30, R9, -0x326172a9, RZ ;  /* 0xcd9e8d57091e7825 */ /* 0x000fc800078e00ff */
[----:B------:R-:W-:Y:S01]  /*d570*/  IMAD.WIDE.U32 R8, R8, -0x326172a9, RZ ;  /* 0xcd9e8d5708087825 */ /* 0x000fe200078e00ff */
[----:B------:R-:W-:-:S04]  /*d580*/  LOP3.LUT R5, R188, UR22, R31, 0x96, !PT ;  /* 0x00000016bc057c12 */ /* 0x000fc8000f8e961f */
[----:B------:R-:W-:Y:S01]  /*d590*/  LOP3.LUT R30, R30, UR9, R9, 0x96, !PT ;  /* 0x000000091e1e7c12 */ /* 0x000fe2000f8e9609 */
[----:B------:R-:W-:-:S04]  /*d5a0*/  IMAD.WIDE.U32 R188, R5, -0x2daee0ad, RZ ;  /* 0xd2511f5305bc7825 */ /* 0x000fc800078e00ff */
[----:B------:R-:W-:Y:S01]  /*d5b0*/  IMAD.WIDE.U32 R30, R30, -0x2daee0ad, RZ ;  /* 0xd2511f531e1e7825 */ /* 0x000fe200078e00ff */
[----:B------:R-:W-:-:S04]  /*d5c0*/  LOP3.LUT R4, R4, UR18, R189, 0x96, !PT ;  /* 0x0000001204047c12 */ /* 0x000fc8000f8e96bd */
[----:B------:R-:W-:Y:S01]  /*d5d0*/  LOP3.LUT R14, R188, UR16, R31, 0x96, !PT ;  /* 0x00000010bc0e7c12 */ /* 0x000fe2000f8e961f */
[----:B------:R-:W-:-:S04]  /*d5e0*/  IMAD.WIDE.U32 R4, R4, -0x326172a9, RZ ;  /* 0xcd9e8d5704047825 */ /* 0x000fc800078e00ff */
[----:B------:R-:W-:Y:S01]  /*d5f0*/  IMAD.WIDE.U32 R14, R14, -0x326172a9, RZ ;  /* 0xcd9e8d570e0e7825 */ /* 0x000fe200078e00ff */
[----:B-1----:R-:W-:Y:S02]  /*d600*/  FMNMX.FTZ R135, R10, R135, !PT ;  /* 0x000000870a877209 */ /* 0x002fe40007810000 */
[----:B------:R-:W-:Y:S02]  /*d610*/  LOP3.LUT R190, R8, UR17, R5, 0x96, !PT ;  /* 0x0000001108be7c12 */ /* 0x000fe4000f8e9605 */
[----:B------:R-:W-:Y:S02]  /*d620*/  LOP3.LUT R15, R4, UR15, R15, 0x96, !PT ;  /* 0x0000000f040f7c12 */ /* 0x000fe4000f8e960f */
[----:B------:R-:W-:Y:S01]  /*d630*/  FMNMX3.FTZ R4, R0, R176, R34, !PT ;  /* 0x000000b000047276 */ /* 0x000fe20007810022 */
[C---:B------:R-:W-:Y:S01]  /*d640*/  FMUL.FTZ R0, R135.reuse, UR4 ;  /* 0x0000000487007c20 */ /* 0x040fe20008410000 */
[----:B------:R-:W-:Y:S01]  /*d650*/  FSEL R8, R28, -INF , !P4 ;  /* 0xff8000001c087808 */ /* 0x000fe20006000000 */
[----:B------:R-:W1:Y:S01]  /*d660*/  SHFL.BFLY PT, R9, R133, 0x1, 0x1f ;  /* 0x0c201f0085097f89 */ /* 0x000e6200000e0000 */
[----:B------:R-:W-:-:S02]  /*d670*/  FSETP.NEU.FTZ.AND P4, PT, R135, -INF , PT ;  /* 0xff8000008700780b */ /* 0x000fc40003f9d000 */
[----:B------:R-:W-:Y:S02]  /*d680*/  FMNMX3.FTZ R5, R4, R21, R8, !PT ;  /* 0x0000001504057276 */ /* 0x000fe40007810008 */
[----:B------:R-:W-:Y:S02]  /*d690*/  FSEL R0, R0, RZ, P4 ;  /* 0x000000ff00007208 */ /* 0x000fe40002000000 */
[----:B------:R-:W-:-:S03]  /*d6a0*/  FMNMX3.FTZ R5, R5, R180, R193, !PT ;  /* 0x000000b405057276 */ /* 0x000fc600078100c1 */
[----:B------:R-:W-:-:S04]  /*d6b0*/  FFMA.FTZ R12, R12, UR4, -R0 ;  /* 0x000000040c0c7c23 */ /* 0x000fc80008010800 */
[----:B------:R2:W-:Y:S01]  /*d6c0*/  MUFU.EX2 R206, R12 ;  /* 0x0000000c00ce7308 */ /* 0x0005e20000000800 */
[----:B------:R-:W-:Y:S01]  /*d6d0*/  FFMA.FTZ R11, R11, UR4, -R0 ;  /* 0x000000040b0b7c23 */ /* 0x000fe20008010800 */
[C---:B------:R-:W-:Y:S02]  /*d6e0*/  LOP3.LUT R4, R15.reuse, 0xff, RZ, 0xc0, !PT ;  /* 0x000000ff0f047812 */ /* 0x040fe400078ec0ff */
[----:B------:R-:W-:Y:S02]  /*d6f0*/  LOP3.LUT R3, R15, 0xffff, RZ, 0xc0, !PT ;  /* 0x0000ffff0f037812 */ /* 0x000fe400078ec0ff */
[----:B------:R-:W-:Y:S02]  /*d700*/  ISETP.LE.U32.AND P1, PT, R4, UR11, PT ;  /* 0x0000000b04007c0c */ /* 0x000fe4000bf23070 */
[----:B------:R-:W3:Y:S01]  /*d710*/  MUFU.EX2 R231, R11 ;  /* 0x0000000b00e77308 */ /* 0x000ee20000000800 */
[----:B--2---:R-:W2:Y:S01]  /*d720*/  SHFL.BFLY PT, R12, R5, 0x2, 0x1f ;  /* 0x0c401f00050c7f89 */ /* 0x004ea200000e0000 */
[----:B-1----:R-:W-:Y:S01]  /*d730*/  FMNMX.FTZ R133, R133, R9, !PT ;  /* 0x0000000985857209 */ /* 0x002fe20007810000 */
[----:B------:R-:W-:Y:S01]  /*d740*/  FMUL.FTZ R4, R136, UR4 ;  /* 0x0000000488047c20 */ /* 0x000fe20008410000 */
[----:B------:R-:W-:-:S02]  /*d750*/  FSEL R183, R135, RZ, P4 ;  /* 0x000000ff87b77208 */ /* 0x000fc40002000000 */
[C---:B------:R-:W-:Y:S02]  /*d760*/  FSETP.NEU.FTZ.AND P4, PT, R136.reuse, -INF , PT ;  /* 0xff8000008800780b */ /* 0x040fe40003f9d000 */
[----:B------:R-:W-:Y:S01]  /*d770*/  SHF.R.U32.HI R3, RZ, 0x8, R3 ;  /* 0x00000008ff037819 */ /* 0x000fe20000011603 */
[C---:B------:R-:W-:Y:S01]  /*d780*/  FMUL.FTZ R10, R133.reuse, UR4 ;  /* 0x00000004850a7c20 */ /* 0x040fe20008410000 */
[----:B------:R-:W-:Y:S02]  /*d790*/  FSEL R188, R136, RZ, P4 ;  /* 0x000000ff88bc7208 */ /* 0x000fe40002000000 */
[----:B------:R-:W-:Y:S02]  /*d7a0*/  FSEL R4, R4, RZ, P4 ;  /* 0x000000ff04047208 */ /* 0x000fe40002000000 */
[----:B------:R-:W-:Y:S02]  /*d7b0*/  FSETP.NEU.FTZ.AND P4, PT, R133, -INF , PT ;  /* 0xff8000008500780b */ /* 0x000fe40003f9d000 */
[----:B------:R-:W-:-:S02]  /*d7c0*/  LOP3.LUT R9, R3, 0xffff, RZ, 0xc0, !PT ;  /* 0x0000ffff03097812 */ /* 0x000fc400078ec0ff */
[----:B------:R-:W-:Y:S02]  /*d7d0*/  FSEL R189, R133, RZ, P4 ;  /* 0x000000ff85bd7208 */ /* 0x000fe40002000000 */
[----:B------:R-:W-:Y:S02]  /*d7e0*/  FSEL R3, R10, RZ, P4 ;  /* 0x000000ff0a037208 */ /* 0x000fe40002000000 */
[----:B------:R-:W-:Y:S01]  /*d7f0*/  ISETP.LE.U32.AND P4, PT, R9, UR11, PT ;  /* 0x0000000b09007c0c */ /* 0x000fe2000bf83070 */
[--C-:B------:R-:W-:Y:S01]  /*d800*/  FFMA.FTZ R9, R23, UR4, -R4.reuse ;  /* 0x0000000417097c23 */ /* 0x100fe20008010804 */
[----:B------:R-:W-:Y:S01]  /*d810*/  FFMA.FTZ R27, R27, UR4, -R4 ;  /* 0x000000041b1b7c23 */ /* 0x000fe20008010804 */
[----:B--2---:R-:W-:Y:S02]  /*d820*/  FMNMX.FTZ R5, R5, R12, !PT ;  /* 0x0000000c05057209 */ /* 0x004fe40007810000 */
[----:B---3--:R-:W-:Y:S01]  /*d830*/  F2FP.BF16.F32.PACK_AB R28, R231, R206 ;  /* 0x000000cee71c723e */ /* 0x008fe200000010ff */
[----:B------:R1:W-:Y:S01]  /*d840*/  MUFU.EX2 R243, R9 ;  /* 0x0000000900f37308 */ /* 0x0003e20000000800 */
[----:B------:R-:W-:-:S02]  /*d850*/  IMAD.MOV.U32 R224, RZ, RZ, R134 ;  /* 0x000000ffffe07224 */ /* 0x000fc400078e0086 */
[----:B------:R-:W2:Y:S01]  /*d860*/  SHFL.BFLY PT, R134, R5, 0x1, 0x1f ;  /* 0x0c201f0005867f89 */ /* 0x000ea200000e0000 */
[----:B------:R-:W-:-:S04]  /*d870*/  @!P1 HFMA2.BF16_V2 R173, -RZ.H0_H0, RZ.H0_H0, -R28.H0_H0 ;  /* 0x200000ffffad9231 */ /* 0x000fc8000034091c */
[----:B------:R3:W4:Y:S01]  /*d880*/  MUFU.EX2 R207, R27 ;  /* 0x0000001b00cf7308 */ /* 0x0007220000000800 */
[----:B-1----:R-:W-:-:S04]  /*d890*/  PRMT R9, R15, 0x7632, R9 ;  /* 0x000076320f097816 */ /* 0x002fc80000000009 */
[----:B------:R-:W-:Y:S02]  /*d8a0*/  LOP3.LUT R9, R9, 0xff, RZ, 0xc0, !PT ;  /* 0x000000ff09097812 */ /* 0x000fe400078ec0ff */
[----:B---3--:R-:W-:-:S04]  /*d8b0*/  PRMT R27, R28, 0x7632, R27 ;  /* 0x000076321c1b7816 */ /* 0x008fc8000000001b */
[----:B------:R-:W-:Y:S01]  /*d8c0*/  PRMT R230, R28, 0x5410, R27 ;  /* 0x000054101ce67816 */ /* 0x000fe2000000001b */
[----:B------:R-:W-:Y:S01]  /*d8d0*/  @!P4 HFMA2.BF16_V2 R172, -RZ.H0_H0, RZ.H0_H0, -R27.H0_H0 ;  /* 0x200000ffffacc231 */ /* 0x000fe2000034091b */
[----:B------:R-:W-:Y:S02]  /*d8e0*/  @!P1 PRMT R28, R173, 0x5410, RZ ;  /* 0x00005410ad1c9816 */ /* 0x000fe400000000ff */
[----:B------:R-:W-:Y:S02]  /*d8f0*/  ISETP.LE.U32.AND P1, PT, R9, UR11, PT ;  /* 0x0000000b09007c0c */ /* 0x000fe4000bf23070 */
[----:B------:R-:W-:Y:S02]  /*d900*/  SHF.R.U32.HI R9, RZ, 0x18, R15 ;  /* 0x00000018ff097819 */ /* 0x000fe4000001160f */
[----:B------:R-:W-:Y:S02]  /*d910*/  @!P4 PRMT R27, R172, 0x5410, RZ ;  /* 0x00005410ac1bc816 */ /* 0x000fe400000000ff */
[----:B------:R-:W-:-:S02]  /*d920*/  ISETP.LE.U32.AND P4, PT, R9, UR11, PT ;  /* 0x0000000b09007c0c */ /* 0x000fc4000bf83070 */
[----:B----4-:R-:W-:Y:S01]  /*d930*/  F2FP.BF16.F32.PACK_AB R173, R243, R207 ;  /* 0x000000cff3ad723e */ /* 0x010fe200000010ff */
[--C-:B------:R-:W-:Y:S01]  /*d940*/  FFMA.FTZ R178, R178, UR4, -R0.reuse ;  /* 0x00000004b2b27c23 */ /* 0x100fe20008010800 */
[----:B------:R-:W-:Y:S02]  /*d950*/  FFMA.FTZ R174, R174, UR4, -R0 ;  /* 0x00000004aeae7c23 */ /* 0x000fe40008010800 */
[----:B------:R-:W-:Y:S01]  /*d960*/  PRMT R172, R173, 0x7632, R172 ;  /* 0x00007632adac7816 */ /* 0x000fe200000000ac */
[----:B------:R1:W-:Y:S01]  /*d970*/  MUFU.EX2 R234, R178 ;  /* 0x000000b200ea7308 */ /* 0x0003e20000000800 */
[----:B--2---:R-:W-:Y:S01]  /*d980*/  FMNMX.FTZ R134, R5, R134, !PT ;  /* 0x0000008605867209 */ /* 0x004fe20007810000 */
[----:B------:R-:W-:-:S04]  /*d990*/  IMAD.MOV.U32 R5, RZ, RZ, R14 ;  /* 0x000000ffff057224 */ /* 0x000fc800078e000e */
[----:B------:R-:W-:Y:S02]  /*d9a0*/  @!P4 HFMA2.BF16_V2 R192, -RZ.H0_H0, RZ.H0_H0, -R172.H0_H0 ;  /* 0x200000ffffc0c231 */ /* 0x000fe400003409ac */
[----:B------:R-:W2:Y:S01]  /*d9b0*/  MUFU.EX2 R227, R174 ;  /* 0x000000ae00e37308 */ /* 0x000ea20000000800 */
[----:B------:R-:W-:Y:S01]  /*d9c0*/  PRMT R215, R173, 0x5410, R172 ;  /* 0x00005410add77816 */ /* 0x000fe200000000ac */
[--C-:B------:R-:W-:Y:S01]  /*d9d0*/  FFMA.FTZ R11, R24, UR4, -R0.reuse ;  /* 0x00000004180b7c23 */ /* 0x100fe20008010800 */
[--C-:B------:R-:W-:Y:S01]  /*d9e0*/  FFMA.FTZ R10, R18, UR4, -R0.reuse ;  /* 0x00000004120a7c23 */ /* 0x100fe20008010800 */
[--C-:B------:R-:W-:Y:S01]  /*d9f0*/  FFMA.FTZ R185, R185, UR4, -R0.reuse ;  /* 0x00000004b9b97c23 */ /* 0x100fe20008010800 */
[----:B------:R-:W-:Y:S01]  /*da00*/  FFMA.FTZ R181, R13, UR4, -R0 ;  /* 0x000000040db57c23 */ /* 0x000fe20008010800 */
[----:B------:R-:W-:Y:S01]  /*da10*/  @!P4 PRMT R172, R192, 0x5410, RZ ;  /* 0x00005410c0acc816 */ /* 0x000fe200000000ff */
[C---:B------:R-:W-:Y:S01]  /*da20*/  FMUL.FTZ R0, R134.reuse, UR4 ;  /* 0x0000000486007c20 */ /* 0x040fe20008410000 */
[----:B------:R-:W-:Y:S01]  /*da30*/  FSETP.NEU.FTZ.AND P4, PT, R134, -INF , PT ;  /* 0xff8000008600780b */ /* 0x000fe20003f9d000 */
[----:B------:R-:W-:Y:S01]  /*da40*/  @!P1 HFMA2.BF16_V2 R191, -RZ.H0_H0, RZ.H0_H0, -R173.H0_H0 ;  /* 0x200000ffffbf9231 */ /* 0x000fe200003409ad */
[----:B------:R-:W-:-:S02]  /*da50*/  LOP3.LUT R5, R5, 0xff, RZ, 0xc0, !PT ;  /* 0x000000ff05057812 */ /* 0x000fc400078ec0ff */
[----:B------:R-:W-:Y:S02]  /*da60*/  FSEL R0, R0, RZ, P4 ;  /* 0x000000ff00007208 */ /* 0x000fe40002000000 */
[----:B------:R-:W-:Y:S02]  /*da70*/  @!P1 PRMT R173, R191, 0x5410, RZ ;  /* 0x00005410bfad9816 */ /* 0x000fe400000000ff */
[----:B------:R-:W-:Y:S01]  /*da80*/  ISETP.LE.U32.AND P1, PT, R5, UR11, PT ;  /* 0x0000000b05007c0c */ /* 0x000fe2000bf23070 */
[--C-:B-1----:R-:W-:Y:S01]  /*da90*/  FFMA.FTZ R178, R184, UR4, -R0.reuse ;  /* 0x00000004b8b27c23 */ /* 0x102fe20008010800 */
[--C-:B------:R-:W-:Y:S01]  /*daa0*/  FFMA.FTZ R26, R26, UR4, -R0.reuse ;  /* 0x000000041a1a7c23 */ /* 0x100fe20008010800 */
[--C-:B------:R-:W-:Y:S01]  /*dab0*/  FFMA.FTZ R184, R176, UR4, -R0.reuse ;  /* 0x00000004b0b87c23 */ /* 0x100fe20008010800 */
[--C-:B------:R-:W-:Y:S01]  /*dac0*/  FFMA.FTZ R198, R34, UR4, -R0.reuse ;  /* 0x0000000422c67c23 */ /* 0x100fe20008010800 */
[--C-:B------:R-:W-:Y:S01]  /*dad0*/  FFMA.FTZ R199, R21, UR4, -R0.reuse ;  /* 0x0000000415c77c23 */ /* 0x100fe20008010800 */
[--C-:B------:R-:W-:Y:S01]  /*dae0*/  FFMA.FTZ R203, R8, UR4, -R0.reuse ;  /* 0x0000000408cb7c23 */ /* 0x100fe20008010800 */
[--C-:B------:R-:W-:Y:S01]  /*daf0*/  FFMA.FTZ R205, R180, UR4, -R0.reuse ;  /* 0x00000004b4cd7c23 */ /* 0x100fe20008010800 */
[----:B------:R-:W-:Y:S01]  /*db00*/  FFMA.FTZ R212, R193, UR4, -R0 ;  /* 0x00000004c1d47c23 */ /* 0x000fe20008010800 */
[----:B--2---:R-:W-:-:S04]  /*db10*/  F2FP.BF16.F32.PACK_AB R0, R227, R234 ;  /* 0x000000eae300723e */ /* 0x004fc800000010ff */
[C---:B------:R-:W-:Y:S02]  /*db20*/  PRMT R197, R0.reuse, 0x7610, R197 ;  /* 0x0000761000c57816 */ /* 0x040fe400000000c5 */
[----:B------:R-:W-:-:S03]  /*db30*/  PRMT R196, R0, 0x7632, R196 ;  /* 0x0000763200c47816 */ /* 0x000fc600000000c4 */
[----:B------:R-:W-:Y:S01]  /*db40*/  @!P1 HFMA2.BF16_V2 R21, -RZ.H0_H0, RZ.H0_H0, -R197.H0_H0 ;  /* 0x200000ffff159231 */ /* 0x000fe200003409c5 */
[----:B------:R-:W-:Y:S02]  /*db50*/  PRMT R0, R14, 0x7771, RZ ;  /* 0x000077710e007816 */ /* 0x000fe400000000ff */
[----:B------:R-:W-:Y:S02]  /*db60*/  PRMT R214, R197, 0x5410, R196 ;  /* 0x00005410c5d67816 */ /* 0x000fe400000000c4 */
[----:B------:R-:W-:Y:S02]  /*db70*/  @!P1 PRMT R197, R21, 0x5410, RZ ;  /* 0x0000541015c59816 */ /* 0x000fe400000000ff */
[----:B------:R-:W-:Y:S01]  /*db80*/  ISETP.GT.U32.AND P1, PT, R0, UR11, PT ;  /* 0x0000000b00007c0c */ /* 0x000fe2000bf24070 */
[--C-:B------:R-:W-:Y:S01]  /*db90*/  FFMA.FTZ R179, R179, UR4, -R4.reuse ;  /* 0x00000004b3b37c23 */ /* 0x100fe20008010804 */
[----:B------:R-:W-:-:S03]  /*dba0*/  FFMA.FTZ R177, R177, UR4, -R4 ;  /* 0x00000004b1b17c23 */ /* 0x000fc60008010804 */
[----:B------:R-:W-:Y:S01]  /*dbb0*/  MUFU.EX2 R216, R179 ;  /* 0x000000b300d87308 */ /* 0x000fe20000000800 */
[----:B------:R-:W-:-:S07]  /*dbc0*/  FFMA.FTZ R174, R17, UR4, -R4 ;  /* 0x0000000411ae7c23 */ /* 0x000fce0008010804 */
[----:B------:R-:W1:Y:S01]  /*dbd0*/  MUFU.EX2 R242, R177 ;  /* 0x000000b100f27308 */ /* 0x000e620000000800 */
[----:B------:R-:W-:Y:S01]  /*dbe0*/  @P1 HFMA2.BF16_V2 R17, -RZ.H0_H0, RZ.H0_H0, -R196.H0_H0 ;  /* 0x200000ffff111231 */ /* 0x000fe200003409c4 */
[----:B------:R-:W-:-:S04]  /*dbf0*/  PRMT R0, R14, 0x7772, RZ ;  /* 0x000077720e007816 */ /* 0x000fc800000000ff */
[----:B------:R-:W-:Y:S02]  /*dc00*/  @P1 PRMT R196, R17, 0x5410, RZ ;  /* 0x0000541011c41816 */ /* 0x000fe400000000ff */
[----:B------:R-:W-:Y:S01]  /*dc10*/  ISETP.GT.U32.AND P1, PT, R0, UR11, PT ;  /* 0x0000000b00007c0c */ /* 0x000fe2000bf24070 */
[----:B------:R-:W-:Y:S01]  /*dc20*/  FFMA.FTZ R211, R16, UR4, -R3 ;  /* 0x0000000410d37c23 */ /* 0x000fe20008010803 */
[----:B-1----:R-:W-:-:S04]  /*dc30*/  F2FP.BF16.F32.PACK_AB R0, R242, R216 ;  /* 0x000000d8f200723e */ /* 0x002fc800000010ff */
[C---:B------:R-:W-:Y:S02]  /*dc40*/  PRMT R195, R0.reuse, 0x7610, R195 ;  /* 0x0000761000c37816 */ /* 0x040fe400000000c3 */
[----:B------:R-:W-:-:S05]  /*dc50*/  PRMT R194, R0, 0x7632, R194 ;  /* 0x0000763200c27816 */ /* 0x000fca00000000c2 */
[----:B------:R-:W-:Y:S01]  /*dc60*/  @P1 HFMA2.BF16_V2 R16, -RZ.H0_H0, RZ.H0_H0, -R195.H0_H0 ;  /* 0x200000ffff101231 */ /* 0x000fe200003409c3 */
[----:B------:R-:W-:Y:S02]  /*dc70*/  PRMT R0, R14, 0x7773, RZ ;  /* 0x000077730e007816 */ /* 0x000fe400000000ff */
[----:B------:R-:W-:Y:S02]  /*dc80*/  PRMT R213, R195, 0x5410, R194 ;  /* 0x00005410c3d57816 */ /* 0x000fe400000000c2 */
[----:B------:R-:W-:Y:S02]  /*dc90*/  @P1 PRMT R195, R16, 0x5410, RZ ;  /* 0x0000541010c31816 */ /* 0x000fe400000000ff */
[----:B------:R-:W-:Y:S01]  /*dca0*/  ISETP.GT.U32.AND P1, PT, R0, UR11, PT ;  /* 0x0000000b00007c0c */ /* 0x000fe2000bf24070 */
[----:B------:R-:W-:Y:S01]  /*dcb0*/  MUFU.EX2 R226, R11 ;  /* 0x0000000b00e27308 */ /* 0x000fe20000000800 */
[----:B------:R-:W-:-:S04]  /*dcc0*/  IMAD.WIDE.U32 R16, R190, -0x2daee0ad, RZ ;  /* 0xd2511f53be107825 */ /* 0x000fc800078e00ff */
[--C-:B------:R-:W-:Y:S01]  /*dcd0*/  FFMA.FTZ R5, R186, UR4, -R3.reuse ;  /* 0x00000004ba057c23 */ /* 0x100fe20008010803 */
[--C-:B------:R-:W-:Y:S01]  /*dce0*/  FFMA.FTZ R8, R25, UR4, -R3.reuse ;  /* 0x0000000419087c23 */ /* 0x100fe20008010803 */
[--C-:B------:R-:W-:Y:S01]  /*dcf0*/  FFMA.FTZ R175, R175, UR4, -R3.reuse ;  /* 0x00000004afaf7c23 */ /* 0x100fe20008010803 */
[--C-:B------:R-:W-:Y:S01]  /*dd00*/  FFMA.FTZ R9, R29, UR4, -R3.reuse ;  /* 0x000000041d097c23 */ /* 0x100fe20008010803 */
[----:B------:R-:W1:Y:S01]  /*dd10*/  MUFU.EX2 R238, R10 ;  /* 0x0000000a00ee7308 */ /* 0x000e620000000800 */
[--C-:B------:R-:W-:Y:S01]  /*dd20*/  FFMA.FTZ R177, R20, UR4, -R3.reuse ;  /* 0x0000000414b17c23 */ /* 0x100fe20008010803 */
[--C-:B------:R-:W-:Y:S01]  /*dd30*/  FFMA.FTZ R179, R19, UR4, -R3.reuse ;  /* 0x0000000413b37c23 */ /* 0x100fe20008010803 */
[----:B------:R-:W-:Y:S01]  /*dd40*/  FFMA.FTZ R210, R182, UR4, -R3 ;  /* 0x00000004b6d27c23 */ /* 0x000fe20008010803 */
[----:B------:R-:W-:Y:S01]  /*dd50*/  FADD.FTZ R3, R218, -R183 ;  /* 0x800000b7da037221 */ /* 0x000fe20000010000 */
[----:B------:R-:W-:Y:S01]  /*dd60*/  LOP3.LUT R30, R30, UR14, R17, 0x96, !PT ;  /* 0x0000000e1e1e7c12 */ /* 0x000fe2000f8e9611 */
[----:B------:R-:W-:-:S02]  /*dd70*/  @P1 HFMA2.BF16_V2 R176, -RZ.H0_H0, RZ.H0_H0, -R194.H0_H0 ;  /* 0x200000ffffb01231 */ /* 0x000fc400003409c2 */
[----:B------:R-:W-:Y:S01]  /*dd80*/  FMUL.FTZ R0, R3, UR4 ;  /* 0x0000000403007c20 */ /* 0x000fe20008410000 */
[----:B------:R-:W-:Y:S02]  /*dd90*/  LOP3.LUT R3, R30, 0xff, RZ, 0xc0, !PT ;  /* 0x000000ff1e037812 */ /* 0x000fe400078ec0ff */
[----:B------:R-:W-:Y:S02]  /*dda0*/  @P1 PRMT R194, R176, 0x5410, RZ ;  /* 0x00005410b0c21816 */ /* 0x000fe400000000ff */
[----:B------:R-:W-:Y:S01]  /*ddb0*/  ISETP.LE.U32.AND P1, PT, R3, UR11, PT ;  /* 0x0000000b03007c0c */ /* 0x000fe2000bf23070 */
[--C-:B------:R-:W-:Y:S01]  /*ddc0*/  FFMA.FTZ R35, R35, UR4, -R4.reuse ;  /* 0x0000000423237c23 */ /* 0x100fe20008010804 */
[--C-:B------:R-:W-:Y:S01]  /*ddd0*/  FFMA.FTZ R31, R22, UR4, -R4.reuse ;  /* 0x00000004161f7c23 */ /* 0x100fe20008010804 */
[----:B------:R-:W-:Y:S01]  /*dde0*/  FFMA.FTZ R187, R187, UR4, -R4 ;  /* 0x00000004bbbb7c23 */ /* 0x000fe20008010804 */
[----:B-1----:R-:W-:Y:S01]  /*ddf0*/  F2FP.BF16.F32.PACK_AB R4, R238, R226 ;  /* 0x000000e2ee04723e */ /* 0x002fe200000010ff */
[----:B------:R-:W1:Y:S01]  /*de00*/  MUFU.EX2 R0, R0 ;  /* 0x0000000000007308 */ /* 0x000e620000000800 */
[----:B------:R-:W-:-:S02]  /*de10*/  LOP3.LUT R3, R30, 0xffff, RZ, 0xc0, !PT ;  /* 0x0000ffff1e037812 */ /* 0x000fc400078ec0ff */
[C---:B------:R-:W-:Y:S02]  /*de20*/  PRMT R193, R4.reuse, 0x7610, R193 ;  /* 0x0000761004c17816 */ /* 0x040fe400000000c1 */
[----:B------:R-:W-:Y:S02]  /*de30*/  SHF.R.U32.HI R3, RZ, 0x8, R3 ;  /* 0x00000008ff037819 */ /* 0x000fe40000011603 */
[----:B------:R-:W-:Y:S01]  /*de40*/  PRMT R192, R4, 0x7632, R192 ;  /* 0x0000763204c07816 */ /* 0x000fe200000000c0 */
[----:B------:R-:W-:Y:S01]  /*de50*/  @!P1 HFMA2.BF16_V2 R180, -RZ.H0_H0, RZ.H0_H0, -R193.H0_H0 ;  /* 0x200000ffffb49231 */ /* 0x000fe200003409c1 */
[----:B------:R-:W-:Y:S02]  /*de60*/  LOP3.LUT R3, R3, 0xffff, RZ, 0xc0, !PT ;  /* 0x0000ffff03037812 */ /* 0x000fe400078ec0ff */
[----:B------:R-:W-:Y:S02]  /*de70*/  PRMT R239, R193, 0x5410, R192 ;  /* 0x00005410c1ef7816 */ /* 0x000fe400000000c0 */
[----:B------:R-:W-:-:S02]  /*de80*/  @!P1 PRMT R193, R180, 0x5410, RZ ;  /* 0x00005410b4c19816 */ /* 0x000fc400000000ff */
[----:B------:R-:W-:Y:S01]  /*de90*/  ISETP.LE.U32.AND P1, PT, R3, UR11, PT ;  /* 0x0000000b03007c0c */ /* 0x000fe2000bf23070 */
[----:B------:R-:W-:Y:S01]  /*dea0*/  FADD.FTZ R4, R228, -R188 ;  /* 0x800000bce4047221 */ /* 0x000fe20000010000 */
[----:B-1----:R-:W-:Y:S01]  /*deb0*/  FFMA.FTZ R12, R222, R0, R206 ;  /* 0x00000000de0c7223 */ /* 0x002fe200000100ce */
[----:B------:R-:W-:Y:S01]  /*dec0*/  MUFU.EX2 R228, R31 ;  /* 0x0000001f00e47308 */ /* 0x000fe20000000800 */
[----:B------:R-:W-:-:S07]  /*ded0*/  PRMT R3, R30, 0x7632, R3 ;  /* 0x000076321e037816 */ /* 0x000fce0000000003 */
[----:B------:R-:W1:Y:S02]  /*dee0*/  MUFU.EX2 R222, R35 ;  /* 0x0000002300de7308 */ /* 0x000e640000000800 */
[----:B------:R-:W-:Y:S01]  /*def0*/  @!P1 HFMA2.BF16_V2 R182, -RZ.H0_H0, RZ.H0_H0, -R192.H0_H0 ;  /* 0x200000ffffb69231 */ /* 0x000fe200003409c0 */
[----:B------:R-:W-:-:S04]  /*df00*/  LOP3.LUT R3, R3, 0xff, RZ, 0xc0, !PT ;  /* 0x000000ff03037812 */ /* 0x000fc800078ec0ff */
[----:B------:R-:W-:Y:S02]  /*df10*/  @!P1 PRMT R192, R182, 0x5410, RZ ;  /* 0x00005410b6c09816 */ /* 0x000fe400000000ff */
[----:B------:R-:W-:Y:S02]  /*df20*/  ISETP.LE.U32.AND P1, PT, R3, UR11, PT ;  /* 0x0000000b03007c0c */ /* 0x000fe4000bf23070 */
[----:B-1----:R-:W-:-:S04]  /*df30*/  F2FP.BF16.F32.PACK_AB R3, R228, R222 ;  /* 0x000000dee403723e */ /* 0x002fc800000010ff */
[C---:B------:R-:W-:Y:S02]  /*df40*/  PRMT R191, R3.reuse, 0x7610, R191 ;  /* 0x0000761003bf7816 */ /* 0x040fe400000000bf */
[----:B------:R-:W-:Y:S01]  /*df50*/  PRMT R190, R3, 0x7632, R190 ;  /* 0x0000763203be7816 */ /* 0x000fe200000000be */
[----:B------:R1:W-:Y:S04]  /*df60*/  MUFU.EX2 R21, R5 ;  /* 0x0000000500157308 */ /* 0x0003e80000000800 */
[----:B------:R-:W-:Y:S01]  /*df70*/  @!P1 HFMA2.BF16_V2 R186, -RZ.H0_H0, RZ.H0_H0, -R191.H0_H0 ;  /* 0x200000ffffba9231 */ /* 0x000fe200003409bf */
[----:B------:R-:W-:Y:S02]  /*df80*/  SHF.R.U32.HI R3, RZ, 0x18, R30 ;  /* 0x00000018ff037819 */ /* 0x000fe4000001161e */
[----:B------:R-:W-:-:S02]  /*df90*/  PRMT R233, R191, 0x5410, R190 ;  /* 0x00005410bfe97816 */ /* 0x000fc400000000be */
[----:B------:R-:W-:Y:S02]  /*dfa0*/  @!P1 PRMT R191, R186, 0x5410, RZ ;  /* 0x00005410babf9816 */ /* 0x000fe400000000ff */
[----:B------:R-:W-:Y:S01]  /*dfb0*/  ISETP.LE.U32.AND P1, PT, R3, UR11, PT ;  /* 0x0000000b03007c0c */ /* 0x000fe2000bf23070 */
[----:B-1----:R-:W-:-:S04]  /*dfc0*/  FADD.FTZ R5, R219, -R189 ;  /* 0x800000bddb057221 */ /* 0x002fc80000010000 */
[----:B------:R-:W-:Y:S01]  /*dfd0*/  FMUL.FTZ R3, R5, UR4 ;  /* 0x0000000405037c20 */ /* 0x000fe20008410000 */
[----:B------:R-:W-:Y:S08]  /*dfe0*/  MUFU.EX2 R8, R8 ;  /* 0x0000000800087308 */ /* 0x000ff00000000800 */
[----:B------:R-:W1:Y:S01]  /*dff0*/  MUFU.EX2 R3, R3 ;  /* 0x0000000300037308 */ /* 0x000e620000000800 */
[----:B------:R-:W-:-:S07]  /*e000*/  IMAD.MOV.U32 R5, RZ, RZ, R16 ;  /* 0x000000ffff057224 */ /* 0x000fce00078e0010 */
[----:B------:R-:W2:Y:S08]  /*e010*/  MUFU.EX2 R175, R175 ;  /* 0x000000af00af7308 */ /* 0x000eb00000000800 */
[----:B------:R-:W3:Y:S01]  /*e020*/  MUFU.EX2 R236, R185 ;  /* 0x000000b900ec7308 */ /* 0x000ee20000000800 */
[----:B-1----:R-:W-:Y:S01]  /*e030*/  FFMA.FTZ R221, R221, R3, R21 ;  /* 0x00000003dddd7223 */ /* 0x002fe20000010015 */
[----:B------:R-:W-:-:S06]  /*e040*/  @!P1 HFMA2.BF16_V2 R200, -RZ.H0_H0, RZ.H0_H0, -R190.H0_H0 ;  /* 0x200000ffffc89231 */ /* 0x000fcc00003409be */
[----:B------:R-:W1:Y:S01]  /*e050*/  MUFU.EX2 R9, R9 ;  /* 0x0000000900097308 */ /* 0x000e620000000800 */
[----:B------:R-:W-:-:S07]  /*e060*/  LOP3.LUT R5, R5, 0xff, RZ, 0xc0, !PT ;  /* 0x000000ff05057812 */ /* 0x000fce00078ec0ff */
[----:B------:R-:W4:Y:S01]  /*e070*/  MUFU.EX2 R219, R181 ;  /* 0x000000b500db7308 */ /* 0x000f220000000800 */
[----:B------:R-:W-:Y:S01]  /*e080*/  FADD.FTZ R221, R8, R221 ;  /* 0x000000dd08dd7221 */ /* 0x000fe20000010000 */
[----:B------:R-:W-:Y:S02]  /*e090*/  @!P1 PRMT R190, R200, 0x5410, RZ ;  /* 0x00005410c8be9816 */ /* 0x000fe400000000ff */
[----:B------:R-:W-:Y:S01]  /*e0a0*/  ISETP.LE.U32.AND P1, PT, R5, UR11, PT ;  /* 0x0000000b05007c0c */ /* 0x000fe2000bf23070 */
[----:B--2---:R-:W-:Y:S01]  /*e0b0*/  FADD.FTZ R5, R175, R221 ;  /* 0x000000ddaf057221 */ /* 0x004fe20000010000 */
[----:B---3--:R-:W-:-:S03]  /*e0c0*/  MOV R221, R236 ;  /* 0x000000ec00dd7202 */ /* 0x008fc60000000f00 */
[----:B-1----:R-:W-:Y:S01]  /*e0d0*/  FADD.FTZ R176, R9, R5 ;  /* 0x0000000509b07221 */ /* 0x002fe20000010000 */
[----:B----4-:R-:W-:-:S04]  /*e0e0*/  F2FP.BF16.F32.PACK_AB R5, R219, R221 ;  /* 0x000000dddb05723e */ /* 0x010fc800000010ff */
[C---:B------:R-:W-:Y:S02]  /*e0f0*/  PRMT R189, R5.reuse, 0x7610, R189 ;  /* 0x0000761005bd7816 */ /* 0x040fe400000000bd */
[----:B------:R-:W-:-:S03]  /*e100*/  PRMT R188, R5, 0x7632, R188 ;  /* 0x0000763205bc7816 */ /* 0x000fc600000000bc */
[----:B------:R-:W-:Y:S01]  /*e110*/  @!P1 HFMA2.BF16_V2 R202, -RZ.H0_H0, RZ.H0_H0, -R189.H0_H0 ;  /* 0x200000ffffca9231 */ /* 0x000fe200003409bd */
[----:B------:R-:W-:Y:S02]  /*e120*/  PRMT R5, R16, 0x7771, RZ ;  /* 0x0000777110057816 */ /* 0x000fe400000000ff */
[----:B------:R-:W-:Y:S02]  /*e130*/  PRMT R218, R189, 0x5410, R188 ;  /* 0x00005410bdda7816 */ /* 0x000fe400000000bc */
[----:B------:R-:W-:Y:S02]  /*e140*/  @!P1 PRMT R189, R202, 0x5410, RZ ;  /* 0x00005410cabd9816 */ /* 0x000fe400000000ff */
[----:B------:R-:W-:Y:S01]  /*e150*/  ISETP.GT.U32.AND P1, PT, R5, UR11, PT ;  /* 0x0000000b05007c0c */ /* 0x000fe2000bf24070 */
[----:B------:R-:W-:Y:S01]  /*e160*/  MUFU.EX2 R185, R187 ;  /* 0x000000bb00b97308 */ /* 0x000fe20000000800 */
[----:B------:R-:W-:Y:S01]  /*e170*/  F2FP.BF16.F32.PACK_AB R21, R8, R21 ;  /* 0x000000150815723e */ /* 0x000fe200000010ff */
[----:B------:R-:W-:Y:S01]  /*e180*/  IMAD.MOV.U32 R8, RZ, RZ, R224 ;  /* 0x000000ffff087224 */ /* 0x000fe200078e00e0 */
[----:B------:R-:W-:-:S05]  /*e190*/  F2FP.BF16.F32.PACK_AB R175, R9, R175 ;  /* 0x000000af09af723e */ /* 0x000fca00000010ff */
[----:B------:R-:W1:Y:S01]  /*e1a0*/  MUFU.EX2 R174, R174 ;  /* 0x000000ae00ae7308 */ /* 0x000e620000000800 */
        /* <DEDUP_REMOVED lines=34> */
[----:B------:R-:W-:Y:S01]  /*e3d0*/  @P1 HFMA2.BF16_V2 R201, -RZ.H0_H0, RZ.H0_H0, -R188.H0_H0 ;  /* 0x200000ffffc91231 */ /* 0x000fe200003409bc */
[----:B------:R-:W-:-:S02]  /*e3e0*/  FSEL R5, R134, RZ, P4 ;  /* 0x000000ff86057208 */ /* 0x000fc40002000000 */
[----:B------:R-:W-:Y:S02]  /*e3f0*/  ISETP.GT.U32.AND P4, PT, R0, UR11, PT ;  /* 0x0000000b00007c0c */ /* 0x000fe4000bf84070 */
[----:B------:R-:W-:Y:S02]  /*e400*/  PRMT R0, R16, 0x7773, RZ ;  /* 0x0000777310007816 */ /* 0x000fe400000000ff */
[----:B------:R-:W-:Y:S02]  /*e410*/  @P1 PRMT R188, R201, 0x5410, RZ ;  /* 0x00005410c9bc1816 */ /* 0x000fe400000000ff */
[----:B------:R-:W-:Y:S01]  /*e420*/  ISETP.GT.U32.AND P1, PT, R0, UR11, PT ;  /* 0x0000000b00007c0c */ /* 0x000fe2000bf24070 */
[----:B------:R-:W-:Y:S01]  /*e430*/  FADD.FTZ R5, R229, -R5 ;  /* 0x80000005e5057221 */ /* 0x000fe20000010000 */
[----:B-1----:R-:W-:Y:S01]  /*e440*/  F2FP.BF16.F32.PACK_AB R0, R174, R185 ;  /* 0x000000b9ae00723e */ /* 0x002fe200000010ff */
[----:B------:R-:W-:-:S03]  /*e450*/  FMUL.FTZ R4, R4, UR4 ;  /* 0x0000000404047c20 */ /* 0x000fc60008410000 */
[C---:B------:R-:W-:Y:S02]  /*e460*/  PRMT R187, R0.reuse, 0x7610, R187 ;  /* 0x0000761000bb7816 */ /* 0x040fe400000000bb */
[----:B------:R-:W-:Y:S01]  /*e470*/  PRMT R186, R0, 0x7632, R186 ;  /* 0x0000763200ba7816 */ /* 0x000fe200000000ba */
[----:B------:R-:W-:Y:S01]  /*e480*/  FMUL.FTZ R0, R5, UR4 ;  /* 0x0000000405007c20 */ /* 0x000fe20008410000 */
[----:B------:R-:W1:Y:S08]  /*e490*/  MUFU.EX2 R4, R4 ;  /* 0x0000000400047308 */ /* 0x000e700000000800 */
[----:B------:R-:W2:Y:S01]  /*e4a0*/  MUFU.EX2 R0, R0 ;  /* 0x0000000000007308 */ /* 0x000ea20000000800 */
[----:B------:R-:W-:-:S02]  /*e4b0*/  IMAD.MOV.U32 R64, RZ, RZ, R242 ;  /* 0x000000ffff407224 */ /* 0x000fc400078e00f2 */
[----:B------:R-:W-:Y:S01]  /*e4c0*/  IMAD.MOV.U32 R229, RZ, RZ, R101 ;  /* 0x000000ffffe57224 */ /* 0x000fe200078e0065 */
[--C-:B------:R-:W-:Y:S01]  /*e4d0*/  LOP3.LUT R10, R6, UR24, R9.reuse, 0x96, !PT ;  /* 0x00000018060a7c12 */ /* 0x100fe2000f8e9609 */
[----:B-1----:R-:W-:Y:S01]  /*e4e0*/  FMUL.FTZ R242, R50, R4 ;  /* 0x0000000432f27220 */ /* 0x002fe20000410000 */
[----:B------:R-:W-:Y:S02]  /*e4f0*/  IMAD.MOV.U32 R50, RZ, RZ, R100 ;  /* 0x000000ffff327224 */ /* 0x000fe400078e0064 */
[-C--:B--2---:R-:W-:Y:S01]  /*e500*/  FMUL.FTZ R100, R124, R0.reuse ;  /* 0x000000007c647220 */ /* 0x084fe20000410000 */
[----:B------:R-:W-:Y:S01]  /*e510*/  FMUL.FTZ R101, R125, R0 ;  /* 0x000000007d657220 */ /* 0x000fe20000410000 */
[----:B------:R-:W-:Y:S02]  /*e520*/  IMAD.MOV.U32 R124, RZ, RZ, R8 ;  /* 0x000000ffff7c7224 */ /* 0x000fe400078e0008 */
[----:B------:R-:W-:Y:S02]  /*e530*/  IMAD.MOV.U32 R125, RZ, RZ, R9 ;  /* 0x000000ffff7d7224 */ /* 0x000fe400078e0009 */
[----:B------:R-:W2:Y:S01]  /*e540*/  LDL.64 R8, [R1+0x78] ;  /* 0x0000780001087983 */ /* 0x000ea20000100a00 */
[----:B------:R-:W1:Y:S01]  /*e550*/  MUFU.EX2 R31, R178 ;  /* 0x000000b2001f7308 */ /* 0x000e620000000800 */
[----:B------:R-:W-:Y:S01]  /*e560*/  LOP3.LUT R7, R246, UR26, R7, 0x96, !PT ;  /* 0x0000001af6077c12 */ /* 0x000fe2000f8e9607 */
[----:B------:R-:W-:Y:S01]  /*e570*/  IMAD.MOV.U32 R85, RZ, RZ, R243 ;  /* 0x000000ffff557224 */ /* 0x000fe200078e00f3 */
[----:B------:R-:W-:Y:S01]  /*e580*/  MOV R53, R227 ;  /* 0x000000e300357202 */ /* 0x000fe20000000f00 */
[----:B------:R-:W-:-:S02]  /*e590*/  IMAD.MOV.U32 R84, RZ, RZ, R226 ;  /* 0x000000ffff547224 */ /* 0x000fc400078e00e2 */
[----:B------:R-:W-:Y:S01]  /*e5a0*/  FMUL.FTZ R243, R51, R4 ;  /* 0x0000000433f37220 */ /* 0x000fe20000410000 */
[----:B------:R-:W-:Y:S02]  /*e5b0*/  IMAD.MOV.U32 R65, RZ, RZ, R238 ;  /* 0x000000ffff417224 */ /* 0x000fe400078e00ee */
[----:B------:R-:W-:Y:S02]  /*e5c0*/  IMAD.MOV.U32 R51, RZ, RZ, R52 ;  /* 0x000000ffff337224 */ /* 0x000fe400078e0034 */
[----:B------:R-:W-:Y:S01]  /*e5d0*/  FMUL.FTZ R52, R40, R0 ;  /* 0x0000000028347220 */ /* 0x000fe20000410000 */
[----:B------:R-:W-:-:S04]  /*e5e0*/  IMAD.WIDE.U32 R6, R7, -0x2daee0ad, RZ ;  /* 0xd2511f5307067825 */ /* 0x000fc800078e00ff */
[----:B------:R-:W-:Y:S01]  /*e5f0*/  FMUL.FTZ R251, R39, R4 ;  /* 0x0000000427fb7220 */ /* 0x000fe20000410000 */
[----:B------:R-:W-:Y:S02]  /*e600*/  IMAD.MOV.U32 R40, RZ, RZ, R53 ;  /* 0x000000ffff287224 */ /* 0x000fe400078e0035 */
[-C--:B------:R-:W-:Y:S01]  /*e610*/  FMUL.FTZ R53, R41, R0.reuse ;  /* 0x0000000029357220 */ /* 0x080fe20000410000 */
[-C--:B-1----:R-:W-:Y:S01]  /*e620*/  FFMA.FTZ R11, R220, R0.reuse, R31 ;  /* 0x00000000dc0b7223 */ /* 0x082fe2000001001f */
[----:B------:R-:W-:Y:S02]  /*e630*/  IMAD.MOV.U32 R220, RZ, RZ, R84 ;  /* 0x000000ffffdc7224 */ /* 0x000fe400078e0054 */
[-C--:B------:R-:W-:Y:S01]  /*e640*/  FMUL.FTZ R84, R60, R0.reuse ;  /* 0x000000003c547220 */ /* 0x080fe20000410000 */
[----:B------:R-:W-:Y:S01]  /*e650*/  MOV R41, R65 ;  /* 0x0000004100297202 */ /* 0x000fe20000000f00 */
[----:B------:R-:W-:Y:S02]  /*e660*/  IMAD.MOV.U32 R39, RZ, RZ, R64 ;  /* 0x000000ffff277224 */ /* 0x000fe400078e0040 */
[----:B------:R-:W-:Y:S01]  /*e670*/  FMUL.FTZ R168, R168, R0 ;  /* 0x00000000a8a87220 */ /* 0x000fe20000410000 */
        /* <DEDUP_REMOVED lines=27> */
[----:B------:R-:W-:Y:S01]  /*e830*/  FFMA.FTZ R17, R223, R4, R207 ;  /* 0x00000004df117223 */ /* 0x000fe200000100cf */
        /* <DEDUP_REMOVED lines=62> */
[----:B------:R-:W-:-:S04]  /*ec20*/  IMAD.WIDE.U32 R4, R10, -0x2daee0ad, RZ ;  /* 0xd2511f530a047825 */ /* 0x000fc800078e00ff */
[----:B------:R-:W-:Y:S01]  /*ec30*/  @P4 HFMA2.BF16_V2 R34, -RZ.H0_H0, RZ.H0_H0, -R187.H0_H0 ;  /* 0x200000ffff224231 */ /* 0x000fe200003409bb */
[----:B------:R-:W-:-:S04]  /*ec40*/  PRMT R49, R187, 0x5410, R186 ;  /* 0x00005410bb317816 */ /* 0x000fc800000000ba */
[----:B------:R-:W-:Y:S01]  /*ec50*/  @P4 PRMT R187, R34, 0x5410, RZ ;  /* 0x0000541022bb4816 */ /* 0x000fe200000000ff */
[----:B------:R-:W-:-:S05]  /*ec60*/  @P1 HFMA2.BF16_V2 R20, -RZ.H0_H0, RZ.H0_H0, -R186.H0_H0 ;  /* 0x200000ffff141231 */ /* 0x000fca00003409ba */
[----:B------:R-:W-:Y:S01]  /*ec70*/  @P1 PRMT R186, R20, 0x5410, RZ ;  /* 0x0000541014ba1816 */ /* 0x000fe200000000ff */
[----:B------:R-:W-:Y:S01]  /*ec80*/  FADD.FTZ R20, R231, R12 ;  /* 0x0000000ce7147221 */ /* 0x000fe20000010000 */
[----:B------:R-:W-:Y:S01]  /*ec90*/  IMAD.MOV.U32 R61, RZ, RZ, R40 ;  /* 0x000000ffff3d7224 */ /* 0x000fe200078e0028 */
[C---:B------:R-:W-:Y:S02]  /*eca0*/  PRMT R183, R21.reuse, 0x7610, R183 ;  /* 0x0000761015b77816 */ /* 0x040fe400000000b7 */
[----:B------:R-:W-:Y:S02]  /*ecb0*/  PRMT R182, R21, 0x7632, R182 ;  /* 0x0000763215b67816 */ /* 0x000fe400000000b6 */
[----:B--2---:R-:W-:-:S05]  /*ecc0*/  LOP3.LUT R0, R8, UR23, R7, 0x96, !PT ;  /* 0x0000001708007c12 */ /* 0x004fca000f8e9607 */
[----:B------:R-:W-:Y:S01]  /*ecd0*/  IMAD.WIDE.U32 R8, R0, -0x326172a9, RZ ;  /* 0xcd9e8d5700087825 */ /* 0x000fe200078e00ff */
[----:B------:R-:W-:-:S04]  /*ece0*/  LOP3.LUT R0, R6, UR19, R5, 0x96, !PT ;  /* 0x0000001306007c12 */ /* 0x000fc8000f8e9605 */
[----:B------:R-:W-:-:S05]  /*ecf0*/  LOP3.LUT R3, R124, UR22, R9, 0x96, !PT ;  /* 0x000000167c037c12 */ /* 0x000fca000f8e9609 */
[----:B------:R-:W-:-:S05]  /*ed00*/  IMAD.WIDE.U32 R6, R3, -0x2daee0ad, RZ ;  /* 0xd2511f5303067825 */ /* 0x000fca00078e00ff */
[----:B------:R-:W-:Y:S01]  /*ed10*/  LOP3.LUT R3, R4, UR18, R7, 0x96, !PT ;  /* 0x0000001204037c12 */ /* 0x000fe2000f8e9607 */
[----:B------:R-:W-:-:S05]  /*ed20*/  IMAD.WIDE.U32 R4, R0, -0x326172a9, RZ ;  /* 0xcd9e8d5700047825 */ /* 0x000fca00078e00ff */
[----:B------:R-:W-:-:S05]  /*ed30*/  LOP3.LUT R0, R8, UR9, R5, 0x96, !PT ;  /* 0x0000000908007c12 */ /* 0x000fca000f8e9605 */
[----:B------:R-:W-:-:S05]  /*ed40*/  IMAD.WIDE.U32 R8, R0, -0x2daee0ad, RZ ;  /* 0xd2511f5300087825 */ /* 0x000fca00078e00ff */
[----:B------:R-:W-:Y:S01]  /*ed50*/  LOP3.LUT R0, R6, UR16, R9, 0x96, !PT ;  /* 0x0000001006007c12 */ /* 0x000fe2000f8e9609 */
[----:B------:R-:W-:-:S05]  /*ed60*/  IMAD.WIDE.U32 R6, R3, -0x326172a9, RZ ;  /* 0xcd9e8d5703067825 */ /* 0x000fca00078e00ff */
[----:B------:R-:W-:Y:S01]  /*ed70*/  LOP3.LUT R7, R4, UR17, R7, 0x96, !PT ;  /* 0x0000001104077c12 */ /* 0x000fe2000f8e9607 */
[----:B------:R-:W-:-:S05]  /*ed80*/  IMAD.WIDE.U32 R4, R0, -0x326172a9, RZ ;  /* 0xcd9e8d5700047825 */ /* 0x000fca00078e00ff */
[----:B------:R-:W-:Y:S01]  /*ed90*/  LOP3.LUT R10, R6, UR15, R5, 0x96, !PT ;  /* 0x0000000f060a7c12 */ /* 0x000fe2000f8e9605 */
[----:B------:R-:W1:Y:S01]  /*eda0*/  MUFU.EX2 R3, R26 ;  /* 0x0000001a00037308 */ /* 0x000e620000000800 */
[----:B------:R-:W-:Y:S01]  /*edb0*/  FADD.FTZ R6, R60, R17 ;  /* 0x000000113c067221 */ /* 0x000fe20000010000 */
[----:B------:R-:W-:Y:S01]  /*edc0*/  PRMT R178, R175, 0x7632, R178 ;  /* 0x00007632afb27816 */ /* 0x000fe200000000b2 */
[----:B------:R-:W2:Y:S01]  /*edd0*/  LDCU UR15, c[0x0][0x448] ;  /* 0x00008900ff0f77ac */ /* 0x000ea20008000800 */
[----:B------:R-:W-:-:S04]  /*ede0*/  LOP3.LUT R0, R10, 0xff, RZ, 0xc0, !PT ;  /* 0x000000ff0a007812 */ /* 0x000fc800078ec0ff */
[----:B------:R-:W-:Y:S02]  /*edf0*/  ISETP.LE.U32.AND P4, PT, R0, UR11, PT ;  /* 0x0000000b00007c0c */ /* 0x000fe4000bf83070 */
[----:B------:R-:W-:-:S04]  /*ee00*/  LOP3.LUT R0, R10, 0xffff, RZ, 0xc0, !PT ;  /* 0x0000ffff0a007812 */ /* 0x000fc800078ec0ff */
[----:B------:R-:W-:-:S04]  /*ee10*/  SHF.R.U32.HI R0, RZ, 0x8, R0 ;  /* 0x00000008ff007819 */ /* 0x000fc80000011600 */
[----:B------:R-:W-:Y:S01]  /*ee20*/  LOP3.LUT R0, R0, 0xffff, RZ, 0xc0, !PT ;  /* 0x0000ffff00007812 */ /* 0x000fe200078ec0ff */
[----:B------:R-:W3:Y:S03]  /*ee30*/  MUFU.EX2 R5, R184 ;  /* 0x000000b800057308 */ /* 0x000ee60000000800 */
[----:B------:R-:W-:Y:S02]  /*ee40*/  ISETP.LE.U32.AND P1, PT, R0, UR11, PT ;  /* 0x0000000b00007c0c */ /* 0x000fe4000bf23070 */
[C---:B-1----:R-:W-:Y:S01]  /*ee50*/  F2FP.BF16.F32.PACK_AB R0, R3.reuse, R31 ;  /* 0x0000001f0300723e */ /* 0x042fe200000010ff */
[--C-:B------:R-:W-:Y:S02]  /*ee60*/  FADD.FTZ R17, R3, R11.reuse ;  /* 0x0000000b03117221 */ /* 0x100fe40000010000 */
[----:B------:R-:W1:Y:S01]  /*ee70*/  MUFU.EX2 R26, R198 ;  /* 0x000000c6001a7308 */ /* 0x000e620000000800 */
[----:B------:R-:W-:Y:S01]  /*ee80*/  PRMT R11, R0, 0x7610, R11 ;  /* 0x00007610000b7816 */ /* 0x000fe2000000000b */
[----:B------:R-:W-:Y:S01]  /*ee90*/  FADD.FTZ R3, R234, R20 ;  /* 0x00000014ea037221 */ /* 0x000fe20000010000 */
[----:B------:R-:W-:-:S03]  /*eea0*/  PRMT R12, R0, 0x7632, R12 ;  /* 0x00007632000c7816 */ /* 0x000fc6000000000c */
[----:B------:R-:W-:Y:S01]  /*eeb0*/  @!P4 HFMA2.BF16_V2 R13, -RZ.H0_H0, RZ.H0_H0, -R11.H0_H0 ;  /* 0x200000ffff0dc231 */ /* 0x000fe2000034090b */
[----:B------:R-:W-:Y:S01]  /*eec0*/  PRMT R40, R11, 0x5410, R12 ;  /* 0x000054100b287816 */ /* 0x000fe2000000000c */
[----:B------:R-:W-:Y:S01]  /*eed0*/  FADD.FTZ R9, R61, R3 ;  /* 0x000000033d097221 */ /* 0x000fe20000010000 */
[----:B------:R-:W-:Y:S02]  /*eee0*/  IMAD.MOV.U32 R61, RZ, RZ, R39 ;  /* 0x000000ffff3d7224 */ /* 0x000fe400078e0027 */
[----:B------:R-:W-:Y:S01]  /*eef0*/  @!P4 PRMT R11, R13, 0x5410, RZ ;  /* 0x000054100d0bc816 */ /* 0x000fe200000000ff */
[----:B------:R-:W-:Y:S01]  /*ef00*/  FADD.FTZ R13, R216, R6 ;  /* 0x00000006d80d7221 */ /* 0x000fe20000010000 */
[----:B---3--:R-:W-:Y:S01]  /*ef10*/  FADD.FTZ R6, R5, R17 ;  /* 0x0000001105067221 */ /* 0x008fe20000010000 */
[----:B-1----:R-:W-:Y:S02]  /*ef20*/  F2FP.BF16.F32.PACK_AB R3, R26, R5 ;  /* 0x000000051a03723e */ /* 0x002fe400000010ff */
[----:B------:R-:W-:-:S02]  /*ef30*/  FADD.FTZ R5, R61, R13 ;  /* 0x0000000d3d057221 */ /* 0x000fc40000010000 */
[----:B------:R-:W3:Y:S01]  /*ef40*/  LDL R61, [R1+0xa0] ;  /* 0x0000a000013d7983 */ /* 0x000ee20000100800 */
[----:B------:R-:W-:-:S04]  /*ef50*/  PRMT R0, R10, 0x7632, R0 ;  /* 0x000076320a007816 */ /* 0x000fc80000000000 */
[----:B------:R-:W-:-:S04]  /*ef60*/  LOP3.LUT R0, R0, 0xff, RZ, 0xc0, !PT ;  /* 0x000000ff00007812 */ /* 0x000fc800078ec0ff */
[----:B------:R-:W-:Y:S01]  /*ef70*/  ISETP.LE.U32.AND P4, PT, R0, UR11, PT ;  /* 0x0000000b00007c0c */ /* 0x000fe2000bf83070 */
[----:B------:R-:W-:Y:S01]  /*ef80*/  @!P1 HFMA2.BF16_V2 R18, -RZ.H0_H0, RZ.H0_H0, -R12.H0_H0 ;  /* 0x200000ffff129231 */ /* 0x000fe2000034090c */
[----:B------:R-:W-:-:S04]  /*ef90*/  SHF.R.U32.HI R0, RZ, 0x18, R10 ;  /* 0x00000018ff007819 */ /* 0x000fc8000001160a */
[----:B------:R-:W-:Y:S02]  /*efa0*/  @!P1 PRMT R12, R18, 0x5410, RZ ;  /* 0x00005410120c9816 */ /* 0x000fe400000000ff */
[----:B------:R-:W-:Y:S02]  /*efb0*/  ISETP.LE.U32.AND P1, PT, R0, UR11, PT ;  /* 0x0000000b00007c0c */ /* 0x000fe4000bf23070 */
[----:B------:R-:W-:-:S03]  /*efc0*/  MOV R0, R4 ;  /* 0x0000000400007202 */ /* 0x000fc60000000f00 */
[----:B------:R-:W-:Y:S01]  /*efd0*/  @!P4 HFMA2.BF16_V2 R19, -RZ.H0_H0, RZ.H0_H0, -R183.H0_H0 ;  /* 0x200000ffff13c231 */ /* 0x000fe200003409b7 */
[----:B------:R-:W-:Y:S01]  /*efe0*/  LOP3.LUT R0, R0, 0xff, RZ, 0xc0, !PT ;  /* 0x000000ff00007812 */ /* 0x000fe200078ec0ff */
[----:B------:R-:W-:Y:S01]  /*eff0*/  IMAD.MOV.U32 R60, RZ, RZ, R41 ;  /* 0x000000ffff3c7224 */ /* 0x000fe200078e0029 */
[----:B------:R-:W-:Y:S01]  /*f000*/  PRMT R41, R183, 0x5410, R182 ;  /* 0x00005410b7297816 */ /* 0x000fe200000000b6 */
[----:B------:R-:W-:Y:S01]  /*f010*/  IMAD.WIDE.U32 R20, R7, -0x2daee0ad, RZ ;  /* 0xd2511f5307147825 */ /* 0x000fe200078e00ff */
[----:B------:R-:W-:Y:S02]  /*f020*/  @!P4 PRMT R183, R19, 0x5410, RZ ;  /* 0x0000541013b7c816 */ /* 0x000fe400000000ff */
[----:B------:R-:W-:Y:S01]  /*f030*/  ISETP.LE.U32.AND P4, PT, R0, UR11, PT ;  /* 0x0000000b00007c0c */ /* 0x000fe2000bf83070 */
[----:B------:R-:W-:Y:S01]  /*f040*/  MUFU.EX2 R19, R199 ;  /* 0x000000c700137308 */ /* 0x000fe20000000800 */
[----:B------:R-:W-:Y:S01]  /*f050*/  LOP3.LUT R21, R8, UR14, R21, 0x96, !PT ;  /* 0x0000000e08157c12 */ /* 0x000fe2000f8e9615 */
[----:B------:R-:W-:Y:S01]  /*f060*/  @!P1 HFMA2.BF16_V2 R23, -RZ.H0_H0, RZ.H0_H0, -R182.H0_H0 ;  /* 0x200000ffff179231 */ /* 0x000fe200003409b6 */
[----:B------:R-:W-:-:S05]  /*f070*/  PRMT R181, R3, 0x7610, R181 ;  /* 0x0000761003b57816 */ /* 0x000fca00000000b5 */
[----:B------:R-:W1:Y:S01]  /*f080*/  MUFU.EX2 R7, R203 ;  /* 0x000000cb00077308 */ /* 0x000e620000000800 */
[----:B------:R-:W-:Y:S02]  /*f090*/  LOP3.LUT R0, R21, 0xff, RZ, 0xc0, !PT ;  /* 0x000000ff15007812 */ /* 0x000fe400078ec0ff */
[----:B------:R-:W-:Y:S01]  /*f0a0*/  @!P1 PRMT R182, R23, 0x5410, RZ ;  /* 0x0000541017b69816 */ /* 0x000fe200000000ff */
[----:B------:R-:W-:Y:S01]  /*f0b0*/  @!P4 HFMA2.BF16_V2 R24, -RZ.H0_H0, RZ.H0_H0, -R181.H0_H0 ;  /* 0x200000ffff18c231 */ /* 0x000fe200003409b5 */
[----:B------:R-:W-:Y:S02]  /*f0c0*/  ISETP.LE.U32.AND P1, PT, R0, UR11, PT ;  /* 0x0000000b00007c0c */ /* 0x000fe4000bf23070 */
[----:B------:R-:W-:Y:S02]  /*f0d0*/  PRMT R180, R3, 0x7632, R180 ;  /* 0x0000763203b47816 */ /* 0x000fe400000000b4 */
[----:B------:R-:W-:Y:S02]  /*f0e0*/  PRMT R0, R4, 0x7771, RZ ;  /* 0x0000777104007816 */ /* 0x000fe400000000ff */
[----:B------:R-:W-:-:S02]  /*f0f0*/  PRMT R39, R181, 0x5410, R180 ;  /* 0x00005410b5277816 */ /* 0x000fc400000000b4 */
[----:B------:R-:W-:Y:S02]  /*f100*/  @!P4 PRMT R181, R24, 0x5410, RZ ;  /* 0x0000541018b5c816 */ /* 0x000fe400000000ff */
[----:B------:R-:W-:Y:S02]  /*f110*/  ISETP.GT.U32.AND P4, PT, R0, UR11, PT ;  /* 0x0000000b00007c0c */ /* 0x000fe4000bf84070 */
[----:B------:R-:W-:Y:S02]  /*f120*/  LOP3.LUT R0, R21, 0xffff, RZ, 0xc0, !PT ;  /* 0x0000ffff15007812 */ /* 0x000fe400078ec0ff */
[----:B-1----:R-:W-:Y:S02]  /*f130*/  F2FP.BF16.F32.PACK_AB R35, R7, R19 ;  /* 0x000000130723723e */ /* 0x002fe400000010ff */
[----:B------:R-:W-:-:S03]  /*f140*/  SHF.R.U32.HI R0, RZ, 0x8, R0 ;  /* 0x00000008ff007819 */ /* 0x000fc60000011600 */
[----:B------:R-:W-:Y:S01]  /*f150*/  @!P1 HFMA2.BF16_V2 R22, -RZ.H0_H0, RZ.H0_H0, -R35.H0_H0 ;  /* 0x200000ffff169231 */ /* 0x000fe20000340923 */
[----:B------:R-:W-:Y:S02]  /*f160*/  LOP3.LUT R0, R0, 0xffff, RZ, 0xc0, !PT ;  /* 0x0000ffff00007812 */ /* 0x000fe400078ec0ff */
[----:B------:R-:W-:Y:S02]  /*f170*/  PRMT R207, R35, 0x7610, R207 ;  /* 0x0000761023cf7816 */ /* 0x000fe400000000cf */
[----:B------:R-:W-:Y:S02]  /*f180*/  @!P1 PRMT R207, R22, 0x5410, RZ ;  /* 0x0000541016cf9816 */ /* 0x000fe400000000ff */
[----:B------:R-:W-:Y:S01]  /*f190*/  ISETP.LE.U32.AND P1, PT, R0, UR11, PT ;  /* 0x0000000b00007c0c */ /* 0x000fe2000bf23070 */
[----:B------:R-:W-:Y:S01]  /*f1a0*/  MUFU.EX2 R8, R177 ;  /* 0x000000b100087308 */ /* 0x000fe20000000800 */
[----:B------:R-:W-:-:S07]  /*f1b0*/  PRMT R0, R21, 0x7632, R0 ;  /* 0x0000763215007816 */ /* 0x000fce0000000000 */
[----:B------:R-:W1:Y:S01]  /*f1c0*/  MUFU.EX2 R18, R179 ;  /* 0x000000b300127308 */ /* 0x000e620000000800 */
[----:B------:R-:W-:-:S03]  /*f1d0*/  LOP3.LUT R0, R0, 0xff, RZ, 0xc0, !PT ;  /* 0x000000ff00007812 */ /* 0x000fc600078ec0ff */
[----:B------:R-:W-:Y:S01]  /*f1e0*/  @!P1 HFMA2.BF16_V2 R25, -RZ.H0_H0, RZ.H0_H0, -R35.H1_H1 ;  /* 0x200000ffff199231 */ /* 0x000fe20000360923 */
[----:B------:R-:W-:-:S04]  /*f1f0*/  PRMT R206, R35, 0x7632, R206 ;  /* 0x0000763223ce7816 */ /* 0x000fc800000000ce */
[----:B------:R-:W-:Y:S02]  /*f200*/  @!P1 PRMT R206, R25, 0x5410, RZ ;  /* 0x0000541019ce9816 */ /* 0x000fe400000000ff */
[----:B------:R-:W-:Y:S01]  /*f210*/  ISETP.LE.U32.AND P1, PT, R0, UR11, PT ;  /* 0x0000000b00007c0c */ /* 0x000fe2000bf23070 */
[----:B------:R-:W-:Y:S01]  /*f220*/  @P4 HFMA2.BF16_V2 R29, -RZ.H0_H0, RZ.H0_H0, -R180.H0_H0 ;  /* 0x200000ffff1d4231 */ /* 0x000fe200003409b4 */
[----:B------:R-:W-:Y:S02]  /*f230*/  PRMT R0, R4, 0x7772, RZ ;  /* 0x0000777204007816 */ /* 0x000fe400000000ff */
[----:B-1----:R-:W-:Y:S02]  /*f240*/  F2FP.BF16.F32.PACK_AB R34, R18, R8 ;  /* 0x000000081222723e */ /* 0x002fe400000010ff */
[----:B------:R-:W-:Y:S02]  /*f250*/  @P4 PRMT R180, R29, 0x5410, RZ ;  /* 0x000054101db44816 */ /* 0x000fe400000000ff */
[----:B------:R-:W-:-:S05]  /*f260*/  ISETP.GT.U32.AND P4, PT, R0, UR11, PT ;  /* 0x0000000b00007c0c */ /* 0x000fca000bf84070 */
[----:B------:R-:W-:Y:S01]  /*f270*/  @!P1 HFMA2.BF16_V2 R36, -RZ.H0_H0, RZ.H0_H0, -R34.H0_H0 ;  /* 0x200000ffff249231 */ /* 0x000fe20000340922 */
[----:B------:R-:W-:Y:S02]  /*f280*/  SHF.R.U32.HI R0, RZ, 0x18, R21 ;  /* 0x00000018ff007819 */ /* 0x000fe40000011615 */
[----:B------:R-:W-:Y:S02]  /*f290*/  PRMT R203, R34, 0x7610, R203 ;  /* 0x0000761022cb7816 */ /* 0x000fe400000000cb */
[----:B------:R-:W-:Y:S02]  /*f2a0*/  @!P1 PRMT R203, R36, 0x5410, RZ ;  /* 0x0000541024cb9816 */ /* 0x000fe400000000ff */
[----:B------:R-:W-:Y:S01]  /*f2b0*/  ISETP.LE.U32.AND P1, PT, R0, UR11, PT ;  /* 0x0000000b00007c0c */ /* 0x000fe2000bf23070 */
[----:B------:R-:W-:Y:S01]  /*f2c0*/  MUFU.EX2 R17, R205 ;  /* 0x000000cd00117308 */ /* 0x000fe20000000800 */
[----:B------:R-:W-:-:S07]  /*f2d0*/  IMAD.MOV.U32 R0, RZ, RZ, R20 ;  /* 0x000000ffff007224 */ /* 0x000fce00078e0014 */
[----:B------:R-:W1:Y:S01]  /*f2e0*/  MUFU.EX2 R205, R212 ;  /* 0x000000d400cd7308 */ /* 0x000e620000000800 */
[----:B------:R-:W-:-:S03]  /*f2f0*/  LOP3.LUT R0, R0, 0xff, RZ, 0xc0, !PT ;  /* 0x000000ff00007812 */ /* 0x000fc600078ec0ff */
[----:B------:R-:W-:Y:S01]  /*f300*/  @!P1 HFMA2.BF16_V2 R37, -RZ.H0_H0, RZ.H0_H0, -R34.H1_H1 ;  /* 0x200000ffff259231 */ /* 0x000fe20000360922 */
[----:B------:R-:W-:-:S04]  /*f310*/  PRMT R202, R34, 0x7632, R202 ;  /* 0x0000763222ca7816 */ /* 0x000fc800000000ca */
[----:B------:R-:W-:Y:S02]  /*f320*/  @!P1 PRMT R202, R37, 0x5410, RZ ;  /* 0x0000541025ca9816 */ /* 0x000fe400000000ff */
[----:B------:R-:W-:Y:S02]  /*f330*/  ISETP.LE.U32.AND P1, PT, R0, UR11, PT ;  /* 0x0000000b00007c0c */ /* 0x000fe4000bf23070 */
[----:B------:R-:W-:Y:S01]  /*f340*/  PRMT R179, R175, 0x7610, R179 ;  /* 0x00007610afb37816 */ /* 0x000fe200000000b3 */
[----:B------:R-:W-:Y:S01]  /*f350*/  FADD.FTZ R6, R26, R6 ;  /* 0x000000061a067221 */ /* 0x000fe20000010000 */
[----:B------:R-:W-:Y:S01]  /*f360*/  FADD.FTZ R3, R220, R9 ;  /* 0x00000009dc037221 */ /* 0x000fe20000010000 */
[----:B------:R-:W-:Y:S01]  /*f370*/  IMAD.MOV.U32 R220, RZ, RZ, R221 ;  /* 0x000000ffffdc7224 */ /* 0x000fe200078e00dd */
[----:B-1----:R-:W-:Y:S01]  /*f380*/  F2FP.BF16.F32.PACK_AB R31, R205, R17 ;  /* 0x00000011cd1f723e */ /* 0x002fe200000010ff */
[----:B------:R-:W-:Y:S01]  /*f390*/  @P4 HFMA2.BF16_V2 R42, -RZ.H0_H0, RZ.H0_H0, -R179.H0_H0 ;  /* 0x200000ffff2a4231 */ /* 0x000fe200003409b3 */
[----:B------:R-:W-:Y:S01]  /*f3a0*/  MUFU.EX2 R13, R210 ;  /* 0x000000d2000d7308 */ /* 0x000fe20000000800 */
[----:B------:R-:W-:Y:S01]  /*f3b0*/  PRMT R0, R20, 0x7771, RZ ;  /* 0x0000777114007816 */ /* 0x000fe200000000ff */
[----:B------:R-:W-:Y:S01]  /*f3c0*/  FADD.FTZ R9, R19, R6 ;  /* 0x0000000613097221 */ /* 0x000fe20000010000 */
[----:B------:R-:W-:-:S02]  /*f3d0*/  PRMT R19, R179, 0x5410, R178 ;  /* 0x00005410b3137816 */ /* 0x000fc400000000b2 */
[----:B------:R-:W-:-:S03]  /*f3e0*/  @!P1 HFMA2.BF16_V2 R38, -RZ.H0_H0, RZ.H0_H0, -R31.H0_H0 ;  /* 0x200000ffff269231 */ /* 0x000fc6000034091f */
[----:B------:R-:W1:Y:S01]  /*f3f0*/  MUFU.EX2 R221, R211 ;  /* 0x000000d300dd7308 */ /* 0x000e620000000800 */
[----:B------:R-:W-:Y:S02]  /*f400*/  @P4 PRMT R179, R42, 0x5410, RZ ;  /* 0x000054102ab34816 */ /* 0x000fe400000000ff */
[----:B------:R-:W-:Y:S02]  /*f410*/  ISETP.GT.U32.AND P4, PT, R0, UR11, PT ;  /* 0x0000000b00007c0c */ /* 0x000fe4000bf84070 */
[----:B------:R-:W-:Y:S02]  /*f420*/  PRMT R0, R20, 0x7772, RZ ;  /* 0x0000777214007816 */ /* 0x000fe400000000ff */
[----:B------:R-:W-:Y:S02]  /*f430*/  PRMT R201, R31, 0x7610, R201 ;  /* 0x000076101fc97816 */ /* 0x000fe400000000c9 */
[----:B------:R-:W-:Y:S02]  /*f440*/  @!P1 PRMT R201, R38, 0x5410, RZ ;  /* 0x0000541026c99816 */ /* 0x000fe400000000ff */
[----:B------:R-:W-:-:S02]  /*f450*/  ISETP.GT.U32.AND P1, PT, R0, UR11, PT ;  /* 0x0000000b00007c0c */ /* 0x000fc4000bf24070 */
[----:B------:R-:W-:-:S03]  /*f460*/  PRMT R0, R4, 0x7773, RZ ;  /* 0x0000777304007816 */ /* 0x000fc600000000ff */
[----:B------:R-:W-:Y:S01]  /*f470*/  @P4 HFMA2.BF16_V2 R43, -RZ.H0_H0, RZ.H0_H0, -R31.H1_H1 ;  /* 0x200000ffff2b4231 */ /* 0x000fe2000036091f */
[----:B-1----:R-:W-:Y:S02]  /*f480*/  F2FP.BF16.F32.PACK_AB R36, R221, R13 ;  /* 0x0000000ddd24723e */ /* 0x002fe400000010ff */
[----:B------:R-:W-:Y:S02]  /*f490*/  PRMT R200, R31, 0x7632, R200 ;  /* 0x000076321fc87816 */ /* 0x000fe400000000c8 */
[----:B------:R-:W-:Y:S02]  /*f4a0*/  @P4 PRMT R200, R43, 0x5410, RZ ;  /* 0x000054102bc84816 */ /* 0x000fe400000000ff */
[----:B------:R-:W-:Y:S01]  /*f4b0*/  ISETP.GT.U32.AND P4, PT, R0, UR11, PT ;  /* 0x0000000b00007c0c */ /* 0x000fe2000bf84070 */
[----:B------:R-:W-:Y:S01]  /*f4c0*/  @P1 HFMA2.BF16_V2 R44, -RZ.H0_H0, RZ.H0_H0, -R36.H0_H0 ;  /* 0x200000ffff2c1231 */ /* 0x000fe20000340924 */
[----:B------:R-:W-:Y:S01]  /*f4d0*/  PRMT R0, R20, 0x7773, RZ ;  /* 0x0000777314007816 */ /* 0x000fe200000000ff */
[----:B------:R-:W-:Y:S01]  /*f4e0*/  FADD.FTZ R5, R222, R5 ;  /* 0x00000005de057221 */ /* 0x000fe20000010000 */
[----:B------:R-:W-:-:S02]  /*f4f0*/  PRMT R199, R36, 0x7610, R199 ;  /* 0x0000761024c77816 */ /* 0x000fc400000000c7 */
[----:B------:R-:W-:Y:S02]  /*f500*/  @P1 PRMT R199, R44, 0x5410, RZ ;  /* 0x000054102cc71816 */ /* 0x000fe400000000ff */
[----:B------:R-:W-:Y:S01]  /*f510*/  ISETP.GT.U32.AND P1, PT, R0, UR11, PT ;  /* 0x0000000b00007c0c */ /* 0x000fe2000bf24070 */
[----:B------:R-:W-:Y:S01]  /*f520*/  FADD.FTZ R0, R228, R5 ;  /* 0x00000005e4007221 */ /* 0x000fe20000010000 */
[----:B------:R-:W-:Y:S01]  /*f530*/  FADD.FTZ R6, R60, R3 ;  /* 0x000000033c067221 */ /* 0x000fe20000010000 */
[----:B--2---:R-:W-:Y:S02]  /*f540*/  USHF.L.U32 UR9, UR15, 0x3, URZ ;  /* 0x000000030f097899 */ /* 0x004fe400080006ff */
[----:B------:R-:W-:Y:S01]  /*f550*/  FADD.FTZ R0, R185, R0 ;  /* 0x00000000b9007221 */ /* 0x000fe20000010000 */
[----:B------:R-:W-:Y:S01]  /*f560*/  FADD.FTZ R6, R220, R6 ;  /* 0x00000006dc067221 */ /* 0x000fe20000010000 */
[----:B------:R-:W-:Y:S02]  /*f570*/  IMAD.MOV.U32 R220, RZ, RZ, R223 ;  /* 0x000000ffffdc7224 */ /* 0x000fe400078e00df */
[----:B------:R-:W-:Y:S01]  /*f580*/  FADD.FTZ R223, R174, R0 ;  /* 0x00000000aedf7221 */ /* 0x000fe20000010000 */
[----:B------:R-:W-:-:S02]  /*f590*/  IMAD.U32 R0, RZ, RZ, UR9 ;  /* 0x00000009ff007e24 */ /* 0x000fc4000f8e00ff */
[----:B------:R-:W-:Y:S01]  /*f5a0*/  FADD.FTZ R5, R7, R9 ;  /* 0x0000000907057221 */ /* 0x000fe20000010000 */
[----:B------:R-:W-:Y:S01]  /*f5b0*/  FADD.FTZ R222, R219, R6 ;  /* 0x00000006dbde7221 */ /* 0x000fe20000010000 */
[----:B------:R-:W-:Y:S01]  /*f5c0*/  IMAD.WIDE R6, R0, 0x2, R32 ;  /* 0x0000000200067825 */ /* 0x000fe200078e0220 */
[----:B------:R-:W-:-:S03]  /*f5d0*/  MOV R0, UR15 ;  /* 0x0000000f00007c02 */ /* 0x000fc60008000f00 */
[----:B------:R-:W-:Y:S02]  /*f5e0*/  FADD.FTZ R8, R8, R176 ;  /* 0x000000b008087221 */ /* 0x000fe40000010000 */
[----:B------:R-:W-:-:S04]  /*f5f0*/  IMAD.WIDE R6, R0, 0x70, R6 ;  /* 0x0000007000067825 */ /* 0x000fc800078e0206 */
[----:B------:R-:W-:Y:S01]  /*f600*/  FADD.FTZ R3, R18, R8 ;  /* 0x0000000812037221 */ /* 0x000fe20000010000 */
[----:B------:R-:W-:-:S04]  /*f610*/  IMAD.WIDE R8, R0, -0x70, R6 ;  /* 0xffffff9000087825 */ /* 0x000fc800078e0206 */
[----:B------:R-:W-:-:S04]  /*f620*/  IMAD.WIDE R8, R0, 0x70, R8 ;  /* 0x0000007000087825 */ /* 0x000fc800078e0208 */
[----:B------:R-:W-:-:S04]  /*f630*/  IMAD.WIDE R8, R0, -0x70, R8 ;  /* 0xffffff9000087825 */ /* 0x000fc800078e0208 */
[----:B------:R-:W-:-:S04]  /*f640*/  IMAD.WIDE R176, R0, 0x70, R8 ;  /* 0x0000007000b07825 */ /* 0x000fc800078e0208 */
[----:B------:R-:W-:Y:S01]  /*f650*/  FADD.FTZ R210, R13, R3 ;  /* 0x000000030dd27221 */ /* 0x000fe20000010000 */
[----:B------:R-:W-:Y:S02]  /*f660*/  IMAD.U32 R3, RZ, RZ, UR15 ;  /* 0x0000000fff037e24 */ /* 0x000fe4000f8e00ff */
[----:B------:R-:W-:Y:S01]  /*f670*/  IMAD.WIDE R184, R0, -0x70, R176 ;  /* 0xffffff9000b87825 */ /* 0x000fe200078e02b0 */
[----:B------:R1:W-:Y:S03]  /*f680*/  STG.E.U16 desc[UR30][R32.64+-0x80], R28 ;  /* 0xffff801c20007986 */ /* 0x0003e6000c10151e */
[----:B------:R-:W-:Y:S02]  /*f690*/  IMAD.U32 R0, RZ, RZ, UR9 ;  /* 0x00000009ff007e24 */ /* 0x000fe4000f8e00ff */
[----:B------:R-:W-:Y:S01]  /*f6a0*/  IMAD.WIDE R174, R3, 0x70, R184 ;  /* 0x0000007003ae7825 */ /* 0x000fe200078e02b8 */
[----:B------:R2:W-:Y:S03]  /*f6b0*/  STG.E.U16 desc[UR30][R32.64+-0x7e], R27 ;  /* 0xffff821b20007986 */ /* 0x0005e6000c10151e */
[----:B------:R-:W-:-:S02]  /*f6c0*/  IMAD.MOV.U32 R60, RZ, RZ, R48 ;  /* 0x000000ffff3c7224 */ /* 0x000fc400078e0030 */
[----:B------:R-:W-:Y:S01]  /*f6d0*/  FADD.FTZ R211, R17, R5 ;  /* 0x0000000511d37221 */ /* 0x000fe20000010000 */
[----:B------:R-:W-:Y:S02]  /*f6e0*/  IMAD.MOV.U32 R5, RZ, RZ, R14 ;  /* 0x000000ffff057224 */ /* 0x000fe400078e000e */
[----:B-1----:R-:W-:Y:S01]  /*f6f0*/  IMAD.WIDE R28, R3, -0x70, R174 ;  /* 0xffffff90031c7825 */ /* 0x002fe200078e02ae */
[----:B------:R-:W-:-:S03]  /*f700*/  PRMT R3, R14, 0x7773, RZ ;  /* 0x000077730e037816 */ /* 0x000fc600000000ff */
[----:B--2---:R-:W-:Y:S01]  /*f710*/  IMAD.WIDE R26, R0, 0x2, R6 ;  /* 0x00000002001a7825 */ /* 0x004fe200078e0206 */
[----:B------:R-:W-:-:S04]  /*f720*/  PRMT R0, R14, 0x7772, RZ ;  /* 0x000077720e007816 */ /* 0x000fc800000000ff */
[----:B------:R-:W-:Y:S02]  /*f730*/  PRMT R13, R0, 0x5410, R3 ;  /* 0x00005410000d7816 */ /* 0x000fe40000000003 */
[C---:B------:R-:W-:Y:S02]  /*f740*/  PRMT R3, R16.reuse, 0x7773, RZ ;  /* 0x0000777310037816 */ /* 0x040fe400000000ff */
[----:B------:R-:W-:-:S04]  /*f750*/  PRMT R0, R16, 0x7772, RZ ;  /* 0x0000777210007816 */ /* 0x000fc800000000ff */
[----:B------:R-:W-:Y:S02]  /*f760*/  PRMT R48, R0, 0x5410, R3 ;  /* 0x0000541000307816 */ /* 0x000fe40000000003 */
[C---:B------:R-:W-:Y:S02]  /*f770*/  LOP3.LUT R0, R15.reuse, 0xffff, RZ, 0xc0, !PT ;  /* 0x0000ffff0f007812 */ /* 0x040fe400078ec0ff */
[----:B------:R-:W-:Y:S02]  /*f780*/  LOP3.LUT R3, R15, 0xff, RZ, 0xc0, !PT ;  /* 0x000000ff0f037812 */ /* 0x000fe400078ec0ff */
[----:B------:R-:W-:Y:S01]  /*f790*/  SHF.R.U32.HI R0, RZ, 0x8, R0 ;  /* 0x00000008ff007819 */ /* 0x000fe20000011600 */
[----:B------:R-:W-:Y:S01]  /*f7a0*/  STG.E.U16 desc[UR30][R28.64+-0x80], R173 ;  /* 0xffff80ad1c007986 */ /* 0x000fe2000c10151e */
[----:B------:R-:W-:Y:S02]  /*f7b0*/  PRMT R6, R14, 0x7771, RZ ;  /* 0x000077710e067816 */ /* 0x000fe400000000ff */
[----:B------:R-:W-:Y:S01]  /*f7c0*/  LOP3.LUT R5, R5, 0xff, RZ, 0xc0, !PT ;  /* 0x000000ff05057812 */ /* 0x000fe200078ec0ff */
[----:B------:R-:W-:Y:S01]  /*f7d0*/  STG.E.U16 desc[UR30][R28.64+-0x7e], R172 ;  /* 0xffff82ac1c007986 */ /* 0x000fe2000c10151e */
[----:B------:R-:W-:-:S02]  /*f7e0*/  PRMT R9, R3, 0x5410, R0 ;  /* 0x0000541003097816 */ /* 0x000fc40000000000 */
[----:B------:R-:W-:Y:S01]  /*f7f0*/  PRMT R0, R15, 0x7632, R0 ;  /* 0x000076320f007816 */ /* 0x000fe20000000000 */
[----:B------:R1:W-:Y:S01]  /*f800*/  STG.E.U16 desc[UR30][R174.64+-0x80], R11 ;  /* 0xffff800bae007986 */ /* 0x0003e2000c10151e */
[----:B------:R-:W-:Y:S01]  /*f810*/  IMAD.MOV.U32 R8, RZ, RZ, R4 ;  /* 0x000000ffff087224 */ /* 0x000fe200078e0004 */
[----:B------:R-:W-:Y:S02]  /*f820*/  PRMT R3, R4, 0x7772, RZ ;  /* 0x0000777204037816 */ /* 0x000fe400000000ff */
[----:B------:R2:W-:Y:S01]  /*f830*/  STG.E.U16 desc[UR30][R176.64+-0x7e], R12 ;  /* 0xffff820cb0007986 */ /* 0x0005e2000c10151e */
[----:B------:R-:W-:Y:S01]  /*f840*/  LOP3.LUT R0, R0, 0xff, RZ, 0xc0, !PT ;  /* 0x000000ff00007812 */ /* 0x000fe200078ec0ff */
[----:B------:R-:W-:-:S04]  /*f850*/  USHF.L.U32 UR14, UR11, 0x10, URZ ;  /* 0x000000100b0e7899 */ /* 0x000fc800080006ff */
[----:B------:R-:W-:Y:S01]  /*f860*/  ULOP3.LUT UR14, UR11, 0xff0000, UR14, 0xf8, !UPT ;  /* 0x00ff00000b0e7892 */ /* 0x000fe2000f8ef80e */
[C---:B-1----:R-:W-:Y:S02]  /*f870*/  PRMT R11, R4.reuse, 0x7771, RZ ;  /* 0x00007771040b7816 */ /* 0x042fe400000000ff */
[----:B--2---:R-:W-:Y:S02]  /*f880*/  PRMT R12, R5, 0x5410, R6 ;  /* 0x00005410050c7816 */ /* 0x004fe40000000006 */
[----:B------:R-:W-:Y:S02]  /*f890*/  PRMT R5, R4, 0x7773, RZ ;  /* 0x0000777304057816 */ /* 0x000fe400000000ff */
[----:B------:R-:W-:-:S04]  /*f8a0*/  SHF.R.U32.HI R4, RZ, 0x18, R15 ;  /* 0x00000018ff047819 */ /* 0x000fc8000001160f */
[----:B------:R-:W-:Y:S02]  /*f8b0*/  PRMT R6, R0, 0x5410, R4 ;  /* 0x0000541000067816 */ /* 0x000fe40000000004 */
[C---:B------:R-:W-:Y:S02]  /*f8c0*/  LOP3.LUT R0, R10.reuse, 0xffff, RZ, 0xc0, !PT ;  /* 0x0000ffff0a007812 */ /* 0x040fe400078ec0ff */
[----:B------:R-:W-:Y:S02]  /*f8d0*/  PRMT R17, R3, 0x5410, R5 ;  /* 0x0000541003117816 */ /* 0x000fe40000000005 */
[----:B------:R-:W-:Y:S02]  /*f8e0*/  SHF.R.U32.HI R0, RZ, 0x8, R0 ;  /* 0x00000008ff007819 */ /* 0x000fe40000011600 */
[----:B------:R-:W-:Y:S02]  /*f8f0*/  LOP3.LUT R3, R10, 0xff, RZ, 0xc0, !PT ;  /* 0x000000ff0a037812 */ /* 0x000fe400078ec0ff */
[----:B------:R-:W-:-:S02]  /*f900*/  MOV R216, UR14 ;  /* 0x0000000e00d87c02 */ /* 0x000fc40008000f00 */
[--C-:B------:R-:W-:Y:S02]  /*f910*/  PRMT R7, R3, 0x5410, R0.reuse ;  /* 0x0000541003077816 */ /* 0x100fe40000000000 */
[----:B------:R-:W-:-:S04]  /*f920*/  PRMT R0, R10, 0x7632, R0 ;  /* 0x000076320a007816 */ /* 0x000fc80000000000 */
[----:B------:R-:W-:Y:S02]  /*f930*/  LOP3.LUT R4, R0, 0xff, RZ, 0xc0, !PT ;  /* 0x000000ff00047812 */ /* 0x000fe400078ec0ff */
[--C-:B------:R-:W-:Y:S02]  /*f940*/  HSET2.LE.AND R0, R9, R216.reuse, PT ;  /* 0x000000d809007233 */ /* 0x100fe40003803000 */
[----:B------:R-:W-:Y:S02]  /*f950*/  LOP3.LUT R3, R8, 0xff, RZ, 0xc0, !PT ;  /* 0x000000ff08037812 */ /* 0x000fe400078ec0ff */
[----:B------:R-:W-:Y:S02]  /*f960*/  SHF.R.U32.HI R5, RZ, 0x18, R10 ;  /* 0x00000018ff057819 */ /* 0x000fe4000001160a */
[----:B------:R-:W-:Y:S02]  /*f970*/  LOP3.LUT R8, R230, R0, RZ, 0xc0, !PT ;  /* 0x00000000e6087212 */ /* 0x000fe400078ec0ff */
[----:B------:R-:W-:Y:S01]  /*f980*/  HSET2.LE.AND R0, R6, R216, PT ;  /* 0x000000d806007233 */ /* 0x000fe20003803000 */
[----:B------:R-:W-:Y:S01]  /*f990*/  IMAD.MOV.U32 R37, RZ, RZ, R16 ;  /* 0x000000ffff257224 */ /* 0x000fe200078e0010 */
[----:B---3--:R-:W-:-:S02]  /*f9a0*/  LEA R23, R61, UR5, 0x1 ;  /* 0x000000053d177c11 */ /* 0x008fc4000f8e08ff */
[----:B------:R-:W-:Y:S02]  /*f9b0*/  PRMT R38, R16, 0x7771, RZ ;  /* 0x0000777110267816 */ /* 0x000fe400000000ff */
[----:B------:R-:W-:Y:S02]  /*f9c0*/  PRMT R16, R4, 0x5410, R5 ;  /* 0x0000541004107816 */ /* 0x000fe40000000005 */
[----:B------:R-:W-:Y:S02]  /*f9d0*/  PRMT R5, R3, 0x5410, R11 ;  /* 0x0000541003057816 */ /* 0x000fe4000000000b */
[----:B------:R-:W-:Y:S02]  /*f9e0*/  LOP3.LUT R9, R215, R0, RZ, 0xc0, !PT ;  /* 0x00000000d7097212 */ /* 0x000fe400078ec0ff */
[----:B------:R-:W-:Y:S02]  /*f9f0*/  LOP3.LUT R3, R13, 0xff00ff, RZ, 0xc0, !PT ;  /* 0x00ff00ff0d037812 */ /* 0x000fe400078ec0ff */
[----:B------:R-:W-:-:S02]  /*fa00*/  HSET2.LE.AND R0, R12, R216, PT ;  /* 0x000000d80c007233 */ /* 0x000fc40003803000 */
[----:B------:R-:W1:Y:S01]  /*fa10*/  LDSM.16.MT88.4 R12, [R23+0xa000] ;  /* 0x00a00000170c783b */ /* 0x000e620000004200 */
[----:B------:R-:W-:Y:S02]  /*fa20*/  HSET2.LE.AND R3, R3, R216, PT ;  /* 0x000000d803037233 */ /* 0x000fe40003803000 */
[----:B------:R-:W-:Y:S01]  /*fa30*/  LOP3.LUT R10, R214, R0, RZ, 0xc0, !PT ;  /* 0x00000000d60a7212 */ /* 0x000fe200078ec0ff */
[----:B------:R-:W-:Y:S01]  /*fa40*/  @P1 HFMA2.BF16_V2 R45, -RZ.H0_H0, RZ.H0_H0, -R36.H1_H1 ;  /* 0x200000ffff2d1231 */ /* 0x000fe20000360924 */
[--C-:B------:R-:W-:Y:S02]  /*fa50*/  HSET2.LE.AND R0, R16, R216.reuse, PT ;  /* 0x000000d810007233 */ /* 0x100fe40003803000 */
[----:B------:R-:W-:Y:S02]  /*fa60*/  HSET2.LE.AND R4, R7, R216, PT ;  /* 0x000000d807047233 */ /* 0x000fe40003803000 */
[----:B------:R-:W-:Y:S02]  /*fa70*/  LOP3.LUT R11, R213, R3, RZ, 0xc0, !PT ;  /* 0x00000003d50b7212 */ /* 0x000fe400078ec0ff */
[----:B------:R-:W-:-:S02]  /*fa80*/  LOP3.LUT R7, R17, 0xff00ff, RZ, 0xc0, !PT ;  /* 0x00ff00ff11077812 */ /* 0x000fc400078ec0ff */
[--C-:B------:R-:W-:Y:S02]  /*fa90*/  HSET2.LE.AND R3, R5, R216.reuse, PT ;  /* 0x000000d805037233 */ /* 0x100fe40003803000 */
[----:B------:R-:W-:Y:S02]  /*faa0*/  PRMT R198, R36, 0x7632, R198 ;  /* 0x0000763224c67816 */ /* 0x000fe400000000c6 */
[----:B------:R-:W-:Y:S01]  /*fab0*/  LOP3.LUT R5, R41, R0, RZ, 0xc0, !PT ;  /* 0x0000000029057212 */ /* 0x000fe200078ec0ff */
[----:B------:R-:W-:Y:S01]  /*fac0*/  IMAD.MOV.U32 R0, RZ, RZ, 0x20 ;  /* 0x00000020ff007424 */ /* 0x000fe200078e00ff */
[----:B------:R-:W-:Y:S02]  /*fad0*/  @P1 PRMT R198, R45, 0x5410, RZ ;  /* 0x000054102dc61816 */ /* 0x000fe400000000ff */
[----:B------:R-:W-:Y:S02]  /*fae0*/  LOP3.LUT P1, RZ, R204, 0x2, RZ, 0xc0, !PT ;  /* 0x00000002ccff7812 */ /* 0x000fe4000782c0ff */
[----:B------:R-:W-:-:S02]  /*faf0*/  HSET2.LE.AND R7, R7, R216, PT ;  /* 0x000000d807077233 */ /* 0x000fc40003803000 */
[----:B------:R-:W-:Y:S01]  /*fb00*/  SEL R0, R0, 0xffffffe0, !P1 ;  /* 0xffffffe000007807 */ /* 0x000fe20004800000 */
[----:B------:R-:W-:Y:S01]  /*fb10*/  @P4 HFMA2.BF16_V2 R46, -RZ.H0_H0, RZ.H0_H0, -R178.H0_H0 ;  /* 0x200000ffff2e4231 */ /* 0x000fe200003409b2 */
[----:B------:R-:W-:Y:S02]  /*fb20*/  LOP3.LUT R4, R40, R4, RZ, 0xc0, !PT ;  /* 0x0000000428047212 */ /* 0x000fe400078ec0ff */
[----:B------:R-:W-:Y:S02]  /*fb30*/  LOP3.LUT R6, R39, R3, RZ, 0xc0, !PT ;  /* 0x0000000327067212 */ /* 0x000fe400078ec0ff */
[----:B------:R-:W-:Y:S01]  /*fb40*/  LOP3.LUT R7, R19, R7, RZ, 0xc0, !PT ;  /* 0x0000000713077212 */ /* 0x000fe200078ec0ff */
[C---:B------:R-:W-:Y:S01]  /*fb50*/  IMAD.IADD R25, R23.reuse, 0x1, R0 ;  /* 0x0000000117197824 */ /* 0x040fe200078e0200 */
[----:B------:R-:W-:Y:S01]  /*fb60*/  @P4 PRMT R178, R46, 0x5410, RZ ;  /* 0x000054102eb24816 */ /* 0x000fe200000000ff */
[-C--:B-1----:R-:W-:Y:S08]  /*fb70*/  HMMA.16816.F32.BF16 R152, R8, R12.reuse, R152 ;  /* 0x0000000c0898723c */ /* 0x082ff00000041898 */
[C---:B------:R-:W-:Y:S08]  /*fb80*/  HMMA.16816.F32.BF16 R168, R4.reuse, R12, R168 ;  /* 0x0000000c04a8723c */ /* 0x040ff000000418a8 */
[-C--:B------:R-:W-:Y:S08]  /*fb90*/  HMMA.16816.F32.BF16 R164, R4, R14.reuse, R164 ;  /* 0x0000000e04a4723c */ /* 0x080ff000000418a4 */
[----:B------:R-:W-:Y:S01]  /*fba0*/  HMMA.16816.F32.BF16 R44, R8, R14, R148 ;  /* 0x0000000e082c723c */ /* 0x000fe20000041894 */
[----:B------:R-:W1:Y:S01]  /*fbb0*/  LDSM.16.MT88.4 R12, [R25+0xa000] ;  /* 0x00a00000190c783b */ /* 0x000e620000004200 */
[C---:B------:R-:W-:Y:S01]  /*fbc0*/  VIADD R3, R23.reuse, 0xa000 ;  /* 0x0000a00017037836 */ /* 0x040fe20000000000 */
[----:B------:R-:W-:-:S03]  /*fbd0*/  IADD3 R22, PT, PT, R23, 0xa040, RZ ;  /* 0x0000a04017167810 */ /* 0x000fc60007ffe0ff */
[----:B------:R-:W-:Y:S01]  /*fbe0*/  @P5 VIADD R22, R3, 0xffffffc0 ;  /* 0xffffffc003165836 */ /* 0x000fe20000000000 */
[----:B------:R-:W-:Y:S01]  /*fbf0*/  MOV R149, R229 ;  /* 0x000000e500957202 */ /* 0x000fe20000000f00 */
[-C--:B-1----:R-:W-:Y:S08]  /*fc00*/  HMMA.16816.F32.BF16 R144, R8, R12.reuse, R144 ;  /* 0x0000000c0890723c */ /* 0x082ff00000041890 */
[C---:B------:R-:W-:Y:S08]  /*fc10*/  HMMA.16816.F32.BF16 R160, R4.reuse, R12, R160 ;  /* 0x0000000c04a0723c */ /* 0x040ff000000418a0 */
[-C--:B------:R-:W-:Y:S08]  /*fc20*/  HMMA.16816.F32.BF16 R156, R4, R14.reuse, R156 ;  /* 0x0000000e049c723c */ /* 0x080ff0000004189c */
[----:B------:R-:W-:Y:S01]  /*fc30*/  HMMA.16816.F32.BF16 R228, R8, R14, R140 ;  /* 0x0000000e08e4723c */ /* 0x000fe2000004188c */
[----:B------:R-:W1:Y:S01]  /*fc40*/  LDSM.16.MT88.4 R12, [R22] ;  /* 0x00000000160c783b */ /* 0x000e620000004200 */
[----:B------:R-:W-:-:S02]  /*fc50*/  IMAD.IADD R24, R0, 0x1, R22 ;  /* 0x0000000100187824 */ /* 0x000fc400078e0216 */
[----:B------:R-:W-:Y:S02]  /*fc60*/  IMAD.MOV.U32 R124, RZ, RZ, R60 ;  /* 0x000000ffff7c7224 */ /* 0x000fe400078e003c */
[----:B------:R-:W-:Y:S02]  /*fc70*/  IMAD.MOV.U32 R125, RZ, RZ, R51 ;  /* 0x000000ffff7d7224 */ /* 0x000fe400078e0033 */
[----:B------:R-:W-:Y:S02]  /*fc80*/  IMAD.MOV.U32 R126, RZ, RZ, R118 ;  /* 0x000000ffff7e7224 */ /* 0x000fe400078e0076 */
[----:B------:R-:W-:Y:S02]  /*fc90*/  IMAD.MOV.U32 R127, RZ, RZ, R119 ;  /* 0x000000ffff7f7224 */ /* 0x000fe400078e0077 */
[----:B------:R-:W-:Y:S02]  /*fca0*/  IMAD.MOV.U32 R148, RZ, RZ, R50 ;  /* 0x000000ffff947224 */ /* 0x000fe400078e0032 */
[----:B------:R-:W-:-:S02]  /*fcb0*/  IMAD.MOV.U32 R150, RZ, RZ, R117 ;  /* 0x000000ffff967224 */ /* 0x000fc400078e0075 */
[----:B------:R-:W-:Y:S01]  /*fcc0*/  IMAD.MOV.U32 R151, RZ, RZ, R116 ;  /* 0x000000ffff977224 */ /* 0x000fe200078e0074 */
[C---:B------:R-:W-:Y:S01]  /*fcd0*/  PRMT R3, R20.reuse, 0x7773, RZ ;  /* 0x0000777314037816 */ /* 0x040fe200000000ff */
[----:B------:R-:W-:Y:S01]  /*fce0*/  LDSM.16.MT88.4 R140, [R25+0xa800] ;  /* 0x00a80000198c783b */ /* 0x000fe20000004200 */
        /* <DEDUP_REMOVED lines=13> */
[C---:B------:R-:W-:Y:S01]  /*fdc0*/  HMMA.16816.F32.BF16 R40, R8.reuse, R14, R80 ;  /* 0x0000000e0828723c */ /* 0x040fe20000041850 */
[----:B------:R-:W1:Y:S01]  /*fdd0*/  LDSM.16.MT88.4 R12, [R25+0xb000] ;  /* 0x00b00000190c783b */ /* 0x000e620000004200 */
[----:B------:R-:W-:Y:S01]  /*fde0*/  IMAD.MOV.U32 R64, RZ, RZ, R16 ;  /* 0x000000ffff407224 */ /* 0x000fe200078e0010 */
[----:B------:R-:W-:Y:S01]  /*fdf0*/  MOV R39, R19 ;  /* 0x0000001300277202 */ /* 0x000fe20000000f00 */
[----:B------:R-:W-:Y:S01]  /*fe00*/  IMAD.MOV.U32 R51, RZ, RZ, R17 ;  /* 0x000000ffff337224 */ /* 0x000fe200078e0011 */
[----:B------:R-:W-:Y:S01]  /*fe10*/  PRMT R0, R20, 0x7772, RZ ;  /* 0x0000777214007816 */ /* 0x000fe200000000ff */
[----:B------:R-:W-:Y:S01]  /*fe20*/  IMAD.MOV.U32 R50, RZ, RZ, R18 ;  /* 0x000000ffff327224 */ /* 0x000fe200078e0012 */
[----:B------:R-:W-:Y:S04]  /*fe30*/  LDSM.16.MT88.4 R80, [R23+0xb800] ;  /* 0x00b800001750783b */ /* 0x000fe80000004200 */
[----:B------:R-:W2:Y:S01]  /*fe40*/  LDSM.16.MT88.4 R16, [R22+0x1000] ;  /* 0x001000001610783b */ /* 0x000ea20000004200 */
[-C--:B-1----:R-:W-:Y:S08]  /*fe50*/  HMMA.16816.F32.BF16 R212, R8, R12.reuse, R236 ;  /* 0x0000000c08d4723c */ /* 0x082ff000000418ec */
[C---:B------:R-:W-:Y:S08]  /*fe60*/  HMMA.16816.F32.BF16 R88, R4.reuse, R12, R88 ;  /* 0x0000000c0458723c */ /* 0x040ff00000041858 */
[-C--:B------:R-:W-:Y:S08]  /*fe70*/  HMMA.16816.F32.BF16 R92, R4, R14.reuse, R92 ;  /* 0x0000000e045c723c */ /* 0x080ff0000004185c */
[----:B------:R-:W-:Y:S01]  /*fe80*/  HMMA.16816.F32.BF16 R116, R8, R14, R96 ;  /* 0x0000000e0874723c */ /* 0x000fe20000041860 */
[----:B------:R-:W1:Y:S04]  /*fe90*/  LDSM.16.MT88.4 R12, [R24+0x1000] ;  /* 0x00100000180c783b */ /* 0x000e680000004200 */
[----:B------:R-:W-:Y:S03]  /*fea0*/  LDSM.16.MT88.4 R96, [R25+0xb800] ;  /* 0x00b800001960783b */ /* 0x000fe60000004200 */
[C---:B--2---:R-:W-:Y:S08]  /*feb0*/  HMMA.16816.F32.BF16 R104, R4.reuse, R16, R104 ;  /* 0x000000100468723c */ /* 0x044ff00000041868 */
[----:B------:R-:W-:Y:S08]  /*fec0*/  HMMA.16816.F32.BF16 R108, R4, R18, R108 ;  /* 0x00000012046c723c */ /* 0x000ff0000004186c */
[C---:B------:R-:W-:Y:S01]  /*fed0*/  HMMA.16816.F32.BF16 R224, R8.reuse, R16, R148 ;  /* 0x0000001008e0723c */ /* 0x040fe20000041894 */
[----:B------:R-:W2:Y:S07]  /*fee0*/  LDSM.16.MT88.4 R148, [R23+0xa800] ;  /* 0x00a800001794783b */ /* 0x000eae0000004200 */
[----:B------:R-:W-:Y:S01]  /*fef0*/  HMMA.16816.F32.BF16 R16, R8, R18, R112 ;  /* 0x000000120810723c */ /* 0x000fe20000041870 */
[----:B------:R-:W-:Y:S07]  /*ff00*/  LDSM.16.MT88.4 R112, [R22+0x1800] ;  /* 0x001800001670783b */ /* 0x000fee0000004200 */
[C---:B-1----:R-:W-:Y:S08]  /*ff10*/  HMMA.16816.F32.BF16 R120, R4.reuse, R12, R120 ;  /* 0x0000000c0478723c */ /* 0x042ff00000041878 */
[----:B------:R-:W-:Y:S01]  /*ff20*/  HMMA.16816.F32.BF16 R100, R4, R14, R100 ;  /* 0x0000000e0464723c */ /* 0x000fe20000041864 */
[----:B------:R-:W-:-:S07]  /*ff30*/  SHF.R.U32.HI R6, RZ, 0x18, R30 ;  /* 0x00000018ff067819 */ /* 0x000fce000001161e */
[C---:B------:R-:W-:Y:S08]  /*ff40*/  HMMA.16816.F32.BF16 R236, R8.reuse, R12, R124 ;  /* 0x0000000c08ec723c */ /* 0x040ff0000004187c */
[----:B------:R-:W-:Y:S01]  /*ff50*/  HMMA.16816.F32.BF16 R12, R8, R14, R128 ;  /* 0x0000000e080c723c */ /* 0x000fe20000041880 */
[----:B------:R-:W-:Y:S02]  /*ff60*/  PRMT R10, R0, 0x5410, R3 ;  /* 0x00005410000a7816 */ /* 0x000fe40000000003 */
[----:B------:R-:W-:-:S02]  /*ff70*/  PRMT R0, R30, 0x7632, R0 ;  /* 0x000076321e007816 */ /* 0x000fc40000000000 */
[----:B------:R-:W-:Y:S02]  /*ff80*/  LOP3.LUT R3, R30, 0xffff, RZ, 0xc0, !PT ;  /* 0x0000ffff1e037812 */ /* 0x000fe400078ec0ff */
[----:B------:R-:W-:Y:S01]  /*ff90*/  LOP3.LUT R0, R0, 0xff, RZ, 0xc0, !PT ;  /* 0x000000ff00007812 */ /* 0x000fe200078ec0ff */
[----:B------:R-:W-:Y:S01]  /*ffa0*/  IMAD.MOV.U32 R5, RZ, RZ, R20 ;  /* 0x000000ffff057224 */ /* 0x000fe200078e0014 */
[----:B------:R-:W-:Y:S02]  /*ffb0*/  LOP3.LUT R4, R37, 0xff, RZ, 0xc0, !PT ;  /* 0x000000ff25047812 */ /* 0x000fe400078ec0ff */
[----:B------:R-:W-:Y:S02]  /*ffc0*/  LOP3.LUT R7, R30, 0xff, RZ, 0xc0, !PT ;  /* 0x000000ff1e077812 */ /* 0x000fe400078ec0ff */
[----:B------:R-:W-:Y:S02]  /*ffd0*/  SHF.R.U32.HI R3, RZ, 0x8, R3 ;  /* 0x00000008ff037819 */ /* 0x000fe40000011603 */
[----:B------:R-:W-:-:S02]  /*ffe0*/  PRMT R6, R0, 0x5410, R6 ;  /* 0x0000541000067816 */ /* 0x000fc40000000006 */
[----:B------:R-:W-:Y:S02]  /*fff0*/  LOP3.LUT R0, R21, 0xffff, RZ, 0xc0, !PT ;  /* 0x0000ffff15007812 */ /* 0x000fe400078ec0ff */
[----:B------:R-:W-:Y:S02]  /*10000*/  PRMT R9, R4, 0x5410, R38 ;  /* 0x0000541004097816 */ /* 0x000fe40000000026 */
[----:B------:R-:W-:Y:S02]  /*10010*/  PRMT R8, R20, 0x7771, RZ ;  /* 0x0000777114087816 */ /* 0x000fe400000000ff */
[----:B------:R-:W-:Y:S02]  /*10020*/  LOP3.LUT R4, R5, 0xff, RZ, 0xc0, !PT ;  /* 0x000000ff05047812 */ /* 0x000fe400078ec0ff */
[----:B------:R-:W-:Y:S02]  /*10030*/  PRMT R7, R7, 0x5410, R3 ;  /* 0x0000541007077816 */ /* 0x000fe40000000003 */
[----:B------:R-:W-:-:S02]  /*10040*/  SHF.R.U32.HI R0, RZ, 0x8, R0 ;  /* 0x00000008ff007819 */ /* 0x000fc40000011600 */
[----:B------:R-:W-:Y:S02]  /*10050*/  LOP3.LUT R3, R21, 0xff, RZ, 0xc0, !PT ;  /* 0x000000ff15037812 */ /* 0x000fe400078ec0ff */
[----:B------:R-:W-:Y:S02]  /*10060*/  PRMT R8, R4, 0x5410, R8 ;  /* 0x0000541004087816 */ /* 0x000fe40000000008 */
[--C-:B------:R-:W-:Y:S02]  /*10070*/  PRMT R4, R3, 0x5410, R0.reuse ;  /* 0x0000541003047816 */ /* 0x100fe40000000000 */
[----:B------:R-:W-:Y:S02]  /*10080*/  PRMT R0, R21, 0x7632, R0 ;  /* 0x0000763215007816 */ /* 0x000fe40000000000 */
[----:B------:R-:W-:Y:S02]  /*10090*/  SHF.R.U32.HI R5, RZ, 0x18, R21 ;  /* 0x00000018ff057819 */ /* 0x000fe40000011615 */
[----:B------:R-:W-:-:S02]  /*100a0*/  LOP3.LUT R3, R0, 0xff, RZ, 0xc0, !PT ;  /* 0x000000ff00037812 */ /* 0x000fc400078ec0ff */
[----:B------:R-:W-:Y:S01]  /*100b0*/  HSET2.LE.AND R0, R4, R216, PT ;  /* 0x000000d804007233 */ /* 0x000fe20003803000 */
[----:B------:R-:W-:Y:S01]  /*100c0*/  IMAD.MOV.U32 R4, RZ, RZ, R35 ;  /* 0x000000ffff047224 */ /* 0x000fe200078e0023 */
[----:B------:R-:W-:-:S04]  /*100d0*/  PRMT R3, R3, 0x5410, R5 ;  /* 0x0000541003037816 */ /* 0x000fc80000000005 */
[----:B------:R-:W-:Y:S01]  /*100e0*/  LOP3.LUT R124, R4, R0, RZ, 0xc0, !PT ;  /* 0x00000000047c7212 */ /* 0x000fe200078ec0ff */
[----:B------:R-:W-:Y:S01]  /*100f0*/  IMAD.MOV.U32 R4, RZ, RZ, R34 ;  /* 0x000000ffff047224 */ /* 0x000fe200078e0022 */
[--C-:B------:R-:W-:Y:S02]  /*10100*/  HSET2.LE.AND R3, R3, R216.reuse, PT ;  /* 0x000000d803037233 */ /* 0x100fe40003803000 */
[----:B------:R-:W-:-:S03]  /*10110*/  HSET2.LE.AND R0, R8, R216, PT ;  /* 0x000000d808007233 */ /* 0x000fc60003803000 */
[----:B------:R-:W-:Y:S01]  /*10120*/  LOP3.LUT R125, R4, R3, RZ, 0xc0, !PT ;  /* 0x00000003047d7212 */ /* 0x000fe200078ec0ff */
[----:B------:R-:W-:-:S05]  /*10130*/  IMAD.MOV.U32 R3, RZ, RZ, R31 ;  /* 0x000000ffff037224 */ /* 0x000fca00078e001f */
[----:B------:R-:W-:Y:S02]  /*10140*/  LOP3.LUT R126, R3, R0, RZ, 0xc0, !PT ;  /* 0x00000000037e7212 */ /* 0x000fe400078ec0ff */
[----:B------:R-:W-:-:S05]  /*10150*/  HSET2.LE.AND R3, R6, R216, PT ;  /* 0x000000d806037233 */ /* 0x000fca0003803000 */
[----:B------:R-:W-:Y:S02]  /*10160*/  LOP3.LUT R129, R233, R3, RZ, 0xc0, !PT ;  /* 0x00000003e9817212 */ /* 0x000fe400078ec0ff */
[----:B------:R-:W-:Y:S02]  /*10170*/  LOP3.LUT R3, R48, 0xff00ff, RZ, 0xc0, !PT ;  /* 0x00ff00ff30037812 */ /* 0x000fe400078ec0ff */
[----:B------:R-:W-:-:S03]  /*10180*/  HSET2.LE.AND R0, R9, R216, PT ;  /* 0x000000d809007233 */ /* 0x000fc60003803000 */
[--C-:B------:R-:W-:Y:S02]  /*10190*/  HSET2.LE.AND R3, R3, R216.reuse, PT ;  /* 0x000000d803037233 */ /* 0x100fe40003803000 */
[----:B------:R-:W-:Y:S02]  /*101a0*/  LOP3.LUT R130, R218, R0, RZ, 0xc0, !PT ;  /* 0x00000000da827212 */ /* 0x000fe400078ec0ff */
[----:B------:R-:W-:Y:S02]  /*101b0*/  HSET2.LE.AND R4, R7, R216, PT ;  /* 0x000000d807047233 */ /* 0x000fe40003803000 */
[----:B------:R-:W-:Y:S01]  /*101c0*/  LOP3.LUT R0, R10, 0xff00ff, RZ, 0xc0, !PT ;  /* 0x00ff00ff0a007812 */ /* 0x000fe200078ec0ff */
[----:B------:R-:W-:Y:S01]  /*101d0*/  IMAD.MOV.U32 R10, RZ, RZ, R50 ;  /* 0x000000ffff0a7224 */ /* 0x000fe200078e0032 */
[----:B------:R-:W-:Y:S01]  /*101e0*/  MOV R9, R51 ;  /* 0x0000003300097202 */ /* 0x000fe20000000f00 */
[----:B------:R-:W-:Y:S01]  /*101f0*/  IMAD.MOV.U32 R8, RZ, RZ, R64 ;  /* 0x000000ffff087224 */ /* 0x000fe200078e0040 */
[----:B------:R-:W-:Y:S01]  /*10200*/  LOP3.LUT R131, R49, R3, RZ, 0xc0, !PT ;  /* 0x0000000331837212 */ /* 0x000fe200078ec0ff */
[----:B------:R-:W-:Y:S01]  /*10210*/  LDSM.16.MT88.4 R64, [R24+0x800] ;  /* 0x000800001840783b */ /* 0x000fe20000004200 */
[----:B------:R-:W-:-:S03]  /*10220*/  LOP3.LUT R128, R220, R4, RZ, 0xc0, !PT ;  /* 0x00000004dc807212 */ /* 0x000fc600078ec0ff */
[----:B------:R-:W1:Y:S04]  /*10230*/  LDSM.16.MT88.4 R48, [R22+0x800] ;  /* 0x000800001630783b */ /* 0x000e680000004200 */
[----:B------:R-:W3:Y:S01]  /*10240*/  LDSM.16.MT88.4 R4, [R24+0x1800] ;  /* 0x001800001804783b */ /* 0x000ee20000004200 */
[----:B------:R-:W-:Y:S01]  /*10250*/  HSET2.LE.AND R0, R0, R216, PT ;  /* 0x000000d800007233 */ /* 0x000fe20003803000 */
[----:B------:R-:W-:-:S05]  /*10260*/  IMAD.MOV.U32 R3, RZ, RZ, R36 ;  /* 0x000000ffff037224 */ /* 0x000fca00078e0024 */
[----:B------:R-:W-:Y:S01]  /*10270*/  LOP3.LUT R127, R3, R0, RZ, 0xc0, !PT ;  /* 0x00000000037f7212 */ /* 0x000fe200078ec0ff */
[----:B--2---:R-:W-:Y:S01]  /*10280*/  HMMA.16816.F32.BF16 R152, R128, R148, R152 ;  /* 0x000000948098723c */ /* 0x004fe20000041898 */
[----:B------:R2:W-:Y:S01]  /*10290*/  STG.E.U16 desc[UR30][R26.64+-0x80], R183 ;  /* 0xffff80b71a007986 */ /* 0x0005e2000c10151e */
[----:B------:R-:W-:-:S03]  /*102a0*/  IMAD.U32 R0, RZ, RZ, UR15 ;  /* 0x0000000fff007e24 */ /* 0x000fc6000f8e00ff */
[----:B------:R2:W-:Y:S03]  /*102b0*/  STG.E.U16 desc[UR30][R26.64+-0x7e], R182 ;  /* 0xffff82b61a007986 */ /* 0x0005e6000c10151e */
[C---:B------:R-:W-:Y:S01]  /*102c0*/  HMMA.16816.F32.BF16 R168, R124.reuse, R148, R168 ;  /* 0x000000947ca8723c */ /* 0x040fe200000418a8 */
[----:B------:R2:W-:Y:S04]  /*102d0*/  STG.E.U16 desc[UR30][R32.64+-0x70], R197 ;  /* 0xffff90c520007986 */ /* 0x0005e8000c10151e */
[----:B------:R2:W-:Y:S03]  /*102e0*/  STG.E.U16 desc[UR30][R32.64+-0x6e], R196 ;  /* 0xffff92c420007986 */ /* 0x0005e6000c10151e */
[----:B------:R-:W-:Y:S01]  /*102f0*/  HMMA.16816.F32.BF16 R164, R124, R150, R164 ;  /* 0x000000967ca4723c */ /* 0x000fe200000418a4 */
[----:B------:R2:W-:Y:S01]  /*10300*/  STG.E.U16 desc[UR30][R28.64+-0x70], R195 ;  /* 0xffff90c31c007986 */ /* 0x0005e2000c10151e */
[----:B------:R-:W-:-:S03]  /*10310*/  IMAD.MOV.U32 R11, RZ, RZ, R39 ;  /* 0x000000ffff0b7224 */ /* 0x000fc600078e0027 */
[----:B------:R2:W-:Y:S03]  /*10320*/  STG.E.U16 desc[UR30][R28.64+-0x6e], R194 ;  /* 0xffff92c21c007986 */ /* 0x0005e6000c10151e */
[----:B------:R-:W-:Y:S01]  /*10330*/  HMMA.16816.F32.BF16 R148, R128, R150, R44 ;  /* 0x000000968094723c */ /* 0x000fe2000004182c */
[----:B------:R2:W-:Y:S04]  /*10340*/  STG.E.U16 desc[UR30][R176.64+-0x70], R181 ;  /* 0xffff90b5b0007986 */ /* 0x0005e8000c10151e */
[----:B------:R2:W-:Y:S03]  /*10350*/  STG.E.U16 desc[UR30][R176.64+-0x6e], R180 ;  /* 0xffff92b4b0007986 */ /* 0x0005e6000c10151e */
[C---:B-1----:R-:W-:Y:S01]  /*10360*/  HMMA.16816.F32.BF16 R44, R124.reuse, R50, R60 ;  /* 0x000000327c2c723c */ /* 0x042fe2000004183c */
[----:B------:R2:W-:Y:S04]  /*10370*/  STG.E.U16 desc[UR30][R26.64+-0x70], R179 ;  /* 0xffff90b31a007986 */ /* 0x0005e8000c10151e */
[----:B------:R2:W-:Y:S03]  /*10380*/  STG.E.U16 desc[UR30][R26.64+-0x6e], R178 ;  /* 0xffff92b21a007986 */ /* 0x0005e6000c10151e */
[C---:B------:R-:W-:Y:S01]  /*10390*/  HMMA.16816.F32.BF16 R60, R124.reuse, R66, R84 ;  /* 0x000000427c3c723c */ /* 0x040fe20000041854 */
[----:B------:R2:W-:Y:S04]  /*103a0*/  STG.E.U16 desc[UR30][R32.64+-0x60], R193 ;  /* 0xffffa0c120007986 */ /* 0x0005e8000c10151e */
[----:B------:R2:W-:Y:S03]  /*103b0*/  STG.E.U16 desc[UR30][R32.64+-0x5e], R192 ;  /* 0xffffa2c020007986 */ /* 0x0005e6000c10151e */
[C---:B------:R-:W-:Y:S01]  /*103c0*/  HMMA.16816.F32.BF16 R88, R124.reuse, R96, R88 ;  /* 0x000000607c58723c */ /* 0x040fe20000041858 */
[----:B------:R2:W-:Y:S04]  /*103d0*/  STG.E.U16 desc[UR30][R184.64+-0x60], R191 ;  /* 0xffffa0bfb8007986 */ /* 0x0005e8000c10151e */
[----:B------:R2:W-:Y:S03]  /*103e0*/  STG.E.U16 desc[UR30][R184.64+-0x5e], R190 ;  /* 0xffffa2beb8007986 */ /* 0x0005e6000c10151e */
[----:B------:R-:W-:Y:S01]  /*103f0*/  HMMA.16816.F32.BF16 R92, R124, R98, R92 ;  /* 0x000000627c5c723c */ /* 0x000fe2000004185c */
[----:B------:R2:W-:Y:S07]  /*10400*/  STG.E.U16 desc[UR30][R174.64+-0x60], R207 ;  /* 0xffffa0cfae007986 */ /* 0x0005ee000c10151e */
[C---:B------:R-:W-:Y:S01]  /*10410*/  HMMA.16816.F32.BF16 R84, R128.reuse, R96, R212 ;  /* 0x000000608054723c */ /* 0x040fe200000418d4 */
[----:B------:R2:W-:Y:S07]  /*10420*/  STG.E.U16 desc[UR30][R174.64+-0x5e], R206 ;  /* 0xffffa2ceae007986 */ /* 0x0005ee000c10151e */
[----:B------:R-:W-:Y:S01]  /*10430*/  HMMA.16816.F32.BF16 R96, R128, R98, R116 ;  /* 0x000000628060723c */ /* 0x000fe20000041874 */
[----:B------:R2:W-:Y:S04]  /*10440*/  STG.E.U16 desc[UR30][R26.64+-0x60], R203 ;  /* 0xffffa0cb1a007986 */ /* 0x0005e8000c10151e */
[----:B------:R2:W-:Y:S03]  /*10450*/  STG.E.U16 desc[UR30][R26.64+-0x5e], R202 ;  /* 0xffffa2ca1a007986 */ /* 0x0005e6000c10151e */
[-C--:B---3--:R-:W-:Y:S01]  /*10460*/  HMMA.16816.F32.BF16 R120, R124, R4.reuse, R120 ;  /* 0x000000047c78723c */ /* 0x088fe20000041878 */
[----:B------:R2:W-:Y:S07]  /*10470*/  STG.E.U16 desc[UR30][R32.64+-0x50], R189 ;  /* 0xffffb0bd20007986 */ /* 0x0005ee000c10151e */
[C---:B------:R-:W-:Y:S01]  /*10480*/  HMMA.16816.F32.BF16 R116, R128.reuse, R4, R236 ;  /* 0x000000048074723c */ /* 0x040fe200000418ec */
[----:B------:R-:W-:Y:S01]  /*10490*/  IMAD.WIDE R4, R0, 0x70, R28 ;  /* 0x0000007000047825 */ /* 0x000fe200078e021c */
[----:B------:R2:W-:Y:S04]  /*104a0*/  STG.E.U16 desc[UR30][R32.64+-0x4e], R188 ;  /* 0xffffb2bc20007986 */ /* 0x0005e8000c10151e */
[----:B------:R2:W-:Y:S02]  /*104b0*/  STG.E.U16 desc[UR30][R28.64+-0x50], R187 ;  /* 0xffffb0bb1c007986 */ /* 0x0005e4000c10151e */
[-C--:B------:R-:W-:Y:S02]  /*104c0*/  HMMA.16816.F32.BF16 R68, R128, R80.reuse, R68 ;  /* 0x000000508044723c */ /* 0x080fe40000041844 */
[----:B------:R2:W-:Y:S06]  /*104d0*/  STG.E.U16 desc[UR30][R28.64+-0x4e], R186 ;  /* 0xffffb2ba1c007986 */ /* 0x0005ec000c10151e */
[C---:B------:R-:W-:Y:S01]  /*104e0*/  HMMA.16816.F32.BF16 R72, R124.reuse, R80, R72 ;  /* 0x000000507c48723c */ /* 0x040fe20000041848 */
[----:B------:R2:W-:Y:S04]  /*104f0*/  STG.E.U16 desc[UR30][R4.64+-0x50], R201 ;  /* 0xffffb0c904007986 */ /* 0x0005e8000c10151e */
[----:B------:R2:W-:Y:S03]  /*10500*/  STG.E.U16 desc[UR30][R4.64+-0x4e], R200 ;  /* 0xffffb2c804007986 */ /* 0x0005e6000c10151e */
[-C--:B------:R-:W-:Y:S01]  /*10510*/  HMMA.16816.F32.BF16 R76, R124, R82.reuse, R76 ;  /* 0x000000527c4c723c */ /* 0x080fe2000004184c */
[----:B------:R2:W-:Y:S04]  /*10520*/  STG.E.U16 desc[UR30][R26.64+-0x50], R199 ;  /* 0xffffb0c71a007986 */ /* 0x0005e8000c10151e */
[----:B------:R2:W-:Y:S03]  /*10530*/  STG.E.U16 desc[UR30][R26.64+-0x4e], R198 ;  /* 0xffffb2c61a007986 */ /* 0x0005e6000c10151e */
[----:B------:R-:W-:Y:S08]  /*10540*/  HMMA.16816.F32.BF16 R80, R128, R82, R40 ;  /* 0x000000528050723c */ /* 0x000ff00000041828 */
        /* <DEDUP_REMOVED lines=16> */
[----:B------:R-:W-:Y:S01]  /*10650*/  IADD3 R212, P1, PT, R32, -0xc0, RZ ;  /* 0xffffff4020d47810 */ /* 0x000fe20007f3e0ff */
[----:B------:R-:W-:Y:S01]  /*10660*/  FADD.FTZ R220, R205, R211 ;  /* 0x000000d3cddc7221 */ /* 0x000fe20000010000 */
[----:B------:R-:W-:-:S02]  /*10670*/  FADD.FTZ R221, R221, R210 ;  /* 0x000000d2dddd7221 */ /* 0x000fc40000010000 */
[----:B------:R-:W-:Y:S01]  /*10680*/  IADD3.X R213, PT, PT, R33, -0x1, RZ, P1, !PT ;  /* 0xffffffff21d57810 */ /* 0x000fe20000ffe4ff */
[----:B--2---:R-:W-:-:S14]  /*10690*/  BRA.U !UP1, `(.L_x_1537) ;  /* 0x0000008d09707547 */ /* 0x004fdc000b800000 */
[----:B------:R-:W2:Y:S04]  /*106a0*/  LDL R30, [R1+0x64] ;  /* 0x00006400011e7983 */ /* 0x000ea80000100800 */
[----:B------:R-:W3:Y:S04]  /*106b0*/  LDL R20, [R1+0x60] ;  /* 0x0000600001147983 */ /* 0x000ee80000100800 */
[----:B------:R-:W4:Y:S01]  /*106c0*/  LDL R11, [R1+0x44] ;  /* 0x00004400010b7983 */ /* 0x000f220000100800 */
[----:B------:R-:W-:Y:S01]  /*106d0*/  UIADD3 UR9, UPT, UPT, UR25, -0x4, URZ ;  /* 0xfffffffc19097890 */ /* 0x000fe2000fffe0ff */
[----:B------:R-:W-:-:S04]  /*106e0*/  DEPBAR.LE SB0, 0x0 ;  /* 0x000080000000791a */ /* 0x000fc80000000000 */
[----:B------:R-:W5:Y:S04]  /*106f0*/  LDL.LU R172, [R1+0x34] ;  /* 0x0000340001ac7983 */ /* 0x000f680000300800 */
[----:B------:R-:W5:Y:S04]  /*10700*/  LDL R219, [R1+0x14] ;  /* 0x0000140001db7983 */ /* 0x000f680000100800 */
[----:B------:R-:W5:Y:S04]  /*10710*/  LDL R173, [R1+0x48] ;  /* 0x0000480001ad7983 */ /* 0x000f680000100800 */
[----:B------:R-:W5:Y:S01]  /*10720*/  LDL R234, [R1+0x10] ;  /* 0x0000100001ea7983 */ /* 0x000f620000100800 */
[----:B------:R-:W-:-:S04]  /*10730*/  UIMAD.WIDE.U32 UR18, UR9, UR6, URZ ;  /* 0x00000006091272a5 */ /* 0x000fc8000f8e00ff */
[----:B------:R-:W-:Y:S02]  /*10740*/  UIMAD UR16, UR9, UR7, UR19 ;  /* 0x00000007091072a4 */ /* 0x000fe4000f8e0213 */
[----:B------:R-:W-:Y:S01]  /*10750*/  USHF.L.U32 UR14, UR18, 0x5, URZ ;  /* 0x00000005120e7899 */ /* 0x000fe200080006ff */
[----:B------:R-:W-:Y:S01]  /*10760*/  IMAD.U32 R6, RZ, RZ, UR18 ;  /* 0x00000012ff067e24 */ /* 0x000fe2000f8e00ff */
[----:B------:R-:W-:Y:S02]  /*10770*/  USHF.L.U64.HI UR15, UR18, 0x5, UR16 ;  /* 0x00000005120f7899 */ /* 0x000fe40008010210 */
[----:B------:R-:W-:Y:S01]  /*10780*/  ULEA UR14, UP0, UR6, UR14, 0x4 ;  /* 0x0000000e060e7291 */ /* 0x000fe2000f8020ff */
[----:B------:R-:W-:Y:S02]  /*10790*/  IMAD.U32 R3, RZ, RZ, UR18 ;  /* 0x00000012ff037e24 */ /* 0x000fe4000f8e00ff */
[----:B------:R-:W-:Y:S01]  /*107a0*/  IMAD.U32 R0, RZ, RZ, UR16 ;  /* 0x00000010ff007e24 */ /* 0x000fe2000f8e00ff */
[----:B------:R-:W-:-:S02]  /*107b0*/  ULEA.HI.X UR15, UR6, UR15, UR7, 0x4, UP0 ;  /* 0x0000000f060f7291 */ /* 0x000fc400080f2407 */
        /* <DEDUP_REMOVED lines=30> */
[----:B------:R-:W3:Y:S01]  /*109a0*/  LDSM.16.M88.4 R20, [R252+UR5+0x8800] ;  /* 0x00880005fc14783b */ /* 0x000ee20008000200 */
[----:B-----5:R-:W-:-:S02]  /*109b0*/  IMAD.IADD R0, R219, 0x1, R17 ;  /* 0x00000001db007824 */ /* 0x020fc400078e0211 */
[----:B------:R-:W-:Y:S01]  /*109c0*/  IMAD.IADD R16, R173, 0x1, R219 ;  /* 0x00000001ad107824 */ /* 0x000fe200078e02db */
[----:B------:R-:W-:Y:S01]  /*109d0*/  LDSM.16.M88.4 R8, [R17+0x2000] ;  /* 0x002000001108783b */ /* 0x000fe20000000200 */
[----:B------:R-:W-:-:S03]  /*109e0*/  IMAD.MOV.U32 R35, RZ, RZ, R172 ;  /* 0x000000ffff237224 */ /* 0x000fc600078e00ac */
[----:B------:R-:W-:Y:S04]  /*109f0*/  LDSM.16.M88.4 R28, [R16+0x8000] ;  /* 0x00800000101c783b */ /* 0x000fe80000000200 */
[----:B-1----:R-:W1:Y:S04]  /*10a00*/  LDSM.16.M88.4 R4, [R0] ;  /* 0x000000000004783b */ /* 0x002e680000000200 */
[----:B------:R-:W4:Y:S01]  /*10a10*/  LDSM.16.M88.4 R172, [R16+0x8800] ;  /* 0x0088000010ac783b */ /* 0x000f220000000200 */
[----:B------:R-:W-:-:S03]  /*10a20*/  IMAD.SHL.U32 R34, R204, 0x2, RZ ;  /* 0x00000002cc227824 */ /* 0x000fc600078e00ff */
[----:B------:R-:W0:Y:S01]  /*10a30*/  LDGDEPBAR ;  /* 0x00000000000079af */ /* 0x000e220000000000 */
[C---:B--2---:R-:W-:Y:S08]  /*10a40*/  HMMA.16816.F32.BF16 R188, R12.reuse, R24, RZ ;  /* 0x000000180cbc723c */ /* 0x044ff000000418ff */
[C---:B---3--:R-:W-:Y:S08]  /*10a50*/  HMMA.16816.F32.BF16 R180, R12.reuse, R20, RZ ;  /* 0x000000140cb4723c */ /* 0x048ff000000418ff */
[C---:B------:R-:W-:Y:S08]  /*10a60*/  HMMA.16816.F32.BF16 R184, R12.reuse, R26, RZ ;  /* 0x0000001a0cb8723c */ /* 0x040ff000000418ff */
[----:B------:R-:W-:Y:S01]  /*10a70*/  HMMA.16816.F32.BF16 R176, R12, R22, RZ ;  /* 0x000000160cb0723c */ /* 0x000fe200000418ff */
[----:B------:R-:W2:Y:S07]  /*10a80*/  LDSM.16.M88.4 R12, [R0+0x2000] ;  /* 0x00200000000c783b */ /* 0x000eae0000000200 */
[C---:B-1----:R-:W-:Y:S08]  /*10a90*/  HMMA.16816.F32.BF16 R196, R4.reuse, R28, R188 ;  /* 0x0000001c04c4723c */ /* 0x042ff000000418bc */
[C---:B----4-:R-:W-:Y:S08]  /*10aa0*/  HMMA.16816.F32.BF16 R224, R4.reuse, R172, R180 ;  /* 0x000000ac04e0723c */ /* 0x050ff000000418b4 */
[C---:B------:R-:W-:Y:S08]  /*10ab0*/  HMMA.16816.F32.BF16 R188, R4.reuse, R174, R176 ;  /* 0x000000ae04bc723c */ /* 0x040ff000000418b0 */
[----:B------:R-:W-:Y:S08]  /*10ac0*/  HMMA.16816.F32.BF16 R212, R4, R30, R184 ;  /* 0x0000001e04d4723c */ /* 0x000ff000000418b8 */
[C---:B------:R-:W-:Y:S08]  /*10ad0*/  HMMA.16816.F32.BF16 R176, R8.reuse, R24, RZ ;  /* 0x0000001808b0723c */ /* 0x040ff000000418ff */
[C---:B------:R-:W-:Y:S08]  /*10ae0*/  HMMA.16816.F32.BF16 R4, R8.reuse, R20, RZ ;  /* 0x000000140804723c */ /* 0x040ff000000418ff */
[----:B------:R-:W-:Y:S01]  /*10af0*/  HMMA.16816.F32.BF16 R24, R8, R26, RZ ;  /* 0x0000001a0818723c */ /* 0x000fe200000418ff */
[----:B------:R-:W-:-:S07]  /*10b00*/  IMAD.IADD R35, R35, 0x1, R17 ;  /* 0x0000000123237824 */ /* 0x000fce00078e0211 */
[----:B--2---:R-:W-:Y:S08]  /*10b10*/  HMMA.16816.F32.BF16 R176, R12, R28, R176 ;  /* 0x0000001c0cb0723c */ /* 0x004ff000000418b0 */
[----:B------:R-:W-:Y:S01]  /*10b20*/  HMMA.16816.F32.BF16 R180, R8, R22, RZ ;  /* 0x0000001608b4723c */ /* 0x000fe200000418ff */
[----:B------:R-:W-:Y:S04]  /*10b30*/  LDSM.16.M88.4 R20, [R235+0x8000] ;  /* 0x00800000eb14783b */ /* 0x000fe80000000200 */
[----:B------:R-:W1:Y:S03]  /*10b40*/  LDSM.16.M88.4 R8, [R35+0x2000] ;  /* 0x002000002308783b */ /* 0x000e660000000200 */
[C---:B------:R-:W-:Y:S01]  /*10b50*/  HMMA.16816.F32.BF16 R184, R12.reuse, R172, R4 ;  /* 0x000000ac0cb8723c */ /* 0x040fe20000041804 */
[----:B------:R-:W2:Y:S07]  /*10b60*/  LDSM.16.M88.4 R4, [R35] ;  /* 0x000000002304783b */ /* 0x000eae0000000200 */
[----:B------:R-:W-:Y:S01]  /*10b70*/  HMMA.16816.F32.BF16 R28, R12, R30, R24 ;  /* 0x0000001e0c1c723c */ /* 0x000fe20000041818 */
[----:B------:R-:W3:Y:S01]  /*10b80*/  LDSM.16.M88.4 R24, [R235+0x8800] ;  /* 0x00880000eb18783b */ /* 0x000ee20000000200 */
[----:B------:R-:W-:-:S06]  /*10b90*/  IMAD.IADD R3, R219, 0x1, R35 ;  /* 0x00000001db037824 */ /* 0x000fcc00078e0223 */
[----:B------:R-:W-:Y:S01]  /*10ba0*/  HMMA.16816.F32.BF16 R192, R12, R174, R180 ;  /* 0x000000ae0cc0723c */ /* 0x000fe200000418b4 */
[----:B------:R-:W-:Y:S07]  /*10bb0*/  LDSM.16.M88.4 R12, [R3+0x2000] ;  /* 0x00200000030c783b */ /* 0x000fee0000000200 */
[-C--:B-1----:R-:W-:Y:S08]  /*10bc0*/  HMMA.16816.F32.BF16 R180, R8, R20.reuse, R176 ;  /* 0x0000001408b4723c */ /* 0x082ff000000418b0 */
[C---:B--2---:R-:W-:Y:S08]  /*10bd0*/  HMMA.16816.F32.BF16 R196, R4.reuse, R20, R196 ;  /* 0x0000001404c4723c */ /* 0x044ff000000418c4 */
[C---:B---3--:R-:W-:Y:S08]  /*10be0*/  HMMA.16816.F32.BF16 R224, R4.reuse, R24, R224 ;  /* 0x0000001804e0723c */ /* 0x048ff000000418e0 */
[C---:B------:R-:W-:Y:S08]  /*10bf0*/  HMMA.16816.F32.BF16 R212, R4.reuse, R22, R212 ;  /* 0x0000001604d4723c */ /* 0x040ff000000418d4 */
[----:B------:R-:W-:Y:S01]  /*10c00*/  HMMA.16816.F32.BF16 R188, R4, R26, R188 ;  /* 0x0000001a04bc723c */ /* 0x000fe200000418bc */
[----:B------:R-:W-:Y:S07]  /*10c10*/  LDSM.16.M88.4 R4, [R3] ;  /* 0x000000000304783b */ /* 0x000fee0000000200 */
[C---:B------:R-:W-:Y:S01]  /*10c20*/  HMMA.16816.F32.BF16 R172, R8.reuse, R22, R28 ;  /* 0x0000001608ac723c */ /* 0x040fe2000004181c */
[----:B------:R-:W1:Y:S04]  /*10c30*/  LDSM.16.M88.4 R20, [R234+0x8000] ;  /* 0x00800000ea14783b */ /* 0x000e680000000200 */
[----:B------:R-:W2:Y:S03]  /*10c40*/  LDSM.16.M88.4 R28, [R234+0x8800] ;  /* 0x00880000ea1c783b */ /* 0x000ea60000000200 */
[C---:B------:R-:W-:Y:S08]  /*10c50*/  HMMA.16816.F32.BF16 R176, R8.reuse, R24, R184 ;  /* 0x0000001808b0723c */ /* 0x040ff000000418b8 */
[----:B------:R-:W-:Y:S01]  /*10c60*/  HMMA.16816.F32.BF16 R184, R8, R26, R192 ;  /* 0x0000001a08b8723c */ /* 0x000fe200000418c0 */
[----:B------:R-:W-:Y:S04]  /*10c70*/  LDSM.16.M88.4 R24, [R252+UR5+0x9800] ;  /* 0x00980005fc18783b */ /* 0x000fe80008000200 */
[----:B------:R-:W-:Y:S03]  /*10c80*/  LDSM.16.M88.4 R8, [R17+0x6000] ;  /* 0x006000001108783b */ /* 0x000fe60000000200 */
[C---:B-1----:R-:W-:Y:S08]  /*10c90*/  HMMA.16816.F32.BF16 R192, R4.reuse, R20, R196 ;  /* 0x0000001404c0723c */ /* 0x042ff000000418c4 */
[C---:B------:R-:W-:Y:S08]  /*10ca0*/  HMMA.16816.F32.BF16 R212, R4.reuse, R22, R212 ;  /* 0x0000001604d4723c */ /* 0x040ff000000418d4 */
[C---:B--2---:R-:W-:Y:S08]  /*10cb0*/  HMMA.16816.F32.BF16 R224, R4.reuse, R28, R224 ;  /* 0x0000001c04e0723c */ /* 0x044ff000000418e0 */
[----:B------:R-:W-:Y:S01]  /*10cc0*/  HMMA.16816.F32.BF16 R188, R4, R30, R188 ;  /* 0x0000001e04bc723c */ /* 0x000fe200000418bc */
[----:B------:R-:W1:Y:S07]  /*10cd0*/  LDSM.16.M88.4 R4, [R17+0x4000] ;  /* 0x004000001104783b */ /* 0x000e6e0000000200 */
[C---:B------:R-:W-:Y:S08]  /*10ce0*/  HMMA.16816.F32.BF16 R180, R12.reuse, R20, R180 ;  /* 0x000000140cb4723c */ /* 0x040ff000000418b4 */
[C---:B------:R-:W-:Y:S01]  /*10cf0*/  HMMA.16816.F32.BF16 R172, R12.reuse, R22, R172 ;  /* 0x000000160cac723c */ /* 0x040fe200000418ac */
[----:B------:R-:W2:Y:S07]  /*10d00*/  LDSM.16.M88.4 R20, [R252+UR5+0x9000] ;  /* 0x00900005fc14783b */ /* 0x000eae0008000200 */
[C---:B------:R-:W-:Y:S08]  /*10d10*/  HMMA.16816.F32.BF16 R228, R12.reuse, R28, R176 ;  /* 0x0000001c0ce4723c */ /* 0x040ff000000418b0 */
[----:B------:R-:W-:Y:S01]  /*10d20*/  HMMA.16816.F32.BF16 R176, R12, R30, R184 ;  /* 0x0000001e0cb0723c */ /* 0x000fe200000418b8 */
[----:B------:R-:W-:Y:S07]  /*10d30*/  LDSM.16.M88.4 R12, [R16+0x9000] ;  /* 0x00900000100c783b */ /* 0x000fee0000000200 */
[C---:B-1----:R-:W-:Y:S08]  /*10d40*/  HMMA.16816.F32.BF16 R200, R4.reuse, R26, R188 ;  /* 0x0000001a04c8723c */ /* 0x042ff000000418bc */
[C---:B------:R-:W-:Y:S08]  /*10d50*/  HMMA.16816.F32.BF16 R224, R4.reuse, R24, R224 ;  /* 0x0000001804e0723c */ /* 0x040ff000000418e0 */
[C---:B--2---:R-:W-:Y:S08]  /*10d60*/  HMMA.16816.F32.BF16 R28, R4.reuse, R20, R192 ;  /* 0x00000014041c723c */ /* 0x044ff000000418c0 */
[----:B------:R-:W-:Y:S01]  /*10d70*/  HMMA.16816.F32.BF16 R212, R4, R22, R212 ;  /* 0x0000001604d4723c */ /* 0x000fe200000418d4 */
[----:B------:R-:W1:Y:S07]  /*10d80*/  LDSM.16.M88.4 R4, [R0+0x4000] ;  /* 0x004000000004783b */ /* 0x000e6e0000000200 */
[C---:B------:R-:W-:Y:S08]  /*10d90*/  HMMA.16816.F32.BF16 R196, R8.reuse, R20, R180 ;  /* 0x0000001408c4723c */ /* 0x040ff000000418b4 */
[C---:B------:R-:W-:Y:S01]  /*10da0*/  HMMA.16816.F32.BF16 R188, R8.reuse, R22, R172 ;  /* 0x0000001608bc723c */ /* 0x040fe200000418ac */
[----:B------:R-:W2:Y:S04]  /*10db0*/  LDSM.16.M88.4 R20, [R16+0x9800] ;  /* 0x009800001014783b */ /* 0x000ea80000000200 */
[----:B------:R-:W3:Y:S03]  /*10dc0*/  LDSM.16.M88.4 R16, [R0+0x6000] ;  /* 0x006000000010783b */ /* 0x000ee60000000200 */
[C---:B------:R-:W-:Y:S08]  /*10dd0*/  HMMA.16816.F32.BF16 R192, R8.reuse, R26, R176 ;  /* 0x0000001a08c0723c */ /* 0x040ff000000418b0 */
[----:B------:R-:W-:Y:S01]  /*10de0*/  HMMA.16816.F32.BF16 R228, R8, R24, R228 ;  /* 0x0000001808e4723c */ /* 0x000fe200000418e4 */
[----:B------:R-:W-:Y:S07]  /*10df0*/  LDSM.16.M88.4 R24, [R235+0x9000] ;  /* 0x00900000eb18783b */ /* 0x000fee0000000200 */
[C---:B-1----:R-:W-:Y:S01]  /*10e00*/  HMMA.16816.F32.BF16 R184, R4.reuse, R12, R28 ;  /* 0x0000000c04b8723c */ /* 0x042fe2000004181c */
[----:B------:R-:W-:Y:S07]  /*10e10*/  LDSM.16.M88.4 R28, [R235+0x9800] ;  /* 0x00980000eb1c783b */ /* 0x000fee0000000200 */
[C---:B------:R-:W-:Y:S08]  /*10e20*/  HMMA.16816.F32.BF16 R180, R4.reuse, R14, R212 ;  /* 0x0000000e04b4723c */ /* 0x040ff000000418d4 */
[C---:B--2---:R-:W-:Y:S08]  /*10e30*/  HMMA.16816.F32.BF16 R176, R4.reuse, R20, R224 ;  /* 0x0000001404b0723c */ /* 0x044ff000000418e0 */
[----:B------:R-:W-:Y:S01]  /*10e40*/  HMMA.16816.F32.BF16 R172, R4, R22, R200 ;  /* 0x0000001604ac723c */ /* 0x000fe200000418c8 */
[----:B------:R-:W1:Y:S07]  /*10e50*/  LDSM.16.M88.4 R4, [R35+0x4000] ;  /* 0x004000002304783b */ /* 0x000e6e0000000200 */
[C---:B---3--:R-:W-:Y:S08]  /*10e60*/  HMMA.16816.F32.BF16 R8, R16.reuse, R12, R196 ;  /* 0x0000000c1008723c */ /* 0x048ff000000418c4 */
[C---:B------:R-:W-:Y:S01]  /*10e70*/  HMMA.16816.F32.BF16 R212, R16.reuse, R14, R188 ;  /* 0x0000000e10d4723c */ /* 0x040fe200000418bc */
[----:B------:R-:W2:Y:S07]  /*10e80*/  LDSM.16.M88.4 R12, [R35+0x6000] ;  /* 0x00600000230c783b */ /* 0x000eae0000000200 */
[C---:B------:R-:W-:Y:S08]  /*10e90*/  HMMA.16816.F32.BF16 R196, R16.reuse, R22, R192 ;  /* 0x0000001610c4723c */ /* 0x040ff000000418c0 */
        /* <DEDUP_REMOVED lines=8> */
[----:B--2---:R-:W-:Y:S01]  /*10f20*/  HMMA.16816.F32.BF16 R172, R12, R24, R8 ;  /* 0x000000180cac723c */ /* 0x004fe20000041808 */
[----:B------:R2:W3:Y:S01]  /*10f30*/  LDSM.16.M88.4 R8, [R3+0x6000] ;  /* 0x006000000308783b */ /* 0x0004e20000000200 */
[----:B------:R-:W-:Y:S01]  /*10f40*/  IMAD.U32 R0, RZ, RZ, UR25 ;  /* 0x00000019ff007e24 */ /* 0x000fe2000f8e00ff */
[----:B------:R-:W-:-:S05]  /*10f50*/  DEPBAR.LE SB0, 0x0 ;  /* 0x000080000000791a */ /* 0x000fca0000000000 */
[C---:B------:R-:W-:Y:S08]  /*10f60*/  HMMA.16816.F32.BF16 R24, R12.reuse, R26, R212 ;  /* 0x0000001a0c18723c */ /* 0x040ff000000418d4 */
[C---:B------:R-:W-:Y:S08]  /*10f70*/  HMMA.16816.F32.BF16 R176, R12.reuse, R28, R200 ;  /* 0x0000001c0cb0723c */ /* 0x040ff000000418c8 */
[----:B------:R-:W-:Y:S01]  /*10f80*/  HMMA.16816.F32.BF16 R12, R12, R30, R196 ;  /* 0x0000001e0c0c723c */ /* 0x000fe200000418c4 */
[----:B--2---:R-:W-:Y:S01]  /*10f90*/  LOP3.LUT R3, R34, 0x6, RZ, 0xc0, !PT ;  /* 0x0000000622037812 */ /* 0x004fe200078ec0ff */
[----:B------:R-:W-:Y:S06]  /*10fa0*/  STL [R1+0x5c], R34 ;  /* 0x00005c2201007387 */ /* 0x000fec0000100800 */
[-C--:B-1----:R-:W-:Y:S01]  /*10fb0*/  HMMA.16816.F32.BF16 R28, R4, R16.reuse, R192 ;  /* 0x00000010041c723c */ /* 0x082fe200000418c0 */
[----:B------:R-:W-:Y:S01]  /*10fc0*/  IMAD R0, R0, 0x20, R3 ;  /* 0x0000002000007824 */ /* 0x000fe200078e0203 */
[----:B------:R1:W-:Y:S06]  /*10fd0*/  STL [R1+0x38], R3 ;  /* 0x0000380301007387 */ /* 0x0003ec0000100800 */
[----:B---3--:R-:W-:Y:S08]  /*10fe0*/  HMMA.16816.F32.BF16 R172, R8, R16, R172 ;  /* 0x0000001008ac723c */ /* 0x008ff000000418ac */
[C---:B------:R-:W-:Y:S08]  /*10ff0*/  HMMA.16816.F32.BF16 R200, R4.reuse, R20, R184 ;  /* 0x0000001404c8723c */ /* 0x040ff000000418b8 */
[----:B------:R-:W-:Y:S01]  /*11000*/  HMMA.16816.F32.BF16 R184, R4, R22, R180 ;  /* 0x0000001604b8723c */ /* 0x000fe200000418b4 */
[----:B-1----:R-:W-:-:S07]  /*11010*/  VIADD R3, R0, 0xffffff80 ;  /* 0xffffff8000037836 */ /* 0x002fce0000000000 */
[----:B------:R-:W-:Y:S01]  /*11020*/  HMMA.16816.F32.BF16 R188, R4, R18, R188 ;  /* 0x0000001204bc723c */ /* 0x000fe200000418bc */
[----:B------:R-:W-:Y:S01]  /*11030*/  I2FP.F32.U32 R5, R3 ;  /* 0x0000000300057245 */ /* 0x000fe20000201000 */
[----:B------:R-:W-:-:S06]  /*11040*/  VIADD R4, R0, 0xffffff98 ;  /* 0xffffff9800047836 */ /* 0x000fcc0000000000 */
[----:B------:R-:W-:Y:S01]  /*11050*/  HMMA.16816.F32.BF16 R196, R8, R20, R176 ;  /* 0x0000001408c4723c */ /* 0x000fe200000418b0 */
[----:B------:R-:W-:Y:S01]  /*11060*/  FFMA.FTZ R6, R5, UR10, R28 ;  /* 0x0000000a05067c23 */ /* 0x000fe2000801001c */
[----:B------:R-:W-:Y:S01]  /*11070*/  BAR.SYNC.DEFER_BLOCKING 0x0 ;  /* 0x0000000000007b1d */ /* 0x000fe20000010000 */
[----:B------:R-:W-:-:S05]  /*11080*/  ISETP.GE.AND P1, PT, R3, R137, PT ;  /* 0x000000890300720c */ /* 0x000fca0003f26270 */
[C---:B------:R-:W-:Y:S01]  /*11090*/  HMMA.16816.F32.BF16 R176, R8.reuse, R22, R12 ;  /* 0x0000001608b0723c */ /* 0x040fe2000004180c */
[----:B------:R-:W-:Y:S01]  /*110a0*/  FFMA.FTZ R7, R5, UR10, R30 ;  /* 0x0000000a05077c23 */ /* 0x000fe2000801001e */
[----:B------:R-:W-:Y:S02]  /*110b0*/  ISETP.GE.AND P4, PT, R3, R132, PT ;  /* 0x000000840300720c */ /* 0x000fe40003f86270 */
[----:B------:R-:W-:Y:S02]  /*110c0*/  FSEL R15, R6, -INF , !P1 ;  /* 0xff800000060f7808 */ /* 0x000fe40004800000 */
[----:B------:R-:W-:Y:S02]  /*110d0*/  I2FP.F32.U32 R6, R4 ;  /* 0x0000000400067245 */ /* 0x000fe40000201000 */
[----:B------:R-:W-:Y:S01]  /*110e0*/  HMMA.16816.F32.BF16 R180, R8, R18, R24 ;  /* 0x0000001208b4723c */ /* 0x000fe20000041818 */
[----:B------:R-:W-:Y:S01]  /*110f0*/  FFMA.FTZ R9, R5, UR10, R172 ;  /* 0x0000000a05097c23 */ /* 0x000fe200080100ac */
[----:B------:R-:W-:Y:S01]  /*11100*/  FSEL R19, R7, -INF , !P4 ;  /* 0xff80000007137808 */ /* 0x000fe20006000000 */
[----:B------:R-:W-:Y:S01]  /*11110*/  FFMA.FTZ R5, R5, UR10, R174 ;  /* 0x0000000a05057c23 */ /* 0x000fe200080100ae */
[----:B------:R-:W-:-:S02]  /*11120*/  ISETP.GE.AND P4, PT, R3, R138, PT ;  /* 0x0000008a0300720c */ /* 0x000fc40003f86270 */
[----:B------:R-:W-:Y:S01]  /*11130*/  ISETP.GE.AND P1, PT, R3, R139, PT ;  /* 0x0000008b0300720c */ /* 0x000fe20003f26270 */
[----:B------:R-:W-:Y:S02]  /*11140*/  VIADD R3, R0, 0xffffff81 ;  /* 0xffffff8100037836 */ /* 0x000fe40000000000 */
[C---:B------:R-:W-:Y:S01]  /*11150*/  FFMA.FTZ R8, R6.reuse, UR10, R184 ;  /* 0x0000000a06087c23 */ /* 0x040fe200080100b8 */
[----:B------:R-:W-:Y:S01]  /*11160*/  FSEL R192, R5, -INF , !P4 ;  /* 0xff80000005c07808 */ /* 0x000fe20006000000 */
[----:B------:R-:W-:Y:S01]  /*11170*/  FFMA.FTZ R7, R6, UR10, R186 ;  /* 0x0000000a06077c23 */ /* 0x000fe200080100ba */
[----:B------:R-:W-:Y:S02]  /*11180*/  FSEL R184, R9, -INF , !P1 ;  /* 0xff80000009b87808 */ /* 0x000fe40004800000 */
[C---:B------:R-:W-:Y:S02]  /*11190*/  ISETP.GE.AND P4, PT, R4.reuse, R132, PT ;  /* 0x000000840400720c */ /* 0x040fe40003f86270 */
[----:B------:R-:W-:Y:S01]  /*111a0*/  ISETP.GE.AND P1, PT, R4, R137, PT ;  /* 0x000000890400720c */ /* 0x000fe20003f26270 */
[C---:B------:R-:W-:Y:S01]  /*111b0*/  FFMA.FTZ R9, R6.reuse, UR10, R176 ;  /* 0x0000000a06097c23 */ /* 0x040fe200080100b0 */
[----:B------:R-:W-:Y:S01]  /*111c0*/  I2FP.F32.U32 R5, R3 ;  /* 0x0000000300057245 */ /* 0x000fe20000201000 */
[----:B------:R-:W-:Y:S01]  /*111d0*/  FFMA.FTZ R6, R6, UR10, R178 ;  /* 0x0000000a06067c23 */ /* 0x000fe200080100b2 */
[----:B------:R-:W-:-:S02]  /*111e0*/  FSEL R174, R7, -INF , !P4 ;  /* 0xff80000007ae7808 */ /* 0x000fc40006000000 */
[----:B------:R-:W-:Y:S02]  /*111f0*/  FSEL R30, R8, -INF , !P1 ;  /* 0xff800000081e7808 */ /* 0x000fe40004800000 */
[C---:B------:R-:W-:Y:S02]  /*11200*/  ISETP.GE.AND P4, PT, R4.reuse, R138, PT ;  /* 0x0000008a0400720c */ /* 0x040fe40003f86270 */
[----:B------:R-:W-:Y:S01]  /*11210*/  ISETP.GE.AND P1, PT, R4, R139, PT ;  /* 0x0000008b0400720c */ /* 0x000fe20003f26270 */
[C---:B------:R-:W-:Y:S01]  /*11220*/  FFMA.FTZ R8, R5.reuse, UR10, R31 ;  /* 0x0000000a05087c23 */ /* 0x040fe2000801001f */
[----:B------:R-:W-:Y:S01]  /*11230*/  FSEL R195, R6, -INF , !P4 ;  /* 0xff80000006c37808 */ /* 0x000fe20006000000 */
[----:B------:R-:W-:Y:S01]  /*11240*/  FFMA.FTZ R7, R5, UR10, R29 ;  /* 0x0000000a05077c23 */ /* 0x000fe2000801001d */
[----:B------:R-:W-:Y:S01]  /*11250*/  FSEL R186, R9, -INF , !P1 ;  /* 0xff80000009ba7808 */ /* 0x000fe20004800000 */
[----:B------:R-:W-:Y:S01]  /*11260*/  VIADD R4, R0, 0xffffff88 ;  /* 0xffffff8800047836 */ /* 0x000fe20000000000 */
[----:B------:R-:W-:-:S02]  /*11270*/  ISETP.GE.AND P4, PT, R3, R132, PT ;  /* 0x000000840300720c */ /* 0x000fc40003f86270 */
[----:B------:R-:W-:Y:S02]  /*11280*/  ISETP.GE.AND P1, PT, R3, R137, PT ;  /* 0x000000890300720c */ /* 0x000fe40003f26270 */
[----:B------:R-:W-:Y:S01]  /*11290*/  FSEL R18, R8, -INF , !P4 ;  /* 0xff80000008127808 */ /* 0x000fe20006000000 */
[----:B------:R-:W-:Y:S01]  /*112a0*/  FFMA.FTZ R8, R5, UR10, R173 ;  /* 0x0000000a05087c23 */ /* 0x000fe200080100ad */
[----:B------:R-:W-:Y:S02]  /*112b0*/  FSEL R14, R7, -INF , !P1 ;  /* 0xff800000070e7808 */ /* 0x000fe40004800000 */
[----:B------:R-:W-:Y:S02]  /*112c0*/  I2FP.F32.U32 R6, R4 ;  /* 0x0000000400067245 */ /* 0x000fe40000201000 */
[----:B------:R-:W-:Y:S01]  /*112d0*/  ISETP.GE.AND P1, PT, R3, R139, PT ;  /* 0x0000008b0300720c */ /* 0x000fe20003f26270 */
[----:B------:R-:W-:Y:S01]  /*112e0*/  FFMA.FTZ R7, R5, UR10, R175 ;  /* 0x0000000a05077c23 */ /* 0x000fe200080100af */
[----:B------:R-:W-:Y:S01]  /*112f0*/  ISETP.GE.AND P4, PT, R3, R138, PT ;  /* 0x0000008a0300720c */ /* 0x000fe20003f86270 */
[----:B------:R-:W-:Y:S01]  /*11300*/  FFMA.FTZ R9, R6, UR10, R188 ;  /* 0x0000000a06097c23 */ /* 0x000fe200080100bc */
[----:B------:R-:W-:Y:S01]  /*11310*/  FSEL R175, R8, -INF , !P1 ;  /* 0xff80000008af7808 */ /* 0x000fe20004800000 */
[----:B------:R-:W-:Y:S01]  /*11320*/  VIADD R3, R0, 0xffffff89 ;  /* 0xffffff8900037836 */ /* 0x000fe20000000000 */
[----:B------:R-:W-:-:S02]  /*11330*/  ISETP.GE.AND P1, PT, R4, R137, PT ;  /* 0x000000890400720c */ /* 0x000fc40003f26270 */
[----:B------:R-:W-:Y:S01]  /*11340*/  FSEL R178, R7, -INF , !P4 ;  /* 0xff80000007b27808 */ /* 0x000fe20006000000 */
[----:B------:R-:W-:Y:S01]  /*11350*/  FFMA.FTZ R7, R6, UR10, R190 ;  /* 0x0000000a06077c23 */ /* 0x000fe200080100be */
[----:B------:R-:W-:Y:S01]  /*11360*/  FSEL R28, R9, -INF , !P1 ;  /* 0xff800000091c7808 */ /* 0x000fe20004800000 */
[----:B------:R-:W-:Y:S01]  /*11370*/  VIADD R5, R0, 0xffffff90 ;  /* 0xffffff9000057836 */ /* 0x000fe20000000000 */
[----:B------:R-:W-:Y:S01]  /*11380*/  ISETP.GE.AND P4, PT, R4, R132, PT ;  /* 0x000000840400720c */ /* 0x000fe20003f86270 */
        /* <DEDUP_REMOVED lines=8> */
[----:B------:R-:W-:-:S02]  /*11410*/  I2FP.F32.U32 R8, R5 ;  /* 0x0000000500087245 */ /* 0x000fc40000201000 */
[----:B------:R-:W-:Y:S02]  /*11420*/  FSEL R176, R10, -INF , !P1 ;  /* 0xff8000000ab07808 */ /* 0x000fe40004800000 */
[-C--:B------:R-:W-:Y:S01]  /*11430*/  ISETP.GE.AND P1, PT, R3, R137.reuse, PT ;  /* 0x000000890300720c */ /* 0x080fe20003f26270 */
[----:B------:R-:W-:Y:S01]  /*11440*/  FFMA.FTZ R10, R8, UR10, R200 ;  /* 0x0000000a080a7c23 */ /* 0x000fe200080100c8 */
[----:B------:R-:W-:Y:S01]  /*11450*/  VIADD R0, R0, 0xffffff99 ;  /* 0xffffff9900007836 */ /* 0x000fe20000000000 */
[----:B------:R-:W-:Y:S02]  /*11460*/  I2FP.F32.U32 R7, R4 ;  /* 0x0000000400077245 */ /* 0x000fe40000201000 */
[----:B------:R-:W-:Y:S02]  /*11470*/  FSEL R20, R6, -INF , !P1 ;  /* 0xff80000006147808 */ /* 0x000fe40004800000 */
[----:B------:R-:W-:Y:S01]  /*11480*/  ISETP.GE.AND P1, PT, R5, R137, PT ;  /* 0x000000890500720c */ /* 0x000fe20003f26270 */
[----:B------:R-:W-:Y:S01]  /*11490*/  FFMA.FTZ R17, R9, UR10, R191 ;  /* 0x0000000a09117c23 */ /* 0x000fe200080100bf */
[----:B------:R-:W-:-:S02]  /*114a0*/  I2FP.F32.U32 R6, R0 ;  /* 0x0000000000067245 */ /* 0x000fc40000201000 */
[----:B------:R-:W-:Y:S01]  /*114b0*/  FSEL R27, R10, -INF , !P1 ;  /* 0xff8000000a1b7808 */ /* 0x000fe20004800000 */
[----:B------:R-:W-:Y:S01]  /*114c0*/  FFMA.FTZ R10, R7, UR10, R201 ;  /* 0x0000000a070a7c23 */ /* 0x000fe200080100c9 */
[----:B------:R-:W-:Y:S01]  /*114d0*/  ISETP.GE.AND P1, PT, R4, R137, PT ;  /* 0x000000890400720c */ /* 0x000fe20003f26270 */
[C---:B------:R-:W-:Y:S01]  /*114e0*/  FFMA.FTZ R21, R9.reuse, UR10, R181 ;  /* 0x0000000a09157c23 */ /* 0x040fe200080100b5 */
[----:B------:R-:W-:Y:S01]  /*114f0*/  FFMA.FTZ R16, R9, UR10, R183 ;  /* 0x0000000a09107c23 */ /* 0x000fe200080100b7 */
[----:B------:R-:W-:Y:S01]  /*11500*/  FMNMX3.FTZ R9, R135, R15, R14, !PT ;  /* 0x0000000f87097276 */ /* 0x000fe2000781000e */
[----:B------:R-:W-:Y:S01]  /*11510*/  UISETP.GE.U32.AND UP1, UPT, UR25, 0x5, UPT ;  /* 0x000000051900788c */ /* 0x000fe2000bf26070 */
[----:B------:R-:W-:Y:S01]  /*11520*/  FFMA.FTZ R11, R6, UR10, R185 ;  /* 0x0000000a060b7c23 */ /* 0x000fe200080100b9 */
[----:B------:R-:W-:Y:S02]  /*11530*/  FSEL R26, R10, -INF , !P1 ;  /* 0xff8000000a1a7808 */ /* 0x000fe40004800000 */
[----:B------:R-:W-:-:S02]  /*11540*/  ISETP.GE.AND P1, PT, R0, R137, PT ;  /* 0x000000890000720c */ /* 0x000fc40003f26270 */
[----:B------:R-:W-:Y:S02]  /*11550*/  FMNMX3.FTZ R9, R9, R28, R20, !PT ;  /* 0x0000001c09097276 */ /* 0x000fe40007810014 */
[----:B------:R-:W-:Y:S02]  /*11560*/  FSEL R25, R11, -INF , !P1 ;  /* 0xff8000000b197808 */ /* 0x000fe40004800000 */
[----:B------:R-:W-:-:S04]  /*11570*/  FMNMX3.FTZ R9, R9, R27, R26, !PT ;  /* 0x0000001b09097276 */ /* 0x000fc8000781001a */
        /* <DEDUP_REMOVED lines=15> */
[----:B---3--:R-:W-:-:S05]  /*11670*/  @!P3 LEA.HI.X R11, R12, R234, R11, 0x1, P1 ;  /* 0x000000ea0c0bb211 */ /* 0x008fca00008f0c0b */
[----:B------:R-:W-:Y:S01]  /*11680*/  @!PT LDS RZ, [RZ] ;  /* 0x00000000fffff984 */ /* 0x000fe20000000800 */
[----:B------:R-:W-:Y:S01]  /*11690*/  @!PT LDS RZ, [RZ] ;  /* 0x00000000fffff984 */ /* 0x000fe20000000800 */
[----:B------:R-:W-:Y:S01]  /*116a0*/  @!PT LDS RZ, [RZ] ;  /* 0x00000000fffff984 */ /* 0x000fe20000000800 */
[----:B------:R1:W-:Y:S04]  /*116b0*/  @!P3 LDGSTS.E.BYPASS.LTC128B.128 [R217+0x8000], desc[UR30][R10.64] ;  /* 0x080000000ad9bfae */ /* 0x0003e8000b981a1e */
[----:B------:R2:W-:Y:S01]  /*116c0*/  @P3 STS.128 [R217+0x8000], RZ ;  /* 0x008000ffd9003388 */ /* 0x0005e20000000c00 */
[----:B-1----:R-:W-:Y:S01]  /*116d0*/  MOV R10, UR14 ;  /* 0x0000000e000a7c02 */ /* 0x002fe20008000f00 */
[----:B------:R-:W-:-:S03]  /*116e0*/  IMAD.U32 R11, RZ, RZ, UR14 ;  /* 0x0000000eff0b7e24 */ /* 0x000fc6000f8e00ff */
[----:B------:R-:W-:Y:S01]  /*116f0*/  @!P2 LEA R12, P1, R10, R219, 0x1 ;  /* 0x000000db0a0ca211 */ /* 0x000fe200078208ff */
[----:B------:R-:W-:Y:S01]  /*11700*/  IMAD.U32 R10, RZ, RZ, UR15 ;  /* 0x0000000fff0a7e24 */ /* 0x000fe2000f8e00ff */
[----:B------:R-:W-:-:S04]  /*11710*/  ULEA.HI.X UR15, UR12, UR15, UR13, 0x4, UP0 ;  /* 0x0000000f0c0f7291 */ /* 0x000fc800080f240d */
[----:B------:R-:W-:Y:S02]  /*11720*/  @!P2 LEA.HI.X R13, R11, R234, R10, 0x1, P1 ;  /* 0x000000ea0b0da211 */ /* 0x000fe400008f0c0a */
[----:B------:R-:W-:Y:S02]  /*11730*/  MOV R10, UR16 ;  /* 0x00000010000a7c02 */ /* 0x000fe40008000f00 */
[----:B------:R-:W-:Y:S01]  /*11740*/  MOV R11, UR15 ;  /* 0x0000000f000b7c02 */ /* 0x000fe20008000f00 */
        /* <DEDUP_REMOVED lines=18> */
.L_x_1540:
[----:B--2---:R-:W2:Y:S04]  /*11870*/  LDL.64 R12, [R1+0x88] ;  /* 0x00008800010c7983 */ /* 0x004ea80000100a00 */
[----:B------:R-:W3:Y:S04]  /*11880*/  LDL.64 R210, [R1+0x90] ;  /* 0x0000900001d27983 */ /* 0x000ee80000100a00 */
[----:B------:R-:W4:Y:S04]  /*11890*/  LDL.64 R190, [R1+0x68] ;  /* 0x0000680001be7983 */ /* 0x000f280000100a00 */
[----:B------:R-:W5:Y:S04]  /*118a0*/  LDL.64 R182, [R1+0x80] ;  /* 0x0000800001b67983 */ /* 0x000f680000100a00 */
[----:B------:R-:W5:Y:S01]  /*118b0*/  LDL.64 R244, [R1+0x98] ;  /* 0x0000980001f47983 */ /* 0x000f620000100a00 */
[----:B------:R-:W-:-:S03]  /*118c0*/  ISETP.GE.AND P1, PT, R3, R132, PT ;  /* 0x000000840300720c */ /* 0x000fc60003f26270 */
[----:B------:R-:W1:Y:S01]  /*118d0*/  SHFL.BFLY PT, R11, R9, 0x2, 0x1f ;  /* 0x0c401f00090b7f89 */ /* 0x000e6200000e0000 */
[----:B------:R-:W-:Y:S02]  /*118e0*/  FSEL R173, R22, -INF , !P4 ;  /* 0xff80000016ad7808 */ /* 0x000fe40006000000 */
[----:B------:R-:W-:Y:S01]  /*118f0*/  FSEL R22, R17, -INF , !P1 ;  /* 0xff80000011167808 */ /* 0x000fe20004800000 */
[C---:B------:R-:W-:Y:S01]  /*11900*/  FFMA.FTZ R10, R8.reuse, UR10, R196 ;  /* 0x0000000a080a7c23 */ /* 0x040fe200080100c4 */
[-C--:B------:R-:W-:Y:S01]  /*11910*/  ISETP.GE.AND P4, PT, R3, R139.reuse, PT ;  /* 0x0000008b0300720c */ /* 0x080fe20003f86270 */
[----:B------:R-:W-:Y:S01]  /*11920*/  FFMA.FTZ R23, R7, UR10, R203 ;  /* 0x0000000a07177c23 */ /* 0x000fe200080100cb */
[----:B------:R-:W-:Y:S01]  /*11930*/  ISETP.GE.AND P1, PT, R3, R138, PT ;  /* 0x0000008a0300720c */ /* 0x000fe20003f26270 */
[----:B------:R-:W-:Y:S01]  /*11940*/  FFMA.FTZ R3, R8, UR10, R202 ;  /* 0x0000000a08037c23 */ /* 0x000fe200080100ca */
[----:B------:R-:W-:Y:S01]  /*11950*/  FSEL R34, R21, -INF , !P4 ;  /* 0xff80000015227808 */ /* 0x000fe20006000000 */
[----:B------:R-:W-:Y:S01]  /*11960*/  UIADD3 UR19, UPT, UPT, UR36, -0x61c88647, URZ ;  /* 0x9e3779b924137890 */ /* 0x000fe2000fffe0ff */
[----:B------:R-:W-:Y:S01]  /*11970*/  FSEL R172, R16, -INF , !P1 ;  /* 0xff80000010ac7808 */ /* 0x000fe20004800000 */
[----:B------:R-:W-:Y:S01]  /*11980*/  UIADD3 UR15, UPT, UPT, UR36, 0x3c6ef372, URZ ;  /* 0x3c6ef372240f7890 */ /* 0x000fe2000fffe0ff */
[C---:B------:R-:W-:Y:S01]  /*11990*/  ISETP.GE.AND P4, PT, R5.reuse, R132, PT ;  /* 0x000000840500720c */ /* 0x040fe20003f86270 */
[----:B------:R-:W-:Y:S01]  /*119a0*/  FFMA.FTZ R31, R6, UR10, R179 ;  /* 0x0000000a061f7c23 */ /* 0x000fe200080100b3 */
[-C--:B------:R-:W-:Y:S01]  /*119b0*/  ISETP.GE.AND P1, PT, R5, R139.reuse, PT ;  /* 0x0000008b0500720c */ /* 0x080fe20003f26270 */
[----:B------:R-:W-:Y:S01]  /*119c0*/  FFMA.FTZ R8, R8, UR10, R198 ;  /* 0x0000000a08087c23 */ /* 0x000fe200080100c6 */
[----:B------:R-:W-:Y:S01]  /*119d0*/  FSEL R24, R3, -INF , !P4 ;  /* 0xff80000003187808 */ /* 0x000fe20006000000 */
[----:B------:R-:W-:Y:S01]  /*119e0*/  UIADD3 UR26, UPT, UPT, UR37, 0x76cf5d0a, URZ ;  /* 0x76cf5d0a251a7890 */ /* 0x000fe2000fffe0ff */
[----:B------:R-:W-:Y:S01]  /*119f0*/  FSEL R226, R10, -INF , !P1 ;  /* 0xff8000000ae27808 */ /* 0x000fe20004800000 */
[----:B------:R-:W-:Y:S01]  /*11a00*/  UIADD3 UR23, UPT, UPT, UR37, 0x32370b8f, URZ ;  /* 0x32370b8f25177890 */ /* 0x000fe2000fffe0ff */
[----:B------:R-:W-:Y:S01]  /*11a10*/  ISETP.GE.AND P4, PT, R5, R138, PT ;  /* 0x0000008a0500720c */ /* 0x000fe20003f86270 */
[----:B------:R-:W-:Y:S01]  /*11a20*/  UIADD3 UR24, UPT, UPT, UR36, -0x255992d5, URZ ;  /* 0xdaa66d2b24187890 */ /* 0x000fe2000fffe0ff */
[----:B------:R-:W-:Y:S01]  /*11a30*/  ISETP.GE.AND P1, PT, R4, R132, PT ;  /* 0x000000840400720c */ /* 0x000fe20003f26270 */
[----:B------:R-:W-:Y:S01]  /*11a40*/  FFMA.FTZ R5, R7, UR10, R197 ;  /* 0x0000000a07057c23 */ /* 0x000fe200080100c5 */
[----:B------:R-:W-:Y:S01]  /*11a50*/  FSEL R227, R8, -INF , !P4 ;  /* 0xff80000008e37808 */ /* 0x000fe20006000000 */
[----:B------:R-:W-:Y:S01]  /*11a60*/  UIADD3 UR22, UPT, UPT, UR36, 0x78dde6e4, URZ ;  /* 0x78dde6e424167890 */ /* 0x000fe2000fffe0ff */
[----:B------:R-:W-:Y:S01]  /*11a70*/  FSEL R23, R23, -INF , !P1 ;  /* 0xff80000017177808 */ /* 0x000fe20004800000 */
[----:B------:R-:W5:Y:S01]  /*11a80*/  LDL.64 R238, [R1+0x70] ;  /* 0x0000700001ee7983 */ /* 0x000f620000100a00 */
[----:B------:R-:W-:-:S02]  /*11a90*/  ISETP.GE.AND P4, PT, R4, R139, PT ;  /* 0x0000008b0400720c */ /* 0x000fc40003f86270 */
[----:B------:R-:W-:Y:S01]  /*11aa0*/  ISETP.GE.AND P1, PT, R4, R138, PT ;  /* 0x0000008a0400720c */ /* 0x000fe20003f26270 */
[----:B------:R-:W-:Y:S01]  /*11ab0*/  IMAD.U32 R3, RZ, RZ, UR37 ;  /* 0x00000025ff037e24 */ /* 0x000fe2000f8e00ff */
[----:B------:R-:W-:Y:S01]  /*11ac0*/  FMNMX3.FTZ R4, R136, R19, R18, !PT ;  /* 0x0000001388047276 */ /* 0x000fe20007810012 */
[----:B------:R-:W-:Y:S01]  /*11ad0*/  FFMA.FTZ R21, R6, UR10, R187 ;  /* 0x0000000a06157c23 */ /* 0x000fe200080100bb */
[----:B-1----:R-:W-:Y:S02]  /*11ae0*/  FMNMX.FTZ R8, R9, R11, !PT ;  /* 0x0000000b09087209 */ /* 0x002fe40007810000 */
[----:B------:R-:W-:Y:S02]  /*11af0*/  FSEL R224, R5, -INF , !P4 ;  /* 0xff80000005e07808 */ /* 0x000fe40006000000 */
[----:B------:R-:W-:Y:S02]  /*11b00*/  ISETP.GE.AND P4, PT, R0, R132, PT ;  /* 0x000000840000720c */ /* 0x000fe40003f86270 */
[----:B------:R-:W-:Y:S01]  /*11b10*/  FMNMX3.FTZ R4, R4, R29, R22, !PT ;  /* 0x0000001d04047276 */ /* 0x000fe20007810016 */
[----:B------:R-:W1:Y:S01]  /*11b20*/  SHFL.BFLY PT, R11, R8, 0x1, 0x1f ;  /* 0x0c201f00080b7f89 */ /* 0x000e6200000e0000 */
[----:B------:R-:W-:-:S02]  /*11b30*/  FSEL R21, R21, -INF , !P4 ;  /* 0xff80000015157808 */ /* 0x000fc40006000000 */
[----:B------:R-:W-:Y:S01]  /*11b40*/  FMNMX3.FTZ R4, R4, R24, R23, !PT ;  /* 0x0000001804047276 */ /* 0x000fe20007810017 */
[----:B------:R-:W-:Y:S01]  /*11b50*/  FFMA.FTZ R7, R7, UR10, R199 ;  /* 0x0000000a07077c23 */ /* 0x000fe200080100c7 */
[----:B------:R-:W-:-:S04]  /*11b60*/  FFMA.FTZ R17, R6, UR10, R177 ;  /* 0x0000000a06117c23 */ /* 0x000fc800080100b1 */
[----:B------:R-:W-:Y:S02]  /*11b70*/  FSEL R225, R7, -INF , !P1 ;  /* 0xff80000007e17808 */ /* 0x000fe40004800000 */
[C---:B------:R-:W-:Y:S02]  /*11b80*/  ISETP.GE.AND P4, PT, R0.reuse, R139, PT ;  /* 0x0000008b0000720c */ /* 0x040fe40003f86270 */
[----:B------:R-:W-:Y:S01]  /*11b90*/  ISETP.GE.AND P1, PT, R0, R138, PT ;  /* 0x0000008a0000720c */ /* 0x000fe20003f26270 */
[----:B------:R-:W-:Y:S01]  /*11ba0*/  UIADD3 UR18, UPT, UPT, UR37, -0x126145ec, URZ ;  /* 0xed9eba1425127890 */ /* 0x000fe2000fffe0ff */
[----:B-1----:R-:W-:Y:S01]  /*11bb0*/  FMNMX.FTZ R240, R8, R11, !PT ;  /* 0x0000000b08f07209 */ /* 0x002fe20007810000 */
[----:B------:R-:W-:Y:S01]  /*11bc0*/  UIADD3 UR17, UPT, UPT, UR37, -0x56f99767, URZ ;  /* 0xa906689925117890 */ /* 0x000fe2000fffe0ff */
[----:B------:R-:W-:Y:S02]  /*11bd0*/  FSEL R219, R17, -INF , !P4 ;  /* 0xff80000011db7808 */ /* 0x000fe40006000000 */
[----:B------:R-:W-:Y:S01]  /*11be0*/  FSETP.NEU.FTZ.AND P4, PT, R240, -INF , PT ;  /* 0xff800000f000780b */ /* 0x000fe20003f9d000 */
[----:B------:R-:W-:Y:S01]  /*11bf0*/  UIADD3 UR16, UPT, UPT, UR36, -0x4ab325aa, URZ ;  /* 0xb54cda5624107890 */ /* 0x000fe2000fffe0ff */
[----:B------:R-:W-:-:S02]  /*11c00*/  FSEL R216, R31, -INF , !P1 ;  /* 0xff8000001fd87808 */ /* 0x000fc40004800000 */
[----:B------:R-:W-:Y:S01]  /*11c10*/  FSEL R31, R240, RZ, P4 ;  /* 0x000000fff01f7208 */ /* 0x000fe20002000000 */
[----:B------:R-:W-:Y:S01]  /*11c20*/  UIADD3 UR14, UPT, UPT, UR36, 0x1715609d, URZ ;  /* 0x1715609d240e7890 */ /* 0x000fe2000fffe0ff */
[----:B--2---:R-:W-:-:S05]  /*11c30*/  LOP3.LUT R3, R3, UR9, R13, 0x96, !PT ;  /* 0x0000000903037c12 */ /* 0x004fca000f8e960d */
[----:B------:R-:W-:Y:S01]  /*11c40*/  IMAD.WIDE.U32 R12, R3, -0x326172a9, RZ ;  /* 0xcd9e8d57030c7825 */ /* 0x000fe200078e00ff */
[----:B------:R-:W-:-:S04]  /*11c50*/  FMNMX3.FTZ R3, R4, R174, R21, !PT ;  /* 0x000000ae04037276 */ /* 0x000fc80007810015 */
[----:B---3--:R-:W-:Y:S01]  /*11c60*/  LOP3.LUT R4, R210, UR19, R13, 0x96, !PT ;  /* 0x00000013d2047c12 */ /* 0x008fe2000f8e960d */
[----:B------:R-:W1:Y:S01]  /*11c70*/  SHFL.BFLY PT, R9, R3, 0x2, 0x1f ;  /* 0x0c401f0003097f89 */ /* 0x000e6200000e0000 */
[----:B----4-:R-:W-:-:S03]  /*11c80*/  LOP3.LUT R6, R12, UR15, R191, 0x96, !PT ;  /* 0x0000000f0c067c12 */ /* 0x010fc6000f8e96bf */
[----:B------:R-:W-:-:S04]  /*11c90*/  IMAD.WIDE.U32 R4, R4, -0x2daee0ad, RZ ;  /* 0xd2511f5304047825 */ /* 0x000fc800078e00ff */
[----:B------:R-:W-:Y:S01]  /*11ca0*/  IMAD.WIDE.U32 R6, R6, -0x2daee0ad, RZ ;  /* 0xd2511f5306067825 */ /* 0x000fe200078e00ff */
[----:B-----5:R-:W-:-:S04]  /*11cb0*/  LOP3.LUT R0, R182, UR26, R5, 0x96, !PT ;  /* 0x0000001ab6007c12 */ /* 0x020fc8000f8e9605 */
[----:B------:R-:W-:Y:S01]  /*11cc0*/  LOP3.LUT R10, R4, UR23, R7, 0x96, !PT ;  /* 0x00000017040a7c12 */ /* 0x000fe2000f8e9607 */
[----:B------:R-:W-:-:S04]  /*11cd0*/  IMAD.WIDE.U32 R182, R0, -0x326172a9, RZ ;  /* 0xcd9e8d5700b67825 */ /* 0x000fc800078e00ff */
[----:B------:R-:W-:Y:S01]  /*11ce0*/  IMAD.WIDE.U32 R10, R10, -0x326172a9, RZ ;  /* 0xcd9e8d570a0a7825 */ /* 0x000fe200078e00ff */
[----:B------:R-:W-:-:S04]  /*11cf0*/  LOP3.LUT R4, R190, UR24, R183, 0x96, !PT ;  /* 0x00000018be047c12 */ /* 0x000fc8000f8e96b7 */
[----:B------:R-:W-:Y:S02]  /*11d00*/  LOP3.LUT R16, R182, UR22, R11, 0x96, !PT ;  /* 0x00000016b6107c12 */ /* 0x000fe4000f8e960b */
[----:B-1----:R-:W-:Y:S01]  /*11d10*/  FMNMX.FTZ R3, R3, R9, !PT ;  /* 0x0000000903037209 */ /* 0x002fe20007810000 */
[----:B------:R-:W-:-:S04]  /*11d20*/  IMAD.WIDE.U32 R8, R4, -0x2daee0ad, RZ ;  /* 0xd2511f5304087825 */ /* 0x000fc800078e00ff */
[----:B------:R-:W-:Y:S01]  /*11d30*/  FMUL.FTZ R0, R240, UR4 ;  /* 0x00000004f0007c20 */ /* 0x000fe20008410000 */
[----:B------:R-:W-:Y:S01]  /*11d40*/  IMAD.WIDE.U32 R16, R16, -0x2daee0ad, RZ ;  /* 0xd2511f5310107825 */ /* 0x000fe200078e00ff */
[----:B------:R-:W-:-:S03]  /*11d50*/  LOP3.LUT R4, R6, UR18, R9, 0x96, !PT ;  /* 0x0000001206047c12 */ /* 0x000fc6000f8e9609 */
[----:B------:R-:W-:Y:S01]  /*11d60*/  FSEL R0, R0, RZ, P4 ;  /* 0x000000ff00007208 */ /* 0x000fe20002000000 */
[----:B------:R-:W1:Y:S01]  /*11d70*/  SHFL.BFLY PT, R6, R3, 0x1, 0x1f ;  /* 0x0c201f0003067f89 */ /* 0x000e6200000e0000 */
[----:B------:R-:W-:Y:S01]  /*11d80*/  LOP3.LUT R8, R8, UR17, R17, 0x96, !PT ;  /* 0x0000001108087c12 */ /* 0x000fe2000f8e9611 */
[----:B------:R-:W-:-:S04]  /*11d90*/  IMAD.WIDE.U32 R4, R4, -0x326172a9, RZ ;  /* 0xcd9e8d5704047825 */ /* 0x000fc800078e00ff */
[--C-:B------:R-:W-:Y:S01]  /*11da0*/  FFMA.FTZ R15, R15, UR4, -R0.reuse ;  /* 0x000000040f0f7c23 */ /* 0x100fe20008010800 */
[----:B------:R-:W-:Y:S01]  /*11db0*/  FFMA.FTZ R14, R14, UR4, -R0 ;  /* 0x000000040e0e7c23 */ /* 0x000fe20008010800 */
[----:B------:R-:W-:Y:S02]  /*11dc0*/  IMAD.WIDE.U32 R8, R8, -0x326172a9, RZ ;  /* 0xcd9e8d5708087825 */ /* 0x000fe400078e00ff */
[----:B------:R-:W-:Y:S08]  /*11dd0*/  MUFU.EX2 R183, R15 ;  /* 0x0000000f00b77308 */ /* 0x000ff00000000800 */
[----:B------:R2:W3:Y:S02]  /*11de0*/  MUFU.EX2 R191, R14 ;  /* 0x0000000e00bf7308 */ /* 0x0004e40000000800 */
[----:B--2---:R-:W-:-:S04]  /*11df0*/  LOP3.LUT R14, R4, UR16, R9, 0x96, !PT ;  /* 0x00000010040e7c12 */ /* 0x004fc8000f8e9609 */
[----:B------:R-:W-:-:S04]  /*11e00*/  LOP3.LUT R4, R14, 0xff, RZ, 0xc0, !PT ;  /* 0x000000ff0e047812 */ /* 0x000fc800078ec0ff */
[----:B------:R-:W-:Y:S02]  /*11e10*/  ISETP.LE.U32.AND P1, PT, R4, UR11, PT ;  /* 0x0000000b04007c0c */ /* 0x000fe4000bf23070 */
[----:B-1----:R-:W-:Y:S02]  /*11e20*/  FMNMX.FTZ R234, R3, R6, !PT ;  /* 0x0000000603ea7209 */ /* 0x002fe40007810000 */
[----:B------:R-:W-:Y:S02]  /*11e30*/  LOP3.LUT R3, R14, 0xffff, RZ, 0xc0, !PT ;  /* 0x0000ffff0e037812 */ /* 0x000fe400078ec0ff */
[----:B---3--:R-:W-:Y:S02]  /*11e40*/  F2FP.BF16.F32.PACK_AB R9, R191, R183 ;  /* 0x000000b7bf09723e */ /* 0x008fe400000010ff */
[----:B------:R-:W-:Y:S02]  /*11e50*/  SHF.R.U32.HI R3, RZ, 0x8, R3 ;  /* 0x00000008ff037819 */ /* 0x000fe40000011603 */
[----:B------:R-:W-:Y:S01]  /*11e60*/  PRMT R7, R9, 0x7632, R7 ;  /* 0x0000763209077816 */ /* 0x000fe20000000007 */
[----:B------:R-:W-:-:S02]  /*11e70*/  FMUL.FTZ R6, R234, UR4 ;  /* 0x00000004ea067c20 */ /* 0x000fc40008410000 */
[----:B------:R-:W-:Y:S01]  /*11e80*/  @!P1 HFMA2.BF16_V2 R177, -RZ.H0_H0, RZ.H0_H0, -R9.H0_H0 ;  /* 0x200000ffffb19231 */ /* 0x000fe20000340909 */
[----:B------:R-:W-:Y:S02]  /*11e90*/  LOP3.LUT R4, R3, 0xffff, RZ, 0xc0, !PT ;  /* 0x0000ffff03047812 */ /* 0x000fe400078ec0ff */
[----:B------:R-:W-:Y:S02]  /*11ea0*/  FSETP.NEU.FTZ.AND P4, PT, R234, -INF , PT ;  /* 0xff800000ea00780b */ /* 0x000fe40003f9d000 */
[----:B------:R-:W-:Y:S02]  /*11eb0*/  PRMT R236, R9, 0x5410, R7 ;  /* 0x0000541009ec7816 */ /* 0x000fe40000000007 */
[----:B------:R-:W-:Y:S02]  /*11ec0*/  @!P1 PRMT R9, R177, 0x5410, RZ ;  /* 0x00005410b1099816 */ /* 0x000fe400000000ff */
[----:B------:R-:W-:Y:S02]  /*11ed0*/  ISETP.LE.U32.AND P1, PT, R4, UR11, PT ;  /* 0x0000000b04007c0c */ /* 0x000fe4000bf23070 */
[----:B------:R-:W-:-:S05]  /*11ee0*/  FSEL R3, R6, RZ, P4 ;  /* 0x000000ff06037208 */ /* 0x000fca0002000000 */
[--C-:B------:R-:W-:Y:S01]  /*11ef0*/  FFMA.FTZ R19, R19, UR4, -R3.reuse ;  /* 0x0000000413137c23 */ /* 0x100fe20008010803 */
[----:B------:R-:W-:Y:S01]  /*11f00*/  FFMA.FTZ R18, R18, UR4, -R3 ;  /* 0x0000000412127c23 */ /* 0x000fe20008010803 */
[----:B------:R-:W-:Y:S02]  /*11f10*/  PRMT R4, R14, 0x7632, R4 ;  /* 0x000076320e047816 */ /* 0x000fe40000000004 */
[----:B------:R-:W-:Y:S02]  /*11f20*/  MUFU.EX2 R177, R19 ;  /* 0x0000001300b17308 */ /* 0x000fe40000000800 */
[----:B------:R-:W-:Y:S01]  /*11f30*/  @!P1 HFMA2.BF16_V2 R179, -RZ.H0_H0, RZ.H0_H0, -R7.H0_H0 ;  /* 0x200000ffffb39231 */ /* 0x000fe20000340907 */
[----:B------:R-:W-:-:S05]  /*11f40*/  LOP3.LUT R4, R4, 0xff, RZ, 0xc0, !PT ;  /* 0x000000ff04047812 */ /* 0x000fca00078ec0ff */
[----:B------:R-:W1:Y:S01]  /*11f50*/  MUFU.EX2 R190, R18 ;  /* 0x0000001200be7308 */ /* 0x000e620000000800 */
[----:B------:R-:W-:Y:S02]  /*11f60*/  @!P1 PRMT R7, R179, 0x5410, RZ ;  /* 0x00005410b3079816 */ /* 0x000fe400000000ff */
[----:B------:R-:W-:Y:S02]  /*11f70*/  ISETP.LE.U32.AND P1, PT, R4, UR11, PT ;  /* 0x0000000b04007c0c */ /* 0x000fe4000bf23070 */
[----:B------:R-:W-:Y:S02]  /*11f80*/  SHF.R.U32.HI R4, RZ, 0x18, R14 ;  /* 0x00000018ff047819 */ /* 0x000fe4000001160e */
[----:B-1----:R-:W-:-:S04]  /*11f90*/  F2FP.BF16.F32.PACK_AB R19, R190, R177 ;  /* 0x000000b1be13723e */ /* 0x002fc800000010ff */
[----:B------:R-:W-:-:S05]  /*11fa0*/  PRMT R18, R19, 0x7632, R18 ;  /* 0x0000763213127816 */ /* 0x000fca0000000012 */
[----:B------:R-:W-:Y:S01]  /*11fb0*/  @!P1 HFMA2.BF16_V2 R181, -RZ.H0_H0, RZ.H0_H0, -R19.H0_H0 ;  /* 0x200000ffffb59231 */ /* 0x000fe20000340913 */
[----:B------:R-:W-:-:S04]  /*11fc0*/  PRMT R231, R19, 0x5410, R18 ;  /* 0x0000541013e77816 */ /* 0x000fc80000000012 */
[----:B------:R-:W-:Y:S02]  /*11fd0*/  @!P1 PRMT R19, R181, 0x5410, RZ ;  /* 0x00005410b5139816 */ /* 0x000fe400000000ff */
[----:B------:R-:W-:Y:S01]  /*11fe0*/  ISETP.LE.U32.AND P1, PT, R4, UR11, PT ;  /* 0x0000000b04007c0c */ /* 0x000fe2000bf23070 */
[--C-:B------:R-:W-:Y:S01]  /*11ff0*/  FFMA.FTZ R28, R28, UR4, -R0.reuse ;  /* 0x000000041c1c7c23 */ /* 0x100fe20008010800 */
[----:B------:R-:W-:Y:S01]  /*12000*/  FFMA.FTZ R20, R20, UR4, -R0 ;  /* 0x0000000414147c23 */ /* 0x000fe20008010800 */
[----:B------:R-:W-:Y:S02]  /*12010*/  IMAD.MOV.U32 R4, RZ, RZ, R8 ;  /* 0x000000ffff047224 */ /* 0x000fe400078e0008 */
[----:B------:R-:W-:Y:S03]  /*12020*/  MUFU.EX2 R182, R28 ;  /* 0x0000001c00b67308 */ /* 0x000fe60000000800 */
[----:B------:R-:W-:-:S05]  /*12030*/  LOP3.LUT R4, R4, 0xff, RZ, 0xc0, !PT ;  /* 0x000000ff04047812 */ /* 0x000fca00078ec0ff */
[----:B------:R-:W1:Y:S01]  /*12040*/  MUFU.EX2 R210, R20 ;  /* 0x0000001400d27308 */ /* 0x000e620000000800 */
[----:B------:R-:W-:-:S05]  /*12050*/  @!P1 HFMA2.BF16_V2 R180, -RZ.H0_H0, RZ.H0_H0, -R18.H0_H0 ;  /* 0x200000ffffb49231 */ /* 0x000fca0000340912 */
[----:B------:R-:W-:Y:S02]  /*12060*/  @!P1 PRMT R18, R180, 0x5410, RZ ;  /* 0x00005410b4129816 */ /* 0x000fe400000000ff */
[----:B------:R-:W-:Y:S02]  /*12070*/  ISETP.LE.U32.AND P1, PT, R4, UR11, PT ;  /* 0x0000000b04007c0c */ /* 0x000fe4000bf23070 */
[----:B------:R-:W-:Y:S02]  /*12080*/  PRMT R4, R8, 0x7771, RZ ;  /* 0x0000777108047816 */ /* 0x000fe400000000ff */
[----:B-1----:R-:W-:-:S04]  /*12090*/  F2FP.BF16.F32.PACK_AB R20, R210, R182 ;  /* 0x000000b6d214723e */ /* 0x002fc800000010ff */
[----:B------:R-:W-:-:S05]  /*120a0*/  PRMT R198, R20, 0x7632, R198 ;  /* 0x0000763214c67816 */ /* 0x000fca00000000c6 */
[----:B------:R-:W-:Y:S01]  /*120b0*/  @!P1 HFMA2.BF16_V2 R185, -RZ.H0_H0, RZ.H0_H0, -R20.H0_H0 ;  /* 0x200000ffffb99231 */ /* 0x000fe20000340914 */
[----:B------:R-:W-:-:S04]  /*120c0*/  PRMT R230, R20, 0x5410, R198 ;  /* 0x0000541014e67816 */ /* 0x000fc800000000c6 */
[----:B------:R-:W-:Y:S02]  /*120d0*/  @!P1 PRMT R20, R185, 0x5410, RZ ;  /* 0x00005410b9149816 */ /* 0x000fe400000000ff */
[----:B------:R-:W-:Y:S02]  /*120e0*/  ISETP.GT.U32.AND P1, PT, R4, UR11, PT ;  /* 0x0000000b04007c0c */ /* 0x000fe4000bf24070 */
[----:B------:R-:W-:Y:S01]  /*120f0*/  FMNMX3.FTZ R4, R134, R184, R175, !PT ;  /* 0x000000b886047276 */ /* 0x000fe200078100af */
[--C-:B------:R-:W-:Y:S01]  /*12100*/  FFMA.FTZ R27, R27, UR4, -R0.reuse ;  /* 0x000000041b1b7c23 */ /* 0x100fe20008010800 */
[--C-:B------:R-:W-:Y:S01]  /*12110*/  FFMA.FTZ R26, R26, UR4, -R0.reuse ;  /* 0x000000041a1a7c23 */ /* 0x100fe20008010800 */
[--C-:B------:R-:W-:Y:S01]  /*12120*/  FFMA.FTZ R180, R30, UR4, -R0.reuse ;  /* 0x000000041eb47c23 */ /* 0x100fe20008010800 */
[----:B------:R-:W-:Y:S01]  /*12130*/  FFMA.FTZ R179, R25, UR4, -R0 ;  /* 0x0000000419b37c23 */ /* 0x000fe20008010800 */
[----:B------:R-:W-:Y:S02]  /*12140*/  FMNMX3.FTZ R4, R4, R176, R34, !PT ;  /* 0x000000b004047276 */ /* 0x000fe40007810022 */
[----:B------:R-:W-:-:S02]  /*12150*/  FMNMX3.FTZ R0, R133, R192, R178, !PT ;  /* 0x000000c085007276 */ /* 0x000fc400078100b2 */
[----:B------:R-:W-:Y:S02]  /*12160*/  FMNMX3.FTZ R4, R4, R226, R224, !PT ;  /* 0x000000e204047276 */ /* 0x000fe400078100e0 */
[----:B------:R-:W-:Y:S02]  /*12170*/  FMNMX3.FTZ R0, R0, R173, R172, !PT ;  /* 0x000000ad00007276 */ /* 0x000fe400078100ac */
[----:B------:R-:W-:Y:S02]  /*12180*/  FMNMX3.FTZ R4, R4, R186, R219, !PT ;  /* 0x000000ba04047276 */ /* 0x000fe400078100db */
[----:B------:R-:W-:-:S03]  /*12190*/  FMNMX3.FTZ R0, R0, R227, R225, !PT ;  /* 0x000000e300007276 */ /* 0x000fc600078100e1 */
[----:B------:R-:W1:Y:S01]  /*121a0*/  SHFL.BFLY PT, R11, R4, 0x2, 0x1f ;  /* 0x0c401f00040b7f89 */ /* 0x000e6200000e0000 */
[----:B------:R-:W-:Y:S02]  /*121b0*/  FMNMX3.FTZ R0, R0, R195, R216, !PT ;  /* 0x000000c300007276 */ /* 0x000fe400078100d8 */
[----:B------:R-:W-:Y:S01]  /*121c0*/  LOP3.LUT R28, R10, UR14, R5, 0x96, !PT ;  /* 0x0000000e0a1c7c12 */ /* 0x000fe2000f8e9605 */
[----:B------:R-:W-:Y:S02]  /*121d0*/  FFMA.FTZ R5, R29, UR4, -R3 ;  /* 0x000000041d057c23 */ /* 0x000fe40008010803 */
[----:B------:R-:W2:Y:S01]  /*121e0*/  SHFL.BFLY PT, R17, R0, 0x2, 0x1f ;  /* 0x0c401f0000117f89 */ /* 0x000ea200000e0000 */
[----:B------:R-:W-:Y:S01]  /*121f0*/  FADD.FTZ R6, R135, -R31 ;  /* 0x8000001f87067221 */ /* 0x000fe20000010000 */
[----:B------:R3:W-:Y:S01]  /*12200*/  MUFU.EX2 R181, R5 ;  /* 0x0000000500b57308 */ /* 0x0007e20000000800 */
[----:B------:R-:W-:Y:S02]  /*12210*/  FSEL R10, R234, RZ, P4 ;  /* 0x000000ffea0a7208 */ /* 0x000fe40002000000 */
[----:B------:R-:W-:Y:S01]  /*12220*/  FMUL.FTZ R6, R6, UR4 ;  /* 0x0000000406067c20 */ /* 0x000fe20008410000 */
[----:B------:R-:W-:-:S02]  /*12230*/  @P1 HFMA2.BF16_V2 R187, -RZ.H0_H0, RZ.H0_H0, -R198.H0_H0 ;  /* 0x200000ffffbb1231 */ /* 0x000fc400003409c6 */
[----:B------:R-:W-:Y:S01]  /*12240*/  FFMA.FTZ R15, R22, UR4, -R3 ;  /* 0x00000004160f7c23 */ /* 0x000fe20008010803 */
[----:B---3--:R-:W-:-:S04]  /*12250*/  PRMT R5, R8, 0x7772, RZ ;  /* 0x0000777208057816 */ /* 0x008fc800000000ff */
[----:B------:R-:W-:Y:S02]  /*12260*/  ISETP.GT.U32.AND P4, PT, R5, UR11, PT ;  /* 0x0000000b05007c0c */ /* 0x000fe4000bf84070 */
[----:B------:R3:W-:Y:S01]  /*12270*/  MUFU.EX2 R5, R6 ;  /* 0x0000000600057308 */ /* 0x0007e20000000800 */
[----:B------:R-:W-:-:S07]  /*12280*/  @P1 PRMT R198, R187, 0x5410, RZ ;  /* 0x00005410bbc61816 */ /* 0x000fce00000000ff */
[----:B------:R-:W4:Y:S01]  /*12290*/  MUFU.EX2 R15, R15 ;  /* 0x0000000f000f7308 */ /* 0x000f220000000800 */
[----:B---3--:R-:W-:-:S04]  /*122a0*/  PRMT R6, R8, 0x7773, RZ ;  /* 0x0000777308067816 */ /* 0x008fc800000000ff */
[----:B------:R-:W-:Y:S02]  /*122b0*/  ISETP.GT.U32.AND P1, PT, R6, UR11, PT ;  /* 0x0000000b06007c0c */ /* 0x000fe4000bf24070 */
[----:B-1----:R-:W-:Y:S02]  /*122c0*/  FMNMX.FTZ R6, R4, R11, !PT ;  /* 0x0000000b04067209 */ /* 0x002fe40007810000 */
[----:B--2---:R-:W-:Y:S01]  /*122d0*/  FMNMX.FTZ R0, R0, R17, !PT ;  /* 0x0000001100007209 */ /* 0x004fe20007810000 */
[----:B------:R-:W-:Y:S02]  /*122e0*/  FADD.FTZ R10, R136, -R10 ;  /* 0x8000000a880a7221 */ /* 0x000fe40000010000 */
[----:B------:R-:W1:Y:S02]  /*122f0*/  SHFL.BFLY PT, R22, R6, 0x1, 0x1f ;  /* 0x0c201f0006167f89 */ /* 0x000e6400000e0000 */
[----:B------:R-:W-:Y:S02]  /*12300*/  FMUL.FTZ R10, R10, UR4 ;  /* 0x000000040a0a7c20 */ /* 0x000fe40008410000 */
[----:B------:R-:W2:Y:S02]  /*12310*/  SHFL.BFLY PT, R17, R0, 0x1, 0x1f ;  /* 0x0c201f0000117f89 */ /* 0x000ea400000e0000 */
[----:B------:R4:W3:Y:S01]  /*12320*/  MUFU.EX2 R4, R10 ;  /* 0x0000000a00047308 */ /* 0x0008e20000000800 */
[----:B------:R-:W-:Y:S01]  /*12330*/  UIADD3 UR9, UPT, UPT, UR37, 0x646e171e, URZ ;  /* 0x646e171e25097890 */ /* 0x000fe2000fffe0ff */
[----:B----4-:R-:W-:-:S04]  /*12340*/  F2FP.BF16.F32.PACK_AB R10, R15, R181 ;  /* 0x000000b50f0a723e */ /* 0x010fc800000010ff */
[C---:B------:R-:W-:Y:S02]  /*12350*/  PRMT R196, R10.reuse, 0x7632, R196 ;  /* 0x000076320ac47816 */ /* 0x040fe400000000c4 */
[----:B------:R-:W-:Y:S01]  /*12360*/  PRMT R197, R10, 0x7610, R197 ;  /* 0x000076100ac57816 */ /* 0x000fe200000000c5 */
[----:B------:R-:W-:-:S04]  /*12370*/  IMAD.WIDE.U32 R10, R28, -0x2daee0ad, RZ ;  /* 0xd2511f531c0a7825 */ /* 0x000fc800078e00ff */
[----:B------:R-:W-:Y:S01]  /*12380*/  @P1 HFMA2.BF16_V2 R29, -RZ.H0_H0, RZ.H0_H0, -R196.H0_H0 ;  /* 0x200000ffff1d1231 */ /* 0x000fe200003409c4 */
[----:B------:R-:W-:Y:S02]  /*12390*/  PRMT R229, R197, 0x5410, R196 ;  /* 0x00005410c5e57816 */ /* 0x000fe400000000c4 */
[----:B-1----:R-:W-:Y:S02]  /*123a0*/  FMNMX.FTZ R211, R6, R22, !PT ;  /* 0x0000001606d37209 */ /* 0x002fe40007810000 */
[----:B------:R-:W-:Y:S02]  /*123b0*/  @P1 PRMT R196, R29, 0x5410, RZ ;  /* 0x000054101dc41816 */ /* 0x000fe400000000ff */
[----:B------:R-:W-:Y:S01]  /*123c0*/  LOP3.LUT R29, R16, UR9, R11, 0x96, !PT ;  /* 0x00000009101d7c12 */ /* 0x000fe2000f8e960b */
[C---:B------:R-:W-:Y:S01]  /*123d0*/  FMUL.FTZ R6, R211.reuse, UR4 ;  /* 0x00000004d3067c20 */ /* 0x040fe20008410000 */
[----:B--2---:R-:W-:Y:S02]  /*123e0*/  FMNMX.FTZ R218, R0, R17, !PT ;  /* 0x0000001100da7209 */ /* 0x004fe40007810000 */
[----:B------:R-:W-:-:S02]  /*123f0*/  FSETP.NEU.FTZ.AND P1, PT, R211, -INF , PT ;  /* 0xff800000d300780b */ /* 0x000fc40003f3d000 */
[----:B------:R-:W-:Y:S01]  /*12400*/  LOP3.LUT R0, R29, 0xffff, RZ, 0xc0, !PT ;  /* 0x0000ffff1d007812 */ /* 0x000fe200078ec0ff */
[----:B------:R-:W-:Y:S01]  /*12410*/  FMUL.FTZ R16, R218, UR4 ;  /* 0x00000004da107c20 */ /* 0x000fe20008410000 */
[----:B------:R-:W-:Y:S02]  /*12420*/  FSEL R6, R6, RZ, P1 ;  /* 0x000000ff06067208 */ /* 0x000fe40000800000 */
[----:B------:R-:W-:Y:S02]  /*12430*/  SHF.R.U32.HI R0, RZ, 0x8, R0 ;  /* 0x00000008ff007819 */ /* 0x000fe40000011600 */
[----:B------:R-:W-:Y:S02]  /*12440*/  FSEL R17, R211, RZ, P1 ;  /* 0x000000ffd3117208 */ /* 0x000fe40000800000 */
[----:B------:R-:W-:Y:S01]  /*12450*/  FSETP.NEU.FTZ.AND P1, PT, R218, -INF , PT ;  /* 0xff800000da00780b */ /* 0x000fe20003f3d000 */
[--C-:B------:R-:W-:Y:S01]  /*12460*/  FFMA.FTZ R24, R24, UR4, -R3.reuse ;  /* 0x0000000418187c23 */ /* 0x100fe20008010803 */
[--C-:B------:R-:W-:Y:S01]  /*12470*/  FFMA.FTZ R23, R23, UR4, -R3.reuse ;  /* 0x0000000417177c23 */ /* 0x100fe20008010803 */
[--C-:B------:R-:W-:Y:S01]  /*12480*/  FFMA.FTZ R174, R174, UR4, -R3.reuse ;  /* 0x00000004aeae7c23 */ /* 0x100fe20008010803 */
[----:B------:R-:W-:Y:S01]  /*12490*/  FFMA.FTZ R25, R21, UR4, -R3 ;  /* 0x0000000415197c23 */ /* 0x000fe20008010803 */
[----:B------:R-:W-:-:S02]  /*124a0*/  LOP3.LUT R3, R0, 0xffff, RZ, 0xc0, !PT ;  /* 0x0000ffff00037812 */ /* 0x000fc400078ec0ff */
[----:B------:R-:W-:Y:S01]  /*124b0*/  FSEL R0, R16, RZ, P1 ;  /* 0x000000ff10007208 */ /* 0x000fe20000800000 */
[----:B------:R-:W-:-:S04]  /*124c0*/  FFMA.FTZ R16, R184, UR4, -R6 ;  /* 0x00000004b8107c23 */ /* 0x000fc80008010806 */
[----:B------:R1:W-:Y:S02]  /*124d0*/  MUFU.EX2 R31, R16 ;  /* 0x00000010001f7308 */ /* 0x0003e40000000800 */
[----:B-1----:R-:W-:Y:S02]  /*124e0*/  LOP3.LUT R16, R244, UR19, R13, 0x96, !PT ;  /* 0x00000013f4107c12 */ /* 0x002fe4000f8e960d */
[----:B------:R-:W2:Y:S04]  /*124f0*/  LDL.64 R244, [R1+0x78] ;  /* 0x0000780001f47983 */ /* 0x000ea80000100a00 */
[----:B------:R-:W-:Y:S08]  /*12500*/  MUFU.EX2 R27, R27 ;  /* 0x0000001b001b7308 */ /* 0x000ff00000000800 */
[----:B------:R-:W1:Y:S01]  /*12510*/  MUFU.EX2 R187, R26 ;  /* 0x0000001a00bb7308 */ /* 0x000e620000000800 */
[----:B------:R-:W-:Y:S01]  /*12520*/  LOP3.LUT R11, R29, 0xff, RZ, 0xc0, !PT ;  /* 0x000000ff1d0b7812 */ /* 0x000fe200078ec0ff */
[----:B------:R-:W-:-:S02]  /*12530*/  @P4 HFMA2.BF16_V2 R30, -RZ.H0_H0, RZ.H0_H0, -R197.H0_H0 ;  /* 0x200000ffff1e4231 */ /* 0x000fc400003409c5 */
[----:B---3--:R-:W-:Y:S01]  /*12540*/  FFMA.FTZ R223, R223, R4, R177 ;  /* 0x00000004dfdf7223 */ /* 0x008fe200000100b1 */
[----:B------:R-:W-:Y:S01]  /*12550*/  FSEL R177, R218, RZ, P1 ;  /* 0x000000ffdab17208 */ /* 0x000fe20000800000 */
[----:B------:R-:W-:Y:S01]  /*12560*/  FFMA.FTZ R222, R222, R5, R183 ;  /* 0x00000005dede7223 */ /* 0x000fe200000100b7 */
[----:B------:R-:W-:Y:S01]  /*12570*/  ISETP.LE.U32.AND P1, PT, R11, UR11, PT ;  /* 0x0000000b0b007c0c */ /* 0x000fe2000bf23070 */
[----:B------:R-:W-:Y:S01]  /*12580*/  FADD.FTZ R17, R134, -R17 ;  /* 0x8000001186117221 */ /* 0x000fe20000010000 */
[----:B------:R-:W-:Y:S01]  /*12590*/  @P4 PRMT R197, R30, 0x5410, RZ ;  /* 0x000054101ec54816 */ /* 0x000fe200000000ff */
[----:B------:R-:W-:Y:S01]  /*125a0*/  MUFU.EX2 R21, R23 ;  /* 0x0000001700157308 */ /* 0x000fe20000000800 */
[----:B------:R-:W-:Y:S01]  /*125b0*/  ISETP.LE.U32.AND P4, PT, R3, UR11, PT ;  /* 0x0000000b03007c0c */ /* 0x000fe2000bf83070 */
[----:B------:R-:W3:Y:S01]  /*125c0*/  LDL.LU R237, [R1+0xa0] ;  /* 0x0000a00001ed7983 */ /* 0x000ee20000300800 */
[----:B-1----:R-:W-:-:S05]  /*125d0*/  F2FP.BF16.F32.PACK_AB R3, R187, R27 ;  /* 0x0000001bbb03723e */ /* 0x002fca00000010ff */
[----:B------:R-:W1:Y:S01]  /*125e0*/  MUFU.EX2 R11, R24 ;  /* 0x00000018000b7308 */ /* 0x000e620000000800 */
[C---:B------:R-:W-:Y:S02]  /*125f0*/  PRMT R194, R3.reuse, 0x7610, R194 ;  /* 0x0000761003c27816 */ /* 0x040fe400000000c2 */
[----:B------:R-:W-:Y:S02]  /*12600*/  PRMT R193, R3, 0x7632, R193 ;  /* 0x0000763203c17816 */ /* 0x000fe400000000c1 */
[----:B------:R-:W-:Y:S01]  /*12610*/  PRMT R3, R29, 0x7632, R3 ;  /* 0x000076321d037816 */ /* 0x000fe20000000003 */
[----:B------:R-:W-:Y:S01]  /*12620*/  @!P1 HFMA2.BF16_V2 R135, -RZ.H0_H0, RZ.H0_H0, -R194.H0_H0 ;  /* 0x200000ffff879231 */ /* 0x000fe200003409c2 */
[----:B------:R-:W-:Y:S02]  /*12630*/  PRMT R248, R194, 0x5410, R193 ;  /* 0x00005410c2f87816 */ /* 0x000fe400000000c1 */
[----:B------:R-:W-:Y:S01]  /*12640*/  LOP3.LUT R3, R3, 0xff, RZ, 0xc0, !PT ;  /* 0x000000ff03037812 */ /* 0x000fe200078ec0ff */
[----:B------:R-:W-:Y:S01]  /*12650*/  @!P4 HFMA2.BF16_V2 R136, -RZ.H0_H0, RZ.H0_H0, -R193.H0_H0 ;  /* 0x200000ffff88c231 */ /* 0x000fe200003409c1 */
[----:B------:R-:W-:-:S02]  /*12660*/  @!P1 PRMT R194, R135, 0x5410, RZ ;  /* 0x0000541087c29816 */ /* 0x000fc400000000ff */
[----:B------:R-:W-:Y:S02]  /*12670*/  ISETP.LE.U32.AND P1, PT, R3, UR11, PT ;  /* 0x0000000b03007c0c */ /* 0x000fe4000bf23070 */
[----:B------:R-:W-:Y:S02]  /*12680*/  SHF.R.U32.HI R3, RZ, 0x18, R29 ;  /* 0x00000018ff037819 */ /* 0x000fe4000001161d */
[----:B------:R-:W-:Y:S02]  /*12690*/  @!P4 PRMT R193, R136, 0x5410, RZ ;  /* 0x0000541088c1c816 */ /* 0x000fe400000000ff */
[----:B------:R-:W-:Y:S02]  /*126a0*/  ISETP.LE.U32.AND P4, PT, R3, UR11, PT ;  /* 0x0000000b03007c0c */ /* 0x000fe4000bf83070 */
[----:B-1----:R-:W-:Y:S01]  /*126b0*/  F2FP.BF16.F32.PACK_AB R3, R21, R11 ;  /* 0x0000000b1503723e */ /* 0x002fe200000010ff */
[----:B------:R-:W-:Y:S01]  /*126c0*/  FADD.FTZ R26, R191, R222 ;  /* 0x000000debf1a7221 */ /* 0x000fe20000010000 */
[----:B------:R-:W-:-:S02]  /*126d0*/  FADD.FTZ R223, R190, R223 ;  /* 0x000000dfbedf7221 */ /* 0x000fc40000010000 */
[C---:B------:R-:W-:Y:S02]  /*126e0*/  PRMT R191, R3.reuse, 0x7610, R191 ;  /* 0x0000761003bf7816 */ /* 0x040fe400000000bf */
[----:B------:R-:W-:Y:S01]  /*126f0*/  PRMT R190, R3, 0x7632, R190 ;  /* 0x0000763203be7816 */ /* 0x000fe200000000be */
[----:B------:R-:W-:Y:S02]  /*12700*/  IMAD.MOV.U32 R3, RZ, RZ, R10 ;  /* 0x000000ffff037224 */ /* 0x000fe400078e000a */
[----:B------:R-:W-:Y:S01]  /*12710*/  @!P1 HFMA2.BF16_V2 R134, -RZ.H0_H0, RZ.H0_H0, -R191.H0_H0 ;  /* 0x200000ffff869231 */ /* 0x000fe200003409bf */
[----:B------:R-:W-:Y:S02]  /*12720*/  PRMT R249, R191, 0x5410, R190 ;  /* 0x00005410bff97816 */ /* 0x000fe400000000be */
[----:B------:R-:W-:Y:S02]  /*12730*/  LOP3.LUT R3, R3, 0xff, RZ, 0xc0, !PT ;  /* 0x000000ff03037812 */ /* 0x000fe400078ec0ff */
[----:B------:R-:W-:-:S02]  /*12740*/  @!P1 PRMT R191, R134, 0x5410, RZ ;  /* 0x0000541086bf9816 */ /* 0x000fc400000000ff */
[----:B------:R-:W-:Y:S01]  /*12750*/  ISETP.LE.U32.AND P1, PT, R3, UR11, PT ;  /* 0x0000000b03007c0c */ /* 0x000fe2000bf23070 */
[----:B------:R-:W-:Y:S01]  /*12760*/  FMUL.FTZ R3, R17, UR4 ;  /* 0x0000000411037c20 */ /* 0x000fe20008410000 */
[----:B------:R-:W-:Y:S01]  /*12770*/  FADD.FTZ R17, R181, R223 ;  /* 0x000000dfb5117221 */ /* 0x000fe20000010000 */
[----:B------:R-:W-:Y:S01]  /*12780*/  FADD.FTZ R26, R182, R26 ;  /* 0x0000001ab61a7221 */ /* 0x000fe20000010000 */
[----:B------:R-:W-:Y:S02]  /*12790*/  LOP3.LUT R13, R12, UR15, R239, 0x96, !PT ;  /* 0x0000000f0c0d7c12 */ /* 0x000fe4000f8e96ef */
[----:B------:R-:W-:Y:S01]  /*127a0*/  FADD.FTZ R15, R15, R17 ;  /* 0x000000110f0f7221 */ /* 0x000fe20000010000 */
[----:B------:R-:W-:-:S04]  /*127b0*/  IMAD.WIDE.U32 R16, R16, -0x2daee0ad, RZ ;  /* 0xd2511f5310107825 */ /* 0x000fc800078e00ff */
[--C-:B------:R-:W-:Y:S01]  /*127c0*/  FFMA.FTZ R12, R175, UR4, -R6.reuse ;  /* 0x00000004af0c7c23 */ /* 0x100fe20008010806 */
[--C-:B------:R-:W-:Y:S01]  /*127d0*/  FFMA.FTZ R24, R176, UR4, -R6.reuse ;  /* 0x00000004b0187c23 */ /* 0x100fe20008010806 */
[----:B------:R-:W-:Y:S01]  /*127e0*/  @!P4 HFMA2.BF16_V2 R184, -RZ.H0_H0, RZ.H0_H0, -R190.H0_H0 ;  /* 0x200000ffffb8c231 */ /* 0x000fe200003409be */
[----:B------:R-:W1:Y:S01]  /*127f0*/  MUFU.EX2 R3, R3 ;  /* 0x0000000300037308 */ /* 0x000e620000000800 */
        /* <DEDUP_REMOVED lines=13> */
[----:B------:R-:W-:Y:S01]  /*128d0*/  FADD.FTZ R6, R210, R26 ;  /* 0x0000001ad2067221 */ /* 0x000fe20000010000 */
[----:B------:R-:W4:Y:S01]  /*128e0*/  MUFU.EX2 R12, R12 ;  /* 0x0000000c000c7308 */ /* 0x000f220000000800 */
[----:B------:R-:W-:Y:S01]  /*128f0*/  @!P4 PRMT R190, R184, 0x5410, RZ ;  /* 0x00005410b8bec816 */ /* 0x000fe200000000ff */
[----:B------:R-:W5:Y:S01]  /*12900*/  LDCU UR15, c[0x0][0x448] ;  /* 0x00008900ff0f77ac */ /* 0x000f620008000800 */
[----:B------:R-:W-:-:S05]  /*12910*/  FADD.FTZ R184, R27, R6 ;  /* 0x000000061bb87221 */ /* 0x000fca0000010000 */
[----:B------:R-:W-:Y:S08]  /*12920*/  MUFU.EX2 R185, R180 ;  /* 0x000000b400b97308 */ /* 0x000ff00000000800 */
[----:B------:R-:W-:Y:S01]  /*12930*/  MUFU.EX2 R222, R179 ;  /* 0x000000b300de7308 */ /* 0x000fe20000000800 */
[----:B-1----:R-:W-:Y:S01]  /*12940*/  FFMA.FTZ R220, R220, R3, R31 ;  /* 0x00000003dcdc7223 */ /* 0x002fe2000001001f */
[----:B----4-:R-:W-:-:S03]  /*12950*/  F2FP.BF16.F32.PACK_AB R31, R12, R31 ;  /* 0x0000001f0c1f723e */ /* 0x010fc600000010ff */
[----:B------:R-:W-:Y:S01]  /*12960*/  FADD.FTZ R220, R12, R220 ;  /* 0x000000dc0cdc7221 */ /* 0x000fe20000010000 */
[----:B------:R-:W-:Y:S02]  /*12970*/  IMAD.WIDE.U32 R12, R13, -0x2daee0ad, RZ ;  /* 0xd2511f530d0c7825 */ /* 0x000fe400078e00ff */
[----:B------:R-:W-:Y:S03]  /*12980*/  MUFU.EX2 R174, R174 ;  /* 0x000000ae00ae7308 */ /* 0x000fe60000000800 */
[----:B------:R-:W-:-:S05]  /*12990*/  LOP3.LUT R13, R16, UR23, R13, 0x96, !PT ;  /* 0x00000017100d7c12 */ /* 0x000fca000f8e960d */
[----:B------:R-:W1:Y:S01]  /*129a0*/  MUFU.EX2 R25, R25 ;  /* 0x0000001900197308 */ /* 0x000e620000000800 */
[----:B------:R-:W-:Y:S01]  /*129b0*/  FADD.FTZ R34, R11, R15 ;  /* 0x0000000f0b227221 */ /* 0x000fe20000010000 */
[----:B------:R-:W-:Y:S02]  /*129c0*/  PRMT R6, R10, 0x7773, RZ ;  /* 0x000077730a067816 */ /* 0x000fe400000000ff */
[----:B-1----:R-:W-:Y:S01]  /*129d0*/  F2FP.BF16.F32.PACK_AB R11, R25, R174 ;  /* 0x000000ae190b723e */ /* 0x002fe200000010ff */
[----:B------:R-:W-:-:S04]  /*129e0*/  FADD.FTZ R15, R133, -R177 ;  /* 0x800000b1850f7221 */ /* 0x000fc80000010000 */
[----:B------:R-:W-:Y:S01]  /*129f0*/  FMUL.FTZ R15, R15, UR4 ;  /* 0x000000040f0f7c20 */ /* 0x000fe20008410000 */
[----:B------:R-:W-:Y:S01]  /*12a00*/  MUFU.EX2 R134, R134 ;  /* 0x0000008600867308 */ /* 0x000fe20000000800 */
[----:B------:R-:W-:-:S07]  /*12a10*/  FADD.FTZ R34, R21, R34 ;  /* 0x0000002215227221 */ /* 0x000fce0000010000 */
[----:B------:R-:W-:Y:S08]  /*12a20*/  MUFU.EX2 R135, R135 ;  /* 0x0000008700877308 */ /* 0x000ff00000000800 */
[----:B------:R-:W-:Y:S01]  /*12a30*/  MUFU.EX2 R21, R172 ;  /* 0x000000ac00157308 */ /* 0x000fe20000000800 */
[----:B--2---:R-:W-:-:S05]  /*12a40*/  LOP3.LUT R0, R244, UR26, R17, 0x96, !PT ;  /* 0x0000001af4007c12 */ /* 0x004fca000f8e9611 */
[----:B------:R-:W-:-:S05]  /*12a50*/  IMAD.WIDE.U32 R26, R0, -0x326172a9, RZ ;  /* 0xcd9e8d57001a7825 */ /* 0x000fca00078e00ff */
[----:B------:R-:W-:-:S05]  /*12a60*/  LOP3.LUT R0, R238, UR24, R27, 0x96, !PT ;  /* 0x00000018ee007c12 */ /* 0x000fca000f8e961b */
[----:B------:R-:W-:Y:S01]  /*12a70*/  IMAD.WIDE.U32 R178, R0, -0x2daee0ad, RZ ;  /* 0xd2511f5300b27825 */ /* 0x000fe200078e00ff */
[----:B------:R-:W-:-:S04]  /*12a80*/  PRMT R0, R10, 0x7771, RZ ;  /* 0x000077710a007816 */ /* 0x000fc800000000ff */
[----:B------:R-:W-:Y:S02]  /*12a90*/  ISETP.GT.U32.AND P4, PT, R0, UR11, PT ;  /* 0x0000000b00007c0c */ /* 0x000fe4000bf84070 */
[----:B------:R-:W-:Y:S02]  /*12aa0*/  F2FP.BF16.F32.PACK_AB R0, R222, R185 ;  /* 0x000000b9de00723e */ /* 0x000fe400000010ff */
[----:B------:R-:W-:Y:S02]  /*12ab0*/  LOP3.LUT R16, R12, UR18, R179, 0x96, !PT ;  /* 0x000000120c107c12 */ /* 0x000fe4000f8e96b3 */
[C---:B------:R-:W-:Y:S01]  /*12ac0*/  PRMT R181, R0.reuse, 0x7610, R181 ;  /* 0x0000761000b57816 */ /* 0x040fe200000000b5 */
[----:B------:R-:W-:Y:S01]  /*12ad0*/  IMAD.WIDE.U32 R12, R13, -0x326172a9, RZ ;  /* 0xcd9e8d570d0c7825 */ /* 0x000fe200078e00ff */
[----:B------:R-:W-:-:S03]  /*12ae0*/  PRMT R180, R0, 0x7632, R180 ;  /* 0x0000763200b47816 */ /* 0x000fc600000000b4 */
[----:B------:R-:W-:Y:S02]  /*12af0*/  @!P1 HFMA2.BF16_V2 R188, -RZ.H0_H0, RZ.H0_H0, -R181.H0_H0 ;  /* 0x200000ffffbc9231 */ /* 0x000fe400003409b5 */
[----:B------:R-:W-:Y:S01]  /*12b00*/  IMAD.WIDE.U32 R16, R16, -0x326172a9, RZ ;  /* 0xcd9e8d5710107825 */ /* 0x000fe200078e00ff */
[----:B------:R-:W-:Y:S02]  /*12b10*/  PRMT R0, R10, 0x7772, RZ ;  /* 0x000077720a007816 */ /* 0x000fe400000000ff */
[----:B------:R-:W-:Y:S02]  /*12b20*/  PRMT R250, R181, 0x5410, R180 ;  /* 0x00005410b5fa7816 */ /* 0x000fe400000000b4 */
[----:B------:R-:W-:Y:S02]  /*12b30*/  @!P1 PRMT R181, R188, 0x5410, RZ ;  /* 0x00005410bcb59816 */ /* 0x000fe400000000ff */
[----:B------:R-:W-:Y:S02]  /*12b40*/  LOP3.LUT R13, R26, UR22, R13, 0x96, !PT ;  /* 0x000000161a0d7c12 */ /* 0x000fe4000f8e960d */
[----:B------:R-:W-:-:S02]  /*12b50*/  ISETP.GT.U32.AND P1, PT, R0, UR11, PT ;  /* 0x0000000b00007c0c */ /* 0x000fc4000bf24070 */
[----:B------:R-:W-:Y:S01]  /*12b60*/  LOP3.LUT R26, R12, UR14, R17, 0x96, !PT ;  /* 0x0000000e0c1a7c12 */ /* 0x000fe2000f8e9611 */
[----:B------:R-:W-:-:S04]  /*12b70*/  IMAD.WIDE.U32 R12, R13, -0x2daee0ad, RZ ;  /* 0xd2511f530d0c7825 */ /* 0x000fc800078e00ff */
[----:B------:R-:W-:Y:S01]  /*12b80*/  @P4 HFMA2.BF16_V2 R189, -RZ.H0_H0, RZ.H0_H0, -R180.H0_H0 ;  /* 0x200000ffffbd4231 */ /* 0x000fe200003409b4 */
[----:B------:R-:W-:Y:S01]  /*12b90*/  PRMT R179, R11, 0x7610, R179 ;  /* 0x000076100bb37816 */ /* 0x000fe200000000b3 */
[----:B------:R-:W-:Y:S01]  /*12ba0*/  IMAD.WIDE.U32 R26, R26, -0x2daee0ad, RZ ;  /* 0xd2511f531a1a7825 */ /* 0x000fe200078e00ff */
[----:B------:R-:W-:Y:S01]  /*12bb0*/  MUFU.EX2 R0, R22 ;  /* 0x0000001600007308 */ /* 0x000fe20000000800 */
[----:B------:R-:W-:-:S03]  /*12bc0*/  LOP3.LUT R13, R178, UR17, R13, 0x96, !PT ;  /* 0x00000011b20d7c12 */ /* 0x000fc6000f8e960d */
[----:B------:R-:W-:Y:S01]  /*12bd0*/  LOP3.LUT R28, R12, UR9, R27, 0x96, !PT ;  /* 0x000000090c1c7c12 */ /* 0x000fe2000f8e961b */
[----:B------:R-:W-:-:S03]  /*12be0*/  @P1 HFMA2.BF16_V2 R192, -RZ.H0_H0, RZ.H0_H0, -R179.H0_H0 ;  /* 0x200000ffffc01231 */ /* 0x000fc600003409b3 */
[----:B------:R-:W1:Y:S01]  /*12bf0*/  MUFU.EX2 R17, R23 ;  /* 0x0000001700117308 */ /* 0x000e620000000800 */
[----:B------:R-:W-:Y:S02]  /*12c00*/  @P4 PRMT R180, R189, 0x5410, RZ ;  /* 0x00005410bdb44816 */ /* 0x000fe400000000ff */
[----:B------:R-:W-:Y:S02]  /*12c10*/  PRMT R178, R11, 0x7632, R178 ;  /* 0x000076320bb27816 */ /* 0x000fe400000000b2 */
[----:B------:R-:W-:Y:S02]  /*12c20*/  ISETP.GT.U32.AND P4, PT, R6, UR11, PT ;  /* 0x0000000b06007c0c */ /* 0x000fe4000bf84070 */
[----:B------:R-:W-:Y:S02]  /*12c30*/  LOP3.LUT R6, R28, 0xff, RZ, 0xc0, !PT ;  /* 0x000000ff1c067812 */ /* 0x000fe400078ec0ff */
[----:B------:R-:W-:Y:S02]  /*12c40*/  PRMT R243, R179, 0x5410, R178 ;  /* 0x00005410b3f37816 */ /* 0x000fe400000000b2 */
[----:B------:R-:W-:-:S02]  /*12c50*/  @P1 PRMT R179, R192, 0x5410, RZ ;  /* 0x00005410c0b31816 */ /* 0x000fc400000000ff */
[----:B------:R-:W-:Y:S02]  /*12c60*/  ISETP.LE.U32.AND P1, PT, R6, UR11, PT ;  /* 0x0000000b06007c0c */ /* 0x000fe4000bf23070 */
[----:B------:R-:W-:Y:S02]  /*12c70*/  LOP3.LUT R6, R28, 0xffff, RZ, 0xc0, !PT ;  /* 0x0000ffff1c067812 */ /* 0x000fe400078ec0ff */
[----:B-1----:R-:W-:Y:S02]  /*12c80*/  F2FP.BF16.F32.PACK_AB R195, R17, R0 ;  /* 0x0000000011c3723e */ /* 0x002fe400000010ff */
[----:B------:R-:W-:Y:S02]  /*12c90*/  SHF.R.U32.HI R6, RZ, 0x8, R6 ;  /* 0x00000008ff067819 */ /* 0x000fe40000011606 */
[----:B------:R-:W-:Y:S02]  /*12ca0*/  PRMT R242, R195, 0x7610, R242 ;  /* 0x00007610c3f27816 */ /* 0x000fe400000000f2 */
[----:B------:R-:W-:-:S03]  /*12cb0*/  LOP3.LUT R6, R6, 0xffff, RZ, 0xc0, !PT ;  /* 0x0000ffff06067812 */ /* 0x000fc600078ec0ff */
[----:B------:R-:W-:-:S05]  /*12cc0*/  @!P1 HFMA2.BF16_V2 R133, -RZ.H0_H0, RZ.H0_H0, -R195.H0_H0 ;  /* 0x200000ffff859231 */ /* 0x000fca00003409c3 */
[----:B------:R-:W-:Y:S02]  /*12cd0*/  @!P1 PRMT R242, R133, 0x5410, RZ ;  /* 0x0000541085f29816 */ /* 0x000fe400000000ff */
[----:B------:R-:W-:Y:S01]  /*12ce0*/  ISETP.LE.U32.AND P1, PT, R6, UR11, PT ;  /* 0x0000000b06007c0c */ /* 0x000fe2000bf23070 */
[----:B------:R-:W-:-:S05]  /*12cf0*/  IMAD.WIDE.U32 R12, R13, -0x326172a9, RZ ;  /* 0xcd9e8d570d0c7825 */ /* 0x000fca00078e00ff */
[----:B------:R-:W-:Y:S01]  /*12d00*/  LOP3.LUT R11, R16, UR16, R13, 0x96, !PT ;  /* 0x00000010100b7c12 */ /* 0x000fe2000f8e960d */
[----:B------:R-:W1:Y:S01]  /*12d10*/  MUFU.EX2 R133, R24 ;  /* 0x0000001800857308 */ /* 0x000e620000000800 */
[----:B------:R-:W-:Y:S02]  /*12d20*/  PRMT R241, R195, 0x7632, R241 ;  /* 0x00007632c3f17816 */ /* 0x000fe400000000f1 */
[----:B------:R-:W-:-:S03]  /*12d30*/  LOP3.LUT R6, R11, 0xff, RZ, 0xc0, !PT ;  /* 0x000000ff0b067812 */ /* 0x000fc600078ec0ff */
[----:B------:R-:W-:Y:S02]  /*12d40*/  @!P1 HFMA2.BF16_V2 R199, -RZ.H0_H0, RZ.H0_H0, -R195.H1_H1 ;  /* 0x200000ffffc79231 */ /* 0x000fe400003609c3 */
[----:B------:R-:W2:Y:S03]  /*12d50*/  MUFU.EX2 R23, R30 ;  /* 0x0000001e00177308 */ /* 0x000ea60000000800 */
[----:B------:R-:W-:Y:S02]  /*12d60*/  @!P1 PRMT R241, R199, 0x5410, RZ ;  /* 0x00005410c7f19816 */ /* 0x000fe400000000ff */
[----:B------:R-:W-:Y:S02]  /*12d70*/  ISETP.LE.U32.AND P1, PT, R6, UR11, PT ;  /* 0x0000000b06007c0c */ /* 0x000fe4000bf23070 */
[----:B------:R-:W-:Y:S01]  /*12d80*/  LOP3.LUT R6, R11, 0xffff, RZ, 0xc0, !PT ;  /* 0x0000ffff0b067812 */ /* 0x000fe200078ec0ff */
[----:B------:R-:W-:-:S03]  /*12d90*/  @P4 HFMA2.BF16_V2 R200, -RZ.H0_H0, RZ.H0_H0, -R178.H0_H0 ;  /* 0x200000ffffc84231 */ /* 0x000fc600003409b2 */
[----:B------:R-:W-:-:S04]  /*12da0*/  SHF.R.U32.HI R6, RZ, 0x8, R6 ;  /* 0x00000008ff067819 */ /* 0x000fc80000011606 */
[----:B------:R-:W-:Y:S02]  /*12db0*/  LOP3.LUT R6, R6, 0xffff, RZ, 0xc0, !PT ;  /* 0x0000ffff06067812 */ /* 0x000fe400078ec0ff */
[----:B------:R-:W-:Y:S02]  /*12dc0*/  @P4 PRMT R178, R200, 0x5410, RZ ;  /* 0x00005410c8b24816 */ /* 0x000fe400000000ff */
[----:B------:R-:W-:Y:S01]  /*12dd0*/  ISETP.LE.U32.AND P4, PT, R6, UR11, PT ;  /* 0x0000000b06007c0c */ /* 0x000fe2000bf83070 */
[----:B-1----:R-:W-:-:S04]  /*12de0*/  FADD.FTZ R6, R133, R220 ;  /* 0x000000dc85067221 */ /* 0x002fc80000010000 */
[----:B--2---:R-:W-:-:S04]  /*12df0*/  FADD.FTZ R6, R23, R6 ;  /* 0x0000000617067221 */ /* 0x004fc80000010000 */
[--C-:B------:R-:W-:Y:S02]  /*12e00*/  FADD.FTZ R30, R0, R6.reuse ;  /* 0x00000006001e7221 */ /* 0x100fe40000010000 */
[----:B------:R1:W2:Y:S01]  /*12e10*/  MUFU.EX2 R0, R15 ;  /* 0x0000000f00007308 */ /* 0x0002a20000000800 */
[----:B------:R-:W-:Y:S02]  /*12e20*/  PRMT R6, R28, 0x7632, R6 ;  /* 0x000076321c067816 */ /* 0x000fe40000000006 */
[C---:B------:R-:W-:Y:S02]  /*12e30*/  PRMT R13, R31.reuse, 0x7632, R13 ;  /* 0x000076321f0d7816 */ /* 0x040fe4000000000d */
[----:B------:R-:W-:Y:S02]  /*12e40*/  LOP3.LUT R6, R6, 0xff, RZ, 0xc0, !PT ;  /* 0x000000ff06067812 */ /* 0x000fe400078ec0ff */
[----:B-1----:R-:W-:-:S05]  /*12e50*/  PRMT R15, R31, 0x7610, R15 ;  /* 0x000076101f0f7816 */ /* 0x002fca000000000f */
[----:B------:R-:W-:Y:S01]  /*12e60*/  @!P1 HFMA2.BF16_V2 R201, -RZ.H0_H0, RZ.H0_H0, -R15.H0_H0 ;  /* 0x200000ffffc99231 */ /* 0x000fe2000034090f */
[----:B------:R-:W-:Y:S01]  /*12e70*/  PRMT R228, R15, 0x5410, R13 ;  /* 0x000054100fe47816 */ /* 0x000fe2000000000d */
[----:B------:R-:W1:Y:S03]  /*12e80*/  MUFU.EX2 R22, R173 ;  /* 0x000000ad00167308 */ /* 0x000e660000000800 */
[----:B------:R-:W-:Y:S02]  /*12e90*/  @!P1 PRMT R15, R201, 0x5410, RZ ;  /* 0x00005410c90f9816 */ /* 0x000fe400000000ff */
[----:B------:R-:W-:-:S03]  /*12ea0*/  ISETP.LE.U32.AND P1, PT, R6, UR11, PT ;  /* 0x0000000b06007c0c */ /* 0x000fc6000bf23070 */
[----:B------:R-:W-:Y:S01]  /*12eb0*/  MUFU.EX2 R16, R136 ;  /* 0x0000008800107308 */ /* 0x000fe20000000800 */
[----:B--2---:R-:W-:-:S07]  /*12ec0*/  FFMA.FTZ R221, R221, R0, R134 ;  /* 0x00000000dddd7223 */ /* 0x004fce0000010086 */
[----:B------:R-:W2:Y:S01]  /*12ed0*/  MUFU.EX2 R6, R175 ;  /* 0x000000af00067308 */ /* 0x000ea20000000800 */
[----:B------:R-:W-:-:S04]  /*12ee0*/  FADD.FTZ R24, R135, R221 ;  /* 0x000000dd87187221 */ /* 0x000fc80000010000 */
[----:B-1----:R-:W-:-:S04]  /*12ef0*/  FADD.FTZ R24, R22, R24 ;  /* 0x0000001816187221 */ /* 0x002fc80000010000 */
[----:B------:R-:W-:Y:S01]  /*12f00*/  FADD.FTZ R27, R21, R24 ;  /* 0x00000018151b7221 */ /* 0x000fe20000010000 */
[----:B--2---:R-:W-:-:S03]  /*12f10*/  F2FP.BF16.F32.PACK_AB R188, R6, R16 ;  /* 0x0000001006bc723e */ /* 0x004fc600000010ff */
[----:B------:R-:W-:Y:S01]  /*12f20*/  FADD.FTZ R27, R16, R27 ;  /* 0x0000001b101b7221 */ /* 0x000fe20000010000 */
[----:B------:R-:W-:Y:S01]  /*12f30*/  SHF.R.U32.HI R16, RZ, 0x18, R28 ;  /* 0x00000018ff107819 */ /* 0x000fe2000001161c */
[----:B------:R-:W-:Y:S01]  /*12f40*/  @!P1 HFMA2.BF16_V2 R203, -RZ.H0_H0, RZ.H0_H0, -R188.H0_H0 ;  /* 0x200000ffffcb9231 */ /* 0x000fe200003409bc */
[----:B------:R-:W-:Y:S02]  /*12f50*/  PRMT R233, R188, 0x7610, R233 ;  /* 0x00007610bce97816 */ /* 0x000fe400000000e9 */
[----:B------:R-:W-:Y:S02]  /*12f60*/  PRMT R24, R11, 0x7632, R24 ;  /* 0x000076320b187816 */ /* 0x000fe40000000018 */
[----:B------:R-:W-:Y:S02]  /*12f70*/  @!P1 PRMT R233, R203, 0x5410, RZ ;  /* 0x00005410cbe99816 */ /* 0x000fe400000000ff */
[----:B------:R-:W-:Y:S01]  /*12f80*/  ISETP.LE.U32.AND P1, PT, R16, UR11, PT ;  /* 0x0000000b10007c0c */ /* 0x000fe2000bf23070 */
[----:B------:R-:W-:Y:S01]  /*12f90*/  @!P4 HFMA2.BF16_V2 R202, -RZ.H0_H0, RZ.H0_H0, -R13.H0_H0 ;  /* 0x200000ffffcac231 */ /* 0x000fe2000034090d */
[----:B------:R-:W-:Y:S01]  /*12fa0*/  LOP3.LUT R24, R24, 0xff, RZ, 0xc0, !PT ;  /* 0x000000ff18187812 */ /* 0x000fe200078ec0ff */
[----:B------:R-:W-:Y:S01]  /*12fb0*/  MUFU.EX2 R186, R186 ;  /* 0x000000ba00ba7308 */ /* 0x000fe20000000800 */
[----:B------:R-:W-:-:S02]  /*12fc0*/  IMAD.MOV.U32 R16, RZ, RZ, R26 ;  /* 0x000000ffff107224 */ /* 0x000fc400078e001a */
[----:B------:R-:W-:Y:S02]  /*12fd0*/  @!P4 PRMT R13, R202, 0x5410, RZ ;  /* 0x00005410ca0dc816 */ /* 0x000fe400000000ff */
[----:B------:R-:W-:-:S03]  /*12fe0*/  ISETP.LE.U32.AND P4, PT, R24, UR11, PT ;  /* 0x0000000b18007c0c */ /* 0x000fc6000bf83070 */
[----:B------:R-:W1:Y:S02]  /*12ff0*/  MUFU.EX2 R24, R176 ;  /* 0x000000b000187308 */ /* 0x000e640000000800 */
[----:B------:R-:W-:Y:S01]  /*13000*/  @!P1 HFMA2.BF16_V2 R205, -RZ.H0_H0, RZ.H0_H0, -R188.H1_H1 ;  /* 0x200000ffffcd9231 */ /* 0x000fe200003609bc */
[----:B------:R-:W-:Y:S02]  /*13010*/  LOP3.LUT R16, R16, 0xff, RZ, 0xc0, !PT ;  /* 0x000000ff10107812 */ /* 0x000fe400078ec0ff */
[----:B------:R-:W-:Y:S02]  /*13020*/  PRMT R219, R188, 0x7632, R219 ;  /* 0x00007632bcdb7816 */ /* 0x000fe400000000db */
[----:B------:R-:W-:Y:S02]  /*13030*/  @!P1 PRMT R219, R205, 0x5410, RZ ;  /* 0x00005410cddb9816 */ /* 0x000fe400000000ff */
[----:B------:R-:W-:Y:S01]  /*13040*/  ISETP.LE.U32.AND P1, PT, R16, UR11, PT ;  /* 0x0000000b10007c0c */ /* 0x000fe2000bf23070 */
[----:B------:R-:W2:Y:S01]  /*13050*/  MUFU.EX2 R182, R182 ;  /* 0x000000b600b67308 */ /* 0x000ea20000000800 */
[----:B------:R-:W-:Y:S01]  /*13060*/  FADD.FTZ R221, R6, R27 ;  /* 0x0000001b06dd7221 */ /* 0x000fe20000010000 */
[----:B-1----:R-:W-:-:S06]  /*13070*/  F2FP.BF16.F32.PACK_AB R189, R24, R186 ;  /* 0x000000ba18bd723e */ /* 0x002fcc00000010ff */
[----:B------:R-:W1:Y:S01]  /*13080*/  MUFU.EX2 R6, R183 ;  /* 0x000000b700067308 */ /* 0x000e620000000800 */
[----:B------:R-:W-:-:S03]  /*13090*/  PRMT R27, R26, 0x7771, RZ ;  /* 0x000077711a1b7816 */ /* 0x000fc600000000ff */
[----:B------:R-:W-:Y:S01]  /*130a0*/  @!P1 HFMA2.BF16_V2 R206, -RZ.H0_H0, RZ.H0_H0, -R189.H0_H0 ;  /* 0x200000ffffce9231 */ /* 0x000fe200003409bd */
[----:B------:R-:W-:Y:S01]  /*130b0*/  PRMT R210, R189, 0x7610, R210 ;  /* 0x00007610bdd27816 */ /* 0x000fe200000000d2 */
[----:B------:R-:W-:-:S03]  /*130c0*/  FADD.FTZ R30, R17, R30 ;  /* 0x0000001e111e7221 */ /* 0x000fc60000010000 */
[----:B------:R-:W-:Y:S02]  /*130d0*/  @!P1 PRMT R210, R206, 0x5410, RZ ;  /* 0x00005410ced29816 */ /* 0x000fe400000000ff */
[----:B------:R-:W-:Y:S02]  /*130e0*/  ISETP.GT.U32.AND P1, PT, R27, UR11, PT ;  /* 0x0000000b1b007c0c */ /* 0x000fe4000bf24070 */
[----:B------:R-:W-:Y:S01]  /*130f0*/  F2FP.BF16.F32.PACK_AB R17, R135, R134 ;  /* 0x000000868711723e */ /* 0x000fe200000010ff */
[----:B--2---:R-:W-:-:S03]  /*13100*/  FADD.FTZ R221, R182, R221 ;  /* 0x000000ddb6dd7221 */ /* 0x004fc60000010000 */
[C---:B------:R-:W-:Y:S01]  /*13110*/  PRMT R16, R17.reuse, 0x7632, R16 ;  /* 0x0000763211107816 */ /* 0x040fe20000000010 */
[----:B------:R-:W-:Y:S02]  /*13120*/  @!P4 HFMA2.BF16_V2 R207, -RZ.H0_H0, RZ.H0_H0, -R17.H0_H0 ;  /* 0x200000ffffcfc231 */ /* 0x000fe40000340911 */
[C---:B-1----:R-:W-:Y:S01]  /*13130*/  FADD.FTZ R221, R6.reuse, R221 ;  /* 0x000000dd06dd7221 */ /* 0x042fe20000010000 */
[----:B------:R-:W-:Y:S02]  /*13140*/  F2FP.BF16.F32.PACK_AB R192, R6, R182 ;  /* 0x000000b606c0723e */ /* 0x000fe400000010ff */
[----:B------:R-:W-:Y:S02]  /*13150*/  SHF.R.U32.HI R6, RZ, 0x18, R11 ;  /* 0x00000018ff067819 */ /* 0x000fe4000001160b */
[----:B------:R-:W-:Y:S01]  /*13160*/  PRMT R199, R17, 0x5410, R16 ;  /* 0x0000541011c77816 */ /* 0x000fe20000000010 */
[----:B------:R-:W-:Y:S01]  /*13170*/  @P1 HFMA2.BF16_V2 R212, -RZ.H0_H0, RZ.H0_H0, -R189.H1_H1 ;  /* 0x200000ffffd41231 */ /* 0x000fe200003609bd */
[----:B------:R-:W-:-:S02]  /*13180*/  @!P4 PRMT R17, R207, 0x5410, RZ ;  /* 0x00005410cf11c816 */ /* 0x000fc400000000ff */
[----:B------:R-:W-:Y:S02]  /*13190*/  ISETP.LE.U32.AND P4, PT, R6, UR11, PT ;  /* 0x0000000b06007c0c */ /* 0x000fe4000bf83070 */
[----:B------:R-:W-:Y:S02]  /*131a0*/  PRMT R6, R26, 0x7772, RZ ;  /* 0x000077721a067816 */ /* 0x000fe400000000ff */
[----:B------:R-:W-:Y:S02]  /*131b0*/  PRMT R207, R189, 0x7632, R207 ;  /* 0x00007632bdcf7816 */ /* 0x000fe400000000cf */
[----:B------:R-:W-:Y:S02]  /*131c0*/  @P1 PRMT R207, R212, 0x5410, RZ ;  /* 0x00005410d4cf1816 */ /* 0x000fe400000000ff */
[----:B------:R-:W-:Y:S02]  /*131d0*/  ISETP.GT.U32.AND P1, PT, R6, UR11, PT ;  /* 0x0000000b06007c0c */ /* 0x000fe4000bf24070 */
[----:B------:R-:W-:-:S02]  /*131e0*/  PRMT R6, R26, 0x7773, RZ ;  /* 0x000077731a067816 */ /* 0x000fc400000000ff */
[----:B------:R-:W-:-:S09]  /*131f0*/  PRMT R206, R192, 0x7610, R206 ;  /* 0x00007610c0ce7816 */ /* 0x000fd200000000ce */
[----:B------:R-:W-:-:S05]  /*13200*/  @P1 HFMA2.BF16_V2 R213, -RZ.H0_H0, RZ.H0_H0, -R192.H0_H0 ;  /* 0x200000ffffd51231 */ /* 0x000fca00003409c0 */
[----:B------:R-:W-:Y:S02]  /*13210*/  @P1 PRMT R206, R213, 0x5410, RZ ;  /* 0x00005410d5ce1816 */ /* 0x000fe400000000ff */
[----:B------:R-:W-:Y:S01]  /*13220*/  ISETP.GT.U32.AND P1, PT, R6, UR11, PT ;  /* 0x0000000b06007c0c */ /* 0x000fe2000bf24070 */
[----:B------:R-:W-:Y:S01]  /*13230*/  @!P4 HFMA2.BF16_V2 R215, -RZ.H0_H0, RZ.H0_H0, -R16.H0_H0 ;  /* 0x200000ffffd7c231 */ /* 0x000fe20000340910 */
[----:B------:R-:W-:Y:S01]  /*13240*/  PRMT R205, R192, 0x7632, R205 ;  /* 0x00007632c0cd7816 */ /* 0x000fe200000000cd */
[-C--:B------:R-:W-:Y:S01]  /*13250*/  FMUL.FTZ R226, R54, R4.reuse ;  /* 0x0000000436e27220 */ /* 0x080fe20000410000 */
[-C--:B------:R-:W-:Y:S02]  /*13260*/  FMUL.FTZ R227, R55, R4.reuse ;  /* 0x0000000437e37220 */ /* 0x080fe40000410000 */
[----:B------:R-:W-:Y:S01]  /*13270*/  @!P4 PRMT R16, R215, 0x5410, RZ ;  /* 0x00005410d710c816 */ /* 0x000fe200000000ff */
[----:B------:R-:W-:-:S06]  /*13280*/  FMUL.FTZ R215, R51, R4 ;  /* 0x0000000433d77220 */ /* 0x000fcc0000410000 */
[----:B------:R-:W-:Y:S02]  /*13290*/  @P1 HFMA2.BF16_V2 R214, -RZ.H0_H0, RZ.H0_H0, -R192.H1_H1 ;  /* 0x200000ffffd61231 */ /* 0x000fe400003609c0 */
[-C--:B------:R-:W-:Y:S01]  /*132a0*/  FMUL.FTZ R154, R154, R4.reuse ;  /* 0x000000049a9a7220 */ /* 0x080fe20000410000 */
[-C--:B------:R-:W-:Y:S01]  /*132b0*/  FMUL.FTZ R155, R155, R4.reuse ;  /* 0x000000049b9b7220 */ /* 0x080fe20000410000 */
[-C--:B------:R-:W-:Y:S01]  /*132c0*/  FMUL.FTZ R150, R150, R4.reuse ;  /* 0x0000000496967220 */ /* 0x080fe20000410000 */
[----:B------:R-:W-:Y:S01]  /*132d0*/  @P1 PRMT R205, R214, 0x5410, RZ ;  /* 0x00005410d6cd1816 */ /* 0x000fe200000000ff */
        /* <DEDUP_REMOVED lines=58> */
[----:B-----5:R-:W-:Y:S01]  /*13680*/  USHF.L.U32 UR9, UR15, 0x3, URZ ;  /* 0x000000030f097899 */ /* 0x020fe200080006ff */
[----:B------:R-:W-:Y:S01]  /*13690*/  FADD.FTZ R4, R187, R184 ;  /* 0x000000b8bb047221 */ /* 0x000fe20000010000 */
[----:B------:R-:W-:-:S03]  /*136a0*/  FADD.FTZ R0, R186, R30 ;  /* 0x0000001eba007221 */ /* 0x000fc60000010000 */
[----:B------:R-:W-:Y:S01]  /*136b0*/  FADD.FTZ R4, R185, R4 ;  /* 0x00000004b9047221 */ /* 0x000fe20000010000 */
[----:B------:R-:W-:Y:S01]  /*136c0*/  FADD.FTZ R220, R24, R0 ;  /* 0x0000000018dc7221 */ /* 0x000fe20000010000 */
[----:B------:R-:W-:Y:S02]  /*136d0*/  IMAD.U32 R0, RZ, RZ, UR9 ;  /* 0x00000009ff007e24 */ /* 0x000fe4000f8e00ff */
        /* <DEDUP_REMOVED lines=33> */
[----:B------:R-:W-:-:S04]  /*138f0*/  IMAD.WIDE R4, R0, 0x2, R32 ;  /* 0x0000000200047825 */ /* 0x000fc800078e0220 */
[----:B------:R-:W-:-:S04]  /*13900*/  IMAD.U32 R0, RZ, RZ, UR15 ;  /* 0x0000000fff007e24 */ /* 0x000fc8000f8e00ff */
[----:B------:R-:W-:Y:S01]  /*13910*/  IMAD.WIDE R4, R0, 0x70, R4 ;  /* 0x0000007000047825 */ /* 0x000fe200078e0204 */
[----:B------:R1:W-:Y:S03]  /*13920*/  STG.E.U16 desc[UR30][R32.64+-0xbe], R7 ;  /* 0xffff420720007986 */ /* 0x0003e6000c10151e */
        /* <DEDUP_REMOVED lines=25> */
[----:B-1----:R-:W-:-:S04]  /*13ac0*/  IMAD.WIDE R6, R0, -0x70, R4 ;  /* 0xffffff9000067825 */ /* 0x002fc800078e0204 */
        /* <DEDUP_REMOVED lines=9> */
[----:B------:R-:W-:Y:S01]  /*13b60*/  FADD.FTZ R223, R25, R3 ;  /* 0x0000000319df7221 */ /* 0x000fe20000010000 */
[----:B------:R-:W-:-:S04]  /*13b70*/  IMAD.U32 R3, RZ, RZ, UR15 ;  /* 0x0000000fff037e24 */ /* 0x000fc8000f8e00ff */
[----:B------:R-:W-:Y:S01]  /*13b80*/  IMAD.WIDE R186, R3, -0x70, R176 ;  /* 0xffffff9003ba7825 */ /* 0x000fe200078e02b0 */
[----:B---3--:R-:W-:-:S03]  /*13b90*/  LEA R34, R237, UR5, 0x1 ;  /* 0x00000005ed227c11 */ /* 0x008fc6000f8e08ff */
[----:B------:R-:W-:-:S04]  /*13ba0*/  IMAD.WIDE R184, R3, 0x70, R186 ;  /* 0x0000007003b87825 */ /* 0x000fc800078e02ba */
[----:B------:R-:W-:Y:S02]  /*13bb0*/  VIADD R0, R34, 0xa000 ;  /* 0x0000a00022007836 */ /* 0x000fe40000000000 */
[----:B------:R-:W-:-:S04]  /*13bc0*/  IMAD.WIDE R182, R3, -0x70, R184 ;  /* 0xffffff9003b67825 */ /* 0x000fc800078e02b8 */
[----:B------:R-:W-:Y:S02]  /*13bd0*/  VIADD R27, R34, 0xa040 ;  /* 0x0000a040221b7836 */ /* 0x000fe40000000000 */
[----:B------:R-:W-:Y:S02]  /*13be0*/  @P5 VIADD R27, R0, 0xffffffc0 ;  /* 0xffffffc0001b5836 */ /* 0x000fe40000000000 */
[----:B------:R-:W-:Y:S02]  /*13bf0*/  IMAD.U32 R0, RZ, RZ, UR9 ;  /* 0x00000009ff007e24 */ /* 0x000fe4000f8e00ff */
[----:B------:R-:W-:-:S04]  /*13c00*/  IMAD.WIDE R174, R3, 0x70, R182 ;  /* 0x0000007003ae7825 */ /* 0x000fc800078e02b6 */
[----:B------:R-:W-:-:S04]  /*13c10*/  IMAD.WIDE R30, R0, 0x2, R4 ;  /* 0x00000002001e7825 */ /* 0x000fc800078e0204 */
[----:B------:R-:W-:-:S04]  /*13c20*/  IMAD.U32 R0, RZ, RZ, UR15 ;  /* 0x0000000fff007e24 */ /* 0x000fc8000f8e00ff */
[----:B------:R-:W-:-:S04]  /*13c30*/  IMAD.WIDE R172, R0, -0x70, R174 ;  /* 0xffffff9000ac7825 */ /* 0x000fc800078e02ae */
[----:B------:R-:W-:-:S05]  /*13c40*/  IMAD.MOV.U32 R0, RZ, RZ, R12 ;  /* 0x000000ffff007224 */ /* 0x000fca00078e000c */
[----:B------:R-:W-:-:S04]  /*13c50*/  LOP3.LUT R0, R0, 0xff, RZ, 0xc0, !PT ;  /* 0x000000ff00007812 */ /* 0x000fc800078ec0ff */
[----:B------:R-:W-:Y:S02]  /*13c60*/  ISETP.LE.U32.AND P1, PT, R0, UR11, PT ;  /* 0x0000000b00007c0c */ /* 0x000fe4000bf23070 */
[----:B------:R-:W-:Y:S02]  /*13c70*/  F2FP.BF16.F32.PACK_AB R23, R23, R133 ;  /* 0x000000851717723e */ /* 0x000fe400000010ff */
[----:B------:R-:W-:Y:S02]  /*13c80*/  PRMT R0, R12, 0x7771, RZ ;  /* 0x000077710c007816 */ /* 0x000fe400000000ff */
[----:B------:R-:W-:Y:S02]  /*13c90*/  PRMT R136, R23, 0x7610, R136 ;  /* 0x0000761017887816 */ /* 0x000fe40000000088 */
[----:B------:R-:W-:Y:S02]  /*13ca0*/  ISETP.GT.U32.AND P5, PT, R0, UR11, PT ;  /* 0x0000000b00007c0c */ /* 0x000fe4000bfa4070 */
[----:B------:R-:W-:-:S02]  /*13cb0*/  PRMT R0, R12, 0x7772, RZ ;  /* 0x000077720c007816 */ /* 0x000fc400000000ff */
[----:B------:R-:W-:Y:S01]  /*13cc0*/  PRMT R135, R23, 0x7632, R135 ;  /* 0x0000763217877816 */ /* 0x000fe20000000087 */
[----:B------:R-:W-:Y:S01]  /*13cd0*/  @!P1 HFMA2.BF16_V2 R36, -RZ.H0_H0, RZ.H0_H0, -R136.H0_H0 ;  /* 0x200000ffff249231 */ /* 0x000fe20000340988 */
[----:B------:R-:W-:Y:S01]  /*13ce0*/  ISETP.GT.U32.AND P4, PT, R0, UR11, PT ;  /* 0x0000000b00007c0c */ /* 0x000fe2000bf84070 */
[----:B------:R1:W-:Y:S01]  /*13cf0*/  STG.E.U16 desc[UR30][R32.64+-0xc0], R9 ;  /* 0xffff400920007986 */ /* 0x0003e2000c10151e */
[----:B------:R-:W-:Y:S02]  /*13d00*/  PRMT R0, R12, 0x7773, RZ ;  /* 0x000077730c007816 */ /* 0x000fe400000000ff */
[----:B------:R-:W-:Y:S01]  /*13d10*/  PRMT R3, R8, 0x7773, RZ ;  /* 0x0000777308037816 */ /* 0x000fe200000000ff */
[----:B------:R-:W-:Y:S04]  /*13d20*/  STG.E.U16 desc[UR30][R172.64+-0xc0], R19 ;  /* 0xffff4013ac007986 */ /* 0x000fe8000c10151e */
[----:B------:R-:W-:Y:S01]  /*13d30*/  STG.E.U16 desc[UR30][R172.64+-0xbe], R18 ;  /* 0xffff4212ac007986 */ /* 0x000fe2000c10151e */
[----:B-1----:R-:W-:-:S02]  /*13d40*/  F2FP.BF16.F32.PACK_AB R9, R21, R22 ;  /* 0x000000161509723e */ /* 0x002fc400000010ff */
[----:B------:R-:W-:Y:S02]  /*13d50*/  PRMT R22, R136, 0x5410, R135 ;  /* 0x0000541088167816 */ /* 0x000fe40000000087 */
[----:B------:R-:W-:Y:S02]  /*13d60*/  @!P1 PRMT R136, R36, 0x5410, RZ ;  /* 0x0000541024889816 */ /* 0x000fe400000000ff */
[----:B------:R-:W-:Y:S02]  /*13d70*/  ISETP.GT.U32.AND P1, PT, R0, UR11, PT ;  /* 0x0000000b00007c0c */ /* 0x000fe4000bf24070 */
[C---:B------:R-:W-:Y:S02]  /*13d80*/  PRMT R133, R9.reuse, 0x7632, R133 ;  /* 0x0000763209857816 */ /* 0x040fe40000000085 */
[----:B------:R-:W-:Y:S01]  /*13d90*/  PRMT R0, R8, 0x7772, RZ ;  /* 0x0000777208007816 */ /* 0x000fe200000000ff */
[----:B------:R1:W-:Y:S01]  /*13da0*/  STG.E.U16 desc[UR30][R174.64+-0xc0], R15 ;  /* 0xffff400fae007986 */ /* 0x0003e2000c10151e */
[----:B------:R-:W-:-:S07]  /*13db0*/  PRMT R134, R9, 0x7610, R134 ;  /* 0x0000761009867816 */ /* 0x000fce0000000086 */
[----:B------:R-:W-:Y:S01]  /*13dc0*/  @P1 HFMA2.BF16_V2 R38, -RZ.H0_H0, RZ.H0_H0, -R133.H0_H0 ;  /* 0x200000ffff261231 */ /* 0x000fe20000340985 */
[----:B------:R-:W-:-:S04]  /*13dd0*/  PRMT R21, R134, 0x5410, R133 ;  /* 0x0000541086157816 */ /* 0x000fc80000000085 */
[----:B------:R-:W-:Y:S01]  /*13de0*/  @P1 PRMT R133, R38, 0x5410, RZ ;  /* 0x0000541026851816 */ /* 0x000fe200000000ff */
[----:B------:R-:W-:Y:S02]  /*13df0*/  IMAD.MOV.U32 R4, RZ, RZ, R8 ;  /* 0x000000ffff047224 */ /* 0x000fe400078e0008 */
[----:B------:R-:W-:Y:S01]  /*13e00*/  @P5 HFMA2.BF16_V2 R37, -RZ.H0_H0, RZ.H0_H0, -R135.H0_H0 ;  /* 0x200000ffff255231 */ /* 0x000fe20000340987 */
[----:B-1----:R-:W-:Y:S02]  /*13e10*/  PRMT R15, R0, 0x5410, R3 ;  /* 0x00005410000f7816 */ /* 0x002fe40000000003 */
[C---:B------:R-:W-:Y:S02]  /*13e20*/  PRMT R3, R10.reuse, 0x7773, RZ ;  /* 0x000077730a037816 */ /* 0x040fe400000000ff */
[----:B------:R-:W-:-:S04]  /*13e30*/  PRMT R0, R10, 0x7772, RZ ;  /* 0x000077720a007816 */ /* 0x000fc800000000ff */
[----:B------:R-:W-:Y:S02]  /*13e40*/  PRMT R38, R0, 0x5410, R3 ;  /* 0x0000541000267816 */ /* 0x000fe40000000003 */
[C---:B------:R-:W-:Y:S02]  /*13e50*/  LOP3.LUT R0, R14.reuse, 0xffff, RZ, 0xc0, !PT ;  /* 0x0000ffff0e007812 */ /* 0x040fe400078ec0ff */
[----:B------:R-:W-:Y:S02]  /*13e60*/  LOP3.LUT R3, R14, 0xff, RZ, 0xc0, !PT ;  /* 0x000000ff0e037812 */ /* 0x000fe400078ec0ff */
[----:B------:R-:W-:Y:S02]  /*13e70*/  SHF.R.U32.HI R0, RZ, 0x8, R0 ;  /* 0x00000008ff007819 */ /* 0x000fe40000011600 */
[----:B------:R-:W-:Y:S02]  /*13e80*/  PRMT R5, R8, 0x7771, RZ ;  /* 0x0000777108057816 */ /* 0x000fe400000000ff */
[----:B------:R-:W-:-:S02]  /*13e90*/  LOP3.LUT R4, R4, 0xff, RZ, 0xc0, !PT ;  /* 0x000000ff04047812 */ /* 0x000fc400078ec0ff */
[--C-:B------:R-:W-:Y:S02]  /*13ea0*/  PRMT R8, R3, 0x5410, R0.reuse ;  /* 0x0000541003087816 */ /* 0x100fe40000000000 */
[----:B------:R-:W-:Y:S01]  /*13eb0*/  PRMT R0, R14, 0x7632, R0 ;  /* 0x000076320e007816 */ /* 0x000fe20000000000 */
[----:B------:R-:W-:Y:S01]  /*13ec0*/  IMAD.MOV.U32 R36, RZ, RZ, R10 ;  /* 0x000000ffff247224 */ /* 0x000fe200078e000a */
[----:B------:R-:W-:Y:S02]  /*13ed0*/  @P5 PRMT R135, R37, 0x5410, RZ ;  /* 0x0000541025875816 */ /* 0x000fe400000000ff */
[----:B------:R-:W-:Y:S02]  /*13ee0*/  PRMT R37, R10, 0x7771, RZ ;  /* 0x000077710a257816 */ /* 0x000fe400000000ff */
[----:B------:R-:W-:Y:S02]  /*13ef0*/  PRMT R10, R4, 0x5410, R5 ;  /* 0x00005410040a7816 */ /* 0x000fe40000000005 */
[----:B------:R-:W-:-:S02]  /*13f00*/  SHF.R.U32.HI R5, RZ, 0x18, R14 ;  /* 0x00000018ff057819 */ /* 0x000fc4000001160e */
[----:B------:R-:W-:Y:S01]  /*13f10*/  LOP3.LUT R0, R0, 0xff, RZ, 0xc0, !PT ;  /* 0x000000ff00007812 */ /* 0x000fe200078ec0ff */
[----:B------:R-:W-:Y:S01]  /*13f20*/  USHF.L.U32 UR15, UR11, 0x10, URZ ;  /* 0x000000100b0f7899 */ /* 0x000fe200080006ff */
[C---:B------:R-:W-:Y:S02]  /*13f30*/  PRMT R4, R12.reuse, 0x7773, RZ ;  /* 0x000077730c047816 */ /* 0x040fe400000000ff */
[----:B------:R-:W-:Y:S02]  /*13f40*/  PRMT R3, R12, 0x7772, RZ ;  /* 0x000077720c037816 */ /* 0x000fe400000000ff */
[----:B------:R-:W-:Y:S02]  /*13f50*/  PRMT R6, R0, 0x5410, R5 ;  /* 0x0000541000067816 */ /* 0x000fe40000000005 */
[----:B------:R-:W-:Y:S01]  /*13f60*/  LOP3.LUT R0, R11, 0xffff, RZ, 0xc0, !PT ;  /* 0x0000ffff0b007812 */ /* 0x000fe200078ec0ff */
[----:B------:R-:W-:Y:S01]  /*13f70*/  ULOP3.LUT UR15, UR11, 0xff0000, UR15, 0xf8, !UPT ;  /* 0x00ff00000b0f7892 */ /* 0x000fe2000f8ef80f */
[----:B------:R-:W-:-:S02]  /*13f80*/  PRMT R14, R3, 0x5410, R4 ;  /* 0x00005410030e7816 */ /* 0x000fc40000000004 */
[----:B------:R-:W-:Y:S02]  /*13f90*/  SHF.R.U32.HI R0, RZ, 0x8, R0 ;  /* 0x00000008ff007819 */ /* 0x000fe40000011600 */
[----:B------:R-:W-:Y:S01]  /*13fa0*/  LOP3.LUT R3, R11, 0xff, RZ, 0xc0, !PT ;  /* 0x000000ff0b037812 */ /* 0x000fe200078ec0ff */
[----:B------:R1:W-:Y:S01]  /*13fb0*/  STG.E.U16 desc[UR30][R176.64+-0xbe], R13 ;  /* 0xffff420db0007986 */ /* 0x0003e2000c10151e */
[----:B------:R-:W-:-:S03]  /*13fc0*/  IMAD.U32 R216, RZ, RZ, UR15 ;  /* 0x0000000fffd87e24 */ /* 0x000fc6000f8e00ff */
[----:B------:R-:W-:Y:S01]  /*13fd0*/  STG.E.U16 desc[UR30][R30.64+-0xc0], R17 ;  /* 0xffff40111e007986 */ /* 0x000fe2000c10151e */
[----:B------:R-:W-:-:S03]  /*13fe0*/  IMAD.MOV.U32 R7, RZ, RZ, R12 ;  /* 0x000000ffff077224 */ /* 0x000fc600078e000c */
[----:B------:R-:W-:Y:S01]  /*13ff0*/  STG.E.U16 desc[UR30][R30.64+-0xbe], R16 ;  /* 0xffff42101e007986 */ /* 0x000fe2000c10151e */
[----:B------:R-:W-:-:S03]  /*14000*/  SHF.R.U32.HI R5, RZ, 0x18, R11 ;  /* 0x00000018ff057819 */ /* 0x000fc6000001160b */
[----:B------:R-:W2:Y:S01]  /*14010*/  LDSM.16.MT88.4 R16, [R34+0xa000] ;  /* 0x00a000002210783b */ /* 0x000ea20000004200 */
[----:B------:R-:W-:Y:S02]  /*14020*/  PRMT R9, R12, 0x7771, RZ ;  /* 0x000077710c097816 */ /* 0x000fe400000000ff */
[--C-:B-1----:R-:W-:Y:S02]  /*14030*/  PRMT R13, R3, 0x5410, R0.reuse ;  /* 0x00005410030d7816 */ /* 0x102fe40000000000 */
[----:B------:R-:W-:-:S04]  /*14040*/  PRMT R0, R11, 0x7632, R0 ;  /* 0x000076320b007816 */ /* 0x000fc80000000000 */
[----:B------:R-:W-:Y:S02]  /*14050*/  LOP3.LUT R4, R0, 0xff, RZ, 0xc0, !PT ;  /* 0x000000ff00047812 */ /* 0x000fe400078ec0ff */
[----:B------:R-:W-:Y:S02]  /*14060*/  HSET2.LE.AND R0, R8, R216, PT ;  /* 0x000000d808007233 */ /* 0x000fe40003803000 */
[----:B------:R-:W-:Y:S02]  /*14070*/  PRMT R12, R4, 0x5410, R5 ;  /* 0x00005410040c7816 */ /* 0x000fe40000000005 */
[----:B------:R-:W-:Y:S02]  /*14080*/  LOP3.LUT R3, R7, 0xff, RZ, 0xc0, !PT ;  /* 0x000000ff07037812 */ /* 0x000fe400078ec0ff */
[----:B------:R-:W-:Y:S02]  /*14090*/  LOP3.LUT R8, R236, R0, RZ, 0xc0, !PT ;  /* 0x00000000ec087212 */ /* 0x000fe400078ec0ff */
[----:B------:R-:W-:-:S02]  /*140a0*/  LOP3.LUT R4, R15, 0xff00ff, RZ, 0xc0, !PT ;  /* 0x00ff00ff0f047812 */ /* 0x000fc400078ec0ff */
[--C-:B------:R-:W-:Y:S02]  /*140b0*/  HSET2.LE.AND R0, R6, R216.reuse, PT ;  /* 0x000000d806007233 */ /* 0x100fe40003803000 */
[----:B------:R-:W-:Y:S02]  /*140c0*/  PRMT R5, R3, 0x5410, R9 ;  /* 0x0000541003057816 */ /* 0x000fe40000000009 */
[--C-:B------:R-:W-:Y:S02]  /*140d0*/  HSET2.LE.AND R4, R4, R216.reuse, PT ;  /* 0x000000d804047233 */ /* 0x100fe40003803000 */
[----:B------:R-:W-:Y:S02]  /*140e0*/  LOP3.LUT R9, R231, R0, RZ, 0xc0, !PT ;  /* 0x00000000e7097212 */ /* 0x000fe400078ec0ff */
[--C-:B------:R-:W-:Y:S02]  /*140f0*/  HSET2.LE.AND R0, R13, R216.reuse, PT ;  /* 0x000000d80d007233 */ /* 0x100fe40003803000 */
[----:B------:R-:W-:-:S02]  /*14100*/  HSET2.LE.AND R3, R10, R216, PT ;  /* 0x000000d80a037233 */ /* 0x000fc40003803000 */
[----:B------:R-:W-:Y:S02]  /*14110*/  LOP3.LUT R11, R229, R4, RZ, 0xc0, !PT ;  /* 0x00000004e50b7212 */ /* 0x000fe400078ec0ff */
[----:B------:R-:W-:Y:S02]  /*14120*/  LOP3.LUT R4, R228, R0, RZ, 0xc0, !PT ;  /* 0x00000000e4047212 */ /* 0x000fe400078ec0ff */
[--C-:B------:R-:W-:Y:S02]  /*14130*/  HSET2.LE.AND R0, R12, R216.reuse, PT ;  /* 0x000000d80c007233 */ /* 0x100fe40003803000 */
[----:B------:R-:W-:Y:S02]  /*14140*/  LOP3.LUT R10, R230, R3, RZ, 0xc0, !PT ;  /* 0x00000003e60a7212 */ /* 0x000fe400078ec0ff */
[----:B------:R-:W-:Y:S02]  /*14150*/  HSET2.LE.AND R3, R5, R216, PT ;  /* 0x000000d805037233 */ /* 0x000fe40003803000 */
[----:B------:R-:W-:Y:S01]  /*14160*/  LOP3.LUT R5, R199, R0, RZ, 0xc0, !PT ;  /* 0x00000000c7057212 */ /* 0x000fe200078ec0ff */
[----:B------:R-:W-:Y:S01]  /*14170*/  IMAD.MOV.U32 R0, RZ, RZ, 0x20 ;  /* 0x00000020ff007424 */ /* 0x000fe200078e00ff */
[----:B------:R-:W-:-:S04]  /*14180*/  LOP3.LUT P1, RZ, R204, 0x2, RZ, 0xc0, !PT ;  /* 0x00000002ccff7812 */ /* 0x000fc8000782c0ff */
[----:B------:R-:W-:-:S05]  /*14190*/  SEL R0, R0, 0xffffffe0, !P1 ;  /* 0xffffffe000007807 */ /* 0x000fca0004800000 */
[----:B------:R-:W-:Y:S01]  /*141a0*/  IMAD.IADD R24, R34, 0x1, R0 ;  /* 0x0000000122187824 */ /* 0x000fe200078e0200 */
[----:B------:R-:W-:Y:S01]  /*141b0*/  LOP3.LUT R7, R14, 0xff00ff, RZ, 0xc0, !PT ;  /* 0x00ff00ff0e077812 */ /* 0x000fe200078ec0ff */
[----:B--2---:R-:W-:Y:S03]  /*141c0*/  HMMA.16816.F32.BF16 R40, R8, R16, R152 ;  /* 0x000000100828723c */ /* 0x004fe60000041898 */
[----:B------:R-:W1:Y:S01]  /*141d0*/  LDSM.16.MT88.4 R12, [R24+0xa000] ;  /* 0x00a00000180c783b */ /* 0x000e620000004200 */
[----:B------:R-:W-:-:S03]  /*141e0*/  @P4 HFMA2.BF16_V2 R39, -RZ.H0_H0, RZ.H0_H0, -R134.H0_H0 ;  /* 0x200000ffff274231 */ /* 0x000fc60000340986 */
[----:B------:R2:W-:Y:S02]  /*141f0*/  STG.E.U16 desc[UR30][R32.64+-0xb0], R20 ;  /* 0xffff501420007986 */ /* 0x0005e4000c10151e */
[----:B------:R-:W-:Y:S02]  /*14200*/  @P4 PRMT R134, R39, 0x5410, RZ ;  /* 0x0000541027864816 */ /* 0x000fe400000000ff */
[----:B------:R-:W-:-:S08]  /*14210*/  HSET2.LE.AND R7, R7, R216, PT ;  /* 0x000000d807077233 */ /* 0x000fd00003803000 */
[----:B------:R-:W-:Y:S02]  /*14220*/  IMAD.MOV.U32 R199, RZ, RZ, R41 ;  /* 0x000000ffffc77224 */ /* 0x000fe400078e0029 */
[----:B------:R-:W-:Y:S02]  /*14230*/  IMAD.MOV.U32 R127, RZ, RZ, R42 ;  /* 0x000000ffff7f7224 */ /* 0x000fe400078e002a */
[----:B------:R-:W-:Y:S02]  /*14240*/  IMAD.MOV.U32 R39, RZ, RZ, R43 ;  /* 0x000000ffff277224 */ /* 0x000fe400078e002b */
[----:B--2---:R-:W-:Y:S02]  /*14250*/  IMAD.MOV.U32 R20, RZ, RZ, R40 ;  /* 0x000000ffff147224 */ /* 0x004fe400078e0028 */
[----:B------:R-:W-:Y:S01]  /*14260*/  HMMA.16816.F32.BF16 R40, R8, R18, R148 ;  /* 0x000000120828723c */ /* 0x000fe20000041894 */
[----:B------:R-:W-:Y:S02]  /*14270*/  LOP3.LUT R6, R22, R3, RZ, 0xc0, !PT ;  /* 0x0000000316067212 */ /* 0x000fe400078ec0ff */
[----:B------:R-:W-:Y:S01]  /*14280*/  LOP3.LUT R7, R21, R7, RZ, 0xc0, !PT ;  /* 0x0000000715077212 */ /* 0x000fe200078ec0ff */
[----:B------:R-:W-:-:S02]  /*14290*/  IMAD.IADD R25, R0, 0x1, R27 ;  /* 0x0000000100197824 */ /* 0x000fc400078e021b */
[----:B------:R-:W-:Y:S02]  /*142a0*/  IMAD.MOV.U32 R151, RZ, RZ, R20 ;  /* 0x000000ffff977224 */ /* 0x000fe400078e0014 */
[----:B------:R-:W2:Y:S01]  /*142b0*/  LDSM.16.MT88.4 R20, [R27] ;  /* 0x000000001b14783b */ /* 0x000ea20000004200 */
[----:B-1----:R-:W-:Y:S08]  /*142c0*/  HMMA.16816.F32.BF16 R144, R8, R12, R144 ;  /* 0x0000000c0890723c */ /* 0x002ff00000041890 */
[----:B------:R-:W-:Y:S02]  /*142d0*/  HMMA.16816.F32.BF16 R168, R4, R16, R168 ;  /* 0x0000001004a8723c */ /* 0x000fe400000418a8 */
[----:B------:R-:W-:-:S02]  /*142e0*/  IMAD.MOV.U32 R3, RZ, RZ, R40 ;  /* 0x000000ffff037224 */ /* 0x000fc400078e0028 */
[----:B------:R-:W-:Y:S02]  /*142f0*/  IMAD.MOV.U32 R150, RZ, RZ, R41 ;  /* 0x000000ffff967224 */ /* 0x000fe400078e0029 */
[----:B------:R-:W-:Y:S02]  /*14300*/  IMAD.MOV.U32 R149, RZ, RZ, R42 ;  /* 0x000000ffff957224 */ /* 0x000fe400078e002a */
[C---:B------:R-:W-:Y:S01]  /*14310*/  HMMA.16816.F32.BF16 R164, R4.reuse, R18, R164 ;  /* 0x0000001204a4723c */ /* 0x040fe200000418a4 */
[----:B------:R-:W-:Y:S01]  /*14320*/  IMAD.MOV.U32 R148, RZ, RZ, R43 ;  /* 0x000000ffff947224 */ /* 0x000fe200078e002b */
[----:B------:R-:W1:Y:S06]  /*14330*/  LDSM.16.MT88.4 R16, [R25] ;  /* 0x000000001910783b */ /* 0x000e6c0000004200 */
[C---:B------:R-:W-:Y:S08]  /*14340*/  HMMA.16816.F32.BF16 R160, R4.reuse, R12, R160 ;  /* 0x0000000c04a0723c */ /* 0x040ff000000418a0 */
[-C--:B------:R-:W-:Y:S08]  /*14350*/  HMMA.16816.F32.BF16 R156, R4, R14.reuse, R156 ;  /* 0x0000000e049c723c */ /* 0x080ff0000004189c */
[----:B------:R-:W-:Y:S01]  /*14360*/  HMMA.16816.F32.BF16 R40, R8, R14, R140 ;  /* 0x0000000e0828723c */ /* 0x000fe2000004188c */
[----:B------:R-:W3:Y:S01]  /*14370*/  LDSM.16.MT88.4 R12, [R34+0xb000] ;  /* 0x00b00000220c783b */ /* 0x000ee20000004200 */
[----:B------:R-:W-:-:S03]  /*14380*/  IMAD.MOV.U32 R0, RZ, RZ, R26 ;  /* 0x000000ffff007224 */ /* 0x000fc600078e001a */
[----:B------:R-:W-:Y:S03]  /*14390*/  LDSM.16.MT88.4 R140, [R24+0xa800] ;  /* 0x00a80000188c783b */ /* 0x000fe60000004200 */
[----:B--2---:R-:W-:Y:S01]  /*143a0*/  HMMA.16816.F32.BF16 R68, R4, R20, R48 ;  /* 0x000000140444723c */ /* 0x004fe20000041830 */
[----:B------:R-:W-:Y:S02]  /*143b0*/  IMAD.MOV.U32 R50, RZ, RZ, R250 ;  /* 0x000000ffff327224 */ /* 0x000fe400078e00fa */
[----:B------:R-:W-:Y:S02]  /*143c0*/  IMAD.MOV.U32 R49, RZ, RZ, R249 ;  /* 0x000000ffff317224 */ /* 0x000fe400078e00f9 */
[----:B------:R-:W-:-:S03]  /*143d0*/  IMAD.MOV.U32 R48, RZ, RZ, R248 ;  /* 0x000000ffff307224 */ /* 0x000fc600078e00f8 */
[C---:B------:R-:W-:Y:S08]  /*143e0*/  HMMA.16816.F32.BF16 R152, R8.reuse, R22, R212 ;  /* 0x000000160898723c */ /* 0x040ff000000418d4 */
[C---:B-1----:R-:W-:Y:S08]  /*143f0*/  HMMA.16816.F32.BF16 R248, R8.reuse, R16, R224 ;  /* 0x0000001008f8723c */ /* 0x042ff000000418e0 */
[----:B------:R-:W-:Y:S08]  /*14400*/  HMMA.16816.F32.BF16 R236, R8, R20, R200 ;  /* 0x0000001408ec723c */ /* 0x000ff000000418c8 */
[C---:B------:R-:W-:Y:S01]  /*14410*/  HMMA.16816.F32.BF16 R44, R4.reuse, R22, R44 ;  /* 0x00000016042c723c */ /* 0x040fe2000004182c */
[----:B------:R-:W1:Y:S07]  /*14420*/  LDSM.16.MT88.4 R20, [R24+0xb000] ;  /* 0x00b000001814783b */ /* 0x000e6e0000004200 */
[C---:B------:R-:W-:Y:S08]  /*14430*/  HMMA.16816.F32.BF16 R56, R4.reuse, R16, R56 ;  /* 0x000000100438723c */ /* 0x040ff00000041838 */
[-C--:B------:R-:W-:Y:S08]  /*14440*/  HMMA.16816.F32.BF16 R60, R4, R18.reuse, R60 ;  /* 0x00000012043c723c */ /* 0x080ff0000004183c */
[C---:B------:R-:W-:Y:S01]  /*14450*/  HMMA.16816.F32.BF16 R224, R8.reuse, R18, R64 ;  /* 0x0000001208e0723c */ /* 0x040fe20000041840 */
[----:B------:R-:W2:Y:S07]  /*14460*/  LDSM.16.MT88.4 R16, [R27+0x1000] ;  /* 0x001000001b10783b */ /* 0x000eae0000004200 */
[-C--:B---3--:R-:W-:Y:S08]  /*14470*/  HMMA.16816.F32.BF16 R228, R8, R12.reuse, R244 ;  /* 0x0000000c08e4723c */ /* 0x088ff000000418f4 */
[C---:B------:R-:W-:Y:S08]  /*14480*/  HMMA.16816.F32.BF16 R72, R4.reuse, R12, R72 ;  /* 0x0000000c0448723c */ /* 0x040ff00000041848 */
[----:B------:R-:W-:Y:S01]  /*14490*/  HMMA.16816.F32.BF16 R76, R4, R14, R76 ;  /* 0x0000000e044c723c */ /* 0x000fe2000004184c */
[----:B------:R-:W-:Y:S01]  /*144a0*/  LOP3.LUT R0, R0, 0xff, RZ, 0xc0, !PT ;  /* 0x000000ff00007812 */ /* 0x000fe200078ec0ff */
[----:B------:R-:W-:-:S06]  /*144b0*/  IMAD.MOV.U32 R51, RZ, RZ, R3 ;  /* 0x000000ffff337224 */ /* 0x000fcc00078e0003 */
[----:B------:R-:W-:Y:S01]  /*144c0*/  HMMA.16816.F32.BF16 R212, R8, R14, R80 ;  /* 0x0000000e08d4723c */ /* 0x000fe20000041850 */
[----:B------:R-:W3:Y:S01]  /*144d0*/  LDSM.16.MT88.4 R12, [R25+0x1000] ;  /* 0x00100000190c783b */ /* 0x000ee20000004200 */
[----:B------:R-:W-:-:S03]  /*144e0*/  PRMT R3, R26, 0x7772, RZ ;  /* 0x000077721a037816 */ /* 0x000fc600000000ff */
[----:B------:R-:W-:Y:S03]  /*144f0*/  LDSM.16.MT88.4 R64, [R25+0x800] ;  /* 0x000800001940783b */ /* 0x000fe60000004200 */
[C---:B-1----:R-:W-:Y:S08]  /*14500*/  HMMA.16816.F32.BF16 R88, R4.reuse, R20, R88 ;  /* 0x000000140458723c */ /* 0x042ff00000041858 */
[C---:B------:R-:W-:Y:S08]  /*14510*/  HMMA.16816.F32.BF16 R92, R4.reuse, R22, R92 ;  /* 0x00000016045c723c */ /* 0x040ff0000004185c */
[C---:B--2---:R-:W-:Y:S08]  /*14520*/  HMMA.16816.F32.BF16 R104, R4.reuse, R16, R104 ;  /* 0x000000100468723c */ /* 0x044ff00000041868 */
[----:B------:R-:W-:Y:S08]  /*14530*/  HMMA.16816.F32.BF16 R108, R4, R18, R108 ;  /* 0x00000012046c723c */ /* 0x000ff0000004186c */
[C---:B------:R-:W-:Y:S08]  /*14540*/  HMMA.16816.F32.BF16 R84, R8.reuse, R20, R84 ;  /* 0x000000140854723c */ /* 0x040ff00000041854 */
[----:B------:R-:W-:Y:S01]  /*14550*/  HMMA.16816.F32.BF16 R100, R8, R16, R100 ;  /* 0x000000100864723c */ /* 0x000fe20000041864 */
[----:B------:R-:W-:Y:S01]  /*14560*/  IMAD.MOV.U32 R244, RZ, RZ, R51 ;  /* 0x000000fffff47224 */ /* 0x000fe200078e0033 */
[----:B------:R-:W-:Y:S06]  /*14570*/  LDSM.16.MT88.4 R80, [R34+0xb800] ;  /* 0x00b800002250783b */ /* 0x000fec0000004200 */
[C---:B---3--:R-:W-:Y:S08]  /*14580*/  HMMA.16816.F32.BF16 R120, R4.reuse, R12, R120 ;  /* 0x0000000c0478723c */ /* 0x048ff00000041878 */
[----:B------:R-:W-:Y:S01]  /*14590*/  HMMA.16816.F32.BF16 R52, R4, R14, R52 ;  /* 0x0000000e0434723c */ /* 0x000fe20000041834 */
[----:B------:R-:W-:-:S02]  /*145a0*/  PRMT R5, R26, 0x7771, RZ ;  /* 0x000077711a057816 */ /* 0x000fc400000000ff */
[----:B------:R-:W-:-:S05]  /*145b0*/  PRMT R4, R26, 0x7773, RZ ;  /* 0x000077731a047816 */ /* 0x000fca00000000ff */
[C---:B------:R-:W-:Y:S08]  /*145c0*/  HMMA.16816.F32.BF16 R20, R8.reuse, R22, R96 ;  /* 0x000000160814723c */ /* 0x040ff00000041860 */
[C---:B------:R-:W-:Y:S08]  /*145d0*/  HMMA.16816.F32.BF16 R16, R8.reuse, R18, R112 ;  /* 0x000000120810723c */ /* 0x040ff00000041870 */
[C---:B------:R-:W-:Y:S01]  /*145e0*/  HMMA.16816.F32.BF16 R116, R8.reuse, R12, R116 ;  /* 0x0000000c0874723c */ /* 0x040fe20000041874 */
[----:B------:R-:W-:Y:S01]  /*145f0*/  PRMT R12, R3, 0x5410, R4 ;  /* 0x00005410030c7816 */ /* 0x000fe20000000004 */
[----:B------:R-:W1:Y:S06]  /*14600*/  LDSM.16.MT88.4 R96, [R24+0xb800] ;  /* 0x00b800001860783b */ /* 0x000e6c0000004200 */
[----:B------:R-:W-:Y:S01]  /*14610*/  HMMA.16816.F32.BF16 R200, R8, R14, R128 ;  /* 0x0000000e08c8723c */ /* 0x000fe20000041880 */
[----:B------:R-:W-:Y:S01]  /*14620*/  PRMT R9, R0, 0x5410, R5 ;  /* 0x0000541000097816 */ /* 0x000fe20000000005 */
[----:B------:R-:W-:Y:S01]  /*14630*/  IMAD.MOV.U32 R245, RZ, RZ, R150 ;  /* 0x000000fffff57224 */ /* 0x000fe200078e0096 */
[C---:B------:R-:W-:Y:S01]  /*14640*/  LOP3.LUT R0, R29.reuse, 0xffff, RZ, 0xc0, !PT ;  /* 0x0000ffff1d007812 */ /* 0x040fe200078ec0ff */
[----:B------:R-:W-:Y:S01]  /*14650*/  IMAD.MOV.U32 R246, RZ, RZ, R149 ;  /* 0x000000fffff67224 */ /* 0x000fe200078e0095 */
[----:B------:R-:W-:Y:S01]  /*14660*/  LOP3.LUT R3, R29, 0xff, RZ, 0xc0, !PT ;  /* 0x000000ff1d037812 */ /* 0x000fe200078ec0ff */
[----:B------:R-:W-:Y:S01]  /*14670*/  IMAD.MOV.U32 R247, RZ, RZ, R148 ;  /* 0x000000fffff77224 */ /* 0x000fe200078e0094 */
[----:B------:R-:W-:Y:S01]  /*14680*/  SHF.R.U32.HI R0, RZ, 0x8, R0 ;  /* 0x00000008ff007819 */ /* 0x000fe20000011600 */
[----:B------:R-:W-:Y:S01]  /*14690*/  LDSM.16.MT88.4 R112, [R27+0x1800] ;  /* 0x001800001b70783b */ /* 0x000fe20000004200 */
[----:B------:R-:W-:-:S02]  /*146a0*/  LOP3.LUT R6, R36, 0xff, RZ, 0xc0, !PT ;  /* 0x000000ff24067812 */ /* 0x000fc400078ec0ff */
[----:B------:R-:W-:Y:S02]  /*146b0*/  PRMT R10, R3, 0x5410, R0 ;  /* 0x00005410030a7816 */ /* 0x000fe40000000000 */
[----:B------:R-:W-:Y:S02]  /*146c0*/  PRMT R3, R29, 0x7632, R3 ;  /* 0x000076321d037816 */ /* 0x000fe40000000003 */
[----:B------:R-:W-:Y:S02]  /*146d0*/  LOP3.LUT R0, R28, 0xffff, RZ, 0xc0, !PT ;  /* 0x0000ffff1c007812 */ /* 0x000fe400078ec0ff */
[----:B------:R-:W-:Y:S02]  /*146e0*/  PRMT R11, R6, 0x5410, R37 ;  /* 0x00005410060b7816 */ /* 0x000fe40000000025 */
[----:B------:R-:W-:Y:S02]  /*146f0*/  LOP3.LUT R5, R3, 0xff, RZ, 0xc0, !PT ;  /* 0x000000ff03057812 */ /* 0x000fe400078ec0ff */
[----:B------:R-:W-:-:S02]  /*14700*/  LOP3.LUT R6, R28, 0xff, RZ, 0xc0, !PT ;  /* 0x000000ff1c067812 */ /* 0x000fc400078ec0ff */
[----:B------:R-:W-:Y:S02]  /*14710*/  SHF.R.U32.HI R3, RZ, 0x8, R0 ;  /* 0x00000008ff037819 */ /* 0x000fe40000011600 */
[----:B------:R-:W-:Y:S02]  /*14720*/  PRMT R4, R28, 0x7632, R4 ;  /* 0x000076321c047816 */ /* 0x000fe40000000004 */
[----:B------:R-:W-:Y:S02]  /*14730*/  PRMT R3, R6, 0x5410, R3 ;  /* 0x0000541006037816 */ /* 0x000fe40000000003 */
[----:B------:R-:W-:Y:S02]  /*14740*/  SHF.R.U32.HI R8, RZ, 0x18, R28 ;  /* 0x00000018ff087819 */ /* 0x000fe4000001161c */
[----:B------:R-:W-:Y:S01]  /*14750*/  LOP3.LUT R0, R4, 0xff, RZ, 0xc0, !PT ;  /* 0x000000ff04007812 */ /* 0x000fe200078ec0ff */
[----:B------:R-:W-:Y:S01]  /*14760*/  IMAD.MOV.U32 R4, RZ, RZ, R195 ;  /* 0x000000ffff047224 */ /* 0x000fe200078e00c3 */
[----:B------:R-:W-:-:S02]  /*14770*/  HSET2.LE.AND R3, R3, R216, PT ;  /* 0x000000d803037233 */ /* 0x000fc40003803000 */
[----:B------:R-:W-:-:S03]  /*14780*/  PRMT R0, R0, 0x5410, R8 ;  /* 0x0000541000007816 */ /* 0x000fc60000000008 */
[----:B------:R-:W-:Y:S01]  /*14790*/  LOP3.LUT R124, R4, R3, RZ, 0xc0, !PT ;  /* 0x00000003047c7212 */ /* 0x000fe200078ec0ff */
[----:B------:R-:W-:Y:S01]  /*147a0*/  IMAD.MOV.U32 R3, RZ, RZ, R188 ;  /* 0x000000ffff037224 */ /* 0x000fe200078e00bc */
[----:B------:R-:W-:Y:S02]  /*147b0*/  HSET2.LE.AND R0, R0, R216, PT ;  /* 0x000000d800007233 */ /* 0x000fe40003803000 */
[----:B------:R-:W-:-:S03]  /*147c0*/  SHF.R.U32.HI R7, RZ, 0x18, R29 ;  /* 0x00000018ff077819 */ /* 0x000fc6000001161d */
[----:B------:R-:W-:Y:S01]  /*147d0*/  LOP3.LUT R125, R3, R0, RZ, 0xc0, !PT ;  /* 0x00000000037d7212 */ /* 0x000fe200078ec0ff */
[----:B------:R-:W-:Y:S01]  /*147e0*/  IMAD.MOV.U32 R3, RZ, RZ, R189 ;  /* 0x000000ffff037224 */ /* 0x000fe200078e00bd */
[--C-:B------:R-:W-:Y:S02]  /*147f0*/  HSET2.LE.AND R0, R9, R216.reuse, PT ;  /* 0x000000d809007233 */ /* 0x100fe40003803000 */
[----:B------:R-:W-:Y:S02]  /*14800*/  PRMT R5, R5, 0x5410, R7 ;  /* 0x0000541005057816 */ /* 0x000fe40000000007 */
[--C-:B------:R-:W-:Y:S02]  /*14810*/  HSET2.LE.AND R4, R10, R216.reuse, PT ;  /* 0x000000d80a047233 */ /* 0x100fe40003803000 */
[----:B------:R-:W-:Y:S02]  /*14820*/  LOP3.LUT R126, R3, R0, RZ, 0xc0, !PT ;  /* 0x00000000037e7212 */ /* 0x000fe400078ec0ff */
[----:B------:R-:W-:-:S02]  /*14830*/  HSET2.LE.AND R3, R5, R216, PT ;  /* 0x000000d805037233 */ /* 0x000fc40003803000 */
[----:B------:R-:W-:Y:S01]  /*14840*/  HSET2.LE.AND R0, R11, R216, PT ;  /* 0x000000d80b007233 */ /* 0x000fe20003803000 */
[----:B------:R-:W-:Y:S01]  /*14850*/  IMAD.MOV.U32 R8, RZ, RZ, R151 ;  /* 0x000000ffff087224 */ /* 0x000fe200078e0097 */
[----:B------:R-:W-:Y:S01]  /*14860*/  LOP3.LUT R128, R48, R4, RZ, 0xc0, !PT ;  /* 0x0000000430807212 */ /* 0x000fe200078ec0ff */
[----:B------:R-:W2:Y:S01]  /*14870*/  LDSM.16.MT88.4 R148, [R34+0xa800] ;  /* 0x00a800002294783b */ /* 0x000ea20000004200 */
[----:B------:R-:W-:Y:S02]  /*14880*/  LOP3.LUT R129, R49, R3, RZ, 0xc0, !PT ;  /* 0x0000000331817212 */ /* 0x000fe400078ec0ff */
[----:B------:R-:W-:Y:S02]  /*14890*/  LOP3.LUT R130, R50, R0, RZ, 0xc0, !PT ;  /* 0x0000000032827212 */ /* 0x000fe400078ec0ff */
[----:B------:R-:W3:Y:S04]  /*148a0*/  LDSM.16.MT88.4 R48, [R27+0x800] ;  /* 0x000800001b30783b */ /* 0x000ee80000004200 */
[----:B------:R-:W4:Y:S01]  /*148b0*/  LDSM.16.MT88.4 R24, [R25+0x1800] ;  /* 0x001800001918783b */ /* 0x000f220000004200 */
[----:B------:R-:W-:-:S02]  /*148c0*/  LOP3.LUT R3, R38, 0xff00ff, RZ, 0xc0, !PT ;  /* 0x00ff00ff26037812 */ /* 0x000fc400078ec0ff */
[----:B------:R-:W-:-:S03]  /*148d0*/  LOP3.LUT R0, R12, 0xff00ff, RZ, 0xc0, !PT ;  /* 0x00ff00ff0c007812 */ /* 0x000fc600078ec0ff */
[--C-:B------:R-:W-:Y:S02]  /*148e0*/  HSET2.LE.AND R3, R3, R216.reuse, PT ;  /* 0x000000d803037233 */ /* 0x100fe40003803000 */
[----:B------:R-:W-:-:S03]  /*148f0*/  HSET2.LE.AND R0, R0, R216, PT ;  /* 0x000000d800007233 */ /* 0x000fc60003803000 */
[----:B------:R-:W-:Y:S01]  /*14900*/  LOP3.LUT R131, R243, R3, RZ, 0xc0, !PT ;  /* 0x00000003f3837212 */ /* 0x000fe200078ec0ff */
[----:B------:R-:W-:Y:S01]  /*14910*/  IMAD.MOV.U32 R3, RZ, RZ, R192 ;  /* 0x000000ffff037224 */ /* 0x000fe200078e00c0 */
[----:B------:R-:W-:Y:S01]  /*14920*/  STG.E.U16 desc[UR30][R32.64+-0xae], R198 ;  /* 0xffff52c620007986 */ /* 0x000fe2000c10151e */
[----:B------:R-:W-:-:S03]  /*14930*/  IMAD.MOV.U32 R10, RZ, RZ, R127 ;  /* 0x000000ffff0a7224 */ /* 0x000fc600078e007f */
[----:B------:R-:W-:Y:S01]  /*14940*/  LOP3.LUT R127, R3, R0, RZ, 0xc0, !PT ;  /* 0x00000000037f7212 */ /* 0x000fe200078ec0ff */
[----:B------:R-:W-:Y:S01]  /*14950*/  STG.E.U16 desc[UR30][R172.64+-0xb0], R197 ;  /* 0xffff50c5ac007986 */ /* 0x000fe2000c10151e */
[----:B------:R-:W-:-:S03]  /*14960*/  IMAD.MOV.U32 R9, RZ, RZ, R199 ;  /* 0x000000ffff097224 */ /* 0x000fc600078e00c7 */
[----:B------:R-:W-:Y:S01]  /*14970*/  STG.E.U16 desc[UR30][R172.64+-0xae], R196 ;  /* 0xffff52c4ac007986 */ /* 0x000fe2000c10151e */
[----:B------:R-:W-:-:S03]  /*14980*/  IMAD.MOV.U32 R11, RZ, RZ, R39 ;  /* 0x000000ffff0b7224 */ /* 0x000fc600078e0027 */
[----:B------:R-:W-:Y:S04]  /*14990*/  STG.E.U16 desc[UR30][R176.64+-0xb0], R136 ;  /* 0xffff5088b0007986 */ /* 0x000fe8000c10151e */
[----:B------:R-:W-:Y:S04]  /*149a0*/  STG.E.U16 desc[UR30][R176.64+-0xae], R135 ;  /* 0xffff5287b0007986 */ /* 0x000fe8000c10151e */
        /* <DEDUP_REMOVED lines=9> */
[----:B------:R2:W-:Y:S04]  /*14a40*/  STG.E.U16 desc[UR30][R184.64+-0xa0], R242 ;  /* 0xffff60f2b8007986 */ /* 0x0005e8000c10151e */
[----:B------:R3:W-:Y:S01]  /*14a50*/  STG.E.U16 desc[UR30][R184.64+-0x9e], R241 ;  /* 0xffff62f1b8007986 */ /* 0x0007e2000c10151e */
[----:B------:R-:W-:Y:S03]  /*14a60*/  HMMA.16816.F32.BF16 R140, R128, R142, R40 ;  /* 0x0000008e808c723c */ /* 0x000fe60000041828 */
[----:B------:R3:W-:Y:S04]  /*14a70*/  STG.E.U16 desc[UR30][R30.64+-0xa0], R233 ;  /* 0xffff60e91e007986 */ /* 0x0007e8000c10151e */
[----:B------:R3:W-:Y:S01]  /*14a80*/  STG.E.U16 desc[UR30][R30.64+-0x9e], R219 ;  /* 0xffff62db1e007986 */ /* 0x0007e2000c10151e */
[C---:B-1----:R-:W-:Y:S03]  /*14a90*/  HMMA.16816.F32.BF16 R88, R124.reuse, R96, R88 ;  /* 0x000000607c58723c */ /* 0x042fe60000041858 */
[----:B------:R1:W-:Y:S04]  /*14aa0*/  STG.E.U16 desc[UR30][R32.64+-0x90], R181 ;  /* 0xffff70b520007986 */ /* 0x0003e8000c10151e */
[----:B------:R1:W-:Y:S01]  /*14ab0*/  STG.E.U16 desc[UR30][R32.64+-0x8e], R180 ;  /* 0xffff72b420007986 */ /* 0x0003e2000c10151e */
[C---:B------:R-:W-:Y:S03]  /*14ac0*/  HMMA.16816.F32.BF16 R92, R124.reuse, R98, R92 ;  /* 0x000000627c5c723c */ /* 0x040fe6000004185c */
[----:B------:R1:W-:Y:S04]  /*14ad0*/  STG.E.U16 desc[UR30][R182.64+-0x90], R179 ;  /* 0xffff70b3b6007986 */ /* 0x0003e8000c10151e */
[----:B------:R1:W-:Y:S01]  /*14ae0*/  STG.E.U16 desc[UR30][R182.64+-0x8e], R178 ;  /* 0xffff72b2b6007986 */ /* 0x0003e2000c10151e */
[C---:B--2---:R-:W-:Y:S03]  /*14af0*/  HMMA.16816.F32.BF16 R168, R124.reuse, R148, R168 ;  /* 0x000000947ca8723c */ /* 0x044fe600000418a8 */
[----:B------:R1:W-:Y:S04]  /*14b00*/  STG.E.U16 desc[UR30][R174.64+-0x90], R210 ;  /* 0xffff70d2ae007986 */ /* 0x0003e8000c10151e */
[----:B------:R1:W-:Y:S01]  /*14b10*/  STG.E.U16 desc[UR30][R174.64+-0x8e], R207 ;  /* 0xffff72cfae007986 */ /* 0x0003e2000c10151e */
[C---:B------:R-:W-:Y:S03]  /*14b20*/  HMMA.16816.F32.BF16 R164, R124.reuse, R150, R164 ;  /* 0x000000967ca4723c */ /* 0x040fe600000418a4 */
[----:B------:R1:W-:Y:S05]  /*14b30*/  STG.E.U16 desc[UR30][R30.64+-0x90], R206 ;  /* 0xffff70ce1e007986 */ /* 0x0003ea000c10151e */
[C---:B---3--:R-:W-:Y:S01]  /*14b40*/  HMMA.16816.F32.BF16 R40, R124.reuse, R48, R68 ;  /* 0x000000307c28723c */ /* 0x048fe20000041844 */
[----:B------:R1:W-:Y:S07]  /*14b50*/  STG.E.U16 desc[UR30][R30.64+-0x8e], R205 ;  /* 0xffff72cd1e007986 */ /* 0x0003ee000c10151e */
[C---:B------:R-:W-:Y:S08]  /*14b60*/  HMMA.16816.F32.BF16 R44, R124.reuse, R50, R44 ;  /* 0x000000327c2c723c */ /* 0x040ff0000004182c */
[C---:B------:R-:W-:Y:S08]  /*14b70*/  HMMA.16816.F32.BF16 R56, R124.reuse, R64, R56 ;  /* 0x000000407c38723c */ /* 0x040ff00000041838 */
[C---:B------:R-:W-:Y:S08]  /*14b80*/  HMMA.16816.F32.BF16 R60, R124.reuse, R66, R60 ;  /* 0x000000427c3c723c */ /* 0x040ff0000004183c */
[C---:B------:R-:W-:Y:S08]  /*14b90*/  HMMA.16816.F32.BF16 R72, R124.reuse, R80, R72 ;  /* 0x000000507c48723c */ /* 0x040ff00000041848 */
[C---:B------:R-:W-:Y:S08]  /*14ba0*/  HMMA.16816.F32.BF16 R76, R124.reuse, R82, R76 ;  /* 0x000000527c4c723c */ /* 0x040ff0000004184c */
[C---:B------:R-:W-:Y:S08]  /*14bb0*/  HMMA.16816.F32.BF16 R104, R124.reuse, R112, R104 ;  /* 0x000000707c68723c */ /* 0x040ff00000041868 */
[C---:B------:R-:W-:Y:S08]  /*14bc0*/  HMMA.16816.F32.BF16 R108, R124.reuse, R114, R108 ;  /* 0x000000727c6c723c */ /* 0x040ff0000004186c */
[----:B----4-:R-:W-:Y:S08]  /*14bd0*/  HMMA.16816.F32.BF16 R120, R124, R24, R120 ;  /* 0x000000187c78723c */ /* 0x010ff00000041878 */
        /* <DEDUP_REMOVED lines=16> */
[----:B-----5:R-:W-:-:S02]  /*14ce0*/  IMAD.MOV.U32 R133, RZ, RZ, R218 ;  /* 0x000000ffff857224 */ /* 0x020fc400078e00da */
[----:B------:R-:W-:Y:S01]  /*14cf0*/  IMAD.MOV.U32 R134, RZ, RZ, R211 ;  /* 0x000000ffff867224 */ /* 0x000fe200078e00d3 */
[----:B------:R-:W-:Y:S01]  /*14d00*/  IADD3.X R213, PT, PT, R33, -0x1, RZ, P1, !PT ;  /* 0xffffffff21d57810 */ /* 0x000fe20000ffe4ff */
[----:B------:R-:W-:Y:S02]  /*14d10*/  IMAD.MOV.U32 R136, RZ, RZ, R234 ;  /* 0x000000ffff887224 */ /* 0x000fe400078e00ea */
[----:B------:R-:W-:Y:S01]  /*14d20*/  IMAD.MOV.U32 R135, RZ, RZ, R240 ;  /* 0x000000ffff877224 */ /* 0x000fe200078e00f0 */
[----:B-1----:R-:W-:Y:S11]  /*14d30*/  BRA.U !UP1, `(.L_x_1537) ;  /* 0x0000004509c87547 */ /* 0x002ff6000b800000 */
[----:B------:R-:W2:Y:S04]  /*14d40*/  LDL R8, [R1+0x64] ;  /* 0x0000640001087983 */ /* 0x000ea80000100800 */
[----:B------:R-:W3:Y:S01]  /*14d50*/  LDL R28, [R1+0x60] ;  /* 0x00006000011c7983 */ /* 0x000ee20000100800 */
[----:B------:R-:W-:Y:S01]  /*14d60*/  UIADD3 UR8, UPT, UPT, UR25, -0x5, URZ ;  /* 0xfffffffb19087890 */ /* 0x000fe2000fffe0ff */
[----:B------:R-:W-:-:S04]  /*14d70*/  DEPBAR.LE SB0, 0x0 ;  /* 0x000080000000791a */ /* 0x000fc80000000000 */
[----:B------:R-:W4:Y:S04]  /*14d80*/  LDL.LU R29, [R1+0x44] ;  /* 0x00004400011d7983 */ /* 0x000f280000300800 */
[----:B------:R-:W5:Y:S04]  /*14d90*/  LDL.LU R239, [R1+0x14] ;  /* 0x0000140001ef7983 */ /* 0x000f680000300800 */
[----:B------:R-:W5:Y:S04]  /*14da0*/  LDL.64 R14, [R1+0x98] ;  /* 0x00009800010e7983 */ /* 0x000f680000100a00 */
[----:B------:R-:W5:Y:S04]  /*14db0*/  LDL.64 R244, [R1+0x90] ;  /* 0x0000900001f47983 */ /* 0x000f680000100a00 */
[----:B------:R-:W5:Y:S04]  /*14dc0*/  LDL.64 R246, [R1+0x88] ;  /* 0x0000880001f67983 */ /* 0x000f680000100a00 */
[----:B------:R-:W5:Y:S04]  /*14dd0*/  LDL.LU R199, [R1+0x10] ;  /* 0x0000100001c77983 */ /* 0x000f680000300800 */
[----:B------:R-:W5:Y:S01]  /*14de0*/  LDL.LU R13, [R1+0x48] ;  /* 0x00004800010d7983 */ /* 0x000f620000300800 */
[----:B------:R-:W-:-:S04]  /*14df0*/  UIMAD.WIDE.U32 UR18, UR8, UR6, URZ ;  /* 0x00000006081272a5 */ /* 0x000fc8000f8e00ff */
        /* <DEDUP_REMOVED lines=8> */
[----:B------:R-:W-:Y:S01]  /*14e80*/  MOV R5, UR9 ;  /* 0x0000000900057c02 */ /* 0x000fe20008000f00 */
        /* <DEDUP_REMOVED lines=12> */
[C---:B-----5:R-:W-:Y:S02]  /*14f50*/  IMAD.IADD R3, R239.reuse, 0x1, R35 ;  /* 0x00000001ef037824 */ /* 0x060fe400078e0223 */
[----:B------:R-:W-:Y:S01]  /*14f60*/  IADD3 R0, PT, PT, R239, R21, RZ ;  /* 0x00000015ef007210 */ /* 0x000fe20007ffe0ff */
[----:B------:R-:W-:Y:S01]  /*14f70*/  @!PT LDS RZ, [RZ] ;  /* 0x00000000fffff984 */ /* 0x000fe20000000800 */
[----:B------:R-:W-:Y:S01]  /*14f80*/  @!PT LDS RZ, [RZ] ;  /* 0x00000000fffff984 */ /* 0x000fe20000000800 */
[----:B------:R-:W-:Y:S01]  /*14f90*/  @!PT LDS RZ, [RZ] ;  /* 0x00000000fffff984 */ /* 0x000fe20000000800 */
[----:B------:R-:W-:Y:S01]  /*14fa0*/  @!P2 LDGSTS.E.BYPASS.LTC128B.128 [R217+0xb000], desc[UR30][R6.64+0x80] ;  /* 0x0b00008006d9afae */ /* 0x000fe2000b981a1e */
[----:B------:R-:W-:Y:S02]  /*14fb0*/  IMAD.MOV.U32 R22, RZ, RZ, R14 ;  /* 0x000000ffff167224 */ /* 0x000fe400078e000e */
[----:B------:R-:W-:Y:S01]  /*14fc0*/  IMAD.MOV.U32 R23, RZ, RZ, R15 ;  /* 0x000000ffff177224 */ /* 0x000fe200078e000f */
[----:B------:R-:W-:Y:S01]  /*14fd0*/  @P2 STS.128 [R217+0xb000], RZ ;  /* 0x00b000ffd9002388 */ /* 0x000fe20000000c00 */
[----:B------:R-:W-:-:S02]  /*14fe0*/  IMAD.MOV.U32 R236, RZ, RZ, R244 ;  /* 0x000000ffffec7224 */ /* 0x000fc400078e00f4 */
[----:B------:R-:W-:Y:S01]  /*14ff0*/  IMAD.MOV.U32 R237, RZ, RZ, R245 ;  /* 0x000000ffffed7224 */ /* 0x000fe200078e00f5 */
[----:B------:R-:W-:Y:S01]  /*15000*/  @!PT LDS RZ, [RZ] ;  /* 0x00000000fffff984 */ /* 0x000fe20000000800 */
[----:B------:R-:W-:Y:S01]  /*15010*/  @!PT LDS RZ, [RZ] ;  /* 0x00000000fffff984 */ /* 0x000fe20000000800 */
[----:B------:R-:W-:Y:S01]  /*15020*/  @!PT LDS RZ, [RZ] ;  /* 0x00000000fffff984 */ /* 0x000fe20000000800 */
[----:B------:R-:W-:Y:S01]  /*15030*/  @!P3 LDGSTS.E.BYPASS.LTC128B.128 [R217+0xa800], desc[UR30][R4.64] ;  /* 0x0a80000004d9bfae */ /* 0x000fe2000b981a1e */
[----:B------:R-:W-:Y:S01]  /*15040*/  MOV R250, R246 ;  /* 0x000000f600fa7202 */ /* 0x000fe20000000f00 */
[----:B------:R-:W-:Y:S02]  /*15050*/  IMAD.MOV.U32 R251, RZ, RZ, R247 ;  /* 0x000000fffffb7224 */ /* 0x000fe400078e00f7 */
[----:B------:R-:W-:Y:S01]  /*15060*/  @P3 STS.128 [R217+0xa800], RZ ;  /* 0x00a800ffd9003388 */ /* 0x000fe20000000c00 */
[----:B------:R-:W-:Y:S01]  /*15070*/  MOV R243, R199 ;  /* 0x000000c700f37202 */ /* 0x000fe20000000f00 */
[----:B------:R-:W-:Y:S02]  /*15080*/  IMAD.MOV.U32 R238, RZ, RZ, R22 ;  /* 0x000000ffffee7224 */ /* 0x000fe400078e0016 */
[----:B------:R-:W-:Y:S01]  /*15090*/  @!PT LDS RZ, [RZ] ;  /* 0x00000000fffff984 */ /* 0x000fe20000000800 */
[----:B------:R-:W-:Y:S01]  /*150a0*/  @!PT LDS RZ, [RZ] ;  /* 0x00000000fffff984 */ /* 0x000fe20000000800 */
[----:B------:R-:W-:Y:S01]  /*150b0*/  @!PT LDS RZ, [RZ] ;  /* 0x00000000fffff984 */ /* 0x000fe20000000800 */
[----:B------:R1:W-:Y:S01]  /*150c0*/  @!P2 LDGSTS.E.BYPASS.LTC128B.128 [R217+0xb800], desc[UR30][R4.64+0x80] ;  /* 0x0b80008004d9afae */ /* 0x0003e2000b981a1e */
[----:B------:R-:W-:Y:S01]  /*150d0*/  IMAD.IADD R20, R13, 0x1, R239 ;  /* 0x000000010d147824 */ /* 0x000fe200078e02ef */
[----:B------:R-:W-:-:S02]  /*150e0*/  MOV R239, R23 ;  /* 0x0000001700ef7202 */ /* 0x000fc40000000f00 */
[----:B------:R-:W-:Y:S04]  /*150f0*/  @P2 STS.128 [R217+0xb800], RZ ;  /* 0x00b800ffd9002388 */ /* 0x000fe80000000c00 */
[----:B------:R-:W-:Y:S04]  /*15100*/  LDSM.16.M88.4 R172, [R252+UR5+0x8000] ;  /* 0x00800005fcac783b */ /* 0x000fe80008000200 */
[----:B------:R-:W2:Y:S04]  /*15110*/  LDSM.16.M88.4 R8, [R21+0x2000] ;  /* 0x002000001508783b */ /* 0x000ea80000000200 */
[----:B------:R-:W3:Y:S04]  /*15120*/  LDSM.16.M88.4 R28, [R252+UR5+0x8800] ;  /* 0x00880005fc1c783b */ /* 0x000ee80008000200 */
[----:B------:R-:W-:Y:S04]  /*15130*/  LDSM.16.M88.4 R24, [R20+0x8000] ;  /* 0x008000001418783b */ /* 0x000fe80000000200 */
[----:B------:R-:W-:Y:S04]  /*15140*/  LDSM.16.M88.4 R176, [R20+0x8800] ;  /* 0x0088000014b0783b */ /* 0x000fe80000000200 */
[----:B-1----:R-:W1:Y:S04]  /*15150*/  LDSM.16.M88.4 R4, [R0+0x2000] ;  /* 0x002000000004783b */ /* 0x002e680000000200 */
[----:B------:R-:W4:Y:S04]  /*15160*/  LDSM.16.M88.4 R12, [R21] ;  /* 0x00000000150c783b */ /* 0x000f280000000200 */
[----:B------:R-:W5:Y:S04]  /*15170*/  LDL.64 R244, [R1+0x68] ;  /* 0x0000680001f47983 */ /* 0x000f680000100a00 */
[----:B------:R-:W5:Y:S04]  /*15180*/  LDL.64 R246, [R1+0x70] ;  /* 0x0000700001f67983 */ /* 0x000f680000100a00 */
[----:B------:R-:W4:Y:S04]  /*15190*/  LDSM.16.M88.4 R16, [R0] ;  /* 0x000000000010783b */ /* 0x000f280000000200 */
[----:B------:R-:W0:Y:S01]  /*151a0*/  LDGDEPBAR ;  /* 0x00000000000079af */ /* 0x000e220000000000 */
[C---:B--2---:R-:W-:Y:S08]  /*151b0*/  HMMA.16816.F32.BF16 R188, R8.reuse, R172, RZ ;  /* 0x000000ac08bc723c */ /* 0x044ff000000418ff */
[C---:B---3--:R-:W-:Y:S08]  /*151c0*/  HMMA.16816.F32.BF16 R180, R8.reuse, R28, RZ ;  /* 0x0000001c08b4723c */ /* 0x048ff000000418ff */
[C---:B------:R-:W-:Y:S08]  /*151d0*/  HMMA.16816.F32.BF16 R184, R8.reuse, R174, RZ ;  /* 0x000000ae08b8723c */ /* 0x040ff000000418ff */
[----:B------:R-:W-:Y:S08]  /*151e0*/  HMMA.16816.F32.BF16 R8, R8, R30, RZ ;  /* 0x0000001e0808723c */ /* 0x000ff000000418ff */
[C---:B-1----:R-:W-:Y:S08]  /*151f0*/  HMMA.16816.F32.BF16 R188, R4.reuse, R24, R188 ;  /* 0x0000001804bc723c */ /* 0x042ff000000418bc */
[C---:B------:R-:W-:Y:S08]  /*15200*/  HMMA.16816.F32.BF16 R224, R4.reuse, R176, R180 ;  /* 0x000000b004e0723c */ /* 0x040ff000000418b4 */
[C---:B------:R-:W-:Y:S08]  /*15210*/  HMMA.16816.F32.BF16 R184, R4.reuse, R26, R184 ;  /* 0x0000001a04b8723c */ /* 0x040ff000000418b8 */
[----:B------:R-:W-:Y:S01]  /*15220*/  HMMA.16816.F32.BF16 R212, R4, R178, R8 ;  /* 0x000000b204d4723c */ /* 0x000fe20000041808 */
[----:B------:R-:W-:Y:S07]  /*15230*/  LDSM.16.M88.4 R8, [R35] ;  /* 0x000000002308783b */ /* 0x000fee0000000200 */
[C---:B----4-:R-:W-:Y:S08]  /*15240*/  HMMA.16816.F32.BF16 R4, R12.reuse, R172, RZ ;  /* 0x000000ac0c04723c */ /* 0x050ff000000418ff */
[C---:B------:R-:W-:Y:S08]  /*15250*/  HMMA.16816.F32.BF16 R172, R12.reuse, R174, RZ ;  /* 0x000000ae0cac723c */ /* 0x040ff000000418ff */
[C---:B------:R-:W-:Y:S08]  /*15260*/  HMMA.16816.F32.BF16 R180, R12.reuse, R28, RZ ;  /* 0x0000001c0cb4723c */ /* 0x040ff000000418ff */
[----:B------:R-:W-:Y:S01]  /*15270*/  HMMA.16816.F32.BF16 R28, R12, R30, RZ ;  /* 0x0000001e0c1c723c */ /* 0x000fe200000418ff */
[----:B------:R-:W1:Y:S07]  /*15280*/  LDSM.16.M88.4 R12, [R235+0x8000] ;  /* 0x00800000eb0c783b */ /* 0x000e6e0000000200 */
[C---:B------:R-:W-:Y:S01]  /*15290*/  HMMA.16816.F32.BF16 R196, R16.reuse, R24, R4 ;  /* 0x0000001810c4723c */ /* 0x040fe20000041804 */
[----:B------:R-:W2:Y:S07]  /*152a0*/  LDSM.16.M88.4 R4, [R35+0x2000] ;  /* 0x002000002304783b */ /* 0x000eae0000000200 */
[C---:B------:R-:W-:Y:S01]  /*152b0*/  HMMA.16816.F32.BF16 R172, R16.reuse, R26, R172 ;  /* 0x0000001a10ac723c */ /* 0x040fe200000418ac */
[----:B------:R-:W3:Y:S07]  /*152c0*/  LDSM.16.M88.4 R24, [R235+0x8800] ;  /* 0x00880000eb18783b */ /* 0x000eee0000000200 */
[C---:B------:R-:W-:Y:S08]  /*152d0*/  HMMA.16816.F32.BF16 R200, R16.reuse, R176, R180 ;  /* 0x000000b010c8723c */ /* 0x040ff000000418b4 */
[----:B------:R-:W-:Y:S01]  /*152e0*/  HMMA.16816.F32.BF16 R192, R16, R178, R28 ;  /* 0x000000b210c0723c */ /* 0x000fe2000004181c */
[----:B------:R-:W-:Y:S07]  /*152f0*/  LDSM.16.M88.4 R28, [R243+0x8000] ;  /* 0x00800000f31c783b */ /* 0x000fee0000000200 */
[-C--:B-1----:R-:W-:Y:S08]  /*15300*/  HMMA.16816.F32.BF16 R16, R8, R12.reuse, R196 ;  /* 0x0000000c0810723c */ /* 0x082ff000000418c4 */
[C---:B--2---:R-:W-:Y:S08]  /*15310*/  HMMA.16816.F32.BF16 R188, R4.reuse, R12, R188 ;  /* 0x0000000c04bc723c */ /* 0x044ff000000418bc */
[C---:B---3--:R-:W-:Y:S08]  /*15320*/  HMMA.16816.F32.BF16 R180, R4.reuse, R24, R224 ;  /* 0x0000001804b4723c */ /* 0x048ff000000418e0 */
[C---:B------:R-:W-:Y:S08]  /*15330*/  HMMA.16816.F32.BF16 R184, R4.reuse, R14, R184 ;  /* 0x0000000e04b8723c */ /* 0x040ff000000418b8 */
[----:B------:R-:W-:Y:S01]  /*15340*/  HMMA.16816.F32.BF16 R176, R4, R26, R212 ;  /* 0x0000001a04b0723c */ /* 0x000fe200000418d4 */
[----:B------:R-:W1:Y:S07]  /*15350*/  LDSM.16.M88.4 R4, [R3+0x2000] ;  /* 0x002000000304783b */ /* 0x000e6e0000000200 */
[C---:B------:R-:W-:Y:S01]  /*15360*/  HMMA.16816.F32.BF16 R224, R8.reuse, R14, R172 ;  /* 0x0000000e08e0723c */ /* 0x040fe200000418ac */
[----:B------:R-:W2:Y:S04]  /*15370*/  LDSM.16.M88.4 R172, [R243+0x8800] ;  /* 0x00880000f3ac783b */ /* 0x000ea80000000200 */
[----:B------:R-:W3:Y:S03]  /*15380*/  LDSM.16.M88.4 R12, [R3] ;  /* 0x00000000030c783b */ /* 0x000ee60000000200 */
        /* <DEDUP_REMOVED lines=9> */
[C---:B---3--:R-:W-:Y:S01]  /*15420*/  HMMA.16816.F32.BF16 R180, R12.reuse, R28, R16 ;  /* 0x0000001c0cb4723c */ /* 0x048fe20000041810 */
[----:B------:R-:W2:Y:S07]  /*15430*/  LDSM.16.M88.4 R16, [R252+UR5+0x9800] ;  /* 0x00980005fc10783b */ /* 0x000eae0008000200 */
[C---:B------:R-:W-:Y:S08]  /*15440*/  HMMA.16816.F32.BF16 R176, R12.reuse, R30, R224 ;  /* 0x0000001e0cb0723c */ /* 0x040ff000000418e0 */
[C---:B------:R-:W-:Y:S08]  /*15450*/  HMMA.16816.F32.BF16 R28, R12.reuse, R172, R212 ;  /* 0x000000ac0c1c723c */ /* 0x040ff000000418d4 */
[----:B------:R-:W-:Y:S08]  /*15460*/  HMMA.16816.F32.BF16 R12, R12, R174, R200 ;  /* 0x000000ae0c0c723c */ /* 0x000ff000000418c8 */
[C---:B-1----:R-:W-:Y:S08]  /*15470*/  HMMA.16816.F32.BF16 R228, R4.reuse, R24, R196 ;  /* 0x0000001804e4723c */ /* 0x042ff000000418c4 */
[C---:B--2---:R-:W-:Y:S08]  /*15480*/  HMMA.16816.F32.BF16 R212, R4.reuse, R16, R188 ;  /* 0x0000001004d4723c */ /* 0x044ff000000418bc */
[C---:B------:R-:W-:Y:S08]  /*15490*/  HMMA.16816.F32.BF16 R224, R4.reuse, R26, R192 ;  /* 0x0000001a04e0723c */ /* 0x040ff000000418c0 */
[----:B------:R-:W-:Y:S01]  /*154a0*/  HMMA.16816.F32.BF16 R200, R4, R18, R184 ;  /* 0x0000001204c8723c */ /* 0x000fe200000418b8 */
[----:B------:R-:W-:Y:S07]  /*154b0*/  LDSM.16.M88.4 R4, [R35+0x6000] ;  /* 0x006000002304783b */ /* 0x000fee0000000200 */
[C---:B------:R-:W-:Y:S01]  /*154c0*/  HMMA.16816.F32.BF16 R188, R8.reuse, R16, R28 ;  /* 0x0000001008bc723c */ /* 0x040fe2000004181c */
[----:B------:R-:W-:Y:S07]  /*154d0*/  LDSM.16.M88.4 R28, [R235+0x9000] ;  /* 0x00900000eb1c783b */ /* 0x000fee0000000200 */
[C---:B------:R-:W-:Y:S01]  /*154e0*/  HMMA.16816.F32.BF16 R172, R8.reuse, R18, R12 ;  /* 0x0000001208ac723c */ /* 0x040fe2000004180c */
[----:B------:R-:W-:Y:S04]  /*154f0*/  LDSM.16.M88.4 R16, [R20+0x9000] ;  /* 0x009000001410783b */ /* 0x000fe80000000200 */
[----:B------:R-:W-:Y:S03]  /*15500*/  LDSM.16.M88.4 R20, [R20+0x9800] ;  /* 0x009800001414783b */ /* 0x000fe60000000200 */
[C---:B------:R-:W-:Y:S01]  /*15510*/  HMMA.16816.F32.BF16 R196, R8.reuse, R24, R180 ;  /* 0x0000001808c4723c */ /* 0x040fe200000418b4 */
[----:B------:R-:W-:Y:S07]  /*15520*/  LDSM.16.M88.4 R12, [R0+0x4000] ;  /* 0x00400000000c783b */ /* 0x000fee0000000200 */
[----:B------:R-:W-:Y:S01]  /*15530*/  HMMA.16816.F32.BF16 R192, R8, R26, R176 ;  /* 0x0000001a08c0723c */ /* 0x000fe200000418b0 */
[----:B------:R-:W1:Y:S04]  /*15540*/  LDSM.16.M88.4 R8, [R0+0x6000] ;  /* 0x006000000008783b */ /* 0x000e680000000200 */
[----:B------:R-:W2:Y:S03]  /*15550*/  LDSM.16.M88.4 R24, [R235+0x9800] ;  /* 0x00980000eb18783b */ /* 0x000ea60000000200 */
[C---:B-1----:R-:W-:Y:S08]  /*15560*/  HMMA.16816.F32.BF16 R184, R8.reuse, R16, R228 ;  /* 0x0000001008b8723c */ /* 0x042ff000000418e4 */
[C---:B------:R-:W-:Y:S08]  /*15570*/  HMMA.16816.F32.BF16 R180, R8.reuse, R18, R224 ;  /* 0x0000001208b4723c */ /* 0x040ff000000418e0 */
[C---:B------:R-:W-:Y:S08]  /*15580*/  HMMA.16816.F32.BF16 R176, R8.reuse, R20, R212 ;  /* 0x0000001408b0723c */ /* 0x040ff000000418d4 */
[----:B------:R-:W-:Y:S08]  /*15590*/  HMMA.16816.F32.BF16 R8, R8, R22, R200 ;  /* 0x000000160808723c */ /* 0x000ff000000418c8 */
[C---:B------:R-:W-:Y:S08]  /*155a0*/  HMMA.16816.F32.BF16 R224, R12.reuse, R16, R196 ;  /* 0x000000100ce0723c */ /* 0x040ff000000418c4 */
[C---:B------:R-:W-:Y:S01]  /*155b0*/  HMMA.16816.F32.BF16 R212, R12.reuse, R18, R192 ;  /* 0x000000120cd4723c */ /* 0x040fe200000418c0 */
[----:B------:R-:W-:Y:S07]  /*155c0*/  LDSM.16.M88.4 R16, [R243+0x9000] ;  /* 0x00900000f310783b */ /* 0x000fee0000000200 */
[C---:B------:R-:W-:Y:S08]  /*155d0*/  HMMA.16816.F32.BF16 R200, R12.reuse, R20, R188 ;  /* 0x000000140cc8723c */ /* 0x040ff000000418bc */
[----:B------:R-:W-:Y:S01]  /*155e0*/  HMMA.16816.F32.BF16 R196, R12, R22, R172 ;  /* 0x000000160cc4723c */ /* 0x000fe200000418ac */
[----:B------:R-:W1:Y:S04]  /*155f0*/  LDSM.16.M88.4 R12, [R35+0x4000] ;  /* 0x00400000230c783b */ /* 0x000e680000000200 */
[----:B------:R-:W-:Y:S03]  /*15600*/  LDSM.16.M88.4 R20, [R243+0x9800] ;  /* 0x00980000f314783b */ /* 0x000fe60000000200 */
[C---:B------:R-:W-:Y:S08]  /*15610*/  HMMA.16816.F32.BF16 R192, R4.reuse, R28, R184 ;  /* 0x0000001c04c0723c */ /* 0x040ff000000418b8 */
[C---:B------:R-:W-:Y:S08]  /*15620*/  HMMA.16816.F32.BF16 R188, R4.reuse, R30, R180 ;  /* 0x0000001e04bc723c */ /* 0x040ff000000418b4 */
[C---:B--2---:R-:W-:Y:S08]  /*15630*/  HMMA.16816.F32.BF16 R184, R4.reuse, R24, R176 ;  /* 0x0000001804b8723c */ /* 0x044ff000000418b0 */
[----:B------:R-:W-:Y:S01]  /*15640*/  HMMA.16816.F32.BF16 R180, R4, R26, R8 ;  /* 0x0000001a04b4723c */ /* 0x000fe20000041808 */
[----:B------:R-:W2:Y:S04]  /*15650*/  LDSM.16.M88.4 R4, [R3+0x6000] ;  /* 0x006000000304783b */ /* 0x000ea80000000200 */
[----:B------:R3:W4:Y:S01]  /*15660*/  LDSM.16.M88.4 R8, [R3+0x4000] ;  /* 0x004000000308783b */ /* 0x0007220000000200 */
[----:B------:R-:W-:Y:S01]  /*15670*/  IMAD.U32 R0, RZ, RZ, UR37 ;  /* 0x00000025ff007e24 */ /* 0x000fe2000f8e00ff */
[----:B------:R-:W-:-:S04]  /*15680*/  DEPBAR.LE SB0, 0x0 ;  /* 0x000080000000791a */ /* 0x000fc80000000000 */
[----:B-1----:R-:W-:Y:S01]  /*15690*/  HMMA.16816.F32.BF16 R176, R12, R28, R224 ;  /* 0x0000001c0cb0723c */ /* 0x002fe200000418e0 */
[----:B------:R-:W-:-:S07]  /*156a0*/  SHF.L.U32 R35, R204, 0x1, RZ ;  /* 0x00000001cc237819 */ /* 0x000fce00000006ff */
[C---:B------:R-:W-:Y:S08]  /*156b0*/  HMMA.16816.F32.BF16 R172, R12.reuse, R30, R212 ;  /* 0x0000001e0cac723c */ /* 0x040ff000000418d4 */
[----:B------:R-:W-:Y:S01]  /*156c0*/  HMMA.16816.F32.BF16 R28, R12, R24, R200 ;  /* 0x000000180c1c723c */ /* 0x000fe200000418c8 */
[----:B---3--:R-:W-:-:S07]  /*156d0*/  LOP3.LUT R3, R0, UR8, R251, 0x96, !PT ;  /* 0x0000000800037c12 */ /* 0x008fce000f8e96fb */
[----:B------:R-:W-:Y:S01]  /*156e0*/  HMMA.16816.F32.BF16 R12, R12, R26, R196 ;  /* 0x0000001a0c0c723c */ /* 0x000fe200000418c4 */
[----:B------:R-:W-:Y:S01]  /*156f0*/  IMAD.U32 R0, RZ, RZ, UR25 ;  /* 0x00000019ff007e24 */ /* 0x000fe2000f8e00ff */
[----:B------:R-:W-:Y:S02]  /*15700*/  UIADD3 UR6, UPT, UPT, UR36, 0x3c6ef372, URZ ;  /* 0x3c6ef37224067890 */ /* 0x000fe4000fffe0ff */
[----:B------:R-:W-:-:S04]  /*15710*/  UIADD3 UR7, UPT, UPT, UR36, -0x61c88647, URZ ;  /* 0x9e3779b924077890 */ /* 0x000fc8000fffe0ff */
[----:B--2---:R-:W-:Y:S01]  /*15720*/  HMMA.16816.F32.BF16 R192, R4, R16, R192 ;  /* 0x0000001004c0723c */ /* 0x004fe200000418c0 */
[----:B------:R-:W-:-:S07]  /*15730*/  UISETP.NE.AND UP0, UPT, UR25, 0x5, UPT ;  /* 0x000000051900788c */ /* 0x000fce000bf05270 */
[C---:B------:R-:W-:Y:S08]  /*15740*/  HMMA.16816.F32.BF16 R188, R4.reuse, R18, R188 ;  /* 0x0000001204bc723c */ /* 0x040ff000000418bc */
[C---:B------:R-:W-:Y:S08]  /*15750*/  HMMA.16816.F32.BF16 R184, R4.reuse, R20, R184 ;  /* 0x0000001404b8723c */ /* 0x040ff000000418b8 */
[----:B------:R-:W-:Y:S01]  /*15760*/  HMMA.16816.F32.BF16 R200, R4, R22, R180 ;  /* 0x0000001604c8723c */ /* 0x000fe200000418b4 */
[----:B------:R-:W-:Y:S01]  /*15770*/  LOP3.LUT R6, R35, 0x6, RZ, 0xc0, !PT ;  /* 0x0000000623067812 */ /* 0x000fe200078ec0ff */
[----:B------:R-:W-:Y:S01]  /*15780*/  IMAD.WIDE.U32 R4, R3, -0x326172a9, RZ ;  /* 0xcd9e8d5703047825 */ /* 0x000fe200078e00ff */
[----:B------:R1:W-:Y:S03]  /*15790*/  STL [R1+0x5c], R35 ;  /* 0x00005c2301007387 */ /* 0x0003e60000100800 */
[----:B------:R-:W-:Y:S01]  /*157a0*/  IMAD R0, R0, 0x20, R6 ;  /* 0x0000002000007824 */ /* 0x000fe200078e0206 */
[----:B-----5:R-:W-:-:S02]  /*157b0*/  LOP3.LUT R133, R4, UR6, R245, 0x96, !PT ;  /* 0x0000000604857c12 */ /* 0x020fc4000f8e96f5 */
[----:B------:R-:W-:Y:S02]  /*157c0*/  LOP3.LUT R134, R238, UR7, R5, 0x96, !PT ;  /* 0x00000007ee867c12 */ /* 0x000fe4000f8e9605 */
[----:B------:R-:W-:Y:S01]  /*157d0*/  LOP3.LUT R136, R4, UR6, R247, 0x96, !PT ;  /* 0x0000000604887c12 */ /* 0x000fe2000f8e96f7 */
[C---:B------:R-:W-:Y:S01]  /*157e0*/  VIADD R4, R0.reuse, 0xffffff61 ;  /* 0xffffff6100047836 */ /* 0x040fe20000000000 */
[C---:B----4-:R-:W-:Y:S01]  /*157f0*/  HMMA.16816.F32.BF16 R24, R8.reuse, R18, R172 ;  /* 0x000000120818723c */ /* 0x050fe200000418ac */
[----:B------:R2:W-:Y:S01]  /*15800*/  STL [R1+0x38], R6 ;  /* 0x0000380601007387 */ /* 0x0005e20000100800 */
[C---:B------:R-:W-:Y:S01]  /*15810*/  IADD3 R3, PT, PT, R0.reuse, -0x98, RZ ;  /* 0xffffff6800037810 */ /* 0x040fe20007ffe0ff */
[----:B------:R-:W-:Y:S01]  /*15820*/  VIADD R7, R0, 0xffffff70 ;  /* 0xffffff7000077836 */ /* 0x000fe20000000000 */
[----:B------:R-:W-:Y:S04]  /*15830*/  BAR.SYNC.DEFER_BLOCKING 0x0 ;  /* 0x0000000000007b1d */ /* 0x000fe80000010000 */
[----:B------:R-:W-:Y:S01]  /*15840*/  HMMA.16816.F32.BF16 R172, R8, R20, R28 ;  /* 0x0000001408ac723c */ /* 0x000fe2000004181c */
[----:B------:R-:W-:-:S02]  /*15850*/  ISETP.GE.AND P4, PT, R4, R137, PT ;  /* 0x000000890400720c */ /* 0x000fc40003f86270 */
[----:B-1----:R-:W-:Y:S01]  /*15860*/  LOP3.LUT R35, R236, UR7, R5, 0x96, !PT ;  /* 0x00000007ec237c12 */ /* 0x002fe2000f8e9605 */
[----:B------:R-:W-:-:S04]  /*15870*/  VIADD R5, R0, 0xffffff60 ;  /* 0xffffff6000057836 */ /* 0x000fc80000000000 */
[----:B------:R-:W-:Y:S01]  /*15880*/  HMMA.16816.F32.BF16 R176, R8, R16, R176 ;  /* 0x0000001008b0723c */ /* 0x000fe200000418b0 */
[----:B------:R-:W-:-:S07]  /*15890*/  ISETP.GE.AND P5, PT, R5, R137, PT ;  /* 0x000000890500720c */ /* 0x000fce0003fa6270 */
[----:B------:R-:W-:Y:S01]  /*158a0*/  HMMA.16816.F32.BF16 R28, R8, R22, R12 ;  /* 0x00000016081c723c */ /* 0x000fe2000004180c */
[C---:B------:R-:W-:Y:S01]  /*158b0*/  IADD3 R9, PT, PT, R0.reuse, -0x88, RZ ;  /* 0xffffff7800097810 */ /* 0x040fe20007ffe0ff */
[C---:B------:R-:W-:Y:S01]  /*158c0*/  VIADD R8, R0.reuse, 0xffffff69 ;  /* 0xffffff6900087836 */ /* 0x040fe20000000000 */
[C---:B--2---:R-:W-:Y:S01]  /*158d0*/  IADD3 R6, PT, PT, R0.reuse, -0x8f, RZ ;  /* 0xffffff7100067810 */ /* 0x044fe20007ffe0ff */
[----:B------:R-:W-:Y:S01]  /*158e0*/  VIADD R0, R0, 0xffffff79 ;  /* 0xffffff7900007836 */ /* 0x000fe20000000000 */
[----:B------:R-:W-:Y:S01]  /*158f0*/  I2FP.F32.U32 R10, R5 ;  /* 0x00000005000a7245 */ /* 0x000fe20000201000 */
[----:B------:R-:W-:-:S14]  /*15900*/  BRA.U !UP0, `(.L_x_1541) ;  /* 0x0000000108b07547 */ /* 0x000fdc000b800000 */
        /* <DEDUP_REMOVED lines=10> */
[----:B------:R-:W-:Y:S01]  /*159b0*/  ULEA.HI.X UR12, UR12, UR7, UR13, 0x4, UP0 ;  /* 0x000000070c0c7291 */ /* 0x000fe200080f240d */
[----:B--2---:R-:W-:Y:S01]  /*159c0*/  @!P3 LEA R12, P1, R11, R239, 0x1 ;  /* 0x000000ef0b0cb211 */ /* 0x004fe200078208ff */
[----:B------:R-:W-:-:S05]  /*159d0*/  IMAD.U32 R11, RZ, RZ, UR7 ;  /* 0x00000007ff0b7e24 */ /* 0x000fca000f8e00ff */
        /* <DEDUP_REMOVED lines=9> */
[----:B-1----:R-:W-:Y:S01]  /*15a70*/  MOV R12, UR6 ;  /* 0x00000006000c7c02 */ /* 0x002fe20008000f00 */
[----:B------:R-:W-:-:S03]  /*15a80*/  IMAD.U32 R13, RZ, RZ, UR8 ;  /* 0x00000008ff0d7e24 */ /* 0x000fc6000f8e00ff */
[----:B------:R-:W-:Y:S02]  /*15a90*/  @!P2 LEA.HI.X R15, R12, R243, R11, 0x1, P1 ;  /* 0x000000f30c0fa211 */ /* 0x000fe400008f0c0b */
        /* <DEDUP_REMOVED lines=19> */
.L_x_1541:
[----:B------:R-:W3:Y:S01]  /*15bd0*/  LDL.64 R224, [R1+0x80] ;  /* 0x0000800001e07983 */ /* 0x000ee20000100a00 */
[----:B------:R-:W-:Y:S01]  /*15be0*/  I2FP.F32.U32 R11, R3 ;  /* 0x00000003000b7245 */ /* 0x000fe20000201000 */
[C---:B--2---:R-:W-:Y:S01]  /*15bf0*/  FFMA.FTZ R14, R10.reuse, UR10, R176 ;  /* 0x0000000a0a0e7c23 */ /* 0x044fe200080100b0 */
[----:B------:R-:W-:Y:S01]  /*15c00*/  I2FP.F32.U32 R17, R8 ;  /* 0x0000000800117245 */ /* 0x000fe20000201000 */
[----:B------:R-:W-:Y:S01]  /*15c10*/  FFMA.FTZ R21, R10, UR10, R178 ;  /* 0x0000000a0a157c23 */ /* 0x000fe200080100b2 */
[-C--:B------:R-:W-:Y:S01]  /*15c20*/  ISETP.GE.AND P3, PT, R3, R137.reuse, PT ;  /* 0x000000890300720c */ /* 0x080fe20003f66270 */
[----:B------:R-:W-:Y:S01]  /*15c30*/  FFMA.FTZ R13, R11, UR10, R24 ;  /* 0x0000000a0b0d7c23 */ /* 0x000fe20008010018 */
[----:B------:R-:W-:Y:S01]  /*15c40*/  I2FP.F32.U32 R12, R4 ;  /* 0x00000004000c7245 */ /* 0x000fe20000201000 */
[----:B------:R-:W-:Y:S01]  /*15c50*/  FFMA.FTZ R16, R17, UR10, R25 ;  /* 0x0000000a11107c23 */ /* 0x000fe20008010019 */
[----:B------:R-:W-:Y:S01]  /*15c60*/  ISETP.GE.AND P2, PT, R8, R137, PT ;  /* 0x000000890800720c */ /* 0x000fe20003f46270 */
[----:B------:R-:W-:Y:S01]  /*15c70*/  UIADD3 UR6, UPT, UPT, UR37, 0x76cf5d0a, URZ ;  /* 0x76cf5d0a25067890 */ /* 0x000fe2000fffe0ff */
[----:B------:R-:W-:Y:S01]  /*15c80*/  FSEL R24, R13, -INF , !P3 ;  /* 0xff8000000d187808 */ /* 0x000fe20005800000 */
[C---:B------:R-:W-:Y:S01]  /*15c90*/  FFMA.FTZ R15, R12.reuse, UR10, R177 ;  /* 0x0000000a0c0f7c23 */ /* 0x040fe200080100b1 */
[----:B------:R-:W-:Y:S01]  /*15ca0*/  I2FP.F32.U32 R13, R7 ;  /* 0x00000007000d7245 */ /* 0x000fe20000201000 */
[----:B------:R-:W-:Y:S01]  /*15cb0*/  FFMA.FTZ R22, R12, UR10, R179 ;  /* 0x0000000a0c167c23 */ /* 0x000fe200080100b3 */
[----:B------:R-:W-:Y:S01]  /*15cc0*/  I2FP.F32.U32 R19, R6 ;  /* 0x0000000600137245 */ /* 0x000fe20000201000 */
[----:B------:R-:W-:Y:S01]  /*15cd0*/  UIADD3 UR15, UPT, UPT, UR37, 0x32370b8f, URZ ;  /* 0x32370b8f250f7890 */ /* 0x000fe2000fffe0ff */
[----:B------:R-:W-:Y:S01]  /*15ce0*/  FSEL R176, R16, -INF , !P2 ;  /* 0xff80000010b07808 */ /* 0x000fe20005000000 */
[----:B------:R-:W-:Y:S01]  /*15cf0*/  FFMA.FTZ R16, R13, UR10, R172 ;  /* 0x0000000a0d107c23 */ /* 0x000fe200080100ac */
[----:B------:R-:W-:Y:S01]  /*15d00*/  I2FP.F32.U32 R23, R9 ;  /* 0x0000000900177245 */ /* 0x000fe20000201000 */
[----:B------:R-:W-:Y:S01]  /*15d10*/  FFMA.FTZ R20, R19, UR10, R173 ;  /* 0x0000000a13147c23 */ /* 0x000fe200080100ad */
[----:B------:R-:W-:-:S02]  /*15d20*/  ISETP.GE.AND P1, PT, R7, R137, PT ;  /* 0x000000890700720c */ /* 0x000fc40003f26270 */
[----:B------:R-:W-:Y:S01]  /*15d30*/  FSEL R14, R14, -INF , !P5 ;  /* 0xff8000000e0e7808 */ /* 0x000fe20006800000 */
[----:B------:R-:W-:Y:S01]  /*15d40*/  FFMA.FTZ R18, R23, UR10, R28 ;  /* 0x0000000a17127c23 */ /* 0x000fe2000801001c */
[----:B------:R-:W-:Y:S02]  /*15d50*/  I2FP.F32.U32 R25, R0 ;  /* 0x0000000000197245 */ /* 0x000fe40000201000 */
[-C--:B------:R-:W-:Y:S02]  /*15d60*/  ISETP.GE.AND P5, PT, R6, R137.reuse, PT ;  /* 0x000000890600720c */ /* 0x080fe40003fa6270 */
[----:B------:R-:W-:Y:S02]  /*15d70*/  FSEL R15, R15, -INF , !P4 ;  /* 0xff8000000f0f7808 */ /* 0x000fe40006000000 */
[----:B------:R-:W-:Y:S01]  /*15d80*/  FSEL R180, R16, -INF , !P1 ;  /* 0xff80000010b47808 */ /* 0x000fe20004800000 */
[----:B------:R-:W-:Y:S01]  /*15d90*/  FFMA.FTZ R16, R25, UR10, R29 ;  /* 0x0000000a19107c23 */ /* 0x000fe2000801001d */
[----:B------:R-:W-:-:S02]  /*15da0*/  ISETP.GE.AND P4, PT, R9, R137, PT ;  /* 0x000000890900720c */ /* 0x000fc40003f86270 */
[----:B------:R-:W-:Y:S01]  /*15db0*/  FSEL R181, R20, -INF , !P5 ;  /* 0xff80000014b57808 */ /* 0x000fe20006800000 */
[----:B------:R-:W-:Y:S01]  /*15dc0*/  FFMA.FTZ R20, R11, UR10, R26 ;  /* 0x0000000a0b147c23 */ /* 0x000fe2000801001a */
[----:B------:R-:W-:Y:S02]  /*15dd0*/  ISETP.GE.AND P3, PT, R0, R137, PT ;  /* 0x000000890000720c */ /* 0x000fe40003f66270 */
[-C--:B------:R-:W-:Y:S02]  /*15de0*/  ISETP.GE.AND P1, PT, R4, R132.reuse, PT ;  /* 0x000000840400720c */ /* 0x080fe40003f26270 */
[-C--:B------:R-:W-:Y:S02]  /*15df0*/  ISETP.GE.AND P2, PT, R5, R132.reuse, PT ;  /* 0x000000840500720c */ /* 0x080fe40003f46270 */
[----:B------:R-:W-:Y:S02]  /*15e00*/  ISETP.GE.AND P5, PT, R3, R132, PT ;  /* 0x000000840300720c */ /* 0x000fe40003fa6270 */
[----:B------:R-:W-:-:S02]  /*15e10*/  FSEL R205, R18, -INF , !P4 ;  /* 0xff80000012cd7808 */ /* 0x000fc40006000000 */
[----:B------:R-:W-:Y:S02]  /*15e20*/  FSEL R199, R16, -INF , !P3 ;  /* 0xff80000010c77808 */ /* 0x000fe40005800000 */
[----:B------:R-:W-:Y:S02]  /*15e30*/  FSEL R18, R22, -INF , !P1 ;  /* 0xff80000016127808 */ /* 0x000fe40004800000 */
[----:B------:R-:W-:Y:S01]  /*15e40*/  FSEL R16, R21, -INF , !P2 ;  /* 0xff80000015107808 */ /* 0x000fe20005000000 */
[----:B------:R-:W-:Y:S01]  /*15e50*/  FFMA.FTZ R21, R17, UR10, R27 ;  /* 0x0000000a11157c23 */ /* 0x000fe2000801001b */
[----:B------:R-:W-:Y:S01]  /*15e60*/  FSEL R22, R20, -INF , !P5 ;  /* 0xff80000014167808 */ /* 0x000fe20006800000 */
[----:B------:R-:W-:Y:S01]  /*15e70*/  FFMA.FTZ R20, R13, UR10, R174 ;  /* 0x0000000a0d147c23 */ /* 0x000fe200080100ae */
[-C--:B------:R-:W-:Y:S02]  /*15e80*/  ISETP.GE.AND P4, PT, R8, R132.reuse, PT ;  /* 0x000000840800720c */ /* 0x080fe40003f86270 */
[----:B------:R-:W-:-:S02]  /*15e90*/  ISETP.GE.AND P3, PT, R7, R132, PT ;  /* 0x000000840700720c */ /* 0x000fc40003f66270 */
[----:B------:R-:W-:Y:S02]  /*15ea0*/  FSEL R172, R21, -INF , !P4 ;  /* 0xff80000015ac7808 */ /* 0x000fe40006000000 */
[----:B------:R-:W-:Y:S01]  /*15eb0*/  FSEL R183, R20, -INF , !P3 ;  /* 0xff80000014b77808 */ /* 0x000fe20005800000 */
[----:B------:R-:W-:Y:S01]  /*15ec0*/  FFMA.FTZ R20, R19, UR10, R175 ;  /* 0x0000000a13147c23 */ /* 0x000fe200080100af */
[C---:B------:R-:W-:Y:S02]  /*15ed0*/  ISETP.GE.AND P4, PT, R5.reuse, R139, PT ;  /* 0x0000008b0500720c */ /* 0x040fe40003f86270 */
[----:B------:R-:W-:Y:S01]  /*15ee0*/  ISETP.GE.AND P3, PT, R5, R138, PT ;  /* 0x0000008a0500720c */ /* 0x000fe20003f66270 */
[----:B------:R-:W-:Y:S01]  /*15ef0*/  FFMA.FTZ R5, R23, UR10, R30 ;  /* 0x0000000a17057c23 */ /* 0x000fe2000801001e */
[-C--:B------:R-:W-:Y:S02]  /*15f00*/  ISETP.GE.AND P2, PT, R6, R132.reuse, PT ;  /* 0x000000840600720c */ /* 0x080fe40003f46270 */
[----:B------:R-:W-:-:S02]  /*15f10*/  ISETP.GE.AND P1, PT, R9, R132, PT ;  /* 0x000000840900720c */ /* 0x000fc40003f26270 */
[----:B------:R-:W-:Y:S01]  /*15f20*/  FSEL R196, R20, -INF , !P2 ;  /* 0xff80000014c47808 */ /* 0x000fe20005000000 */
[----:B------:R-:W-:Y:S01]  /*15f30*/  FFMA.FTZ R20, R25, UR10, R31 ;  /* 0x0000000a19147c23 */ /* 0x000fe2000801001f */
[----:B------:R-:W-:Y:S01]  /*15f40*/  FSEL R197, R5, -INF , !P1 ;  /* 0xff80000005c57808 */ /* 0x000fe20004800000 */
[----:B------:R-:W-:Y:S01]  /*15f50*/  FFMA.FTZ R5, R10, UR10, R192 ;  /* 0x0000000a0a057c23 */ /* 0x000fe200080100c0 */
[C---:B------:R-:W-:Y:S02]  /*15f60*/  ISETP.GE.AND P2, PT, R4.reuse, R139, PT ;  /* 0x0000008b0400720c */ /* 0x040fe40003f46270 */
[----:B------:R-:W-:Y:S02]  /*15f70*/  ISETP.GE.AND P1, PT, R4, R138, PT ;  /* 0x0000008a0400720c */ /* 0x000fe40003f26270 */
[----:B------:R-:W-:Y:S02]  /*15f80*/  FMNMX3.FTZ R4, R240, R14, R15, !PT ;  /* 0x0000000ef0047276 */ /* 0x000fe4000781000f */
[----:B------:R-:W-:-:S02]  /*15f90*/  ISETP.GE.AND P5, PT, R0, R132, PT ;  /* 0x000000840000720c */ /* 0x000fc40003fa6270 */
[----:B------:R-:W-:Y:S02]  /*15fa0*/  FMNMX3.FTZ R4, R4, R24, R176, !PT ;  /* 0x0000001804047276 */ /* 0x000fe400078100b0 */
[----:B------:R-:W-:Y:S02]  /*15fb0*/  FSEL R182, R20, -INF , !P5 ;  /* 0xff80000014b67808 */ /* 0x000fe40006800000 */
[----:B------:R-:W-:Y:S02]  /*15fc0*/  FMNMX3.FTZ R4, R4, R180, R181, !PT ;  /* 0x000000b404047276 */ /* 0x000fe400078100b5 */
[----:B------:R-:W-:Y:S01]  /*15fd0*/  FSEL R213, R5, -INF , !P4 ;  /* 0xff80000005d57808 */ /* 0x000fe20006000000 */
[----:B------:R-:W-:Y:S01]  /*15fe0*/  FFMA.FTZ R5, R12, UR10, R193 ;  /* 0x0000000a0c057c23 */ /* 0x000fe200080100c1 */
[----:B------:R-:W-:Y:S02]  /*15ff0*/  FMNMX3.FTZ R4, R4, R205, R199, !PT ;  /* 0x000000cd04047276 */ /* 0x000fe400078100c7 */
[----:B------:R-:W-:-:S02]  /*16000*/  ISETP.GE.AND P5, PT, R3, R139, PT ;  /* 0x0000008b0300720c */ /* 0x000fc40003fa6270 */
[-C--:B------:R-:W-:Y:S01]  /*16010*/  ISETP.GE.AND P4, PT, R3, R138.reuse, PT ;  /* 0x0000008a0300720c */ /* 0x080fe20003f86270 */
[----:B------:R-:W-:Y:S01]  /*16020*/  FFMA.FTZ R3, R10, UR10, R194 ;  /* 0x0000000a0a037c23 */ /* 0x000fe200080100c2 */
[----:B------:R-:W-:Y:S01]  /*16030*/  FSEL R198, R5, -INF , !P2 ;  /* 0xff80000005c67808 */ /* 0x000fe20005000000 */
[----:B------:R-:W1:Y:S01]  /*16040*/  SHFL.BFLY PT, R10, R4, 0x2, 0x1f ;  /* 0x0c401f00040a7f89 */ /* 0x000e6200000e0000 */
[----:B------:R-:W-:Y:S01]  /*16050*/  ISETP.GE.AND P2, PT, R8, R138, PT ;  /* 0x0000008a0800720c */ /* 0x000fe20003f46270 */
[----:B------:R-:W-:Y:S01]  /*16060*/  FFMA.FTZ R5, R12, UR10, R195 ;  /* 0x0000000a0c057c23 */ /* 0x000fe200080100c3 */
[----:B------:R-:W-:Y:S01]  /*16070*/  FSEL R215, R3, -INF , !P3 ;  /* 0xff80000003d77808 */ /* 0x000fe20005800000 */
[C---:B------:R-:W-:Y:S01]  /*16080*/  FFMA.FTZ R12, R11.reuse, UR10, R190 ;  /* 0x0000000a0b0c7c23 */ /* 0x040fe200080100be */
[----:B------:R-:W-:Y:S02]  /*16090*/  FMNMX3.FTZ R3, R234, R16, R18, !PT ;  /* 0x00000010ea037276 */ /* 0x000fe40007810012 */
[----:B------:R-:W-:Y:S01]  /*160a0*/  ISETP.GE.AND P3, PT, R8, R139, PT ;  /* 0x0000008b0800720c */ /* 0x000fe20003f66270 */
[----:B------:R-:W-:Y:S01]  /*160b0*/  FFMA.FTZ R8, R11, UR10, R188 ;  /* 0x0000000a0b087c23 */ /* 0x000fe200080100bc */
[----:B------:R-:W-:-:S02]  /*160c0*/  FMNMX3.FTZ R3, R3, R22, R172, !PT ;  /* 0x0000001603037276 */ /* 0x000fc400078100ac */
[----:B------:R-:W-:Y:S02]  /*160d0*/  FSEL R194, R5, -INF , !P1 ;  /* 0xff80000005c27808 */ /* 0x000fe40004800000 */
[----:B------:R-:W-:Y:S02]  /*160e0*/  FMNMX3.FTZ R3, R3, R183, R196, !PT ;  /* 0x000000b703037276 */ /* 0x000fe400078100c4 */
[----:B------:R-:W-:Y:S01]  /*160f0*/  FSEL R192, R8, -INF , !P5 ;  /* 0xff80000008c07808 */ /* 0x000fe20006800000 */
[----:B------:R-:W-:Y:S01]  /*16100*/  FFMA.FTZ R8, R17, UR10, R189 ;  /* 0x0000000a11087c23 */ /* 0x000fe200080100bd */
[C---:B------:R-:W-:Y:S02]  /*16110*/  ISETP.GE.AND P1, PT, R7.reuse, R139, PT ;  /* 0x0000008b0700720c */ /* 0x040fe40003f26270 */
[----:B------:R-:W-:Y:S02]  /*16120*/  ISETP.GE.AND P5, PT, R7, R138, PT ;  /* 0x0000008a0700720c */ /* 0x000fe40003fa6270 */
[----:B------:R-:W-:-:S02]  /*16130*/  FMNMX3.FTZ R7, R3, R197, R182, !PT ;  /* 0x000000c503077276 */ /* 0x000fc400078100b6 */
[----:B------:R-:W-:Y:S02]  /*16140*/  FSEL R193, R12, -INF , !P4 ;  /* 0xff8000000cc17808 */ /* 0x000fe40006000000 */
[----:B-1----:R-:W-:Y:S01]  /*16150*/  FMNMX.FTZ R3, R4, R10, !PT ;  /* 0x0000000a04037209 */ /* 0x002fe20007810000 */
[----:B------:R-:W-:Y:S01]  /*16160*/  IMAD.WIDE.U32 R4, R35, -0x2daee0ad, RZ ;  /* 0xd2511f5323047825 */ /* 0x000fe200078e00ff */
[----:B------:R-:W1:Y:S01]  /*16170*/  SHFL.BFLY PT, R20, R7, 0x2, 0x1f ;  /* 0x0c401f0007147f89 */ /* 0x000e6200000e0000 */
[----:B------:R-:W-:Y:S02]  /*16180*/  FSEL R179, R8, -INF , !P3 ;  /* 0xff80000008b37808 */ /* 0x000fe40005800000 */
[----:B------:R-:W-:Y:S01]  /*16190*/  IMAD.WIDE.U32 R10, R133, -0x2daee0ad, RZ ;  /* 0xd2511f53850a7825 */ /* 0x000fe200078e00ff */
[----:B------:R-:W2:Y:S01]  /*161a0*/  SHFL.BFLY PT, R21, R3, 0x1, 0x1f ;  /* 0x0c201f0003157f89 */ /* 0x000ea200000e0000 */
[----:B------:R-:W-:Y:S02]  /*161b0*/  ISETP.GE.AND P4, PT, R6, R139, PT ;  /* 0x0000008b0600720c */ /* 0x000fe40003f86270 */
[----:B---3--:R-:W-:-:S02]  /*161c0*/  LOP3.LUT R12, R224, UR6, R5, 0x96, !PT ;  /* 0x00000006e00c7c12 */ /* 0x008fc4000f8e9605 */
[----:B------:R-:W3:Y:S01]  /*161d0*/  LDL.64 R224, [R1+0x78] ;  /* 0x0000780001e07983 */ /* 0x000ee20000100a00 */
[----:B------:R-:W-:Y:S01]  /*161e0*/  LOP3.LUT R5, R4, UR15, R11, 0x96, !PT ;  /* 0x0000000f04057c12 */ /* 0x000fe2000f8e960b */
[----:B------:R-:W-:Y:S01]  /*161f0*/  FFMA.FTZ R4, R17, UR10, R191 ;  /* 0x0000000a11047c23 */ /* 0x000fe200080100bf */
[----:B------:R-:W-:Y:S01]  /*16200*/  ISETP.GE.AND P3, PT, R6, R138, PT ;  /* 0x0000008a0600720c */ /* 0x000fe20003f66270 */
[----:B------:R-:W-:Y:S01]  /*16210*/  UIADD3 UR12, UPT, UPT, UR36, -0x255992d5, URZ ;  /* 0xdaa66d2b240c7890 */ /* 0x000fe2000fffe0ff */
[C---:B------:R-:W-:Y:S01]  /*16220*/  FFMA.FTZ R8, R13.reuse, UR10, R184 ;  /* 0x0000000a0d087c23 */ /* 0x040fe200080100b8 */
[----:B------:R-:W-:Y:S01]  /*16230*/  FFMA.FTZ R6, R13, UR10, R186 ;  /* 0x0000000a0d067c23 */ /* 0x000fe200080100ba */
[----:B------:R-:W-:Y:S01]  /*16240*/  UIADD3 UR7, UPT, UPT, UR36, 0x78dde6e4, URZ ;  /* 0x78dde6e424077890 */ /* 0x000fe2000fffe0ff */
[----:B------:R-:W-:Y:S01]  /*16250*/  FSEL R178, R4, -INF , !P2 ;  /* 0xff80000004b27808 */ /* 0x000fe20005000000 */
[----:B------:R-:W-:-:S04]  /*16260*/  IMAD.WIDE.U32 R12, R12, -0x326172a9, RZ ;  /* 0xcd9e8d570c0c7825 */ /* 0x000fc800078e00ff */
[----:B------:R-:W-:Y:S01]  /*16270*/  IMAD.WIDE.U32 R4, R5, -0x326172a9, RZ ;  /* 0xcd9e8d5705047825 */ /* 0x000fe200078e00ff */
[----:B------:R-:W-:Y:S02]  /*16280*/  FSEL R177, R6, -INF , !P5 ;  /* 0xff80000006b17808 */ /* 0x000fe40006800000 */
[----:B------:R-:W-:Y:S02]  /*16290*/  LOP3.LUT R6, R244, UR12, R13, 0x96, !PT ;  /* 0x0000000cf4067c12 */ /* 0x000fe4000f8e960d */
[----:B------:R-:W-:Y:S01]  /*162a0*/  LOP3.LUT R5, R12, UR7, R5, 0x96, !PT ;  /* 0x000000070c057c12 */ /* 0x000fe2000f8e9605 */
[----:B------:R-:W-:Y:S01]  /*162b0*/  UIADD3 UR13, UPT, UPT, UR37, -0x56f99767, URZ ;  /* 0xa9066899250d7890 */ /* 0x000fe2000fffe0ff */
[----:B------:R-:W-:Y:S02]  /*162c0*/  ISETP.GE.AND P2, PT, R9, R139, PT ;  /* 0x0000008b0900720c */ /* 0x000fe40003f46270 */
[----:B------:R-:W-:Y:S01]  /*162d0*/  FSEL R175, R8, -INF , !P1 ;  /* 0xff80000008af7808 */ /* 0x000fe20004800000 */
[----:B------:R-:W-:Y:S01]  /*162e0*/  IMAD.WIDE.U32 R12, R5, -0x2daee0ad, RZ ;  /* 0xd2511f53050c7825 */ /* 0x000fe200078e00ff */
[----:B------:R-:W-:-:S02]  /*162f0*/  ISETP.GE.AND P5, PT, R9, R138, PT ;  /* 0x0000008a0900720c */ /* 0x000fc40003fa6270 */
[----:B-1----:R-:W-:Y:S01]  /*16300*/  FMNMX.FTZ R11, R7, R20, !PT ;  /* 0x00000014070b7209 */ /* 0x002fe20007810000 */
[----:B------:R-:W-:-:S04]  /*16310*/  IMAD.WIDE.U32 R8, R6, -0x2daee0ad, RZ ;  /* 0xd2511f5306087825 */ /* 0x000fc800078e00ff */
[----:B------:R-:W-:Y:S01]  /*16320*/  FFMA.FTZ R7, R19, UR10, R185 ;  /* 0x0000000a13077c23 */ /* 0x000fe200080100b9 */
[----:B--2---:R-:W-:Y:S01]  /*16330*/  FMNMX.FTZ R135, R3, R21, !PT ;  /* 0x0000001503877209 */ /* 0x004fe20007810000 */
[----:B------:R-:W-:Y:S01]  /*16340*/  UIADD3 UR8, UPT, UPT, UR37, -0x126145ec, URZ ;  /* 0xed9eba1425087890 */ /* 0x000fe2000fffe0ff */
[----:B------:R-:W-:Y:S02]  /*16350*/  LOP3.LUT R5, R8, UR13, R13, 0x96, !PT ;  /* 0x0000000d08057c12 */ /* 0x000fe4000f8e960d */
[----:B------:R-:W1:Y:S01]  /*16360*/  SHFL.BFLY PT, R13, R11, 0x1, 0x1f ;  /* 0x0c201f000b0d7f89 */ /* 0x000e6200000e0000 */
[----:B------:R-:W-:Y:S01]  /*16370*/  ISETP.GE.AND P1, PT, R0, R139, PT ;  /* 0x0000008b0000720c */ /* 0x000fe20003f26270 */
[----:B------:R-:W-:Y:S01]  /*16380*/  FMUL.FTZ R3, R135, UR4 ;  /* 0x0000000487037c20 */ /* 0x000fe20008410000 */
[----:B------:R-:W-:Y:S02]  /*16390*/  FSEL R139, R7, -INF , !P4 ;  /* 0xff800000078b7808 */ /* 0x000fe40006000000 */
[----:B------:R-:W-:-:S02]  /*163a0*/  FSETP.NEU.FTZ.AND P4, PT, R135, -INF , PT ;  /* 0xff8000008700780b */ /* 0x000fc40003f9d000 */
[----:B------:R-:W-:Y:S01]  /*163b0*/  LOP3.LUT R6, R10, UR8, R9, 0x96, !PT ;  /* 0x000000080a067c12 */ /* 0x000fe2000f8e9609 */
[----:B------:R-:W-:Y:S01]  /*163c0*/  UIADD3 UR9, UPT, UPT, UR36, -0x4ab325aa, URZ ;  /* 0xb54cda5624097890 */ /* 0x000fe2000fffe0ff */
[----:B------:R-:W-:Y:S01]  /*163d0*/  FSEL R3, R3, RZ, P4 ;  /* 0x000000ff03037208 */ /* 0x000fe20002000000 */
[----:B------:R-:W-:-:S04]  /*163e0*/  IMAD.WIDE.U32 R8, R5, -0x326172a9, RZ ;  /* 0xcd9e8d5705087825 */ /* 0x000fc800078e00ff */
[----:B------:R-:W-:-:S04]  /*163f0*/  IMAD.WIDE.U32 R6, R6, -0x326172a9, RZ ;  /* 0xcd9e8d5706067825 */ /* 0x000fc800078e00ff */
[----:B------:R-:W-:Y:S01]  /*16400*/  FFMA.FTZ R10, R19, UR10, R187 ;  /* 0x0000000a130a7c23 */ /* 0x000fe200080100bb */
[----:B------:R-:W-:Y:S01]  /*16410*/  FFMA.FTZ R5, R14, UR4, -R3 ;  /* 0x000000040e057c23 */ /* 0x000fe20008010803 */
[----:B------:R-:W-:Y:S01]  /*16420*/  LOP3.LUT R14, R6, UR9, R9, 0x96, !PT ;  /* 0x00000009060e7c12 */ /* 0x000fe2000f8e9609 */
[----:B------:R-:W-:Y:S01]  /*16430*/  FFMA.FTZ R9, R15, UR4, -R3 ;  /* 0x000000040f097c23 */ /* 0x000fe20008010803 */
[----:B------:R-:W-:Y:S01]  /*16440*/  LOP3.LUT R20, R4, UR14, R7, 0x96, !PT ;  /* 0x0000000e04147c12 */ /* 0x000fe2000f8e9607 */
[----:B------:R2:W-:Y:S01]  /*16450*/  MUFU.EX2 R21, R5 ;  /* 0x0000000500157308 */ /* 0x0005e20000000800 */
[----:B------:R-:W-:Y:S01]  /*16460*/  FSEL R174, R10, -INF , !P3 ;  /* 0xff8000000aae7808 */ /* 0x000fe20005800000 */
[----:B------:R-:W-:-:S04]  /*16470*/  IMAD.WIDE.U32 R6, R136, -0x2daee0ad, RZ ;  /* 0xd2511f5388067825 */ /* 0x000fc800078e00ff */
[----:B------:R-:W-:Y:S01]  /*16480*/  FFMA.FTZ R10, R23, UR10, R200 ;  /* 0x0000000a170a7c23 */ /* 0x000fe200080100c8 */
[----:B------:R-:W-:Y:S02]  /*16490*/  ISETP.GE.AND P3, PT, R0, R138, PT ;  /* 0x0000008a0000720c */ /* 0x000fe40003f66270 */
[----:B------:R-:W-:Y:S01]  /*164a0*/  LOP3.LUT R0, R14, 0xff, RZ, 0xc0, !PT ;  /* 0x000000ff0e007812 */ /* 0x000fe200078ec0ff */
[----:B------:R4:W5:Y:S01]  /*164b0*/  MUFU.EX2 R132, R9 ;  /* 0x0000000900847308 */ /* 0x0009620000000800 */
[----:B------:R-:W-:Y:S01]  /*164c0*/  FSEL R35, R10, -INF , !P2 ;  /* 0xff8000000a237808 */ /* 0x000fe20005000000 */
[----:B--2---:R-:W-:Y:S01]  /*164d0*/  IMAD.WIDE.U32 R4, R134, -0x2daee0ad, RZ ;  /* 0xd2511f5386047825 */ /* 0x004fe200078e00ff */
[----:B------:R-:W-:Y:S02]  /*164e0*/  ISETP.LE.U32.AND P2, PT, R0, UR11, PT ;  /* 0x0000000b00007c0c */ /* 0x000fe4000bf43070 */
[----:B-1----:R-:W-:Y:S02]  /*164f0*/  FMNMX.FTZ R136, R11, R13, !PT ;  /* 0x0000000d0b887209 */ /* 0x002fe40007810000 */
[----:B------:R-:W-:Y:S01]  /*16500*/  LOP3.LUT R19, R4, UR15, R7, 0x96, !PT ;  /* 0x0000000f04137c12 */ /* 0x000fe2000f8e9607 */
[----:B------:R-:W-:Y:S01]  /*16510*/  IMAD.MOV.U32 R4, RZ, RZ, R8 ;  /* 0x000000ffff047224 */ /* 0x000fe200078e0008 */
[----:B------:R-:W-:-:S04]  /*16520*/  LOP3.LUT R0, R14, 0xffff, RZ, 0xc0, !PT ;  /* 0x0000ffff0e007812 */ /* 0x000fc800078ec0ff */
[----:B----4-:R-:W-:Y:S01]  /*16530*/  LOP3.LUT R9, R4, 0xff, RZ, 0xc0, !PT ;  /* 0x000000ff04097812 */ /* 0x010fe200078ec0ff */
[----:B------:R-:W-:Y:S01]  /*16540*/  FMUL.FTZ R4, R136, UR4 ;  /* 0x0000000488047c20 */ /* 0x000fe20008410000 */
[----:B------:R-:W-:Y:S01]  /*16550*/  SHF.R.U32.HI R0, RZ, 0x8, R0 ;  /* 0x00000008ff007819 */ /* 0x000fe20000011600 */
[----:B------:R-:W-:Y:S01]  /*16560*/  FFMA.FTZ R7, R23, UR10, R202 ;  /* 0x0000000a17077c23 */ /* 0x000fe200080100ca */
[----:B------:R-:W-:Y:S01]  /*16570*/  FFMA.FTZ R10, R25, UR10, R203 ;  /* 0x0000000a190a7c23 */ /* 0x000fe200080100cb */
[----:B-----5:R-:W-:-:S03]  /*16580*/  F2FP.BF16.F32.PACK_AB R17, R132, R21 ;  /* 0x000000158411723e */ /* 0x020fc600000010ff */
[----:B------:R-:W-:Y:S02]  /*16590*/  FSEL R173, R7, -INF , !P5 ;  /* 0xff80000007ad7808 */ /* 0x000fe40006800000 */
[----:B------:R-:W-:Y:S01]  /*165a0*/  ISETP.LE.U32.AND P5, PT, R9, UR11, PT ;  /* 0x0000000b09007c0c */ /* 0x000fe2000bfa3070 */
[----:B------:R-:W-:Y:S01]  /*165b0*/  @!P2 HFMA2.BF16_V2 R26, -RZ.H0_H0, RZ.H0_H0, -R17.H0_H0 ;  /* 0x200000ffff1aa231 */ /* 0x000fe20000340911 */
[----:B---3--:R-:W-:Y:S01]  /*165c0*/  LOP3.LUT R15, R224, UR6, R5, 0x96, !PT ;  /* 0x00000006e00f7c12 */ /* 0x008fe2000f8e9605 */
[----:B------:R-:W-:-:S05]  /*165d0*/  FFMA.FTZ R5, R25, UR10, R201 ;  /* 0x0000000a19057c23 */ /* 0x000fca00080100c9 */
[----:B------:R-:W-:Y:S02]  /*165e0*/  FSEL R137, R5, -INF , !P1 ;  /* 0xff80000005897808 */ /* 0x000fe40004800000 */
[----:B------:R-:W-:Y:S02]  /*165f0*/  FSETP.NEU.FTZ.AND P1, PT, R136, -INF , PT ;  /* 0xff8000008800780b */ /* 0x000fe40003f3d000 */
[----:B------:R-:W-:Y:S02]  /*16600*/  LOP3.LUT R5, R0, 0xffff, RZ, 0xc0, !PT ;  /* 0x0000ffff00057812 */ /* 0x000fe400078ec0ff */
[----:B------:R-:W-:Y:S02]  /*16610*/  FSEL R0, R4, RZ, P1 ;  /* 0x000000ff04007208 */ /* 0x000fe40000800000 */
[----:B------:R-:W-:Y:S02]  /*16620*/  FSEL R25, R10, -INF , !P3 ;  /* 0xff8000000a197808 */ /* 0x000fe40005800000 */
[----:B------:R-:W-:Y:S01]  /*16630*/  ISETP.LE.U32.AND P3, PT, R5, UR11, PT ;  /* 0x0000000b05007c0c */ /* 0x000fe2000bf63070 */
[----:B------:R-:W-:Y:S01]  /*16640*/  FFMA.FTZ R9, R16, UR4, -R0 ;  /* 0x0000000410097c23 */ /* 0x000fe20008010800 */
[----:B------:R-:W-:-:S02]  /*16650*/  PRMT R16, R17, 0x7632, R16 ;  /* 0x0000763211107816 */ /* 0x000fc40000000010 */
[----:B------:R-:W-:Y:S01]  /*16660*/  PRMT R4, R14, 0x7632, R4 ;  /* 0x000076320e047816 */ /* 0x000fe20000000004 */
[----:B------:R-:W-:Y:S01]  /*16670*/  FFMA.FTZ R5, R18, UR4, -R0 ;  /* 0x0000000412057c23 */ /* 0x000fe20008010800 */
[----:B------:R-:W-:Y:S01]  /*16680*/  IMAD.WIDE.U32 R10, R15, -0x326172a9, RZ ;  /* 0xcd9e8d570f0a7825 */ /* 0x000fe200078e00ff */
[----:B------:R-:W-:Y:S02]  /*16690*/  PRMT R216, R17, 0x5410, R16 ;  /* 0x0000541011d87816 */ /* 0x000fe40000000010 */
[----:B------:R-:W-:Y:S01]  /*166a0*/  LOP3.LUT R4, R4, 0xff, RZ, 0xc0, !PT ;  /* 0x000000ff04047812 */ /* 0x000fe200078ec0ff */
[----:B------:R-:W-:Y:S01]  /*166b0*/  MUFU.EX2 R9, R9 ;  /* 0x0000000900097308 */ /* 0x000fe20000000800 */
[----:B------:R-:W-:Y:S02]  /*166c0*/  @!P2 PRMT R17, R26, 0x5410, RZ ;  /* 0x000054101a11a816 */ /* 0x000fe400000000ff */
[----:B------:R-:W-:Y:S02]  /*166d0*/  ISETP.LE.U32.AND P2, PT, R4, UR11, PT ;  /* 0x0000000b04007c0c */ /* 0x000fe4000bf43070 */
[----:B------:R-:W-:-:S03]  /*166e0*/  LOP3.LUT R4, R246, UR12, R11, 0x96, !PT ;  /* 0x0000000cf6047c12 */ /* 0x000fc6000f8e960b */
[----:B------:R-:W1:Y:S01]  /*166f0*/  MUFU.EX2 R26, R5 ;  /* 0x00000005001a7308 */ /* 0x000e620000000800 */
[----:B------:R-:W-:Y:S02]  /*16700*/  @!P3 HFMA2.BF16_V2 R27, -RZ.H0_H0, RZ.H0_H0, -R16.H0_H0 ;  /* 0x200000ffff1bb231 */ /* 0x000fe40000340910 */
[----:B------:R-:W-:Y:S01]  /*16710*/  IMAD.WIDE.U32 R30, R4, -0x2daee0ad, RZ ;  /* 0xd2511f53041e7825 */ /* 0x000fe200078e00ff */
[----:B------:R-:W-:-:S03]  /*16720*/  SHF.R.U32.HI R4, RZ, 0x18, R14 ;  /* 0x00000018ff047819 */ /* 0x000fc6000001160e */
[----:B------:R-:W-:Y:S01]  /*16730*/  IMAD.WIDE.U32 R18, R19, -0x326172a9, RZ ;  /* 0xcd9e8d5713127825 */ /* 0x000fe200078e00ff */
[----:B------:R-:W-:Y:S02]  /*16740*/  @!P3 PRMT R16, R27, 0x5410, RZ ;  /* 0x000054101b10b816 */ /* 0x000fe400000000ff */
[----:B------:R-:W-:Y:S01]  /*16750*/  ISETP.LE.U32.AND P3, PT, R4, UR11, PT ;  /* 0x0000000b04007c0c */ /* 0x000fe2000bf63070 */
[----:B------:R-:W-:Y:S01]  /*16760*/  FFMA.FTZ R4, R24, UR4, -R3 ;  /* 0x0000000418047c23 */ /* 0x000fe20008010803 */
[----:B------:R-:W-:Y:S01]  /*16770*/  LOP3.LUT R7, R10, UR7, R19, 0x96, !PT ;  /* 0x000000070a077c12 */ /* 0x000fe2000f8e9613 */
[----:B------:R-:W-:Y:S01]  /*16780*/  IMAD.WIDE.U32 R10, R20, -0x2daee0ad, RZ ;  /* 0xd2511f53140a7825 */ /* 0x000fe200078e00ff */
[----:B------:R-:W-:Y:S01]  /*16790*/  LOP3.LUT R15, R6, UR8, R31, 0x96, !PT ;  /* 0x00000008060f7c12 */ /* 0x000fe2000f8e961f */
[----:B------:R2:W-:Y:S01]  /*167a0*/  MUFU.EX2 R27, R4 ;  /* 0x00000004001b7308 */ /* 0x0005e20000000800 */
[----:B-1----:R-:W-:Y:S01]  /*167b0*/  F2FP.BF16.F32.PACK_AB R20, R26, R9 ;  /* 0x000000091a14723e */ /* 0x002fe200000010ff */
[----:B------:R-:W-:-:S04]  /*167c0*/  IMAD.WIDE.U32 R6, R7, -0x2daee0ad, RZ ;  /* 0xd2511f5307067825 */ /* 0x000fc800078e00ff */
[----:B------:R-:W-:Y:S01]  /*167d0*/  FFMA.FTZ R5, R176, UR4, -R3 ;  /* 0x00000004b0057c23 */ /* 0x000fe20008010803 */
[----:B------:R-:W-:Y:S01]  /*167e0*/  UIADD3 UR6, UPT, UPT, UR37, 0x646e171e, URZ ;  /* 0x646e171e25067890 */ /* 0x000fe2000fffe0ff */
[----:B------:R-:W-:Y:S01]  /*167f0*/  PRMT R19, R20, 0x7632, R19 ;  /* 0x0000763214137816 */ /* 0x000fe20000000013 */
[----:B------:R-:W-:Y:S01]  /*16800*/  @!P2 HFMA2.BF16_V2 R134, -RZ.H0_H0, RZ.H0_H0, -R20.H0_H0 ;  /* 0x200000ffff86a231 */ /* 0x000fe20000340914 */
[----:B------:R-:W-:Y:S01]  /*16810*/  LOP3.LUT R13, R30, UR13, R7, 0x96, !PT ;  /* 0x0000000d1e0d7c12 */ /* 0x000fe2000f8e9607 */
[----:B------:R1:W3:Y:S01]  /*16820*/  MUFU.EX2 R31, R5 ;  /* 0x00000005001f7308 */ /* 0x0002e20000000800 */
[----:B--2---:R-:W-:Y:S01]  /*16830*/  IMAD.MOV.U32 R4, RZ, RZ, R10 ;  /* 0x000000ffff047224 */ /* 0x004fe200078e000a */
[----:B------:R-:W-:-:S04]  /*16840*/  PRMT R233, R20, 0x5410, R19 ;  /* 0x0000541014e97816 */ /* 0x000fc80000000013 */
[----:B------:R-:W-:Y:S02]  /*16850*/  LOP3.LUT R4, R4, 0xff, RZ, 0xc0, !PT ;  /* 0x000000ff04047812 */ /* 0x000fe400078ec0ff */
[----:B------:R-:W-:Y:S02]  /*16860*/  @!P2 PRMT R20, R134, 0x5410, RZ ;  /* 0x000054108614a816 */ /* 0x000fe400000000ff */
[----:B------:R-:W-:Y:S01]  /*16870*/  LOP3.LUT R23, R12, UR6, R11, 0x96, !PT ;  /* 0x000000060c177c12 */ /* 0x000fe2000f8e960b */
[----:B------:R-:W-:Y:S01]  /*16880*/  IMAD.WIDE.U32 R12, R13, -0x326172a9, RZ ;  /* 0xcd9e8d570d0c7825 */ /* 0x000fe200078e00ff */
[----:B------:R-:W-:-:S03]  /*16890*/  ISETP.LE.U32.AND P2, PT, R4, UR11, PT ;  /* 0x0000000b04007c0c */ /* 0x000fc6000bf43070 */
[----:B-1----:R-:W-:-:S04]  /*168a0*/  IMAD.WIDE.U32 R4, R15, -0x326172a9, RZ ;  /* 0xcd9e8d570f047825 */ /* 0x002fc800078e00ff */
[----:B------:R-:W-:Y:S01]  /*168b0*/  @!P3 HFMA2.BF16_V2 R133, -RZ.H0_H0, RZ.H0_H0, -R19.H0_H0 ;  /* 0x200000ffff85b231 */ /* 0x000fe20000340913 */
[----:B------:R-:W-:Y:S02]  /*168c0*/  LOP3.LUT R15, R4, UR9, R13, 0x96, !PT ;  /* 0x00000009040f7c12 */ /* 0x000fe4000f8e960d */
[----:B------:R-:W-:Y:S02]  /*168d0*/  PRMT R4, R8, 0x7771, RZ ;  /* 0x0000777108047816 */ /* 0x000fe400000000ff */
[----:B------:R-:W-:Y:S02]  /*168e0*/  @!P3 PRMT R19, R133, 0x5410, RZ ;  /* 0x000054108513b816 */ /* 0x000fe400000000ff */
[----:B------:R-:W-:Y:S01]  /*168f0*/  ISETP.GT.U32.AND P3, PT, R4, UR11, PT ;  /* 0x0000000b04007c0c */ /* 0x000fe2000bf64070 */
[----:B------:R-:W-:Y:S01]  /*16900*/  FFMA.FTZ R4, R22, UR4, -R0 ;  /* 0x0000000416047c23 */ /* 0x000fe20008010800 */
[----:B------:R-:W-:Y:S02]  /*16910*/  LOP3.LUT R24, R18, UR14, R5, 0x96, !PT ;  /* 0x0000000e12187c12 */ /* 0x000fe4000f8e9605 */
[----:B---3--:R-:W-:Y:S01]  /*16920*/  F2FP.BF16.F32.PACK_AB R5, R31, R27 ;  /* 0x0000001b1f05723e */ /* 0x008fe200000010ff */
[----:B------:R1:W-:Y:S03]  /*16930*/  MUFU.EX2 R30, R4 ;  /* 0x00000004001e7308 */ /* 0x0003e60000000800 */
[----:B------:R-:W-:-:S02]  /*16940*/  PRMT R190, R5, 0x7610, R190 ;  /* 0x0000761005be7816 */ /* 0x000fc400000000be */
[----:B------:R-:W-:Y:S01]  /*16950*/  PRMT R189, R5, 0x7632, R189 ;  /* 0x0000763205bd7816 */ /* 0x000fe200000000bd */
[----:B------:R-:W-:Y:S02]  /*16960*/  FFMA.FTZ R5, R172, UR4, -R0 ;  /* 0x00000004ac057c23 */ /* 0x000fe40008010800 */
[----:B------:R-:W-:Y:S01]  /*16970*/  @!P5 HFMA2.BF16_V2 R138, -RZ.H0_H0, RZ.H0_H0, -R190.H0_H0 ;  /* 0x200000ffff8ad231 */ /* 0x000fe200003409be */
[----:B-1----:R-:W-:-:S04]  /*16980*/  LOP3.LUT R4, R15, 0xffff, RZ, 0xc0, !PT ;  /* 0x0000ffff0f047812 */ /* 0x002fc800078ec0ff */
[----:B------:R-:W-:Y:S01]  /*16990*/  SHF.R.U32.HI R4, RZ, 0x8, R4 ;  /* 0x00000008ff047819 */ /* 0x000fe20000011604 */
[----:B------:R-:W1:Y:S01]  /*169a0*/  MUFU.EX2 R191, R5 ;  /* 0x0000000500bf7308 */ /* 0x000e620000000800 */
[----:B------:R-:W-:Y:S02]  /*169b0*/  PRMT R214, R190, 0x5410, R189 ;  /* 0x00005410bed67816 */ /* 0x000fe400000000bd */
[----:B------:R-:W-:Y:S02]  /*169c0*/  LOP3.LUT R4, R4, 0xffff, RZ, 0xc0, !PT ;  /* 0x0000ffff04047812 */ /* 0x000fe400078ec0ff */
[----:B------:R-:W-:Y:S02]  /*169d0*/  @!P5 PRMT R190, R138, 0x5410, RZ ;  /* 0x000054108abed816 */ /* 0x000fe400000000ff */
[----:B------:R-:W-:Y:S02]  /*169e0*/  ISETP.LE.U32.AND P5, PT, R4, UR11, PT ;  /* 0x0000000b04007c0c */ /* 0x000fe4000bfa3070 */
[----:B------:R-:W-:Y:S01]  /*169f0*/  PRMT R4, R8, 0x7772, RZ ;  /* 0x0000777208047816 */ /* 0x000fe200000000ff */
[----:B------:R-:W-:Y:S01]  /*16a00*/  @P3 HFMA2.BF16_V2 R184, -RZ.H0_H0, RZ.H0_H0, -R189.H0_H0 ;  /* 0x200000ffffb83231 */ /* 0x000fe200003409bd */
[----:B------:R-:W-:-:S02]  /*16a10*/  FSEL R22, R135, RZ, P4 ;  /* 0x000000ff87167208 */ /* 0x000fc40002000000 */
[----:B------:R-:W-:Y:S02]  /*16a20*/  ISETP.GT.U32.AND P4, PT, R4, UR11, PT ;  /* 0x0000000b04007c0c */ /* 0x000fe4000bf84070 */
[----:B------:R-:W-:Y:S02]  /*16a30*/  PRMT R4, R8, 0x7773, RZ ;  /* 0x0000777308047816 */ /* 0x000fe400000000ff */
[----:B------:R-:W-:Y:S02]  /*16a40*/  @P3 PRMT R189, R184, 0x5410, RZ ;  /* 0x00005410b8bd3816 */ /* 0x000fe400000000ff */
[----:B------:R-:W-:Y:S01]  /*16a50*/  ISETP.GT.U32.AND P3, PT, R4, UR11, PT ;  /* 0x0000000b04007c0c */ /* 0x000fe2000bf64070 */
[----:B------:R-:W-:Y:S01]  /*16a60*/  FFMA.FTZ R4, R180, UR4, -R3 ;  /* 0x00000004b4047c23 */ /* 0x000fe20008010803 */
[----:B-1----:R-:W-:-:S03]  /*16a70*/  F2FP.BF16.F32.PACK_AB R5, R191, R30 ;  /* 0x0000001ebf05723e */ /* 0x002fc600000010ff */
[----:B------:R1:W-:Y:S01]  /*16a80*/  MUFU.EX2 R226, R4 ;  /* 0x0000000400e27308 */ /* 0x0003e20000000800 */
[C---:B------:R-:W-:Y:S02]  /*16a90*/  PRMT R188, R5.reuse, 0x7610, R188 ;  /* 0x0000761005bc7816 */ /* 0x040fe400000000bc */
[----:B------:R-:W-:-:S03]  /*16aa0*/  PRMT R187, R5, 0x7632, R187 ;  /* 0x0000763205bb7816 */ /* 0x000fc600000000bb */
[----:B------:R-:W-:Y:S02]  /*16ab0*/  @P4 HFMA2.BF16_V2 R186, -RZ.H0_H0, RZ.H0_H0, -R188.H0_H0 ;  /* 0x200000ffffba4231 */ /* 0x000fe400003409bc */
[----:B------:R-:W-:Y:S01]  /*16ac0*/  FFMA.FTZ R5, R181, UR4, -R3 ;  /* 0x00000004b5057c23 */ /* 0x000fe20008010803 */
[----:B-1----:R-:W-:-:S04]  /*16ad0*/  LOP3.LUT R4, R23, 0xffff, RZ, 0xc0, !PT ;  /* 0x0000ffff17047812 */ /* 0x002fc800078ec0ff */
[----:B------:R-:W-:Y:S01]  /*16ae0*/  SHF.R.U32.HI R4, RZ, 0x8, R4 ;  /* 0x00000008ff047819 */ /* 0x000fe20000011604 */
[----:B------:R-:W-:Y:S01]  /*16af0*/  @P3 HFMA2.BF16_V2 R185, -RZ.H0_H0, RZ.H0_H0, -R187.H0_H0 ;  /* 0x200000ffffb93231 */ /* 0x000fe200003409bb */
[----:B------:R-:W-:Y:S02]  /*16b00*/  PRMT R212, R188, 0x5410, R187 ;  /* 0x00005410bcd47816 */ /* 0x000fe400000000bb */
[----:B------:R-:W-:Y:S02]  /*16b10*/  LOP3.LUT R4, R4, 0xffff, RZ, 0xc0, !PT ;  /* 0x0000ffff04047812 */ /* 0x000fe400078ec0ff */
[----:B------:R-:W-:Y:S02]  /*16b20*/  @P4 PRMT R188, R186, 0x5410, RZ ;  /* 0x00005410babc4816 */ /* 0x000fe400000000ff */
[----:B------:R-:W-:Y:S01]  /*16b30*/  ISETP.LE.U32.AND P4, PT, R4, UR11, PT ;  /* 0x0000000b04007c0c */ /* 0x000fe2000bf83070 */
[----:B------:R-:W1:Y:S01]  /*16b40*/  MUFU.EX2 R227, R5 ;  /* 0x0000000500e37308 */ /* 0x000e620000000800 */
[----:B------:R-:W-:-:S02]  /*16b50*/  LOP3.LUT R4, R23, 0xff, RZ, 0xc0, !PT ;  /* 0x000000ff17047812 */ /* 0x000fc400078ec0ff */
[----:B------:R-:W-:Y:S02]  /*16b60*/  @P3 PRMT R187, R185, 0x5410, RZ ;  /* 0x00005410b9bb3816 */ /* 0x000fe400000000ff */
[----:B------:R-:W-:Y:S02]  /*16b70*/  ISETP.LE.U32.AND P3, PT, R4, UR11, PT ;  /* 0x0000000b04007c0c */ /* 0x000fe4000bf63070 */
[----:B------:R-:W-:-:S04]  /*16b80*/  FMNMX3.FTZ R4, R211, R213, R198, !PT ;  /* 0x000000d5d3047276 */ /* 0x000fc800078100c6 */
[----:B------:R-:W-:Y:S02]  /*16b90*/  FMNMX3.FTZ R134, R4, R192, R179, !PT ;  /* 0x000000c004867276 */ /* 0x000fe400078100b3 */
[----:B------:R-:W-:-:S04]  /*16ba0*/  FMNMX3.FTZ R4, R218, R215, R194, !PT ;  /* 0x000000d7da047276 */ /* 0x000fc800078100c2 */
[----:B------:R-:W-:Y:S02]  /*16bb0*/  FMNMX3.FTZ R4, R4, R193, R178, !PT ;  /* 0x000000c104047276 */ /* 0x000fe400078100b2 */
[----:B------:R-:W-:Y:S02]  /*16bc0*/  FMNMX3.FTZ R134, R134, R175, R139, !PT ;  /* 0x000000af86867276 */ /* 0x000fe4000781008b */
[----:B-1----:R-:W-:Y:S02]  /*16bd0*/  F2FP.BF16.F32.PACK_AB R5, R227, R226 ;  /* 0x000000e2e305723e */ /* 0x002fe400000010ff */
[----:B------:R-:W-:Y:S02]  /*16be0*/  FMNMX3.FTZ R4, R4, R177, R174, !PT ;  /* 0x000000b104047276 */ /* 0x000fe400078100ae */
[----:B------:R-:W-:Y:S02]  /*16bf0*/  FMNMX3.FTZ R134, R134, R35, R137, !PT ;  /* 0x0000002386867276 */ /* 0x000fe40007810089 */
[----:B------:R-:W-:-:S02]  /*16c00*/  PRMT R186, R5, 0x7610, R186 ;  /* 0x0000761005ba7816 */ /* 0x000fc400000000ba */
[----:B------:R-:W-:Y:S01]  /*16c10*/  FMNMX3.FTZ R133, R4, R173, R25, !PT ;  /* 0x000000ad04857276 */ /* 0x000fe20007810019 */
[----:B------:R-:W1:Y:S01]  /*16c20*/  SHFL.BFLY PT, R7, R134, 0x2, 0x1f ;  /* 0x0c401f0086077f89 */ /* 0x000e6200000e0000 */
[----:B------:R-:W-:Y:S01]  /*16c30*/  PRMT R4, R23, 0x7632, R4 ;  /* 0x0000763217047816 */ /* 0x000fe20000000004 */
[----:B------:R-:W-:Y:S01]  /*16c40*/  @!P3 HFMA2.BF16_V2 R195, -RZ.H0_H0, RZ.H0_H0, -R186.H0_H0 ;  /* 0x200000ffffc3b231 */ /* 0x000fe200003409ba */
[----:B------:R-:W-:Y:S01]  /*16c50*/  PRMT R185, R5, 0x7632, R185 ;  /* 0x0000763205b97816 */ /* 0x000fe200000000b9 */
[----:B------:R-:W2:Y:S01]  /*16c60*/  SHFL.BFLY PT, R11, R133, 0x2, 0x1f ;  /* 0x0c401f00850b7f89 */ /* 0x000ea200000e0000 */
[----:B------:R-:W-:Y:S02]  /*16c70*/  LOP3.LUT R4, R4, 0xff, RZ, 0xc0, !PT ;  /* 0x000000ff04047812 */ /* 0x000fe400078ec0ff */
[----:B------:R-:W-:Y:S02]  /*16c80*/  PRMT R228, R186, 0x5410, R185 ;  /* 0x00005410bae47816 */ /* 0x000fe400000000b9 */
[----:B------:R-:W-:Y:S01]  /*16c90*/  @!P3 PRMT R186, R195, 0x5410, RZ ;  /* 0x00005410c3bab816 */ /* 0x000fe200000000ff */
[--C-:B------:R-:W-:Y:S01]  /*16ca0*/  FFMA.FTZ R5, R183, UR4, -R0.reuse ;  /* 0x00000004b7057c23 */ /* 0x100fe20008010800 */
[----:B------:R-:W-:Y:S01]  /*16cb0*/  ISETP.LE.U32.AND P3, PT, R4, UR11, PT ;  /* 0x0000000b04007c0c */ /* 0x000fe2000bf63070 */
[----:B------:R-:W-:-:S02]  /*16cc0*/  FFMA.FTZ R4, R196, UR4, -R0 ;  /* 0x00000004c4047c23 */ /* 0x000fc40008010800 */
[----:B------:R-:W-:Y:S08]  /*16cd0*/  MUFU.EX2 R251, R5 ;  /* 0x0000000500fb7308 */ /* 0x000ff00000000800 */
[----:B------:R3:W4:Y:S01]  /*16ce0*/  MUFU.EX2 R224, R4 ;  /* 0x0000000400e07308 */ /* 0x0007220000000800 */
[----:B------:R-:W-:Y:S02]  /*16cf0*/  @!P4 HFMA2.BF16_V2 R200, -RZ.H0_H0, RZ.H0_H0, -R185.H0_H0 ;  /* 0x200000ffffc8c231 */ /* 0x000fe400003409b9 */
[--C-:B------:R-:W-:Y:S01]  /*16d00*/  FFMA.FTZ R18, R197, UR4, -R0.reuse ;  /* 0x00000004c5127c23 */ /* 0x100fe20008010800 */
[----:B------:R-:W-:Y:S01]  /*16d10*/  FFMA.FTZ R13, R182, UR4, -R0 ;  /* 0x00000004b60d7c23 */ /* 0x000fe20008010800 */
[----:B-1----:R-:W-:-:S02]  /*16d20*/  FMNMX.FTZ R134, R134, R7, !PT ;  /* 0x0000000786867209 */ /* 0x002fc40007810000 */
[----:B------:R-:W-:Y:S02]  /*16d30*/  SHF.R.U32.HI R0, RZ, 0x18, R23 ;  /* 0x00000018ff007819 */ /* 0x000fe40000011617 */
[----:B--2---:R-:W-:Y:S02]  /*16d40*/  FMNMX.FTZ R133, R133, R11, !PT ;  /* 0x0000000b85857209 */ /* 0x004fe40007810000 */
[----:B------:R-:W-:Y:S01]  /*16d50*/  @!P4 PRMT R185, R200, 0x5410, RZ ;  /* 0x00005410c8b9c816 */ /* 0x000fe200000000ff */
[--C-:B---3--:R-:W-:Y:S01]  /*16d60*/  FFMA.FTZ R4, R205, UR4, -R3.reuse ;  /* 0x00000004cd047c23 */ /* 0x108fe20008010803 */
[----:B------:R-:W-:Y:S01]  /*16d70*/  FFMA.FTZ R3, R199, UR4, -R3 ;  /* 0x00000004c7037c23 */ /* 0x000fe20008010803 */
[----:B------:R-:W-:Y:S02]  /*16d80*/  ISETP.LE.U32.AND P4, PT, R0, UR11, PT ;  /* 0x0000000b00007c0c */ /* 0x000fe4000bf83070 */
[----:B------:R1:W-:Y:S01]  /*16d90*/  MUFU.EX2 R252, R4 ;  /* 0x0000000400fc7308 */ /* 0x0003e20000000800 */
[----:B----4-:R-:W-:-:S07]  /*16da0*/  F2FP.BF16.F32.PACK_AB R0, R224, R251 ;  /* 0x000000fbe000723e */ /* 0x010fce00000010ff */
[----:B------:R2:W3:Y:S01]  /*16db0*/  MUFU.EX2 R225, R3 ;  /* 0x0000000300e17308 */ /* 0x0004e20000000800 */
[C---:B------:R-:W-:Y:S01]  /*16dc0*/  PRMT R183, R0.reuse, 0x7610, R183 ;  /* 0x0000761000b77816 */ /* 0x040fe200000000b7 */
[----:B-1----:R-:W1:Y:S04]  /*16dd0*/  SHFL.BFLY PT, R4, R133, 0x1, 0x1f ;  /* 0x0c201f0085047f89 */ /* 0x002e6800000e0000 */
[----:B--2---:R-:W2:Y:S01]  /*16de0*/  SHFL.BFLY PT, R3, R134, 0x1, 0x1f ;  /* 0x0c201f0086037f89 */ /* 0x004ea200000e0000 */
[----:B------:R-:W-:Y:S01]  /*16df0*/  @!P3 HFMA2.BF16_V2 R201, -RZ.H0_H0, RZ.H0_H0, -R183.H0_H0 ;  /* 0x200000ffffc9b231 */ /* 0x000fe200003409b7 */
[----:B------:R-:W-:Y:S02]  /*16e00*/  PRMT R182, R0, 0x7632, R182 ;  /* 0x0000763200b67816 */ /* 0x000fe400000000b6 */
[----:B------:R-:W-:-:S02]  /*16e10*/  PRMT R0, R10, 0x7771, RZ ;  /* 0x000077710a007816 */ /* 0x000fc400000000ff */
[----:B------:R-:W-:Y:S02]  /*16e20*/  PRMT R229, R183, 0x5410, R182 ;  /* 0x00005410b7e57816 */ /* 0x000fe400000000b6 */
[----:B------:R-:W-:Y:S02]  /*16e30*/  @!P3 PRMT R183, R201, 0x5410, RZ ;  /* 0x00005410c9b7b816 */ /* 0x000fe400000000ff */
[----:B------:R-:W-:Y:S02]  /*16e40*/  ISETP.GT.U32.AND P3, PT, R0, UR11, PT ;  /* 0x0000000b00007c0c */ /* 0x000fe4000bf64070 */
[----:B---3--:R-:W-:-:S04]  /*16e50*/  F2FP.BF16.F32.PACK_AB R0, R225, R252 ;  /* 0x000000fce100723e */ /* 0x008fc800000010ff */
[C---:B------:R-:W-:Y:S01]  /*16e60*/  PRMT R184, R0.reuse, 0x7610, R184 ;  /* 0x0000761000b87816 */ /* 0x040fe200000000b8 */
[----:B------:R-:W-:Y:S01]  /*16e70*/  @!P4 HFMA2.BF16_V2 R203, -RZ.H0_H0, RZ.H0_H0, -R182.H0_H0 ;  /* 0x200000ffffcbc231 */ /* 0x000fe200003409b6 */
[----:B-1----:R-:W-:Y:S02]  /*16e80*/  FMNMX.FTZ R133, R133, R4, !PT ;  /* 0x0000000485857209 */ /* 0x002fe40007810000 */
[----:B------:R-:W-:Y:S01]  /*16e90*/  PRMT R181, R0, 0x7632, R181 ;  /* 0x0000763200b57816 */ /* 0x000fe200000000b5 */
[----:B------:R-:W-:Y:S01]  /*16ea0*/  @!P2 HFMA2.BF16_V2 R202, -RZ.H0_H0, RZ.H0_H0, -R184.H0_H0 ;  /* 0x200000ffffcaa231 */ /* 0x000fe200003409b8 */
[----:B--2---:R-:W-:Y:S01]  /*16eb0*/  FMNMX.FTZ R134, R134, R3, !PT ;  /* 0x0000000386867209 */ /* 0x004fe20007810000 */
[----:B------:R-:W-:Y:S01]  /*16ec0*/  FMUL.FTZ R0, R133, UR4 ;  /* 0x0000000485007c20 */ /* 0x000fe20008410000 */
[----:B------:R-:W-:Y:S02]  /*16ed0*/  @!P4 PRMT R182, R203, 0x5410, RZ ;  /* 0x00005410cbb6c816 */ /* 0x000fe400000000ff */
[----:B------:R-:W-:Y:S01]  /*16ee0*/  PRMT R230, R184, 0x5410, R181 ;  /* 0x00005410b8e67816 */ /* 0x000fe200000000b5 */
[C---:B------:R-:W-:Y:S01]  /*16ef0*/  FMUL.FTZ R3, R134.reuse, UR4 ;  /* 0x0000000486037c20 */ /* 0x040fe20008410000 */
[----:B------:R-:W-:-:S02]  /*16f00*/  FSETP.NEU.FTZ.AND P4, PT, R134, -INF , PT ;  /* 0xff8000008600780b */ /* 0x000fc40003f9d000 */
[----:B------:R-:W-:Y:S02]  /*16f10*/  @!P2 PRMT R184, R202, 0x5410, RZ ;  /* 0x00005410cab8a816 */ /* 0x000fe400000000ff */
[----:B------:R-:W-:Y:S02]  /*16f20*/  FSETP.NEU.FTZ.AND P2, PT, R133, -INF , PT ;  /* 0xff8000008500780b */ /* 0x000fe40003f5d000 */
[----:B------:R-:W-:Y:S01]  /*16f30*/  FSEL R3, R3, RZ, P4 ;  /* 0x000000ff03037208 */ /* 0x000fe20002000000 */
[----:B------:R-:W-:Y:S01]  /*16f40*/  MUFU.EX2 R250, R18 ;  /* 0x0000001200fa7308 */ /* 0x000fe20000000800 */
[----:B------:R-:W-:-:S03]  /*16f50*/  FSEL R0, R0, RZ, P2 ;  /* 0x000000ff00007208 */ /* 0x000fc60001000000 */
[----:B------:R-:W-:-:S04]  /*16f60*/  FFMA.FTZ R196, R192, UR4, -R3 ;  /* 0x00000004c0c47c23 */ /* 0x000fc80008010803 */
[----:B------:R-:W1:Y:S01]  /*16f70*/  MUFU.EX2 R249, R13 ;  /* 0x0000000d00f97308 */ /* 0x000e620000000800 */
[--C-:B------:R-:W-:Y:S01]  /*16f80*/  FFMA.FTZ R192, R139, UR4, -R3.reuse ;  /* 0x000000048bc07c23 */ /* 0x100fe20008010803 */
        /* <DEDUP_REMOVED lines=8> */
[----:B------:R-:W-:Y:S01]  /*17010*/  PRMT R0, R10, 0x7772, RZ ;  /* 0x000077720a007816 */ /* 0x000fe200000000ff */
[--C-:B------:R-:W-:Y:S01]  /*17020*/  FFMA.FTZ R5, R213, UR4, -R3.reuse ;  /* 0x00000004d5057c23 */ /* 0x100fe20008010803 */
[--C-:B------:R-:W-:Y:S01]  /*17030*/  FFMA.FTZ R11, R198, UR4, -R3.reuse ;  /* 0x00000004c60b7c23 */ /* 0x100fe20008010803 */
[--C-:B------:R-:W-:Y:S01]  /*17040*/  FFMA.FTZ R197, R179, UR4, -R3.reuse ;  /* 0x00000004b3c57c23 */ /* 0x100fe20008010803 */
[--C-:B------:R-:W-:Y:S01]  /*17050*/  FFMA.FTZ R172, R175, UR4, -R3.reuse ;  /* 0x00000004afac7c23 */ /* 0x100fe20008010803 */
[--C-:B------:R-:W-:Y:S01]  /*17060*/  FFMA.FTZ R35, R35, UR4, -R3.reuse ;  /* 0x0000000423237c23 */ /* 0x100fe20008010803 */
[----:B------:R-:W-:Y:S01]  /*17070*/  FFMA.FTZ R137, R137, UR4, -R3 ;  /* 0x0000000489897c23 */ /* 0x000fe20008010803 */
[----:B------:R-:W-:Y:S01]  /*17080*/  @P3 HFMA2.BF16_V2 R206, -RZ.H0_H0, RZ.H0_H0, -R181.H0_H0 ;  /* 0x200000ffffce3231 */ /* 0x000fe200003409b5 */
[----:B------:R-:W-:-:S02]  /*17090*/  FSEL R3, R136, RZ, P1 ;  /* 0x000000ff88037208 */ /* 0x000fc40000800000 */
[----:B------:R-:W-:Y:S02]  /*170a0*/  ISETP.GT.U32.AND P1, PT, R0, UR11, PT ;  /* 0x0000000b00007c0c */ /* 0x000fe4000bf24070 */
[----:B------:R-:W-:Y:S02]  /*170b0*/  PRMT R0, R10, 0x7773, RZ ;  /* 0x000077730a007816 */ /* 0x000fe400000000ff */
[----:B------:R-:W-:Y:S02]  /*170c0*/  @P3 PRMT R181, R206, 0x5410, RZ ;  /* 0x00005410ceb53816 */ /* 0x000fe400000000ff */
[----:B------:R-:W-:Y:S02]  /*170d0*/  ISETP.GT.U32.AND P3, PT, R0, UR11, PT ;  /* 0x0000000b00007c0c */ /* 0x000fe4000bf64070 */
[----:B-1----:R-:W-:-:S04]  /*170e0*/  F2FP.BF16.F32.PACK_AB R0, R249, R250 ;  /* 0x000000faf900723e */ /* 0x002fc800000010ff */
[C---:B------:R-:W-:Y:S02]  /*170f0*/  PRMT R180, R0.reuse, 0x7610, R180 ;  /* 0x0000761000b47816 */ /* 0x040fe400000000b4 */
[----:B------:R-:W-:Y:S02]  /*17100*/  PRMT R179, R0, 0x7632, R179 ;  /* 0x0000763200b37816 */ /* 0x000fe400000000b3 */
[----:B------:R-:W-:Y:S01]  /*17110*/  PRMT R0, R15, 0x7632, R0 ;  /* 0x000076320f007816 */ /* 0x000fe20000000000 */
[----:B------:R-:W-:Y:S02]  /*17120*/  @P1 HFMA2.BF16_V2 R207, -RZ.H0_H0, RZ.H0_H0, -R180.H0_H0 ;  /* 0x200000ffffcf1231 */ /* 0x000fe400003409b4 */
[----:B------:R-:W-:-:S04]  /*17130*/  IMAD.WIDE.U32 R24, R24, -0x2daee0ad, RZ ;  /* 0xd2511f5318187825 */ /* 0x000fc800078e00ff */
[----:B------:R-:W-:Y:S01]  /*17140*/  FADD.FTZ R4, R240, -R22 ;  /* 0x80000016f0047221 */ /* 0x000fe20000010000 */
[----:B------:R-:W-:Y:S01]  /*17150*/  LOP3.LUT R0, R0, 0xff, RZ, 0xc0, !PT ;  /* 0x000000ff00007812 */ /* 0x000fe200078ec0ff */
[----:B------:R-:W-:Y:S01]  /*17160*/  FADD.FTZ R3, R234, -R3 ;  /* 0x80000003ea037221 */ /* 0x000fe20000010000 */
[----:B------:R-:W-:Y:S02]  /*17170*/  PRMT R231, R180, 0x5410, R179 ;  /* 0x00005410b4e77816 */ /* 0x000fe400000000b3 */
[----:B------:R-:W-:Y:S02]  /*17180*/  @P1 PRMT R180, R207, 0x5410, RZ ;  /* 0x00005410cfb41816 */ /* 0x000fe400000000ff */
[----:B------:R-:W-:Y:S01]  /*17190*/  LOP3.LUT R25, R6, UR6, R25, 0x96, !PT ;  /* 0x0000000606197c12 */ /* 0x000fe2000f8e9619 */
[----:B------:R-:W-:Y:S01]  /*171a0*/  MUFU.EX2 R5, R5 ;  /* 0x0000000500057308 */ /* 0x000fe20000000800 */
[----:B------:R-:W-:Y:S01]  /*171b0*/  ISETP.LE.U32.AND P1, PT, R0, UR11, PT ;  /* 0x0000000b00007c0c */ /* 0x000fe2000bf23070 */
[----:B------:R-:W-:Y:S01]  /*171c0*/  FMUL.FTZ R0, R4, UR4 ;  /* 0x0000000404007c20 */ /* 0x000fe20008410000 */
[----:B------:R-:W-:Y:S01]  /*171d0*/  FMUL.FTZ R4, R3, UR4 ;  /* 0x0000000403047c20 */ /* 0x000fe20008410000 */
[----:B------:R-:W-:Y:S01]  /*171e0*/  LOP3.LUT R3, R25, 0xffff, RZ, 0xc0, !PT ;  /* 0x0000ffff19037812 */ /* 0x000fe200078ec0ff */
[----:B------:R-:W-:-:S03]  /*171f0*/  @P3 HFMA2.BF16_V2 R210, -RZ.H0_H0, RZ.H0_H0, -R179.H0_H0 ;  /* 0x200000ffffd23231 */ /* 0x000fc600003409b3 */
[----:B------:R-:W1:Y:S01]  /*17200*/  MUFU.EX2 R11, R11 ;  /* 0x0000000b000b7308 */ /* 0x000e620000000800 */
[----:B------:R-:W-:Y:S02]  /*17210*/  SHF.R.U32.HI R3, RZ, 0x8, R3 ;  /* 0x00000008ff037819 */ /* 0x000fe40000011603 */
[----:B------:R-:W-:Y:S02]  /*17220*/  FSEL R7, R134, RZ, P4 ;  /* 0x000000ff86077208 */ /* 0x000fe40002000000 */
[----:B------:R-:W-:Y:S01]  /*17230*/  FSEL R13, R133, RZ, P2 ;  /* 0x000000ff850d7208 */ /* 0x000fe20001000000 */
[----:B------:R-:W-:Y:S01]  /*17240*/  IMAD.MOV.U32 R207, RZ, RZ, R225 ;  /* 0x000000ffffcf7224 */ /* 0x000fe200078e00e1 */
[----:B------:R-:W-:Y:S01]  /*17250*/  LOP3.LUT R6, R15, 0xff, RZ, 0xc0, !PT ;  /* 0x000000ff0f067812 */ /* 0x000fe200078ec0ff */
[----:B------:R-:W2:Y:S01]  /*17260*/  MUFU.EX2 R0, R0 ;  /* 0x0000000000007308 */ /* 0x000ea20000000800 */
[----:B------:R-:W-:Y:S01]  /*17270*/  LOP3.LUT R3, R3, 0xffff, RZ, 0xc0, !PT ;  /* 0x0000ffff03037812 */ /* 0x000fe200078ec0ff */
[----:B------:R-:W-:Y:S01]  /*17280*/  IMAD.MOV.U32 R234, RZ, RZ, R224 ;  /* 0x000000ffffea7224 */ /* 0x000fe200078e00e0 */
[----:B------:R-:W-:Y:S01]  /*17290*/  @P3 PRMT R179, R210, 0x5410, RZ ;  /* 0x00005410d2b33816 */ /* 0x000fe200000000ff */
[----:B------:R-:W-:Y:S01]  /*172a0*/  IMAD.MOV.U32 R213, RZ, RZ, R229 ;  /* 0x000000ffffd57224 */ /* 0x000fe200078e00e5 */
[----:B------:R-:W-:Y:S01]  /*172b0*/  ISETP.LE.U32.AND P3, PT, R6, UR11, PT ;  /* 0x0000000b06007c0c */ /* 0x000fe2000bf63070 */
[----:B------:R-:W-:Y:S01]  /*172c0*/  IMAD.MOV.U32 R199, RZ, RZ, R228 ;  /* 0x000000ffffc77224 */ /* 0x000fe200078e00e4 */
[----:B------:R-:W-:Y:S01]  /*172d0*/  ISETP.LE.U32.AND P4, PT, R3, UR11, PT ;  /* 0x0000000b03007c0c */ /* 0x000fe2000bf83070 */
[----:B------:R-:W-:Y:S01]  /*172e0*/  MUFU.EX2 R235, R35 ;  /* 0x0000002300eb7308 */ /* 0x000fe20000000800 */
[----:B------:R-:W-:-:S07]  /*172f0*/  PRMT R3, R25, 0x7632, R3 ;  /* 0x0000763219037816 */ /* 0x000fce0000000003 */
[----:B------:R-:W-:Y:S01]  /*17300*/  MUFU.EX2 R248, R137 ;  /* 0x0000008900f87308 */ /* 0x000fe20000000800 */
[----:B------:R-:W-:Y:S01]  /*17310*/  LOP3.LUT R3, R3, 0xff, RZ, 0xc0, !PT ;  /* 0x000000ff03037812 */ /* 0x000fe200078ec0ff */
[----:B------:R-:W-:Y:S01]  /*17320*/  IMAD.MOV.U32 R206, RZ, RZ, R226 ;  /* 0x000000ffffce7224 */ /* 0x000fe200078e00e2 */
[----:B-1----:R-:W-:Y:S01]  /*17330*/  F2FP.BF16.F32.PACK_AB R18, R11, R5 ;  /* 0x000000050b12723e */ /* 0x002fe200000010ff */
[-C--:B--2---:R-:W-:Y:S01]  /*17340*/  FMUL.FTZ R224, R140, R0.reuse ;  /* 0x000000008ce07220 */ /* 0x084fe20000410000 */
[----:B------:R-:W-:Y:S01]  /*17350*/  ISETP.LE.U32.AND P2, PT, R3, UR11, PT ;  /* 0x0000000b03007c0c */ /* 0x000fe2000bf43070 */
[----:B------:R-:W-:Y:S02]  /*17360*/  IMAD.MOV.U32 R3, RZ, RZ, R24 ;  /* 0x000000ffff037224 */ /* 0x000fe400078e0018 */
[-C--:B------:R-:W-:Y:S01]  /*17370*/  FMUL.FTZ R225, R141, R0.reuse ;  /* 0x000000008de17220 */ /* 0x080fe20000410000 */
[-C--:B------:R-:W-:Y:S01]  /*17380*/  FMUL.FTZ R236, R64, R0.reuse ;  /* 0x0000000040ec7220 */ /* 0x080fe20000410000 */
        /* <DEDUP_REMOVED lines=30> */
[----:B------:R-:W-:Y:S01]  /*17570*/  FADD.FTZ R6, R211, -R7 ;  /* 0x80000007d3067221 */ /* 0x000fe20000010000 */
[----:B------:R-:W-:Y:S01]  /*17580*/  FADD.FTZ R0, R218, -R13 ;  /* 0x8000000dda007221 */ /* 0x000fe20000010000 */
[----:B------:R-:W-:Y:S01]  /*17590*/  @!P3 HFMA2.BF16_V2 R211, -RZ.H0_H0, RZ.H0_H0, -R18.H0_H0 ;  /* 0x200000ffffd3b231 */ /* 0x000fe20000340912 */
[----:B------:R-:W-:Y:S01]  /*175a0*/  PRMT R178, R18, 0x7632, R178 ;  /* 0x0000763212b27816 */ /* 0x000fe200000000b2 */
[----:B------:R-:W-:Y:S01]  /*175b0*/  IMAD.MOV.U32 R215, RZ, RZ, R230 ;  /* 0x000000ffffd77224 */ /* 0x000fe200078e00e6 */
[----:B------:R-:W-:Y:S01]  /*175c0*/  LOP3.LUT R3, R3, 0xff, RZ, 0xc0, !PT ;  /* 0x000000ff03037812 */ /* 0x000fe200078ec0ff */
[----:B------:R-:W-:Y:S01]  /*175d0*/  FMUL.FTZ R0, R0, UR4 ;  /* 0x0000000400007c20 */ /* 0x000fe20008410000 */
[----:B------:R-:W-:Y:S01]  /*175e0*/  PRMT R198, R18, 0x5410, R178 ;  /* 0x0000541012c67816 */ /* 0x000fe200000000b2 */
[----:B------:R-:W1:Y:S01]  /*175f0*/  MUFU.EX2 R4, R4 ;  /* 0x0000000400047308 */ /* 0x000e620000000800 */
[----:B------:R-:W-:Y:S01]  /*17600*/  @!P3 PRMT R18, R211, 0x5410, RZ ;  /* 0x00005410d312b816 */ /* 0x000fe200000000ff */
[----:B------:R-:W2:Y:S01]  /*17610*/  LDCU UR6, c[0x0][0x448] ;  /* 0x00008900ff0677ac */ /* 0x000ea20008000800 */
[----:B------:R-:W-:Y:S01]  /*17620*/  ISETP.LE.U32.AND P3, PT, R3, UR11, PT ;  /* 0x0000000b03007c0c */ /* 0x000fe2000bf63070 */
[----:B------:R-:W-:-:S04]  /*17630*/  FMUL.FTZ R3, R6, UR4 ;  /* 0x0000000406037c20 */ /* 0x000fc80008410000 */
[----:B------:R-:W3:Y:S08]  /*17640*/  MUFU.EX2 R0, R0 ;  /* 0x0000000000007308 */ /* 0x000ef00000000800 */
[----:B------:R-:W4:Y:S08]  /*17650*/  MUFU.EX2 R7, R138 ;  /* 0x0000008a00077308 */ /* 0x000f300000000800 */
[----:B------:R-:W5:Y:S01]  /*17660*/  MUFU.EX2 R3, R3 ;  /* 0x0000000300037308 */ /* 0x000f620000000800 */
[----:B-1----:R-:W-:Y:S01]  /*17670*/  FFMA.FTZ R21, R223, R4, R9 ;  /* 0x00000004df157223 */ /* 0x002fe20000010009 */
[----:B------:R-:W-:-:S02]  /*17680*/  IMAD.MOV.U32 R223, RZ, RZ, R227 ;  /* 0x000000ffffdf7224 */ /* 0x000fc400078e00e3 */
[----:B------:R-:W-:Y:S02]  /*17690*/  @!P5 HFMA2.BF16_V2 R28, -RZ.H0_H0, RZ.H0_H0, -R178.H0_H0 ;  /* 0x200000ffff1cd231 */ /* 0x000fe400003409b2 */
        /* <DEDUP_REMOVED lines=65> */
[----:B----4-:R-:W-:Y:S01]  /*17ab0*/  FFMA.FTZ R4, R221, R0, R7 ;  /* 0x00000000dd047223 */ /* 0x010fe20000010007 */
[----:B------:R-:W-:Y:S01]  /*17ac0*/  @!P5 PRMT R178, R28, 0x5410, RZ ;  /* 0x000054101cb2d816 */ /* 0x000fe200000000ff */
[----:B------:R-:W1:Y:S01]  /*17ad0*/  MUFU.EX2 R0, R139 ;  /* 0x0000008b00007308 */ /* 0x000e620000000800 */
[----:B------:R-:W-:Y:S01]  /*17ae0*/  F2FP.BF16.F32.PACK_AB R28, R248, R235 ;  /* 0x000000ebf81c723e */ /* 0x000fe200000010ff */
[-C--:B-----5:R-:W-:Y:S01]  /*17af0*/  FFMA.FTZ R9, R220, R3.reuse, R5 ;  /* 0x00000003dc097223 */ /* 0x0a0fe20000010005 */
        /* <DEDUP_REMOVED lines=33> */
[----:B------:R-:W-:-:S03]  /*17d10*/  @!P3 HFMA2.BF16_V2 R29, -RZ.H0_H0, RZ.H0_H0, -R28.H0_H0 ;  /* 0x200000ffff1db231 */ /* 0x000fc6000034091c */
[----:B------:R-:W-:Y:S02]  /*17d20*/  ISETP.GT.U32.AND P5, PT, R3, UR11, PT ;  /* 0x0000000b03007c0c */ /* 0x000fe4000bfa4070 */
[----:B------:R-:W-:Y:S02]  /*17d30*/  SHF.R.U32.HI R3, RZ, 0x18, R15 ;  /* 0x00000018ff037819 */ /* 0x000fe4000001160f */
[----:B------:R-:W-:Y:S02]  /*17d40*/  PRMT R219, R28, 0x7610, R219 ;  /* 0x000076101cdb7816 */ /* 0x000fe400000000db */
[----:B------:R-:W-:Y:S02]  /*17d50*/  @!P3 PRMT R219, R29, 0x5410, RZ ;  /* 0x000054101ddbb816 */ /* 0x000fe400000000ff */
[----:B------:R-:W-:Y:S02]  /*17d60*/  ISETP.LE.U32.AND P3, PT, R3, UR11, PT ;  /* 0x0000000b03007c0c */ /* 0x000fe4000bf63070 */
[----:B-1----:R-:W-:Y:S01]  /*17d70*/  F2FP.BF16.F32.PACK_AB R3, R0, R7 ;  /* 0x000000070003723e */ /* 0x002fe200000010ff */
[----:B------:R-:W-:Y:S01]  /*17d80*/  IMAD.MOV.U32 R220, RZ, RZ, R234 ;  /* 0x000000ffffdc7224 */ /* 0x000fe200078e00ea */
[----:B------:R-:W-:Y:S02]  /*17d90*/  MUFU.EX2 R218, R174 ;  /* 0x000000ae00da7308 */ /* 0x000fe40000000800 */
[----:B------:R-:W-:Y:S01]  /*17da0*/  PRMT R175, R3, 0x7632, R175 ;  /* 0x0000763203af7816 */ /* 0x000fe200000000af */
[----:B------:R-:W-:Y:S01]  /*17db0*/  FADD.FTZ R13, R11, R9 ;  /* 0x000000090b0d7221 */ /* 0x000fe20000010000 */
[----:B------:R-:W-:-:S04]  /*17dc0*/  PRMT R177, R3, 0x7610, R177 ;  /* 0x0000761003b17816 */ /* 0x000fc800000000b1 */
[----:B------:R-:W1:Y:S01]  /*17dd0*/  MUFU.EX2 R234, R173 ;  /* 0x000000ad00ea7308 */ /* 0x000e620000000800 */
[----:B------:R-:W-:Y:S02]  /*17de0*/  @!P3 HFMA2.BF16_V2 R37, -RZ.H0_H0, RZ.H0_H0, -R175.H0_H0 ;  /* 0x200000ffff25b231 */ /* 0x000fe400003409af */
[----:B------:R-:W-:Y:S01]  /*17df0*/  FADD.FTZ R11, R0, R4 ;  /* 0x00000004000b7221 */ /* 0x000fe20000010000 */
[----:B------:R-:W-:Y:S01]  /*17e00*/  PRMT R0, R24, 0x7772, RZ ;  /* 0x0000777218007816 */ /* 0x000fe200000000ff */
[----:B------:R-:W-:Y:S01]  /*17e10*/  FADD.FTZ R5, R132, R22 ;  /* 0x0000001684057221 */ /* 0x000fe20000010000 */
[----:B------:R-:W-:Y:S02]  /*17e20*/  PRMT R22, R177, 0x5410, R175 ;  /* 0x00005410b1167816 */ /* 0x000fe400000000af */
[----:B------:R-:W-:Y:S02]  /*17e30*/  @!P3 PRMT R175, R37, 0x5410, RZ ;  /* 0x0000541025afb816 */ /* 0x000fe400000000ff */
[----:B------:R-:W-:Y:S01]  /*17e40*/  ISETP.GT.U32.AND P3, PT, R0, UR11, PT ;  /* 0x0000000b00007c0c */ /* 0x000fe2000bf64070 */
[----:B------:R-:W-:-:S02]  /*17e50*/  IMAD.MOV.U32 R61, RZ, RZ, R207 ;  /* 0x000000ffff3d7224 */ /* 0x000fc400078e00cf */
[----:B------:R-:W-:Y:S02]  /*17e60*/  @!P1 HFMA2.BF16_V2 R38, -RZ.H0_H0, RZ.H0_H0, -R177.H0_H0 ;  /* 0x200000ffff269231 */ /* 0x000fe400003409b1 */
[----:B------:R-:W-:Y:S01]  /*17e70*/  IMAD.MOV.U32 R119, RZ, RZ, R206 ;  /* 0x000000ffff777224 */ /* 0x000fe200078e00ce */
[----:B------:R-:W-:Y:S01]  /*17e80*/  MUFU.EX2 R207, R193 ;  /* 0x000000c100cf7308 */ /* 0x000fe20000000800 */
[----:B------:R-:W-:Y:S01]  /*17e90*/  PRMT R0, R24, 0x7773, RZ ;  /* 0x0000777318007816 */ /* 0x000fe200000000ff */
[----:B------:R-:W-:Y:S01]  /*17ea0*/  @P5 HFMA2.BF16_V2 R36, -RZ.H0_H0, RZ.H0_H0, -R28.H1_H1 ;  /* 0x200000ffff245231 */ /* 0x000fe2000036091c */
[----:B------:R-:W-:-:S05]  /*17eb0*/  @!P1 PRMT R177, R38, 0x5410, RZ ;  /* 0x0000541026b19816 */ /* 0x000fca00000000ff */
[----:B------:R-:W3:Y:S01]  /*17ec0*/  MUFU.EX2 R206, R176 ;  /* 0x000000b000ce7308 */ /* 0x000ee20000000800 */
[----:B-1----:R-:W-:Y:S02]  /*17ed0*/  F2FP.BF16.F32.PACK_AB R29, R218, R234 ;  /* 0x000000eada1d723e */ /* 0x002fe400000010ff */
[----:B------:R-:W-:Y:S02]  /*17ee0*/  ISETP.GT.U32.AND P1, PT, R0, UR11, PT ;  /* 0x0000000b00007c0c */ /* 0x000fe4000bf24070 */
[----:B------:R-:W-:Y:S01]  /*17ef0*/  LOP3.LUT R0, R25, 0xff, RZ, 0xc0, !PT ;  /* 0x000000ff19007812 */ /* 0x000fe200078ec0ff */
[----:B------:R-:W-:Y:S01]  /*17f00*/  @P3 HFMA2.BF16_V2 R39, -RZ.H0_H0, RZ.H0_H0, -R29.H0_H0 ;  /* 0x200000ffff273231 */ /* 0x000fe2000034091d */
[----:B------:R-:W-:Y:S02]  /*17f10*/  PRMT R211, R28, 0x7632, R211 ;  /* 0x000076321cd37816 */ /* 0x000fe400000000d3 */
[----:B------:R-:W-:Y:S02]  /*17f20*/  @P5 PRMT R211, R36, 0x5410, RZ ;  /* 0x0000541024d35816 */ /* 0x000fe400000000ff */
[----:B------:R-:W-:-:S02]  /*17f30*/  ISETP.LE.U32.AND P5, PT, R0, UR11, PT ;  /* 0x0000000b00007c0c */ /* 0x000fc4000bfa3070 */
[----:B------:R-:W-:Y:S02]  /*17f40*/  SHF.R.U32.HI R0, RZ, 0x18, R25 ;  /* 0x00000018ff007819 */ /* 0x000fe40000011619 */
[----:B------:R-:W-:Y:S01]  /*17f50*/  PRMT R205, R29, 0x7610, R205 ;  /* 0x000076101dcd7816 */ /* 0x000fe200000000cd */
[----:B--2---:R-:W-:Y:S01]  /*17f60*/  USHF.L.U32 UR9, UR6, 0x3, URZ ;  /* 0x0000000306097899 */ /* 0x004fe200080006ff */
[----:B------:R-:W-:Y:S02]  /*17f70*/  @P3 PRMT R205, R39, 0x5410, RZ ;  /* 0x0000541027cd3816 */ /* 0x000fe400000000ff */
[----:B------:R-:W-:Y:S02]  /*17f80*/  ISETP.LE.U32.AND P3, PT, R0, UR11, PT ;  /* 0x0000000b00007c0c */ /* 0x000fe4000bf63070 */
[----:B---3--:R-:W-:Y:S01]  /*17f90*/  F2FP.BF16.F32.PACK_AB R0, R207, R206 ;  /* 0x000000cecf00723e */ /* 0x008fe200000010ff */
[----:B------:R-:W-:Y:S02]  /*17fa0*/  IMAD.MOV.U32 R124, RZ, RZ, R233 ;  /* 0x000000ffff7c7224 */ /* 0x000fe400078e00e9 */
[----:B------:R-:W-:Y:S01]  /*17fb0*/  FADD.FTZ R5, R27, R5 ;  /* 0x000000051b057221 */ /* 0x000fe20000010000 */
[----:B------:R1:W-:Y:S01]  /*17fc0*/  MUFU.EX2 R233, R172 ;  /* 0x000000ac00e97308 */ /* 0x0003e20000000800 */
[----:B------:R-:W-:-:S02]  /*17fd0*/  PRMT R173, R0, 0x7610, R173 ;  /* 0x0000761000ad7816 */ /* 0x000fc400000000ad */
[----:B------:R-:W-:Y:S01]  /*17fe0*/  FADD.FTZ R118, R31, R5 ;  /* 0x000000051f767221 */ /* 0x000fe20000010000 */
[----:B------:R-:W-:Y:S01]  /*17ff0*/  FADD.FTZ R6, R26, R21 ;  /* 0x000000151a067221 */ /* 0x000fe20000010000 */
[----:B-1----:R-:W-:Y:S01]  /*18000*/  PRMT R172, R0, 0x7632, R172 ;  /* 0x0000763200ac7816 */ /* 0x002fe200000000ac */
[----:B------:R-:W-:-:S04]  /*18010*/  IMAD.U32 R0, RZ, RZ, UR9 ;  /* 0x00000009ff007e24 */ /* 0x000fc8000f8e00ff */
[----:B------:R-:W-:-:S04]  /*18020*/  IMAD.WIDE R4, R0, 0x2, R32 ;  /* 0x0000000200047825 */ /* 0x000fc800078e0220 */
[----:B------:R-:W-:Y:S01]  /*18030*/  FADD.FTZ R9, R30, R6 ;  /* 0x000000061e097221 */ /* 0x000fe20000010000 */
[----:B------:R-:W-:-:S04]  /*18040*/  IMAD.U32 R0, RZ, RZ, UR6 ;  /* 0x00000006ff007e24 */ /* 0x000fc8000f8e00ff */
[----:B------:R-:W-:-:S04]  /*18050*/  IMAD.WIDE R6, R0, 0x70, R4 ;  /* 0x0000007000067825 */ /* 0x000fc800078e0204 */
[----:B------:R-:W-:-:S04]  /*18060*/  IMAD.WIDE R4, R0, -0x70, R6 ;  /* 0xffffff9000047825 */ /* 0x000fc800078e0206 */
[C---:B------:R-:W-:Y:S01]  /*18070*/  IMAD.WIDE R4, R0.reuse, 0x70, R4 ;  /* 0x0000007000047825 */ /* 0x040fe200078e0204 */
[----:B------:R-:W1:Y:S03]  /*18080*/  MUFU.EX2 R210, R192 ;  /* 0x000000c000d27308 */ /* 0x000e660000000800 */
[----:B------:R-:W-:-:S04]  /*18090*/  IMAD.WIDE R4, R0, -0x70, R4 ;  /* 0xffffff9000047825 */ /* 0x000fc800078e0204 */
[----:B------:R-:W-:-:S04]  /*180a0*/  IMAD.WIDE R4, R0, 0x70, R4 ;  /* 0x0000007000047825 */ /* 0x000fc800078e0204 */
[----:B------:R-:W-:Y:S01]  /*180b0*/  IMAD.WIDE R4, R0, -0x70, R4 ;  /* 0xffffff9000047825 */ /* 0x000fe200078e0204 */
[----:B-1----:R-:W-:-:S03]  /*180c0*/  F2FP.BF16.F32.PACK_AB R3, R210, R233 ;  /* 0x000000e9d203723e */ /* 0x002fc600000010ff */
[----:B------:R-:W-:Y:S01]  /*180d0*/  IMAD.WIDE R4, R0, 0x70, R4 ;  /* 0x0000007000047825 */ /* 0x000fe200078e0204 */
[----:B------:R-:W-:-:S03]  /*180e0*/  PRMT R174, R3, 0x7632, R174 ;  /* 0x0000763203ae7816 */ /* 0x000fc600000000ae */
[----:B------:R-:W-:-:S04]  /*180f0*/  IMAD.WIDE R30, R0, -0x70, R4 ;  /* 0xffffff90001e7825 */ /* 0x000fc800078e0204 */
[----:B------:R-:W-:Y:S01]  /*18100*/  IMAD.MOV.U32 R0, RZ, RZ, R12 ;  /* 0x000000ffff007224 */ /* 0x000fe200078e000c */
[----:B------:R-:W-:Y:S01]  /*18110*/  PRMT R176, R3, 0x7610, R176 ;  /* 0x0000761003b07816 */ /* 0x000fe200000000b0 */
[----:B------:R-:W-:-:S03]  /*18120*/  @!P4 HFMA2.BF16_V2 R44, -RZ.H0_H0, RZ.H0_H0, -R174.H0_H0 ;  /* 0x200000ffff2cc231 */ /* 0x000fc600003409ae */
[----:B------:R-:W-:Y:S02]  /*18130*/  LOP3.LUT R0, R0, 0xff, RZ, 0xc0, !PT ;  /* 0x000000ff00007812 */ /* 0x000fe400078ec0ff */
[----:B------:R-:W-:Y:S02]  /*18140*/  PRMT R39, R176, 0x5410, R174 ;  /* 0x00005410b0277816 */ /* 0x000fe400000000ae */
[----:B------:R-:W-:Y:S01]  /*18150*/  @!P4 PRMT R174, R44, 0x5410, RZ ;  /* 0x000054102caec816 */ /* 0x000fe200000000ff */
[----:B------:R-:W1:Y:S01]  /*18160*/  MUFU.EX2 R3, R196 ;  /* 0x000000c400037308 */ /* 0x000e620000000800 */
[----:B------:R-:W-:Y:S01]  /*18170*/  ISETP.LE.U32.AND P4, PT, R0, UR11, PT ;  /* 0x0000000b00007c0c */ /* 0x000fe2000bf83070 */
[----:B------:R-:W-:Y:S01]  /*18180*/  STG.E.U16 desc[UR30][R32.64+-0x100], R17 ;  /* 0xffff001120007986 */ /* 0x000fe2000c10151e */
[----:B------:R-:W-:-:S05]  /*18190*/  @!P3 HFMA2.BF16_V2 R42, -RZ.H0_H0, RZ.H0_H0, -R172.H0_H0 ;  /* 0x200000ffff2ab231 */ /* 0x000fca00003409ac */
[----:B------:R-:W-:Y:S01]  /*181a0*/  MUFU.EX2 R116, R197 ;  /* 0x000000c500747308 */ /* 0x000fe20000000800 */
[----:B------:R-:W-:Y:S07]  /*181b0*/  STG.E.U16 desc[UR30][R32.64+-0xfe], R16 ;  /* 0xffff021020007986 */ /* 0x000fee000c10151e */
[----:B------:R-:W2:Y:S01]  /*181c0*/  MUFU.EX2 R0, R195 ;  /* 0x000000c300007308 */ /* 0x000ea20000000800 */
[----:B------:R-:W-:Y:S07]  /*181d0*/  STG.E.U16 desc[UR30][R30.64+-0x100], R20 ;  /* 0xffff00141e007986 */ /* 0x000fee000c10151e */
[----:B------:R2:W3:Y:S01]  /*181e0*/  MUFU.EX2 R192, R194 ;  /* 0x000000c200c07308 */ /* 0x0004e20000000800 */
[----:B------:R-:W-:Y:S01]  /*181f0*/  STG.E.U16 desc[UR30][R30.64+-0xfe], R19 ;  /* 0xffff02131e007986 */ /* 0x000fe2000c10151e */
[----:B------:R-:W-:-:S03]  /*18200*/  PRMT R38, R173, 0x5410, R172 ;  /* 0x00005410ad267816 */ /* 0x000fc600000000ac */
[----:B------:R4:W-:Y:S01]  /*18210*/  STG.E.U16 desc[UR30][R4.64+-0x100], R18 ;  /* 0xffff001204007986 */ /* 0x0009e2000c10151e */
[----:B------:R-:W-:Y:S01]  /*18220*/  @!P2 HFMA2.BF16_V2 R43, -RZ.H0_H0, RZ.H0_H0, -R173.H0_H0 ;  /* 0x200000ffff2ba231 */ /* 0x000fe200003409ad */
[----:B------:R-:W-:Y:S01]  /*18230*/  @!P3 PRMT R172, R42, 0x5410, RZ ;  /* 0x000054102aacb816 */ /* 0x000fe200000000ff */
[----:B------:R-:W-:Y:S02]  /*18240*/  @P1 HFMA2.BF16_V2 R40, -RZ.H0_H0, RZ.H0_H0, -R29.H1_H1 ;  /* 0x200000ffff281231 */ /* 0x000fe4000036091d */
[----:B-1----:R-:W-:Y:S01]  /*18250*/  FADD.FTZ R117, R3, R13 ;  /* 0x0000000d03757221 */ /* 0x002fe20000010000 */
[----:B------:R-:W-:Y:S01]  /*18260*/  PRMT R193, R29, 0x7632, R193 ;  /* 0x000076321dc17816 */ /* 0x000fe200000000c1 */
[----:B------:R-:W-:Y:S01]  /*18270*/  IMAD.MOV.U32 R35, RZ, RZ, R10 ;  /* 0x000000ffff237224 */ /* 0x000fe200078e000a */
[----:B------:R-:W-:Y:S02]  /*18280*/  @!P2 PRMT R173, R43, 0x5410, RZ ;  /* 0x000054102bada816 */ /* 0x000fe400000000ff */
[----:B------:R-:W-:Y:S01]  /*18290*/  PRMT R36, R10, 0x7771, RZ ;  /* 0x000077710a247816 */ /* 0x000fe200000000ff */
[----:B------:R-:W-:Y:S01]  /*182a0*/  USHF.L.U32 UR4, UR11, 0x10, URZ ;  /* 0x000000100b047899 */ /* 0x000fe200080006ff */
[----:B--2---:R-:W-:Y:S01]  /*182b0*/  FADD.FTZ R194, R0, R11 ;  /* 0x0000000b00c27221 */ /* 0x004fe20000010000 */
[----:B---3--:R-:W-:Y:S01]  /*182c0*/  F2FP.BF16.F32.PACK_AB R0, R192, R0 ;  /* 0x00000000c000723e */ /* 0x008fe200000010ff */
[----:B------:R-:W-:-:S02]  /*182d0*/  IMAD.MOV.U32 R125, RZ, RZ, R216 ;  /* 0x000000ffff7d7224 */ /* 0x000fc400078e00d8 */
[----:B------:R-:W-:Y:S01]  /*182e0*/  FADD.FTZ R191, R191, R9 ;  /* 0x00000009bfbf7221 */ /* 0x000fe20000010000 */
[----:B------:R-:W-:Y:S01]  /*182f0*/  @!P5 HFMA2.BF16_V2 R41, -RZ.H0_H0, RZ.H0_H0, -R176.H0_H0 ;  /* 0x200000ffff29d231 */ /* 0x000fe200003409b0 */
[----:B------:R-:W-:Y:S01]  /*18300*/  LDSM.16.MT88.4 R16, [R34+0xa000] ;  /* 0x00a000002210783b */ /* 0x000fe20000004200 */
[----:B----4-:R-:W-:-:S04]  /*18310*/  PRMT R4, R12, 0x7771, RZ ;  /* 0x000077710c047816 */ /* 0x010fc800000000ff */
[----:B------:R-:W-:Y:S02]  /*18320*/  ISETP.GT.U32.AND P3, PT, R4, UR11, PT ;  /* 0x0000000b04007c0c */ /* 0x000fe4000bf64070 */
[----:B------:R-:W-:-:S04]  /*18330*/  PRMT R4, R12, 0x7772, RZ ;  /* 0x000077720c047816 */ /* 0x000fc800000000ff */
[----:B------:R-:W-:Y:S02]  /*18340*/  ISETP.GT.U32.AND P2, PT, R4, UR11, PT ;  /* 0x0000000b04007c0c */ /* 0x000fe4000bf44070 */
[----:B------:R-:W-:Y:S02]  /*18350*/  F2FP.BF16.F32.PACK_AB R4, R116, R3 ;  /* 0x000000037404723e */ /* 0x000fe400000010ff */
[----:B------:R-:W-:Y:S02]  /*18360*/  PRMT R3, R12, 0x7773, RZ ;  /* 0x000077730c037816 */ /* 0x000fe400000000ff */
[----:B------:R-:W-:Y:S02]  /*18370*/  @P1 PRMT R193, R40, 0x5410, RZ ;  /* 0x0000541028c11816 */ /* 0x000fe400000000ff */
[----:B------:R-:W-:Y:S02]  /*18380*/  ISETP.GT.U32.AND P1, PT, R3, UR11, PT ;  /* 0x0000000b03007c0c */ /* 0x000fe4000bf24070 */
[----:B------:R-:W-:-:S02]  /*18390*/  PRMT R137, R0, 0x7610, R137 ;  /* 0x0000761000897816 */ /* 0x000fc40000000089 */
[----:B------:R-:W-:Y:S02]  /*183a0*/  PRMT R132, R0, 0x7632, R132 ;  /* 0x0000763200847816 */ /* 0x000fe40000000084 */
[C---:B------:R-:W-:Y:S02]  /*183b0*/  PRMT R3, R8.reuse, 0x7773, RZ ;  /* 0x0000777308037816 */ /* 0x040fe400000000ff */
[----:B------:R-:W-:-:S04]  /*183c0*/  PRMT R0, R8, 0x7772, RZ ;  /* 0x0000777208007816 */ /* 0x000fc800000000ff */
[----:B------:R-:W-:Y:S01]  /*183d0*/  PRMT R11, R0, 0x5410, R3 ;  /* 0x00005410000b7816 */ /* 0x000fe20000000003 */
[----:B------:R-:W-:Y:S01]  /*183e0*/  IMAD.U32 R0, RZ, RZ, UR9 ;  /* 0x00000009ff007e24 */ /* 0x000fe2000f8e00ff */
[----:B------:R-:W-:-:S03]  /*183f0*/  PRMT R3, R10, 0x7773, RZ ;  /* 0x000077730a037816 */ /* 0x000fc600000000ff */
[----:B------:R-:W-:Y:S01]  /*18400*/  IMAD.WIDE R26, R0, 0x2, R6 ;  /* 0x00000002001a7825 */ /* 0x000fe200078e0206 */
[----:B------:R-:W-:-:S04]  /*18410*/  PRMT R0, R10, 0x7772, RZ ;  /* 0x000077720a007816 */ /* 0x000fc800000000ff */
[----:B------:R-:W-:Y:S02]  /*18420*/  PRMT R37, R0, 0x5410, R3 ;  /* 0x0000541000257816 */ /* 0x000fe40000000003 */
[----:B------:R-:W-:Y:S02]  /*18430*/  LOP3.LUT R0, R14, 0xffff, RZ, 0xc0, !PT ;  /* 0x0000ffff0e007812 */ /* 0x000fe400078ec0ff */
[C---:B------:R-:W-:Y:S02]  /*18440*/  PRMT R139, R4.reuse, 0x7610, R139 ;  /* 0x00007610048b7816 */ /* 0x040fe4000000008b */
[----:B------:R-:W-:Y:S01]  /*18450*/  PRMT R138, R4, 0x7632, R138 ;  /* 0x00007632048a7816 */ /* 0x000fe2000000008a */
[----:B------:R-:W-:Y:S01]  /*18460*/  IMAD.MOV.U32 R4, RZ, RZ, R8 ;  /* 0x000000ffff047224 */ /* 0x000fe200078e0008 */
[----:B------:R-:W-:Y:S02]  /*18470*/  SHF.R.U32.HI R0, RZ, 0x8, R0 ;  /* 0x00000008ff007819 */ /* 0x000fe40000011600 */
[----:B------:R-:W-:-:S02]  /*18480*/  LOP3.LUT R3, R14, 0xff, RZ, 0xc0, !PT ;  /* 0x000000ff0e037812 */ /* 0x000fc400078ec0ff */
[----:B------:R-:W-:Y:S02]  /*18490*/  PRMT R5, R8, 0x7771, RZ ;  /* 0x0000777108057816 */ /* 0x000fe400000000ff */
[----:B------:R-:W-:Y:S02]  /*184a0*/  LOP3.LUT R4, R4, 0xff, RZ, 0xc0, !PT ;  /* 0x000000ff04047812 */ /* 0x000fe400078ec0ff */
[--C-:B------:R-:W-:Y:S02]  /*184b0*/  PRMT R8, R3, 0x5410, R0.reuse ;  /* 0x0000541003087816 */ /* 0x100fe40000000000 */
[----:B------:R-:W-:Y:S02]  /*184c0*/  PRMT R0, R14, 0x7632, R0 ;  /* 0x000076320e007816 */ /* 0x000fe40000000000 */
[----:B------:R-:W-:Y:S02]  /*184d0*/  PRMT R10, R4, 0x5410, R5 ;  /* 0x00005410040a7816 */ /* 0x000fe40000000005 */
[----:B------:R-:W-:-:S02]  /*184e0*/  SHF.R.U32.HI R5, RZ, 0x18, R14 ;  /* 0x00000018ff057819 */ /* 0x000fc4000001160e */
[----:B------:R-:W-:Y:S02]  /*184f0*/  LOP3.LUT R0, R0, 0xff, RZ, 0xc0, !PT ;  /* 0x000000ff00007812 */ /* 0x000fe400078ec0ff */
        /* <DEDUP_REMOVED lines=8> */
[----:B------:R-:W-:-:S03]  /*18580*/  IMAD.U32 R216, RZ, RZ, UR4 ;  /* 0x00000004ffd87e24 */ /* 0x000fc6000f8e00ff */
[--C-:B------:R-:W-:Y:S02]  /*18590*/  PRMT R13, R3, 0x5410, R0.reuse ;  /* 0x00005410030d7816 */ /* 0x100fe40000000000 */
[----:B------:R-:W-:Y:S01]  /*185a0*/  PRMT R0, R15, 0x7632, R0 ;  /* 0x000076320f007816 */ /* 0x000fe20000000000 */
[----:B------:R-:W-:Y:S01]  /*185b0*/  IMAD.MOV.U32 R7, RZ, RZ, R12 ;  /* 0x000000ffff077224 */ /* 0x000fe200078e000c */
[----:B------:R-:W-:Y:S02]  /*185c0*/  SHF.R.U32.HI R5, RZ, 0x18, R15 ;  /* 0x00000018ff057819 */ /* 0x000fe4000001160f */
[----:B------:R-:W-:Y:S02]  /*185d0*/  LOP3.LUT R4, R0, 0xff, RZ, 0xc0, !PT ;  /* 0x000000ff00047812 */ /* 0x000fe400078ec0ff */
[----:B------:R-:W-:Y:S02]  /*185e0*/  HSET2.LE.AND R0, R8, R216, PT ;  /* 0x000000d808007233 */ /* 0x000fe40003803000 */
[----:B------:R-:W-:-:S02]  /*185f0*/  PRMT R9, R12, 0x7771, RZ ;  /* 0x000077710c097816 */ /* 0x000fc400000000ff */
[----:B------:R-:W-:Y:S02]  /*18600*/  PRMT R12, R4, 0x5410, R5 ;  /* 0x00005410040c7816 */ /* 0x000fe40000000005 */
[----:B------:R-:W-:Y:S02]  /*18610*/  LOP3.LUT R8, R125, R0, RZ, 0xc0, !PT ;  /* 0x000000007d087212 */ /* 0x000fe400078ec0ff */
[----:B------:R-:W-:Y:S02]  /*18620*/  LOP3.LUT R3, R7, 0xff, RZ, 0xc0, !PT ;  /* 0x000000ff07037812 */ /* 0x000fe400078ec0ff */
[----:B------:R-:W-:Y:S02]  /*18630*/  LOP3.LUT R4, R11, 0xff00ff, RZ, 0xc0, !PT ;  /* 0x00ff00ff0b047812 */ /* 0x000fe400078ec0ff */
[----:B------:R-:W-:Y:S02]  /*18640*/  HSET2.LE.AND R0, R6, R216, PT ;  /* 0x000000d806007233 */ /* 0x000fe40003803000 */
[----:B------:R-:W-:-:S02]  /*18650*/  PRMT R5, R3, 0x5410, R9 ;  /* 0x0000541003057816 */ /* 0x000fc40000000009 */
[--C-:B------:R-:W-:Y:S02]  /*18660*/  HSET2.LE.AND R4, R4, R216.reuse, PT ;  /* 0x000000d804047233 */ /* 0x100fe40003803000 */
[----:B------:R-:W-:Y:S02]  /*18670*/  LOP3.LUT R9, R124, R0, RZ, 0xc0, !PT ;  /* 0x000000007c097212 */ /* 0x000fe400078ec0ff */
[--C-:B------:R-:W-:Y:S02]  /*18680*/  HSET2.LE.AND R0, R13, R216.reuse, PT ;  /* 0x000000d80d007233 */ /* 0x100fe40003803000 */
[----:B------:R-:W-:Y:S02]  /*18690*/  HSET2.LE.AND R3, R10, R216, PT ;  /* 0x000000d80a037233 */ /* 0x000fe40003803000 */
[----:B------:R-:W-:Y:S02]  /*186a0*/  LOP3.LUT R11, R212, R4, RZ, 0xc0, !PT ;  /* 0x00000004d40b7212 */ /* 0x000fe400078ec0ff */
[----:B------:R-:W-:-:S02]  /*186b0*/  LOP3.LUT R4, R198, R0, RZ, 0xc0, !PT ;  /* 0x00000000c6047212 */ /* 0x000fc400078ec0ff */
[--C-:B------:R-:W-:Y:S02]  /*186c0*/  HSET2.LE.AND R0, R12, R216.reuse, PT ;  /* 0x000000d80c007233 */ /* 0x100fe40003803000 */
[----:B------:R-:W-:Y:S02]  /*186d0*/  LOP3.LUT R10, R214, R3, RZ, 0xc0, !PT ;  /* 0x00000003d60a7212 */ /* 0x000fe400078ec0ff */
[----:B------:R-:W-:Y:S02]  /*186e0*/  HSET2.LE.AND R3, R5, R216, PT ;  /* 0x000000d805037233 */ /* 0x000fe40003803000 */
[----:B------:R-:W-:Y:S01]  /*186f0*/  LOP3.LUT R5, R22, R0, RZ, 0xc0, !PT ;  /* 0x0000000016057212 */ /* 0x000fe200078ec0ff */
[----:B------:R-:W-:-:S05]  /*18700*/  IMAD.MOV.U32 R0, RZ, RZ, 0x20 ;  /* 0x00000020ff007424 */ /* 0x000fca00078e00ff */
[----:B------:R-:W-:-:S05]  /*18710*/  SEL R0, R0, 0xffffffe0, !P6 ;  /* 0xffffffe000007807 */ /* 0x000fca0007000000 */
[----:B------:R-:W-:Y:S01]  /*18720*/  IMAD.IADD R22, R34, 0x1, R0 ;  /* 0x0000000122167824 */ /* 0x000fe200078e0200 */
[----:B------:R-:W-:-:S04]  /*18730*/  LOP3.LUT R7, R14, 0xff00ff, RZ, 0xc0, !PT ;  /* 0x00ff00ff0e077812 */ /* 0x000fc800078ec0ff */
[----:B------:R-:W1:Y:S01]  /*18740*/  LDSM.16.MT88.4 R12, [R22+0xa000] ;  /* 0x00a00000160c783b */ /* 0x000e620000004200 */
[----:B------:R-:W-:Y:S02]  /*18750*/  PRMT R20, R139, 0x5410, R138 ;  /* 0x000054108b147816 */ /* 0x000fe4000000008a */
[----:B------:R-:W-:Y:S02]  /*18760*/  HSET2.LE.AND R7, R7, R216, PT ;  /* 0x000000d807077233 */ /* 0x000fe40003803000 */
[----:B------:R-:W-:Y:S02]  /*18770*/  PRMT R21, R137, 0x5410, R132 ;  /* 0x0000541089157816 */ /* 0x000fe40000000084 */
[----:B------:R-:W-:Y:S01]  /*18780*/  LOP3.LUT R6, R20, R3, RZ, 0xc0, !PT ;  /* 0x0000000314067212 */ /* 0x000fe200078ec0ff */
[C---:B------:R-:W-:Y:S01]  /*18790*/  VIADD R3, R34.reuse, 0xa000 ;  /* 0x0000a00022037836 */ /* 0x040fe20000000000 */
[----:B------:R-:W-:Y:S01]  /*187a0*/  LOP3.LUT R7, R21, R7, RZ, 0xc0, !PT ;  /* 0x0000000715077212 */ /* 0x000fe200078ec0ff */
[----:B------:R-:W-:-:S02]  /*187b0*/  VIADD R20, R34, 0xa040 ;  /* 0x0000a04022147836 */ /* 0x000fc40000000000 */
[----:B------:R-:W-:Y:S01]  /*187c0*/  @P0 VIADD R20, R3, 0xffffffc0 ;  /* 0xffffffc003140836 */ /* 0x000fe20000000000 */
[-C--:B-1----:R-:W-:Y:S08]  /*187d0*/  HMMA.16816.F32.BF16 R144, R8, R12.reuse, R144 ;  /* 0x0000000c0890723c */ /* 0x082ff00000041890 */
[C---:B------:R-:W-:Y:S08]  /*187e0*/  HMMA.16816.F32.BF16 R160, R4.reuse, R12, R160 ;  /* 0x0000000c04a0723c */ /* 0x040ff000000418a0 */
[-C--:B------:R-:W-:Y:S08]  /*187f0*/  HMMA.16816.F32.BF16 R156, R4, R14.reuse, R156 ;  /* 0x0000000e049c723c */ /* 0x080ff0000004189c */
[----:B------:R-:W-:Y:S01]  /*18800*/  HMMA.16816.F32.BF16 R224, R8, R14, R224 ;  /* 0x0000000e08e0723c */ /* 0x000fe200000418e0 */
[----:B------:R-:W1:Y:S01]  /*18810*/  LDSM.16.MT88.4 R12, [R20] ;  /* 0x00000000140c783b */ /* 0x000e620000004200 */
[----:B------:R-:W-:-:S02]  /*18820*/  @P2 HFMA2.BF16_V2 R60, -RZ.H0_H0, RZ.H0_H0, -R137.H0_H0 ;  /* 0x200000ffff3c2231 */ /* 0x000fc40000340989 */
[----:B------:R-:W-:Y:S02]  /*18830*/  IMAD.IADD R21, R0, 0x1, R20 ;  /* 0x0000000100157824 */ /* 0x000fe400078e0214 */
[----:B------:R-:W-:Y:S01]  /*18840*/  IMAD.MOV.U32 R124, RZ, RZ, R61 ;  /* 0x000000ffff7c7224 */ /* 0x000fe200078e003d */
[----:B------:R-:W-:Y:S01]  /*18850*/  @P2 PRMT R137, R60, 0x5410, RZ ;  /* 0x000054103c892816 */ /* 0x000fe200000000ff */
        /* <DEDUP_REMOVED lines=10> */
[----:B------:R-:W-:Y:S01]  /*18900*/  @!P5 PRMT R176, R41, 0x5410, RZ ;  /* 0x0000541029b0d816 */ /* 0x000fe200000000ff */
[----:B------:R-:W-:-:S02]  /*18910*/  @!P4 HFMA2.BF16_V2 R46, -RZ.H0_H0, RZ.H0_H0, -R139.H0_H0 ;  /* 0x200000ffff2ec231 */ /* 0x000fc4000034098b */
[----:B------:R-:W-:-:S03]  /*18920*/  @P3 HFMA2.BF16_V2 R45, -RZ.H0_H0, RZ.H0_H0, -R138.H0_H0 ;  /* 0x200000ffff2d3231 */ /* 0x000fc6000034098a */
[-C--:B-1----:R-:W-:Y:S08]  /*18930*/  HMMA.16816.F32.BF16 R68, R8, R12.reuse, R68 ;  /* 0x0000000c0844723c */ /* 0x082ff00000041844 */
[C---:B------:R-:W-:Y:S08]  /*18940*/  HMMA.16816.F32.BF16 R72, R4.reuse, R12, R72 ;  /* 0x0000000c0448723c */ /* 0x040ff00000041848 */
[-C--:B------:R-:W-:Y:S08]  /*18950*/  HMMA.16816.F32.BF16 R76, R4, R14.reuse, R76 ;  /* 0x0000000e044c723c */ /* 0x080ff0000004184c */
[----:B------:R-:W-:Y:S01]  /*18960*/  HMMA.16816.F32.BF16 R40, R8, R14, R80 ;  /* 0x0000000e0828723c */ /* 0x000fe20000041850 */
[----:B------:R-:W1:Y:S01]  /*18970*/  LDSM.16.MT88.4 R12, [R22+0xb000] ;  /* 0x00b00000160c783b */ /* 0x000e620000004200 */
[----:B------:R-:W-:Y:S01]  /*18980*/  @P1 HFMA2.BF16_V2 R47, -RZ.H0_H0, RZ.H0_H0, -R132.H0_H0 ;  /* 0x200000ffff2f1231 */ /* 0x000fe20000340984 */
[----:B------:R-:W-:Y:S01]  /*18990*/  @!P4 PRMT R139, R46, 0x5410, RZ ;  /* 0x000054102e8bc816 */ /* 0x000fe200000000ff */
[----:B------:R-:W-:Y:S01]  /*189a0*/  IMAD.MOV.U32 R48, RZ, RZ, R199 ;  /* 0x000000ffff307224 */ /* 0x000fe200078e00c7 */
[----:B------:R-:W-:-:S03]  /*189b0*/  @P3 PRMT R138, R45, 0x5410, RZ ;  /* 0x000054102d8a3816 */ /* 0x000fc600000000ff */
[----:B------:R-:W-:Y:S01]  /*189c0*/  HMMA.16816.F32.BF16 R152, R8, R16, R152 ;  /* 0x000000100898723c */ /* 0x000fe20000041898 */
[----:B------:R-:W-:-:S07]  /*189d0*/  @P1 PRMT R132, R47, 0x5410, RZ ;  /* 0x000054102f841816 */ /* 0x000fce00000000ff */
[C---:B------:R-:W-:Y:S08]  /*189e0*/  HMMA.16816.F32.BF16 R168, R4.reuse, R16, R168 ;  /* 0x0000001004a8723c */ /* 0x040ff000000418a8 */
[-C--:B------:R-:W-:Y:S01]  /*189f0*/  HMMA.16816.F32.BF16 R164, R4, R18.reuse, R164 ;  /* 0x0000001204a4723c */ /* 0x080fe200000418a4 */
[C---:B------:R-:W-:Y:S01]  /*18a00*/  PRMT R3, R24.reuse, 0x7773, RZ ;  /* 0x0000777318037816 */ /* 0x040fe200000000ff */
[----:B------:R-:W-:Y:S01]  /*18a10*/  IMAD.MOV.U32 R125, RZ, RZ, R220 ;  /* 0x000000ffff7d7224 */ /* 0x000fe200078e00dc */
[----:B------:R-:W-:Y:S01]  /*18a20*/  PRMT R0, R24, 0x7772, RZ ;  /* 0x0000777218007816 */ /* 0x000fe200000000ff */
[----:B------:R-:W-:Y:S01]  /*18a30*/  IMAD.MOV.U32 R195, RZ, RZ, R223 ;  /* 0x000000ffffc37224 */ /* 0x000fe200078e00df */
[----:B------:R-:W-:Y:S03]  /*18a40*/  LDSM.16.MT88.4 R80, [R34+0xb800] ;  /* 0x00b800002250783b */ /* 0x000fe60000004200 */
[----:B------:R-:W-:Y:S01]  /*18a50*/  HMMA.16816.F32.BF16 R44, R8, R18, R148 ;  /* 0x00000012082c723c */ /* 0x000fe20000041894 */
[----:B------:R-:W2:Y:S01]  /*18a60*/  LDSM.16.MT88.4 R16, [R20+0x1000] ;  /* 0x001000001410783b */ /* 0x000ea20000004200 */
[----:B------:R-:W-:-:S02]  /*18a70*/  IMAD.MOV.U32 R51, RZ, RZ, R222 ;  /* 0x000000ffff337224 */ /* 0x000fc400078e00de */
[----:B------:R-:W-:Y:S01]  /*18a80*/  IMAD.MOV.U32 R50, RZ, RZ, R215 ;  /* 0x000000ffff327224 */ /* 0x000fe200078e00d7 */
[----:B------:R-:W-:Y:S03]  /*18a90*/  LDSM.16.MT88.4 R148, [R34+0xa800] ;  /* 0x00a800002294783b */ /* 0x000fe60000004200 */
[-C--:B-1----:R-:W-:Y:S08]  /*18aa0*/  HMMA.16816.F32.BF16 R200, R8, R12.reuse, R200 ;  /* 0x0000000c08c8723c */ /* 0x082ff000000418c8 */
[C---:B------:R-:W-:Y:S08]  /*18ab0*/  HMMA.16816.F32.BF16 R88, R4.reuse, R12, R88 ;  /* 0x0000000c0458723c */ /* 0x040ff00000041858 */
[-C--:B------:R-:W-:Y:S08]  /*18ac0*/  HMMA.16816.F32.BF16 R92, R4, R14.reuse, R92 ;  /* 0x0000000e045c723c */ /* 0x080ff0000004185c */
[----:B------:R-:W-:Y:S01]  /*18ad0*/  HMMA.16816.F32.BF16 R196, R8, R14, R96 ;  /* 0x0000000e08c4723c */ /* 0x000fe20000041860 */
[----:B------:R-:W1:Y:S01]  /*18ae0*/  LDSM.16.MT88.4 R12, [R21+0x1000] ;  /* 0x00100000150c783b */ /* 0x000e620000004200 */
[----:B------:R-:W-:-:S03]  /*18af0*/  IMAD.MOV.U32 R49, RZ, RZ, R213 ;  /* 0x000000ffff317224 */ /* 0x000fc600078e00d5 */
[----:B------:R-:W-:Y:S03]  /*18b00*/  LDSM.16.MT88.4 R96, [R22+0xb800] ;  /* 0x00b800001660783b */ /* 0x000fe60000004200 */
[C---:B--2---:R-:W-:Y:S08]  /*18b10*/  HMMA.16816.F32.BF16 R104, R4.reuse, R16, R104 ;  /* 0x000000100468723c */ /* 0x044ff00000041868 */
[----:B------:R-:W-:Y:S08]  /*18b20*/  HMMA.16816.F32.BF16 R108, R4, R18, R108 ;  /* 0x00000012046c723c */ /* 0x000ff0000004186c */
[C---:B------:R-:W-:Y:S01]  /*18b30*/  HMMA.16816.F32.BF16 R212, R8.reuse, R16, R64 ;  /* 0x0000001008d4723c */ /* 0x040fe20000041840 */
[----:B------:R-:W-:Y:S07]  /*18b40*/  LDSM.16.MT88.4 R64, [R21+0x800] ;  /* 0x000800001540783b */ /* 0x000fee0000004200 */
[----:B------:R-:W-:Y:S01]  /*18b50*/  HMMA.16816.F32.BF16 R16, R8, R18, R112 ;  /* 0x000000120810723c */ /* 0x000fe20000041870 */
[----:B------:R-:W-:Y:S07]  /*18b60*/  LDSM.16.MT88.4 R112, [R20+0x1800] ;  /* 0x001800001470783b */ /* 0x000fee0000004200 */
[C---:B-1----:R-:W-:Y:S08]  /*18b70*/  HMMA.16816.F32.BF16 R120, R4.reuse, R12, R120 ;  /* 0x0000000c0478723c */ /* 0x042ff00000041878 */
[----:B------:R-:W-:Y:S01]  /*18b80*/  HMMA.16816.F32.BF16 R100, R4, R14, R100 ;  /* 0x0000000e0464723c */ /* 0x000fe20000041864 */
[----:B------:R-:W-:-:S07]  /*18b90*/  SHF.R.U32.HI R6, RZ, 0x18, R23 ;  /* 0x00000018ff067819 */ /* 0x000fce0000011617 */
[C---:B------:R-:W-:Y:S01]  /*18ba0*/  HMMA.16816.F32.BF16 R220, R8.reuse, R12, R140 ;  /* 0x0000000c08dc723c */ /* 0x040fe2000004188c */
[----:B------:R-:W-:Y:S01]  /*18bb0*/  LOP3.LUT R4, R35, 0xff, RZ, 0xc0, !PT ;  /* 0x000000ff23047812 */ /* 0x000fe200078ec0ff */
[----:B------:R-:W-:Y:S01]  /*18bc0*/  IMAD.MOV.U32 R5, RZ, RZ, R24 ;  /* 0x000000ffff057224 */ /* 0x000fe200078e0018 */
[C---:B------:R-:W-:Y:S01]  /*18bd0*/  LOP3.LUT R7, R23.reuse, 0xff, RZ, 0xc0, !PT ;  /* 0x000000ff17077812 */ /* 0x040fe200078ec0ff */
[----:B------:R-:W-:Y:S04]  /*18be0*/  LDSM.16.MT88.4 R140, [R22+0xa800] ;  /* 0x00a80000168c783b */ /* 0x000fe80000004200 */
[----:B------:R-:W-:Y:S01]  /*18bf0*/  HMMA.16816.F32.BF16 R12, R8, R14, R128 ;  /* 0x0000000e080c723c */ /* 0x000fe20000041880 */
[----:B------:R-:W-:Y:S02]  /*18c00*/  PRMT R9, R0, 0x5410, R3 ;  /* 0x0000541000097816 */ /* 0x000fe40000000003 */
[----:B------:R-:W-:-:S02]  /*18c10*/  PRMT R0, R23, 0x7632, R0 ;  /* 0x0000763217007816 */ /* 0x000fc40000000000 */
[----:B------:R-:W-:Y:S02]  /*18c20*/  LOP3.LUT R3, R23, 0xffff, RZ, 0xc0, !PT ;  /* 0x0000ffff17037812 */ /* 0x000fe400078ec0ff */
[----:B------:R-:W-:Y:S02]  /*18c30*/  LOP3.LUT R0, R0, 0xff, RZ, 0xc0, !PT ;  /* 0x000000ff00007812 */ /* 0x000fe400078ec0ff */
[----:B------:R-:W-:Y:S02]  /*18c40*/  SHF.R.U32.HI R3, RZ, 0x8, R3 ;  /* 0x00000008ff037819 */ /* 0x000fe40000011603 */
[----:B------:R-:W-:Y:S02]  /*18c50*/  PRMT R6, R0, 0x5410, R6 ;  /* 0x0000541000067816 */ /* 0x000fe40000000006 */
[----:B------:R-:W-:Y:S02]  /*18c60*/  LOP3.LUT R0, R25, 0xffff, RZ, 0xc0, !PT ;  /* 0x0000ffff19007812 */ /* 0x000fe400078ec0ff */
[----:B------:R-:W-:-:S02]  /*18c70*/  PRMT R10, R4, 0x5410, R36 ;  /* 0x00005410040a7816 */ /* 0x000fc40000000024 */
[----:B------:R-:W-:Y:S02]  /*18c80*/  PRMT R8, R24, 0x7771, RZ ;  /* 0x0000777118087816 */ /* 0x000fe400000000ff */
[----:B------:R-:W-:Y:S02]  /*18c90*/  LOP3.LUT R4, R5, 0xff, RZ, 0xc0, !PT ;  /* 0x000000ff05047812 */ /* 0x000fe400078ec0ff */
[----:B------:R-:W-:Y:S02]  /*18ca0*/  PRMT R7, R7, 0x5410, R3 ;  /* 0x0000541007077816 */ /* 0x000fe40000000003 */
[----:B------:R-:W-:Y:S02]  /*18cb0*/  SHF.R.U32.HI R0, RZ, 0x8, R0 ;  /* 0x00000008ff007819 */ /* 0x000fe40000011600 */
[----:B------:R-:W-:Y:S02]  /*18cc0*/  LOP3.LUT R3, R25, 0xff, RZ, 0xc0, !PT ;  /* 0x000000ff19037812 */ /* 0x000fe400078ec0ff */
[----:B------:R-:W-:-:S02]  /*18cd0*/  PRMT R5, R4, 0x5410, R8 ;  /* 0x0000541004057816 */ /* 0x000fc40000000008 */
[--C-:B------:R-:W-:Y:S02]  /*18ce0*/  PRMT R8, R3, 0x5410, R0.reuse ;  /* 0x0000541003087816 */ /* 0x100fe40000000000 */
[----:B------:R-:W-:Y:S02]  /*18cf0*/  PRMT R0, R25, 0x7632, R0 ;  /* 0x0000763219007816 */ /* 0x000fe40000000000 */
[----:B------:R-:W-:Y:S02]  /*18d00*/  SHF.R.U32.HI R4, RZ, 0x18, R25 ;  /* 0x00000018ff047819 */ /* 0x000fe40000011619 */
[----:B------:R-:W-:Y:S02]  /*18d10*/  LOP3.LUT R3, R0, 0xff, RZ, 0xc0, !PT ;  /* 0x000000ff00037812 */ /* 0x000fe400078ec0ff */
[----:B------:R-:W-:Y:S02]  /*18d20*/  HSET2.LE.AND R0, R5, R216, PT ;  /* 0x000000d805007233 */ /* 0x000fe40003803000 */
[----:B------:R-:W-:Y:S01]  /*18d30*/  PRMT R5, R3, 0x5410, R4 ;  /* 0x0000541003057816 */ /* 0x000fe20000000004 */
[----:B------:R-:W-:-:S05]  /*18d40*/  IMAD.MOV.U32 R3, RZ, RZ, R28 ;  /* 0x000000ffff037224 */ /* 0x000fca00078e001c */
[----:B------:R-:W-:Y:S02]  /*18d50*/  LOP3.LUT R126, R3, R0, RZ, 0xc0, !PT ;  /* 0x00000000037e7212 */ /* 0x000fe400078ec0ff */
[----:B------:R-:W-:Y:S01]  /*18d60*/  LOP3.LUT R0, R9, 0xff00ff, RZ, 0xc0, !PT ;  /* 0x00ff00ff09007812 */ /* 0x000fe200078ec0ff */
[----:B------:R-:W-:-:S04]  /*18d70*/  IMAD.MOV.U32 R4, RZ, RZ, R29 ;  /* 0x000000ffff047224 */ /* 0x000fc800078e001d */
[--C-:B------:R-:W-:Y:S02]  /*18d80*/  HSET2.LE.AND R0, R0, R216.reuse, PT ;  /* 0x000000d800007233 */ /* 0x100fe40003803000 */
[----:B------:R-:W-:-:S03]  /*18d90*/  HSET2.LE.AND R3, R7, R216, PT ;  /* 0x000000d807037233 */ /* 0x000fc60003803000 */
[----:B------:R-:W-:Y:S02]  /*18da0*/  LOP3.LUT R127, R4, R0, RZ, 0xc0, !PT ;  /* 0x00000000047f7212 */ /* 0x000fe400078ec0ff */
[----:B------:R-:W-:Y:S02]  /*18db0*/  LOP3.LUT R4, R37, 0xff00ff, RZ, 0xc0, !PT ;  /* 0x00ff00ff25047812 */ /* 0x000fe400078ec0ff */
[----:B------:R-:W-:Y:S02]  /*18dc0*/  LOP3.LUT R128, R48, R3, RZ, 0xc0, !PT ;  /* 0x0000000330807212 */ /* 0x000fe400078ec0ff */
[--C-:B------:R-:W-:Y:S02]  /*18dd0*/  HSET2.LE.AND R3, R6, R216.reuse, PT ;  /* 0x000000d806037233 */ /* 0x100fe40003803000 */
[--C-:B------:R-:W-:Y:S02]  /*18de0*/  HSET2.LE.AND R0, R10, R216.reuse, PT ;  /* 0x000000d80a007233 */ /* 0x100fe40003803000 */
[----:B------:R-:W-:-:S02]  /*18df0*/  HSET2.LE.AND R4, R4, R216, PT ;  /* 0x000000d804047233 */ /* 0x000fc40003803000 */
[----:B------:R-:W-:Y:S02]  /*18e00*/  LOP3.LUT R129, R49, R3, RZ, 0xc0, !PT ;  /* 0x0000000331817212 */ /* 0x000fe400078ec0ff */
[----:B------:R-:W-:Y:S02]  /*18e10*/  LOP3.LUT R130, R50, R0, RZ, 0xc0, !PT ;  /* 0x0000000032827212 */ /* 0x000fe400078ec0ff */
[----:B------:R-:W-:Y:S02]  /*18e20*/  LOP3.LUT R131, R51, R4, RZ, 0xc0, !PT ;  /* 0x0000000433837212 */ /* 0x000fe400078ec0ff */
[----:B------:R-:W1:Y:S04]  /*18e30*/  LDSM.16.MT88.4 R48, [R20+0x800] ;  /* 0x000800001430783b */ /* 0x000e680000004200 */
[----:B------:R-:W2:Y:S01]  /*18e40*/  LDSM.16.MT88.4 R20, [R21+0x1800] ;  /* 0x001800001514783b */ /* 0x000ea20000004200 */
[----:B------:R-:W-:Y:S01]  /*18e50*/  IMAD.U32 R4, RZ, RZ, UR6 ;  /* 0x00000006ff047e24 */ /* 0x000fe2000f8e00ff */
[----:B------:R-:W-:Y:S01]  /*18e60*/  HSET2.LE.AND R0, R5, R216, PT ;  /* 0x000000d805007233 */ /* 0x000fe20003803000 */
[----:B------:R-:W-:-:S02]  /*18e70*/  IMAD.U32 R6, RZ, RZ, UR6 ;  /* 0x00000006ff067e24 */ /* 0x000fc4000f8e00ff */
[----:B------:R-:W-:-:S04]  /*18e80*/  IMAD.WIDE R4, R4, 0x70, R30 ;  /* 0x0000007004047825 */ /* 0x000fc800078e021e */
[----:B------:R-:W-:Y:S01]  /*18e90*/  IMAD.U32 R10, RZ, RZ, UR6 ;  /* 0x00000006ff0a7e24 */ /* 0x000fe2000f8e00ff */
[----:B------:R-:W-:Y:S01]  /*18ea0*/  STG.E.U16 desc[UR30][R4.64+-0xfe], R178 ;  /* 0xffff02b204007986 */ /* 0x000fe2000c10151e */
[----:B------:R-:W-:-:S03]  /*18eb0*/  IMAD.WIDE R6, R6, -0x70, R4 ;  /* 0xffffff9006067825 */ /* 0x000fc600078e0204 */
[----:B------:R-:W-:Y:S04]  /*18ec0*/  STG.E.U16 desc[UR30][R26.64+-0x100], R177 ;  /* 0xffff00b11a007986 */ /* 0x000fe8000c10151e */
[----:B------:R-:W-:Y:S04]  /*18ed0*/  STG.E.U16 desc[UR30][R26.64+-0xfe], R175 ;  /* 0xffff02af1a007986 */ /* 0x000fe8000c10151e */
[----:B------:R-:W-:Y:S04]  /*18ee0*/  STG.E.U16 desc[UR30][R32.64+-0xf0], R190 ;  /* 0xffff10be20007986 */ /* 0x000fe8000c10151e */
[----:B------:R-:W-:Y:S01]  /*18ef0*/  STG.E.U16 desc[UR30][R32.64+-0xee], R189 ;  /* 0xffff12bd20007986 */ /* 0x000fe2000c10151e */
[----:B------:R-:W-:-:S03]  /*18f00*/  HSET2.LE.AND R3, R8, R216, PT ;  /* 0x000000d808037233 */ /* 0x000fc60003803000 */
[----:B------:R-:W-:Y:S04]  /*18f10*/  STG.E.U16 desc[UR30][R30.64+-0xf0], R188 ;  /* 0xffff10bc1e007986 */ /* 0x000fe8000c10151e */
[----:B------:R-:W-:Y:S04]  /*18f20*/  STG.E.U16 desc[UR30][R30.64+-0xee], R187 ;  /* 0xffff12bb1e007986 */ /* 0x000fe8000c10151e */
[----:B------:R-:W-:Y:S04]  /*18f30*/  STG.E.U16 desc[UR30][R4.64+-0xf0], R139 ;  /* 0xffff108b04007986 */ /* 0x000fe8000c10151e */
[----:B------:R3:W-:Y:S01]  /*18f40*/  STG.E.U16 desc[UR30][R4.64+-0xee], R138 ;  /* 0xffff128a04007986 */ /* 0x0007e2000c10151e */
[----:B------:R-:W-:-:S03]  /*18f50*/  IMAD.MOV.U32 R35, RZ, RZ, R195 ;  /* 0x000000ffff237224 */ /* 0x000fc600078e00c3 */
[----:B------:R-:W-:Y:S01]  /*18f60*/  STG.E.U16 desc[UR30][R26.64+-0xf0], R137 ;  /* 0xffff10891a007986 */ /* 0x000fe2000c10151e */
[----:B------:R-:W-:-:S03]  /*18f70*/  IMAD.MOV.U32 R11, RZ, RZ, R125 ;  /* 0x000000ffff0b7224 */ /* 0x000fc600078e007d */
[----:B------:R-:W-:Y:S01]  /*18f80*/  STG.E.U16 desc[UR30][R26.64+-0xee], R132 ;  /* 0xffff12841a007986 */ /* 0x000fe2000c10151e */
[----:B------:R-:W-:Y:S01]  /*18f90*/  IMAD.MOV.U32 R195, RZ, RZ, R124 ;  /* 0x000000ffffc37224 */ /* 0x000fe200078e007c */
[----:B------:R-:W-:Y:S02]  /*18fa0*/  LOP3.LUT R124, R39, R3, RZ, 0xc0, !PT ;  /* 0x00000003277c7212 */ /* 0x000fe400078ec0ff */
[----:B------:R-:W-:Y:S01]  /*18fb0*/  STG.E.U16 desc[UR30][R32.64+-0xe0], R186 ;  /* 0xffff20ba20007986 */ /* 0x000fe2000c10151e */
[----:B------:R-:W-:-:S03]  /*18fc0*/  LOP3.LUT R125, R38, R0, RZ, 0xc0, !PT ;  /* 0x00000000267d7212 */ /* 0x000fc600078ec0ff */
[----:B------:R-:W-:Y:S04]  /*18fd0*/  STG.E.U16 desc[UR30][R32.64+-0xde], R185 ;  /* 0xffff22b920007986 */ /* 0x000fe8000c10151e */
[----:B------:R-:W-:Y:S01]  /*18fe0*/  STG.E.U16 desc[UR30][R6.64+-0xe0], R183 ;  /* 0xffff20b706007986 */ /* 0x000fe2000c10151e */
[----:B---3--:R-:W-:-:S03]  /*18ff0*/  IMAD.WIDE R4, R10, 0x70, R6 ;  /* 0x000000700a047825 */ /* 0x008fc600078e0206 */
[----:B------:R3:W-:Y:S01]  /*19000*/  STG.E.U16 desc[UR30][R6.64+-0xde], R182 ;  /* 0xffff22b606007986 */ /* 0x0007e2000c10151e */
[-C--:B------:R-:W-:Y:S03]  /*19010*/  HMMA.16816.F32.BF16 R152, R128, R148.reuse, R152 ;  /* 0x000000948098723c */ /* 0x080fe60000041898 */
[----:B------:R-:W-:Y:S04]  /*19020*/  STG.E.U16 desc[UR30][R4.64+-0xe0], R176 ;  /* 0xffff20b004007986 */ /* 0x000fe8000c10151e */
[----:B------:R4:W-:Y:S01]  /*19030*/  STG.E.U16 desc[UR30][R4.64+-0xde], R174 ;  /* 0xffff22ae04007986 */ /* 0x0009e2000c10151e */
[C---:B------:R-:W-:Y:S03]  /*19040*/  HMMA.16816.F32.BF16 R168, R124.reuse, R148, R168 ;  /* 0x000000947ca8723c */ /* 0x040fe600000418a8 */
[----:B------:R-:W-:Y:S04]  /*19050*/  STG.E.U16 desc[UR30][R26.64+-0xe0], R173 ;  /* 0xffff20ad1a007986 */ /* 0x000fe8000c10151e */
[----:B------:R-:W-:Y:S01]  /*19060*/  STG.E.U16 desc[UR30][R26.64+-0xde], R172 ;  /* 0xffff22ac1a007986 */ /* 0x000fe2000c10151e */
[----:B------:R-:W-:Y:S01]  /*19070*/  HMMA.16816.F32.BF16 R164, R124, R150, R164 ;  /* 0x000000967ca4723c */ /* 0x000fe200000418a4 */
[----:B---3--:R-:W-:-:S07]  /*19080*/  IMAD.WIDE R6, R10, -0x70, R4 ;  /* 0xffffff900a067825 */ /* 0x008fce00078e0204 */
[----:B------:R-:W-:Y:S01]  /*19090*/  HMMA.16816.F32.BF16 R148, R128, R150, R44 ;  /* 0x000000968094723c */ /* 0x000fe2000004182c */
[----:B------:R-:W-:Y:S01]  /*190a0*/  STG.E.U16 desc[UR30][R32.64+-0xd0], R184 ;  /* 0xffff30b820007986 */ /* 0x000fe2000c10151e */
[----:B----4-:R-:W-:-:S06]  /*190b0*/  IMAD.WIDE R4, R10, 0x70, R6 ;  /* 0x000000700a047825 */ /* 0x010fcc00078e0206 */
[-C--:B------:R-:W-:Y:S01]  /*190c0*/  HMMA.16816.F32.BF16 R68, R128, R80.reuse, R68 ;  /* 0x000000508044723c */ /* 0x080fe20000041844 */
[----:B------:R-:W-:Y:S01]  /*190d0*/  STG.E.U16 desc[UR30][R32.64+-0xce], R181 ;  /* 0xffff32b520007986 */ /* 0x000fe2000c10151e */
[----:B------:R-:W-:Y:S01]  /*190e0*/  FADD.FTZ R3, R116, R117 ;  /* 0x0000007574037221 */ /* 0x000fe20000010000 */
[----:B------:R-:W-:Y:S02]  /*190f0*/  IMAD.MOV.U32 R24, RZ, RZ, R119 ;  /* 0x000000ffff187224 */ /* 0x000fe400078e0077 */
[----:B------:R-:W-:Y:S03]  /*19100*/  STG.E.U16 desc[UR30][R6.64+-0xd0], R180 ;  /* 0xffff30b406007986 */ /* 0x000fe6000c10151e */
[----:B------:R-:W-:Y:S01]  /*19110*/  HMMA.16816.F32.BF16 R72, R124, R80, R72 ;  /* 0x000000507c48723c */ /* 0x000fe20000041848 */
[----:B------:R-:W-:Y:S01]  /*19120*/  STG.E.U16 desc[UR30][R6.64+-0xce], R179 ;  /* 0xffff32b306007986 */ /* 0x000fe2000c10151e */
[----:B------:R-:W-:-:S03]  /*19130*/  IMAD.MOV.U32 R25, RZ, RZ, R118 ;  /* 0x000000ffff197224 */ /* 0x000fc600078e0076 */
[----:B------:R-:W-:Y:S03]  /*19140*/  STG.E.U16 desc[UR30][R4.64+-0xd0], R219 ;  /* 0xffff30db04007986 */ /* 0x000fe6000c10151e */
[-C--:B------:R-:W-:Y:S01]  /*19150*/  HMMA.16816.F32.BF16 R76, R124, R82.reuse, R76 ;  /* 0x000000527c4c723c */ /* 0x080fe2000004184c */
[----:B------:R3:W-:Y:S04]  /*19160*/  STG.E.U16 desc[UR30][R4.64+-0xce], R211 ;  /* 0xffff32d304007986 */ /* 0x0007e8000c10151e */
[----:B------:R4:W-:Y:S03]  /*19170*/  STG.E.U16 desc[UR30][R26.64+-0xd0], R205 ;  /* 0xffff30cd1a007986 */ /* 0x0009e6000c10151e */
[----:B------:R-:W-:Y:S01]  /*19180*/  HMMA.16816.F32.BF16 R80, R128, R82, R40 ;  /* 0x000000528050723c */ /* 0x000fe20000041828 */
[----:B------:R4:W-:Y:S07]  /*19190*/  STG.E.U16 desc[UR30][R26.64+-0xce], R193 ;  /* 0xffff32c11a007986 */ /* 0x0009ee000c10151e */
[----:B-1----:R-:W-:Y:S01]  /*191a0*/  HMMA.16816.F32.BF16 R44, R124, R50, R60 ;  /* 0x000000327c2c723c */ /* 0x002fe2000004183c */
        /* <DEDUP_REMOVED lines=27> */
[----:B------:R-:W-:Y:S01]  /*19360*/  HMMA.16816.F32.BF16 R128, R128, R22, R12 ;  /* 0x000000168080723c */ /* 0x000fe2000004180c */
[----:B---3--:R-:W-:Y:S01]  /*19370*/  FADD.FTZ R5, R35, R8 ;  /* 0x0000000823057221 */ /* 0x008fe20000010000 */
[----:B------:R-:W-:Y:S01]  /*19380*/  FADD.FTZ R4, R11, R9 ;  /* 0x000000090b047221 */ /* 0x000fe20000010000 */
[----:B------:R-:W-:Y:S01]  /*19390*/  FADD.FTZ R3, R210, R3 ;  /* 0x00000003d2037221 */ /* 0x000fe20000010000 */
[----:B------:R-:W-:Y:S01]  /*193a0*/  FADD.FTZ R0, R207, R0 ;  /* 0x00000000cf007221 */ /* 0x000fe20000010000 */
[----:B------:R-:W-:Y:S01]  /*193b0*/  FADD.FTZ R5, R252, R5 ;  /* 0x00000005fc057221 */ /* 0x000fe20000010000 */
[----:B------:R-:W-:Y:S01]  /*193c0*/  FADD.FTZ R4, R250, R4 ;  /* 0x00000004fa047221 */ /* 0x000fe20000010000 */
[----:B------:R-:W-:Y:S01]  /*193d0*/  FADD.FTZ R3, R235, R3 ;  /* 0x00000003eb037221 */ /* 0x000fe20000010000 */
[----:B------:R-:W-:Y:S01]  /*193e0*/  FADD.FTZ R0, R234, R0 ;  /* 0x00000000ea007221 */ /* 0x000fe20000010000 */
[----:B------:R-:W-:Y:S01]  /*193f0*/  IADD3 R212, P1, PT, R32, -0x140, RZ ;  /* 0xfffffec020d47810 */ /* 0x000fe20007f3e0ff */
[----:B------:R-:W-:Y:S01]  /*19400*/  FADD.FTZ R222, R195, R5 ;  /* 0x00000005c3de7221 */ /* 0x000fe20000010000 */
[----:B------:R-:W-:Y:S01]  /*19410*/  FADD.FTZ R223, R249, R4 ;  /* 0x00000004f9df7221 */ /* 0x000fe20000010000 */
[----:B------:R-:W-:Y:S01]  /*19420*/  FADD.FTZ R220, R248, R3 ;  /* 0x00000003f8dc7221 */ /* 0x000fe20000010000 */
[----:B------:R-:W-:Y:S01]  /*19430*/  FADD.FTZ R221, R218, R0 ;  /* 0x00000000dadd7221 */ /* 0x000fe20000010000 */
[----:B------:R-:W-:Y:S01]  /*19440*/  IADD3.X R213, PT, PT, R33, -0x1, RZ, P1, !PT ;  /* 0xffffffff21d57810 */ /* 0x000fe20000ffe4ff */
[----:B----4-:R-:W-:-:S12]  /*19450*/  UIADD3 UR8, UPT, UPT, UR25, -0x6, URZ ;  /* 0xfffffffa19087890 */ /* 0x010fd8000fffe0ff */
.L_x_1537:
[----:B------:R-:W-:-:S09]  /*19460*/  UISETP.GE.AND UP0, UPT, UR8, URZ, UPT ;  /* 0x000000ff0800728c */ /* 0x000fd2000bf06270 */
[----:B------:R-:W-:Y:S05]  /*19470*/  BRA.U !UP0, `(.L_x_1542) ;  /* 0x0000004108907547 */ /* 0x000fea000b800000 */
[----:B------:R-:W2:Y:S01]  /*19480*/  LDL.LU.64 R8, [R1+0x88] ;  /* 0x0000880001087983 */ /* 0x000ea20000300a00 */
[----:B------:R-:W-:Y:S01]  /*19490*/  UIADD3 UR6, UPT, UPT, UR36, -0x61c88647, URZ ;  /* 0x9e3779b924067890 */ /* 0x000fe2000fffe0ff */
[----:B------:R-:W1:Y:S01]  /*194a0*/  LDC.64 R234, c[0x0][0x3c0] ;  /* 0x0000f000ffea7b82 */ /* 0x000e620000000a00 */
[----:B------:R-:W3:Y:S01]  /*194b0*/  LDCU UR7, c[0x0][0x440] ;  /* 0x00008800ff0777ac */ /* 0x000ee20008000800 */
[----:B------:R-:W4:Y:S01]  /*194c0*/  LDL.LU.64 R6, [R1+0x90] ;  /* 0x0000900001067983 */ /* 0x000f220000300a00 */
[----:B------:R-:W1:Y:S03]  /*194d0*/  LDCU UR14, c[0x0][0x440] ;  /* 0x00008800ff0e77ac */ /* 0x000e660008000800 */
[----:B------:R-:W5:Y:S01]  /*194e0*/  LDL.LU.64 R4, [R1+0x98] ;  /* 0x0000980001047983 */ /* 0x000f620000300a00 */
[----:B------:R-:W-:Y:S02]  /*194f0*/  IMAD.MOV.U32 R137, RZ, RZ, R133 ;  /* 0x000000ffff897224 */ /* 0x000fe400078e0085 */
[----:B------:R-:W-:Y:S01]  /*19500*/  IMAD.MOV.U32 R132, RZ, RZ, R134 ;  /* 0x000000ffff847224 */ /* 0x000fe200078e0086 */
[----:B------:R-:W1:Y:S01]  /*19510*/  LDCU UR4, c[0x0][0x45c] ;  /* 0x00008b80ff0477ac */ /* 0x000e620008000800 */
[----:B------:R-:W-:-:S02]  /*19520*/  IMAD.MOV.U32 R210, RZ, RZ, 0x20 ;  /* 0x00000020ffd27424 */ /* 0x000fc400078e00ff */
[----:B------:R-:W-:Y:S01]  /*19530*/  IMAD.MOV.U32 R211, RZ, RZ, 0x40 ;  /* 0x00000040ffd37424 */ /* 0x000fe200078e00ff */
[----:B---3--:R-:W-:Y:S02]  /*19540*/  ISETP.GE.AND P1, PT, R2, UR7, PT ;  /* 0x0000000702007c0c */ /* 0x008fe4000bf26270 */
[----:B--2---:R-:W-:Y:S02]  /*19550*/  LOP3.LUT R0, R9, UR37, RZ, 0x3c, !PT ;  /* 0x0000002509007c12 */ /* 0x004fe4000f8e3cff */
[----:B----4-:R-:W-:-:S03]  /*19560*/  LOP3.LUT R3, R6, UR6, RZ, 0x3c, !PT ;  /* 0x0000000606037c12 */ /* 0x010fc6000f8e3cff */
[----:B------:R5:W-:Y:S04]  /*19570*/  STL [R1+0x54], R0 ;  /* 0x0000540001007387 */ /* 0x000be80000100800 */
[----:B------:R2:W-:Y:S01]  /*19580*/  STL [R1+0x50], R3 ;  /* 0x0000500301007387 */ /* 0x0005e20000100800 */
[----:B-----5:R-:W-:Y:S01]  /*19590*/  LOP3.LUT R0, R4, UR6, RZ, 0x3c, !PT ;  /* 0x0000000604007c12 */ /* 0x020fe2000f8e3cff */
[----:B------:R-:W-:Y:S01]  /*195a0*/  UIADD3 UR6, UPT, UPT, UR36, 0x3c6ef372, URZ ;  /* 0x3c6ef37224067890 */ /* 0x000fe2000fffe0ff */
[----:B--2---:R-:W-:-:S03]  /*195b0*/  IMAD.MOV.U32 R3, RZ, RZ, R136 ;  /* 0x000000ffff037224 */ /* 0x004fc600078e0088 */
[----:B------:R2:W-:Y:S04]  /*195c0*/  STL [R1+0x48], R0 ;  /* 0x0000480001007387 */ /* 0x0005e80000100800 */
[----:B------:R-:W3:Y:S04]  /*195d0*/  LDL.64 R4, [R1+0x70] ;  /* 0x0000700001047983 */ /* 0x000ee80000100a00 */
[----:B------:R-:W4:Y:S01]  /*195e0*/  LDL.64 R6, [R1+0x68] ;  /* 0x0000680001067983 */ /* 0x000f220000100a00 */
[----:B--2---:R-:W-:Y:S01]  /*195f0*/  IMAD.MOV.U32 R0, RZ, RZ, R135 ;  /* 0x000000ffff007224 */ /* 0x004fe200078e0087 */
[----:B---3--:R-:W-:-:S02]  /*19600*/  LOP3.LUT R4, R5, UR6, RZ, 0x3c, !PT ;  /* 0x0000000605047c12 */ /* 0x008fc4000f8e3cff */
[----:B----4-:R-:W-:-:S03]  /*19610*/  LOP3.LUT R6, R7, UR6, RZ, 0x3c, !PT ;  /* 0x0000000607067c12 */ /* 0x010fc6000f8e3cff */
[----:B------:R2:W-:Y:S04]  /*19620*/  STL [R1+0x44], R4 ;  /* 0x0000440401007387 */ /* 0x0005e80000100800 */
[----:B------:R2:W-:Y:S01]  /*19630*/  STL [R1+0x4c], R6 ;  /* 0x00004c0601007387 */ /* 0x0005e20000100800 */
[----:B-1----:R-:W-:Y:S05]  /*19640*/  BRA `(.L_x_1543) ;  /* 0x00000000009c7947 */ /* 0x002fea0003800000 */
.L_x_1545:
        /* <DEDUP_REMOVED lines=39> */
.L_x_1543:
[----:B------:R-:W3:Y:S01]  /*198c0*/  LDL R12, [R1+0x64] ;  /* 0x00006400010c7983 */ /* 0x000ee20000100800 */
[----:B------:R-:W-:Y:S05]  /*198d0*/  DEPBAR.LE SB0, 0x0 ;  /* 0x000080000000791a */ /* 0x000fea0000000000 */
[----:B------:R-:W4:Y:S01]  /*198e0*/  LDL R11, [R1+0x60] ;  /* 0x00006000010b7983 */ /* 0x000f220000100800 */
[----:B--2---:R-:W-:Y:S01]  /*198f0*/  IMAD.WIDE.U32 R6, R234, UR8, RZ ;  /* 0x00000008ea067c25 */ /* 0x004fe2000f8e00ff */
[----:B------:R-:W-:Y:S01]  /*19900*/  LOP3.LUT R5, R2, 0x40, RZ, 0xfc, !PT ;  /* 0x0000004002057812 */ /* 0x000fe200078efcff */
[----:B------:R-:W-:Y:S01]  /*19910*/  UISETP.NE.AND UP0, UPT, UR8, URZ, UPT ;  /* 0x000000ff0800728c */ /* 0x000fe2000bf05270 */
[----:B------:R-:W-:Y:S01]  /*19920*/  BAR.SYNC.DEFER_BLOCKING 0x0 ;  /* 0x0000000000007b1d */ /* 0x000fe20000010000 */
[----:B------:R-:W-:Y:S01]  /*19930*/  IMAD R4, R235, UR8, R7 ;  /* 0x00000008eb047c24 */ /* 0x000fe2000f8e0207 */
[----:B------:R-:W-:Y:S01]  /*19940*/  ISETP.GE.AND P2, PT, R5, UR14, PT ;  /* 0x0000000e05007c0c */ /* 0x000fe2000bf46270 */
[----:B------:R-:W-:Y:S01]  /*19950*/  IMAD.SHL.U32 R7, R6, 0x20, RZ ;  /* 0x0000002006077824 */ /* 0x000fe200078e00ff */
[----:B------:R-:W-:Y:S01]  /*19960*/  SHF.R.U32.HI R208, RZ, 0x1, R204 ;  /* 0x00000001ffd07819 */ /* 0x000fe200000116cc */
[C---:B------:R-:W-:Y:S02]  /*19970*/  IMAD.SHL.U32 R205, R204.reuse, 0x40, RZ ;  /* 0x00000040cccd7824 */ /* 0x040fe400078e00ff */
[----:B------:R-:W-:Y:S01]  /*19980*/  IMAD.SHL.U32 R209, R204, 0x20, RZ ;  /* 0x00000020ccd17824 */ /* 0x000fe200078e00ff */
[----:B------:R1:W-:Y:S04]  /*19990*/  STL [R1+0x58], R5 ;  /* 0x0000580501007387 */ /* 0x0003e80000100800 */
[----:B------:R-:W-:Y:S01]  /*199a0*/  LOP3.LUT R209, R209, 0x7c00, RZ, 0xc0, !PT ;  /* 0x00007c00d1d17812 */ /* 0x000fe200078ec0ff */
[----:B------:R-:W2:Y:S01]  /*199b0*/  S2R R214, SR_TID.X ;  /* 0x0000000000d67919 */ /* 0x000ea20000002100 */
[----:B-1----:R-:W-:Y:S02]  /*199c0*/  LOP3.LUT R5, R208, 0x8, RZ, 0xc0, !PT ;  /* 0x00000008d0057812 */ /* 0x002fe400078ec0ff */
[C---:B---3--:R-:W-:Y:S04]  /*199d0*/  LEA R8, P0, R6.reuse, R12, 0x6 ;  /* 0x0000000c06087211 */ /* 0x048fe800078030ff */
[C-C-:B----4-:R-:W-:Y:S02]  /*199e0*/  LEA.HI.X R9, R6.reuse, R11, R4.reuse, 0x6, P0 ;  /* 0x0000000b06097211 */ /* 0x150fe400000f3404 */
[----:B------:R-:W-:Y:S02]  /*199f0*/  SHF.L.U64.HI R6, R6, 0x5, R4 ;  /* 0x0000000506067819 */ /* 0x000fe40000010204 */
[----:B------:R-:W-:Y:S01]  /*19a00*/  LEA R7, P0, R234, R7, 0x4 ;  /* 0x00000007ea077211 */ /* 0x000fe200078020ff */
[----:B------:R-:W-:Y:S01]  /*19a10*/  @!PT LDS RZ, [RZ] ;  /* 0x00000000fffff984 */ /* 0x000fe20000000800 */
[----:B------:R-:W-:Y:S01]  /*19a20*/  @!PT LDS RZ, [RZ] ;  /* 0x00000000fffff984 */ /* 0x000fe20000000800 */
[----:B------:R-:W-:Y:S01]  /*19a30*/  @!PT LDS RZ, [RZ] ;  /* 0x00000000fffff984 */ /* 0x000fe20000000800 */
[----:B------:R-:W-:Y:S01]  /*19a40*/  @!P1 LDGSTS.E.BYPASS.LTC128B.128 [R217+0xa000], desc[UR30][R8.64] ;  /* 0x0a00000008d99fae */ /* 0x000fe2000b981a1e */
[----:B------:R-:W-:Y:S02]  /*19a50*/  LOP3.LUT R4, R2, 0x1c0, R205, 0xf8, !PT ;  /* 0x000001c002047812 */ /* 0x000fe400078ef8cd */
[----:B------:R-:W-:Y:S03]  /*19a60*/  LEA.HI.X R10, R234, R6, R235, 0x4, P0 ;  /* 0x00000006ea0a7211 */ /* 0x000fe600000f24eb */
[----:B------:R-:W-:Y:S01]  /*19a70*/  @P1 STS.128 [R217+0xa000], RZ ;  /* 0x00a000ffd9001388 */ /* 0x000fe20000000c00 */
[----:B------:R-:W-:Y:S02]  /*19a80*/  ISETP.GE.AND P1, PT, R2, UR14, PT ;  /* 0x0000000e02007c0c */ /* 0x000fe4000bf26270 */
[C---:B------:R-:W-:Y:S03]  /*19a90*/  LEA R6, P0, R7.reuse, R12, 0x1 ;  /* 0x0000000c07067211 */ /* 0x040fe600078008ff */
[----:B------:R-:W-:Y:S01]  /*19aa0*/  @!PT LDS RZ, [RZ] ;  /* 0x00000000fffff984 */ /* 0x000fe20000000800 */
[----:B------:R-:W-:Y:S01]  /*19ab0*/  @!PT LDS RZ, [RZ] ;  /* 0x00000000fffff984 */ /* 0x000fe20000000800 */
[----:B------:R-:W-:Y:S01]  /*19ac0*/  @!PT LDS RZ, [RZ] ;  /* 0x00000000fffff984 */ /* 0x000fe20000000800 */
[----:B------:R-:W-:Y:S01]  /*19ad0*/  @!P2 LDGSTS.E.BYPASS.LTC128B.128 [R217+0xb000], desc[UR30][R8.64+0x80] ;  /* 0x0b00008008d9afae */ /* 0x000fe2000b981a1e */
[C---:B------:R-:W-:Y:S02]  /*19ae0*/  LOP3.LUT R207, R4.reuse, R5, RZ, 0x3c, !PT ;  /* 0x0000000504cf7212 */ /* 0x040fe400078e3cff */
[----:B------:R-:W-:Y:S03]  /*19af0*/  LEA.HI.X R7, R7, R11, R10, 0x1, P0 ;  /* 0x0000000b07077211 */ /* 0x000fe600000f0c0a */
[----:B------:R-:W-:Y:S01]  /*19b00*/  @P2 STS.128 [R217+0xb000], RZ ;  /* 0x00b000ffd9002388 */ /* 0x000fe20000000c00 */
[----:B------:R-:W-:Y:S02]  /*19b10*/  LOP3.LUT R2, R209, 0x200, R205, 0xf8, !PT ;  /* 0x00000200d1027812 */ /* 0x000fe400078ef8cd */
[----:B------:R-:W-:Y:S02]  /*19b20*/  LOP3.LUT R5, R205, 0x400, RZ, 0xc0, !PT ;  /* 0x00000400cd057812 */ /* 0x000fe400078ec0ff */
[----:B------:R-:W-:Y:S01]  /*19b30*/  LOP3.LUT R133, R4, 0x8, R204, 0x78, !PT ;  /* 0x0000000804857812 */ /* 0x000fe200078e78cc */
[----:B------:R-:W-:Y:S01]  /*19b40*/  @!PT LDS RZ, [RZ] ;  /* 0x00000000fffff984 */ /* 0x000fe20000000800 */
[----:B------:R-:W-:Y:S01]  /*19b50*/  @!PT LDS RZ, [RZ] ;  /* 0x00000000fffff984 */ /* 0x000fe20000000800 */
[----:B------:R-:W-:Y:S01]  /*19b60*/  @!PT LDS RZ, [RZ] ;  /* 0x00000000fffff984 */ /* 0x000fe20000000800 */
[----:B------:R-:W-:Y:S01]  /*19b70*/  @!P1 LDGSTS.E.BYPASS.LTC128B.128 [R217+0xa800], desc[UR30][R6.64] ;  /* 0x0a80000006d99fae */ /* 0x000fe2000b981a1e */
[----:B------:R-:W-:Y:S02]  /*19b80*/  LOP3.LUT R2, R2, R207, RZ, 0xfc, !PT ;  /* 0x000000cf02027212 */ /* 0x000fe400078efcff */
[----:B------:R-:W-:Y:S03]  /*19b90*/  LEA R133, R133, R5, 0x1 ;  /* 0x0000000585857211 */ /* 0x000fe600078e08ff */
[----:B------:R-:W-:Y:S01]  /*19ba0*/  @P1 STS.128 [R217+0xa800], RZ ;  /* 0x00a800ffd9001388 */ /* 0x000fe20000000c00 */
[----:B------:R-:W-:Y:S02]  /*19bb0*/  LEA R2, R2, UR5, 0x1 ;  /* 0x0000000502027c11 */ /* 0x000fe4000f8e08ff */
[----:B------:R-:W-:Y:S03]  /*19bc0*/  LOP3.LUT P0, RZ, R204, 0x2, RZ, 0xc0, !PT ;  /* 0x00000002ccff7812 */ /* 0x000fe6000780c0ff */
[----:B------:R-:W-:Y:S01]  /*19bd0*/  @!PT LDS RZ, [RZ] ;  /* 0x00000000fffff984 */ /* 0x000fe20000000800 */
[----:B------:R-:W-:Y:S01]  /*19be0*/  @!PT LDS RZ, [RZ] ;  /* 0x00000000fffff984 */ /* 0x000fe20000000800 */
[----:B------:R-:W-:Y:S01]  /*19bf0*/  @!PT LDS RZ, [RZ] ;  /* 0x00000000fffff984 */ /* 0x000fe20000000800 */
[----:B------:R1:W-:Y:S01]  /*19c00*/  @!P2 LDGSTS.E.BYPASS.LTC128B.128 [R217+0xb800], desc[UR30][R6.64+0x80] ;  /* 0x0b80008006d9afae */ /* 0x0003e2000b981a1e */
[----:B------:R-:W-:Y:S01]  /*19c10*/  VIADD R136, R133, UR5 ;  /* 0x0000000585887c36 */ /* 0x000fe20008000000 */
[----:B------:R-:W-:Y:S04]  /*19c20*/  SEL R206, R210, 0xffffffe0, !P0 ;  /* 0xffffffe0d2ce7807 */ /* 0x000fe80004000000 */
[----:B------:R-:W-:Y:S01]  /*19c30*/  @P2 STS.128 [R217+0xb800], RZ ;  /* 0x00b800ffd9002388 */ /* 0x000fe20000000c00 */
[----:B------:R-:W-:Y:S02]  /*19c40*/  LOP3.LUT P0, RZ, R204, 0x4, RZ, 0xc0, !PT ;  /* 0x00000004ccff7812 */ /* 0x000fe4000780c0ff */
[----:B--2---:R-:W-:Y:S03]  /*19c50*/  MOV R204, R214 ;  /* 0x000000d600cc7202 */ /* 0x004fe60000000f00 */
[----:B------:R-:W-:Y:S01]  /*19c60*/  LDSM.16.M88.4 R32, [R2] ;  /* 0x000000000220783b */ /* 0x000fe20000000200 */
[--C-:B------:R-:W-:Y:S01]  /*19c70*/  IMAD.IADD R138, R2, 0x1, R206.reuse ;  /* 0x00000001028a7824 */ /* 0x100fe200078e02ce */
[----:B------:R-:W-:Y:S01]  /*19c80*/  SEL R134, R211, 0xffffffc0, !P0 ;  /* 0xffffffc0d3867807 */ /* 0x000fe20004000000 */
[----:B------:R-:W-:Y:S03]  /*19c90*/  IMAD.IADD R139, R136, 0x1, R206 ;  /* 0x00000001888b7824 */ /* 0x000fe600078e02ce */
[----:B------:R-:W1:Y:S01]  /*19ca0*/  LDSM.16.M88.4 R16, [R133+UR5+0x8000] ;  /* 0x008000058510783b */ /* 0x000e620008000200 */
[----:B------:R-:W-:Y:S01]  /*19cb0*/  IADD3 R135, PT, PT, R2, R134, RZ ;  /* 0x0000008602877210 */ /* 0x000fe20007ffe0ff */
[----:B------:R-:W-:Y:S04]  /*19cc0*/  IMAD.IADD R134, R136, 0x1, R134 ;  /* 0x0000000188867824 */ /* 0x000fe800078e0286 */
[----:B------:R-:W2:Y:S01]  /*19cd0*/  LDSM.16.M88.4 R28, [R2+0x2000] ;  /* 0x00200000021c783b */ /* 0x000ea20000000200 */
[C---:B------:R-:W-:Y:S02]  /*19ce0*/  IMAD.IADD R136, R206.reuse, 0x1, R135 ;  /* 0x00000001ce887824 */ /* 0x040fe400078e0287 */
[----:B------:R-:W-:Y:S03]  /*19cf0*/  IMAD.IADD R200, R206, 0x1, R134 ;  /* 0x00000001cec87824 */ /* 0x000fe600078e0286 */
[----:B------:R-:W3:Y:S06]  /*19d00*/  LDSM.16.M88.4 R172, [R133+UR5+0x8800] ;  /* 0x0088000585ac783b */ /* 0x000eec0008000200 */
[----:B------:R-:W0:Y:S06]  /*19d10*/  LDGDEPBAR ;  /* 0x00000000000079af */ /* 0x000e2c0000000000 */
[----:B------:R-:W-:Y:S06]  /*19d20*/  LDSM.16.M88.4 R176, [R138] ;  /* 0x000000008ab0783b */ /* 0x000fec0000000200 */
[----:B------:R-:W4:Y:S06]  /*19d30*/  LDSM.16.M88.4 R180, [R139+0x8000] ;  /* 0x008000008bb4783b */ /* 0x000f2c0000000200 */
[----:B------:R-:W5:Y:S01]  /*19d40*/  LDSM.16.M88.4 R184, [R138+0x2000] ;  /* 0x002000008ab8783b */ /* 0x000f620000000200 */
[-C--:B-1----:R-:W-:Y:S05]  /*19d50*/  HMMA.16816.F32.BF16 R4, R32, R16.reuse, RZ ;  /* 0x000000102004723c */ /* 0x082fea00000418ff */
[----:B------:R-:W-:Y:S06]  /*19d60*/  LDSM.16.M88.4 R188, [R135] ;  /* 0x0000000087bc783b */ /* 0x000fec0000000200 */
[----:B------:R-:W-:Y:S01]  /*19d70*/  LDSM.16.M88.4 R192, [R134+0x8000] ;  /* 0x0080000086c0783b */ /* 0x000fe20000000200 */
[C---:B--2---:R-:W-:Y:S05]  /*19d80*/  HMMA.16816.F32.BF16 R8, R28.reuse, R16, RZ ;  /* 0x000000101c08723c */ /* 0x044fea00000418ff */
[----:B------:R-:W-:Y:S03]  /*19d90*/  LDSM.16.M88.4 R196, [R135+0x2000] ;  /* 0x0020000087c4783b */ /* 0x000fe60000000200 */
[-C--:B------:R-:W-:Y:S08]  /*19da0*/  HMMA.16816.F32.BF16 R12, R28, R18.reuse, RZ ;  /* 0x000000121c0c723c */ /* 0x080ff000000418ff */
[C---:B------:R-:W-:Y:S08]  /*19db0*/  HMMA.16816.F32.BF16 R16, R32.reuse, R18, RZ ;  /* 0x000000122010723c */ /* 0x040ff000000418ff */
[-C--:B---3--:R-:W-:Y:S08]  /*19dc0*/  HMMA.16816.F32.BF16 R20, R32, R172.reuse, RZ ;  /* 0x000000ac2014723c */ /* 0x088ff000000418ff */
[C---:B------:R-:W-:Y:S08]  /*19dd0*/  HMMA.16816.F32.BF16 R24, R28.reuse, R172, RZ ;  /* 0x000000ac1c18723c */ /* 0x040ff000000418ff */
[-C--:B------:R-:W-:Y:S08]  /*19de0*/  HMMA.16816.F32.BF16 R28, R28, R174.reuse, RZ ;  /* 0x000000ae1c1c723c */ /* 0x080ff000000418ff */
[----:B------:R-:W-:Y:S01]  /*19df0*/  HMMA.16816.F32.BF16 R32, R32, R174, RZ ;  /* 0x000000ae2020723c */ /* 0x000fe200000418ff */
[----:B------:R-:W1:Y:S07]  /*19e00*/  LDSM.16.M88.4 R172, [R139+0x8800] ;  /* 0x008800008bac783b */ /* 0x000e6e0000000200 */
[-C--:B----4-:R-:W-:Y:S08]  /*19e10*/  HMMA.16816.F32.BF16 R4, R176, R180.reuse, R4 ;  /* 0x000000b4b004723c */ /* 0x090ff00000041804 */
[C---:B-----5:R-:W-:Y:S08]  /*19e20*/  HMMA.16816.F32.BF16 R8, R184.reuse, R180, R8 ;  /* 0x000000b4b808723c */ /* 0x060ff00000041808 */
[-C--:B------:R-:W-:Y:S08]  /*19e30*/  HMMA.16816.F32.BF16 R12, R184, R182.reuse, R12 ;  /* 0x000000b6b80c723c */ /* 0x080ff0000004180c */
[C---:B------:R-:W-:Y:S01]  /*19e40*/  HMMA.16816.F32.BF16 R16, R176.reuse, R182, R16 ;  /* 0x000000b6b010723c */ /* 0x040fe20000041810 */
[----:B------:R-:W-:Y:S07]  /*19e50*/  LDSM.16.M88.4 R180, [R200+0x8000] ;  /* 0x00800000c8b4783b */ /* 0x000fee0000000200 */
[-C--:B-1----:R-:W-:Y:S08]  /*19e60*/  HMMA.16816.F32.BF16 R20, R176, R172.reuse, R20 ;  /* 0x000000acb014723c */ /* 0x082ff00000041814 */
[C---:B------:R-:W-:Y:S08]  /*19e70*/  HMMA.16816.F32.BF16 R24, R184.reuse, R172, R24 ;  /* 0x000000acb818723c */ /* 0x040ff00000041818 */
[-C--:B------:R-:W-:Y:S01]  /*19e80*/  HMMA.16816.F32.BF16 R28, R184, R174.reuse, R28 ;  /* 0x000000aeb81c723c */ /* 0x080fe2000004181c */
[----:B------:R-:W-:Y:S07]  /*19e90*/  LDSM.16.M88.4 R184, [R136+0x2000] ;  /* 0x0020000088b8783b */ /* 0x000fee0000000200 */
[----:B------:R-:W-:Y:S01]  /*19ea0*/  HMMA.16816.F32.BF16 R32, R176, R174, R32 ;  /* 0x000000aeb020723c */ /* 0x000fe20000041820 */
[----:B------:R-:W1:Y:S06]  /*19eb0*/  LDSM.16.M88.4 R172, [R134+0x8800] ;  /* 0x0088000086ac783b */ /* 0x000e6c0000000200 */
[----:B------:R-:W2:Y:S01]  /*19ec0*/  LDSM.16.M88.4 R176, [R136] ;  /* 0x0000000088b0783b */ /* 0x000ea20000000200 */
[-C--:B------:R-:W-:Y:S08]  /*19ed0*/  HMMA.16816.F32.BF16 R4, R188, R192.reuse, R4 ;  /* 0x000000c0bc04723c */ /* 0x080ff00000041804 */
[C---:B------:R-:W-:Y:S08]  /*19ee0*/  HMMA.16816.F32.BF16 R8, R196.reuse, R192, R8 ;  /* 0x000000c0c408723c */ /* 0x040ff00000041808 */
[-C--:B------:R-:W-:Y:S08]  /*19ef0*/  HMMA.16816.F32.BF16 R12, R196, R194.reuse, R12 ;  /* 0x000000c2c40c723c */ /* 0x080ff0000004180c */
[C---:B------:R-:W-:Y:S01]  /*19f00*/  HMMA.16816.F32.BF16 R16, R188.reuse, R194, R16 ;  /* 0x000000c2bc10723c */ /* 0x040fe20000041810 */
[----:B------:R-:W3:Y:S07]  /*19f10*/  LDSM.16.M88.4 R192, [R200+0x8800] ;  /* 0x00880000c8c0783b */ /* 0x000eee0000000200 */
[-C--:B-1----:R-:W-:Y:S08]  /*19f20*/  HMMA.16816.F32.BF16 R20, R188, R172.reuse, R20 ;  /* 0x000000acbc14723c */ /* 0x082ff00000041814 */
[C---:B------:R-:W-:Y:S08]  /*19f30*/  HMMA.16816.F32.BF16 R24, R196.reuse, R172, R24 ;  /* 0x000000acc418723c */ /* 0x040ff00000041818 */
[-C--:B------:R-:W-:Y:S01]  /*19f40*/  HMMA.16816.F32.BF16 R28, R196, R174.reuse, R28 ;  /* 0x000000aec41c723c */ /* 0x080fe2000004181c */
[----:B------:R-:W-:Y:S07]  /*19f50*/  LDSM.16.M88.4 R196, [R2+0x6000] ;  /* 0x0060000002c4783b */ /* 0x000fee0000000200 */
[----:B------:R-:W-:Y:S01]  /*19f60*/  HMMA.16816.F32.BF16 R32, R188, R174, R32 ;  /* 0x000000aebc20723c */ /* 0x000fe20000041820 */
[----:B------:R1:W-:Y:S06]  /*19f70*/  LDSM.16.M88.4 R172, [R2+0x4000] ;  /* 0x0040000002ac783b */ /* 0x0003ec0000000200 */
[----:B------:R-:W4:Y:S01]  /*19f80*/  LDSM.16.M88.4 R188, [R133+UR5+0x9000] ;  /* 0x0090000585bc783b */ /* 0x000f220008000200 */
[-C--:B--2---:R-:W-:Y:S08]  /*19f90*/  HMMA.16816.F32.BF16 R4, R176, R180.reuse, R4 ;  /* 0x000000b4b004723c */ /* 0x084ff00000041804 */
[C---:B------:R-:W-:Y:S08]  /*19fa0*/  HMMA.16816.F32.BF16 R8, R184.reuse, R180, R8 ;  /* 0x000000b4b808723c */ /* 0x040ff00000041808 */
[-C--:B------:R-:W-:Y:S01]  /*19fb0*/  HMMA.16816.F32.BF16 R12, R184, R182.reuse, R12 ;  /* 0x000000b6b80c723c */ /* 0x080fe2000004180c */
[----:B-1----:R-:W-:Y:S07]  /*19fc0*/  IMAD.U32 R2, RZ, RZ, UR8 ;  /* 0x00000008ff027e24 */ /* 0x002fee000f8e00ff */
[C---:B------:R-:W-:Y:S01]  /*19fd0*/  HMMA.16816.F32.BF16 R16, R176.reuse, R182, R16 ;  /* 0x000000b6b010723c */ /* 0x040fe20000041810 */
[----:B------:R1:W2:Y:S07]  /*19fe0*/  LDSM.16.M88.4 R180, [R133+UR5+0x9800] ;  /* 0x0098000585b4783b */ /* 0x0002ae0008000200 */
[-C--:B---3--:R-:W-:Y:S08]  /*19ff0*/  HMMA.16816.F32.BF16 R20, R176, R192.reuse, R20 ;  /* 0x000000c0b014723c */ /* 0x088ff00000041814 */
[C---:B------:R-:W-:Y:S08]  /*1a000*/  HMMA.16816.F32.BF16 R24, R184.reuse, R192, R24 ;  /* 0x000000c0b818723c */ /* 0x040ff00000041818 */
[-C--:B------:R-:W-:Y:S01]  /*1a010*/  HMMA.16816.F32.BF16 R28, R184, R194.reuse, R28 ;  /* 0x000000c2b81c723c */ /* 0x080fe2000004181c */
[----:B------:R-:W-:Y:S02]  /*1a020*/  LDSM.16.M88.4 R184, [R139+0x9000] ;  /* 0x009000008bb8783b */ /* 0x000fe40000000200 */
[----:B-1----:R-:W-:Y:S05]  /*1a030*/  IMAD.SHL.U32 R133, R204, 0x2, RZ ;  /* 0x00000002cc857824 */ /* 0x002fea00078e00ff */
[----:B------:R-:W-:Y:S01]  /*1a040*/  HMMA.16816.F32.BF16 R32, R176, R194, R32 ;  /* 0x000000c2b020723c */ /* 0x000fe20000041820 */
[----:B------:R-:W1:Y:S06]  /*1a050*/  LDSM.16.M88.4 R176, [R138+0x4000] ;  /* 0x004000008ab0783b */ /* 0x000e6c0000000200 */
[----:B------:R-:W3:Y:S01]  /*1a060*/  LDSM.16.M88.4 R192, [R138+0x6000] ;  /* 0x006000008ac0783b */ /* 0x000ee20000000200 */
[-C--:B----4-:R-:W-:Y:S05]  /*1a070*/  HMMA.16816.F32.BF16 R4, R172, R188.reuse, R4 ;  /* 0x000000bcac04723c */ /* 0x090fea0000041804 */
[----:B------:R4:W-:Y:S03]  /*1a080*/  STL [R1+0x5c], R133 ;  /* 0x00005c8501007387 */ /* 0x0009e60000100800 */
[C---:B------:R-:W-:Y:S08]  /*1a090*/  HMMA.16816.F32.BF16 R8, R196.reuse, R188, R8 ;  /* 0x000000bcc408723c */ /* 0x040ff00000041808 */
[-C--:B------:R-:W-:Y:S08]  /*1a0a0*/  HMMA.16816.F32.BF16 R12, R196, R190.reuse, R12 ;  /* 0x000000bec40c723c */ /* 0x080ff0000004180c */
[C---:B------:R-:W-:Y:S01]  /*1a0b0*/  HMMA.16816.F32.BF16 R16, R172.reuse, R190, R16 ;  /* 0x000000beac10723c */ /* 0x040fe20000041810 */
[----:B------:R-:W5:Y:S03]  /*1a0c0*/  LDSM.16.M88.4 R188, [R139+0x9800] ;  /* 0x009800008bbc783b */ /* 0x000f660000000200 */
[----:B----4-:R-:W-:Y:S04]  /*1a0d0*/  LOP3.LUT R133, R133, 0x6, RZ, 0xc0, !PT ;  /* 0x0000000685857812 */ /* 0x010fe800078ec0ff */
[-C--:B--2---:R-:W-:Y:S01]  /*1a0e0*/  HMMA.16816.F32.BF16 R20, R172, R180.reuse, R20 ;  /* 0x000000b4ac14723c */ /* 0x084fe20000041814 */
[----:B------:R2:W-:Y:S02]  /*1a0f0*/  STL [R1+0x38], R133 ;  /* 0x0000388501007387 */ /* 0x0005e40000100800 */
[----:B------:R-:W-:Y:S05]  /*1a100*/  LEA R2, R2, R133, 0x5 ;  /* 0x0000008502027211 */ /* 0x000fea00078e28ff */
[C---:B------:R-:W-:Y:S08]  /*1a110*/  HMMA.16816.F32.BF16 R24, R196.reuse, R180, R24 ;  /* 0x000000b4c418723c */ /* 0x040ff00000041818 */
[-C--:B------:R-:W-:Y:S01]  /*1a120*/  HMMA.16816.F32.BF16 R28, R196, R182.reuse, R28 ;  /* 0x000000b6c41c723c */ /* 0x080fe2000004181c */
[----:B------:R-:W-:Y:S07]  /*1a130*/  LDSM.16.M88.4 R196, [R135+0x6000] ;  /* 0x0060000087c4783b */ /* 0x000fee0000000200 */
[----:B------:R-:W-:Y:S01]  /*1a140*/  HMMA.16816.F32.BF16 R32, R172, R182, R32 ;  /* 0x000000b6ac20723c */ /* 0x000fe20000041820 */
[----:B------:R4:W-:Y:S03]  /*1a150*/  LDSM.16.M88.4 R172, [R135+0x4000] ;  /* 0x0040000087ac783b */ /* 0x0009e60000000200 */
[C---:B--2---:R-:W-:Y:S03]  /*1a160*/  VIADD R133, R2.reuse, 0x8 ;  /* 0x0000000802857836 */ /* 0x044fe60000000000 */
[----:B------:R-:W2:Y:S01]  /*1a170*/  LDSM.16.M88.4 R180, [R134+0x9000] ;  /* 0x0090000086b4783b */ /* 0x000ea20000000200 */
[-C--:B-1----:R-:W-:Y:S05]  /*1a180*/  HMMA.16816.F32.BF16 R4, R176, R184.reuse, R4 ;  /* 0x000000b8b004723c */ /* 0x082fea0000041804 */
[----:B------:R-:W-:Y:S03]  /*1a190*/  I2FP.F32.U32 R133, R133 ;  /* 0x0000008500857245 */ /* 0x000fe60000201000 */
[C---:B---3--:R-:W-:Y:S08]  /*1a1a0*/  HMMA.16816.F32.BF16 R8, R192.reuse, R184, R8 ;  /* 0x000000b8c008723c */ /* 0x048ff00000041808 */
[-C--:B------:R-:W-:Y:S03]  /*1a1b0*/  HMMA.16816.F32.BF16 R12, R192, R186.reuse, R12 ;  /* 0x000000bac00c723c */ /* 0x080fe6000004180c */
[C---:B----4-:R-:W-:Y:S05]  /*1a1c0*/  VIADD R135, R2.reuse, 0x1 ;  /* 0x0000000102877836 */ /* 0x050fea0000000000 */
[C---:B------:R-:W-:Y:S01]  /*1a1d0*/  HMMA.16816.F32.BF16 R16, R176.reuse, R186, R16 ;  /* 0x000000bab010723c */ /* 0x040fe20000041810 */
[----:B------:R1:W3:Y:S03]  /*1a1e0*/  LDSM.16.M88.4 R184, [R134+0x9800] ;  /* 0x0098000086b8783b */ /* 0x0002e60000000200 */
[----:B------:R-:W-:Y:S04]  /*1a1f0*/  I2FP.F32.U32 R135, R135 ;  /* 0x0000008700877245 */ /* 0x000fe80000201000 */
[-C--:B-----5:R-:W-:Y:S08]  /*1a200*/  HMMA.16816.F32.BF16 R20, R176, R188.reuse, R20 ;  /* 0x000000bcb014723c */ /* 0x0a0ff00000041814 */
[C---:B------:R-:W-:Y:S08]  /*1a210*/  HMMA.16816.F32.BF16 R24, R192.reuse, R188, R24 ;  /* 0x000000bcc018723c */ /* 0x040ff00000041818 */
[-C--:B------:R-:W-:Y:S01]  /*1a220*/  HMMA.16816.F32.BF16 R28, R192, R190.reuse, R28 ;  /* 0x000000bec01c723c */ /* 0x080fe2000004181c */
[----:B------:R-:W-:Y:S02]  /*1a230*/  LDSM.16.M88.4 R192, [R136+0x6000] ;  /* 0x0060000088c0783b */ /* 0x000fe40000000200 */
[----:B-1----:R-:W-:Y:S04]  /*1a240*/  IADD3 R134, PT, PT, R2, 0x9, RZ ;  /* 0x0000000902867810 */ /* 0x002fe80007ffe0ff */
[----:B------:R-:W-:Y:S01]  /*1a250*/  I2FP.F32.U32 R134, R134 ;  /* 0x0000008600867245 */ /* 0x000fe20000201000 */
[----:B------:R-:W-:Y:S01]  /*1a260*/  HMMA.16816.F32.BF16 R32, R176, R190, R32 ;  /* 0x000000beb020723c */ /* 0x000fe20000041820 */
[----:B------:R1:W-:Y:S06]  /*1a270*/  LDSM.16.M88.4 R176, [R136+0x4000] ;  /* 0x0040000088b0783b */ /* 0x0003ec0000000200 */
[----:B------:R-:W4:Y:S01]  /*1a280*/  LDSM.16.M88.4 R188, [R200+0x9000] ;  /* 0x00900000c8bc783b */ /* 0x000f220000000200 */
[-C--:B--2---:R-:W-:Y:S05]  /*1a290*/  HMMA.16816.F32.BF16 R4, R172, R180.reuse, R4 ;  /* 0x000000b4ac04723c */ /* 0x084fea0000041804 */
[----:B------:R-:W2:Y:S03]  /*1a2a0*/  LDSM.16.M88.4 R200, [R200+0x9800] ;  /* 0x00980000c8c8783b */ /* 0x000ea60000000200 */
[C---:B------:R-:W-:Y:S01]  /*1a2b0*/  HMMA.16816.F32.BF16 R8, R196.reuse, R180, R8 ;  /* 0x000000b4c408723c */ /* 0x040fe20000041808 */
[----:B------:R-:W-:Y:S04]  /*1a2c0*/  DEPBAR.LE SB0, 0x0 ;  /* 0x000080000000791a */ /* 0x000fe80000000000 */
[----:B------:R-:W-:Y:S03]  /*1a2d0*/  BAR.SYNC.DEFER_BLOCKING 0x0 ;  /* 0x0000000000007b1d */ /* 0x000fe60000010000 */
[-C--:B------:R-:W-:Y:S05]  /*1a2e0*/  HMMA.16816.F32.BF16 R12, R196, R182.reuse, R12 ;  /* 0x000000b6c40c723c */ /* 0x080fea000004180c */
[----:B-1----:R-:W-:Y:S03]  /*1a2f0*/  I2FP.F32.U32 R136, R2 ;  /* 0x0000000200887245 */ /* 0x002fe60000201000 */
[C---:B------:R-:W-:Y:S08]  /*1a300*/  HMMA.16816.F32.BF16 R16, R172.reuse, R182, R16 ;  /* 0x000000b6ac10723c */ /* 0x040ff00000041810 */
[-C--:B---3--:R-:W-:Y:S08]  /*1a310*/  HMMA.16816.F32.BF16 R20, R172, R184.reuse, R20 ;  /* 0x000000b8ac14723c */ /* 0x088ff00000041814 */
[C---:B------:R-:W-:Y:S08]  /*1a320*/  HMMA.16816.F32.BF16 R24, R196.reuse, R184, R24 ;  /* 0x000000b8c418723c */ /* 0x040ff00000041818 */
[-C--:B------:R-:W-:Y:S08]  /*1a330*/  HMMA.16816.F32.BF16 R28, R196, R186.reuse, R28 ;  /* 0x000000bac41c723c */ /* 0x080ff0000004181c */
[----:B------:R-:W-:Y:S08]  /*1a340*/  HMMA.16816.F32.BF16 R32, R172, R186, R32 ;  /* 0x000000baac20723c */ /* 0x000ff00000041820 */
[-C--:B----4-:R-:W-:Y:S08]  /*1a350*/  HMMA.16816.F32.BF16 R4, R176, R188.reuse, R4 ;  /* 0x000000bcb004723c */ /* 0x090ff00000041804 */
[C---:B------:R-:W-:Y:S08]  /*1a360*/  HMMA.16816.F32.BF16 R8, R192.reuse, R188, R8 ;  /* 0x000000bcc008723c */ /* 0x040ff00000041808 */
[-C--:B------:R-:W-:Y:S03]  /*1a370*/  HMMA.16816.F32.BF16 R12, R192, R190.reuse, R12 ;  /* 0x000000bec00c723c */ /* 0x080fe6000004180c */
[C---:B------:R-:W-:Y:S01]  /*1a380*/  FFMA.FTZ R4, R136.reuse, UR10, R4 ;  /* 0x0000000a88047c23 */ /* 0x040fe20008010004 */
[C---:B------:R-:W-:Y:S01]  /*1a390*/  FFMA.FTZ R6, R136.reuse, UR10, R6 ;  /* 0x0000000a88067c23 */ /* 0x040fe20008010006 */
[C---:B------:R-:W-:Y:S01]  /*1a3a0*/  FFMA.FTZ R5, R135.reuse, UR10, R5 ;  /* 0x0000000a87057c23 */ /* 0x040fe20008010005 */
[C---:B------:R-:W-:Y:S02]  /*1a3b0*/  FFMA.FTZ R7, R135.reuse, UR10, R7 ;  /* 0x0000000a87077c23 */ /* 0x040fe40008010007 */
[C---:B------:R-:W-:Y:S04]  /*1a3c0*/  HMMA.16816.F32.BF16 R16, R176.reuse, R190, R16 ;  /* 0x000000beb010723c */ /* 0x040fe80000041810 */
[C---:B------:R-:W-:Y:S01]  /*1a3d0*/  FFMA.FTZ R8, R136.reuse, UR10, R8 ;  /* 0x0000000a88087c23 */ /* 0x040fe20008010008 */
[----:B------:R-:W-:Y:S01]  /*1a3e0*/  FFMA.FTZ R10, R136, UR10, R10 ;  /* 0x0000000a880a7c23 */ /* 0x000fe2000801000a */
[C---:B------:R-:W-:Y:S02]  /*1a3f0*/  VIADD R136, R2.reuse, 0x10 ;  /* 0x0000001002887836 */ /* 0x040fe40000000000 */
[C---:B------:R-:W-:Y:S01]  /*1a400*/  FFMA.FTZ R9, R135.reuse, UR10, R9 ;  /* 0x0000000a87097c23 */ /* 0x040fe20008010009 */
[-C--:B--2---:R-:W-:Y:S03]  /*1a410*/  HMMA.16816.F32.BF16 R20, R176, R200.reuse, R20 ;  /* 0x000000c8b014723c */ /* 0x084fe60000041814 */
[----:B------:R-:W-:Y:S01]  /*1a420*/  I2FP.F32.U32 R136, R136 ;  /* 0x0000008800887245 */ /* 0x000fe20000201000 */
[----:B------:R-:W-:Y:S01]  /*1a430*/  FFMA.FTZ R11, R135, UR10, R11 ;  /* 0x0000000a870b7c23 */ /* 0x000fe2000801000b */
[----:B------:R-:W-:Y:S02]  /*1a440*/  VIADD R135, R2, 0x11 ;  /* 0x0000001102877836 */ /* 0x000fe40000000000 */
[C---:B------:R-:W-:Y:S01]  /*1a450*/  FFMA.FTZ R12, R133.reuse, UR10, R12 ;  /* 0x0000000a850c7c23 */ /* 0x040fe2000801000c */
[C---:B------:R-:W-:Y:S01]  /*1a460*/  FFMA.FTZ R14, R133.reuse, UR10, R14 ;  /* 0x0000000a850e7c23 */ /* 0x040fe2000801000e */
[C---:B------:R-:W-:Y:S04]  /*1a470*/  HMMA.16816.F32.BF16 R24, R192.reuse, R200, R24 ;  /* 0x000000c8c018723c */ /* 0x040fe80000041818 */
[----:B------:R-:W-:Y:S01]  /*1a480*/  I2FP.F32.U32 R135, R135 ;  /* 0x0000008700877245 */ /* 0x000fe20000201000 */
[----:B------:R-:W-:Y:S01]  /*1a490*/  FFMA.FTZ R16, R133, UR10, R16 ;  /* 0x0000000a85107c23 */ /* 0x000fe20008010010 */
[----:B------:R-:W-:Y:S01]  /*1a4a0*/  FMNMX3.FTZ R138, R137, R10, R11, !PT ;  /* 0x0000000a898a7276 */ /* 0x000fe2000781000b */
[----:B------:R-:W-:Y:S01]  /*1a4b0*/  FFMA.FTZ R18, R133, UR10, R18 ;  /* 0x0000000a85127c23 */ /* 0x000fe20008010012 */
[-C--:B------:R-:W-:Y:S03]  /*1a4c0*/  HMMA.16816.F32.BF16 R28, R192, R202.reuse, R28 ;  /* 0x000000cac01c723c */ /* 0x080fe6000004181c */
[C---:B------:R-:W-:Y:S01]  /*1a4d0*/  FFMA.FTZ R13, R134.reuse, UR10, R13 ;  /* 0x0000000a860d7c23 */ /* 0x040fe2000801000d */
[C---:B------:R-:W-:Y:S01]  /*1a4e0*/  FFMA.FTZ R15, R134.reuse, UR10, R15 ;  /* 0x0000000a860f7c23 */ /* 0x040fe2000801000f */
[C---:B------:R-:W-:Y:S01]  /*1a4f0*/  FFMA.FTZ R17, R134.reuse, UR10, R17 ;  /* 0x0000000a86117c23 */ /* 0x040fe20008010011 */
[----:B------:R-:W-:Y:S01]  /*1a500*/  FFMA.FTZ R19, R134, UR10, R19 ;  /* 0x0000000a86137c23 */ /* 0x000fe20008010013 */
[C---:B------:R-:W-:Y:S01]  /*1a510*/  IADD3 R134, PT, PT, R2.reuse, 0x18, RZ ;  /* 0x0000001802867810 */ /* 0x040fe20007ffe0ff */
[----:B------:R-:W-:Y:S04]  /*1a520*/  HMMA.16816.F32.BF16 R32, R176, R202, R32 ;  /* 0x000000cab020723c */ /* 0x000fe80000041820 */
[----:B------:R-:W-:Y:S01]  /*1a530*/  I2FP.F32.U32 R134, R134 ;  /* 0x0000008600867245 */ /* 0x000fe20000201000 */
[----:B------:R-:W-:Y:S01]  /*1a540*/  VIADD R133, R2, 0x19 ;  /* 0x0000001902857836 */ /* 0x000fe20000000000 */
[----:B------:R-:W-:Y:S01]  /*1a550*/  FMNMX3.FTZ R2, R132, R8, R9, !PT ;  /* 0x0000000884027276 */ /* 0x000fe20007810009 */
[----:B------:R-:W-:Y:S01]  /*1a560*/  FFMA.FTZ R20, R136, UR10, R20 ;  /* 0x0000000a88147c23 */ /* 0x000fe20008010014 */
[----:B------:R-:W-:Y:S01]  /*1a570*/  FMNMX3.FTZ R179, R138, R14, R15, !PT ;  /* 0x0000000e8ab37276 */ /* 0x000fe2000781000f */
[C---:B------:R-:W-:Y:S01]  /*1a580*/  FFMA.FTZ R22, R136.reuse, UR10, R22 ;  /* 0x0000000a88167c23 */ /* 0x040fe20008010016 */
[----:B------:R-:W-:Y:S01]  /*1a590*/  I2FP.F32.U32 R133, R133 ;  /* 0x0000008500857245 */ /* 0x000fe20000201000 */
[----:B------:R-:W-:Y:S01]  /*1a5a0*/  FFMA.FTZ R24, R136, UR10, R24 ;  /* 0x0000000a88187c23 */ /* 0x000fe20008010018 */
[----:B------:R-:W-:Y:S01]  /*1a5b0*/  FMNMX3.FTZ R2, R2, R12, R13, !PT ;  /* 0x0000000c02027276 */ /* 0x000fe2000781000d */
[----:B------:R-:W-:Y:S01]  /*1a5c0*/  FFMA.FTZ R26, R136, UR10, R26 ;  /* 0x0000000a881a7c23 */ /* 0x000fe2000801001a */
[----:B------:R-:W-:Y:S01]  /*1a5d0*/  FMNMX3.FTZ R136, R0, R4, R5, !PT ;  /* 0x0000000400887276 */ /* 0x000fe20007810005 */
[C---:B------:R-:W-:Y:S01]  /*1a5e0*/  FFMA.FTZ R21, R135.reuse, UR10, R21 ;  /* 0x0000000a87157c23 */ /* 0x040fe20008010015 */
[C---:B------:R-:W-:Y:S01]  /*1a5f0*/  FFMA.FTZ R23, R135.reuse, UR10, R23 ;  /* 0x0000000a87177c23 */ /* 0x040fe20008010017 */
[C---:B------:R-:W-:Y:S01]  /*1a600*/  FFMA.FTZ R25, R135.reuse, UR10, R25 ;  /* 0x0000000a87197c23 */ /* 0x040fe20008010019 */
        /* <DEDUP_REMOVED lines=14> */
[----:B------:R-:W-:Y:S06]  /*1a6f0*/  BRA.U.ANY UP0, `(.L_x_1545) ;  /* 0xffffffed00d47547 */ /* 0x000fec000b93ffff */
.L_x_1544:
[----:B------:R-:W-:Y:S01]  /*1a700*/  FMNMX3.FTZ R136, R177, R34, R35, !PT ;  /* 0x00000022b1887276 */ /* 0x000fe20007810023 */
[----:B-1----:R-:W2:Y:S01]  /*1a710*/  LDL R173, [R1+0x54] ;  /* 0x0000540001ad7983 */ /* 0x002ea20000100800 */
[----:B------:R-:W-:Y:S01]  /*1a720*/  FMNMX3.FTZ R2, R179, R26, R27, !PT ;  /* 0x0000001ab3027276 */ /* 0x000fe2000781001b */
[----:B------:R-:W-:Y:S01]  /*1a730*/  FFMA.FTZ R31, R133, UR10, R31 ;  /* 0x0000000a851f7c23 */ /* 0x000fe2000801001f */
[----:B------:R-:W-:Y:S01]  /*1a740*/  FMNMX3.FTZ R133, R178, R28, R29, !PT ;  /* 0x0000001cb2857276 */ /* 0x000fe2000781001d */
[----:B------:R-:W3:Y:S01]  /*1a750*/  LDL R185, [R1+0x50] ;  /* 0x0000500001b97983 */ /* 0x000ee20000100800 */
[----:B------:R-:W-:Y:S01]  /*1a760*/  LOP3.LUT R192, R207, 0x200, R205, 0xf8, !PT ;  /* 0x00000200cfc07812 */ /* 0x000fe200078ef8cd */
[----:B------:R-:W-:Y:S01]  /*1a770*/  FFMA.FTZ R30, R134, UR10, R30 ;  /* 0x0000000a861e7c23 */ /* 0x000fe2000801001e */
[----:B------:R-:W-:Y:S01]  /*1a780*/  UIADD3 UR6, UPT, UPT, UR37, 0x76cf5d0a, URZ ;  /* 0x76cf5d0a25067890 */ /* 0x000fe2000fffe0ff */
[----:B------:R-:W4:Y:S01]  /*1a790*/  LDL R184, [R1+0x4c] ;  /* 0x00004c0001b87983 */ /* 0x000f220000100800 */
[----:B------:R-:W-:Y:S01]  /*1a7a0*/  LEA R192, R192, UR5, 0x1 ;  /* 0x00000005c0c07c11 */ /* 0x000fe2000f8e08ff */
[----:B------:R-:W-:Y:S01]  /*1a7b0*/  UIADD3 UR12, UPT, UPT, UR36, 0x78dde6e4, URZ ;  /* 0x78dde6e4240c7890 */ /* 0x000fe2000fffe0ff */
[----:B------:R-:W-:Y:S01]  /*1a7c0*/  FMNMX3.FTZ R2, R2, R30, R31, !PT ;  /* 0x0000001e02027276 */ /* 0x000fe2000781001f */
[----:B------:R-:W5:Y:S01]  /*1a7d0*/  LDL.64 R182, [R1+0x80] ;  /* 0x0000800001b67983 */ /* 0x000f620000100a00 */
[----:B------:R-:W-:Y:S02]  /*1a7e0*/  UIADD3 UR7, UPT, UPT, UR36, -0x255992d5, URZ ;  /* 0xdaa66d2b24077890 */ /* 0x000fe4000fffe0ff */
[----:B------:R-:W-:Y:S02]  /*1a7f0*/  UIADD3 UR13, UPT, UPT, UR37, 0x32370b8f, URZ ;  /* 0x32370b8f250d7890 */ /* 0x000fe4000fffe0ff */
[----:B------:R-:W-:Y:S01]  /*1a800*/  UISETP.NE.AND UP0, UPT, UR8, URZ, UPT ;  /* 0x000000ff0800728c */ /* 0x000fe2000bf05270 */
[----:B------:R-:W5:Y:S04]  /*1a810*/  LDL R174, [R1+0x48] ;  /* 0x0000480001ae7983 */ /* 0x000f680000100800 */
[----:B------:R-:W5:Y:S04]  /*1a820*/  LDL R175, [R1+0x44] ;  /* 0x0000440001af7983 */ /* 0x000f680000100800 */
[----:B------:R-:W5:Y:S06]  /*1a830*/  LDL.64 R190, [R1+0x78] ;  /* 0x0000780001be7983 */ /* 0x000f6c0000100a00 */
[----:B------:R-:W5:Y:S06]  /*1a840*/  LDL.64 R188, [R1+0x68] ;  /* 0x0000680001bc7983 */ /* 0x000f6c0000100a00 */
[----:B------:R-:W5:Y:S06]  /*1a850*/  LDL.64 R186, [R1+0x70] ;  /* 0x0000700001ba7983 */ /* 0x000f6c0000100a00 */
[----:B------:R-:W1:Y:S08]  /*1a860*/  SHFL.BFLY PT, R135, R176, 0x2, 0x1f ;  /* 0x0c401f00b0877f89 */ /* 0x000e7000000e0000 */
[----:B------:R-:W1:Y:S08]  /*1a870*/  SHFL.BFLY PT, R139, R136, 0x2, 0x1f ;  /* 0x0c401f00888b7f89 */ /* 0x000e7000000e0000 */
[----:B------:R-:W1:Y:S08]  /*1a880*/  SHFL.BFLY PT, R134, R133, 0x2, 0x1f ;  /* 0x0c401f0085867f89 */ /* 0x000e7000000e0000 */
[----:B------:R-:W1:Y:S08]  /*1a890*/  SHFL.BFLY PT, R138, R2, 0x2, 0x1f ;  /* 0x0c401f00028a7f89 */ /* 0x000e7000000e0000 */
[----:B------:R2:W5:Y:S04]  /*1a8a0*/  LDL.S16 R232, [R1+0x30] ;  /* 0x0000300001e87983 */ /* 0x0005680000100600 */
[----:B------:R2:W5:Y:S01]  /*1a8b0*/  LDL.S16 R231, [R1+0x2c] ;  /* 0x00002c0001e77983 */ /* 0x0005620000100600 */
[----:B-1----:R-:W-:Y:S03]  /*1a8c0*/  FMNMX.FTZ R135, R176, R135, !PT ;  /* 0x00000087b0877209 */ /* 0x002fe60007810000 */
[----:B------:R1:W5:Y:S01]  /*1a8d0*/  LDL.S16 R230, [R1+0x1c] ;  /* 0x00001c0001e67983 */ /* 0x0003620000100600 */
[----:B------:R-:W-:Y:S03]  /*1a8e0*/  FMNMX.FTZ R180, R136, R139, !PT ;  /* 0x0000008b88b47209 */ /* 0x000fe60007810000 */
[----:B------:R-:W1:Y:S01]  /*1a8f0*/  SHFL.BFLY PT, R172, R135, 0x1, 0x1f ;  /* 0x0c201f0087ac7f89 */ /* 0x000e6200000e0000 */
[----:B------:R-:W-:Y:S07]  /*1a900*/  FMNMX.FTZ R181, R133, R134, !PT ;  /* 0x0000008685b57209 */ /* 0x000fee0007810000 */
[----:B------:R-:W1:Y:S01]  /*1a910*/  SHFL.BFLY PT, R136, R180, 0x1, 0x1f ;  /* 0x0c201f00b4887f89 */ /* 0x000e6200000e0000 */
[----:B------:R-:W-:Y:S07]  /*1a920*/  FMNMX.FTZ R133, R2, R138, !PT ;  /* 0x0000008a02857209 */ /* 0x000fee0007810000 */
[----:B------:R-:W4:Y:S01]  /*1a930*/  SHFL.BFLY PT, R139, R181, 0x1, 0x1f ;  /* 0x0c201f00b58b7f89 */ /* 0x000f2200000e0000 */
[----:B-1----:R-:W-:Y:S02]  /*1a940*/  FMNMX.FTZ R135, R135, R172, !PT ;  /* 0x000000ac87877209 */ /* 0x002fe40007810000 */
[----:B------:R-:W-:Y:S03]  /*1a950*/  FMNMX.FTZ R136, R180, R136, !PT ;  /* 0x00000088b4887209 */ /* 0x000fe60007810000 */
[C---:B------:R-:W-:Y:S01]  /*1a960*/  FADD.FTZ R0, -R135.reuse, R0 ;  /* 0x0000000087007221 */ /* 0x040fe20000010100 */
[----:B------:R-:W-:Y:S02]  /*1a970*/  FSETP.NEU.FTZ.AND P2, PT, R135, -INF , PT ;  /* 0xff8000008700780b */ /* 0x000fe40003f5d000 */
[----:B--2---:R-:W-:Y:S01]  /*1a980*/  LOP3.LUT R134, R173, UR8, RZ, 0x3c, !PT ;  /* 0x00000008ad867c12 */ /* 0x004fe2000f8e3cff */
[----:B------:R-:W-:Y:S01]  /*1a990*/  UIADD3 UR8, UPT, UPT, UR8, -0x1, URZ ;  /* 0xffffffff08087890 */ /* 0x000fe2000fffe0ff */
[----:B------:R-:W1:Y:S03]  /*1a9a0*/  SHFL.BFLY PT, R173, R133, 0x1, 0x1f ;  /* 0x0c201f0085ad7f89 */ /* 0x000e6600000e0000 */
[----:B------:R-:W-:Y:S05]  /*1a9b0*/  IMAD.WIDE.U32 R176, R134, -0x326172a9, RZ ;  /* 0xcd9e8d5786b07825 */ /* 0x000fea00078e00ff */
[----:B---3--:R-:W-:Y:S02]  /*1a9c0*/  LOP3.LUT R134, R177, R185, RZ, 0x3c, !PT ;  /* 0x000000b9b1867212 */ /* 0x008fe400078e3cff */
[----:B----4-:R-:W-:Y:S03]  /*1a9d0*/  LOP3.LUT R2, R176, R184, RZ, 0x3c, !PT ;  /* 0x000000b8b0027212 */ /* 0x010fe600078e3cff */
[----:B------:R-:W-:Y:S01]  /*1a9e0*/  IMAD.WIDE.U32 R184, R134, -0x2daee0ad, RZ ;  /* 0xd2511f5386b87825 */ /* 0x000fe200078e00ff */
[----:B------:R-:W-:Y:S02]  /*1a9f0*/  FMNMX.FTZ R134, R181, R139, !PT ;  /* 0x0000008bb5867209 */ /* 0x000fe40007810000 */
[----:B-----5:R-:W-:Y:S01]  /*1aa00*/  LOP3.LUT R174, R177, R174, RZ, 0x3c, !PT ;  /* 0x000000aeb1ae7212 */ /* 0x020fe200078e3cff */
[----:B------:R-:W-:Y:S01]  /*1aa10*/  IMAD.WIDE.U32 R178, R2, -0x2daee0ad, RZ ;  /* 0xd2511f5302b27825 */ /* 0x000fe200078e00ff */
[----:B------:R-:W-:Y:S02]  /*1aa20*/  LOP3.LUT R138, R182, UR6, R185, 0x96, !PT ;  /* 0x00000006b68a7c12 */ /* 0x000fe4000f8e96b9 */
[----:B------:R-:W-:Y:S01]  /*1aa30*/  LOP3.LUT R175, R176, R175, RZ, 0x3c, !PT ;  /* 0x000000afb0af7212 */ /* 0x000fe200078e3cff */
[----:B------:R-:W-:Y:S01]  /*1aa40*/  IMAD.WIDE.U32 R182, R174, -0x2daee0ad, RZ ;  /* 0xd2511f53aeb67825 */ /* 0x000fe200078e00ff */
[----:B------:R-:W-:Y:S02]  /*1aa50*/  LOP3.LUT R184, R184, UR13, R179, 0x96, !PT ;  /* 0x0000000db8b87c12 */ /* 0x000fe4000f8e96b3 */
[----:B-1----:R-:W-:Y:S01]  /*1aa60*/  FMNMX.FTZ R133, R133, R173, !PT ;  /* 0x000000ad85857209 */ /* 0x002fe20007810000 */
[----:B------:R-:W-:Y:S01]  /*1aa70*/  IMAD.WIDE.U32 R180, R138, -0x326172a9, RZ ;  /* 0xcd9e8d578ab47825 */ /* 0x000fe200078e00ff */
[----:B------:R-:W-:Y:S01]  /*1aa80*/  LOP3.LUT R139, R190, UR6, R183, 0x96, !PT ;  /* 0x00000006be8b7c12 */ /* 0x000fe2000f8e96b7 */
[----:B------:R-:W-:Y:S02]  /*1aa90*/  UIADD3 UR6, UPT, UPT, UR37, -0x126145ec, URZ ;  /* 0xed9eba1425067890 */ /* 0x000fe4000fffe0ff */
[----:B------:R-:W-:Y:S01]  /*1aaa0*/  FMUL.FTZ R138, R135, UR4 ;  /* 0x00000004878a7c20 */ /* 0x000fe20008410000 */
[----:B------:R-:W-:Y:S01]  /*1aab0*/  FMUL.FTZ R2, R0, UR4 ;  /* 0x0000000400027c20 */ /* 0x000fe20008410000 */
[----:B------:R-:W-:Y:S01]  /*1aac0*/  LOP3.LUT R172, R188, UR7, R181, 0x96, !PT ;  /* 0x00000007bcac7c12 */ /* 0x000fe2000f8e96b5 */
[----:B------:R-:W-:Y:S01]  /*1aad0*/  FADD.FTZ R0, -R136, R3 ;  /* 0x0000000388007221 */ /* 0x000fe20000010100 */
[----:B------:R-:W-:Y:S01]  /*1aae0*/  IMAD.WIDE.U32 R176, R175, -0x2daee0ad, RZ ;  /* 0xd2511f53afb07825 */ /* 0x000fe200078e00ff */
[----:B------:R-:W-:Y:S01]  /*1aaf0*/  FSEL R138, R138, RZ, P2 ;  /* 0x000000ff8a8a7208 */ /* 0x000fe20001000000 */
[----:B------:R1:W2:Y:S01]  /*1ab00*/  MUFU.EX2 R3, R2 ;  /* 0x0000000200037308 */ /* 0x0002a20000000800 */
[----:B------:R-:W-:Y:S01]  /*1ab10*/  FSETP.NEU.FTZ.AND P2, PT, R136, -INF , PT ;  /* 0xff8000008800780b */ /* 0x000fe20003f5d000 */
[----:B------:R-:W-:Y:S01]  /*1ab20*/  IMAD.WIDE.U32 R174, R139, -0x326172a9, RZ ;  /* 0xcd9e8d578bae7825 */ /* 0x000fe200078e00ff */
[----:B------:R-:W-:Y:S03]  /*1ab30*/  LOP3.LUT R182, R182, UR13, R177, 0x96, !PT ;  /* 0x0000000db6b67c12 */ /* 0x000fe6000f8e96b1 */
[--C-:B------:R-:W-:Y:S01]  /*1ab40*/  FFMA.FTZ R4, R4, UR4, -R138.reuse ;  /* 0x0000000404047c23 */ /* 0x100fe2000801088a */
[----:B------:R-:W-:Y:S01]  /*1ab50*/  IMAD.WIDE.U32 R188, R172, -0x2daee0ad, RZ ;  /* 0xd2511f53acbc7825 */ /* 0x000fe200078e00ff */
[----:B------:R-:W-:Y:S01]  /*1ab60*/  LOP3.LUT R172, R186, UR7, R175, 0x96, !PT ;  /* 0x00000007baac7c12 */ /* 0x000fe2000f8e96af */
[----:B------:R-:W-:Y:S01]  /*1ab70*/  UIADD3 UR7, UPT, UPT, UR37, -0x56f99767, URZ ;  /* 0xa906689925077890 */ /* 0x000fe2000fffe0ff */
[----:B------:R-:W3:Y:S01]  /*1ab80*/  MUFU.EX2 R218, R4 ;  /* 0x0000000400da7308 */ /* 0x000ee20000000800 */
[----:B------:R-:W-:Y:S04]  /*1ab90*/  IMAD.WIDE.U32 R184, R184, -0x326172a9, RZ ;  /* 0xcd9e8d57b8b87825 */ /* 0x000fe800078e00ff */
[----:B------:R-:W-:Y:S01]  /*1aba0*/  FFMA.FTZ R5, R5, UR4, -R138 ;  /* 0x0000000405057c23 */ /* 0x000fe2000801088a */
[----:B------:R-:W-:Y:S01]  /*1abb0*/  LOP3.LUT R178, R178, UR6, R189, 0x96, !PT ;  /* 0x00000006b2b27c12 */ /* 0x000fe2000f8e96bd */
[----:B------:R-:W-:Y:S01]  /*1abc0*/  IMAD.WIDE.U32 R186, R172, -0x2daee0ad, RZ ;  /* 0xd2511f53acba7825 */ /* 0x000fe200078e00ff */
[----:B------:R-:W-:Y:S03]  /*1abd0*/  LOP3.LUT R180, R180, UR12, R185, 0x96, !PT ;  /* 0x0000000cb4b47c12 */ /* 0x000fe6000f8e96b9 */
[----:B-1----:R-:W-:Y:S01]  /*1abe0*/  FMUL.FTZ R2, R0, UR4 ;  /* 0x0000000400027c20 */ /* 0x002fe20008410000 */
[----:B------:R-:W-:Y:S01]  /*1abf0*/  FADD.FTZ R0, -R134, R132 ;  /* 0x0000008486007221 */ /* 0x000fe20000010100 */
[----:B------:R-:W-:Y:S01]  /*1ac00*/  LOP3.LUT R176, R176, UR6, R187, 0x96, !PT ;  /* 0x00000006b0b07c12 */ /* 0x000fe2000f8e96bb */
[----:B------:R-:W-:Y:S01]  /*1ac10*/  FFMA.FTZ R187, R20, UR4, -R138 ;  /* 0x0000000414bb7c23 */ /* 0x000fe2000801088a */
[C---:B--2---:R-:W-:Y:S01]  /*1ac20*/  FMUL.FTZ R20, R3.reuse, R144 ;  /* 0x0000009003147220 */ /* 0x044fe20000410000 */
[----:B------:R1:W2:Y:S01]  /*1ac30*/  MUFU.EX2 R132, R2 ;  /* 0x0000000200847308 */ /* 0x0002a20000000800 */
[----:B------:R-:W-:Y:S01]  /*1ac40*/  IMAD.WIDE.U32 R182, R182, -0x326172a9, RZ ;  /* 0xcd9e8d57b6b67825 */ /* 0x000fe200078e00ff */
[----:B------:R-:W-:Y:S03]  /*1ac50*/  UIADD3 UR6, UPT, UPT, UR36, 0x1715609d, URZ ;  /* 0x1715609d24067890 */ /* 0x000fe6000fffe0ff */
[----:B---3--:R-:W-:Y:S01]  /*1ac60*/  FFMA.FTZ R144, R3, R222, R218 ;  /* 0x000000de03907223 */ /* 0x008fe200000100da */
[----:B------:R-:W-:Y:S01]  /*1ac70*/  FMUL.FTZ R4, R134, UR4 ;  /* 0x0000000486047c20 */ /* 0x000fe20008410000 */
[----:B------:R3:W4:Y:S01]  /*1ac80*/  LDL.S16 R222, [R1+0x34] ;  /* 0x0000340001de7983 */ /* 0x0007220000100600 */
[----:B------:R-:W-:Y:S01]  /*1ac90*/  LOP3.LUT R173, R174, UR12, R183, 0x96, !PT ;  /* 0x0000000caead7c12 */ /* 0x000fe2000f8e96b7 */
[----:B------:R-:W-:Y:S01]  /*1aca0*/  IMAD.WIDE.U32 R180, R180, -0x2daee0ad, RZ ;  /* 0xd2511f53b4b47825 */ /* 0x000fe200078e00ff */
[----:B------:R-:W-:Y:S03]  /*1acb0*/  MUFU.EX2 R200, R5 ;  /* 0x0000000500c87308 */ /* 0x000fe60000000800 */
[--C-:B------:R-:W-:Y:S01]  /*1acc0*/  FFMA.FTZ R203, R33, UR4, -R138.reuse ;  /* 0x0000000421cb7c23 */ /* 0x100fe2000801088a */
[----:B------:R-:W-:Y:S01]  /*1acd0*/  IMAD.WIDE.U32 R190, R173, -0x2daee0ad, RZ ;  /* 0xd2511f53adbe7825 */ /* 0x000fe200078e00ff */
[----:B------:R-:W-:Y:S03]  /*1ace0*/  LOP3.LUT R174, R188, UR7, R181, 0x96, !PT ;  /* 0x00000007bcae7c12 */ /* 0x000fe6000f8e96b5 */
[--C-:B------:R-:W-:Y:S01]  /*1acf0*/  FFMA.FTZ R16, R16, UR4, -R138.reuse ;  /* 0x0000000410107c23 */ /* 0x100fe2000801088a */
[----:B------:R-:W-:Y:S04]  /*1ad00*/  IMAD.WIDE.U32 R178, R178, -0x326172a9, RZ ;  /* 0xcd9e8d57b2b27825 */ /* 0x000fe800078e00ff */
[----:B-1----:R-:W-:Y:S01]  /*1ad10*/  FMUL.FTZ R2, R0, UR4 ;  /* 0x0000000400027c20 */ /* 0x002fe20008410000 */
[----:B------:R-:W-:Y:S01]  /*1ad20*/  FADD.FTZ R0, -R133, R137 ;  /* 0x0000008985007221 */ /* 0x000fe20000010100 */
[----:B------:R-:W-:Y:S01]  /*1ad30*/  FMUL.FTZ R137, R136, UR4 ;  /* 0x0000000488897c20 */ /* 0x000fe20008410000 */
[----:B------:R-:W-:Y:S01]  /*1ad40*/  LOP3.LUT R172, R186, UR7, R191, 0x96, !PT ;  /* 0x00000007baac7c12 */ /* 0x000fe2000f8e96bf */
[----:B------:R-:W-:Y:S01]  /*1ad50*/  UIADD3 UR7, UPT, UPT, UR36, -0x4ab325aa, URZ ;  /* 0xb54cda5624077890 */ /* 0x000fe2000fffe0ff */
[----:B------:R-:W-:Y:S04]  /*1ad60*/  IMAD.WIDE.U32 R174, R174, -0x326172a9, RZ ;  /* 0xcd9e8d57aeae7825 */ /* 0x000fe800078e00ff */
[----:B------:R-:W-:Y:S01]  /*1ad70*/  FMUL.FTZ R0, R0, UR4 ;  /* 0x0000000400007c20 */ /* 0x000fe20008410000 */
[----:B------:R-:W-:Y:S01]  /*1ad80*/  MUFU.EX2 R2, R2 ;  /* 0x0000000200027308 */ /* 0x000fe20000000800 */
[----:B------:R-:W-:Y:S01]  /*1ad90*/  FSEL R137, R137, RZ, P2 ;  /* 0x000000ff89897208 */ /* 0x000fe20001000000 */
[----:B------:R-:W-:Y:S01]  /*1ada0*/  IMAD.WIDE.U32 R176, R176, -0x326172a9, RZ ;  /* 0xcd9e8d57b0b07825 */ /* 0x000fe200078e00ff */
[----:B------:R-:W-:Y:S03]  /*1adb0*/  FSETP.NEU.FTZ.AND P2, PT, R134, -INF , PT ;  /* 0xff8000008600780b */ /* 0x000fe60003f5d000 */
[----:B------:R-:W-:Y:S01]  /*1adc0*/  FFMA.FTZ R17, R17, UR4, -R138 ;  /* 0x0000000411117c23 */ /* 0x000fe2000801088a */
[--C-:B------:R-:W-:Y:S01]  /*1add0*/  FFMA.FTZ R139, R6, UR4, -R137.reuse ;  /* 0x00000004068b7c23 */ /* 0x100fe20008010889 */
[--C-:B------:R-:W-:Y:S01]  /*1ade0*/  FFMA.FTZ R19, R19, UR4, -R137.reuse ;  /* 0x0000000413137c23 */ /* 0x100fe20008010889 */
[----:B------:R-:W-:Y:S01]  /*1adf0*/  FSEL R6, R4, RZ, P2 ;  /* 0x000000ff04067208 */ /* 0x000fe20001000000 */
[--C-:B------:R-:W-:Y:S01]  /*1ae00*/  FFMA.FTZ R7, R7, UR4, -R137.reuse ;  /* 0x0000000407077c23 */ /* 0x100fe20008010889 */
[C---:B------:R-:W-:Y:S01]  /*1ae10*/  FMUL.FTZ R4, R133.reuse, UR4 ;  /* 0x0000000485047c20 */ /* 0x040fe20008410000 */
[----:B------:R2:W-:Y:S01]  /*1ae20*/  MUFU.EX2 R207, R19 ;  /* 0x0000001300cf7308 */ /* 0x0005e20000000800 */
[----:B------:R-:W-:Y:S01]  /*1ae30*/  FSETP.NEU.FTZ.AND P2, PT, R133, -INF , PT ;  /* 0xff8000008500780b */ /* 0x000fe20003f5d000 */
[--C-:B------:R-:W-:Y:S01]  /*1ae40*/  FFMA.FTZ R8, R8, UR4, -R6.reuse ;  /* 0x0000000408087c23 */ /* 0x100fe20008010806 */
[--C-:B------:R-:W-:Y:S01]  /*1ae50*/  FFMA.FTZ R9, R9, UR4, -R6.reuse ;  /* 0x0000000409097c23 */ /* 0x100fe20008010806 */
[----:B------:R-:W-:Y:S01]  /*1ae60*/  IMAD.WIDE.U32 R172, R172, -0x326172a9, RZ ;  /* 0xcd9e8d57acac7825 */ /* 0x000fe200078e00ff */
[----:B------:R-:W-:Y:S03]  /*1ae70*/  FSEL R4, R4, RZ, P2 ;  /* 0x000000ff04047208 */ /* 0x000fe60001000000 */
[----:B------:R-:W-:Y:S02]  /*1ae80*/  FFMA.FTZ R18, R18, UR4, -R137 ;  /* 0x0000000412127c23 */ /* 0x000fe40008010889 */
[----:B------:R1:W-:Y:S01]  /*1ae90*/  MUFU.EX2 R214, R8 ;  /* 0x0000000800d67308 */ /* 0x0003e20000000800 */
[--C-:B------:R-:W-:Y:S01]  /*1aea0*/  FFMA.FTZ R12, R12, UR4, -R6.reuse ;  /* 0x000000040c0c7c23 */ /* 0x100fe20008010806 */
[----:B------:R-:W-:Y:S01]  /*1aeb0*/  FFMA.FTZ R13, R13, UR4, -R6 ;  /* 0x000000040d0d7c23 */ /* 0x000fe20008010806 */
[--C-:B------:R-:W-:Y:S01]  /*1aec0*/  FFMA.FTZ R10, R10, UR4, -R4.reuse ;  /* 0x000000040a0a7c23 */ /* 0x100fe20008010804 */
[----:B------:R-:W-:Y:S01]  /*1aed0*/  FMUL.FTZ R33, R3, R141 ;  /* 0x0000008d03217220 */ /* 0x000fe20000410000 */
[----:B------:R-:W-:Y:S01]  /*1aee0*/  LOP3.LUT R178, R178, UR7, R175, 0x96, !PT ;  /* 0x00000007b2b27c12 */ /* 0x000fe2000f8e96af */
[--C-:B------:R-:W-:Y:S01]  /*1aef0*/  FFMA.FTZ R11, R11, UR4, -R4.reuse ;  /* 0x000000040b0b7c23 */ /* 0x100fe20008010804 */
[----:B------:R-:W-:Y:S03]  /*1af00*/  LOP3.LUT R176, R176, UR7, R173, 0x96, !PT ;  /* 0x00000007b0b07c12 */ /* 0x000fe6000f8e96ad */
[----:B------:R5:W-:Y:S01]  /*1af10*/  MUFU.EX2 R185, R7 ;  /* 0x0000000700b97308 */ /* 0x000be20000000800 */
[----:B--2---:R-:W-:Y:S01]  /*1af20*/  FMUL.FTZ R19, R132, R151 ;  /* 0x0000009784137220 */ /* 0x004fe20000410000 */
[----:B------:R-:W-:Y:S01]  /*1af30*/  LOP3.LUT R184, R184, UR6, R179, 0x96, !PT ;  /* 0x00000006b8b87c12 */ /* 0x000fe2000f8e96b3 */
[----:B------:R-:W-:Y:S01]  /*1af40*/  FFMA.FTZ R14, R14, UR4, -R4 ;  /* 0x000000040e0e7c23 */ /* 0x000fe20008010804 */
[----:B------:R-:W-:Y:S01]  /*1af50*/  LOP3.LUT R5, R178, 0xffff, RZ, 0xc0, !PT ;  /* 0x0000ffffb2057812 */ /* 0x000fe200078ec0ff */
[----:B------:R-:W-:Y:S01]  /*1af60*/  FFMA.FTZ R202, R32, UR4, -R138 ;  /* 0x0000000420ca7c23 */ /* 0x000fe2000801088a */
[----:B------:R-:W-:Y:S01]  /*1af70*/  LOP3.LUT R194, R182, UR6, R177, 0x96, !PT ;  /* 0x00000006b6c27c12 */ /* 0x000fe2000f8e96b1 */
[----:B------:R-:W-:Y:S03]  /*1af80*/  IMAD.MOV.U32 R182, RZ, RZ, R174 ;  /* 0x000000ffffb67224 */ /* 0x000fe600078e00ae */
[----:B------:R-:W2:Y:S01]  /*1af90*/  MUFU.EX2 R215, R139 ;  /* 0x0000008b00d77308 */ /* 0x000ea20000000800 */
[----:B-1----:R-:W-:Y:S01]  /*1afa0*/  LOP3.LUT R8, R176, 0xffff, RZ, 0xc0, !PT ;  /* 0x0000ffffb0087812 */ /* 0x002fe200078ec0ff */
[----:B------:R-:W-:Y:S01]  /*1afb0*/  IMAD.MOV.U32 R186, RZ, RZ, R172 ;  /* 0x000000ffffba7224 */ /* 0x000fe200078e00ac */
[C---:B------:R-:W-:Y:S01]  /*1afc0*/  PRMT R179, R174.reuse, 0x7772, RZ ;  /* 0x00007772aeb37816 */ /* 0x040fe200000000ff */
[----:B------:R-:W-:Y:S01]  /*1afd0*/  FMUL.FTZ R32, R3, R140 ;  /* 0x0000008c03207220 */ /* 0x000fe20000410000 */
[C---:B------:R-:W-:Y:S01]  /*1afe0*/  PRMT R177, R174.reuse, 0x7773, RZ ;  /* 0x00007773aeb17816 */ /* 0x040fe200000000ff */
[----:B------:R-:W-:Y:S01]  /*1aff0*/  FFMA.FTZ R188, R21, UR4, -R138 ;  /* 0x0000000415bc7c23 */ /* 0x000fe2000801088a */
[----:B------:R-:W-:Y:S03]  /*1b000*/  PRMT R173, R174, 0x7771, RZ ;  /* 0x00007771aead7816 */ /* 0x000fe600000000ff */
[----:B------:R1:W-:Y:S01]  /*1b010*/  MUFU.EX2 R139, R9 ;  /* 0x00000009008b7308 */ /* 0x0003e20000000800 */
[----:B------:R-:W-:Y:S01]  /*1b020*/  IMAD.WIDE.U32 R174, R184, -0x2daee0ad, RZ ;  /* 0xd2511f53b8ae7825 */ /* 0x000fe200078e00ff */
[C---:B------:R-:W-:Y:S01]  /*1b030*/  PRMT R183, R172.reuse, 0x7772, RZ ;  /* 0x00007772acb77816 */ /* 0x040fe200000000ff */
[----:B------:R-:W-:Y:S01]  /*1b040*/  UIADD3 UR6, UPT, UPT, UR37, 0x646e171e, URZ ;  /* 0x646e171e25067890 */ /* 0x000fe2000fffe0ff */
[----:B------:R-:W-:Y:S01]  /*1b050*/  PRMT R184, R172, 0x7773, RZ ;  /* 0x00007773acb87816 */ /* 0x000fe200000000ff */
[--C-:B------:R-:W-:Y:S01]  /*1b060*/  FFMA.FTZ R197, R26, UR4, -R4.reuse ;  /* 0x000000041ac57c23 */ /* 0x100fe20008010804 */
[----:B------:R-:W-:Y:S01]  /*1b070*/  PRMT R181, R172, 0x7771, RZ ;  /* 0x00007771acb57816 */ /* 0x000fe200000000ff */
[--C-:B------:R-:W-:Y:S03]  /*1b080*/  FFMA.FTZ R198, R27, UR4, -R4.reuse ;  /* 0x000000041bc67c23 */ /* 0x100fe60008010804 */
[----:B------:R3:W-:Y:S01]  /*1b090*/  MUFU.EX2 R199, R18 ;  /* 0x0000001200c77308 */ /* 0x0007e20000000800 */
[----:B-----5:R-:W-:Y:S01]  /*1b0a0*/  LOP3.LUT R7, R178, 0xff, RZ, 0xc0, !PT ;  /* 0x000000ffb2077812 */ /* 0x020fe200078ec0ff */
[--C-:B------:R-:W-:Y:S01]  /*1b0b0*/  FFMA.FTZ R138, R15, UR4, -R4.reuse ;  /* 0x000000040f8a7c23 */ /* 0x100fe20008010804 */
[----:B------:R-:W-:Y:S01]  /*1b0c0*/  SHF.R.U32.HI R5, RZ, 0x8, R5 ;  /* 0x00000008ff057819 */ /* 0x000fe20000011605 */
[----:B------:R-:W-:Y:S01]  /*1b0d0*/  FFMA.FTZ R228, R30, UR4, -R4 ;  /* 0x000000041ee47c23 */ /* 0x000fe20008010804 */
[----:B------:R-:W-:Y:S01]  /*1b0e0*/  SHF.R.U32.HI R172, RZ, 0x8, R8 ;  /* 0x00000008ffac7819 */ /* 0x000fe20000011608 */
[----:B------:R-:W-:Y:S01]  /*1b0f0*/  FFMA.FTZ R229, R31, UR4, -R4 ;  /* 0x000000041fe57c23 */ /* 0x000fe20008010804 */
[----:B------:R-:W-:Y:S03]  /*1b100*/  FMUL.FTZ R4, R3, R152 ;  /* 0x0000009803047220 */ /* 0x000fe60000410000 */
[----:B------:R5:W-:Y:S01]  /*1b110*/  MUFU.EX2 R141, R12 ;  /* 0x0000000c008d7308 */ /* 0x000be20000000800 */
[----:B------:R-:W-:Y:S01]  /*1b120*/  ISETP.LE.U32.AND P6, PT, R7, UR11, PT ;  /* 0x0000000b07007c0c */ /* 0x000fe2000bfc3070 */
[--C-:B------:R-:W-:Y:S01]  /*1b130*/  FFMA.FTZ R189, R22, UR4, -R137.reuse ;  /* 0x0000000416bd7c23 */ /* 0x100fe20008010889 */
[----:B------:R-:W-:Y:S01]  /*1b140*/  LOP3.LUT R8, R5, 0xffff, RZ, 0xc0, !PT ;  /* 0x0000ffff05087812 */ /* 0x000fe200078ec0ff */
[----:B------:R-:W-:Y:S01]  /*1b150*/  FFMA.FTZ R191, R23, UR4, -R137 ;  /* 0x0000000417bf7c23 */ /* 0x000fe20008010889 */
[----:B------:R-:W-:Y:S01]  /*1b160*/  PRMT R152, R178, 0x7632, R152 ;  /* 0x00007632b2987816 */ /* 0x000fe20000000098 */
[--C-:B------:R-:W-:Y:S01]  /*1b170*/  FFMA.FTZ R193, R24, UR4, -R6.reuse ;  /* 0x0000000418c17c23 */ /* 0x100fe20008010806 */
[----:B-1----:R-:W-:Y:S03]  /*1b180*/  LOP3.LUT R9, R172, 0xffff, RZ, 0xc0, !PT ;  /* 0x0000ffffac097812 */ /* 0x002fe600078ec0ff */
[----:B------:R1:W-:Y:S01]  /*1b190*/  MUFU.EX2 R151, R13 ;  /* 0x0000000d00977308 */ /* 0x0003e20000000800 */
[----:B------:R-:W-:Y:S01]  /*1b1a0*/  LOP3.LUT R180, R180, UR6, R175, 0x96, !PT ;  /* 0x00000006b4b47c12 */ /* 0x000fe2000f8e96af */
[--C-:B------:R-:W-:Y:S01]  /*1b1b0*/  FFMA.FTZ R195, R25, UR4, -R6.reuse ;  /* 0x0000000419c37c23 */ /* 0x100fe20008010806 */
[----:B------:R-:W-:Y:S01]  /*1b1c0*/  PRMT R175, R7, 0x5410, R5 ;  /* 0x0000541007af7816 */ /* 0x000fe20000000005 */
[--C-:B------:R-:W-:Y:S01]  /*1b1d0*/  FFMA.FTZ R224, R34, UR4, -R137.reuse ;  /* 0x0000000422e07c23 */ /* 0x100fe20008010889 */
[----:B------:R-:W-:Y:S01]  /*1b1e0*/  ISETP.LE.U32.AND P4, PT, R8, UR11, PT ;  /* 0x0000000b08007c0c */ /* 0x000fe2000bf83070 */
[----:B------:R-:W-:Y:S01]  /*1b1f0*/  FFMA.FTZ R226, R35, UR4, -R137 ;  /* 0x0000000423e27c23 */ /* 0x000fe20008010889 */
[----:B------:R-:W-:Y:S03]  /*1b200*/  LOP3.LUT R152, R152, 0xff, RZ, 0xc0, !PT ;  /* 0x000000ff98987812 */ /* 0x000fe600078ec0ff */
[----:B------:R1:W-:Y:S01]  /*1b210*/  MUFU.EX2 R201, R16 ;  /* 0x0000001000c97308 */ /* 0x0003e20000000800 */
[--C-:B------:R-:W-:Y:S01]  /*1b220*/  FFMA.FTZ R225, R28, UR4, -R6.reuse ;  /* 0x000000041ce17c23 */ /* 0x100fe20008010806 */
[----:B------:R-:W-:Y:S01]  /*1b230*/  FFMA.FTZ R227, R29, UR4, -R6 ;  /* 0x000000041de37c23 */ /* 0x000fe20008010806 */
[----:B------:R-:W-:Y:S01]  /*1b240*/  ISETP.LE.U32.AND P5, PT, R9, UR11, PT ;  /* 0x0000000b09007c0c */ /* 0x000fe2000bfa3070 */
[C---:B------:R-:W-:Y:S01]  /*1b250*/  FMUL.FTZ R6, R132.reuse, R154 ;  /* 0x0000009a84067220 */ /* 0x040fe20000410000 */
[C---:B------:R-:W-:Y:S01]  /*1b260*/  FMUL.FTZ R7, R132.reuse, R155 ;  /* 0x0000009b84077220 */ /* 0x040fe20000410000 */
[C---:B---3--:R-:W-:Y:S01]  /*1b270*/  FMUL.FTZ R18, R132.reuse, R150 ;  /* 0x0000009684127220 */ /* 0x048fe20000410000 */
        /* <DEDUP_REMOVED lines=16> */
[C---:B--2---:R-:W-:Y:S03]  /*1b380*/  FFMA.FTZ R137, R132.reuse, R223, R215 ;  /* 0x000000df84897223 */ /* 0x044fe600000100d7 */
[----:B------:R2:W-:Y:S01]  /*1b390*/  MUFU.EX2 R219, R17 ;  /* 0x0000001100db7308 */ /* 0x0005e20000000800 */
        /* <DEDUP_REMOVED lines=15> */
[----:B------:R3:W3:Y:S01]  /*1b490*/  MUFU.EX2 R140, R14 ;  /* 0x0000000e008c7308 */ /* 0x0006e20000000800 */
[C---:B------:R-:W-:Y:S01]  /*1b4a0*/  FMUL.FTZ R8, R2.reuse, R168 ;  /* 0x000000a802087220 */ /* 0x040fe20000410000 */
[C---:B------:R-:W-:Y:S01]  /*1b4b0*/  FMUL.FTZ R9, R2.reuse, R169 ;  /* 0x000000a902097220 */ /* 0x040fe20000410000 */
[C---:B-----5:R-:W-:Y:S01]  /*1b4c0*/  FMUL.FTZ R12, R2.reuse, R164 ;  /* 0x000000a4020c7220 */ /* 0x060fe20000410000 */
[C---:B-1----:R-:W-:Y:S01]  /*1b4d0*/  FMUL.FTZ R13, R2.reuse, R165 ;  /* 0x000000a5020d7220 */ /* 0x042fe20000410000 */
        /* <DEDUP_REMOVED lines=14> */
[C---:B------:R-:W-:Y:S01]  /*1b5c0*/  FFMA.FTZ R132, R2.reuse, R220, R214 ;  /* 0x000000dc02847223 */ /* 0x040fe200000100d6 */
        /* <DEDUP_REMOVED lines=28> */
[----:B---3--:R-:W-:Y:S01]  /*1b790*/  FFMA.FTZ R2, R0, R221, R205 ;  /* 0x000000dd00027223 */ /* 0x008fe200000100cd */
        /* <DEDUP_REMOVED lines=14> */
[----:B------:R-:W-:Y:S01]  /*1b880*/  ISETP.LE.U32.AND P3, PT, R152, UR11, PT ;  /* 0x0000000b98007c0c */ /* 0x000fe2000bf63070 */
[--C-:B------:R-:W-:Y:S01]  /*1b890*/  FADD.FTZ R147, R196, R2.reuse ;  /* 0x00000002c4937221 */ /* 0x100fe20000010000 */
[----:B------:R-:W-:Y:S01]  /*1b8a0*/  F2FP.BF16.F32.PACK_AB R3, R200, R218 ;  /* 0x000000dac803723e */ /* 0x000fe200000010ff */
[C---:B------:R-:W-:Y:S01]  /*1b8b0*/  FMUL.FTZ R11, R0.reuse, R171 ;  /* 0x000000ab000b7220 */ /* 0x040fe20000410000 */
[C---:B------:R-:W-:Y:S01]  /*1b8c0*/  FMUL.FTZ R10, R0.reuse, R170 ;  /* 0x000000aa000a7220 */ /* 0x040fe20000410000 */
[C---:B------:R-:W-:Y:S01]  /*1b8d0*/  FMUL.FTZ R14, R0.reuse, R166 ;  /* 0x000000a6000e7220 */ /* 0x040fe20000410000 */
        /* <DEDUP_REMOVED lines=30> */
[C---:B------:R-:W-:Y:S01]  /*1bac0*/  F2FP.BF16.F32.PACK_AB R0, R185.reuse, R215 ;  /* 0x000000d7b900723e */ /* 0x040fe200000010ff */
[----:B------:R-:W-:Y:S02]  /*1bad0*/  @!P4 HFMA2.BF16_V2 R232, -RZ.H0_H0, RZ.H0_H0, -R2.H0_H0 ;  /* 0x200000ffffe8c231 */ /* 0x000fe40000340902 */
[----:B------:R-:W-:Y:S01]  /*1bae0*/  FADD.FTZ R145, R185, R137 ;  /* 0x00000089b9917221 */ /* 0x000fe20000010000 */
[----:B------:R-:W-:Y:S01]  /*1baf0*/  F2FP.BF16.F32.PACK_AB R160, R207, R199 ;  /* 0x000000c7cfa0723e */ /* 0x000fe200000010ff */
[----:B------:R-:W1:Y:S01]  /*1bb00*/  MUFU.EX2 R185, R138 ;  /* 0x0000008a00b97308 */ /* 0x000e620000000800 */
[----:B------:R-:W-:Y:S02]  /*1bb10*/  @!P3 HFMA2.BF16_V2 R231, -RZ.H0_H0, RZ.H0_H0, -R0.H0_H0 ;  /* 0x200000ffffe7b231 */ /* 0x000fe40000340900 */
[----:B------:R-:W-:Y:S01]  /*1bb20*/  FADD.FTZ R145, R199, R145 ;  /* 0x00000091c7917221 */ /* 0x000fe20000010000 */
[----:B------:R-:W-:Y:S01]  /*1bb30*/  LOP3.LUT R154, R176, 0xff, RZ, 0xc0, !PT ;  /* 0x000000ffb09a7812 */ /* 0x000fe200078ec0ff */
[----:B------:R-:W-:Y:S01]  /*1bb40*/  FADD.FTZ R146, R139, R132 ;  /* 0x000000848b927221 */ /* 0x000fe20000010000 */
[----:B------:R-:W-:Y:S01]  /*1bb50*/  SHF.R.U32.HI R178, RZ, 0x18, R178 ;  /* 0x00000018ffb27819 */ /* 0x000fe200000116b2 */
[----:B------:R-:W-:Y:S01]  /*1bb60*/  FADD.FTZ R147, R140, R147 ;  /* 0x000000938c937221 */ /* 0x000fe20000010000 */
[----:B------:R-:W-:Y:S01]  /*1bb70*/  PRMT R148, R154, 0x5410, R172 ;  /* 0x000054109a947816 */ /* 0x000fe200000000ac */
[----:B------:R-:W-:Y:S01]  /*1bb80*/  FADD.FTZ R146, R141, R146 ;  /* 0x000000928d927221 */ /* 0x000fe20000010000 */
[----:B------:R-:W-:Y:S01]  /*1bb90*/  F2FP.BF16.F32.PACK_AB R164, R151, R141 ;  /* 0x0000008d97a4723e */ /* 0x000fe200000010ff */
[----:B------:R-:W-:Y:S01]  /*1bba0*/  FADD.FTZ R144, R200, R144 ;  /* 0x00000090c8907221 */ /* 0x000fe20000010000 */
[----:B------:R-:W-:Y:S01]  /*1bbb0*/  PRMT R141, R152, 0x5410, R178 ;  /* 0x00005410988d7816 */ /* 0x000fe200000000b2 */
[----:B------:R-:W-:Y:S01]  /*1bbc0*/  FADD.FTZ R170, R207, R145 ;  /* 0x00000091cfaa7221 */ /* 0x000fe20000010000 */
[----:B------:R-:W-:Y:S01]  /*1bbd0*/  PRMT R132, R0, 0x7632, R132 ;  /* 0x0000763200847816 */ /* 0x000fe20000000084 */
[----:B------:R-:W-:Y:S01]  /*1bbe0*/  FADD.FTZ R144, R201, R144 ;  /* 0x00000090c9907221 */ /* 0x000fe20000010000 */
[----:B------:R-:W-:Y:S01]  /*1bbf0*/  LOP3.LUT R166, R182, 0xff, RZ, 0xc0, !PT ;  /* 0x000000ffb6a67812 */ /* 0x000fe200078ec0ff */
[----:B------:R-:W-:Y:S01]  /*1bc00*/  FADD.FTZ R182, R151, R146 ;  /* 0x0000009297b67221 */ /* 0x000fe20000010000 */
[----:B-1----:R-:W-:Y:S01]  /*1bc10*/  F2FP.BF16.F32.PACK_AB R162, R185, R140 ;  /* 0x0000008cb9a2723e */ /* 0x002fe200000010ff */
[----:B------:R-:W-:Y:S01]  /*1bc20*/  FADD.FTZ R168, R219, R144 ;  /* 0x00000090dba87221 */ /* 0x000fe20000010000 */
[--C-:B------:R-:W-:Y:S01]  /*1bc30*/  HSET2.LE.AND R140, R175, R216.reuse, PT ;  /* 0x000000d8af8c7233 */ /* 0x100fe20003803000 */
[----:B------:R-:W-:Y:S01]  /*1bc40*/  FADD.FTZ R185, R185, R147 ;  /* 0x00000093b9b97221 */ /* 0x000fe20000010000 */
[----:B------:R-:W-:Y:S01]  /*1bc50*/  PRMT R138, R3, 0x5410, R2 ;  /* 0x00005410038a7816 */ /* 0x000fe20000000002 */
[----:B------:R-:W-:Y:S01]  /*1bc60*/  MUFU.EX2 R224, R224 ;  /* 0x000000e000e07308 */ /* 0x000fe20000000800 */
[--C-:B------:R-:W-:Y:S02]  /*1bc70*/  HSET2.LE.AND R141, R141, R216.reuse, PT ;  /* 0x000000d88d8d7233 */ /* 0x100fe40003803000 */
[----:B------:R-:W-:Y:S02]  /*1bc80*/  LOP3.LUT R140, R138, R140, RZ, 0xc0, !PT ;  /* 0x0000008c8a8c7212 */ /* 0x000fe400078ec0ff */
[----:B------:R-:W-:Y:S02]  /*1bc90*/  PRMT R138, R0, 0x5410, R132 ;  /* 0x00005410008a7816 */ /* 0x000fe40000000084 */
[----:B------:R-:W-:Y:S03]  /*1bca0*/  F2FP.BF16.F32.PACK_AB R158, R219, R201 ;  /* 0x000000c9db9e723e */ /* 0x000fe600000010ff */
[----:B------:R-:W-:Y:S01]  /*1bcb0*/  MUFU.EX2 R226, R226 ;  /* 0x000000e200e27308 */ /* 0x000fe20000000800 */
[----:B------:R-:W-:Y:S02]  /*1bcc0*/  LOP3.LUT R141, R138, R141, RZ, 0xc0, !PT ;  /* 0x0000008d8a8d7212 */ /* 0x000fe400078ec0ff */
[----:B------:R-:W-:Y:S02]  /*1bcd0*/  PRMT R142, R166, 0x5410, R173 ;  /* 0x00005410a68e7816 */ /* 0x000fe400000000ad */
[----:B------:R-:W-:Y:S02]  /*1bce0*/  PRMT R138, R179, 0x5410, R177 ;  /* 0x00005410b38a7816 */ /* 0x000fe400000000b1 */
[----:B------:R-:W-:Y:S03]  /*1bcf0*/  PRMT R159, R158, 0x7632, R159 ;  /* 0x000076329e9f7816 */ /* 0x000fe6000000009f */
[----:B------:R-:W-:Y:S01]  /*1bd00*/  MUFU.EX2 R207, R228 ;  /* 0x000000e400cf7308 */ /* 0x000fe20000000800 */
[----:B------:R-:W-:Y:S02]  /*1bd10*/  PRMT R144, R183, 0x5410, R184 ;  /* 0x00005410b7907816 */ /* 0x000fe400000000b8 */
[--C-:B------:R-:W-:Y:S02]  /*1bd20*/  HSET2.LE.AND R142, R142, R216.reuse, PT ;  /* 0x000000d88e8e7233 */ /* 0x100fe40003803000 */
[----:B------:R-:W-:Y:S02]  /*1bd30*/  LOP3.LUT R143, R138, 0xff00ff, RZ, 0xc0, !PT ;  /* 0x00ff00ff8a8f7812 */ /* 0x000fe400078ec0ff */
[----:B------:R-:W-:Y:S03]  /*1bd40*/  PRMT R138, R158, 0x5410, R159 ;  /* 0x000054109e8a7816 */ /* 0x000fe6000000009f */
[----:B------:R-:W-:Y:S01]  /*1bd50*/  MUFU.EX2 R225, R225 ;  /* 0x000000e100e17308 */ /* 0x000fe20000000800 */
[----:B------:R-:W-:Y:S02]  /*1bd60*/  PRMT R161, R160, 0x7632, R161 ;  /* 0x00007632a0a17816 */ /* 0x000fe400000000a1 */
[----:B------:R-:W-:Y:S02]  /*1bd70*/  PRMT R153, R176, 0x7632, R153 ;  /* 0x00007632b0997816 */ /* 0x000fe40000000099 */
[----:B------:R-:W-:Y:S02]  /*1bd80*/  LOP3.LUT R144, R144, 0xff00ff, RZ, 0xc0, !PT ;  /* 0x00ff00ff90907812 */ /* 0x000fe400078ec0ff */
[----:B------:R-:W-:Y:S01]  /*1bd90*/  F2FP.BF16.F32.PACK_AB R137, R139, R214 ;  /* 0x000000d68b89723e */ /* 0x000fe200000010ff */
[----:B------:R-:W-:Y:S01]  /*1bda0*/  IMAD.U32 R214, RZ, RZ, UR9 ;  /* 0x00000009ffd67e24 */ /* 0x000fe2000f8e00ff */
[----:B------:R-:W-:Y:S01]  /*1bdb0*/  LOP3.LUT R142, R138, R142, RZ, 0xc0, !PT ;  /* 0x0000008e8a8e7212 */ /* 0x000fe200078ec0ff */
[----:B------:R-:W-:Y:S01]  /*1bdc0*/  MUFU.EX2 R227, R227 ;  /* 0x000000e300e37308 */ /* 0x000fe20000000800 */
[--C-:B------:R-:W-:Y:S02]  /*1bdd0*/  HSET2.LE.AND R143, R143, R216.reuse, PT ;  /* 0x000000d88f8f7233 */ /* 0x100fe40003803000 */
[----:B------:R-:W-:Y:S02]  /*1bde0*/  SHF.R.U32.HI R176, RZ, 0x18, R176 ;  /* 0x00000018ffb07819 */ /* 0x000fe400000116b0 */
[----:B------:R-:W-:Y:S01]  /*1bdf0*/  LOP3.LUT R153, R153, 0xff, RZ, 0xc0, !PT ;  /* 0x000000ff99997812 */ /* 0x000fe200078ec0ff */
[----:B----4-:R-:W-:Y:S01]  /*1be00*/  @!P6 HFMA2.BF16_V2 R222, -RZ.H0_H0, RZ.H0_H0, -R3.H0_H0 ;  /* 0x200000ffffdee231 */ /* 0x010fe20000340903 */
[----:B------:R-:W-:Y:S02]  /*1be10*/  PRMT R138, R160, 0x5410, R161 ;  /* 0x00005410a08a7816 */ /* 0x000fe400000000a1 */
[----:B------:R-:W-:Y:S02]  /*1be20*/  PRMT R156, R137, 0x7632, R156 ;  /* 0x00007632899c7816 */ /* 0x000fe4000000009c */
[----:B------:R-:W-:Y:S01]  /*1be30*/  @!P6 STL.S16 [R1+0x34], R222 ;  /* 0x000034de0100e387 */ /* 0x000fe20000100600 */
[--C-:B------:R-:W-:Y:S02]  /*1be40*/  HSET2.LE.AND R151, R144, R216.reuse, PT ;  /* 0x000000d890977233 */ /* 0x100fe40003803000 */
[----:B------:R-:W-:Y:S01]  /*1be50*/  F2FP.BF16.F32.PACK_AB R139, R196, R205 ;  /* 0x000000cdc48b723e */ /* 0x000fe200000010ff */
[----:B------:R1:W-:Y:S01]  /*1be60*/  @!P4 STL.S16 [R1+0x30], R232 ;  /* 0x000030e80100c387 */ /* 0x0003e20000100600 */
[----:B------:R-:W-:Y:S01]  /*1be70*/  PRMT R149, R153, 0x5410, R176 ;  /* 0x0000541099957816 */ /* 0x000fe200000000b0 */
[----:B------:R-:W-:Y:S01]  /*1be80*/  IMAD.IADD R196, R192, 0x1, R206 ;  /* 0x00000001c0c47824 */ /* 0x000fe200078e02ce */
[----:B------:R-:W-:Y:S01]  /*1be90*/  LOP3.LUT R143, R138, R143, RZ, 0xc0, !PT ;  /* 0x0000008f8a8f7212 */ /* 0x000fe200078ec0ff */
[----:B------:R2:W-:Y:S01]  /*1bea0*/  @!P3 STL.S16 [R1+0x2c], R231 ;  /* 0x00002ce70100b387 */ /* 0x0005e20000100600 */
[--C-:B------:R-:W-:Y:S02]  /*1beb0*/  HSET2.LE.AND R148, R148, R216.reuse, PT ;  /* 0x000000d894947233 */ /* 0x100fe40003803000 */
[----:B------:R-:W-:Y:S01]  /*1bec0*/  LOP3.LUT R167, R186, 0xff, RZ, 0xc0, !PT ;  /* 0x000000ffbaa77812 */ /* 0x000fe200078ec0ff */
[----:B------:R3:W4:Y:S01]  /*1bed0*/  LDL.S16 R199, [R1+0x28] ;  /* 0x0000280001c77983 */ /* 0x0007220000100600 */
[----:B------:R-:W-:Y:S01]  /*1bee0*/  PRMT R138, R137, 0x5410, R156 ;  /* 0x00005410898a7816 */ /* 0x000fe2000000009c */
[----:B------:R-:W5:Y:S01]  /*1bef0*/  LDC R186, c[0x0][0x448] ;  /* 0x00011200ffba7b82 */ /* 0x000f620000000800 */
[----:B------:R-:W-:Y:S01]  /*1bf00*/  PRMT R157, R139, 0x7632, R157 ;  /* 0x000076328b9d7816 */ /* 0x000fe2000000009d */
[----:B------:R3:W3:Y:S01]  /*1bf10*/  LDL.S16 R172, [R1+0x24] ;  /* 0x0000240001ac7983 */ /* 0x0006e20000100600 */
[----:B------:R-:W-:Y:S02]  /*1bf20*/  PRMT R150, R167, 0x5410, R181 ;  /* 0x00005410a7967816 */ /* 0x000fe400000000b5 */
[----:B------:R-:W-:Y:S01]  /*1bf30*/  LOP3.LUT R148, R138, R148, RZ, 0xc0, !PT ;  /* 0x000000948a947212 */ /* 0x000fe200078ec0ff */
[----:B------:R1:W3:Y:S01]  /*1bf40*/  LDL.S16 R171, [R1+0x20] ;  /* 0x0000200001ab7983 */ /* 0x0002e20000100600 */
[--C-:B------:R-:W-:Y:S02]  /*1bf50*/  HSET2.LE.AND R149, R149, R216.reuse, PT ;  /* 0x000000d895957233 */ /* 0x100fe40003803000 */
[----:B------:R-:W-:Y:S01]  /*1bf60*/  PRMT R138, R139, 0x5410, R157 ;  /* 0x000054108b8a7816 */ /* 0x000fe2000000009d */
[----:B------:R-:W5:Y:S01]  /*1bf70*/  LDSM.16.MT88.4 R144, [R192+0xa000] ;  /* 0x00a00000c090783b */ /* 0x000f620000004200 */
[----:B------:R-:W-:Y:S02]  /*1bf80*/  PRMT R163, R164, 0x7632, R163 ;  /* 0x00007632a4a37816 */ /* 0x000fe400000000a3 */
[----:B------:R-:W-:Y:S02]  /*1bf90*/  LOP3.LUT R149, R138, R149, RZ, 0xc0, !PT ;  /* 0x000000958a957212 */ /* 0x000fe400078ec0ff */
[----:B------:R-:W-:Y:S02]  /*1bfa0*/  HSET2.LE.AND R150, R150, R216, PT ;  /* 0x000000d896967233 */ /* 0x000fe40003803000 */
[----:B------:R-:W-:Y:S02]  /*1bfb0*/  PRMT R138, R164, 0x5410, R163 ;  /* 0x00005410a48a7816 */ /* 0x000fe400000000a3 */
[----:B------:R-:W-:Y:S02]  /*1bfc0*/  PRMT R165, R162, 0x7632, R165 ;  /* 0x00007632a2a57816 */ /* 0x000fe400000000a5 */
[----:B------:R-:W-:Y:S02]  /*1bfd0*/  LOP3.LUT R150, R138, R150, RZ, 0xc0, !PT ;  /* 0x000000968a967212 */ /* 0x000fe400078ec0ff */
[----:B------:R-:W-:Y:S02]  /*1bfe0*/  PRMT R138, R162, 0x5410, R165 ;  /* 0x00005410a28a7816 */ /* 0x000fe400000000a5 */
[----:B------:R-:W-:Y:S02]  /*1bff0*/  PRMT R155, R222, 0x7610, R155 ;  /* 0x00007610de9b7816 */ /* 0x000fe4000000009b */
[----:B------:R-:W-:Y:S01]  /*1c000*/  LOP3.LUT R151, R138, R151, RZ, 0xc0, !PT ;  /* 0x000000978a977212 */ /* 0x000fe200078ec0ff */
[C---:B------:R-:W-:Y:S01]  /*1c010*/  VIADD R138, R192.reuse, 0xa000 ;  /* 0x0000a000c08a7836 */ /* 0x040fe20000000000 */
[----:B------:R-:W-:Y:S02]  /*1c020*/  IADD3 R200, PT, PT, R192, 0xa040, RZ ;  /* 0x0000a040c0c87810 */ /* 0x000fe40007ffe0ff */
[----:B------:R-:W-:Y:S01]  /*1c030*/  @!P6 PRMT R3, R155, 0x5410, RZ ;  /* 0x000054109b03e816 */ /* 0x000fe200000000ff */
[----:B------:R-:W-:Y:S01]  /*1c040*/  @P0 VIADD R200, R138, 0xffffffc0 ;  /* 0xffffffc08ac80836 */ /* 0x000fe20000000000 */
[----:B------:R-:W-:Y:S02]  /*1c050*/  PRMT R138, R232, 0x7610, R138 ;  /* 0x00007610e88a7816 */ /* 0x000fe4000000008a */
[----:B------:R-:W-:Y:S01]  /*1c060*/  PRMT R152, R231, 0x7610, R152 ;  /* 0x00007610e7987816 */ /* 0x000fe20000000098 */
[----:B------:R5:W-:Y:S01]  /*1c070*/  STG.E.U16 desc[UR30][R212.64], R3 ;  /* 0x00000003d4007986 */ /* 0x000be2000c10151e */
[----:B------:R-:W-:Y:S01]  /*1c080*/  @!P4 PRMT R2, R138, 0x5410, RZ ;  /* 0x000054108a02c816 */ /* 0x000fe200000000ff */
[----:B-1----:R-:W-:Y:S01]  /*1c090*/  MUFU.EX2 R232, R198 ;  /* 0x000000c600e87308 */ /* 0x002fe20000000800 */
[----:B------:R-:W-:Y:S02]  /*1c0a0*/  @!P3 PRMT R0, R152, 0x5410, RZ ;  /* 0x000054109800b816 */ /* 0x000fe400000000ff */
[----:B------:R-:W-:Y:S01]  /*1c0b0*/  ISETP.LE.U32.AND P2, PT, R178, UR11, PT ;  /* 0x0000000bb2007c0c */ /* 0x000fe2000bf43070 */
[----:B------:R1:W-:Y:S01]  /*1c0c0*/  STG.E.U16 desc[UR30][R212.64+0x2], R2 ;  /* 0x00000202d4007986 */ /* 0x0003e2000c10151e */
[----:B------:R-:W-:Y:S02]  /*1c0d0*/  ISETP.LE.U32.AND P6, PT, R154, UR11, PT ;  /* 0x0000000b9a007c0c */ /* 0x000fe4000bfc3070 */
[----:B------:R-:W-:Y:S03]  /*1c0e0*/  ISETP.LE.U32.AND P3, PT, R176, UR11, PT ;  /* 0x0000000bb0007c0c */ /* 0x000fe6000bf63070 */
[----:B--2---:R-:W-:Y:S01]  /*1c0f0*/  MUFU.EX2 R231, R202 ;  /* 0x000000ca00e77308 */ /* 0x004fe20000000800 */
[----:B------:R-:W-:Y:S02]  /*1c100*/  IADD3 R205, PT, PT, R206, R200, RZ ;  /* 0x000000c8cecd7210 */ /* 0x000fe40007ffe0ff */
[----:B------:R-:W-:Y:S01]  /*1c110*/  MOV R138, UR9 ;  /* 0x00000009008a7c02 */ /* 0x000fe20008000f00 */
[-C--:B-----5:R-:W-:Y:S06]  /*1c120*/  HMMA.16816.F32.BF16 R4, R140, R144.reuse, R4 ;  /* 0x000000908c04723c */ /* 0x0a0fec0000041804 */
[----:B------:R-:W-:Y:S01]  /*1c130*/  MUFU.EX2 R206, R229 ;  /* 0x000000e500ce7308 */ /* 0x000fe20000000800 */
[----:B------:R-:W-:Y:S01]  /*1c140*/  @!P2 HFMA2.BF16_V2 R230, -RZ.H0_H0, RZ.H0_H0, -R132.H0_H0 ;  /* 0x200000ffffe6a231 */ /* 0x000fe20000340984 */
[C---:B------:R-:W-:Y:S04]  /*1c150*/  HMMA.16816.F32.BF16 R8, R148.reuse, R144, R8 ;  /* 0x000000909408723c */ /* 0x040fe80000041808 */
[----:B------:R-:W-:Y:S01]  /*1c160*/  @!P2 STL.S16 [R1+0x1c], R230 ;  /* 0x00001ce60100a387 */ /* 0x000fe20000100600 */
[----:B------:R-:W-:Y:S03]  /*1c170*/  IMAD.U32 R3, RZ, RZ, UR9 ;  /* 0x00000009ff037e24 */ /* 0x000fe6000f8e00ff */
[----:B------:R2:W5:Y:S01]  /*1c180*/  LDL.S16 R175, [R1+0x8] ;  /* 0x0000080001af7983 */ /* 0x0005620000100600 */
[-C--:B------:R-:W-:Y:S03]  /*1c190*/  HMMA.16816.F32.BF16 R12, R148, R146.reuse, R12 ;  /* 0x00000092940c723c */ /* 0x080fe6000004180c */
[----:B------:R2:W2:Y:S01]  /*1c1a0*/  LDL.S16 R178, [R1+0x4] ;  /* 0x0000040001b27983 */ /* 0x0004a20000100600 */
[----:B-1----:R-:W-:Y:S04]  /*1c1b0*/  LEA R2, P4, R3, R212, 0x1 ;  /* 0x000000d403027211 */ /* 0x002fe800078808ff */
[----:B------:R-:W-:Y:S01]  /*1c1c0*/  LEA.HI.X.SX32 R3, R138, R213, 0x1, P4 ;  /* 0x000000d58a037211 */ /* 0x000fe200020f0eff */
[C---:B------:R-:W-:Y:S01]  /*1c1d0*/  HMMA.16816.F32.BF16 R16, R140.reuse, R146, R16 ;  /* 0x000000928c10723c */ /* 0x040fe20000041810 */
[----:B------:R-:W1:Y:S01]  /*1c1e0*/  LDSM.16.MT88.4 R144, [R196+0xa000] ;  /* 0x00a00000c490783b */ /* 0x000e620000004200 */
[----:B------:R1:W1:Y:S02]  /*1c1f0*/  MUFU.EX2 R138, R187 ;  /* 0x000000bb008a7308 */ /* 0x0002640000000800 */
[----:B------:R-:W-:Y:S05]  /*1c200*/  ISETP.LE.U32.AND P4, PT, R153, UR11, PT ;  /* 0x0000000b99007c0c */ /* 0x000fea000bf83070 */
[----:B------:R1:W-:Y:S04]  /*1c210*/  STG.E.U16 desc[UR30][R2.64], R0 ;  /* 0x0000000002007986 */ /* 0x0003e8000c10151e */
[----:B------:R-:W1:Y:S08]  /*1c220*/  LDSM.16.MT88.4 R152, [R200] ;  /* 0x00000000c898783b */ /* 0x000e700000004200 */
[----:B-1----:R1:W2:Y:S01]  /*1c230*/  LDL.S16 R187, [R1+0x10] ;  /* 0x0000100001bb7983 */ /* 0x0022a20000100600 */
[----:B------:R-:W-:Y:S02]  /*1c240*/  PRMT R0, R230, 0x7610, R0 ;  /* 0x00007610e6007816 */ /* 0x000fe40000000000 */
[----:B------:R-:W-:Y:S02]  /*1c250*/  MUFU.EX2 R230, R203 ;  /* 0x000000cb00e67308 */ /* 0x000fe40000000800 */
[----:B------:R-:W-:Y:S01]  /*1c260*/  @!P2 PRMT R132, R0, 0x5410, RZ ;  /* 0x000054100084a816 */ /* 0x000fe200000000ff */
[-C--:B------:R-:W-:Y:S03]  /*1c270*/  HMMA.16816.F32.BF16 R20, R140, R144.reuse, R20 ;  /* 0x000000908c14723c */ /* 0x080fe60000041814 */
[----:B------:R-:W-:Y:S01]  /*1c280*/  FADD.FTZ R0, R138, R168 ;  /* 0x000000a88a007221 */ /* 0x000fe20000010000 */
[----:B------:R1:W-:Y:S01]  /*1c290*/  STG.E.U16 desc[UR30][R2.64+0x2], R132 ;  /* 0x0000028402007986 */ /* 0x0003e2000c10151e */
[----:B------:R-:W-:Y:S03]  /*1c2a0*/  IMAD.WIDE R168, R186, 0x70, R2 ;  /* 0x00000070baa87825 */ /* 0x000fe600078e0202 */
[C---:B------:R-:W-:Y:S01]  /*1c2b0*/  HMMA.16816.F32.BF16 R24, R148.reuse, R144, R24 ;  /* 0x000000909418723c */ /* 0x040fe20000041818 */
[----:B------:R-:W1:Y:S03]  /*1c2c0*/  MUFU.EX2 R144, R188 ;  /* 0x000000bc00907308 */ /* 0x000e660000000800 */
[----:B------:R-:W-:Y:S04]  /*1c2d0*/  LEA R214, P2, R214, R168, 0x1 ;  /* 0x000000a8d6d67211 */ /* 0x000fe800078408ff */
[-C--:B------:R-:W-:Y:S08]  /*1c2e0*/  HMMA.16816.F32.BF16 R28, R148, R146.reuse, R28 ;  /* 0x00000092941c723c */ /* 0x080ff0000004181c */
[C---:B------:R-:W-:Y:S04]  /*1c2f0*/  HMMA.16816.F32.BF16 R32, R140.reuse, R146, R32 ;  /* 0x000000928c20723c */ /* 0x040fe80000041820 */
[C---:B-1----:R-:W-:Y:S01]  /*1c300*/  FADD.FTZ R223, R144.reuse, R0 ;  /* 0x0000000090df7221 */ /* 0x042fe20000010000 */
[----:B------:R-:W-:Y:S01]  /*1c310*/  IMAD.U32 R0, RZ, RZ, UR9 ;  /* 0x00000009ff007e24 */ /* 0x000fe2000f8e00ff */
[----:B------:R-:W-:Y:S01]  /*1c320*/  F2FP.BF16.F32.PACK_AB R138, R144, R138 ;  /* 0x0000008a908a723e */ /* 0x000fe200000010ff */
[----:B------:R-:W1:Y:S01]  /*1c330*/  MUFU.EX2 R132, R189 ;  /* 0x000000bd00847308 */ /* 0x000e620000000800 */
[-C--:B------:R-:W-:Y:S01]  /*1c340*/  HMMA.16816.F32.BF16 R36, R140, R152.reuse, R36 ;  /* 0x000000988c24723c */ /* 0x080fe20000041824 */
[----:B------:R-:W1:Y:S02]  /*1c350*/  LDSM.16.MT88.4 R144, [R205] ;  /* 0x00000000cd90783b */ /* 0x000e640000004200 */
[----:B------:R-:W-:Y:S02]  /*1c360*/  LEA.HI.X.SX32 R215, R0, R169, 0x1, P2 ;  /* 0x000000a900d77211 */ /* 0x000fe400010f0eff */
[----:B------:R-:W-:Y:S04]  /*1c370*/  ISETP.LE.U32.AND P2, PT, R166, UR11, PT ;  /* 0x0000000ba6007c0c */ /* 0x000fe8000bf43070 */
[----:B------:R-:W3:Y:S01]  /*1c380*/  MUFU.EX2 R3, R191 ;  /* 0x000000bf00037308 */ /* 0x000ee20000000800 */
[C---:B------:R-:W-:Y:S08]  /*1c390*/  HMMA.16816.F32.BF16 R40, R148.reuse, R152, R40 ;  /* 0x000000989428723c */ /* 0x040ff00000041828 */
[-C--:B------:R-:W-:Y:S08]  /*1c3a0*/  HMMA.16816.F32.BF16 R44, R148, R154.reuse, R44 ;  /* 0x0000009a942c723c */ /* 0x080ff0000004182c */
[C---:B------:R-:W-:Y:S08]  /*1c3b0*/  HMMA.16816.F32.BF16 R48, R140.reuse, R154, R48 ;  /* 0x0000009a8c30723c */ /* 0x040ff00000041830 */
[-C--:B-1----:R-:W-:Y:S08]  /*1c3c0*/  HMMA.16816.F32.BF16 R52, R140, R144.reuse, R52 ;  /* 0x000000908c34723c */ /* 0x082ff00000041834 */
[C---:B------:R-:W-:Y:S08]  /*1c3d0*/  HMMA.16816.F32.BF16 R56, R148.reuse, R144, R56 ;  /* 0x000000909438723c */ /* 0x040ff00000041838 */
[-C--:B------:R-:W-:Y:S08]  /*1c3e0*/  HMMA.16816.F32.BF16 R60, R148, R146.reuse, R60 ;  /* 0x00000092943c723c */ /* 0x080ff0000004183c */
[C---:B------:R-:W-:Y:S01]  /*1c3f0*/  HMMA.16816.F32.BF16 R64, R140.reuse, R146, R64 ;  /* 0x000000928c40723c */ /* 0x040fe20000041840 */
[----:B------:R-:W-:Y:S03]  /*1c400*/  LDSM.16.MT88.4 R144, [R196+0xb000] ;  /* 0x00b00000c490783b */ /* 0x000fe60000004200 */
[----:B----4-:R-:W-:Y:S02]  /*1c410*/  @!P6 HFMA2.BF16_V2 R199, -RZ.H0_H0, RZ.H0_H0, -R137.H0_H0 ;  /* 0x200000ffffc7e231 */ /* 0x010fe40000340989 */
[----:B---3--:R-:W-:Y:S03]  /*1c420*/  @!P5 HFMA2.BF16_V2 R172, -RZ.H0_H0, RZ.H0_H0, -R156.H0_H0 ;  /* 0x200000ffffacd231 */ /* 0x008fe6000034099c */
[----:B------:R-:W-:Y:S01]  /*1c430*/  @!P6 STL.S16 [R1+0x28], R199 ;  /* 0x000028c70100e387 */ /* 0x000fe20000100600 */
[----:B------:R-:W-:Y:S01]  /*1c440*/  PRMT R166, R199, 0x7610, R166 ;  /* 0x00007610c7a67816 */ /* 0x000fe200000000a6 */
[----:B------:R-:W-:Y:S02]  /*1c450*/  @!P4 HFMA2.BF16_V2 R171, -RZ.H0_H0, RZ.H0_H0, -R139.H0_H0 ;  /* 0x200000ffffabc231 */ /* 0x000fe4000034098b */
[----:B------:R1:W-:Y:S01]  /*1c460*/  @!P5 STL.S16 [R1+0x24], R172 ;  /* 0x000024ac0100d387 */ /* 0x0003e20000100600 */
[----:B------:R-:W-:Y:S02]  /*1c470*/  PRMT R2, R172, 0x7610, R2 ;  /* 0x00007610ac027816 */ /* 0x000fe40000000002 */
[----:B------:R-:W-:Y:S01]  /*1c480*/  @!P6 PRMT R137, R166, 0x5410, RZ ;  /* 0x00005410a689e816 */ /* 0x000fe200000000ff */
[----:B------:R3:W-:Y:S01]  /*1c490*/  @!P4 STL.S16 [R1+0x20], R171 ;  /* 0x000020ab0100c387 */ /* 0x0007e20000100600 */
[----:B------:R-:W-:Y:S02]  /*1c4a0*/  PRMT R0, R171, 0x7610, R0 ;  /* 0x00007610ab007816 */ /* 0x000fe40000000000 */
[----:B------:R-:W-:Y:S01]  /*1c4b0*/  ISETP.GT.U32.AND P6, PT, R173, UR11, PT ;  /* 0x0000000bad007c0c */ /* 0x000fe2000bfc4070 */
[----:B------:R4:W4:Y:S01]  /*1c4c0*/  LDL.S16 R176, [R1+0xc] ;  /* 0x00000c0001b07983 */ /* 0x0009220000100600 */
[----:B------:R-:W-:Y:S01]  /*1c4d0*/  @!P5 PRMT R156, R2, 0x5410, RZ ;  /* 0x00005410029cd816 */ /* 0x000fe200000000ff */
[----:B------:R-:W-:Y:S01]  /*1c4e0*/  FADD.FTZ R2, R132, R170 ;  /* 0x000000aa84027221 */ /* 0x000fe20000010000 */
[----:B------:R-:W-:Y:S01]  /*1c4f0*/  ISETP.GT.U32.AND P5, PT, R179, UR11, PT ;  /* 0x0000000bb3007c0c */ /* 0x000fe2000bfa4070 */
[----:B------:R3:W-:Y:S01]  /*1c500*/  STG.E.U16 desc[UR30][R168.64], R137 ;  /* 0x00000089a8007986 */ /* 0x0007e2000c10151e */
[----:B------:R-:W-:Y:S01]  /*1c510*/  @!P4 PRMT R139, R0, 0x5410, RZ ;  /* 0x00005410008bc816 */ /* 0x000fe200000000ff */
[----:B------:R-:W-:Y:S01]  /*1c520*/  FADD.FTZ R222, R3, R2 ;  /* 0x0000000203de7221 */ /* 0x000fe20000010000 */
[----:B------:R-:W-:Y:S01]  /*1c530*/  ISETP.GT.U32.AND P4, PT, R177, UR11, PT ;  /* 0x0000000bb1007c0c */ /* 0x000fe2000bf84070 */
[----:B------:R-:W-:Y:S01]  /*1c540*/  STG.E.U16 desc[UR30][R168.64+0x2], R156 ;  /* 0x0000029ca8007986 */ /* 0x000fe2000c10151e */
[----:B------:R-:W-:Y:S01]  /*1c550*/  LOP3.LUT R0, R180, 0xffff, RZ, 0xc0, !PT ;  /* 0x0000ffffb4007812 */ /* 0x000fe200078ec0ff */
[----:B------:R-:W-:Y:S02]  /*1c560*/  IMAD.MOV.U32 R177, RZ, RZ, R174 ;  /* 0x000000ffffb17224 */ /* 0x000fe400078e00ae */
[----:B------:R5:W-:Y:S04]  /*1c570*/  STG.E.U16 desc[UR30][R214.64], R139 ;  /* 0x0000008bd6007986 */ /* 0x000be8000c10151e */
[----:B-1----:R1:W4:Y:S04]  /*1c580*/  LDL.S16 R172, [R1+0x18] ;  /* 0x0000180001ac7983 */ /* 0x0023280000100600 */
[----:B---3--:R1:W3:Y:S01]  /*1c590*/  LDL.S16 R171, [R1+0x14] ;  /* 0x0000140001ab7983 */ /* 0x0082e20000100600 */
[----:B------:R-:W-:Y:S01]  /*1c5a0*/  PRMT R137, R138, 0x7632, R137 ;  /* 0x000076328a897816 */ /* 0x000fe20000000089 */
[----:B-----5:R-:W5:Y:S01]  /*1c5b0*/  MUFU.EX2 R139, R197 ;  /* 0x000000c5008b7308 */ /* 0x020f620000000800 */
[----:B------:R-:W-:Y:S02]  /*1c5c0*/  @!P3 HFMA2.BF16_V2 R175, -RZ.H0_H0, RZ.H0_H0, -R157.H0_H0 ;  /* 0x200000ffffafb231 */ /* 0x000fe4000034099d */
[----:B--2---:R-:W-:Y:S03]  /*1c5d0*/  @P6 HFMA2.BF16_V2 R178, -RZ.H0_H0, RZ.H0_H0, -R159.H0_H0 ;  /* 0x200000ffffb26231 */ /* 0x004fe6000034099f */
[----:B------:R-:W-:Y:S01]  /*1c5e0*/  PRMT R153, R175, 0x7610, R153 ;  /* 0x00007610af997816 */ /* 0x000fe20000000099 */
[----:B------:R2:W-:Y:S01]  /*1c5f0*/  @!P3 STL.S16 [R1+0x8], R175 ;  /* 0x000008af0100b387 */ /* 0x0005e20000100600 */
[----:B-----5:R-:W-:Y:S02]  /*1c600*/  FADD.FTZ R220, R139, R185 ;  /* 0x000000b98bdc7221 */ /* 0x020fe40000010000 */
[----:B------:R-:W-:Y:S02]  /*1c610*/  @!P3 PRMT R157, R153, 0x5410, RZ ;  /* 0x00005410999db816 */ /* 0x000fe400000000ff */
[----:B------:R-:W-:Y:S02]  /*1c620*/  ISETP.LE.U32.AND P3, PT, R167, UR11, PT ;  /* 0x0000000ba7007c0c */ /* 0x000fe4000bf63070 */
[----:B------:R-:W-:Y:S01]  /*1c630*/  PRMT R173, R178, 0x7610, R173 ;  /* 0x00007610b2ad7816 */ /* 0x000fe200000000ad */
[----:B------:R5:W-:Y:S03]  /*1c640*/  STG.E.U16 desc[UR30][R214.64+0x2], R157 ;  /* 0x0000029dd6007986 */ /* 0x000be6000c10151e */
[----:B------:R-:W-:Y:S05]  /*1c650*/  @P6 PRMT R159, R173, 0x5410, RZ ;  /* 0x00005410ad9f6816 */ /* 0x000fea00000000ff */
[----:B------:R1:W-:Y:S01]  /*1c660*/  STG.E.U16 desc[UR30][R212.64+0x12], R159 ;  /* 0x0000129fd4007986 */ /* 0x0003e2000c10151e */
[----:B------:R-:W-:Y:S01]  /*1c670*/  @!P2 HFMA2.BF16_V2 R187, -RZ.H0_H0, RZ.H0_H0, -R158.H0_H0 ;  /* 0x200000ffffbba231 */ /* 0x000fe2000034099e */
[----:B--2---:R-:W-:Y:S02]  /*1c680*/  SHF.R.U32.HI R175, RZ, 0x8, R0 ;  /* 0x00000008ffaf7819 */ /* 0x004fe40000011600 */
[----:B------:R-:W-:Y:S02]  /*1c690*/  F2FP.BF16.F32.PACK_AB R0, R3, R132 ;  /* 0x000000840300723e */ /* 0x000fe400000010ff */
[----:B------:R-:W-:Y:S01]  /*1c6a0*/  @!P2 STL.S16 [R1+0x10], R187 ;  /* 0x000010bb0100a387 */ /* 0x000fe20000100600 */
[----:B------:R-:W-:Y:S02]  /*1c6b0*/  PRMT R152, R187, 0x7610, R152 ;  /* 0x00007610bb987816 */ /* 0x000fe40000000098 */
[----:B------:R-:W-:Y:S01]  /*1c6c0*/  LOP3.LUT R2, R175, 0xffff, RZ, 0xc0, !PT ;  /* 0x0000ffffaf027812 */ /* 0x000fe200078ec0ff */
[----:B------:R2:W-:Y:S01]  /*1c6d0*/  @P6 STL.S16 [R1+0x4], R178 ;  /* 0x000004b201006387 */ /* 0x0005e20000100600 */
[----:B------:R-:W-:Y:S01]  /*1c6e0*/  @!P2 PRMT R158, R152, 0x5410, RZ ;  /* 0x00005410989ea816 */ /* 0x000fe200000000ff */
[----:B-----5:R-:W-:Y:S01]  /*1c6f0*/  MUFU.EX2 R157, R195 ;  /* 0x000000c3009d7308 */ /* 0x020fe20000000800 */
[----:B------:R-:W-:Y:S01]  /*1c700*/  ISETP.LE.U32.AND P2, PT, R2, UR11, PT ;  /* 0x0000000b02007c0c */ /* 0x000fe2000bf43070 */
[----:B------:R-:W5:Y:S01]  /*1c710*/  LDSM.16.MT88.4 R152, [R192+0xb000] ;  /* 0x00b00000c098783b */ /* 0x000f620000004200 */
[----:B------:R-:W-:Y:S01]  /*1c720*/  IMAD.WIDE.U32 R2, R194, -0x2daee0ad, RZ ;  /* 0xd2511f53c2027825 */ /* 0x000fe200078e00ff */
[----:B------:R-:W-:Y:S02]  /*1c730*/  ISETP.GT.U32.AND P6, PT, R181, UR11, PT ;  /* 0x0000000bb5007c0c */ /* 0x000fe4000bfc4070 */
[----:B------:R-:W-:Y:S02]  /*1c740*/  PRMT R156, R0, 0x7632, R156 ;  /* 0x00007632009c7816 */ /* 0x000fe4000000009c */
[----:B------:R-:W-:Y:S02]  /*1c750*/  LOP3.LUT R166, R190, UR6, R3, 0x96, !PT ;  /* 0x00000006bea67c12 */ /* 0x000fe4000f8e9603 */
[----:B------:R-:W-:Y:S01]  /*1c760*/  LDSM.16.MT88.4 R188, [R205+0x800] ;  /* 0x00080000cdbc783b */ /* 0x000fe20000004200 */
[----:B-1----:R-:W-:Y:S02]  /*1c770*/  PRMT R159, R180, 0x7632, R159 ;  /* 0x00007632b49f7816 */ /* 0x002fe4000000009f */
[----:B------:R-:W-:Y:S01]  /*1c780*/  LOP3.LUT R3, R166, 0xffff, RZ, 0xc0, !PT ;  /* 0x0000ffffa6037812 */ /* 0x000fe200078ec0ff */
[----:B------:R-:W-:Y:S01]  /*1c790*/  @!P2 HFMA2.BF16_V2 R242, -RZ.H0_H0, RZ.H0_H0, -R137.H0_H0 ;  /* 0x200000fffff2a231 */ /* 0x000fe20000340989 */
[----:B------:R-:W-:Y:S02]  /*1c7a0*/  LOP3.LUT R159, R159, 0xff, RZ, 0xc0, !PT ;  /* 0x000000ff9f9f7812 */ /* 0x000fe400078ec0ff */
[C---:B------:R-:W-:Y:S01]  /*1c7b0*/  PRMT R173, R2.reuse, 0x7771, RZ ;  /* 0x0000777102ad7816 */ /* 0x040fe200000000ff */
[----:B------:R1:W-:Y:S01]  /*1c7c0*/  STG.E.U16 desc[UR30][R212.64+0x10], R158 ;  /* 0x0000109ed4007986 */ /* 0x0003e2000c10151e */
[C---:B------:R-:W-:Y:S01]  /*1c7d0*/  PRMT R218, R2.reuse, 0x7772, RZ ;  /* 0x0000777202da7816 */ /* 0x040fe200000000ff */
[----:B------:R-:W-:Y:S01]  /*1c7e0*/  @P6 HFMA2.BF16_V2 R248, -RZ.H0_H0, RZ.H0_H0, -R163.H0_H0 ;  /* 0x200000fffff86231 */ /* 0x000fe200003409a3 */
[----:B------:R-:W-:Y:S01]  /*1c7f0*/  PRMT R219, R2, 0x7773, RZ ;  /* 0x0000777302db7816 */ /* 0x000fe200000000ff */
[----:B--2---:R-:W-:Y:S03]  /*1c800*/  IMAD.MOV.U32 R178, RZ, RZ, R2 ;  /* 0x000000ffffb27224 */ /* 0x004fe600078e0002 */
[----:B------:R-:W-:Y:S01]  /*1c810*/  @P6 PRMT R163, R248, 0x5410, RZ ;  /* 0x00005410f8a36816 */ /* 0x000fe200000000ff */
[-C--:B-----5:R-:W-:Y:S01]  /*1c820*/  HMMA.16816.F32.BF16 R68, R140, R152.reuse, R68 ;  /* 0x000000988c44723c */ /* 0x0a0fe20000041844 */
[----:B-1----:R-:W1:Y:S07]  /*1c830*/  MUFU.EX2 R158, R193 ;  /* 0x000000c1009e7308 */ /* 0x002e6e0000000800 */
[C---:B------:R-:W-:Y:S08]  /*1c840*/  HMMA.16816.F32.BF16 R72, R148.reuse, R152, R72 ;  /* 0x000000989448723c */ /* 0x040ff00000041848 */
[-C--:B------:R-:W-:Y:S08]  /*1c850*/  HMMA.16816.F32.BF16 R76, R148, R154.reuse, R76 ;  /* 0x0000009a944c723c */ /* 0x080ff0000004184c */
[C---:B------:R-:W-:Y:S08]  /*1c860*/  HMMA.16816.F32.BF16 R80, R140.reuse, R154, R80 ;  /* 0x0000009a8c50723c */ /* 0x040ff00000041850 */
[-C--:B------:R-:W-:Y:S08]  /*1c870*/  HMMA.16816.F32.BF16 R84, R140, R144.reuse, R84 ;  /* 0x000000908c54723c */ /* 0x080ff00000041854 */
[C---:B------:R-:W-:Y:S08]  /*1c880*/  HMMA.16816.F32.BF16 R88, R148.reuse, R144, R88 ;  /* 0x000000909458723c */ /* 0x040ff00000041858 */
[-C--:B------:R-:W-:Y:S08]  /*1c890*/  HMMA.16816.F32.BF16 R92, R148, R146.reuse, R92 ;  /* 0x00000092945c723c */ /* 0x080ff0000004185c */
[C---:B------:R-:W-:Y:S04]  /*1c8a0*/  HMMA.16816.F32.BF16 R96, R140.reuse, R146, R96 ;  /* 0x000000928c60723c */ /* 0x040fe80000041860 */
[----:B----4-:R-:W-:Y:S05]  /*1c8b0*/  @P5 HFMA2.BF16_V2 R176, -RZ.H0_H0, RZ.H0_H0, -R160.H0_H0 ;  /* 0x200000ffffb05231 */ /* 0x010fea00003409a0 */
[----:B------:R2:W-:Y:S01]  /*1c8c0*/  @P5 STL.S16 [R1+0xc], R176 ;  /* 0x00000cb001005387 */ /* 0x0005e20000100600 */
[----:B------:R-:W-:Y:S04]  /*1c8d0*/  PRMT R170, R176, 0x7610, R170 ;  /* 0x00007610b0aa7816 */ /* 0x000fe800000000aa */
[----:B------:R-:W-:Y:S02]  /*1c8e0*/  @P5 PRMT R160, R170, 0x5410, RZ ;  /* 0x00005410aaa05816 */ /* 0x000fe400000000ff */
[----:B------:R-:W-:Y:S02]  /*1c8f0*/  ISETP.GT.U32.AND P5, PT, R183, UR11, PT ;  /* 0x0000000bb7007c0c */ /* 0x000fe4000bfa4070 */
[----:B------:R-:W-:Y:S01]  /*1c900*/  PRMT R170, R174, 0x7773, RZ ;  /* 0x00007773aeaa7816 */ /* 0x000fe200000000ff */
[----:B------:R-:W-:Y:S02]  /*1c910*/  @P4 HFMA2.BF16_V2 R172, -RZ.H0_H0, RZ.H0_H0, -R161.H0_H0 ;  /* 0x200000ffffac4231 */ /* 0x000fe400003409a1 */
[----:B---3--:R-:W-:Y:S03]  /*1c920*/  @!P3 HFMA2.BF16_V2 R171, -RZ.H0_H0, RZ.H0_H0, -R164.H0_H0 ;  /* 0x200000ffffabb231 */ /* 0x008fe600003409a4 */
[----:B------:R3:W-:Y:S01]  /*1c930*/  @P4 STL.S16 [R1+0x18], R172 ;  /* 0x000018ac01004387 */ /* 0x0007e20000100600 */
[----:B------:R-:W-:Y:S04]  /*1c940*/  PRMT R167, R172, 0x7610, R167 ;  /* 0x00007610aca77816 */ /* 0x000fe800000000a7 */
[----:B------:R-:W-:Y:S01]  /*1c950*/  @P5 HFMA2.BF16_V2 R247, -RZ.H0_H0, RZ.H0_H0, -R162.H0_H0 ;  /* 0x200000fffff75231 */ /* 0x000fe200003409a2 */
[----:B------:R4:W-:Y:S01]  /*1c960*/  @!P3 STL.S16 [R1+0x14], R171 ;  /* 0x000014ab0100b387 */ /* 0x0009e20000100600 */
[----:B------:R-:W-:Y:S02]  /*1c970*/  @P4 PRMT R161, R167, 0x5410, RZ ;  /* 0x00005410a7a14816 */ /* 0x000fe400000000ff */
[----:B------:R-:W-:Y:S01]  /*1c980*/  PRMT R132, R171, 0x7610, R132 ;  /* 0x00007610ab847816 */ /* 0x000fe20000000084 */
[----:B------:R3:W5:Y:S01]  /*1c990*/  LDL.S16 R167, [R1] ;  /* 0x0000000001a77983 */ /* 0x0007620000100600 */
[----:B--2---:R-:W-:Y:S02]  /*1c9a0*/  SHF.R.U32.HI R176, RZ, 0x8, R3 ;  /* 0x00000008ffb07819 */ /* 0x004fe40000011603 */
[----:B------:R-:W-:Y:S01]  /*1c9b0*/  @!P3 PRMT R164, R132, 0x5410, RZ ;  /* 0x0000541084a4b816 */ /* 0x000fe200000000ff */
[----:B-1----:R-:W-:Y:S01]  /*1c9c0*/  FADD.FTZ R132, R158, R182 ;  /* 0x000000b69e847221 */ /* 0x002fe20000010000 */
[----:B------:R-:W-:Y:S02]  /*1c9d0*/  LOP3.LUT R3, R176, 0xffff, RZ, 0xc0, !PT ;  /* 0x0000ffffb0037812 */ /* 0x000fe400078ec0ff */
[----:B------:R-:W-:Y:S01]  /*1c9e0*/  ISETP.GT.U32.AND P4, PT, R184, UR11, PT ;  /* 0x0000000bb8007c0c */ /* 0x000fe2000bf84070 */
[----:B------:R-:W-:Y:S01]  /*1c9f0*/  FADD.FTZ R221, R157, R132 ;  /* 0x000000849ddd7221 */ /* 0x000fe20000010000 */
[----:B------:R-:W-:Y:S01]  /*1ca00*/  ISETP.LE.U32.AND P3, PT, R3, UR11, PT ;  /* 0x0000000b03007c0c */ /* 0x000fe2000bf63070 */
[----:B------:R-:W-:Y:S01]  /*1ca10*/  IMAD.WIDE R2, R186, -0x70, R168 ;  /* 0xffffff90ba027825 */ /* 0x000fe200078e02a8 */
[----:B------:R-:W-:Y:S02]  /*1ca20*/  LOP3.LUT R168, R180, 0xff, RZ, 0xc0, !PT ;  /* 0x000000ffb4a87812 */ /* 0x000fe400078ec0ff */
[----:B------:R-:W-:Y:S02]  /*1ca30*/  @P5 PRMT R162, R247, 0x5410, RZ ;  /* 0x00005410f7a25816 */ /* 0x000fe400000000ff */
[----:B------:R-:W-:Y:S01]  /*1ca40*/  STG.E.U16 desc[UR30][R2.64+0x10], R160 ;  /* 0x000010a002007986 */ /* 0x000fe2000c10151e */
[----:B------:R-:W-:Y:S01]  /*1ca50*/  IMAD.WIDE R152, R186, 0x70, R2 ;  /* 0x00000070ba987825 */ /* 0x000fe200078e0202 */
[----:B------:R-:W-:Y:S02]  /*1ca60*/  ISETP.LE.U32.AND P6, PT, R168, UR11, PT ;  /* 0x0000000ba8007c0c */ /* 0x000fe4000bfc3070 */
[----:B------:R1:W-:Y:S01]  /*1ca70*/  STG.E.U16 desc[UR30][R2.64+0x12], R161 ;  /* 0x000012a102007986 */ /* 0x0003e2000c10151e */
[----:B------:R-:W-:Y:S01]  /*1ca80*/  @P4 HFMA2.BF16_V2 R246, -RZ.H0_H0, RZ.H0_H0, -R165.H0_H0 ;  /* 0x200000fffff64231 */ /* 0x000fe200003409a5 */
[----:B------:R-:W-:Y:S01]  /*1ca90*/  F2FP.BF16.F32.PACK_AB R132, R232, R139 ;  /* 0x0000008be884723e */ /* 0x000fe200000010ff */
[----:B------:R-:W-:Y:S01]  /*1caa0*/  IMAD.WIDE R144, R186, -0x70, R152 ;  /* 0xffffff90ba907825 */ /* 0x000fe200078e0298 */
[----:B------:R2:W-:Y:S02]  /*1cab0*/  STG.E.U16 desc[UR30][R152.64+0x10], R164 ;  /* 0x000010a498007986 */ /* 0x0005e4000c10151e */
[----:B------:R-:W-:Y:S02]  /*1cac0*/  @P4 PRMT R165, R246, 0x5410, RZ ;  /* 0x00005410f6a54816 */ /* 0x000fe400000000ff */
[----:B------:R2:W-:Y:S01]  /*1cad0*/  STG.E.U16 desc[UR30][R152.64+0x12], R163 ;  /* 0x000012a398007986 */ /* 0x0005e2000c10151e */
[----:B------:R-:W-:Y:S02]  /*1cae0*/  ISETP.LE.U32.AND P4, PT, R159, UR11, PT ;  /* 0x0000000b9f007c0c */ /* 0x000fe4000bf83070 */
[C---:B---3--:R-:W-:Y:S01]  /*1caf0*/  PRMT R172, R174.reuse, 0x7771, RZ ;  /* 0x00007771aeac7816 */ /* 0x048fe200000000ff */
[----:B------:R3:W-:Y:S01]  /*1cb00*/  STG.E.U16 desc[UR30][R214.64+0x10], R162 ;  /* 0x000010a2d6007986 */ /* 0x0007e2000c10151e */
[----:B----4-:R-:W-:Y:S03]  /*1cb10*/  PRMT R171, R174, 0x7772, RZ ;  /* 0x00007772aeab7816 */ /* 0x010fe600000000ff */
[----:B------:R-:W-:Y:S04]  /*1cb20*/  STG.E.U16 desc[UR30][R214.64+0x12], R165 ;  /* 0x000012a5d6007986 */ /* 0x000fe8000c10151e */
[----:B------:R-:W4:Y:S02]  /*1cb30*/  LDSM.16.MT88.4 R152, [R200+0x1000] ;  /* 0x00100000c898783b */ /* 0x000f240000004200 */
[----:B------:R-:W-:Y:S01]  /*1cb40*/  @!P4 HFMA2.BF16_V2 R241, -RZ.H0_H0, RZ.H0_H0, -R0.H0_H0 ;  /* 0x200000fffff1c231 */ /* 0x000fe20000340900 */
[----:B-1----:R-:W-:Y:S02]  /*1cb50*/  PRMT R161, R138, 0x5410, R137 ;  /* 0x000054108aa17816 */ /* 0x002fe40000000089 */
[----:B------:R-:W-:Y:S02]  /*1cb60*/  @!P2 PRMT R137, R242, 0x5410, RZ ;  /* 0x00005410f289a816 */ /* 0x000fe400000000ff */
[----:B--2---:R-:W-:Y:S02]  /*1cb70*/  SHF.R.U32.HI R164, RZ, 0x18, R180 ;  /* 0x00000018ffa47819 */ /* 0x004fe400000116b4 */
[----:B------:R-:W-:Y:S01]  /*1cb80*/  F2FP.BF16.F32.PACK_AB R2, R157, R158 ;  /* 0x0000009e9d02723e */ /* 0x000fe200000010ff */
[----:B------:R-:W-:Y:S01]  /*1cb90*/  STG.E.U16 desc[UR30][R212.64+0x22], R137 ;  /* 0x00002289d4007986 */ /* 0x000fe2000c10151e */
[----:B------:R-:W-:Y:S02]  /*1cba0*/  ISETP.LE.U32.AND P5, PT, R164, UR11, PT ;  /* 0x0000000ba4007c0c */ /* 0x000fe4000bfa3070 */
[----:B------:R-:W-:Y:S01]  /*1cbb0*/  PRMT R139, R2, 0x7632, R139 ;  /* 0x00007632028b7816 */ /* 0x000fe2000000008b */
[----:B------:R-:W-:Y:S01]  /*1cbc0*/  LDSM.16.MT88.4 R180, [R196+0xa800] ;  /* 0x00a80000c4b4783b */ /* 0x000fe20000004200 */
[----:B------:R-:W-:Y:S02]  /*1cbd0*/  PRMT R163, R166, 0x7632, R163 ;  /* 0x00007632a6a37816 */ /* 0x000fe400000000a3 */
[----:B---3--:R-:W-:Y:S01]  /*1cbe0*/  PRMT R162, R2, 0x5410, R139 ;  /* 0x0000541002a27816 */ /* 0x008fe2000000008b */
[----:B------:R-:W-:Y:S01]  /*1cbf0*/  @!P3 HFMA2.BF16_V2 R245, -RZ.H0_H0, RZ.H0_H0, -R139.H0_H0 ;  /* 0x200000fffff5b231 */ /* 0x000fe2000034098b */
[----:B------:R-:W-:Y:S02]  /*1cc00*/  LOP3.LUT R163, R163, 0xff, RZ, 0xc0, !PT ;  /* 0x000000ffa3a37812 */ /* 0x000fe400078ec0ff */
[----:B------:R-:W-:Y:S01]  /*1cc10*/  LOP3.LUT R158, R177, 0xff, RZ, 0xc0, !PT ;  /* 0x000000ffb19e7812 */ /* 0x000fe200078ec0ff */
[----:B------:R-:W-:Y:S01]  /*1cc20*/  LDSM.16.MT88.4 R196, [R196+0xb800] ;  /* 0x00b80000c4c4783b */ /* 0x000fe20000004200 */
[----:B------:R-:W-:Y:S01]  /*1cc30*/  @!P3 PRMT R139, R245, 0x5410, RZ ;  /* 0x00005410f58bb816 */ /* 0x000fe200000000ff */
[----:B------:R-:W-:Y:S01]  /*1cc40*/  @!P5 HFMA2.BF16_V2 R240, -RZ.H0_H0, RZ.H0_H0, -R156.H0_H0 ;  /* 0x200000fffff0d231 */ /* 0x000fe2000034099c */
[----:B------:R-:W-:Y:S02]  /*1cc50*/  PRMT R3, R132, 0x7632, R3 ;  /* 0x0000763284037816 */ /* 0x000fe40000000003 */
[----:B------:R-:W-:Y:S02]  /*1cc60*/  ISETP.GT.U32.AND P3, PT, R171, UR11, PT ;  /* 0x0000000bab007c0c */ /* 0x000fe4000bf64070 */
[----:B------:R-:W-:Y:S05]  /*1cc70*/  PRMT R174, R158, 0x5410, R172 ;  /* 0x000054109eae7816 */ /* 0x000fea00000000ac */
[----:B------:R-:W-:Y:S01]  /*1cc80*/  HSET2.LE.AND R174, R174, R216, PT ;  /* 0x000000d8aeae7233 */ /* 0x000fe20003803000 */
[-C--:B----4-:R-:W-:Y:S08]  /*1cc90*/  HMMA.16816.F32.BF16 R100, R140, R152.reuse, R100 ;  /* 0x000000988c64723c */ /* 0x090ff00000041864 */
[C---:B------:R-:W-:Y:S08]  /*1cca0*/  HMMA.16816.F32.BF16 R104, R148.reuse, R152, R104 ;  /* 0x000000989468723c */ /* 0x040ff00000041868 */
[-C--:B------:R-:W-:Y:S08]  /*1ccb0*/  HMMA.16816.F32.BF16 R108, R148, R154.reuse, R108 ;  /* 0x0000009a946c723c */ /* 0x080ff0000004186c */
[C---:B------:R-:W-:Y:S04]  /*1ccc0*/  HMMA.16816.F32.BF16 R112, R140.reuse, R154, R112 ;  /* 0x0000009a8c70723c */ /* 0x040fe80000041870 */
[----:B-----5:R-:W-:Y:S05]  /*1ccd0*/  @!P6 HFMA2.BF16_V2 R167, -RZ.H0_H0, RZ.H0_H0, -R138.H0_H0 ;  /* 0x200000ffffa7e231 */ /* 0x020fea000034098a */
[----:B------:R-:W-:Y:S01]  /*1cce0*/  PRMT R160, R167, 0x7610, R160 ;  /* 0x00007610a7a07816 */ /* 0x000fe200000000a0 */
[----:B------:R1:W-:Y:S03]  /*1ccf0*/  @!P6 STL.S16 [R1], R167 ;  /* 0x000000a70100e387 */ /* 0x0003e60000100600 */
[----:B------:R-:W-:Y:S02]  /*1cd00*/  @!P6 PRMT R138, R160, 0x5410, RZ ;  /* 0x00005410a08ae816 */ /* 0x000fe400000000ff */
[----:B------:R-:W-:Y:S02]  /*1cd10*/  PRMT R160, R0, 0x5410, R156 ;  /* 0x0000541000a07816 */ /* 0x000fe4000000009c */
[----:B------:R-:W-:Y:S01]  /*1cd20*/  @!P5 PRMT R156, R240, 0x5410, RZ ;  /* 0x00005410f09cd816 */ /* 0x000fe200000000ff */
[----:B------:R-:W-:Y:S01]  /*1cd30*/  STG.E.U16 desc[UR30][R212.64+0x20], R138 ;  /* 0x0000208ad4007986 */ /* 0x000fe2000c10151e */
[----:B------:R-:W-:Y:S02]  /*1cd40*/  @!P4 PRMT R0, R241, 0x5410, RZ ;  /* 0x00005410f100c816 */ /* 0x000fe400000000ff */
[----:B------:R-:W-:Y:S01]  /*1cd50*/  ISETP.LE.U32.AND P4, PT, R163, UR11, PT ;  /* 0x0000000ba3007c0c */ /* 0x000fe2000bf83070 */
[----:B------:R2:W-:Y:S01]  /*1cd60*/  STG.E.U16 desc[UR30][R144.64+0x22], R156 ;  /* 0x0000229c90007986 */ /* 0x0005e2000c10151e */
[----:B------:R-:W-:Y:S03]  /*1cd70*/  ISETP.LE.U32.AND P5, PT, R158, UR11, PT ;  /* 0x0000000b9e007c0c */ /* 0x000fe6000bfa3070 */
[----:B------:R3:W-:Y:S08]  /*1cd80*/  STG.E.U16 desc[UR30][R144.64+0x20], R0 ;  /* 0x0000200090007986 */ /* 0x0007f0000c10151e */
[----:B------:R-:W-:Y:S01]  /*1cd90*/  @!P4 HFMA2.BF16_V2 R244, -RZ.H0_H0, RZ.H0_H0, -R132.H0_H0 ;  /* 0x200000fffff4c231 */ /* 0x000fe20000340984 */
[----:B-1----:R-:W-:Y:S02]  /*1cda0*/  LOP3.LUT R167, R166, 0xff, RZ, 0xc0, !PT ;  /* 0x000000ffa6a77812 */ /* 0x002fe400078ec0ff */
[----:B------:R-:W-:Y:S02]  /*1cdb0*/  SHF.R.U32.HI R166, RZ, 0x18, R166 ;  /* 0x00000018ffa67819 */ /* 0x000fe400000116a6 */
[C---:B------:R-:W-:Y:S02]  /*1cdc0*/  ISETP.LE.U32.AND P6, PT, R167.reuse, UR11, PT ;  /* 0x0000000ba7007c0c */ /* 0x040fe4000bfc3070 */
[----:B------:R-:W-:Y:S02]  /*1cdd0*/  ISETP.LE.U32.AND P2, PT, R166, UR11, PT ;  /* 0x0000000ba6007c0c */ /* 0x000fe4000bf43070 */
[----:B------:R-:W-:Y:S02]  /*1cde0*/  PRMT R176, R167, 0x5410, R176 ;  /* 0x00005410a7b07816 */ /* 0x000fe400000000b0 */
[----:B------:R-:W-:Y:S03]  /*1cdf0*/  PRMT R177, R163, 0x5410, R166 ;  /* 0x00005410a3b17816 */ /* 0x000fe600000000a6 */
[--C-:B------:R-:W-:Y:S01]  /*1ce00*/  HSET2.LE.AND R176, R176, R216.reuse, PT ;  /* 0x000000d8b0b07233 */ /* 0x100fe20003803000 */
[----:B--2---:R-:W-:Y:S01]  /*1ce10*/  IMAD.WIDE R156, R186, 0x70, R144 ;  /* 0x00000070ba9c7825 */ /* 0x004fe200078e0290 */
[----:B------:R-:W-:Y:S01]  /*1ce20*/  HSET2.LE.AND R177, R177, R216, PT ;  /* 0x000000d8b1b17233 */ /* 0x000fe20003803000 */
[----:B------:R-:W1:Y:S02]  /*1ce30*/  LDSM.16.MT88.4 R144, [R205+0x1000] ;  /* 0x00100000cd90783b */ /* 0x000e640000004200 */
[----:B------:R-:W-:Y:S01]  /*1ce40*/  @!P6 HFMA2.BF16_V2 R239, -RZ.H0_H0, RZ.H0_H0, -R2.H0_H0 ;  /* 0x200000ffffefe231 */ /* 0x000fe20000340902 */
[----:B---3--:R-:W-:Y:S01]  /*1ce50*/  F2FP.BF16.F32.PACK_AB R0, R230, R231 ;  /* 0x000000e7e600723e */ /* 0x008fe200000010ff */
[----:B------:R-:W-:Y:S02]  /*1ce60*/  @!P2 HFMA2.BF16_V2 R243, -RZ.H0_H0, RZ.H0_H0, -R3.H0_H0 ;  /* 0x200000fffff3a231 */ /* 0x000fe40000340903 */
[----:B------:R-:W-:Y:S01]  /*1ce70*/  IMAD.WIDE R152, R186, -0x70, R156 ;  /* 0xffffff90ba987825 */ /* 0x000fe200078e029c */
[----:B------:R-:W-:Y:S02]  /*1ce80*/  LOP3.LUT R176, R162, R176, RZ, 0xc0, !PT ;  /* 0x000000b0a2b07212 */ /* 0x000fe400078ec0ff */
[----:B------:R-:W-:Y:S01]  /*1ce90*/  @!P6 PRMT R2, R239, 0x5410, RZ ;  /* 0x00005410ef02e816 */ /* 0x000fe200000000ff */
[----:B------:R2:W-:Y:S01]  /*1cea0*/  STG.E.U16 desc[UR30][R156.64+0x22], R139 ;  /* 0x0000228b9c007986 */ /* 0x0005e2000c10151e */
[C---:B------:R-:W-:Y:S01]  /*1ceb0*/  PRMT R137, R0.reuse, 0x7632, R137 ;  /* 0x0000763200897816 */ /* 0x040fe20000000089 */
[----:B------:R-:W-:Y:S02]  /*1cec0*/  @!P5 HFMA2.BF16_V2 R252, -RZ.H0_H0, RZ.H0_H0, -R0.H0_H0 ;  /* 0x200000fffffcd231 */ /* 0x000fe40000340900 */
[----:B------:R3:W-:Y:S01]  /*1ced0*/  STG.E.U16 desc[UR30][R156.64+0x20], R2 ;  /* 0x000020029c007986 */ /* 0x0007e2000c10151e */
[----:B------:R-:W-:Y:S02]  /*1cee0*/  PRMT R138, R0, 0x5410, R137 ;  /* 0x00005410008a7816 */ /* 0x000fe40000000089 */
[----:B------:R-:W-:Y:S02]  /*1cef0*/  @!P5 PRMT R0, R252, 0x5410, RZ ;  /* 0x00005410fc00d816 */ /* 0x000fe400000000ff */
[----:B------:R-:W-:Y:S02]  /*1cf00*/  LOP3.LUT R174, R138, R174, RZ, 0xc0, !PT ;  /* 0x000000ae8aae7212 */ /* 0x000fe400078ec0ff */
[----:B--2---:R-:W-:Y:S02]  /*1cf10*/  PRMT R139, R132, 0x5410, R3 ;  /* 0x00005410848b7816 */ /* 0x004fe40000000003 */
[----:B------:R-:W-:Y:S02]  /*1cf20*/  @!P4 PRMT R132, R244, 0x5410, RZ ;  /* 0x00005410f484c816 */ /* 0x000fe400000000ff */
[----:B------:R-:W-:Y:S01]  /*1cf30*/  @!P2 PRMT R3, R243, 0x5410, RZ ;  /* 0x00005410f303a816 */ /* 0x000fe200000000ff */
[-C--:B-1----:R-:W-:Y:S02]  /*1cf40*/  HMMA.16816.F32.BF16 R116, R140, R144.reuse, R116 ;  /* 0x000000908c74723c */ /* 0x082fe40000041874 */
[----:B------:R-:W-:Y:S01]  /*1cf50*/  STG.E.U16 desc[UR30][R214.64+0x20], R132 ;  /* 0x00002084d6007986 */ /* 0x000fe2000c10151e */
[----:B------:R-:W-:Y:S02]  /*1cf60*/  ISETP.GT.U32.AND P4, PT, R172, UR11, PT ;  /* 0x0000000bac007c0c */ /* 0x000fe4000bf84070 */
[----:B------:R-:W-:Y:S01]  /*1cf70*/  ISETP.GT.U32.AND P2, PT, R170, UR11, PT ;  /* 0x0000000baa007c0c */ /* 0x000fe2000bf44070 */
[----:B------:R1:W-:Y:S01]  /*1cf80*/  STG.E.U16 desc[UR30][R214.64+0x22], R3 ;  /* 0x00002203d6007986 */ /* 0x0003e2000c10151e */
[----:B---3--:R-:W-:Y:S01]  /*1cf90*/  F2FP.BF16.F32.PACK_AB R2, R226, R224 ;  /* 0x000000e0e202723e */ /* 0x008fe200000010ff */
[C---:B------:R-:W-:Y:S02]  /*1cfa0*/  HMMA.16816.F32.BF16 R120, R148.reuse, R144, R120 ;  /* 0x000000909478723c */ /* 0x040fe40000041878 */
[----:B------:R2:W-:Y:S02]  /*1cfb0*/  STG.E.U16 desc[UR30][R212.64+0x30], R0 ;  /* 0x00003000d4007986 */ /* 0x0005e4000c10151e */
[----:B------:R-:W-:Y:S01]  /*1cfc0*/  @P3 HFMA2.BF16_V2 R250, -RZ.H0_H0, RZ.H0_H0, -R2.H0_H0 ;  /* 0x200000fffffa3231 */ /* 0x000fe20000340902 */
[----:B------:R-:W-:Y:S02]  /*1cfd0*/  PRMT R170, R171, 0x5410, R170 ;  /* 0x00005410abaa7816 */ /* 0x000fe400000000aa */
[----:B------:R-:W-:Y:S01]  /*1cfe0*/  PRMT R172, R168, 0x5410, R175 ;  /* 0x00005410a8ac7816 */ /* 0x000fe200000000af */
[-C--:B------:R-:W-:Y:S03]  /*1cff0*/  HMMA.16816.F32.BF16 R124, R148, R146.reuse, R124 ;  /* 0x00000092947c723c */ /* 0x080fe6000004187c */
[----:B------:R-:W-:Y:S01]  /*1d000*/  @P4 HFMA2.BF16_V2 R251, -RZ.H0_H0, RZ.H0_H0, -R137.H0_H0 ;  /* 0x200000fffffb4231 */ /* 0x000fe20000340989 */
[----:B------:R-:W-:Y:S02]  /*1d010*/  LOP3.LUT R175, R170, 0xff00ff, RZ, 0xc0, !PT ;  /* 0x00ff00ffaaaf7812 */ /* 0x000fe400078ec0ff */
[--C-:B------:R-:W-:Y:S02]  /*1d020*/  HSET2.LE.AND R172, R172, R216.reuse, PT ;  /* 0x000000d8acac7233 */ /* 0x100fe40003803000 */
[----:B------:R-:W-:Y:S04]  /*1d030*/  HMMA.16816.F32.BF16 R128, R140, R146, R128 ;  /* 0x000000928c80723c */ /* 0x000fe80000041880 */
[----:B------:R-:W-:Y:S02]  /*1d040*/  @P4 PRMT R137, R251, 0x5410, RZ ;  /* 0x00005410fb894816 */ /* 0x000fe400000000ff */
[----:B------:R-:W-:Y:S02]  /*1d050*/  HSET2.LE.AND R175, R175, R216, PT ;  /* 0x000000d8afaf7233 */ /* 0x000fe40003803000 */
[----:B------:R-:W-:Y:S01]  /*1d060*/  LOP3.LUT R172, R161, R172, RZ, 0xc0, !PT ;  /* 0x000000aca1ac7212 */ /* 0x000fe200078ec0ff */
[----:B------:R-:W-:Y:S01]  /*1d070*/  STG.E.U16 desc[UR30][R212.64+0x32], R137 ;  /* 0x00003289d4007986 */ /* 0x000fe2000c10151e */
[----:B-1----:R-:W-:Y:S02]  /*1d080*/  LOP3.LUT R3, R178, 0xff, RZ, 0xc0, !PT ;  /* 0x000000ffb2037812 */ /* 0x002fe400078ec0ff */
[----:B------:R-:W-:Y:S02]  /*1d090*/  LOP3.LUT R177, R139, R177, RZ, 0xc0, !PT ;  /* 0x000000b18bb17212 */ /* 0x000fe400078ec0ff */
[C---:B--2---:R-:W-:Y:S02]  /*1d0a0*/  PRMT R0, R2.reuse, 0x7632, R0 ;  /* 0x0000763202007816 */ /* 0x044fe40000000000 */
[C---:B------:R-:W-:Y:S02]  /*1d0b0*/  ISETP.LE.U32.AND P4, PT, R3.reuse, UR11, PT ;  /* 0x0000000b03007c0c */ /* 0x040fe4000bf83070 */
[----:B------:R-:W-:Y:S01]  /*1d0c0*/  PRMT R132, R2, 0x5410, R0 ;  /* 0x0000541002847816 */ /* 0x000fe20000000000 */
[----:B------:R-:W-:Y:S01]  /*1d0d0*/  @P2 HFMA2.BF16_V2 R249, -RZ.H0_H0, RZ.H0_H0, -R0.H0_H0 ;  /* 0x200000fffff92231 */ /* 0x000fe20000340900 */
[----:B------:R-:W-:Y:S02]  /*1d0e0*/  @P3 PRMT R2, R250, 0x5410, RZ ;  /* 0x00005410fa023816 */ /* 0x000fe400000000ff */
[----:B------:R-:W-:Y:S02]  /*1d0f0*/  PRMT R178, R3, 0x5410, R173 ;  /* 0x0000541003b27816 */ /* 0x000fe400000000ad */
[----:B------:R-:W-:Y:S01]  /*1d100*/  @P2 PRMT R0, R249, 0x5410, RZ ;  /* 0x00005410f9002816 */ /* 0x000fe200000000ff */
[----:B------:R1:W-:Y:S01]  /*1d110*/  STG.E.U16 desc[UR30][R152.64+0x30], R2 ;  /* 0x0000300298007986 */ /* 0x0003e2000c10151e */
[----:B------:R-:W-:Y:S02]  /*1d120*/  ISETP.GT.U32.AND P2, PT, R173, UR11, PT ;  /* 0x0000000bad007c0c */ /* 0x000fe4000bf44070 */
[----:B------:R-:W-:Y:S01]  /*1d130*/  PRMT R173, R159, 0x5410, R164 ;  /* 0x000054109fad7816 */ /* 0x000fe200000000a4 */
[----:B------:R2:W-:Y:S01]  /*1d140*/  STG.E.U16 desc[UR30][R152.64+0x32], R0 ;  /* 0x0000320098007986 */ /* 0x0005e2000c10151e */
[----:B------:R-:W-:Y:S02]  /*1d150*/  LOP3.LUT R175, R132, R175, RZ, 0xc0, !PT ;  /* 0x000000af84af7212 */ /* 0x000fe400078ec0ff */
[----:B------:R-:W-:Y:S01]  /*1d160*/  PRMT R132, R218, 0x5410, R219 ;  /* 0x00005410da847816 */ /* 0x000fe200000000db */
[----:B------:R-:W3:Y:S01]  /*1d170*/  LDSM.16.MT88.4 R156, [R192+0xa800] ;  /* 0x00a80000c09c783b */ /* 0x000ee20000004200 */
[--C-:B------:R-:W-:Y:S02]  /*1d180*/  HSET2.LE.AND R173, R173, R216.reuse, PT ;  /* 0x000000d8adad7233 */ /* 0x100fe40003803000 */
[----:B------:R-:W-:Y:S02]  /*1d190*/  F2FP.BF16.F32.PACK_AB R3, R206, R207 ;  /* 0x000000cfce03723e */ /* 0x000fe400000010ff */
[----:B------:R-:W-:Y:S02]  /*1d1a0*/  LOP3.LUT R132, R132, 0xff00ff, RZ, 0xc0, !PT ;  /* 0x00ff00ff84847812 */ /* 0x000fe400078ec0ff */
[----:B------:R-:W-:Y:S01]  /*1d1b0*/  LOP3.LUT R173, R160, R173, RZ, 0xc0, !PT ;  /* 0x000000ada0ad7212 */ /* 0x000fe200078ec0ff */
[----:B------:R-:W-:Y:S01]  /*1d1c0*/  LDSM.16.MT88.4 R192, [R192+0xb800] ;  /* 0x00b80000c0c0783b */ /* 0x000fe20000004200 */
[--C-:B------:R-:W-:Y:S02]  /*1d1d0*/  HSET2.LE.AND R178, R178, R216.reuse, PT ;  /* 0x000000d8b2b27233 */ /* 0x100fe40003803000 */
[----:B------:R-:W-:Y:S01]  /*1d1e0*/  HSET2.LE.AND R179, R132, R216, PT ;  /* 0x000000d884b37233 */ /* 0x000fe20003803000 */
[----:B------:R-:W-:Y:S01]  /*1d1f0*/  IMAD.MOV.U32 R132, RZ, RZ, R134 ;  /* 0x000000ffff847224 */ /* 0x000fe200078e0086 */
[----:B------:R-:W-:Y:S02]  /*1d200*/  ISETP.GT.U32.AND P3, PT, R219, UR11, PT ;  /* 0x0000000bdb007c0c */ /* 0x000fe4000bf64070 */
[----:B-1----:R-:W-:Y:S04]  /*1d210*/  F2FP.BF16.F32.PACK_AB R2, R227, R225 ;  /* 0x000000e1e302723e */ /* 0x002fe800000010ff */
[----:B--2---:R-:W-:Y:S01]  /*1d220*/  PRMT R0, R2, 0x7610, R0 ;  /* 0x0000761002007816 */ /* 0x004fe20000000000 */
[----:B------:R-:W-:Y:S01]  /*1d230*/  IMAD.WIDE R152, R186, 0x70, R152 ;  /* 0x00000070ba987825 */ /* 0x000fe200078e0298 */
[----:B------:R-:W-:Y:S01]  /*1d240*/  PRMT R2, R2, 0x7632, R2 ;  /* 0x0000763202027816 */ /* 0x000fe20000000002 */
[----:B------:R-:W1:Y:S02]  /*1d250*/  LDSM.16.MT88.4 R184, [R200+0x800] ;  /* 0x00080000c8b8783b */ /* 0x000e640000004200 */
[----:B------:R-:W-:Y:S01]  /*1d260*/  @!P4 HFMA2.BF16_V2 R237, -RZ.H0_H0, RZ.H0_H0, -R0.H0_H0 ;  /* 0x200000ffffedc231 */ /* 0x000fe20000340900 */
[----:B------:R-:W-:Y:S01]  /*1d270*/  PRMT R137, R0, 0x5410, R2 ;  /* 0x0000541000897816 */ /* 0x000fe20000000002 */
[----:B------:R-:W-:Y:S03]  /*1d280*/  @P2 HFMA2.BF16_V2 R238, -RZ.H0_H0, RZ.H0_H0, -R2.H0_H0 ;  /* 0x200000ffffee2231 */ /* 0x000fe60000340902 */
[----:B------:R-:W-:Y:S01]  /*1d290*/  @!P4 PRMT R0, R237, 0x5410, RZ ;  /* 0x00005410ed00c816 */ /* 0x000fe200000000ff */
[----:B------:R-:W2:Y:S01]  /*1d2a0*/  LDSM.16.MT88.4 R200, [R200+0x1800] ;  /* 0x00180000c8c8783b */ /* 0x000ea20000004200 */
[----:B------:R-:W-:Y:S02]  /*1d2b0*/  @P2 PRMT R2, R238, 0x5410, RZ ;  /* 0x00005410ee022816 */ /* 0x000fe400000000ff */
[----:B------:R-:W-:Y:S01]  /*1d2c0*/  LOP3.LUT R178, R137, R178, RZ, 0xc0, !PT ;  /* 0x000000b289b27212 */ /* 0x000fe200078ec0ff */
[----:B------:R-:W-:Y:S01]  /*1d2d0*/  IMAD.MOV.U32 R137, RZ, RZ, R133 ;  /* 0x000000ffff897224 */ /* 0x000fe200078e0085 */
[----:B------:R-:W-:Y:S02]  /*1d2e0*/  ISETP.GT.U32.AND P4, PT, R218, UR11, PT ;  /* 0x0000000bda007c0c */ /* 0x000fe4000bf84070 */
[----:B------:R-:W-:Y:S01]  /*1d2f0*/  IADD3 R212, P2, PT, R212, -0x40, RZ ;  /* 0xffffffc0d4d47810 */ /* 0x000fe20007f5e0ff */
[----:B------:R4:W-:Y:S03]  /*1d300*/  STG.E.U16 desc[UR30][R152.64+0x30], R0 ;  /* 0x0000300098007986 */ /* 0x0009e6000c10151e */
[----:B------:R-:W-:Y:S01]  /*1d310*/  IADD3.X R213, PT, PT, R213, -0x1, RZ, P2, !PT ;  /* 0xffffffffd5d57810 */ /* 0x000fe200017fe4ff */
[----:B------:R3:W-:Y:S06]  /*1d320*/  STG.E.U16 desc[UR30][R152.64+0x32], R2 ;  /* 0x0000320298007986 */ /* 0x0007ec000c10151e */
[----:B------:R-:W-:Y:S01]  /*1d330*/  @P4 HFMA2.BF16_V2 R236, -RZ.H0_H0, RZ.H0_H0, -R3.H0_H0 ;  /* 0x200000ffffec4231 */ /* 0x000fe20000340903 */
[C---:B----4-:R-:W-:Y:S01]  /*1d340*/  PRMT R0, R3.reuse, 0x7632, R0 ;  /* 0x0000763203007816 */ /* 0x050fe20000000000 */
[-C--:B---3--:R-:W-:Y:S01]  /*1d350*/  HMMA.16816.F32.BF16 R152, R172, R156.reuse, R4 ;  /* 0x0000009cac98723c */ /* 0x088fe20000041804 */
[----:B------:R-:W3:Y:S04]  /*1d360*/  LDSM.16.MT88.4 R4, [R205+0x1800] ;  /* 0x00180000cd04783b */ /* 0x000ee80000004200 */
[----:B------:R-:W-:Y:S01]  /*1d370*/  PRMT R2, R3, 0x5410, R0 ;  /* 0x0000541003027816 */ /* 0x000fe20000000000 */
[----:B------:R-:W-:Y:S01]  /*1d380*/  @P3 HFMA2.BF16_V2 R233, -RZ.H0_H0, RZ.H0_H0, -R0.H0_H0 ;  /* 0x200000ffffe93231 */ /* 0x000fe20000340900 */
[----:B------:R-:W-:Y:S02]  /*1d390*/  @P4 PRMT R3, R236, 0x5410, RZ ;  /* 0x00005410ec034816 */ /* 0x000fe400000000ff */
[----:B------:R-:W-:Y:S01]  /*1d3a0*/  LOP3.LUT R179, R2, R179, RZ, 0xc0, !PT ;  /* 0x000000b302b37212 */ /* 0x000fe200078ec0ff */
[----:B------:R-:W-:Y:S01]  /*1d3b0*/  FADD.FTZ R2, R225, R221 ;  /* 0x000000dde1027221 */ /* 0x000fe20000010000 */
[----:B------:R-:W-:Y:S01]  /*1d3c0*/  @P3 PRMT R0, R233, 0x5410, RZ ;  /* 0x00005410e9003816 */ /* 0x000fe200000000ff */
[----:B------:R4:W-:Y:S04]  /*1d3d0*/  STG.E.U16 desc[UR30][R214.64+0x30], R3 ;  /* 0x00003003d6007986 */ /* 0x0009e8000c10151e */
[C---:B------:R-:W-:Y:S01]  /*1d3e0*/  HMMA.16816.F32.BF16 R168, R176.reuse, R156, R8 ;  /* 0x0000009cb0a8723c */ /* 0x040fe20000041808 */
[----:B------:R5:W-:Y:S07]  /*1d3f0*/  STG.E.U16 desc[UR30][R214.64+0x32], R0 ;  /* 0x00003200d6007986 */ /* 0x000bee000c10151e */
[-C--:B------:R-:W-:Y:S08]  /*1d400*/  HMMA.16816.F32.BF16 R164, R176, R158.reuse, R12 ;  /* 0x0000009eb0a4723c */ /* 0x080ff0000004180c */
[C---:B------:R-:W-:Y:S04]  /*1d410*/  HMMA.16816.F32.BF16 R148, R172.reuse, R158, R16 ;  /* 0x0000009eac94723c */ /* 0x040fe80000041810 */
[----:B----4-:R-:W-:Y:S04]  /*1d420*/  FADD.FTZ R3, R224, R222 ;  /* 0x000000dee0037221 */ /* 0x010fe80000010000 */
        /* <DEDUP_REMOVED lines=24> */
[-C--:B---3--:R-:W-:Y:S08]  /*1d5b0*/  HMMA.16816.F32.BF16 R116, R172, R4.reuse, R116 ;  /* 0x00000004ac74723c */ /* 0x088ff00000041874 */
[C---:B------:R-:W-:Y:S04]  /*1d5c0*/  HMMA.16816.F32.BF16 R120, R176.reuse, R4, R120 ;  /* 0x00000004b078723c */ /* 0x040fe80000041878 */
[----:B------:R-:W-:Y:S01]  /*1d5d0*/  FADD.FTZ R5, R232, R220 ;  /* 0x000000dce8057221 */ /* 0x000fe20000010000 */
[----:B------:R-:W-:Y:S01]  /*1d5e0*/  FADD.FTZ R4, R231, R223 ;  /* 0x000000dfe7047221 */ /* 0x000fe20000010000 */
[----:B------:R-:W-:Y:S01]  /*1d5f0*/  SHF.L.U32 R232, R204, 0x3, RZ ;  /* 0x00000003cce87819 */ /* 0x000fe200000006ff */
[----:B------:R-:W-:Y:S01]  /*1d600*/  FADD.FTZ R223, R226, R3 ;  /* 0x00000003e2df7221 */ /* 0x000fe20000010000 */
[-C--:B------:R-:W-:Y:S03]  /*1d610*/  HMMA.16816.F32.BF16 R124, R176, R6.reuse, R124 ;  /* 0x00000006b07c723c */ /* 0x080fe6000004187c */
[----:B-----5:R-:W-:Y:S01]  /*1d620*/  FADD.FTZ R0, R207, R5 ;  /* 0x00000005cf007221 */ /* 0x020fe20000010000 */
[----:B------:R-:W-:Y:S01]  /*1d630*/  FADD.FTZ R220, R227, R2 ;  /* 0x00000002e3dc7221 */ /* 0x000fe20000010000 */
[----:B------:R-:W-:Y:S01]  /*1d640*/  FADD.FTZ R222, R230, R4 ;  /* 0x00000004e6de7221 */ /* 0x000fe20000010000 */
[----:B------:R-:W-:Y:S01]  /*1d650*/  LOP3.LUT R2, R232, 0x38, RZ, 0xc0, !PT ;  /* 0x00000038e8027812 */ /* 0x000fe200078ec0ff */
[----:B------:R-:W-:Y:S01]  /*1d660*/  FADD.FTZ R221, R206, R0 ;  /* 0x00000000cedd7221 */ /* 0x000fe20000010000 */
[----:B------:R-:W-:Y:S04]  /*1d670*/  HMMA.16816.F32.BF16 R128, R172, R6, R128 ;  /* 0x00000006ac80723c */ /* 0x000fe80000041880 */
[----:B------:R-:W-:Y:S01]  /*1d680*/  MOV R3, R136 ;  /* 0x0000008800037202 */ /* 0x000fe20000000f00 */
[----:B------:R-:W-:Y:S03]  /*1d690*/  IMAD.MOV.U32 R0, RZ, RZ, R135 ;  /* 0x000000ffff007224 */ /* 0x000fe600078e0087 */
[----:B------:R-:W-:Y:S01]  /*1d6a0*/  @!UPT UIADD3 URZ, UPT, UPT, URZ, URZ, URZ ;  /* 0x000000fffffff290 */ /* 0x000fe2000fffe0ff */
[----:B------:R-:W-:Y:S11]  /*1d6b0*/  BRA.U UP0, `(.L_x_1543) ;  /* 0xffffffc100807547 */ /* 0x000ff6000b83ffff */
.L_x_1542:
[----:B------:R-:W2:Y:S01]  /*1d6c0*/  LDL.LU R8, [R1+0x5c] ;  /* 0x00005c0001087983 */ /* 0x000ea20000300800 */
[----:B------:R-:W1:Y:S03]  /*1d6d0*/  LDCU UR4, c[0x0][0x4fc] ;  /* 0x00009f80ff0477ac */ /* 0x000e660008000800 */
[----:B------:R-:W3:Y:S01]  /*1d6e0*/  LDL.LU R7, [R1+0x38] ;  /* 0x0000380001077983 */ /* 0x000ee20000300800 */
[----:B------:R-:W-:Y:S01]  /*1d6f0*/  S2UR UR8, SR_CgaCtaId ;  /* 0x00000000000879c3 */ /* 0x000fe20000008800 */
[----:B------:R-:W-:Y:S02]  /*1d700*/  UISETP.NE.AND UP3, UPT, UR21, -0x1, UPT ;  /* 0xffffffff1500788c */ /* 0x000fe4000bf65270 */
[----:B------:R-:W4:Y:S01]  /*1d710*/  SHFL.BFLY PT, R0, R222, 0x2, 0x1f ;  /* 0x0c401f00de007f89 */ /* 0x000f2200000e0000 */
[----:B------:R-:W5:Y:S03]  /*1d720*/  LDCU.U8 UR10, c[0x0][0x549] ;  /* 0x0000a920ff0a77ac */ /* 0x000f660008000000 */
[----:B------:R-:W1:Y:S01]  /*1d730*/  SHFL.BFLY PT, R3, R223, 0x2, 0x1f ;  /* 0x0c401f00df037f89 */ /* 0x000e6200000e0000 */
[----:B------:R-:W1:Y:S01]  /*1d740*/  S2UR UR9, SR_CTAID.Y ;  /* 0x00000000000979c3 */ /* 0x000e620000002600 */
[----:B------:R-:W4:Y:S02]  /*1d750*/  LDCU.U8 UR11, c[0x0][0x548] ;  /* 0x0000a900ff0b77ac */ /* 0x000f240008000000 */
[----:B------:R-:W1:Y:S01]  /*1d760*/  SHFL.BFLY PT, R4, R221, 0x2, 0x1f ;  /* 0x0c401f00dd047f89 */ /* 0x000e6200000e0000 */
[----:B------:R-:W1:Y:S01]  /*1d770*/  @!UP3 LDCU.64 UR6, c[0x0][0x400] ;  /* 0x00008000ff06b7ac */ /* 0x000e620008000a00 */
[----:B------:R-:W-:-:S02]  /*1d780*/  UISETP.NE.AND UP2, UPT, UR21, -0x1, UPT ;  /* 0xffffffff1500788c */ /* 0x000fc4000bf45270 */
[----:B-----5:R-:W-:Y:S01]  /*1d790*/  UISETP.NE.AND UP1, UPT, UR10, URZ, UPT ;  /* 0x000000ff0a00728c */ /* 0x020fe2000bf25270 */
[----:B------:R-:W5:Y:S01]  /*1d7a0*/  LDCU UR10, c[0x0][0x434] ;  /* 0x00008680ff0a77ac */ /* 0x000f620008000800 */
[----:B----4-:R-:W-:Y:S02]  /*1d7b0*/  FADD.FTZ R222, R0, R222 ;  /* 0x000000de00de7221 */ /* 0x010fe40000010000 */
[----:B------:R-:W-:Y:S01]  /*1d7c0*/  UISETP.NE.AND UP0, UPT, UR11, URZ, !UP1 ;  /* 0x000000ff0b00728c */ /* 0x000fe2000cf05270 */
[----:B-1----:R-:W-:Y:S02]  /*1d7d0*/  FADD.FTZ R223, R3, R223 ;  /* 0x000000df03df7221 */ /* 0x002fe40000010000 */
[----:B------:R-:W1:Y:S01]  /*1d7e0*/  SHFL.BFLY PT, R0, R222, 0x1, 0x1f ;  /* 0x0c201f00de007f89 */ /* 0x000e6200000e0000 */
[----:B------:R-:W-:Y:S01]  /*1d7f0*/  @!UP3 UIMAD.WIDE.U32 UR12, UR9, UR6, URZ ;  /* 0x00000006090cb2a5 */ /* 0x000fe2000f8e00ff */
[----:B------:R-:W4:Y:S01]  /*1d800*/  S2UR UR6, SR_CTAID.Z ;  /* 0x00000000000679c3 */ /* 0x000f220000002700 */
[----:B------:R-:W-:Y:S01]  /*1d810*/  FADD.FTZ R221, R4, R221 ;  /* 0x000000dd04dd7221 */ /* 0x000fe20000010000 */
[----:B------:R-:W5:Y:S01]  /*1d820*/  SHFL.BFLY PT, R3, R220, 0x2, 0x1f ;  /* 0x0c401f00dc037f89 */ /* 0x000f6200000e0000 */
[----:B------:R-:W-:Y:S01]  /*1d830*/  @!UP3 UIMAD UR7, UR9, UR7, UR13 ;  /* 0x000000070907b2a4 */ /* 0x000fe2000f8e020d */
[----:B------:R-:W1:Y:S02]  /*1d840*/  @UP1 LDCU UR14, c[0x0][0x430] ;  /* 0x00008600ff0e17ac */ /* 0x000e640008000800 */
[----:B------:R-:W4:Y:S04]  /*1d850*/  SHFL.BFLY PT, R6, R223, 0x1, 0x1f ;  /* 0x0c201f00df067f89 */ /* 0x000f2800000e0000 */
[----:B------:R-:W4:Y:S01]  /*1d860*/  SHFL.BFLY PT, R137, R221, 0x1, 0x1f ;  /* 0x0c201f00dd897f89 */ /* 0x000f2200000e0000 */
[----:B------:R-:W3:Y:S01]  /*1d870*/  LDCU UR13, c[0x0][0x434] ;  /* 0x00008680ff0d77ac */ /* 0x000ee20008000800 */
[----:B-1----:R-:W-:Y:S01]  /*1d880*/  FADD.FTZ R222, R222, R0 ;  /* 0x00000000dede7221 */ /* 0x002fe20000010000 */
[----:B------:R-:W-:Y:S01]  /*1d890*/  SHF.L.U32 R0, R204, 0x4, RZ ;  /* 0x00000004cc007819 */ /* 0x000fe200000006ff */
[----:B-----5:R-:W-:-:S02]  /*1d8a0*/  FADD.FTZ R220, R3, R220 ;  /* 0x000000dc03dc7221 */ /* 0x020fc40000010000 */
[----:B------:R-:W-:Y:S01]  /*1d8b0*/  MUFU.RCP R5, R222 ;  /* 0x000000de00057308 */ /* 0x000fe20000001000 */
[----:B------:R-:W-:Y:S01]  /*1d8c0*/  LOP3.LUT R0, R0, 0x1c0, RZ, 0xc0, !PT ;  /* 0x000001c000007812 */ /* 0x000fe200078ec0ff */
[----:B----4-:R-:W-:Y:S01]  /*1d8d0*/  FADD.FTZ R223, R223, R6 ;  /* 0x00000006dfdf7221 */ /* 0x010fe20000010000 */
[----:B------:R-:W1:Y:S01]  /*1d8e0*/  SHFL.BFLY PT, R132, R220, 0x1, 0x1f ;  /* 0x0c201f00dc847f89 */ /* 0x000e6200000e0000 */
[----:B------:R-:W-:Y:S01]  /*1d8f0*/  FSETP.NE.FTZ.AND P4, PT, R222, RZ, PT ;  /* 0x000000ffde00720b */ /* 0x000fe20003f95000 */
[----:B------:R-:W-:-:S03]  /*1d900*/  FADD.FTZ R137, R221, R137 ;  /* 0x00000089dd897221 */ /* 0x000fc60000010000 */
[----:B------:R-:W4:Y:S01]  /*1d910*/  MUFU.RCP R4, R223 ;  /* 0x000000df00047308 */ /* 0x000f220000001000 */
[----:B------:R-:W-:Y:S02]  /*1d920*/  FSETP.NE.FTZ.AND P3, PT, R223, RZ, PT ;  /* 0x000000ffdf00720b */ /* 0x000fe40003f75000 */
[----:B------:R-:W-:-:S05]  /*1d930*/  FSETP.NE.FTZ.AND P1, PT, R137, RZ, PT ;  /* 0x000000ff8900720b */ /* 0x000fca0003f35000 */
[----:B------:R-:W5:Y:S01]  /*1d940*/  MUFU.RCP R33, R137 ;  /* 0x0000008900217308 */ /* 0x000f620000001000 */
[----:B----4-:R-:W-:Y:S01]  /*1d950*/  FSEL R4, R4, 1, P3 ;  /* 0x3f80000004047808 */ /* 0x010fe20001800000 */
[----:B-1----:R-:W-:-:S05]  /*1d960*/  FADD.FTZ R132, R220, R132 ;  /* 0x00000084dc847221 */ /* 0x002fca0000010000 */
[----:B------:R-:W-:Y:S02]  /*1d970*/  FSETP.NE.FTZ.AND P2, PT, R132, RZ, PT ;  /* 0x000000ff8400720b */ /* 0x000fe40003f55000 */
[----:B-----5:R-:W-:-:S05]  /*1d980*/  FSEL R33, R33, 1, P1 ;  /* 0x3f80000021217808 */ /* 0x020fca0000800000 */
[----:B------:R-:W-:-:S04]  /*1d990*/  FMUL.FTZ R33, R33, UR4 ;  /* 0x0000000421217c20 */ /* 0x000fc80008410000 */
        /* <DEDUP_REMOVED lines=29> */
[C---:B------:R-:W-:Y:S01]  /*1db70*/  FMUL.FTZ R25, R33.reuse, R123 ;  /* 0x0000007b21197220 */ /* 0x040fe20000410000 */
[----:B------:R-:W-:Y:S01]  /*1db80*/  F2FP.BF16.F32.PACK_AB R34, R34, R106 ;  /* 0x0000006a2222723e */ /* 0x000fe200000010ff */
[----:B------:R-:W-:Y:S01]  /*1db90*/  FMUL.FTZ R126, R33, R126 ;  /* 0x0000007e217e7220 */ /* 0x000fe20000410000 */
[----:B------:R-:W-:Y:S01]  /*1dba0*/  F2FP.BF16.F32.PACK_AB R29, R29, R110 ;  /* 0x0000006e1d1d723e */ /* 0x000fe200000010ff */
[----:B------:R-:W-:Y:S01]  /*1dbb0*/  FMUL.FTZ R127, R33, R127 ;  /* 0x0000007f217f7220 */ /* 0x000fe20000410000 */
[----:B------:R-:W-:-:S02]  /*1dbc0*/  F2FP.BF16.F32.PACK_AB R25, R25, R122 ;  /* 0x0000007a1919723e */ /* 0x000fc400000010ff */
[----:B--2---:R-:W-:Y:S01]  /*1dbd0*/  LOP3.LUT R3, R0, 0x38, R8, 0xf8, !PT ;  /* 0x0000003800037812 */ /* 0x004fe200078ef808 */
[----:B------:R-:W-:Y:S01]  /*1dbe0*/  FMUL.FTZ R8, R33, R62 ;  /* 0x0000003e21087220 */ /* 0x000fe20000410000 */
[----:B------:R-:W-:Y:S02]  /*1dbf0*/  FSEL R0, R5, 1, P4 ;  /* 0x3f80000005007808 */ /* 0x000fe40002000000 */
[----:B---3--:R-:W-:Y:S01]  /*1dc00*/  LOP3.LUT R209, R3, R7, R209, 0xfe, !PT ;  /* 0x0000000703d17212 */ /* 0x008fe200078efed1 */
[----:B------:R-:W-:Y:S01]  /*1dc10*/  FMUL.FTZ R3, R4, UR4 ;  /* 0x0000000404037c20 */ /* 0x000fe20008410000 */
[----:B------:R-:W-:Y:S01]  /*1dc20*/  F2FP.BF16.F32.PACK_AB R62, R47, R46 ;  /* 0x0000002e2f3e723e */ /* 0x000fe200000010ff */
[----:B------:R-:W-:Y:S01]  /*1dc30*/  FMUL.FTZ R0, R0, UR4 ;  /* 0x0000000400007c20 */ /* 0x000fe20008410000 */
        /* <DEDUP_REMOVED lines=36> */
[----:B------:R-:W1:Y:S01]  /*1de80*/  MUFU.RCP R0, R132 ;  /* 0x0000008400007308 */ /* 0x000e620000001000 */
[C---:B------:R-:W-:Y:S01]  /*1de90*/  FMUL.FTZ R66, R3.reuse, R66 ;  /* 0x0000004203427220 */ /* 0x040fe20000410000 */
[C---:B------:R-:W-:Y:S01]  /*1dea0*/  FMUL.FTZ R31, R3.reuse, R67 ;  /* 0x00000043031f7220 */ /* 0x040fe20000410000 */
[----:B------:R-:W-:Y:S01]  /*1deb0*/  F2FP.BF16.F32.PACK_AB R12, R12, R152 ;  /* 0x000000980c0c723e */ /* 0x000fe200000010ff */
[C---:B------:R-:W-:Y:S01]  /*1dec0*/  FMUL.FTZ R154, R3.reuse, R154 ;  /* 0x0000009a039a7220 */ /* 0x040fe20000410000 */
[C---:B------:R-:W-:Y:S01]  /*1ded0*/  FMUL.FTZ R5, R3.reuse, R155 ;  /* 0x0000009b03057220 */ /* 0x040fe20000410000 */
[----:B------:R-:W-:Y:S01]  /*1dee0*/  FMUL.FTZ R28, R3, R54 ;  /* 0x00000036031c7220 */ /* 0x000fe20000410000 */
[----:B------:R-:W-:Y:S01]  /*1def0*/  FMUL.FTZ R54, R33, R63 ;  /* 0x0000003f21367220 */ /* 0x000fe20000410000 */
        /* <DEDUP_REMOVED lines=15> */
[----:B------:R-:W-:Y:S01]  /*1dff0*/  UMOV UR4, 0x400 ;  /* 0x0000040000047882 */ /* 0x000fe20000000000 */
[----:B------:R-:W-:Y:S01]  /*1e000*/  FMUL.FTZ R86, R3, R86 ;  /* 0x0000005603567220 */ /* 0x000fe20000410000 */
        /* <DEDUP_REMOVED lines=42> */
[----:B------:R-:W-:Y:S01]  /*1e2b0*/  FMUL.FTZ R102, R3, R102 ;  /* 0x0000006603667220 */ /* 0x000fe20000410000 */
[----:B------:R-:W-:Y:S01]  /*1e2c0*/  F2FP.BF16.F32.PACK_AB R61, R53, R37 ;  /* 0x00000025353d723e */ /* 0x000fe200000010ff */
[----:B------:R-:W-:Y:S01]  /*1e2d0*/  FMUL.FTZ R36, R3, R103 ;  /* 0x0000006703247220 */ /* 0x000fe20000410000 */
[----:B------:R-:W-:Y:S01]  /*1e2e0*/  LEA R0, R209, UR8, 0x1 ;  /* 0x00000008d1007c11 */ /* 0x000fe2000f8e08ff */
[----:B------:R-:W-:Y:S01]  /*1e2f0*/  FMUL.FTZ R114, R3, R114 ;  /* 0x0000007203727220 */ /* 0x000fe20000410000 */
[----:B------:R-:W-:Y:S01]  /*1e300*/  F2FP.BF16.F32.PACK_AB R53, R69, R68 ;  /* 0x000000444535723e */ /* 0x000fe200000010ff */
[C---:B------:R-:W-:Y:S01]  /*1e310*/  FMUL.FTZ R115, R3.reuse, R115 ;  /* 0x0000007303737220 */ /* 0x040fe20000410000 */
[----:B------:R-:W-:Y:S01]  /*1e320*/  SEL R66, R66, 0xfffffff0, !P0 ;  /* 0xfffffff042427807 */ /* 0x000fe20004000000 */
[----:B------:R1:W-:Y:S01]  /*1e330*/  STS [R0], R12 ;  /* 0x0000000c00007388 */ /* 0x0003e20000000800 */
[----:B------:R-:W-:Y:S01]  /*1e340*/  LOP3.LUT P0, RZ, R204, 0x8, RZ, 0xc0, !PT ;  /* 0x00000008ccff7812 */ /* 0x000fe2000780c0ff */
[C---:B------:R-:W-:Y:S01]  /*1e350*/  FMUL.FTZ R118, R3.reuse, R118 ;  /* 0x0000007603767220 */ /* 0x040fe20000410000 */
[----:B------:R-:W-:Y:S01]  /*1e360*/  MOV R68, 0x20 ;  /* 0x0000002000447802 */ /* 0x000fe20000000f00 */
[C---:B------:R-:W-:Y:S01]  /*1e370*/  FMUL.FTZ R119, R3.reuse, R119 ;  /* 0x0000007703777220 */ /* 0x040fe20000410000 */
[C---:B------:R-:W-:Y:S01]  /*1e380*/  FMUL.FTZ R130, R3.reuse, R130 ;  /* 0x0000008203827220 */ /* 0x040fe20000410000 */
[----:B------:R-:W-:Y:S01]  /*1e390*/  FMUL.FTZ R131, R3, R131 ;  /* 0x0000008303837220 */ /* 0x000fe20000410000 */
[----:B------:R-:W-:Y:S01]  /*1e3a0*/  F2FP.BF16.F32.PACK_AB R54, R54, R8 ;  /* 0x000000083636723e */ /* 0x000fe200000010ff */
[----:B------:R2:W-:Y:S01]  /*1e3b0*/  STS [R0+0x400], R5 ;  /* 0x0004000500007388 */ /* 0x0005e20000000800 */
[----:B------:R-:W-:Y:S01]  /*1e3c0*/  F2FP.BF16.F32.PACK_AB R4, R4, R148 ;  /* 0x000000940404723e */ /* 0x000fe200000010ff */
[----:B------:R-:W-:Y:S01]  /*1e3d0*/  FMUL.FTZ R50, R33, R75 ;  /* 0x0000004b21327220 */ /* 0x000fe20000410000 */
[----:B------:R-:W-:Y:S01]  /*1e3e0*/  F2FP.BF16.F32.PACK_AB R3, R151, R150 ;  /* 0x000000969703723e */ /* 0x000fe200000010ff */
[----:B------:R-:W-:Y:S01]  /*1e3f0*/  FMUL.FTZ R38, R33, R95 ;  /* 0x0000005f21267220 */ /* 0x000fe20000410000 */
[----:B------:R-:W-:Y:S01]  /*1e400*/  IADD3 R8, PT, PT, R0, R66, RZ ;  /* 0x0000004200087210 */ /* 0x000fe20007ffe0ff */
[----:B------:R-:W3:Y:S01]  /*1e410*/  @UP3 LDCU.64 UR4, c[0x0][0x408] ;  /* 0x00008100ff0437ac */ /* 0x000ee20008000a00 */
[----:B------:R-:W-:-:S02]  /*1e420*/  F2FP.BF16.F32.PACK_AB R67, R67, R168 ;  /* 0x000000a84343723e */ /* 0x000fc400000010ff */
[----:B------:R-:W-:Y:S01]  /*1e430*/  F2FP.BF16.F32.PACK_AB R7, R7, R164 ;  /* 0x000000a40707723e */ /* 0x000fe200000010ff */
[----:B------:R-:W-:Y:S01]  /*1e440*/  STS [R8], R4 ;  /* 0x0000000408007388 */ /* 0x000fe20000000800 */
[----:B------:R-:W-:Y:S02]  /*1e450*/  F2FP.BF16.F32.PACK_AB R65, R145, R144 ;  /* 0x000000909141723e */ /* 0x000fe400000010ff */
[----:B------:R-:W-:Y:S01]  /*1e460*/  F2FP.BF16.F32.PACK_AB R64, R64, R146 ;  /* 0x000000924040723e */ /* 0x000fe200000010ff */
[----:B------:R4:W-:Y:S01]  /*1e470*/  STS [R8+0x400], R3 ;  /* 0x0004000308007388 */ /* 0x0009e20000000800 */
[----:B------:R-:W-:Y:S02]  /*1e480*/  F2FP.BF16.F32.PACK_AB R9, R9, R142 ;  /* 0x0000008e0909723e */ /* 0x000fe400000010ff */
[----:B-1----:R-:W-:Y:S01]  /*1e490*/  SEL R12, R68, 0xffffffe0, !P0 ;  /* 0xffffffe0440c7807 */ /* 0x002fe20004000000 */
[----:B------:R-:W-:Y:S01]  /*1e4a0*/  STS [R0+0x2000], R67 ;  /* 0x0020004300007388 */ /* 0x000fe20000000800 */
[----:B------:R-:W-:-:S02]  /*1e4b0*/  LOP3.LUT P0, RZ, R204, 0x10, RZ, 0xc0, !PT ;  /* 0x00000010ccff7812 */ /* 0x000fc4000780c0ff */
[----:B------:R-:W-:Y:S01]  /*1e4c0*/  F2FP.BF16.F32.PACK_AB R10, R10, R140 ;  /* 0x0000008c0a0a723e */ /* 0x000fe200000010ff */
[----:B------:R-:W-:Y:S01]  /*1e4d0*/  STS [R0+0x2400], R170 ;  /* 0x002400aa00007388 */ /* 0x000fe20000000800 */
[----:B------:R-:W-:Y:S01]  /*1e4e0*/  F2FP.BF16.F32.PACK_AB R63, R161, R160 ;  /* 0x000000a0a13f723e */ /* 0x000fe200000010ff */
[----:B---3--:R-:W-:Y:S01]  /*1e4f0*/  @UP3 UIMAD.WIDE.U32 UR16, UR21, UR4, URZ ;  /* 0x00000004151032a5 */ /* 0x008fe2000f8e00ff */
[----:B--2---:R-:W-:Y:S01]  /*1e500*/  IADD3 R5, PT, PT, R0, R12, RZ ;  /* 0x0000000c00057210 */ /* 0x004fe20007ffe0ff */
[----:B------:R1:W-:Y:S01]  /*1e510*/  STS [R8+0x2000], R7 ;  /* 0x0020000708007388 */ /* 0x0003e20000000800 */
[----:B------:R-:W-:Y:S01]  /*1e520*/  F2FP.BF16.F32.PACK_AB R18, R18, R156 ;  /* 0x0000009c1212723e */ /* 0x000fe200000010ff */
[----:B------:R-:W2:Y:S01]  /*1e530*/  @UP1 LDCU UR4, c[0x0][0x430] ;  /* 0x00008600ff0417ac */ /* 0x000ea20008000800 */
[----:B------:R-:W-:Y:S01]  /*1e540*/  F2FP.BF16.F32.PACK_AB R16, R16, R14 ;  /* 0x0000000e1010723e */ /* 0x000fe200000010ff */
[----:B------:R3:W-:Y:S01]  /*1e550*/  STS [R8+0x2400], R6 ;  /* 0x0024000608007388 */ /* 0x0007e20000000800 */
[----:B------:R-:W-:Y:S01]  /*1e560*/  F2FP.BF16.F32.PACK_AB R15, R15, R13 ;  /* 0x0000000d0f0f723e */ /* 0x000fe200000010ff */
[----:B------:R-:W-:Y:S01]  /*1e570*/  @UP3 UIMAD UR7, UR21, UR5, UR17 ;  /* 0x00000005150732a4 */ /* 0x000fe2000f8e0211 */
[----:B------:R-:W-:Y:S01]  /*1e580*/  F2FP.BF16.F32.PACK_AB R14, R49, R32 ;  /* 0x00000020310e723e */ /* 0x000fe200000010ff */
[----:B------:R-:W-:Y:S01]  /*1e590*/  STS [R5], R65 ;  /* 0x0000004105007388 */ /* 0x000fe20000000800 */
[----:B------:R-:W-:Y:S01]  /*1e5a0*/  F2FP.BF16.F32.PACK_AB R13, R23, R24 ;  /* 0x00000018170d723e */ /* 0x000fe200000010ff */
[----:B------:R-:W-:Y:S01]  /*1e5b0*/  @!UP2 UIMAD UR21, UR9, UR10, URZ ;  /* 0x0000000a0915a2a4 */ /* 0x000fe2000f8e02ff */
[----:B------:R-:W-:Y:S01]  /*1e5c0*/  F2FP.BF16.F32.PACK_AB R21, R21, R40 ;  /* 0x000000281515723e */ /* 0x000fe200000010ff */
[----:B------:R-:W-:Y:S01]  /*1e5d0*/  STS [R5+0x400], R64 ;  /* 0x0004004005007388 */ /* 0x000fe20000000800 */
[C---:B----4-:R-:W-:Y:S01]  /*1e5e0*/  IADD3 R3, PT, PT, R0.reuse, 0x40, RZ ;  /* 0x0000004000037810 */ /* 0x050fe20007ffe0ff */
[----:B------:R-:W-:Y:S01]  /*1e5f0*/  @UP1 UMOV UR5, 0x1 ;  /* 0x0000000100051882 */ /* 0x000fe20000000000 */
[----:B------:R-:W-:Y:S01]  /*1e600*/  @P0 IADD3 R3, PT, PT, R0, -0x40, RZ ;  /* 0xffffffc000030810 */ /* 0x000fe20007ffe0ff */
[----:B------:R-:W-:Y:S01]  /*1e610*/  @UP3 UMOV UR12, UR16 ;  /* 0x00000010000c3c82 */ /* 0x000fe20008000000 */
[----:B------:R-:W-:-:S02]  /*1e620*/  F2FP.BF16.F32.PACK_AB R19, R19, R44 ;  /* 0x0000002c1313723e */ /* 0x000fc400000010ff */
[----:B------:R-:W-:Y:S01]  /*1e630*/  IADD3 R4, PT, PT, R12, R3, RZ ;  /* 0x000000030c047210 */ /* 0x000fe20007ffe0ff */
[----:B--2---:R-:W-:Y:S01]  /*1e640*/  @UP1 UIMAD UR13, UR4, UR10, URZ ;  /* 0x0000000a040d12a4 */ /* 0x004fe2000f8e02ff */
[----:B------:R-:W-:Y:S01]  /*1e650*/  F2FP.BF16.F32.PACK_AB R60, R27, R28 ;  /* 0x0000001c1b3c723e */ /* 0x000fe200000010ff */
[----:B------:R-:W-:Y:S01]  /*1e660*/  USHF.R.S32.HI UR4, URZ, 0x1f, UR21 ;  /* 0x0000001fff047899 */ /* 0x000fe20008011415 */
[----:B------:R-:W-:Y:S02]  /*1e670*/  F2FP.BF16.F32.PACK_AB R57, R138, R139 ;  /* 0x0000008b8a39723e */ /* 0x000fe400000010ff */
[C---:B-1----:R-:W-:Y:S02]  /*1e680*/  IADD3 R7, PT, PT, R66.reuse, R5, RZ ;  /* 0x0000000542077210 */ /* 0x042fe40007ffe0ff */
[----:B------:R-:W-:Y:S02]  /*1e690*/  F2FP.BF16.F32.PACK_AB R55, R55, R22 ;  /* 0x000000163737723e */ /* 0x000fe400000010ff */
[----:B---3--:R-:W-:Y:S01]  /*1e6a0*/  IADD3 R6, PT, PT, R66, R4, RZ ;  /* 0x0000000442067210 */ /* 0x008fe20007ffe0ff */
        /* <DEDUP_REMOVED lines=22> */
[----:B------:R-:W-:Y:S01]  /*1e810*/  F2FP.BF16.F32.PACK_AB R37, R101, R100 ;  /* 0x000000646525723e */ /* 0x000fe200000010ff */
        /* <DEDUP_REMOVED lines=17> */
[----:B------:R-:W-:Y:S04]  /*1e930*/  STS [R9+0x2400], R62 ;  /* 0x0024003e09007388 */ /* 0x000fe80000000800 */
[----:B------:R-:W-:Y:S04]  /*1e940*/  STS [R4], R61 ;  /* 0x0000003d04007388 */ /* 0x000fe80000000800 */
        /* <DEDUP_REMOVED lines=37> */
[----:B--2---:R-:W-:-:S02]  /*1eba0*/  LOP3.LUT R3, R0, 0x1e00, R232, 0xf8, !PT ;  /* 0x00001e0000037812 */ /* 0x004fc400078ef8e8 */
[----:B------:R-:W-:Y:S01]  /*1ebb0*/  F2FP.BF16.F32.PACK_AB R0, R127, R126 ;  /* 0x0000007e7f00723e */ /* 0x000fe200000010ff */
[----:B------:R-:W-:Y:S04]  /*1ebc0*/  STS [R4+0x6000], R26 ;  /* 0x0060001a04007388 */ /* 0x000fe80000000800 */
[----:B------:R2:W-:Y:S04]  /*1ebd0*/  STS [R4+0x6400], R25 ;  /* 0x0064001904007388 */ /* 0x0005e80000000800 */
[----:B------:R3:W-:Y:S01]  /*1ebe0*/  STS [R6+0x6000], R22 ;  /* 0x0060001606007388 */ /* 0x0007e20000000800 */
[----:B--2---:R3:W2:Y:S01]  /*1ebf0*/  @P4 MUFU.LG2 R4, R222 ;  /* 0x000000de00044308 */ /* 0x0046a20000000c00 */
[----:B-1----:R-:W-:Y:S05]  /*1ec00*/  BRA.U UP1, `(.L_x_1546) ;  /* 0x0000000101207547 */ /* 0x002fea000b800000 */
[----:B------:R-:W-:Y:S01]  /*1ec10*/  UISETP.NE.AND UP1, UPT, UR11, URZ, UPT ;  /* 0x000000ff0b00728c */ /* 0x000fe2000bf25270 */
[----:B------:R-:W1:Y:S10]  /*1ec20*/  LDCU UR11, c[0x0][0x3e0] ;  /* 0x00007c00ff0b77ac */ /* 0x000e740008000800 */
[----:B------:R-:W1:Y:S01]  /*1ec30*/  @UP1 LDCU UR5, c[0x0][0x454] ;  /* 0x00008a80ff0517ac */ /* 0x000e620008000800 */
[----:B------:R-:W-:Y:S01]  /*1ec40*/  @UP1 UMOV UR14, 0x1 ;  /* 0x00000001000e1882 */ /* 0x000fe20000000000 */
[----:B------:R-:W4:Y:S01]  /*1ec50*/  @UP1 LDCU UR13, c[0x0][0x454] ;  /* 0x00008a80ff0d17ac */ /* 0x000f220008000800 */
[----:B------:R-:W-:Y:S01]  /*1ec60*/  @!UP1 UMOV UR14, 0x1 ;  /* 0x00000001000e9882 */ /* 0x000fe20000000000 */
[----:B-1----:R-:W-:-:S02]  /*1ec70*/  @UP1 UIMAD UR5, UR11, UR5, URZ ;  /* 0x000000050b0512a4 */ /* 0x002fc4000f8e02ff */
[----:B----4-:R-:W-:-:S12]  /*1ec80*/  @!UP1 UIMAD UR5, UR11, UR10, URZ ;  /* 0x0000000a0b0592a4 */ /* 0x010fd8000f8e02ff */
.L_x_1546:
[----:B------:R1:W-:Y:S01]  /*1ec90*/  STS [R6+0x6400], R0 ;  /* 0x0064000006007388 */ /* 0x0003e20000000800 */
[----:B------:R-:W-:Y:S01]  /*1eca0*/  LEA R20, R3, UR8, 0x1 ;  /* 0x0000000803147c11 */ /* 0x000fe2000f8e08ff */
[----:B------:R-:W4:Y:S01]  /*1ecb0*/  S2UR UR8, SR_CTAID.X ;  /* 0x00000000000879c3 */ /* 0x000f220000002500 */
[----:B------:R-:W5:Y:S07]  /*1ecc0*/  @P2 MUFU.LG2 R5, R132 ;  /* 0x0000008400052308 */ /* 0x000f6e0000000c00 */
[----:B------:R-:W-:Y:S01]  /*1ecd0*/  BAR.SYNC.DEFER_BLOCKING 0x0 ;  /* 0x0000000000007b1d */ /* 0x000fe20000010000 */
[----:B------:R-:W-:Y:S01]  /*1ece0*/  UIMAD UR13, UR6, UR13, URZ ;  /* 0x0000000d060d72a4 */ /* 0x000fe2000f8e02ff */
[----:B------:R-:W-:Y:S01]  /*1ecf0*/  LOP3.LUT P0, RZ, R204, 0x3, RZ, 0xc0, !PT ;  /* 0x00000003ccff7812 */ /* 0x000fe2000780c0ff */
[----:B------:R-:W-:Y:S01]  /*1ed00*/  USEL UR21, UR21, URZ, UP0 ;  /* 0x000000ff15157287 */ /* 0x000fe20008000000 */
[----:B--2---:R-:W-:Y:S01]  /*1ed10*/  @P4 FMUL.FTZ R3, R4, 0.69314718246459960938 ;  /* 0x3f31721804034820 */ /* 0x004fe20000410000 */
[----:B------:R-:W-:-:S03]  /*1ed20*/  @!UP0 UIMAD UR13, UR9, UR5, UR13 ;  /* 0x00000005090d82a4 */ /* 0x000fc6000f8e020d */
[----:B------:R-:W2:Y:S01]  /*1ed30*/  @P3 LDC R9, c[0x0][0x458] ;  /* 0x00011600ff093b82 */ /* 0x000ea20000000800 */
[----:B------:R-:W-:Y:S01]  /*1ed40*/  USEL UR4, UR4, URZ, UP0 ;  /* 0x000000ff04047287 */ /* 0x000fe20008000000 */
[----:B------:R-:W-:Y:S01]  /*1ed50*/  MOV R19, 0x7f800000 ;  /* 0x7f80000000137802 */ /* 0x000fe20000000f00 */
[----:B------:R-:W-:Y:S01]  /*1ed60*/  USHF.R.S32.HI UR9, URZ, 0x1f, UR13 ;  /* 0x0000001fff097899 */ /* 0x000fe2000801140d */
[----:B------:R-:W-:Y:S01]  /*1ed70*/  @P4 FFMA.FTZ R19, R135, R10, R3 ;  /* 0x0000000a87134223 */ /* 0x000fe20000010003 */
[----:B------:R-:W-:Y:S01]  /*1ed80*/  BSSY.RECONVERGENT B0, `(.L_x_1547) ;  /* 0x000003b000007945 */ /* 0x000fe20003800200 */
[----:B------:R-:W-:Y:S02]  /*1ed90*/  MOV R18, 0x7f800000 ;  /* 0x7f80000000127802 */ /* 0x000fe40000000f00 */
[----:B------:R-:W2:Y:S01]  /*1eda0*/  @P2 LDC R8, c[0x0][0x458] ;  /* 0x00011600ff082b82 */ /* 0x000ea20000000800 */
[----:B------:R-:W-:Y:S01]  /*1edb0*/  MOV R17, 0x7f800000 ;  /* 0x7f80000000117802 */ /* 0x000fe20000000f00 */
[----:B-----5:R-:W-:Y:S01]  /*1edc0*/  @P2 FMUL.FTZ R3, R5, 0.69314718246459960938 ;  /* 0x3f31721805032820 */ /* 0x020fe20000410000 */
[----:B------:R-:W-:Y:S01]  /*1edd0*/  MOV R16, 0x7f800000 ;  /* 0x7f80000000107802 */ /* 0x000fe20000000f00 */
[----:B-1----:R-:W1:Y:S04]  /*1ede0*/  @P3 MUFU.LG2 R0, R223 ;  /* 0x000000df00003308 */ /* 0x002e680000000c00 */
[----:B------:R-:W5:Y:S01]  /*1edf0*/  @P1 LDC R7, c[0x0][0x458] ;  /* 0x00011600ff071b82 */ /* 0x000f620000000800 */
[----:B----4-:R-:W-:Y:S01]  /*1ee00*/  UIMAD UR10, UR8, UR14, URZ ;  /* 0x0000000e080a72a4 */ /* 0x010fe2000f8e02ff */
[----:B------:R4:W4:Y:S03]  /*1ee10*/  LDS.128 R24, [R20+0x3800] ;  /* 0x0038000014187984 */ /* 0x0009260000000c00 */
[----:B------:R-:W-:Y:S01]  /*1ee20*/  USHF.L.U32 UR10, UR10, 0x7, URZ ;  /* 0x000000070a0a7899 */ /* 0x000fe200080006ff */
[----:B---3--:R-:W3:Y:S03]  /*1ee30*/  @P1 MUFU.LG2 R6, R137 ;  /* 0x0000008900061308 */ /* 0x008ee60000000c00 */
[----:B------:R-:W-:-:S02]  /*1ee40*/  USHF.R.S32.HI UR5, URZ, 0x1f, UR10 ;  /* 0x0000001fff057899 */ /* 0x000fc4000801140a */
[----:B------:R-:W-:-:S04]  /*1ee50*/  UIADD3 UR21, UP1, UP0, UR10, UR21, UR13 ;  /* 0x000000150a157290 */ /* 0x000fc8000f83e00d */
[----:B------:R-:W-:Y:S01]  /*1ee60*/  UIADD3.X UR4, UPT, UPT, UR5, UR4, UR9, UP1, UP0 ;  /* 0x0000000405047290 */ /* 0x000fe20008fe0409 */
[----:B-1----:R-:W-:Y:S01]  /*1ee70*/  @P3 FMUL.FTZ R4, R0, 0.69314718246459960938 ;  /* 0x3f31721800043820 */ /* 0x002fe20000410000 */
[----:B--2---:R-:W-:-:S03]  /*1ee80*/  @P2 FFMA.FTZ R17, R134, R8, R3 ;  /* 0x0000000886112223 */ /* 0x004fc60000010003 */
[----:B------:R-:W-:Y:S01]  /*1ee90*/  @P3 FFMA.FTZ R18, R136, R9, R4 ;  /* 0x0000000988123223 */ /* 0x000fe20000010004 */
[----:B---3--:R-:W-:-:S04]  /*1eea0*/  @P1 FMUL.FTZ R0, R6, 0.69314718246459960938 ;  /* 0x3f31721806001820 */ /* 0x008fc80000410000 */
[----:B-----5:R-:W-:Y:S01]  /*1eeb0*/  @P1 FFMA.FTZ R16, R133, R7, R0 ;  /* 0x0000000785101223 */ /* 0x020fe20000010000 */
[----:B----4-:R-:W-:Y:S06]  /*1eec0*/  @P0 BRA `(.L_x_1548) ;  /* 0x0000000000980947 */ /* 0x010fec0003800000 */
        /* <DEDUP_REMOVED lines=24> */
[C---:B------:R-:W-:Y:S02]  /*1f050*/  @!P4 IADD3 R5, P1, PT, R3.reuse, UR21, RZ ;  /* 0x000000150305cc10 */ /* 0x040fe4000ff3e0ff */
[----:B--2---:R-:W-:Y:S01]  /*1f060*/  @!P5 LEA R8, P2, R6, R12, 0x2 ;  /* 0x0000000c0608d211 */ /* 0x004fe200078410ff */
        /* <DEDUP_REMOVED lines=12> */
.L_x_1548:
[----:B------:R-:W-:Y:S05]  /*1f130*/  BSYNC.RECONVERGENT B0 ;  /* 0x0000000000007941 */ /* 0x000fea0003800200 */
.L_x_1547:
[----:B------:R2:W5:Y:S01]  /*1f140*/  LDL R23, [R1+0x58] ;  /* 0x0000580001177983 */ /* 0x0005620000100800 */
[----:B------:R-:W-:Y:S01]  /*1f150*/  SHF.R.U32.HI R0, RZ, 0x3, R204 ;  /* 0x00000003ff007819 */ /* 0x000fe200000116cc */
[----:B------:R-:W3:Y:S01]  /*1f160*/  LDCU.64 UR4, c[0x0][0x410] ;  /* 0x00008200ff0477ac */ /* 0x000ee20008000a00 */
[----:B------:R-:W-:Y:S01]  /*1f170*/  BSSY.RECONVERGENT B0, `(.L_x_1549) ;  /* 0x0000027000007945 */ /* 0x000fe20003800200 */
[----:B------:R2:W4:Y:S01]  /*1f180*/  LDS.128 R12, [R20] ;  /* 0x00000000140c7984 */ /* 0x0005220000000c00 */
[C---:B-1----:R-:W-:Y:S01]  /*1f190*/  IADD3 R6, PT, PT, R0.reuse, 0x50, RZ ;  /* 0x0000005000067810 */ /* 0x042fe20007ffe0ff */
[C---:B------:R-:W-:Y:S01]  /*1f1a0*/  VIADD R4, R0.reuse, 0x10 ;  /* 0x0000001000047836 */ /* 0x040fe20000000000 */
[----:B------:R-:W-:Y:S01]  /*1f1b0*/  UIMAD.WIDE.U32 UR8, UR8, 0x80, URZ ;  /* 0x00000080080878a5 */ /* 0x000fe2000f8e00ff */
[----:B------:R2:W1:Y:S01]  /*1f1c0*/  LDS.128 R8, [R20+0x4000] ;  /* 0x0040000014087984 */ /* 0x0004620000000c00 */
        /* <DEDUP_REMOVED lines=10> */
[C---:B------:R-:W-:Y:S02]  /*1f270*/  ISETP.GE.AND P1, PT, R0.reuse, UR20, PT ;  /* 0x0000001400007c0c */ /* 0x040fe4000bf26270 */
[----:B------:R-:W-:Y:S01]  /*1f280*/  ISETP.GE.AND P3, PT, R3, UR20, PT ;  /* 0x0000001403007c0c */ /* 0x000fe2000bf66270 */
[----:B---3--:R-:W-:Y:S01]  /*1f290*/  IMAD.U32 R3, RZ, RZ, UR4 ;  /* 0x00000004ff037e24 */ /* 0x008fe2000f8e00ff */
[----:B------:R-:W-:-:S03]  /*1f2a0*/  LOP3.LUT R22, R0, UR8, RZ, 0xfc, !PT ;  /* 0x0000000800167c12 */ /* 0x000fc6000f8efcff */
[----:B------:R-:W-:Y:S01]  /*1f2b0*/  IMAD.WIDE.U32 R18, R3, UR6, R4 ;  /* 0x0000000603127c25 */ /* 0x000fe2000f8e0004 */
[----:B------:R-:W-:-:S05]  /*1f2c0*/  MOV R3, UR5 ;  /* 0x0000000500037c02 */ /* 0x000fca0008000f00 */
[----:B------:R-:W-:Y:S01]  /*1f2d0*/  IMAD R17, R3, UR6, R19 ;  /* 0x0000000603117c24 */ /* 0x000fe2000f8e0213 */
[----:B--2---:R-:W-:Y:S06]  /*1f2e0*/  @P1 BRA `(.L_x_1550) ;  /* 0x00000000003c1947 */ /* 0x004fec0003800000 */
[----:B------:R-:W2:Y:S01]  /*1f2f0*/  LDCU.64 UR6, c[0x0][0x408] ;  /* 0x00008100ff0677ac */ /* 0x000ea20008000a00 */
[----:B------:R-:W-:Y:S01]  /*1f300*/  MOV R16, R18 ;  /* 0x0000001200107202 */ /* 0x000fe20000000f00 */
[----:B------:R-:W3:Y:S01]  /*1f310*/  LDCU.64 UR4, c[0x0][0x3f0] ;  /* 0x00007e00ff0477ac */ /* 0x000ee20008000a00 */
[----:B------:R-:W4:Y:S01]  /*1f320*/  LDCU UR11, c[0x0][0x440] ;  /* 0x00008800ff0b77ac */ /* 0x000f220008000800 */
[----:B--2---:R-:W-:Y:S02]  /*1f330*/  UIMAD UR10, UR9, UR6, URZ ;  /* 0x00000006090a72a4 */ /* 0x004fe4000f8e02ff */
[----:B------:R-:W-:-:S04]  /*1f340*/  IMAD.WIDE.U32 R6, R22, UR6, R16 ;  /* 0x0000000616067c25 */ /* 0x000fc8000f8e0010 */
[----:B------:R-:W-:Y:S01]  /*1f350*/  IMAD.U32 R3, RZ, RZ, UR10 ;  /* 0x0000000aff037e24 */ /* 0x000fe2000f8e00ff */
[----:B---3--:R-:W-:Y:S02]  /*1f360*/  LEA R4, P1, R6, UR4, 0x1 ;  /* 0x0000000406047c11 */ /* 0x008fe4000f8208ff */
[----:B----4-:R-:W-:Y:S01]  /*1f370*/  ISETP.GE.AND P6, PT, R2, UR11, PT ;  /* 0x0000000b02007c0c */ /* 0x010fe2000bfc6270 */
[----:B------:R-:W-:-:S04]  /*1f380*/  IMAD R3, R22, UR7, R3 ;  /* 0x0000000716037c24 */ /* 0x000fc8000f8e0203 */
[----:B------:R-:W-:-:S05]  /*1f390*/  IMAD.IADD R3, R3, 0x1, R7 ;  /* 0x0000000103037824 */ /* 0x000fca00078e0207 */
[----:B------:R-:W-:Y:S02]  /*1f3a0*/  LEA.HI.X R5, R6, UR5, R3, 0x1, P1 ;  /* 0x0000000506057c11 */ /* 0x000fe400088f0c03 */
[----:B-----5:R-:W-:-:S03]  /*1f3b0*/  ISETP.GE.AND P1, PT, R23, UR11, PT ;  /* 0x0000000b17007c0c */ /* 0x020fc6000bf26270 */
[----:B------:R2:W-:Y:S10]  /*1f3c0*/  @!P6 STG.E.128 desc[UR30][R4.64], R12 ;  /* 0x0000000c0400e986 */ /* 0x0005f4000c101d1e */
[----:B-1----:R2:W-:Y:S02]  /*1f3d0*/  @!P1 STG.E.128 desc[UR30][R4.64+0x80], R8 ;  /* 0x0000800804009986 */ /* 0x0025e4000c101d1e */
.L_x_1550:
[----:B------:R-:W-:Y:S05]  /*1f3e0*/  BSYNC.RECONVERGENT B0 ;  /* 0x0000000000007941 */ /* 0x000fea0003800200 */
.L_x_1549:
[----:B--2-4-:R2:W3:Y:S01]  /*1f3f0*/  LDS.128 R12, [R20+0x800] ;  /* 0x00080000140c7984 */ /* 0x0144e20000000c00 */
[----:B------:R-:W-:Y:S01]  /*1f400*/  BSSY.RECONVERGENT B0, `(.L_x_1551) ;  /* 0x0000016000007945 */ /* 0x000fe20003800200 */
[----:B------:R-:W-:Y:S02]  /*1f410*/  ISETP.GE.AND P1, PT, R21, UR20, PT ;  /* 0x0000001415007c0c */ /* 0x000fe4000bf26270 */
[----:B-1----:R2:W1:Y:S01]  /*1f420*/  LDS.128 R8, [R20+0x4800] ;  /* 0x0048000014087984 */ /* 0x0024620000000c00 */
[----:B------:R-:W-:Y:S01]  /*1f430*/  IADD3 R3, PT, PT, R0, 0x70, RZ ;  /* 0x0000007000037810 */ /* 0x000fe20007ffe0ff */
[----:B------:R-:W-:Y:S09]  /*1f440*/  @P0 BRA `(.L_x_1552) ;  /* 0x0000000000440947 */ /* 0x000ff20003800000 */
[----:B------:R-:W4:Y:S01]  /*1f450*/  LDCU.64 UR6, c[0x0][0x408] ;  /* 0x00008100ff0677ac */ /* 0x000f220008000a00 */
[----:B------:R-:W-:Y:S01]  /*1f460*/  IADD3 R0, P0, PT, R22, 0x10, RZ ;  /* 0x0000001016007810 */ /* 0x000fe20007f1e0ff */
[----:B------:R-:W-:Y:S01]  /*1f470*/  IMAD.MOV.U32 R6, RZ, RZ, R18 ;  /* 0x000000ffff067224 */ /* 0x000fe200078e0012 */
[----:B------:R-:W-:Y:S01]  /*1f480*/  MOV R7, R17 ;  /* 0x0000001100077202 */ /* 0x000fe20000000f00 */
[----:B------:R-:W2:Y:S02]  /*1f490*/  LDCU.64 UR4, c[0x0][0x3f0] ;  /* 0x00007e00ff0477ac */ /* 0x000ea40008000a00 */
[----:B------:R-:W-:Y:S01]  /*1f4a0*/  IMAD.X R4, RZ, RZ, UR9, P0 ;  /* 0x00000009ff047e24 */ /* 0x000fe200080e06ff */
[----:B------:R-:W3:Y:S03]  /*1f4b0*/  LDCU UR10, c[0x0][0x440] ;  /* 0x00008800ff0a77ac */ /* 0x000ee60008000800 */
[----:B----4-:R-:W-:-:S02]  /*1f4c0*/  IMAD R4, R4, UR6, RZ ;  /* 0x0000000604047c24 */ /* 0x010fc4000f8e02ff */
[----:B------:R-:W-:-:S04]  /*1f4d0*/  IMAD.WIDE.U32 R6, R0, UR6, R6 ;  /* 0x0000000600067c25 */ /* 0x000fc8000f8e0006 */
[----:B------:R-:W-:Y:S01]  /*1f4e0*/  IMAD R0, R0, UR7, R4 ;  /* 0x0000000700007c24 */ /* 0x000fe2000f8e0204 */
[----:B--2---:R-:W-:Y:S02]  /*1f4f0*/  LEA R4, P0, R6, UR4, 0x1 ;  /* 0x0000000406047c11 */ /* 0x004fe4000f8008ff */
[----:B---3--:R-:W-:Y:S01]  /*1f500*/  ISETP.GE.AND P6, PT, R2, UR10, PT ;  /* 0x0000000a02007c0c */ /* 0x008fe2000bfc6270 */
[----:B------:R-:W-:-:S05]  /*1f510*/  IMAD.IADD R0, R0, 0x1, R7 ;  /* 0x0000000100007824 */ /* 0x000fca00078e0207 */
[----:B------:R-:W-:Y:S02]  /*1f520*/  LEA.HI.X R5, R6, UR5, R0, 0x1, P0 ;  /* 0x0000000506057c11 */ /* 0x000fe400080f0c00 */
[----:B-----5:R-:W-:-:S05]  /*1f530*/  ISETP.GE.AND P0, PT, R23, UR10, PT ;  /* 0x0000000a17007c0c */ /* 0x020fca000bf06270 */
[----:B------:R4:W-:Y:S08]  /*1f540*/  @!P6 STG.E.128 desc[UR30][R4.64], R12 ;  /* 0x0000000c0400e986 */ /* 0x0009f0000c101d1e */
[----:B-1----:R4:W-:Y:S02]  /*1f550*/  @!P0 STG.E.128 desc[UR30][R4.64+0x80], R8 ;  /* 0x0000800804008986 */ /* 0x0029e4000c101d1e */
.L_x_1552:
[----:B------:R-:W-:Y:S05]  /*1f560*/  BSYNC.RECONVERGENT B0 ;  /* 0x0000000000007941 */ /* 0x000fea0003800200 */
.L_x_1551:
[----:B---34-:R3:W4:Y:S01]  /*1f570*/  LDS.128 R12, [R20+0x1000] ;  /* 0x00100000140c7984 */ /* 0x0187220000000c00 */
[----:B------:R-:W-:Y:S01]  /*1f580*/  BSSY.RECONVERGENT B0, `(.L_x_1553) ;  /* 0x0000015000007945 */ /* 0x000fe20003800200 */
[----:B------:R-:W-:Y:S02]  /*1f590*/  ISETP.GE.AND P0, PT, R3, UR20, PT ;  /* 0x0000001403007c0c */ /* 0x000fe4000bf06270 */
[----:B-1----:R3:W1:Y:S01]  /*1f5a0*/  LDS.128 R8, [R20+0x5000] ;  /* 0x0050000014087984 */ /* 0x0026620000000c00 */
[----:B------:R-:W-:Y:S10]  /*1f5b0*/  @P5 BRA `(.L_x_1554) ;  /* 0x0000000000445947 */ /* 0x000ff40003800000 */
[----:B------:R-:W2:Y:S01]  /*1f5c0*/  LDCU.64 UR6, c[0x0][0x408] ;  /* 0x00008100ff0677ac */ /* 0x000ea20008000a00 */
[----:B------:R-:W-:Y:S01]  /*1f5d0*/  IADD3 R0, P5, PT, R22, 0x20, RZ ;  /* 0x0000002016007810 */ /* 0x000fe20007fbe0ff */
[----:B------:R-:W-:Y:S01]  /*1f5e0*/  IMAD.MOV.U32 R6, RZ, RZ, R18 ;  /* 0x000000ffff067224 */ /* 0x000fe200078e0012 */
[----:B------:R-:W-:Y:S01]  /*1f5f0*/  MOV R7, R17 ;  /* 0x0000001100077202 */ /* 0x000fe20000000f00 */
[----:B------:R-:W3:Y:S02]  /*1f600*/  LDCU.64 UR4, c[0x0][0x3f0] ;  /* 0x00007e00ff0477ac */ /* 0x000ee40008000a00 */
[----:B------:R-:W-:Y:S01]  /*1f610*/  IMAD.X R3, RZ, RZ, UR9, P5 ;  /* 0x00000009ff037e24 */ /* 0x000fe2000a8e06ff */
        /* <DEDUP_REMOVED lines=8> */
[----:B-----5:R-:W-:-:S05]  /*1f6a0*/  ISETP.GE.AND P5, PT, R23, UR10, PT ;  /* 0x0000000a17007c0c */ /* 0x020fca000bfa6270 */
[----:B------:R2:W-:Y:S08]  /*1f6b0*/  @!P6 STG.E.128 desc[UR30][R4.64], R12 ;  /* 0x0000000c0400e986 */ /* 0x0005f0000c101d1e */
[----:B-1----:R2:W-:Y:S02]  /*1f6c0*/  @!P5 STG.E.128 desc[UR30][R4.64+0x80], R8 ;  /* 0x000080080400d986 */ /* 0x0025e4000c101d1e */
.L_x_1554:
[----:B------:R-:W-:Y:S05]  /*1f6d0*/  BSYNC.RECONVERGENT B0 ;  /* 0x0000000000007941 */ /* 0x000fea0003800200 */
.L_x_1553:
[----:B--2-4-:R2:W4:Y:S01]  /*1f6e0*/  LDS.128 R12, [R20+0x1800] ;  /* 0x00180000140c7984 */ /* 0x0145220000000c00 */
[----:B------:R-:W-:Y:S03]  /*1f6f0*/  BSSY.RECONVERGENT B0, `(.L_x_1555) ;  /* 0x0000014000007945 */ /* 0x000fe60003800200 */
[----:B-1----:R2:W1:Y:S01]  /*1f700*/  LDS.128 R8, [R20+0x5800] ;  /* 0x0058000014087984 */ /* 0x0024620000000c00 */
[----:B------:R-:W-:Y:S05]  /*1f710*/  @P4 BRA `(.L_x_1556) ;  /* 0x0000000000444947 */ /* 0x000fea0003800000 */
[----:B------:R-:W3:Y:S01]  /*1f720*/  LDCU.64 UR6, c[0x0][0x408] ;  /* 0x00008100ff0677ac */ /* 0x000ee20008000a00 */
[----:B------:R-:W-:Y:S01]  /*1f730*/  IADD3 R0, P4, PT, R22, 0x30, RZ ;  /* 0x0000003016007810 */ /* 0x000fe20007f9e0ff */
        /* <DEDUP_REMOVED lines=9> */
[----:B-----5:R-:W-:Y:S02]  /*1f7d0*/  ISETP.GE.AND P4, PT, R23, UR10, PT ;  /* 0x0000000a17007c0c */ /* 0x020fe4000bf86270 */
[----:B----4-:R-:W-:Y:S01]  /*1f7e0*/  LEA R4, P6, R6, UR4, 0x1 ;  /* 0x0000000406047c11 */ /* 0x010fe2000f8c08ff */
[----:B------:R-:W-:-:S05]  /*1f7f0*/  IMAD.IADD R0, R0, 0x1, R7 ;  /* 0x0000000100007824 */ /* 0x000fca00078e0207 */
[----:B------:R-:W-:-:S05]  /*1f800*/  LEA.HI.X R5, R6, UR5, R0, 0x1, P6 ;  /* 0x0000000506057c11 */ /* 0x000fca000b0f0c00 */
[----:B------:R2:W-:Y:S04]  /*1f810*/  @!P5 STG.E.128 desc[UR30][R4.64], R12 ;  /* 0x0000000c0400d986 */ /* 0x0005e8000c101d1e */
[----:B-1----:R2:W-:Y:S02]  /*1f820*/  @!P4 STG.E.128 desc[UR30][R4.64+0x80], R8 ;  /* 0x000080080400c986 */ /* 0x0025e4000c101d1e */
.L_x_1556:
[----:B------:R-:W-:Y:S05]  /*1f830*/  BSYNC.RECONVERGENT B0 ;  /* 0x0000000000007941 */ /* 0x000fea0003800200 */
.L_x_1555:
        /* <DEDUP_REMOVED lines=21> */
.L_x_1558:
[----:B------:R-:W-:Y:S05]  /*1f990*/  BSYNC.RECONVERGENT B0 ;  /* 0x0000000000007941 */ /* 0x000fea0003800200 */
.L_x_1557:
        /* <DEDUP_REMOVED lines=21> */
.L_x_1560:
[----:B------:R-:W-:Y:S05]  /*1faf0*/  BSYNC.RECONVERGENT B0 ;  /* 0x0000000000007941 */ /* 0x000fea0003800200 */
.L_x_1559:
        /* <DEDUP_REMOVED lines=21> */
.L_x_1562:
[----:B------:R-:W-:Y:S05]  /*1fc50*/  BSYNC.RECONVERGENT B0 ;  /* 0x0000000000007941 */ /* 0x000fea0003800200 */
.L_x_1561:
[----:B------:R-:W-:Y:S05]  /*1fc60*/  @P0 EXIT ;  /* 0x000000000000094d */ /* 0x000fea0003800000 */
[----:B------:R-:W3:Y:S01]  /*1fc70*/  LDCU.64 UR6, c[0x0][0x408] ;  /* 0x00008100ff0677ac */ /* 0x000ee20008000a00 */
[----:B-12---:R1:W2:Y:S01]  /*1fc80*/  LDS.128 R8, [R20+0x7800] ;  /* 0x0078000014087984 */ /* 0x0062a20000000c00 */
[----:B------:R-:W-:Y:S01]  /*1fc90*/  IADD3 R0, P0, PT, R22, 0x70, RZ ;  /* 0x0000007016007810 */ /* 0x000fe20007f1e0ff */
[----:B------:R-:W-:Y:S01]  /*1fca0*/  IMAD.MOV.U32 R4, RZ, RZ, R18 ;  /* 0x000000ffff047224 */ /* 0x000fe200078e0012 */
[----:B------:R-:W4:Y:S01]  /*1fcb0*/  LDCU UR10, c[0x0][0x440] ;  /* 0x00008800ff0a77ac */ /* 0x000f220008000800 */
[----:B------:R-:W-:Y:S02]  /*1fcc0*/  MOV R5, R17 ;  /* 0x0000001100057202 */ /* 0x000fe40000000f00 */
[----:B------:R-:W-:Y:S01]  /*1fcd0*/  IMAD.X R3, RZ, RZ, UR9, P0 ;  /* 0x00000009ff037e24 */ /* 0x000fe200080e06ff */
[----:B------:R-:W1:Y:S03]  /*1fce0*/  LDCU.64 UR4, c[0x0][0x3f0] ;  /* 0x00007e00ff0477ac */ /* 0x000e660008000a00 */
[----:B---3--:R-:W-:-:S02]  /*1fcf0*/  IMAD R3, R3, UR6, RZ ;  /* 0x0000000603037c24 */ /* 0x008fc4000f8e02ff */
        /* <DEDUP_REMOVED lines=9> */
[----:B--2---:R-:W-:Y:S01]  /*1fd90*/  STG.E.128 desc[UR30][R2.64+0x80], R8 ;  /* 0x0000800802007986 */ /* 0x004fe2000c101d1e */
[----:B------:R-:W-:Y:S05]  /*1fda0*/  EXIT ;  /* 0x000000000000794d */ /* 0x000fea0003800000 */
.L_x_1563:
        /* <DEDUP_REMOVED lines=13> */
.L_x_1678:


//--------------------- .text._ZN5flash16flash_fwd_kernelI23Flash_fwd_kernel_traitsILi128ELi128ELi32ELi4ELb0ELb0EN7cutlass10bfloat16_tE19Flash_kernel_traitsILi128ELi128ELi32ELi4ES3_EELb0ELb1ELb0ELb1ELb0ELb0ELb1ELb0EEEvNS_16Flash_fwd_paramsE --------------------------
	.section	.text._ZN5flash16flash_fwd_kernelI23Flash_fwd_kernel_traitsILi128ELi128ELi32ELi4ELb0ELb0EN7cutlass10bfloat16_tE19Flash_kernel_traitsILi128ELi128ELi32ELi4ES3_EELb0ELb1ELb0ELb1ELb0ELb0ELb1ELb0EEEvNS_16Flash_fwd_paramsE,"ax",@progbits
	.align	128
        .global         _ZN5flash16flash_fwd_kernelI23Flash_fwd_kernel_traitsILi128ELi128ELi32ELi4ELb0ELb0EN7cutlass10bfloat16_tE19Flash_kernel_traitsILi128ELi128ELi32ELi4ES3_EELb0ELb1ELb0ELb1ELb0ELb0ELb1ELb0EEEvNS_16Flash_fwd_paramsE
        .type           _ZN5flash16flash_fwd_kernelI23Flash_fwd_kernel_traitsILi128ELi128ELi32ELi4ELb0ELb0EN7cutlass10bfloat16_tE19Flash_kernel_traitsILi128ELi128ELi32ELi4ES3_EELb0ELb1ELb0ELb1ELb0ELb0ELb1ELb0EEEvNS_16Flash_fwd_paramsE,@function
        .size           _ZN5flash16flash_fwd_kernelI23Flash_fwd_kernel_traitsILi128ELi128ELi32ELi4ELb0ELb0EN7cutlass10bfloat16_tE19Flash_kernel_traitsILi128ELi128ELi32ELi4ES3_EELb0ELb1ELb0ELb1ELb0ELb0ELb1ELb0EEEvNS_16Flash_fwd_paramsE,(.L_x_1679 - _ZN5flash16flash_fwd_kernelI23Flash_fwd_kernel_traitsILi128ELi128ELi32ELi4ELb0ELb0EN7cutlass10bfloat16_tE19Flash_kernel_traitsILi128ELi128ELi32ELi4ES3_EELb0ELb1ELb0ELb1ELb0ELb0ELb1ELb0EEEvNS_16Flash_fwd_paramsE)
        .other          _ZN5flash16flash_fwd_kernelI23Flash_fwd_kernel_traitsILi128ELi128ELi32ELi4ELb0ELb0EN7cutlass10bfloat16_tE19Flash_kernel_traitsILi128ELi128ELi32ELi4ES3_EELb0ELb1ELb0ELb1ELb0ELb0ELb1ELb0EEEvNS_16Flash_fwd_paramsE,@"STO_CUDA_ENTRY STV_DEFAULT"
_ZN5flash16flash_fwd_kernelI23Flash_fwd_kernel_traitsILi128ELi128ELi32ELi4ELb0ELb0EN7cutlass10bfloat16_tE19Flash_kernel_traitsILi128ELi128ELi32ELi4ES3_EELb0ELb1ELb0ELb1ELb0ELb0ELb1ELb0EEEvNS_16Flash_fwd_paramsE:
.text._ZN5flash16flash_fwd_kernelI23Flash_fwd_kernel_traitsILi128ELi128ELi32ELi4ELb0ELb0EN7cutlass10bfloat16_tE19Flash_kernel_traitsILi128ELi128ELi32ELi4ES3_EELb0ELb1ELb0ELb1ELb0ELb0ELb1ELb0EEEvNS_16Flash_fwd_paramsE:
        /* <DEDUP_REMOVED lines=73> */
.L_x_1564:
        /* <DEDUP_REMOVED lines=50> */
.L_x_1566:
[----:B------:R-:W-:Y:S01]  /*07b0*/  IMAD.SHL.U32 R0, R22, 0x8, RZ ;  /* 0x0000000816007824 */ /* 0x000fe200078e00ff */
[----:B------:R-:W3:Y:S01]  /*07c0*/  LDCU.64 UR4, c[0x0][0x410] ;  /* 0x00008200ff0477ac */ /* 0x000ee20008000a00 */
[----:B------:R-:W-:Y:S01]  /*07d0*/  SHF.R.U32.HI R14, RZ, 0x3, R22 ;  /* 0x00000003ff0e7819 */ /* 0x000fe20000011616 */
[----:B------:R-:W-:Y:S02]  /*07e0*/  BSSY.RECONVERGENT B0, `(.L_x_1567) ;  /* 0x0000035000007945 */ /* 0x000fe40003800200 */
[----:B------:R-:W-:Y:S01]  /*07f0*/  LOP3.LUT R12, R0, 0x38, RZ, 0xc0, !PT ;  /* 0x00000038000c7812 */ /* 0x000fe200078ec0ff */
[----:B--2---:R-:W-:Y:S01]  /*0800*/  UISETP.NE.AND UP1, UPT, UR11, URZ, !UP1 ;  /* 0x000000ff0b00728c */ /* 0x004fe2000cf25270 */
[----:B------:R-:W-:Y:S01]  /*0810*/  VIADD R16, R14, 0x20 ;  /* 0x000000200e107836 */ /* 0x000fe20000000000 */
        /* <DEDUP_REMOVED lines=49> */
.L_x_1568:
[----:B------:R-:W-:Y:S05]  /*0b30*/  BSYNC.RECONVERGENT B0 ;  /* 0x0000000000007941 */ /* 0x000fea0003800200 */
.L_x_1567:
        /* <DEDUP_REMOVED lines=21> */
.L_x_1570:
[----:B------:R-:W-:Y:S05]  /*0c90*/  BSYNC.RECONVERGENT B0 ;  /* 0x0000000000007941 */ /* 0x000fea0003800200 */
.L_x_1569:
        /* <DEDUP_REMOVED lines=21> */
.L_x_1572:
[----:B------:R-:W-:Y:S05]  /*0df0*/  BSYNC.RECONVERGENT B0 ;  /* 0x0000000000007941 */ /* 0x000fea0003800200 */
.L_x_1571:
        /* <DEDUP_REMOVED lines=20> */
.L_x_1574:
[----:B------:R-:W-:Y:S05]  /*0f40*/  BSYNC.RECONVERGENT B0 ;  /* 0x0000000000007941 */ /* 0x000fea0003800200 */
.L_x_1573:
        /* <DEDUP_REMOVED lines=20> */
.L_x_1576:
[----:B------:R-:W-:Y:S05]  /*1090*/  BSYNC.RECONVERGENT B0 ;  /* 0x0000000000007941 */ /* 0x000fea0003800200 */
.L_x_1575:
        /* <DEDUP_REMOVED lines=20> */
.L_x_1578:
[----:B------:R-:W-:Y:S05]  /*11e0*/  BSYNC.RECONVERGENT B0 ;  /* 0x0000000000007941 */ /* 0x000fea0003800200 */
.L_x_1577:
        /* <DEDUP_REMOVED lines=20> */
.L_x_1580:
[----:B------:R-:W-:Y:S05]  /*1330*/  BSYNC.RECONVERGENT B0 ;  /* 0x0000000000007941 */ /* 0x000fea0003800200 */
.L_x_1579:
        /* <DEDUP_REMOVED lines=20> */
.L_x_1582:
[----:B------:R-:W-:Y:S05]  /*1480*/  BSYNC.RECONVERGENT B0 ;  /* 0x0000000000007941 */ /* 0x000fea0003800200 */
.L_x_1581:
        /* <DEDUP_REMOVED lines=10> */
.L_x_1584:
[----:B------:R-:W-:Y:S05]  /*1530*/  BSYNC.RECONVERGENT B0 ;  /* 0x0000000000007941 */ /* 0x000fea0003800200 */
.L_x_1583:
        /* <DEDUP_REMOVED lines=15> */
.L_x_1586:
[----:B------:R-:W-:Y:S05]  /*1630*/  BSYNC.RECONVERGENT B0 ;  /* 0x0000000000007941 */ /* 0x000fea0003800200 */
.L_x_1585:
        /* <DEDUP_REMOVED lines=10> */
.L_x_1588:
[----:B------:R-:W-:Y:S05]  /*16e0*/  BSYNC.RECONVERGENT B0 ;  /* 0x0000000000007941 */ /* 0x000fea0003800200 */
.L_x_1587:
        /* <DEDUP_REMOVED lines=10> */
.L_x_1590:
[----:B------:R-:W-:Y:S05]  /*1790*/  BSYNC.RECONVERGENT B0 ;  /* 0x0000000000007941 */ /* 0x000fea0003800200 */
.L_x_1589:
        /* <DEDUP_REMOVED lines=10> */
.L_x_1592:
[----:B------:R-:W-:Y:S05]  /*1840*/  BSYNC.RECONVERGENT B0 ;  /* 0x0000000000007941 */ /* 0x000fea0003800200 */
.L_x_1591:
        /* <DEDUP_REMOVED lines=10> */
.L_x_1594:
[----:B------:R-:W-:Y:S05]  /*18f0*/  BSYNC.RECONVERGENT B0 ;  /* 0x0000000000007941 */ /* 0x000fea0003800200 */
.L_x_1593:
        /* <DEDUP_REMOVED lines=10> */
.L_x_1596:
[----:B------:R-:W-:Y:S05]  /*19a0*/  BSYNC.RECONVERGENT B0 ;  /* 0x0000000000007941 */ /* 0x000fea0003800200 */
.L_x_1595:
        /* <DEDUP_REMOVED lines=10> */
.L_x_1565:
        /* <DEDUP_REMOVED lines=21> */
.L_x_1597:
[----:B------:R-:W1:Y:S01]  /*1ba0*/  LDCU.64 UR14, c[0x0][0x3b8] ;  /* 0x00007700ff0e77ac */ /* 0x000e620008000a00 */
[----:B------:R-:W-:-:S04]  /*1bb0*/  UIADD3 UR6, UPT, UPT, UR8, UR9, URZ ;  /* 0x0000000908067290 */ /* 0x000fc8000fffe0ff */
[----:B-1----:R-:W-:Y:S02]  /*1bc0*/  UIMAD.WIDE.U32 UR10, UR6, UR14, URZ ;  /* 0x0000000e060a72a5 */ /* 0x002fe4000f8e00ff */
[----:B------:R-:W-:-:S04]  /*1bd0*/  UIMAD UR6, UR6, UR15, URZ ;  /* 0x0000000f060672a4 */ /* 0x000fc8000f8e02ff */
[----:B------:R-:W-:Y:S02]  /*1be0*/  UIADD3 UR6, UPT, UPT, UR11, UR6, URZ ;  /* 0x000000060b067290 */ /* 0x000fe4000fffe0ff */
.L_x_1598:
        /* <DEDUP_REMOVED lines=38> */
.L_x_1599:
[----:B------:R-:W1:Y:S01]  /*1e50*/  LDCU.64 UR12, c[0x0][0x3c0] ;  /* 0x00007800ff0c77ac */ /* 0x000e620008000a00 */
[----:B------:R-:W-:-:S04]  /*1e60*/  UIADD3 UR8, UPT, UPT, UR8, UR9, URZ ;  /* 0x0000000908087290 */ /* 0x000fc8000fffe0ff */
[----:B-1----:R-:W-:Y:S02]  /*1e70*/  UIMAD.WIDE.U32 UR16, UR8, UR12, URZ ;  /* 0x0000000c081072a5 */ /* 0x002fe4000f8e00ff */
[----:B------:R-:W-:-:S04]  /*1e80*/  UIMAD UR5, UR8, UR13, URZ ;  /* 0x0000000d080572a4 */ /* 0x000fc8000f8e02ff */
[----:B------:R-:W-:-:S12]  /*1e90*/  UIADD3 UR5, UPT, UPT, UR17, UR5, URZ ;  /* 0x0000000511057290 */ /* 0x000fd8000fffe0ff */
.L_x_1600:
        /* <DEDUP_REMOVED lines=16> */
[----:B------:R-:W-:Y:S01]  /*1fa0*/  ISETP.GE.AND P2, PT, R7, UR7, PT ;  /* 0x0000000707007c0c */ /* 0x000fe2000bf46270 */
[----:B------:R-:W4:Y:S01]  /*1fb0*/  LDCU.64 UR4, c[0x0][0x3c8] ;  /* 0x00007900ff0477ac */ /* 0x000f220008000a00 */
[----:B------:R-:W-:Y:S01]  /*1fc0*/  IMAD.X R5, RZ, RZ, UR6, P1 ;  /* 0x00000006ff057e24 */ /* 0x000fe200088e06ff */
[----:B------:R-:W5:Y:S01]  /*1fd0*/  S2UR UR6, SR_CgaCtaId ;  /* 0x00000000000679c3 */ /* 0x000f620000008800 */
[C---:B------:R-:W-:Y:S01]  /*1fe0*/  IMAD.WIDE.U32 R2, R115.reuse, UR12, R2 ;  /* 0x0000000c73027c25 */ /* 0x040fe2000f8e0002 */
[----:B------:R-:W-:Y:S02]  /*1ff0*/  ISETP.GE.AND P1, PT, R10, UR7, PT ;  /* 0x000000070a007c0c */ /* 0x000fe4000bf26270 */
[C---:B------:R-:W-:Y:S01]  /*2000*/  IADD3 R12, PT, PT, R115.reuse, 0x10, RZ ;  /* 0x00000010730c7810 */ /* 0x040fe20007ffe0ff */
[C---:B------:R-:W-:Y:S01]  /*2010*/  IMAD R3, R115.reuse, UR13, R3 ;  /* 0x0000000d73037c24 */ /* 0x040fe2000f8e0203 */
[----:B------:R-:W-:Y:S01]  /*2020*/  LOP3.LUT R250, R116, 0x40, RZ, 0xfc, !PT ;  /* 0x0000004074fa7812 */ /* 0x000fe200078efcff */
[----:B------:R-:W-:-:S04]  /*2030*/  IMAD.WIDE.U32 R4, R115, UR14, R4 ;  /* 0x0000000e73047c25 */ /* 0x000fc8000f8e0004 */
[C---:B--2---:R-:W-:Y:S02]  /*2040*/  IMAD R7, R6.reuse, UR8, RZ ;  /* 0x0000000806077c24 */ /* 0x044fe4000f8e02ff */
[----:B------:R-:W-:Y:S02]  /*2050*/  IMAD R6, R6, UR10, RZ ;  /* 0x0000000a06067c24 */ /* 0x000fe4000f8e02ff */
[----:B------:R-:W-:Y:S01]  /*2060*/  IMAD.WIDE.U32 R2, R0, UR10, R2 ;  /* 0x0000000a00027c25 */ /* 0x000fe2000f8e0002 */
[----:B------:R-:W-:-:S03]  /*2070*/  USHF.L.U64.HI UR10, UR14, 0x5, UR15 ;  /* 0x000000050e0a7899 */ /* 0x000fc6000801020f */
[----:B------:R-:W-:Y:S01]  /*2080*/  IMAD R8, R0, UR11, R6 ;  /* 0x0000000b00087c24 */ /* 0x000fe2000f8e0206 */
[----:B------:R-:W-:Y:S01]  /*2090*/  IADD3 R6, P0, PT, R116, UR32, RZ ;  /* 0x0000002074067c10 */ /* 0x000fe2000ff1e0ff */
[----:B------:R-:W-:Y:S02]  /*20a0*/  IMAD R9, R0, UR9, R7 ;  /* 0x0000000900097c24 */ /* 0x000fe4000f8e0207 */
[----:B------:R-:W-:Y:S02]  /*20b0*/  IMAD.IADD R3, R3, 0x1, R8 ;  /* 0x0000000103037824 */ /* 0x000fe400078e0208 */
[----:B------:R-:W-:Y:S01]  /*20c0*/  IMAD.X R7, RZ, RZ, UR31, P0 ;  /* 0x0000001fff077e24 */ /* 0x000fe200080e06ff */
[C---:B---3--:R-:W-:Y:S01]  /*20d0*/  LEA R15, P0, R2.reuse, UR16, 0x1 ;  /* 0x00000010020f7c11 */ /* 0x048fe2000f8008ff */
[C---:B------:R-:W-:Y:S01]  /*20e0*/  IMAD R5, R115.reuse, UR15, R5 ;  /* 0x0000000f73057c24 */ /* 0x040fe2000f8e0205 */
[----:B------:R-:W-:Y:S02]  /*20f0*/  USHF.L.U32 UR16, UR14, 0x5, URZ ;  /* 0x000000050e107899 */ /* 0x000fe400080006ff */
[----:B------:R-:W-:Y:S01]  /*2100*/  LEA.HI.X R14, R2, UR17, R3, 0x1, P0 ;  /* 0x00000011020e7c11 */ /* 0x000fe200080f0c03 */
[----:B------:R2:W-:Y:S01]  /*2110*/  STL [R1+0xc], R15 ;  /* 0x00000c0f01007387 */ /* 0x0005e20000100800 */
[----:B------:R-:W-:Y:S01]  /*2120*/  IMAD.WIDE.U32 R4, R0, UR8, R4 ;  /* 0x0000000800047c25 */ /* 0x000fe2000f8e0004 */
[----:B------:R-:W-:-:S02]  /*2130*/  ISETP.GE.AND P0, PT, R115, UR7, PT ;  /* 0x0000000773007c0c */ /* 0x000fc4000bf06270 */
[----:B------:R2:W-:Y:S01]  /*2140*/  STL [R1+0x8], R14 ;  /* 0x0000080e01007387 */ /* 0x0005e20000100800 */
[----:B----4-:R-:W-:Y:S01]  /*2150*/  IMAD.U32 R0, RZ, RZ, UR4 ;  /* 0x00000004ff007e24 */ /* 0x010fe2000f8e00ff */
[----:B------:R-:W-:Y:S01]  /*2160*/  IADD3 R5, PT, PT, R5, R9, RZ ;  /* 0x0000000905057210 */ /* 0x000fe20007ffe0ff */
[----:B------:R-:W-:Y:S01]  /*2170*/  UMOV UR4, 0x400 ;  /* 0x0000040000047882 */ /* 0x000fe20000000000 */
[----:B-1----:R-:W-:Y:S01]  /*2180*/  LEA R232, P4, R4, UR18, 0x1 ;  /* 0x0000001204e87c11 */ /* 0x002fe2000f8808ff */
[----:B------:R-:W-:Y:S01]  /*2190*/  IMAD.WIDE.U32 R10, R0, UR28, R6 ;  /* 0x0000001c000a7c25 */ /* 0x000fe2000f8e0006 */
[----:B------:R-:W-:Y:S01]  /*21a0*/  LOP3.LUT R0, R13, 0x1f8, RZ, 0xc0, !PT ;  /* 0x000001f80d007812 */ /* 0x000fe200078ec0ff */
[----:B-----5:R-:W-:Y:S01]  /*21b0*/  ULEA UR6, UR6, UR4, 0x18 ;  /* 0x0000000406067291 */ /* 0x020fe2000f8ec0ff */
[----:B------:R-:W-:Y:S01]  /*21c0*/  LEA.HI.X R231, R4, UR19, R5, 0x1, P4 ;  /* 0x0000001304e77c11 */ /* 0x000fe2000a0f0c05 */
[----:B------:R-:W-:Y:S01]  /*21d0*/  UIMAD.WIDE.U32 UR18, UR22, 0x80, URZ ;  /* 0x00000080161278a5 */ /* 0x000fe2000f8e00ff */
[----:B------:R-:W-:Y:S01]  /*21e0*/  LOP3.LUT R0, R0, 0x38, R22, 0x78, !PT ;  /* 0x0000003800007812 */ /* 0x000fe200078e7816 */
[----:B------:R-:W-:Y:S01]  /*21f0*/  IMAD.U32 R2, RZ, RZ, UR5 ;  /* 0x00000005ff027e24 */ /* 0x000fe2000f8e00ff */
[----:B------:R-:W-:Y:S01]  /*2200*/  ISETP.GE.AND P4, PT, R12, UR7, PT ;  /* 0x000000070c007c0c */ /* 0x000fe2000bf86270 */
[C---:B------:R-:W-:Y:S01]  /*2210*/  VIADD R6, R115.reuse, 0x50 ;  /* 0x0000005073067836 */ /* 0x040fe20000000000 */
[----:B------:R-:W-:Y:S01]  /*2220*/  LOP3.LUT R0, R0, 0x1e00, R13, 0xf8, !PT ;  /* 0x00001e0000007812 */ /* 0x000fe200078ef80d */
[----:B------:R-:W-:Y:S01]  /*2230*/  IMAD R9, R2, UR28, R11 ;  /* 0x0000001c02097c24 */ /* 0x000fe2000f8e020b */
[----:B------:R-:W-:-:S02]  /*2240*/  LOP3.LUT R16, R115, UR18, RZ, 0xfc, !PT ;  /* 0x0000001273107c12 */ /* 0x000fc4000f8efcff */
        /* <DEDUP_REMOVED lines=25> */
.L_x_1602:
[----:B------:R-:W-:Y:S05]  /*23e0*/  BSYNC.RECONVERGENT B0 ;  /* 0x0000000000007941 */ /* 0x000fea0003800200 */
.L_x_1601:
        /* <DEDUP_REMOVED lines=30> */
.L_x_1604:
[----:B------:R-:W-:Y:S05]  /*25d0*/  BSYNC.RECONVERGENT B0 ;  /* 0x0000000000007941 */ /* 0x000fea0003800200 */
.L_x_1603:
        /* <DEDUP_REMOVED lines=30> */
.L_x_1606:
[----:B------:R-:W-:Y:S05]  /*27c0*/  BSYNC.RECONVERGENT B0 ;  /* 0x0000000000007941 */ /* 0x000fea0003800200 */
.L_x_1605:
        /* <DEDUP_REMOVED lines=29> */
.L_x_1608:
[----:B------:R-:W-:Y:S05]  /*29a0*/  BSYNC.RECONVERGENT B0 ;  /* 0x0000000000007941 */ /* 0x000fea0003800200 */
.L_x_1607:
        /* <DEDUP_REMOVED lines=29> */
.L_x_1610:
[----:B------:R-:W-:Y:S05]  /*2b80*/  BSYNC.RECONVERGENT B0 ;  /* 0x0000000000007941 */ /* 0x000fea0003800200 */
.L_x_1609:
        /* <DEDUP_REMOVED lines=29> */
.L_x_1612:
[----:B------:R-:W-:Y:S05]  /*2d60*/  BSYNC.RECONVERGENT B0 ;  /* 0x0000000000007941 */ /* 0x000fea0003800200 */
.L_x_1611:
        /* <DEDUP_REMOVED lines=27> */
.L_x_1614:
[----:B------:R-:W-:Y:S05]  /*2f20*/  BSYNC.RECONVERGENT B0 ;  /* 0x0000000000007941 */ /* 0x000fea0003800200 */
.L_x_1613:
        /* <DEDUP_REMOVED lines=27> */
.L_x_1616:
[----:B------:R-:W-:Y:S05]  /*30e0*/  BSYNC.RECONVERGENT B0 ;  /* 0x0000000000007941 */ /* 0x000fea0003800200 */
.L_x_1615:
        /* <DEDUP_REMOVED lines=22> */
.L_x_1618:
[----:B------:R-:W-:Y:S05]  /*3250*/  BSYNC.RECONVERGENT B0 ;  /* 0x0000000000007941 */ /* 0x000fea0003800200 */
.L_x_1617:
        /* <DEDUP_REMOVED lines=21> */
.L_x_1620:
[----:B------:R-:W-:Y:S05]  /*33b0*/  BSYNC.RECONVERGENT B0 ;  /* 0x0000000000007941 */ /* 0x000fea0003800200 */
.L_x_1619:
[----:B------:R-:W5:Y:S01]  /*33c0*/  LDCU.64 UR8, c[0x0][0x538] ;  /* 0x0000a700ff0877ac */ /* 0x000f620008000a00 */
[----:B------:R-:W0:Y:S01]  /*33d0*/  LDGDEPBAR ;  /* 0x00000000000079af */ /* 0x000e220000000000 */
[----:B-----5:R-:W-:-:S04]  /*33e0*/  UISETP.NE.U32.AND UP1, UPT, UR8, URZ, UPT ;  /* 0x000000ff0800728c */ /* 0x020fc8000bf25070 */
[----:B------:R-:W-:Y:S01]  /*33f0*/  UISETP.NE.AND.EX UP1, UPT, UR9, URZ, UPT, UP1 ;  /* 0x000000ff0900728c */ /* 0x000fe2000bf25310 */
[--C-:B------:R-:W-:Y:S02]  /*3400*/  SHF.R.U32.HI R9, RZ, 0x1, R22.reuse ;  /* 0x00000001ff097819 */ /* 0x100fe40000011616 */
[----:B------:R-:W-:Y:S01]  /*3410*/  SHF.R.U32.HI R5, RZ, 0x2, R22 ;  /* 0x00000002ff057819 */ /* 0x000fe20000011616 */
[----:B------:R-:W-:Y:S01]  /*3420*/  USHF.L.U32 UR18, UR12, 0x5, URZ ;  /* 0x000000050c127899 */ /* 0x000fe200080006ff */
[C---:B------:R-:W-:Y:S01]  /*3430*/  IMAD.SHL.U32 R218, R22.reuse, 0x40, RZ ;  /* 0x0000004016da7824 */ /* 0x040fe200078e00ff */
[----:B------:R-:W-:Y:S01]  /*3440*/  PLOP3.LUT P0, PT, PT, PT, UP1, 0x80, 0x8 ;  /* 0x000000000008781c */ /* 0x000fe20003f0f018 */
[----:B------:R-:W-:Y:S01]  /*3450*/  IMAD.MOV.U32 R249, RZ, RZ, 0x20 ;  /* 0x00000020fff97424 */ /* 0x000fe200078e00ff */
[----:B------:R-:W-:Y:S01]  /*3460*/  LOP3.LUT P1, RZ, R22, 0x2, RZ, 0xc0, !PT ;  /* 0x0000000216ff7812 */ /* 0x000fe2000782c0ff */
[----:B------:R-:W-:-:S04]  /*3470*/  DEPBAR.LE SB0, 0x0 ;  /* 0x000080000000791a */ /* 0x000fc80000000000 */
        /* <DEDUP_REMOVED lines=9> */
[----:B------:R-:W-:-:S06]  /*3510*/  IMAD.U32 R3, RZ, RZ, UR9 ;  /* 0x00000009ff037e24 */ /* 0x000fcc000f8e00ff */
[----:B------:R1:W3:Y:S01]  /*3520*/  @P0 LDG.E R3, desc[UR24][R2.64] ;  /* 0x0000001802030981 */ /* 0x0002e2000c1e1900 */
[----:B-----5:R-:W3:Y:S01]  /*3530*/  @P0 MUFU.RCP R0, UR4 ;  /* 0x0000000400000d08 */ /* 0x020ee20008001000 */
[----:B------:R-:W-:Y:S01]  /*3540*/  LOP3.LUT R4, R9, 0x1f0, RZ, 0xc0, !PT ;  /* 0x000001f009047812 */ /* 0x000fe200078ec0ff */
[----:B------:R-:W-:Y:S01]  /*3550*/  USHF.L.U64.HI UR4, UR12, 0x5, UR13 ;  /* 0x000000050c047899 */ /* 0x000fe2000801020d */
[----:B------:R-:W-:Y:S01]  /*3560*/  LOP3.LUT R8, R218, 0x1c0, RZ, 0xc0, !PT ;  /* 0x000001c0da087812 */ /* 0x000fe200078ec0ff */
[----:B------:R-:W-:Y:S01]  /*3570*/  UIMAD.WIDE.U32 UR18, UR18, UR11, URZ ;  /* 0x0000000b121272a5 */ /* 0x000fe2000f8e00ff */
[----:B------:R-:W-:Y:S01]  /*3580*/  BSSY.RECONVERGENT B0, `(.L_x_1621) ;  /* 0x000002f000007945 */ /* 0x000fe20003800200 */
[----:B------:R-:W-:Y:S01]  /*3590*/  UIMAD UR4, UR4, UR11, URZ ;  /* 0x0000000b040472a4 */ /* 0x000fe2000f8e02ff */
[----:B------:R-:W-:Y:S01]  /*35a0*/  LOP3.LUT R8, R8, 0x38, R13, 0xf8, !PT ;  /* 0x0000003808087812 */ /* 0x000fe200078ef80d */
[----:B------:R-:W-:Y:S01]  /*35b0*/  UMOV UR5, URZ ;  /* 0x000000ff00057c82 */ /* 0x000fe20008000000 */
[----:B------:R-:W-:Y:S01]  /*35c0*/  LOP3.LUT R10, R218, 0x200, RZ, 0xc0, !PT ;  /* 0x00000200da0a7812 */ /* 0x000fe200078ec0ff */
[----:B------:R-:W-:Y:S01]  /*35d0*/  UIADD3 UR4, UPT, UPT, UR19, UR4, URZ ;  /* 0x0000000413047290 */ /* 0x000fe2000fffe0ff */
[----:B-1----:R-:W-:-:S05]  /*35e0*/  IMAD.U32 R2, RZ, RZ, UR29 ;  /* 0x0000001dff027e24 */ /* 0x002fca000f8e00ff */
[----:B------:R-:W-:Y:S02]  /*35f0*/  IADD3 R2, PT, PT, R4, 0x1, R2 ;  /* 0x0000000104027810 */ /* 0x000fe40007ffe002 */
[----:B------:R-:W-:-:S04]  /*3600*/  LOP3.LUT R4, R5, 0x7, RZ, 0xc0, !PT ;  /* 0x0000000705047812 */ /* 0x000fc800078ec0ff */
[----:B------:R-:W-:Y:S01]  /*3610*/  IADD3 R4, PT, PT, R2, -UR30, R4 ;  /* 0x8000001e02047c10 */ /* 0x000fe2000fffe004 */
[----:B------:R-:W-:-:S05]  /*3620*/  IMAD.U32 R2, RZ, RZ, UR26 ;  /* 0x0000001aff027e24 */ /* 0x000fca000f8e00ff */
[----:B------:R-:W-:Y:S01]  /*3630*/  IADD3 R112, PT, PT, R4, UR27, R2 ;  /* 0x0000001b04707c10 */ /* 0x000fe2000fffe002 */
[C---:B------:R-:W-:Y:S01]  /*3640*/  IMAD.SHL.U32 R4, R22.reuse, 0x2, RZ ;  /* 0x0000000216047824 */ /* 0x040fe200078e00ff */
[----:B------:R-:W-:-:S04]  /*3650*/  LOP3.LUT R2, R22, 0x8, RZ, 0xc0, !PT ;  /* 0x0000000816027812 */ /* 0x000fc800078ec0ff */
[----:B------:R-:W-:Y:S01]  /*3660*/  LOP3.LUT R117, R4, 0x6, RZ, 0xc0, !PT ;  /* 0x0000000604757812 */ /* 0x000fe200078ec0ff */
[----:B------:R-:W-:Y:S01]  /*3670*/  BAR.SYNC.DEFER_BLOCKING 0x0 ;  /* 0x0000000000007b1d */ /* 0x000fe20000010000 */
[----:B---3--:R-:W-:Y:S01]  /*3680*/  @P0 FMUL.FTZ R0, R3, R0 ;  /* 0x0000000003000220 */ /* 0x008fe20000410000 */
[----:B------:R-:W-:-:S04]  /*3690*/  IMAD.MOV.U32 R3, RZ, RZ, 0x10 ;  /* 0x00000010ff037424 */ /* 0x000fc800078e00ff */
[----:B------:R-:W-:Y:S01]  /*36a0*/  @P0 R2UR UR8, R0 ;  /* 0x00000000000802ca */ /* 0x000fe200000e0000 */
[C---:B------:R-:W-:Y:S01]  /*36b0*/  IMAD.SHL.U32 R0, R22.reuse, 0x20, RZ ;  /* 0x0000002016007824 */ /* 0x040fe200078e00ff */
[----:B------:R-:W-:Y:S02]  /*36c0*/  LOP3.LUT P0, RZ, R22, 0x4, RZ, 0xc0, !PT ;  /* 0x0000000416ff7812 */ /* 0x000fe4000780c0ff */
[----:B------:R-:W-:Y:S02]  /*36d0*/  SEL R3, R3, 0xfffffff0, !P1 ;  /* 0xfffffff003037807 */ /* 0x000fe40004800000 */
[----:B------:R-:W-:Y:S02]  /*36e0*/  LOP3.LUT R11, R0, 0x7c00, RZ, 0xc0, !PT ;  /* 0x00007c00000b7812 */ /* 0x000fe400078ec0ff */
[----:B------:R-:W-:-:S05]  /*36f0*/  SEL R113, R249, 0xffffffe0, !P0 ;  /* 0xffffffe0f9717807 */ /* 0x000fca0004000000 */
[----:B------:R-:W-:Y:S01]  /*3700*/  @UP1 UMOV UR5, UR8 ;  /* 0x0000000800051c82 */ /* 0x000fe20008000000 */
        /* <DEDUP_REMOVED lines=20> */
.L_x_1622:
[----:B------:R3:W-:Y:S04]  /*3850*/  STS.128 [R230+0xa000], RZ ;  /* 0x00a000ffe6007388 */ /* 0x0007e80000000c00 */
[----:B------:R3:W-:Y:S02]  /*3860*/  STS.128 [R230+0xb000], RZ ;  /* 0x00b000ffe6007388 */ /* 0x0007e40000000c00 */
.L_x_1623:
[----:B------:R-:W-:Y:S05]  /*3870*/  BSYNC.RECONVERGENT B0 ;  /* 0x0000000000007941 */ /* 0x000fea0003800200 */
.L_x_1621:
        /* <DEDUP_REMOVED lines=30> */
.L_x_1625:
[----:B------:R-:W-:Y:S05]  /*3a60*/  BSYNC.RECONVERGENT B0 ;  /* 0x0000000000007941 */ /* 0x000fea0003800200 */
.L_x_1624:
[----:B------:R-:W-:Y:S01]  /*3a70*/  LDSM.16.M88.4 R8, [R216] ;  /* 0x00000000d808783b */ /* 0x000fe20000000200 */
[----:B------:R-:W-:Y:S01]  /*3a80*/  IADD3 R226, PT, PT, R218, UR6, RZ ;  /* 0x00000006dae27c10 */ /* 0x000fe2000fffe0ff */
[----:B------:R-:W5:Y:S01]  /*3a90*/  LDCU UR4, c[0x0][0x50c] ;  /* 0x0000a180ff0477ac */ /* 0x000f620008000800 */
[C---:B------:R-:W-:Y:S01]  /*3aa0*/  LEA R28, R3.reuse, R216, 0x1 ;  /* 0x000000d8031c7211 */ /* 0x040fe200078e08ff */
[----:B------:R-:W2:Y:S01]  /*3ab0*/  LDSM.16.M88.4 R24, [R218+UR6+0x8000] ;  /* 0x00800006da18783b */ /* 0x000ea20008000200 */
[----:B------:R-:W-:Y:S01]  /*3ac0*/  LEA R29, R3, R226, 0x1 ;  /* 0x000000e2031d7211 */ /* 0x000fe200078e08ff */
[C---:B------:R-:W-:Y:S01]  /*3ad0*/  IMAD R0, R113.reuse, 0x2, R226 ;  /* 0x0000000271007824 */ /* 0x040fe200078e02e2 */
[----:B------:R-:W-:Y:S01]  /*3ae0*/  LEA R2, R113, R216, 0x1 ;  /* 0x000000d871027211 */ /* 0x000fe200078e08ff */
[----:B------:R-:W-:Y:S01]  /*3af0*/  LDSM.16.M88.4 R20, [R28] ;  /* 0x000000001c14783b */ /* 0x000fe20000000200 */
[----:B------:R-:W-:Y:S02]  /*3b00*/  UISETP.NE.AND UP1, UPT, UR23, 0x1, UPT ;  /* 0x000000011700788c */ /* 0x000fe4000bf25270 */
[C---:B------:R-:W-:Y:S01]  /*3b10*/  LEA R219, R3.reuse, R0, 0x1 ;  /* 0x0000000003db7211 */ /* 0x040fe200078e08ff */
[----:B------:R-:W-:Y:S01]  /*3b20*/  LDSM.16.M88.4 R52, [R29+0x8000] ;  /* 0x008000001d34783b */ /* 0x000fe20000000200 */
[----:B------:R-:W-:-:S03]  /*3b30*/  LEA R220, R3, R2, 0x1 ;  /* 0x0000000203dc7211 */ /* 0x000fc600078e08ff */
[----:B-1----:R-:W1:Y:S04]  /*3b40*/  LDSM.16.M88.4 R4, [R216+0x2000] ;  /* 0x00200000d804783b */ /* 0x002e680000000200 */
[----:B------:R-:W3:Y:S04]  /*3b50*/  LDSM.16.M88.4 R32, [R218+UR6+0x8800] ;  /* 0x00880006da20783b */ /* 0x000ee80008000200 */
[----:B------:R-:W-:Y:S04]  /*3b60*/  LDSM.16.M88.4 R64, [R0+0x8000] ;  /* 0x008000000040783b */ /* 0x000fe80000000200 */
[----:B------:R-:W4:Y:S04]  /*3b70*/  LDSM.16.M88.4 R40, [R2] ;  /* 0x000000000228783b */ /* 0x000f280000000200 */
[----:B------:R-:W5:Y:S04]  /*3b80*/  LDSM.16.M88.4 R16, [R28+0x2000] ;  /* 0x002000001c10783b */ /* 0x000f680000000200 */
[----:B------:R-:W5:Y:S04]  /*3b90*/  LDSM.16.M88.4 R48, [R29+0x8800] ;  /* 0x008800001d30783b */ /* 0x000f680000000200 */
[----:B------:R-:W-:Y:S01]  /*3ba0*/  LDSM.16.M88.4 R96, [R219+0x8000] ;  /* 0x00800000db60783b */ /* 0x000fe20000000200 */
[C---:B--2---:R-:W-:Y:S03]  /*3bb0*/  HMMA.16816.F32.BF16 R12, R8.reuse, R24, RZ ;  /* 0x00000018080c723c */ /* 0x044fe600000418ff */
[----:B------:R-:W2:Y:S04]  /*3bc0*/  LDSM.16.M88.4 R44, [R220] ;  /* 0x00000000dc2c783b */ /* 0x000ea80000000200 */
[----:B------:R-:W-:Y:S01]  /*3bd0*/  LDSM.16.M88.4 R104, [R218+UR6+0x9000] ;  /* 0x00900006da68783b */ /* 0x000fe20008000200 */
[----:B------:R-:W-:Y:S03]  /*3be0*/  HMMA.16816.F32.BF16 R88, R8, R26, RZ ;  /* 0x0000001a0858723c */ /* 0x000fe600000418ff */
[----:B------:R-:W-:Y:S04]  /*3bf0*/  LDSM.16.M88.4 R108, [R29+0x9000] ;  /* 0x009000001d6c783b */ /* 0x000fe80000000200 */
[----:B------:R-:W0:Y:S01]  /*3c00*/  LDGDEPBAR ;  /* 0x00000000000079af */ /* 0x000e220000000000 */
[----:B-1----:R-:W-:Y:S08]  /*3c10*/  HMMA.16816.F32.BF16 R60, R4, R24, RZ ;  /* 0x00000018043c723c */ /* 0x002ff000000418ff */
[----:B------:R-:W-:Y:S01]  /*3c20*/  HMMA.16816.F32.BF16 R36, R20, R52, R12 ;  /* 0x000000341424723c */ /* 0x000fe2000004180c */
[----:B------:R-:W1:Y:S07]  /*3c30*/  LDSM.16.M88.4 R12, [R2+0x2000] ;  /* 0x00200000020c783b */ /* 0x000e6e0000000200 */
[C---:B------:R-:W-:Y:S08]  /*3c40*/  HMMA.16816.F32.BF16 R76, R4.reuse, R26, RZ ;  /* 0x0000001a044c723c */ /* 0x040ff000000418ff */
[C---:B---3--:R-:W-:Y:S08]  /*3c50*/  HMMA.16816.F32.BF16 R72, R4.reuse, R32, RZ ;  /* 0x000000200448723c */ /* 0x048ff000000418ff */
[----:B------:R-:W-:Y:S01]  /*3c60*/  HMMA.16816.F32.BF16 R68, R4, R34, RZ ;  /* 0x000000220444723c */ /* 0x000fe200000418ff */
[----:B------:R-:W-:Y:S07]  /*3c70*/  LDSM.16.M88.4 R4, [R220+0x2000] ;  /* 0x00200000dc04783b */ /* 0x000fee0000000200 */
[C---:B------:R-:W-:Y:S08]  /*3c80*/  HMMA.16816.F32.BF16 R56, R8.reuse, R32, RZ ;  /* 0x000000200838723c */ /* 0x040ff000000418ff */
[----:B------:R-:W-:Y:S01]  /*3c90*/  HMMA.16816.F32.BF16 R92, R8, R34, RZ ;  /* 0x00000022085c723c */ /* 0x000fe200000418ff */
[----:B------:R-:W3:Y:S04]  /*3ca0*/  LDSM.16.M88.4 R8, [R0+0x8800] ;  /* 0x008800000008783b */ /* 0x000ee80000000200 */
[----:B------:R-:W-:Y:S03]  /*3cb0*/  LDSM.16.M88.4 R32, [R28+0x4000] ;  /* 0x004000001c20783b */ /* 0x000fe60000000200 */
[----:B----4-:R-:W-:Y:S01]  /*3cc0*/  HMMA.16816.F32.BF16 R24, R40, R64, R36 ;  /* 0x000000402818723c */ /* 0x010fe20000041824 */
[----:B------:R-:W4:Y:S07]  /*3cd0*/  LDSM.16.M88.4 R36, [R216+0x4000] ;  /* 0x00400000d824783b */ /* 0x000f2e0000000200 */
[C---:B-----5:R-:W-:Y:S08]  /*3ce0*/  HMMA.16816.F32.BF16 R60, R16.reuse, R52, R60 ;  /* 0x00000034103c723c */ /* 0x060ff0000004183c */
[C---:B------:R-:W-:Y:S08]  /*3cf0*/  HMMA.16816.F32.BF16 R84, R16.reuse, R54, R76 ;  /* 0x000000361054723c */ /* 0x040ff0000004184c */
[C---:B------:R-:W-:Y:S08]  /*3d00*/  HMMA.16816.F32.BF16 R80, R16.reuse, R48, R72 ;  /* 0x000000301050723c */ /* 0x040ff00000041848 */
[----:B------:R-:W-:Y:S08]  /*3d10*/  HMMA.16816.F32.BF16 R76, R16, R50, R68 ;  /* 0x00000032104c723c */ /* 0x000ff00000041844 */
[----:B------:R-:W-:Y:S01]  /*3d20*/  HMMA.16816.F32.BF16 R100, R20, R48, R56 ;  /* 0x000000301464723c */ /* 0x000fe20000041838 */
[----:B------:R-:W5:Y:S07]  /*3d30*/  LDSM.16.M88.4 R56, [R219+0x8800] ;  /* 0x00880000db38783b */ /* 0x000f6e0000000200 */
[----:B--2---:R-:W-:Y:S01]  /*3d40*/  HMMA.16816.F32.BF16 R16, R44, R96, R24 ;  /* 0x000000602c10723c */ /* 0x004fe20000041818 */
[----:B------:R-:W2:Y:S07]  /*3d50*/  LDSM.16.M88.4 R24, [R216+0x6000] ;  /* 0x00600000d818783b */ /* 0x000eae0000000200 */
[----:B-1----:R-:W-:Y:S08]  /*3d60*/  HMMA.16816.F32.BF16 R72, R12, R64, R60 ;  /* 0x000000400c48723c */ /* 0x002ff0000004183c */
[C---:B------:R-:W-:Y:S08]  /*3d70*/  HMMA.16816.F32.BF16 R88, R20.reuse, R54, R88 ;  /* 0x000000361458723c */ /* 0x040ff00000041858 */
[----:B------:R-:W-:Y:S01]  /*3d80*/  HMMA.16816.F32.BF16 R68, R20, R50, R92 ;  /* 0x000000321444723c */ /* 0x000fe2000004185c */
[----:B------:R-:W1:Y:S04]  /*3d90*/  LDSM.16.M88.4 R48, [R218+UR6+0x9800] ;  /* 0x00980006da30783b */ /* 0x000e680008000200 */
[----:B------:R-:W1:Y:S03]  /*3da0*/  LDSM.16.M88.4 R20, [R28+0x6000] ;  /* 0x006000001c14783b */ /* 0x000e660000000200 */
[C---:B------:R-:W-:Y:S01]  /*3db0*/  HMMA.16816.F32.BF16 R60, R12.reuse, R66, R84 ;  /* 0x000000420c3c723c */ /* 0x040fe20000041854 */
[----:B------:R-:W-:Y:S04]  /*3dc0*/  LDSM.16.M88.4 R84, [R0+0x9000] ;  /* 0x009000000054783b */ /* 0x000fe80000000200 */
[----:B------:R-:W-:Y:S03]  /*3dd0*/  LDSM.16.M88.4 R28, [R29+0x9800] ;  /* 0x009800001d1c783b */ /* 0x000fe60000000200 */
[C---:B---3--:R-:W-:Y:S08]  /*3de0*/  HMMA.16816.F32.BF16 R80, R12.reuse, R8, R80 ;  /* 0x000000080c50723c */ /* 0x048ff00000041850 */
[----:B------:R-:W-:Y:S08]  /*3df0*/  HMMA.16816.F32.BF16 R52, R12, R10, R76 ;  /* 0x0000000a0c34723c */ /* 0x000ff0000004184c */
[----:B----4-:R-:W-:Y:S01]  /*3e00*/  HMMA.16816.F32.BF16 R12, R36, R104, R16 ;  /* 0x00000068240c723c */ /* 0x010fe20000041810 */
[----:B------:R-:W3:Y:S07]  /*3e10*/  LDSM.16.M88.4 R16, [R2+0x4000] ;  /* 0x004000000210783b */ /* 0x000eee0000000200 */
[----:B------:R-:W-:Y:S08]  /*3e20*/  HMMA.16816.F32.BF16 R72, R4, R96, R72 ;  /* 0x000000600448723c */ /* 0x000ff00000041848 */
[C---:B------:R-:W-:Y:S08]  /*3e30*/  HMMA.16816.F32.BF16 R88, R40.reuse, R66, R88 ;  /* 0x000000422858723c */ /* 0x040ff00000041858 */
[C---:B------:R-:W-:Y:S08]  /*3e40*/  HMMA.16816.F32.BF16 R76, R40.reuse, R8, R100 ;  /* 0x00000008284c723c */ /* 0x040ff00000041864 */
[----:B------:R-:W-:Y:S01]  /*3e50*/  HMMA.16816.F32.BF16 R68, R40, R10, R68 ;  /* 0x0000000a2844723c */ /* 0x000fe20000041844 */
[----:B------:R-:W-:Y:S07]  /*3e60*/  LDSM.16.M88.4 R8, [R2+0x6000] ;  /* 0x006000000208783b */ /* 0x000fee0000000200 */
[C---:B------:R-:W-:Y:S08]  /*3e70*/  HMMA.16816.F32.BF16 R64, R4.reuse, R98, R60 ;  /* 0x000000620440723c */ /* 0x040ff0000004183c */
[C---:B-----5:R-:W-:Y:S01]  /*3e80*/  HMMA.16816.F32.BF16 R60, R4.reuse, R56, R80 ;  /* 0x00000038043c723c */ /* 0x060fe20000041850 */
[----:B------:R-:W-:Y:S07]  /*3e90*/  LDSM.16.M88.4 R80, [R219+0x9000] ;  /* 0x00900000db50783b */ /* 0x000fee0000000200 */
[----:B------:R-:W-:Y:S08]  /*3ea0*/  HMMA.16816.F32.BF16 R40, R4, R58, R52 ;  /* 0x0000003a0428723c */ /* 0x000ff00000041834 */
[----:B------:R-:W-:Y:S01]  /*3eb0*/  HMMA.16816.F32.BF16 R4, R32, R108, R12 ;  /* 0x0000006c2004723c */ /* 0x000fe2000004180c */
[----:B------:R-:W4:Y:S07]  /*3ec0*/  LDSM.16.M88.4 R12, [R220+0x4000] ;  /* 0x00400000dc0c783b */ /* 0x000f2e0000000200 */
[----:B--2---:R-:W-:Y:S08]  /*3ed0*/  HMMA.16816.F32.BF16 R52, R24, R104, R72 ;  /* 0x000000681834723c */ /* 0x004ff00000041848 */
[C---:B------:R-:W-:Y:S08]  /*3ee0*/  HMMA.16816.F32.BF16 R72, R44.reuse, R98, R88 ;  /* 0x000000622c48723c */ /* 0x040ff00000041858 */
[C---:B------:R-:W-:Y:S08]  /*3ef0*/  HMMA.16816.F32.BF16 R76, R44.reuse, R56, R76 ;  /* 0x000000382c4c723c */ /* 0x040ff0000004184c */
[----:B------:R-:W-:Y:S08]  /*3f00*/  HMMA.16816.F32.BF16 R68, R44, R58, R68 ;  /* 0x0000003a2c44723c */ /* 0x000ff00000041844 */
[C---:B------:R-:W-:Y:S08]  /*3f10*/  HMMA.16816.F32.BF16 R64, R24.reuse, R106, R64 ;  /* 0x0000006a1840723c */ /* 0x040ff00000041840 */
[C---:B-1----:R-:W-:Y:S08]  /*3f20*/  HMMA.16816.F32.BF16 R60, R24.reuse, R48, R60 ;  /* 0x00000030183c723c */ /* 0x042ff0000004183c */
[----:B------:R-:W-:Y:S08]  /*3f30*/  HMMA.16816.F32.BF16 R40, R24, R50, R40 ;  /* 0x000000321828723c */ /* 0x000ff00000041828 */
[----:B------:R-:W-:Y:S08]  /*3f40*/  HMMA.16816.F32.BF16 R44, R20, R108, R52 ;  /* 0x0000006c142c723c */ /* 0x000ff00000041834 */
[----:B---3--:R-:W-:Y:S01]  /*3f50*/  HMMA.16816.F32.BF16 R24, R16, R84, R4 ;  /* 0x000000541018723c */ /* 0x008fe20000041804 */
[----:B------:R-:W1:Y:S07]  /*3f60*/  LDSM.16.M88.4 R4, [R220+0x6000] ;  /* 0x00600000dc04783b */ /* 0x000e6e0000000200 */
[C---:B------:R-:W-:Y:S08]  /*3f70*/  HMMA.16816.F32.BF16 R52, R36.reuse, R106, R72 ;  /* 0x0000006a2434723c */ /* 0x040ff00000041848 */
[C---:B------:R-:W-:Y:S08]  /*3f80*/  HMMA.16816.F32.BF16 R56, R36.reuse, R48, R76 ;  /* 0x000000302438723c */ /* 0x040ff0000004184c */
[----:B------:R-:W-:Y:S08]  /*3f90*/  HMMA.16816.F32.BF16 R48, R36, R50, R68 ;  /* 0x000000322430723c */ /* 0x000ff00000041844 */
[C---:B------:R-:W-:Y:S08]  /*3fa0*/  HMMA.16816.F32.BF16 R64, R20.reuse, R110, R64 ;  /* 0x0000006e1440723c */ /* 0x040ff00000041840 */
[C---:B------:R-:W-:Y:S08]  /*3fb0*/  HMMA.16816.F32.BF16 R60, R20.reuse, R28, R60 ;  /* 0x0000001c143c723c */ /* 0x040ff0000004183c */
[----:B------:R-:W-:Y:S08]  /*3fc0*/  HMMA.16816.F32.BF16 R68, R20, R30, R40 ;  /* 0x0000001e1444723c */ /* 0x000ff00000041828 */
[----:B----4-:R-:W-:Y:S01]  /*3fd0*/  HMMA.16816.F32.BF16 R40, R12, R80, R24 ;  /* 0x000000500c28723c */ /* 0x010fe20000041818 */
[----:B------:R2:W3:Y:S07]  /*3fe0*/  LDSM.16.M88.4 R24, [R0+0x9800] ;  /* 0x009800000018783b */ /* 0x0004ee0000000200 */
[----:B------:R-:W-:Y:S08]  /*3ff0*/  HMMA.16816.F32.BF16 R20, R32, R110, R52 ;  /* 0x0000006e2014723c */ /* 0x000ff00000041834 */
[----:B------:R-:W-:Y:S08]  /*4000*/  HMMA.16816.F32.BF16 R36, R8, R84, R44 ;  /* 0x000000540824723c */ /* 0x000ff0000004182c */
[----:B------:R-:W-:Y:S01]  /*4010*/  HMMA.16816.F32.BF16 R56, R32, R28, R56 ;  /* 0x0000001c2038723c */ /* 0x000fe20000041838 */
[----:B--2---:R-:W-:-:S04]  /*4020*/  FMUL.FTZ R0, R40, UR4 ;  /* 0x0000000428007c20 */ /* 0x004fc80008410000 */
[----:B------:R2:W-:Y:S03]  /*4030*/  MUFU.TANH R73, R0 ;  /* 0x0000000000497308 */ /* 0x0005e60000002400 */
[----:B------:R-:W-:Y:S08]  /*4040*/  HMMA.16816.F32.BF16 R48, R32, R30, R48 ;  /* 0x0000001e2030723c */ /* 0x000ff00000041830 */
[----:B------:R-:W-:Y:S01]  /*4050*/  HMMA.16816.F32.BF16 R28, R16, R86, R20 ;  /* 0x00000056101c723c */ /* 0x000fe20000041814 */
[----:B------:R-:W4:Y:S01]  /*4060*/  LDSM.16.M88.4 R20, [R219+0x9800] ;  /* 0x00980000db14783b */ /* 0x000f220000000200 */
[----:B------:R-:W-:-:S04]  /*4070*/  DEPBAR.LE SB0, 0x0 ;  /* 0x000080000000791a */ /* 0x000fc80000000000 */
[----:B--2---:R-:W-:Y:S02]  /*4080*/  FMUL.FTZ R0, R41, UR4 ;  /* 0x0000000429007c20 */ /* 0x004fe40008410000 */
[----:B-1----:R-:W-:Y:S02]  /*4090*/  HMMA.16816.F32.BF16 R36, R4, R80, R36 ;  /* 0x000000500424723c */ /* 0x002fe40000041824 */
[----:B------:R1:W-:Y:S06]  /*40a0*/  MUFU.TANH R72, R0 ;  /* 0x0000000000487308 */ /* 0x0003ec0000002400 */
[C---:B------:R-:W-:Y:S08]  /*40b0*/  HMMA.16816.F32.BF16 R32, R8.reuse, R86, R64 ;  /* 0x000000560820723c */ /* 0x040ff00000041840 */
[----:B---3--:R-:W-:Y:S01]  /*40c0*/  HMMA.16816.F32.BF16 R44, R8, R24, R60 ;  /* 0x00000018082c723c */ /* 0x008fe2000004183c */
[----:B-1----:R-:W-:-:S02]  /*40d0*/  FMUL.FTZ R0, R42, UR4 ;  /* 0x000000042a007c20 */ /* 0x002fc40008410000 */
[----:B------:R-:W-:Y:S01]  /*40e0*/  FMUL.FTZ R39, R39, UR4 ;  /* 0x0000000427277c20 */ /* 0x000fe20008410000 */
[----:B------:R-:W-:Y:S01]  /*40f0*/  FMUL.FTZ R38, R38, UR4 ;  /* 0x0000000426267c20 */ /* 0x000fe20008410000 */
[----:B------:R1:W-:Y:S07]  /*4100*/  MUFU.TANH R74, R0 ;  /* 0x00000000004a7308 */ /* 0x0003ee0000002400 */
[----:B------:R-:W-:Y:S01]  /*4110*/  HMMA.16816.F32.BF16 R32, R4, R82, R32 ;  /* 0x000000520420723c */ /* 0x000fe20000041820 */
[----:B------:R-:W-:Y:S08]  /*4120*/  MUFU.TANH R39, R39 ;  /* 0x0000002700277308 */ /* 0x000ff00000002400 */
[----:B------:R-:W-:Y:S01]  /*4130*/  MUFU.TANH R52, R38 ;  /* 0x0000002600347308 */ /* 0x000fe20000002400 */
[----:B-1----:R-:W-:-:S02]  /*4140*/  FMUL.FTZ R0, R43, UR4 ;  /* 0x000000042b007c20 */ /* 0x002fc40008410000 */
[----:B------:R-:W-:Y:S05]  /*4150*/  HMMA.16816.F32.BF16 R40, R12, R82, R28 ;  /* 0x000000520c28723c */ /* 0x000fea000004181c */
[----:B------:R1:W-:Y:S02]  /*4160*/  MUFU.TANH R64, R0 ;  /* 0x0000000000407308 */ /* 0x0003e40000002400 */
[----:B------:R-:W-:Y:S01]  /*4170*/  FMUL.FTZ R33, R33, UR4 ;  /* 0x0000000421217c20 */ /* 0x000fe20008410000 */
[----:B------:R-:W-:Y:S01]  /*4180*/  FMUL.FTZ R32, R32, UR4 ;  /* 0x0000000420207c20 */ /* 0x000fe20008410000 */
[----:B------:R-:W-:Y:S01]  /*4190*/  HMMA.16816.F32.BF16 R28, R8, R26, R68 ;  /* 0x0000001a081c723c */ /* 0x000fe20000041844 */
[----:B------:R-:W-:-:S07]  /*41a0*/  FMUL.FTZ R2, R34, UR4 ;  /* 0x0000000422027c20 */ /* 0x000fce0008410000 */
[----:B------:R-:W-:Y:S01]  /*41b0*/  HMMA.16816.F32.BF16 R8, R16, R24, R56 ;  /* 0x000000181008723c */ /* 0x000fe20000041838 */
[----:B-1----:R-:W-:-:S07]  /*41c0*/  FMUL.FTZ R0, R36, UR4 ;  /* 0x0000000424007c20 */ /* 0x002fce0008410000 */
[----:B------:R-:W-:Y:S01]  /*41d0*/  HMMA.16816.F32.BF16 R24, R16, R26, R48 ;  /* 0x0000001a1018723c */ /* 0x000fe20000041830 */
[----:B------:R1:W-:Y:S11]  /*41e0*/  MUFU.TANH R53, R0 ;  /* 0x0000000000357308 */ /* 0x0003f60000002400 */
[----:B----4-:R-:W-:Y:S01]  /*41f0*/  HMMA.16816.F32.BF16 R16, R12, R20, R8 ;  /* 0x000000140c10723c */ /* 0x010fe20000041808 */
[----:B-1----:R-:W-:-:S07]  /*4200*/  FMUL.FTZ R0, R37, UR4 ;  /* 0x0000000425007c20 */ /* 0x002fce0008410000 */
[----:B------:R-:W-:Y:S01]  /*4210*/  HMMA.16816.F32.BF16 R8, R4, R20, R44 ;  /* 0x000000140408723c */ /* 0x000fe2000004182c */
[----:B------:R-:W-:Y:S01]  /*4220*/  MUFU.TANH R21, R32 ;  /* 0x0000002000157308 */ /* 0x000fe20000002400 */
[----:B------:R-:W-:-:S06]  /*4230*/  FMUL.FTZ R44, R43, UR4 ;  /* 0x000000042b2c7c20 */ /* 0x000fcc0008410000 */
[-C--:B------:R-:W-:Y:S01]  /*4240*/  HMMA.16816.F32.BF16 R4, R4, R22.reuse, R28 ;  /* 0x000000160404723c */ /* 0x080fe2000004181c */
[----:B------:R1:W-:Y:S02]  /*4250*/  MUFU.TANH R36, R0 ;  /* 0x0000000000247308 */ /* 0x0003e40000002400 */
[----:B------:R-:W-:Y:S01]  /*4260*/  FMUL.FTZ R45, R16, UR4 ;  /* 0x00000004102d7c20 */ /* 0x000fe20008410000 */
[----:B------:R-:W-:Y:S02]  /*4270*/  IMAD.U32 R16, RZ, RZ, UR26 ;  /* 0x0000001aff107e24 */ /* 0x000fe4000f8e00ff */
[----:B------:R-:W-:Y:S01]  /*4280*/  FMUL.FTZ R48, R18, UR4 ;  /* 0x0000000412307c20 */ /* 0x000fe20008410000 */
[----:B------:R-:W-:Y:S01]  /*4290*/  FMUL.FTZ R46, R17, UR4 ;  /* 0x00000004112e7c20 */ /* 0x000fe20008410000 */
[----:B------:R-:W-:Y:S01]  /*42a0*/  FMUL.FTZ R49, R19, UR4 ;  /* 0x0000000413317c20 */ /* 0x000fe20008410000 */
[----:B------:R-:W-:Y:S01]  /*42b0*/  HMMA.16816.F32.BF16 R12, R12, R22, R24 ;  /* 0x000000160c0c723c */ /* 0x000fe20000041818 */
[----:B------:R2:W-:Y:S01]  /*42c0*/  MUFU.TANH R31, R33 ;  /* 0x00000021001f7308 */ /* 0x0005e20000002400 */
[----:B------:R-:W-:Y:S01]  /*42d0*/  FMUL.FTZ R8, R8, UR4 ;  /* 0x0000000408087c20 */ /* 0x000fe20008410000 */
[----:B------:R-:W-:-:S06]  /*42e0*/  FMUL.FTZ R9, R9, UR4 ;  /* 0x0000000409097c20 */ /* 0x000fcc0008410000 */
[----:B------:R-:W-:Y:S01]  /*42f0*/  MUFU.TANH R22, R8 ;  /* 0x0000000800167308 */ /* 0x000fe20000002400 */
[----:B-1----:R-:W-:Y:S01]  /*4300*/  FMUL.FTZ R0, R40, UR4 ;  /* 0x0000000428007c20 */ /* 0x002fe20008410000 */
[----:B------:R-:W-:Y:S01]  /*4310*/  FMUL.FTZ R4, R4, UR4 ;  /* 0x0000000404047c20 */ /* 0x000fe20008410000 */
[----:B------:R-:W-:Y:S01]  /*4320*/  FMUL.FTZ R30, R6, UR4 ;  /* 0x00000004061e7c20 */ /* 0x000fe20008410000 */
[----:B------:R-:W-:Y:S01]  /*4330*/  FMUL.FTZ R29, R5, UR4 ;  /* 0x00000004051d7c20 */ /* 0x000fe20008410000 */
[----:B------:R-:W-:-:S03]  /*4340*/  FMUL.FTZ R32, R7, UR4 ;  /* 0x0000000407207c20 */ /* 0x000fc60008410000 */
[----:B------:R1:W-:Y:S01]  /*4350*/  MUFU.TANH R55, R0 ;  /* 0x0000000000377308 */ /* 0x0003e20000002400 */
[----:B--2---:R-:W-:Y:S01]  /*4360*/  FMUL.FTZ R33, R10, UR4 ;  /* 0x000000040a217c20 */ /* 0x004fe20008410000 */
[----:B------:R-:W-:Y:S01]  /*4370*/  FMUL.FTZ R34, R12, UR4 ;  /* 0x000000040c227c20 */ /* 0x000fe20008410000 */
[----:B------:R-:W-:Y:S01]  /*4380*/  FMUL.FTZ R37, R14, UR4 ;  /* 0x000000040e257c20 */ /* 0x000fe20008410000 */
[C-C-:B------:R-:W-:Y:S01]  /*4390*/  VIADDMNMX R14, R112.reuse, 0x40, R16.reuse, PT ;  /* 0x00000040700e7846 */ /* 0x140fe20003800110 */
[----:B------:R-:W-:Y:S01]  /*43a0*/  FMUL.FTZ R43, R13, UR4 ;  /* 0x000000040d2b7c20 */ /* 0x000fe20008410000 */
[C---:B------:R-:W-:Y:S01]  /*43b0*/  VIADDMNMX R13, R112.reuse, 0x48, R16, PT ;  /* 0x00000048700d7846 */ /* 0x040fe20003800110 */
[----:B------:R-:W-:Y:S01]  /*43c0*/  FMUL.FTZ R47, R15, UR4 ;  /* 0x000000040f2f7c20 */ /* 0x000fe20008410000 */
[----:B------:R-:W2:Y:S01]  /*43d0*/  MUFU.TANH R10, R4 ;  /* 0x00000004000a7308 */ /* 0x000ea20000002400 */
[----:B------:R-:W-:-:S07]  /*43e0*/  VIMNMX R15, PT, PT, R112, UR26, PT ;  /* 0x0000001a700f7c48 */ /* 0x000fce000bfe0100 */
[----:B------:R-:W3:Y:S01]  /*43f0*/  MUFU.TANH R28, R9 ;  /* 0x00000009001c7308 */ /* 0x000ee20000002400 */
[----:B-1----:R-:W-:-:S07]  /*4400*/  FMUL.FTZ R0, R41, UR4 ;  /* 0x0000000429007c20 */ /* 0x002fce0008410000 */
[----:B------:R1:W4:Y:S08]  /*4410*/  MUFU.TANH R51, R0 ;  /* 0x0000000000337308 */ /* 0x0003300000002400 */
[----:B------:R-:W2:Y:S08]  /*4420*/  MUFU.TANH R33, R33 ;  /* 0x0000002100217308 */ /* 0x000eb00000002400 */
[----:B------:R-:W2:Y:S01]  /*4430*/  MUFU.TANH R29, R29 ;  /* 0x0000001d001d7308 */ /* 0x000ea20000002400 */
[----:B-1----:R-:W-:-:S07]  /*4440*/  FMUL.FTZ R0, R42, UR4 ;  /* 0x000000042a007c20 */ /* 0x002fce0008410000 */
[----:B------:R1:W1:Y:S08]  /*4450*/  MUFU.TANH R50, R0 ;  /* 0x0000000000327308 */ /* 0x0002700000002400 */
[----:B------:R-:W2:Y:S08]  /*4460*/  MUFU.TANH R42, R2 ;  /* 0x00000002002a7308 */ /* 0x000eb00000002400 */
[----:B------:R-:W2:Y:S01]  /*4470*/  MUFU.TANH R30, R30 ;  /* 0x0000001e001e7308 */ /* 0x000ea20000002400 */
[----:B-1----:R-:W-:Y:S01]  /*4480*/  FMUL.FTZ R0, R35, UR4 ;  /* 0x0000000423007c20 */ /* 0x002fe20008410000 */
[----:B------:R-:W-:-:S06]  /*4490*/  FMUL.FTZ R35, R11, UR4 ;  /* 0x000000040b237c20 */ /* 0x000fcc0008410000 */
[----:B------:R1:W1:Y:S08]  /*44a0*/  MUFU.TANH R40, R0 ;  /* 0x0000000000287308 */ /* 0x0002700000002400 */
[----:B------:R-:W2:Y:S01]  /*44b0*/  MUFU.TANH R35, R35 ;  /* 0x0000002300237308 */ /* 0x000ea20000002400 */
[----:B-1----:R-:W-:-:S04]  /*44c0*/  MOV R0, UR11 ;  /* 0x0000000b00007c02 */ /* 0x002fc80008000f00 */
[----:B------:R-:W-:-:S04]  /*44d0*/  LEA R0, R0, R117, 0x5 ;  /* 0x0000007500007211 */ /* 0x000fc800078e28ff */
[C---:B------:R-:W-:Y:S01]  /*44e0*/  IADD3 R6, PT, PT, R0.reuse, 0x18, RZ ;  /* 0x0000001800067810 */ /* 0x040fe20007ffe0ff */
[C---:B------:R-:W-:Y:S01]  /*44f0*/  VIADD R4, R0.reuse, 0x8 ;  /* 0x0000000800047836 */ /* 0x040fe20000000000 */
[----:B------:R-:W-:Y:S02]  /*4500*/  IADD3 R5, PT, PT, R0, 0x1, RZ ;  /* 0x0000000100057810 */ /* 0x000fe40007ffe0ff */
[----:B------:R-:W-:Y:S02]  /*4510*/  I2FP.F32.U32 R12, R6 ;  /* 0x00000006000c7245 */ /* 0x000fe40000201000 */
[----:B------:R-:W-:Y:S02]  /*4520*/  I2FP.F32.U32 R11, R5 ;  /* 0x00000005000b7245 */ /* 0x000fe40000201000 */
[----:B------:R-:W-:Y:S01]  /*4530*/  ISETP.GE.AND P4, PT, R6, R14, PT ;  /* 0x0000000e0600720c */ /* 0x000fe20003f86270 */
[----:B--2---:R-:W-:Y:S01]  /*4540*/  FFMA.FTZ R10, R12, UR5, R10 ;  /* 0x000000050c0a7c23 */ /* 0x004fe2000801000a */
[----:B------:R-:W-:Y:S01]  /*4550*/  IADD3 R2, PT, PT, R0, 0x9, RZ ;  /* 0x0000000900027810 */ /* 0x000fe20007ffe0ff */
[----:B------:R-:W-:Y:S01]  /*4560*/  FFMA.FTZ R18, R11, UR5, R39 ;  /* 0x000000050b127c23 */ /* 0x000fe20008010027 */
[----:B------:R-:W-:Y:S01]  /*4570*/  ISETP.GE.AND P3, PT, R5, R13, PT ;  /* 0x0000000d0500720c */ /* 0x000fe20003f66270 */
[----:B------:R-:W-:Y:S01]  /*4580*/  FFMA.FTZ R17, R11, UR5, R36 ;  /* 0x000000050b117c23 */ /* 0x000fe20008010024 */
[----:B------:R-:W-:-:S02]  /*4590*/  FSEL R62, R10, -INF , !P4 ;  /* 0xff8000000a3e7808 */ /* 0x000fc40006000000 */
[----:B------:R-:W-:Y:S02]  /*45a0*/  I2FP.F32.U32 R10, R4 ;  /* 0x00000004000a7245 */ /* 0x000fe40000201000 */
[----:B------:R-:W-:Y:S02]  /*45b0*/  I2FP.F32.U32 R20, R2 ;  /* 0x0000000200147245 */ /* 0x000fe40000201000 */
[----:B------:R-:W-:Y:S01]  /*45c0*/  IADD3 R7, PT, PT, R0, 0x10, RZ ;  /* 0x0000001000077810 */ /* 0x000fe20007ffe0ff */
[----:B------:R-:W-:Y:S01]  /*45d0*/  FFMA.FTZ R21, R10, UR5, R21 ;  /* 0x000000050a157c23 */ /* 0x000fe20008010015 */
[----:B------:R-:W-:Y:S02]  /*45e0*/  ISETP.GE.AND P6, PT, R5, R14, PT ;  /* 0x0000000e0500720c */ /* 0x000fe40003fc6270 */
[----:B------:R-:W-:Y:S01]  /*45f0*/  FSEL R41, R18, -INF , !P3 ;  /* 0xff80000012297808 */ /* 0x000fe20005800000 */
[----:B------:R-:W-:Y:S01]  /*4600*/  FFMA.FTZ R18, R20, UR5, R31 ;  /* 0x0000000514127c23 */ /* 0x000fe2000801001f */
[----:B------:R-:W-:-:S02]  /*4610*/  FSEL R36, R17, -INF , !P6 ;  /* 0xff80000011247808 */ /* 0x000fc40007000000 */
[----:B------:R-:W-:Y:S02]  /*4620*/  I2FP.F32.U32 R19, R7 ;  /* 0x0000000700137245 */ /* 0x000fe40000201000 */
[----:B------:R-:W-:Y:S02]  /*4630*/  I2FP.F32.U32 R26, R0 ;  /* 0x00000000001a7245 */ /* 0x000fe40000201000 */
[-C--:B------:R-:W-:Y:S01]  /*4640*/  ISETP.GE.AND P4, PT, R4, R14.reuse, PT ;  /* 0x0000000e0400720c */ /* 0x080fe20003f86270 */
[----:B------:R-:W-:Y:S01]  /*4650*/  FFMA.FTZ R17, R19, UR5, R22 ;  /* 0x0000000513117c23 */ /* 0x000fe20008010016 */
[----:B------:R-:W-:Y:S01]  /*4660*/  BAR.SYNC.DEFER_BLOCKING 0x0 ;  /* 0x0000000000007b1d */ /* 0x000fe20000010000 */
[----:B------:R-:W-:Y:S02]  /*4670*/  ISETP.GE.AND P6, PT, R2, R14, PT ;  /* 0x0000000e0200720c */ /* 0x000fe40003fc6270 */
[----:B------:R-:W-:Y:S02]  /*4680*/  IADD3 R9, PT, PT, R0, 0x11, RZ ;  /* 0x0000001100097810 */ /* 0x000fe40007ffe0ff */
[----:B------:R-:W-:Y:S01]  /*4690*/  FSEL R38, R21, -INF , !P4 ;  /* 0xff80000015267808 */ /* 0x000fe20006000000 */
[----:B------:R-:W-:Y:S01]  /*46a0*/  FFMA.FTZ R21, R26, UR5, R53 ;  /* 0x000000051a157c23 */ /* 0x000fe20008010035 */
[----:B------:R-:W-:-:S02]  /*46b0*/  FSEL R39, R18, -INF , !P6 ;  /* 0xff80000012277808 */ /* 0x000fc40007000000 */
[-C--:B------:R-:W-:Y:S02]  /*46c0*/  ISETP.GE.AND P3, PT, R7, R14.reuse, PT ;  /* 0x0000000e0700720c */ /* 0x080fe40003f66270 */
[-C--:B------:R-:W-:Y:S02]  /*46d0*/  ISETP.GE.AND P6, PT, R9, R14.reuse, PT ;  /* 0x0000000e0900720c */ /* 0x080fe40003fc6270 */
[----:B------:R-:W-:Y:S02]  /*46e0*/  I2FP.F32.U32 R18, R9 ;  /* 0x0000000900127245 */ /* 0x000fe40000201000 */
[C---:B------:R-:W-:Y:S02]  /*46f0*/  ISETP.GE.AND P2, PT, R0.reuse, R14, PT ;  /* 0x0000000e0000720c */ /* 0x040fe40003f46270 */
[----:B------:R-:W-:Y:S01]  /*4700*/  IADD3 R8, PT, PT, R0, 0x19, RZ ;  /* 0x0000001900087810 */ /* 0x000fe20007ffe0ff */
[----:B---3--:R-:W-:Y:S01]  /*4710*/  FFMA.FTZ R28, R18, UR5, R28 ;  /* 0x00000005121c7c23 */ /* 0x008fe2000801001c */
[----:B------:R-:W-:-:S02]  /*4720*/  FSEL R61, R17, -INF , !P3 ;  /* 0xff800000113d7808 */ /* 0x000fc40005800000 */
[----:B------:R-:W-:Y:S02]  /*4730*/  P2R R27, PR, RZ, 0x40 ;  /* 0x00000040ff1b7803 */ /* 0x000fe40000000000 */
[-C--:B------:R-:W-:Y:S02]  /*4740*/  ISETP.GE.AND P5, PT, R0, R13.reuse, PT ;  /* 0x0000000d0000720c */ /* 0x080fe40003fa6270 */
[----:B------:R-:W-:Y:S02]  /*4750*/  ISETP.GE.AND P4, PT, R6, R13, PT ;  /* 0x0000000d0600720c */ /* 0x000fe40003f86270 */
[----:B------:R-:W-:Y:S02]  /*4760*/  ISETP.GE.AND P6, PT, R8, R14, PT ;  /* 0x0000000e0800720c */ /* 0x000fe40003fc6270 */
[----:B------:R-:W-:Y:S02]  /*4770*/  I2FP.F32.U32 R17, R8 ;  /* 0x0000000800117245 */ /* 0x000fe40000201000 */
[----:B------:R-:W-:Y:S01]  /*4780*/  FSEL R31, R21, -INF , !P2 ;  /* 0xff800000151f7808 */ /* 0x000fe20005000000 */
[----:B----4-:R-:W-:Y:S08]  /*4790*/  BRA.U !UP1, `(.L_x_1626) ;  /* 0x00000001099c7547 */ /* 0x010ff0000b800000 */
[----:B------:R-:W-:Y:S01]  /*47a0*/  UIADD3 UR9, UPT, UPT, UR23, -0x2, URZ ;  /* 0xfffffffe17097890 */ /* 0x000fe2000fffe0ff */
[----:B------:R-:W1:Y:S03]  /*47b0*/  LDCU UR8, c[0x0][0x440] ;  /* 0x00008800ff0877ac */ /* 0x000e660008000800 */
[----:B------:R-:W-:Y:S02]  /*47c0*/  UIMAD.WIDE.U32 UR14, UR16, UR9, URZ ;  /* 0x00000009100e72a5 */ /* 0x000fe4000f8e00ff */
[----:B------:R-:W-:Y:S02]  /*47d0*/  UIMAD UR9, UR10, UR9, URZ ;  /* 0x000000090a0972a4 */ /* 0x000fe4000f8e02ff */
[----:B------:R-:W-:Y:S02]  /*47e0*/  UIADD3 UR11, UP0, UPT, UR32, UR14, URZ ;  /* 0x0000000e200b7290 */ /* 0x000fe4000ff1e0ff */
[----:B------:R-:W-:Y:S01]  /*47f0*/  UIADD3 UR9, UPT, UPT, UR15, UR9, URZ ;  /* 0x000000090f097290 */ /* 0x000fe2000fffe0ff */
[----:B------:R-:W-:-:S02]  /*4800*/  IMAD.U32 R22, RZ, RZ, UR14 ;  /* 0x0000000eff167e24 */ /* 0x000fc4000f8e00ff */
[----:B------:R-:W-:Y:S01]  /*4810*/  IMAD.U32 R23, RZ, RZ, UR15 ;  /* 0x0000000fff177e24 */ /* 0x000fe2000f8e00ff */
[----:B------:R-:W-:Y:S01]  /*4820*/  UIADD3.X UR14, UPT, UPT, UR17, UR9, URZ, UP0, !UPT ;  /* 0x00000009110e7290 */ /* 0x000fe200087fe4ff */
[----:B------:R-:W-:Y:S01]  /*4830*/  IMAD.U32 R23, RZ, RZ, UR11 ;  /* 0x0000000bff177e24 */ /* 0x000fe2000f8e00ff */
[----:B------:R-:W-:Y:S01]  /*4840*/  LEA R24, P2, R22, R232, 0x1 ;  /* 0x000000e816187211 */ /* 0x000fe200078408ff */
[----:B------:R-:W-:Y:S01]  /*4850*/  IMAD.U32 R21, RZ, RZ, UR9 ;  /* 0x00000009ff157e24 */ /* 0x000fe2000f8e00ff */
[----:B-1----:R-:W-:-:S04]  /*4860*/  ISETP.GE.AND P3, PT, R116, UR8, PT ;  /* 0x0000000874007c0c */ /* 0x002fc8000bf66270 */
[----:B------:R-:W-:Y:S01]  /*4870*/  LEA.HI.X R25, R22, R231, R21, 0x1, P2 ;  /* 0x000000e716197211 */ /* 0x000fe200010f0c15 */
[----:B------:R-:W-:Y:S01]  /*4880*/  IMAD.U32 R21, RZ, RZ, UR14 ;  /* 0x0000000eff157e24 */ /* 0x000fe2000f8e00ff */
[----:B------:R-:W-:-:S04]  /*4890*/  LEA R22, P2, R23, R232, 0x1 ;  /* 0x000000e817167211 */ /* 0x000fc800078408ff */
[----:B------:R-:W-:Y:S02]  /*48a0*/  LEA.HI.X R23, R23, R231, R21, 0x1, P2 ;  /* 0x000000e717177211 */ /* 0x000fe400010f0c15 */
[----:B------:R-:W-:Y:S01]  /*48b0*/  ISETP.GE.AND P2, PT, R250, UR8, PT ;  /* 0x00000008fa007c0c */ /* 0x000fe2000bf46270 */
[----:B------:R-:W-:Y:S01]  /*48c0*/  @!PT LDS RZ, [RZ] ;  /* 0x00000000fffff984 */ /* 0x000fe20000000800 */
[----:B------:R-:W-:Y:S01]  /*48d0*/  @!PT LDS RZ, [RZ] ;  /* 0x00000000fffff984 */ /* 0x000fe20000000800 */
[----:B------:R-:W-:Y:S01]  /*48e0*/  @!PT LDS RZ, [RZ] ;  /* 0x00000000fffff984 */ /* 0x000fe20000000800 */
[----:B------:R1:W-:Y:S04]  /*48f0*/  @!P3 LDGSTS.E.BYPASS.LTC128B.128 [R230+0x8000], desc[UR24][R24.64] ;  /* 0x0800000018e6bfae */ /* 0x0003e8000b981a18 */
[----:B------:R1:W-:Y:S08]  /*4900*/  @P3 STS.128 [R230+0x8000], RZ ;  /* 0x008000ffe6003388 */ /* 0x0003f00000000c00 */
        /* <DEDUP_REMOVED lines=16> */
.L_x_1626:
[----:B------:R-:W-:Y:S01]  /*4a10*/  ISETP.NE.AND P2, PT, R27, RZ, PT ;  /* 0x000000ff1b00720c */ /* 0x000fe20003f45270 */
[----:B------:R-:W-:Y:S01]  /*4a20*/  FFMA.FTZ R21, R17, UR5, R29 ;  /* 0x0000000511157c23 */ /* 0x000fe2000801001d */
[----:B------:R-:W-:Y:S01]  /*4a30*/  FMNMX3.FTZ R135, R31, R36, R38, !PT ;  /* 0x000000241f877276 */ /* 0x000fe20007810026 */
[----:B------:R-:W2:Y:S01]  /*4a40*/  MUFU.TANH R27, R32 ;  /* 0x00000020001b7308 */ /* 0x000ea20000002400 */
[----:B------:R-:W-:Y:S01]  /*4a50*/  FSEL R57, R28, -INF , !P2 ;  /* 0xff8000001c397808 */ /* 0x000fe20005000000 */
[----:B-1----:R-:W-:Y:S01]  /*4a60*/  FFMA.FTZ R22, R10, UR5, R42 ;  /* 0x000000050a167c23 */ /* 0x002fe2000801002a */
[----:B------:R-:W-:Y:S01]  /*4a70*/  FMNMX3.FTZ R135, R135, R39, R61, !PT ;  /* 0x0000002787877276 */ /* 0x000fe2000781003d */
[----:B------:R-:W-:Y:S01]  /*4a80*/  FFMA.FTZ R23, R12, UR5, R30 ;  /* 0x000000050c177c23 */ /* 0x000fe2000801001e */
[----:B------:R-:W-:Y:S01]  /*4a90*/  FSEL R56, R21, -INF , !P6 ;  /* 0xff80000015387808 */ /* 0x000fe20007000000 */
[----:B------:R-:W-:Y:S01]  /*4aa0*/  FFMA.FTZ R21, R20, UR5, R40 ;  /* 0x0000000514157c23 */ /* 0x000fe20008010028 */
[----:B------:R-:W-:Y:S01]  /*4ab0*/  FMNMX3.FTZ R135, R135, R57, R62, !PT ;  /* 0x0000003987877276 */ /* 0x000fe2000781003e */
[----:B------:R1:W3:Y:S01]  /*4ac0*/  MUFU.TANH R29, R34 ;  /* 0x00000022001d7308 */ /* 0x0002e20000002400 */
[----:B------:R-:W-:Y:S01]  /*4ad0*/  ISETP.GE.AND P3, PT, R4, R13, PT ;  /* 0x0000000d0400720c */ /* 0x000fe20003f66270 */
[----:B------:R-:W-:Y:S01]  /*4ae0*/  FFMA.FTZ R24, R18, UR5, R35 ;  /* 0x0000000512187c23 */ /* 0x000fe20008010023 */
[----:B------:R-:W-:Y:S01]  /*4af0*/  FMNMX.FTZ R135, R56, R135, !PT ;  /* 0x0000008738877209 */ /* 0x000fe20007810000 */
[----:B------:R-:W4:Y:S01]  /*4b00*/  LDCU UR15, c[0x0][0x45c] ;  /* 0x00008b80ff0f77ac */ /* 0x000f220008000800 */
[-C--:B------:R-:W-:Y:S01]  /*4b10*/  ISETP.GE.AND P2, PT, R2, R13.reuse, PT ;  /* 0x0000000d0200720c */ /* 0x080fe20003f46270 */
[----:B------:R-:W-:Y:S01]  /*4b20*/  IMAD.SHL.U32 R115, R115, 0x200, RZ ;  /* 0x0000020073737824 */ /* 0x000fe200078e00ff */
[-C--:B------:R-:W-:Y:S01]  /*4b30*/  ISETP.GE.AND P6, PT, R7, R13.reuse, PT ;  /* 0x0000000d0700720c */ /* 0x080fe20003fc6270 */
[----:B------:R-:W5:Y:S01]  /*4b40*/  SHFL.BFLY PT, R25, R135, 0x2, 0x1f ;  /* 0x0c401f0087197f89 */ /* 0x000f6200000e0000 */
[----:B------:R-:W-:Y:S01]  /*4b50*/  FSEL R40, R21, -INF , !P2 ;  /* 0xff80000015287808 */ /* 0x000fe20005000000 */
[----:B------:R-:W4:Y:S01]  /*4b60*/  MUFU.TANH R28, R37 ;  /* 0x00000025001c7308 */ /* 0x000f220000002400 */
[----:B------:R-:W-:Y:S01]  /*4b70*/  FFMA.FTZ R21, R19, UR5, R33 ;  /* 0x0000000513157c23 */ /* 0x000fe20008010021 */
[----:B------:R-:W-:Y:S01]  /*4b80*/  VIADDMNMX R16, R112, 0x8, R16, PT ;  /* 0x0000000870107846 */ /* 0x000fe20003800110 */
[----:B------:R-:W-:Y:S01]  /*4b90*/  UMOV UR11, 0xffffffff ;  /* 0xffffffff000b7882 */ /* 0x000fe20000000000 */
[----:B------:R-:W-:-:S02]  /*4ba0*/  ISETP.GE.AND P2, PT, R8, R13, PT ;  /* 0x0000000d0800720c */ /* 0x000fc40003f46270 */
[----:B------:R-:W-:Y:S02]  /*4bb0*/  FSEL R53, R21, -INF , !P6 ;  /* 0xff80000015357808 */ /* 0x000fe40007000000 */
[----:B-1----:R-:W-:Y:S01]  /*4bc0*/  FSEL R34, R22, -INF , !P3 ;  /* 0xff80000016227808 */ /* 0x002fe20005800000 */
[----:B------:R-:W-:Y:S01]  /*4bd0*/  FFMA.FTZ R22, R26, UR5, R52 ;  /* 0x000000051a167c23 */ /* 0x000fe20008010034 */
[----:B------:R-:W-:Y:S02]  /*4be0*/  FSEL R54, R23, -INF , !P4 ;  /* 0xff80000017367808 */ /* 0x000fe40006000000 */
[----:B------:R-:W-:Y:S02]  /*4bf0*/  ISETP.GE.AND P6, PT, R0, R15, PT ;  /* 0x0000000f0000720c */ /* 0x000fe40003fc6270 */
[----:B------:R-:W-:Y:S01]  /*4c00*/  FSEL R32, R22, -INF , !P5 ;  /* 0xff80000016207808 */ /* 0x000fe20006800000 */
[----:B--2---:R-:W-:Y:S01]  /*4c10*/  FFMA.FTZ R22, R17, UR5, R27 ;  /* 0x0000000511167c23 */ /* 0x004fe2000801001b */
[----:B------:R-:W-:Y:S01]  /*4c20*/  ISETP.GE.AND P4, PT, R0, R16, PT ;  /* 0x000000100000720c */ /* 0x000fe20003f86270 */
[C---:B---3--:R-:W-:Y:S01]  /*4c30*/  FFMA.FTZ R0, R12.reuse, UR5, R29 ;  /* 0x000000050c007c23 */ /* 0x048fe2000801001d */
[----:B------:R-:W-:Y:S01]  /*4c40*/  ISETP.GE.AND P3, PT, R9, R13, PT ;  /* 0x0000000d0900720c */ /* 0x000fe20003f66270 */
[----:B----4-:R-:W-:Y:S01]  /*4c50*/  FFMA.FTZ R12, R12, UR5, R28 ;  /* 0x000000050c0c7c23 */ /* 0x010fe2000801001c */
[----:B------:R-:W-:Y:S01]  /*4c60*/  FSEL R59, R22, -INF , !P2 ;  /* 0xff800000163b7808 */ /* 0x000fe20005000000 */
[----:B------:R-:W1:Y:S01]  /*4c70*/  MUFU.TANH R27, R44 ;  /* 0x0000002c001b7308 */ /* 0x000e620000002400 */
[----:B------:R-:W-:-:S02]  /*4c80*/  ISETP.GE.AND P2, PT, R6, R15, PT ;  /* 0x0000000f0600720c */ /* 0x000fc40003f46270 */
[----:B------:R-:W-:Y:S02]  /*4c90*/  FSEL R52, R24, -INF , !P3 ;  /* 0xff80000018347808 */ /* 0x000fe40005800000 */
[----:B------:R-:W-:Y:S01]  /*4ca0*/  FSEL R227, R0, -INF , !P2 ;  /* 0xff80000000e37808 */ /* 0x000fe20005000000 */
[----:B------:R-:W-:Y:S01]  /*4cb0*/  FFMA.FTZ R0, R10, UR5, R55 ;  /* 0x000000050a007c23 */ /* 0x000fe20008010037 */
[C---:B------:R-:W-:Y:S01]  /*4cc0*/  ISETP.GE.AND P5, PT, R5.reuse, R15, PT ;  /* 0x0000000f0500720c */ /* 0x040fe20003fa6270 */
[----:B------:R-:W2:Y:S01]  /*4cd0*/  MUFU.TANH R24, R45 ;  /* 0x0000002d00187308 */ /* 0x000ea20000002400 */
[-C--:B------:R-:W-:Y:S01]  /*4ce0*/  ISETP.GE.AND P2, PT, R5, R16.reuse, PT ;  /* 0x000000100500720c */ /* 0x080fe20003f46270 */
[C---:B------:R-:W-:Y:S01]  /*4cf0*/  FFMA.FTZ R5, R11.reuse, UR5, R72 ;  /* 0x000000050b057c23 */ /* 0x040fe20008010048 */
[----:B------:R-:W-:Y:S01]  /*4d00*/  ISETP.GE.AND P3, PT, R6, R16, PT ;  /* 0x000000100600720c */ /* 0x000fe20003f66270 */
[----:B------:R-:W-:Y:S01]  /*4d10*/  FFMA.FTZ R11, R11, UR5, R64 ;  /* 0x000000050b0b7c23 */ /* 0x000fe20008010040 */
[----:B------:R-:W-:Y:S01]  /*4d20*/  FMNMX3.FTZ R21, R32, R41, R34, !PT ;  /* 0x0000002920157276 */ /* 0x000fe20007810022 */
[----:B------:R-:W-:Y:S01]  /*4d30*/  FFMA.FTZ R10, R10, UR5, R50 ;  /* 0x000000050a0a7c23 */ /* 0x000fe20008010032 */
[----:B-----5:R-:W-:Y:S01]  /*4d40*/  FMNMX.FTZ R135, R135, R25, !PT ;  /* 0x0000001987877209 */ /* 0x020fe20007810000 */
[----:B------:R-:W-:Y:S01]  /*4d50*/  MUFU.TANH R22, R46 ;  /* 0x0000002e00167308 */ /* 0x000fe20000002400 */
[----:B------:R-:W-:-:S02]  /*4d60*/  FSEL R65, R5, -INF , !P5 ;  /* 0xff80000005417808 */ /* 0x000fc40006800000 */
[----:B------:R-:W-:Y:S01]  /*4d70*/  FSEL R228, R12, -INF , !P3 ;  /* 0xff8000000ce47808 */ /* 0x000fe20005800000 */
[----:B------:R-:W3:Y:S01]  /*4d80*/  SHFL.BFLY PT, R23, R135, 0x1, 0x1f ;  /* 0x0c201f0087177f89 */ /* 0x000ee200000e0000 */
[----:B------:R-:W-:Y:S02]  /*4d90*/  FMNMX3.FTZ R21, R21, R40, R53, !PT ;  /* 0x0000002815157276 */ /* 0x000fe40007810035 */
[CC--:B------:R-:W-:Y:S01]  /*4da0*/  ISETP.GE.AND P3, PT, R4.reuse, R15.reuse, PT ;  /* 0x0000000f0400720c */ /* 0x0c0fe20003f66270 */
[----:B------:R-:W4:Y:S01]  /*4db0*/  MUFU.TANH R5, R43 ;  /* 0x0000002b00057308 */ /* 0x000f220000002400 */
[----:B------:R-:W-:Y:S01]  /*4dc0*/  ISETP.GE.AND P5, PT, R4, R16, PT ;  /* 0x000000100400720c */ /* 0x000fe20003fa6270 */
[----:B------:R-:W-:Y:S01]  /*4dd0*/  FFMA.FTZ R4, R26, UR5, R73 ;  /* 0x000000051a047c23 */ /* 0x000fe20008010049 */
[----:B------:R-:W-:Y:S02]  /*4de0*/  FMNMX3.FTZ R21, R21, R52, R54, !PT ;  /* 0x0000003415157276 */ /* 0x000fe40007810036 */
[----:B------:R-:W-:Y:S01]  /*4df0*/  FSEL R66, R0, -INF , !P3 ;  /* 0xff80000000427808 */ /* 0x000fe20005800000 */
[----:B------:R-:W-:Y:S01]  /*4e00*/  FFMA.FTZ R0, R20, UR5, R51 ;  /* 0x0000000514007c23 */ /* 0x000fe20008010033 */
[----:B------:R-:W-:Y:S01]  /*4e10*/  FSEL R80, R11, -INF , !P2 ;  /* 0xff8000000b507808 */ /* 0x000fe20005000000 */
[----:B------:R-:W5:Y:S01]  /*4e20*/  MUFU.TANH R6, R49 ;  /* 0x0000003100067308 */ /* 0x000f620000002400 */
[----:B------:R-:W-:Y:S01]  /*4e30*/  ISETP.GE.AND P2, PT, R2, R15, PT ;  /* 0x0000000f0200720c */ /* 0x000fe20003f46270 */
[----:B-1----:R-:W-:Y:S01]  /*4e40*/  FFMA.FTZ R20, R20, UR5, R27 ;  /* 0x0000000514147c23 */ /* 0x002fe2000801001b */
[----:B------:R-:W-:Y:S01]  /*4e50*/  ISETP.GE.AND P3, PT, R2, R16, PT ;  /* 0x000000100200720c */ /* 0x000fe20003f66270 */
[----:B--2---:R-:W-:Y:S01]  /*4e60*/  FFMA.FTZ R2, R19, UR5, R24 ;  /* 0x0000000513027c23 */ /* 0x004fe20008010018 */
[----:B------:R-:W-:-:S02]  /*4e70*/  FSEL R67, R10, -INF , !P5 ;  /* 0xff8000000a437808 */ /* 0x000fc40006800000 */
[----:B------:R-:W-:Y:S01]  /*4e80*/  FMNMX.FTZ R143, R59, R21, !PT ;  /* 0x000000153b8f7209 */ /* 0x000fe20007810000 */
[----:B------:R-:W1:Y:S01]  /*4e90*/  MUFU.TANH R11, R48 ;  /* 0x00000030000b7308 */ /* 0x000e620000002400 */
[-C--:B------:R-:W-:Y:S01]  /*4ea0*/  ISETP.GE.AND P5, PT, R7, R15.reuse, PT ;  /* 0x0000000f0700720c */ /* 0x080fe20003fa6270 */
[----:B----4-:R-:W-:Y:S01]  /*4eb0*/  FFMA.FTZ R5, R17, UR5, R5 ;  /* 0x0000000511057c23 */ /* 0x010fe20008010005 */
[----:B------:R-:W-:Y:S01]  /*4ec0*/  FSEL R63, R4, -INF , !P6 ;  /* 0xff800000043f7808 */ /* 0x000fe20007000000 */
[----:B------:R-:W2:Y:S01]  /*4ed0*/  SHFL.BFLY PT, R21, R143, 0x2, 0x1f ;  /* 0x0c401f008f157f89 */ /* 0x000ea200000e0000 */
[----:B------:R-:W-:Y:S01]  /*4ee0*/  FSEL R64, R0, -INF , !P2 ;  /* 0xff80000000407808 */ /* 0x000fe20005000000 */
[----:B------:R-:W-:Y:S01]  /*4ef0*/  FFMA.FTZ R0, R18, UR5, R22 ;  /* 0x0000000512007c23 */ /* 0x000fe20008010016 */
[----:B------:R-:W-:Y:S01]  /*4f00*/  ISETP.GE.AND P2, PT, R9, R15, PT ;  /* 0x0000000f0900720c */ /* 0x000fe20003f46270 */
[----:B------:R-:W4:Y:S01]  /*4f10*/  MUFU.TANH R10, R47 ;  /* 0x0000002f000a7308 */ /* 0x000f220000002400 */
[----:B------:R-:W-:Y:S01]  /*4f20*/  FSEL R55, R2, -INF , !P5 ;  /* 0xff80000002377808 */ /* 0x000fe20006800000 */
[----:B-----5:R-:W-:Y:S01]  /*4f30*/  FFMA.FTZ R18, R18, UR5, R6 ;  /* 0x0000000512127c23 */ /* 0x020fe20008010006 */
[----:B------:R-:W-:-:S02]  /*4f40*/  FMNMX3.FTZ R4, R63, R65, R66, !PT ;  /* 0x000000413f047276 */ /* 0x000fc40007810042 */
[----:B------:R-:W-:Y:S02]  /*4f50*/  ISETP.GE.AND P5, PT, R8, R15, PT ;  /* 0x0000000f0800720c */ /* 0x000fe40003fa6270 */
[----:B------:R-:W-:Y:S02]  /*4f60*/  FSEL R58, R0, -INF , !P2 ;  /* 0xff800000003a7808 */ /* 0x000fe40005000000 */
[----:B------:R-:W-:Y:S01]  /*4f70*/  FMNMX3.FTZ R4, R4, R64, R55, !PT ;  /* 0x0000004004047276 */ /* 0x000fe20007810037 */
[----:B-1----:R-:W-:Y:S01]  /*4f80*/  FFMA.FTZ R19, R19, UR5, R11 ;  /* 0x0000000513137c23 */ /* 0x002fe2000801000b */
[----:B------:R-:W-:Y:S01]  /*4f90*/  FSEL R60, R5, -INF , !P5 ;  /* 0xff800000053c7808 */ /* 0x000fe20006800000 */
[----:B------:R-:W-:Y:S01]  /*4fa0*/  FFMA.FTZ R5, R26, UR5, R74 ;  /* 0x000000051a057c23 */ /* 0x000fe2000801004a */
[----:B------:R-:W-:Y:S02]  /*4fb0*/  FMNMX3.FTZ R4, R4, R58, R227, !PT ;  /* 0x0000003a04047276 */ /* 0x000fe400078100e3 */
[----:B---3--:R-:W-:-:S02]  /*4fc0*/  FMNMX.FTZ R135, R135, R23, !PT ;  /* 0x0000001787877209 */ /* 0x008fc40007810000 */
[----:B------:R-:W-:Y:S01]  /*4fd0*/  FMNMX.FTZ R4, R60, R4, !PT ;  /* 0x000000043c047209 */ /* 0x000fe20007810000 */
[----:B----4-:R-:W-:Y:S01]  /*4fe0*/  FFMA.FTZ R17, R17, UR5, R10 ;  /* 0x0000000511117c23 */ /* 0x010fe2000801000a */
[-C--:B------:R-:W-:Y:S01]  /*4ff0*/  ISETP.GE.AND P6, PT, R7, R16.reuse, PT ;  /* 0x000000100700720c */ /* 0x080fe20003fc6270 */
[----:B------:R-:W-:Y:S01]  /*5000*/  FMUL.FTZ R2, R135, UR15 ;  /* 0x0000000f87027c20 */ /* 0x000fe20008410000 */
[----:B------:R-:W-:Y:S01]  /*5010*/  FSEL R10, R5, -INF , !P4 ;  /* 0xff800000050a7808 */ /* 0x000fe20006000000 */
[----:B------:R-:W1:Y:S01]  /*5020*/  SHFL.BFLY PT, R7, R4, 0x2, 0x1f ;  /* 0x0c401f0004077f89 */ /* 0x000e6200000e0000 */
[----:B------:R-:W-:Y:S02]  /*5030*/  FSETP.NEU.FTZ.AND P2, PT, R135, -INF , PT ;  /* 0xff8000008700780b */ /* 0x000fe40003f5d000 */
[----:B------:R-:W-:Y:S02]  /*5040*/  ISETP.GE.AND P5, PT, R9, R16, PT ;  /* 0x000000100900720c */ /* 0x000fe40003fa6270 */
[----:B------:R-:W-:-:S02]  /*5050*/  FSEL R11, R20, -INF , !P3 ;  /* 0xff800000140b7808 */ /* 0x000fc40005800000 */
[----:B------:R-:W-:Y:S02]  /*5060*/  FSEL R179, R19, -INF , !P6 ;  /* 0xff80000013b37808 */ /* 0x000fe40007000000 */
[----:B------:R-:W-:Y:S02]  /*5070*/  FMNMX3.FTZ R5, R10, R80, R67, !PT ;  /* 0x000000500a057276 */ /* 0x000fe40007810043 */
[----:B------:R-:W-:Y:S02]  /*5080*/  FSEL R2, R2, RZ, P2 ;  /* 0x000000ff02027208 */ /* 0x000fe40001000000 */
[----:B------:R-:W-:Y:S02]  /*5090*/  ISETP.GE.AND P2, PT, R8, R16, PT ;  /* 0x000000100800720c */ /* 0x000fe40003f46270 */
[----:B------:R-:W-:Y:S01]  /*50a0*/  FSEL R221, R18, -INF , !P5 ;  /* 0xff80000012dd7808 */ /* 0x000fe20006800000 */
[----:B------:R-:W-:Y:S01]  /*50b0*/  FFMA.FTZ R0, R31, UR15, -R2 ;  /* 0x0000000f1f007c23 */ /* 0x000fe20008010802 */
[----:B------:R-:W-:-:S02]  /*50c0*/  FMNMX3.FTZ R5, R5, R11, R179, !PT ;  /* 0x0000000b05057276 */ /* 0x000fc400078100b3 */
[----:B--2---:R-:W-:Y:S01]  /*50d0*/  FMNMX.FTZ R143, R143, R21, !PT ;  /* 0x000000158f8f7209 */ /* 0x004fe20007810000 */
[----:B------:R2:W-:Y:S01]  /*50e0*/  MUFU.EX2 R248, R0 ;  /* 0x0000000000f87308 */ /* 0x0005e20000000800 */
[----:B------:R-:W-:Y:S02]  /*50f0*/  FSEL R222, R17, -INF , !P2 ;  /* 0xff80000011de7808 */ /* 0x000fe40005000000 */
[----:B------:R-:W-:Y:S01]  /*5100*/  FMNMX3.FTZ R5, R5, R221, R228, !PT ;  /* 0x000000dd05057276 */ /* 0x000fe200078100e4 */
[----:B------:R-:W3:Y:S01]  /*5110*/  SHFL.BFLY PT, R12, R143, 0x1, 0x1f ;  /* 0x0c201f008f0c7f89 */ /* 0x000ee200000e0000 */
[----:B-1----:R-:W-:Y:S02]  /*5120*/  FMNMX.FTZ R4, R4, R7, !PT ;  /* 0x0000000704047209 */ /* 0x002fe40007810000 */
[----:B------:R-:W-:-:S03]  /*5130*/  FMNMX.FTZ R5, R222, R5, !PT ;  /* 0x00000005de057209 */ /* 0x000fc60007810000 */
[----:B------:R-:W1:Y:S04]  /*5140*/  SHFL.BFLY PT, R134, R4, 0x1, 0x1f ;  /* 0x0c201f0004867f89 */ /* 0x000e6800000e0000 */
[----:B------:R-:W4:Y:S01]  /*5150*/  SHFL.BFLY PT, R8, R5, 0x2, 0x1f ;  /* 0x0c401f0005087f89 */ /* 0x000f2200000e0000 */
[----:B--2---:R-:W-:-:S04]  /*5160*/  FFMA.FTZ R0, R36, UR15, -R2 ;  /* 0x0000000f24007c23 */ /* 0x004fc80008010802 */
[----:B------:R2:W5:Y:S01]  /*5170*/  MUFU.EX2 R235, R0 ;  /* 0x0000000000eb7308 */ /* 0x0005620000000800 */
[----:B---3--:R-:W-:-:S04]  /*5180*/  FMNMX.FTZ R143, R143, R12, !PT ;  /* 0x0000000c8f8f7209 */ /* 0x008fc80007810000 */
[C---:B------:R-:W-:Y:S01]  /*5190*/  FSETP.NEU.FTZ.AND P3, PT, R143.reuse, -INF , PT ;  /* 0xff8000008f00780b */ /* 0x040fe20003f7d000 */
[----:B------:R-:W-:Y:S01]  /*51a0*/  FMUL.FTZ R12, R143, UR15 ;  /* 0x0000000f8f0c7c20 */ /* 0x000fe20008410000 */
[----:B-1----:R-:W-:Y:S01]  /*51b0*/  FMNMX.FTZ R134, R4, R134, !PT ;  /* 0x0000008604867209 */ /* 0x002fe20007810000 */
[----:B--2---:R-:W-:Y:S01]  /*51c0*/  FFMA.FTZ R0, R38, UR15, -R2 ;  /* 0x0000000f26007c23 */ /* 0x004fe20008010802 */
[----:B----4-:R-:W-:-:S03]  /*51d0*/  FMNMX.FTZ R8, R5, R8, !PT ;  /* 0x0000000805087209 */ /* 0x010fc60007810000 */
[----:B------:R-:W-:Y:S01]  /*51e0*/  FMUL.FTZ R17, R134, UR15 ;  /* 0x0000000f86117c20 */ /* 0x000fe20008410000 */
[----:B------:R-:W-:Y:S01]  /*51f0*/  FSEL R12, R12, RZ, P3 ;  /* 0x000000ff0c0c7208 */ /* 0x000fe20001800000 */
[----:B------:R1:W-:Y:S01]  /*5200*/  MUFU.EX2 R234, R0 ;  /* 0x0000000000ea7308 */ /* 0x0003e20000000800 */
[----:B------:R-:W-:Y:S01]  /*5210*/  FSETP.NEU.FTZ.AND P2, PT, R134, -INF , PT ;  /* 0xff8000008600780b */ /* 0x000fe20003f5d000 */
[----:B------:R-:W2:Y:S01]  /*5220*/  SHFL.BFLY PT, R9, R8, 0x1, 0x1f ;  /* 0x0c201f0008097f89 */ /* 0x000ea200000e0000 */
[----:B-----5:R-:W-:Y:S01]  /*5230*/  F2FP.BF16.F32.PACK_AB R4, R235, R248 ;  /* 0x000000f8eb04723e */ /* 0x020fe200000010ff */
[----:B------:R-:W-:Y:S01]  /*5240*/  FFMA.FTZ R6, R32, UR15, -R12 ;  /* 0x0000000f20067c23 */ /* 0x000fe2000801080c */
[----:B------:R-:W-:-:S03]  /*5250*/  FSEL R17, R17, RZ, P2 ;  /* 0x000000ff11117208 */ /* 0x000fc60001000000 */
[----:B------:R3:W-:Y:S01]  /*5260*/  MUFU.EX2 R177, R6 ;  /* 0x0000000600b17308 */ /* 0x0007e20000000800 */
[----:B-1----:R-:W-:-:S07]  /*5270*/  FFMA.FTZ R0, R39, UR15, -R2 ;  /* 0x0000000f27007c23 */ /* 0x002fce0008010802 */
[----:B------:R1:W4:Y:S01]  /*5280*/  MUFU.EX2 R252, R0 ;  /* 0x0000000000fc7308 */ /* 0x0003220000000800 */
[----:B---3--:R-:W-:Y:S01]  /*5290*/  FFMA.FTZ R6, R40, UR15, -R12 ;  /* 0x0000000f28067c23 */ /* 0x008fe2000801080c */
[----:B--2---:R-:W-:Y:S01]  /*52a0*/  FMNMX.FTZ R133, R8, R9, !PT ;  /* 0x0000000908857209 */ /* 0x004fe20007810000 */
[----:B------:R-:W-:-:S05]  /*52b0*/  FFMA.FTZ R8, R66, UR15, -R17 ;  /* 0x0000000f42087c23 */ /* 0x000fca0008010811 */
[----:B------:R4:W-:Y:S01]  /*52c0*/  MUFU.EX2 R178, R6 ;  /* 0x0000000600b27308 */ /* 0x0009e20000000800 */
[----:B------:R-:W-:-:S07]  /*52d0*/  FSETP.NEU.FTZ.AND P2, PT, R133, -INF , PT ;  /* 0xff8000008500780b */ /* 0x000fce0003f5d000 */
[----:B------:R-:W-:Y:S01]  /*52e0*/  MUFU.EX2 R140, R8 ;  /* 0x00000008008c7308 */ /* 0x000fe20000000800 */
[----:B-1----:R-:W-:-:S04]  /*52f0*/  LOP3.LUT R0, R114, 0x200, R115, 0xf8, !PT ;  /* 0x0000020072007812 */ /* 0x002fc800078ef873 */
[----:B------:R-:W-:Y:S01]  /*5300*/  LEA R217, R0, UR6, 0x1 ;  /* 0x0000000600d97c11 */ /* 0x000fe2000f8e08ff */
[----:B------:R-:W-:Y:S01]  /*5310*/  FFMA.FTZ R0, R41, UR15, -R12 ;  /* 0x0000000f29007c23 */ /* 0x000fe2000801080c */
[----:B----4-:R-:W-:-:S03]  /*5320*/  F2FP.BF16.F32.PACK_AB R6, R252, R234 ;  /* 0x000000eafc06723e */ /* 0x010fc600000010ff */
[----:B------:R1:W2:Y:S01]  /*5330*/  MUFU.EX2 R229, R0 ;  /* 0x0000000000e57308 */ /* 0x0002a20000000800 */
[----:B------:R-:W3:Y:S01]  /*5340*/  LDSM.16.MT88.4 R36, [R217+0xa000] ;  /* 0x00a00000d924783b */ /* 0x000ee20000004200 */
[----:B------:R-:W-:Y:S01]  /*5350*/  IMAD R225, R3, 0x2, R217 ;  /* 0x0000000203e17824 */ /* 0x000fe200078e02d9 */
[C---:B------:R-:W-:Y:S01]  /*5360*/  IADD3 R233, PT, PT, R217.reuse, 0xa000, RZ ;  /* 0x0000a000d9e97810 */ /* 0x040fe20007ffe0ff */
[----:B------:R-:W-:Y:S01]  /*5370*/  VIADD R81, R217, 0xa040 ;  /* 0x0000a040d9517836 */ /* 0x000fe20000000000 */
[----:B------:R-:W-:Y:S04]  /*5380*/  LDSM.16.MT88.4 R20, [R217+0xb000] ;  /* 0x00b00000d914783b */ /* 0x000fe80000004200 */
[----:B------:R-:W-:Y:S04]  /*5390*/  LDSM.16.MT88.4 R40, [R225+0xb000] ;  /* 0x00b00000e128783b */ /* 0x000fe80000004200 */
[----:B------:R-:W-:Y:S01]  /*53a0*/  LDSM.16.MT88.4 R156, [R217+0xa800] ;  /* 0x00a80000d99c783b */ /* 0x000fe20000004200 */
[----:B-1----:R-:W-:Y:S01]  /*53b0*/  FFMA.FTZ R0, R34, UR15, -R12 ;  /* 0x0000000f22007c23 */ /* 0x002fe2000801080c */
[----:B--2---:R-:W-:-:S02]  /*53c0*/  F2FP.BF16.F32.PACK_AB R5, R229, R177 ;  /* 0x000000b1e505723e */ /* 0x004fc400000010ff */
[----:B------:R-:W1:Y:S01]  /*53d0*/  LDSM.16.MT88.4 R32, [R225+0xa000] ;  /* 0x00a00000e120783b */ /* 0x000e620000004200 */
[----:B------:R2:W4:Y:S02]  /*53e0*/  MUFU.EX2 R176, R0 ;  /* 0x0000000000b07308 */ /* 0x0005240000000800 */
[----:B--2---:R-:W-:Y:S01]  /*53f0*/  IMAD R0, R113, 0x2, R217 ;  /* 0x0000000271007824 */ /* 0x004fe200078e02d9 */
[----:B----4-:R-:W-:-:S03]  /*5400*/  F2FP.BF16.F32.PACK_AB R7, R178, R176 ;  /* 0x000000b0b207723e */ /* 0x010fc600000010ff */
[----:B------:R-:W-:Y:S01]  /*5410*/  IMAD R224, R3, 0x2, R0 ;  /* 0x0000000203e07824 */ /* 0x000fe200078e0200 */
[----:B------:R-:W2:Y:S03]  /*5420*/  LDSM.16.MT88.4 R28, [R0+0xa000] ;  /* 0x00a00000001c783b */ /* 0x000ea60000004200 */
[C---:B---3--:R-:W-:Y:S01]  /*5430*/  HMMA.16816.F32.BF16 R144, R4.reuse, R36, RZ ;  /* 0x000000240490723c */ /* 0x048fe200000418ff */
[----:B------:R3:W-:Y:S04]  /*5440*/  LDSM.16.MT88.4 R44, [R0+0xb000] ;  /* 0x00b00000002c783b */ /* 0x0007e80000004200 */
[----:B------:R-:W4:Y:S03]  /*5450*/  LDSM.16.MT88.4 R24, [R224+0xa000] ;  /* 0x00a00000e018783b */ /* 0x000f260000004200 */
[C---:B------:R-:W-:Y:S01]  /*5460*/  HMMA.16816.F32.BF16 R152, R4.reuse, R38, RZ ;  /* 0x000000260498723c */ /* 0x040fe200000418ff */
[----:B------:R-:W5:Y:S07]  /*5470*/  LDSM.16.MT88.4 R48, [R224+0xb000] ;  /* 0x00b00000e030783b */ /* 0x000f6e0000004200 */
[----:B-1----:R-:W-:Y:S01]  /*5480*/  HMMA.16816.F32.BF16 R164, R4, R32, RZ ;  /* 0x0000002004a4723c */ /* 0x002fe200000418ff */
[----:B---3--:R-:W-:-:S07]  /*5490*/  FFMA.FTZ R0, R63, UR15, -R17 ;  /* 0x0000000f3f007c23 */ /* 0x008fce0008010811 */
[C---:B------:R-:W-:Y:S01]  /*54a0*/  HMMA.16816.F32.BF16 R76, R4.reuse, R20, RZ ;  /* 0x00000014044c723c */ /* 0x040fe200000418ff */
[----:B------:R1:W-:Y:S07]  /*54b0*/  MUFU.EX2 R139, R0 ;  /* 0x00000000008b7308 */ /* 0x0003ee0000000800 */
[C---:B------:R-:W-:Y:S08]  /*54c0*/  HMMA.16816.F32.BF16 R88, R4.reuse, R40, RZ ;  /* 0x000000280458723c */ /* 0x040ff000000418ff */
[----:B--2---:R-:W-:Y:S01]  /*54d0*/  HMMA.16816.F32.BF16 R84, R4, R30, RZ ;  /* 0x0000001e0454723c */ /* 0x004fe200000418ff */
[----:B-1----:R-:W-:-:S04]  /*54e0*/  FFMA.FTZ R0, R65, UR15, -R17 ;  /* 0x0000000f41007c23 */ /* 0x002fc80008010811 */
[----:B------:R1:W2:Y:S03]  /*54f0*/  MUFU.EX2 R137, R0 ;  /* 0x0000000000897308 */ /* 0x0002a60000000800 */
[C---:B------:R-:W-:Y:S08]  /*5500*/  HMMA.16816.F32.BF16 R68, R4.reuse, R28, RZ ;  /* 0x0000001c0444723c */ /* 0x040ff000000418ff */
[----:B----4-:R-:W-:Y:S01]  /*5510*/  HMMA.16816.F32.BF16 R72, R4, R24, RZ ;  /* 0x000000180448723c */ /* 0x010fe200000418ff */
[----:B-1----:R-:W-:Y:S01]  /*5520*/  FMUL.FTZ R0, R133, UR15 ;  /* 0x0000000f85007c20 */ /* 0x002fe20008410000 */
[----:B--2---:R-:W-:-:S06]  /*5530*/  F2FP.BF16.F32.PACK_AB R8, R137, R139 ;  /* 0x0000008b8908723e */ /* 0x004fcc00000010ff */
[----:B------:R-:W-:Y:S01]  /*5540*/  HMMA.16816.F32.BF16 R104, R4, R44, RZ ;  /* 0x0000002c0468723c */ /* 0x000fe200000418ff */
[----:B------:R-:W-:Y:S01]  /*5550*/  FSEL R18, R0, RZ, P2 ;  /* 0x000000ff00127208 */ /* 0x000fe20001000000 */
[----:B------:R-:W-:-:S04]  /*5560*/  FFMA.FTZ R0, R64, UR15, -R17 ;  /* 0x0000000f40007c23 */ /* 0x000fc80008010811 */
[----:B------:R1:W2:Y:S02]  /*5570*/  MUFU.EX2 R142, R0 ;  /* 0x00000000008e7308 */ /* 0x0002a40000000800 */
[C---:B-----5:R-:W-:Y:S08]  /*5580*/  HMMA.16816.F32.BF16 R120, R4.reuse, R48, RZ ;  /* 0x000000300478723c */ /* 0x060ff000000418ff */
[----:B------:R-:W-:Y:S01]  /*5590*/  HMMA.16816.F32.BF16 R168, R4, R34, RZ ;  /* 0x0000002204a8723c */ /* 0x000fe200000418ff */
[----:B-1----:R-:W-:Y:S01]  /*55a0*/  FFMA.FTZ R0, R10, UR15, -R18 ;  /* 0x0000000f0a007c23 */ /* 0x002fe20008010812 */
[----:B--2---:R-:W-:-:S06]  /*55b0*/  F2FP.BF16.F32.PACK_AB R10, R142, R140 ;  /* 0x0000008c8e0a723e */ /* 0x004fcc00000010ff */
        /* <DEDUP_REMOVED lines=12> */
[----:B-1----:R-:W-:-:S06]  /*5680*/  FFMA.FTZ R0, R11, UR15, -R18 ;  /* 0x0000000f0b007c23 */ /* 0x002fcc0008010812 */
[----:B------:R-:W1:Y:S02]  /*5690*/  MUFU.EX2 R141, R0 ;  /* 0x00000000008d7308 */ /* 0x000e640000000800 */
[----:B-1----:R-:W-:Y:S01]  /*56a0*/  F2FP.BF16.F32.PACK_AB R11, R141, R138 ;  /* 0x0000008a8d0b723e */ /* 0x002fe200000010ff */
[----:B------:R-:W-:-:S06]  /*56b0*/  FFMA.FTZ R0, R61, UR15, -R2 ;  /* 0x0000000f3d007c23 */ /* 0x000fcc0008010802 */
[C---:B------:R-:W-:Y:S01]  /*56c0*/  HMMA.16816.F32.BF16 R236, R8.reuse, R30, RZ ;  /* 0x0000001e08ec723c */ /* 0x040fe200000418ff */
[----:B------:R1:W-:Y:S07]  /*56d0*/  MUFU.EX2 R30, R0 ;  /* 0x00000000001e7308 */ /* 0x0003ee0000000800 */
[C---:B------:R-:W-:Y:S08]  /*56e0*/  HMMA.16816.F32.BF16 R192, R8.reuse, R36, RZ ;  /* 0x0000002408c0723c */ /* 0x040ff000000418ff */
[----:B------:R-:W-:Y:S01]  /*56f0*/  HMMA.16816.F32.BF16 R244, R8, R38, RZ ;  /* 0x0000002608f4723c */ /* 0x000fe200000418ff */
[----:B-1----:R-:W-:-:S07]  /*5700*/  FFMA.FTZ R0, R57, UR15, -R2 ;  /* 0x0000000f39007c23 */ /* 0x002fce0008010802 */
[C---:B------:R-:W-:Y:S01]  /*5710*/  HMMA.16816.F32.BF16 R36, R8.reuse, R28, RZ ;  /* 0x0000001c0824723c */ /* 0x040fe200000418ff */
[----:B------:R1:W2:Y:S07]  /*5720*/  MUFU.EX2 R28, R0 ;  /* 0x00000000001c7308 */ /* 0x0002ae0000000800 */
[C---:B------:R-:W-:Y:S01]  /*5730*/  HMMA.16816.F32.BF16 R184, R8.reuse, R24, RZ ;  /* 0x0000001808b8723c */ /* 0x040fe200000418ff */
[----:B------:R3:W-:Y:S07]  /*5740*/  MUFU.EX2 R25, R4 ;  /* 0x0000000400197308 */ /* 0x0007ee0000000800 */
[----:B------:R-:W-:Y:S01]  /*5750*/  HMMA.16816.F32.BF16 R212, R8, R26, RZ ;  /* 0x0000001a08d4723c */ /* 0x000fe200000418ff */
[--C-:B-1----:R-:W-:Y:S01]  /*5760*/  FFMA.FTZ R0, R62, UR15, -R2.reuse ;  /* 0x0000000f3e007c23 */ /* 0x102fe20008010802 */
[----:B------:R-:W-:Y:S01]  /*5770*/  FFMA.FTZ R2, R56, UR15, -R2 ;  /* 0x0000000f38027c23 */ /* 0x000fe20008010802 */
[----:B--2---:R-:W-:-:S02]  /*5780*/  F2FP.BF16.F32.PACK_AB R124, R28, R30 ;  /* 0x0000001e1c7c723e */ /* 0x004fc400000010ff */
[----:B------:R1:W-:Y:S03]  /*5790*/  MUFU.EX2 R29, R0 ;  /* 0x00000000001d7308 */ /* 0x0003e60000000800 */
[----:B------:R-:W-:Y:S01]  /*57a0*/  HMMA.16816.F32.BF16 R208, R8, R22, RZ ;  /* 0x0000001608d0723c */ /* 0x000fe200000418ff */
[----:B---3--:R-:W-:-:S04]  /*57b0*/  FFMA.FTZ R4, R54, UR15, -R12 ;  /* 0x0000000f36047c23 */ /* 0x008fc8000801080c */
[----:B------:R-:W-:Y:S03]  /*57c0*/  MUFU.EX2 R24, R4 ;  /* 0x0000000400187308 */ /* 0x000fe60000000800 */
[C---:B------:R-:W-:Y:S05]  /*57d0*/  HMMA.16816.F32.BF16 R180, R8.reuse, R20, RZ ;  /* 0x0000001408b4723c */ /* 0x040fea00000418ff */
[----:B------:R2:W3:Y:S01]  /*57e0*/  MUFU.EX2 R27, R2 ;  /* 0x00000002001b7308 */ /* 0x0004e20000000800 */
[----:B-1----:R-:W-:Y:S02]  /*57f0*/  FFMA.FTZ R0, R53, UR15, -R12 ;  /* 0x0000000f35007c23 */ /* 0x002fe4000801080c */
[C---:B------:R-:W-:Y:S05]  /*5800*/  HMMA.16816.F32.BF16 R188, R8.reuse, R32, RZ ;  /* 0x0000002008bc723c */ /* 0x040fea00000418ff */
[----:B------:R1:W4:Y:S03]  /*5810*/  MUFU.EX2 R26, R0 ;  /* 0x00000000001a7308 */ /* 0x0003260000000800 */
[----:B------:R-:W-:Y:S01]  /*5820*/  HMMA.16816.F32.BF16 R240, R8, R34, RZ ;  /* 0x0000002208f0723c */ /* 0x000fe200000418ff */
[----:B--2---:R-:W-:Y:S01]  /*5830*/  VIADD R2, R217, 0xa020 ;  /* 0x0000a020d9027836 */ /* 0x004fe20000000000 */
[----:B---3--:R-:W-:Y:S01]  /*5840*/  F2FP.BF16.F32.PACK_AB R126, R27, R29 ;  /* 0x0000001d1b7e723e */ /* 0x008fe200000010ff */
[----:B------:R-:W-:-:S05]  /*5850*/  @P1 VIADD R2, R233, 0xffffffe0 ;  /* 0xffffffe0e9021836 */ /* 0x000fca0000000000 */
[----:B------:R-:W-:Y:S01]  /*5860*/  HMMA.16816.F32.BF16 R32, R8, R40, RZ ;  /* 0x000000280820723c */ /* 0x000fe200000418ff */
[----:B------:R-:W-:Y:S01]  /*5870*/  LDSM.16.MT88.4 R96, [R2+0x1800] ;  /* 0x001800000260783b */ /* 0x000fe20000004200 */
[----:B-1----:R-:W-:Y:S01]  /*5880*/  MOV R0, R81 ;  /* 0x0000005100007202 */ /* 0x002fe20000000f00 */
[----:B------:R-:W-:Y:S01]  /*5890*/  @P0 VIADD R0, R233, 0xffffffc0 ;  /* 0xffffffc0e9000836 */ /* 0x000fe20000000000 */
[----:B----4-:R-:W-:-:S04]  /*58a0*/  F2FP.BF16.F32.PACK_AB R125, R25, R26 ;  /* 0x0000001a197d723e */ /* 0x010fc800000010ff */
[C---:B------:R-:W-:Y:S01]  /*58b0*/  HMMA.16816.F32.BF16 R204, R8.reuse, R42, RZ ;  /* 0x0000002a08cc723c */ /* 0x040fe200000418ff */
[----:B------:R-:W-:Y:S01]  /*58c0*/  LDSM.16.MT88.4 R80, [R217+0xb800] ;  /* 0x00b80000d950783b */ /* 0x000fe20000004200 */
[----:B------:R-:W-:Y:S02]  /*58d0*/  IMAD R223, R3, 0x2, R0 ;  /* 0x0000000203df7824 */ /* 0x000fe400078e0200 */
[----:B------:R-:W-:Y:S01]  /*58e0*/  FFMA.FTZ R3, R59, UR15, -R12 ;  /* 0x0000000f3b037c23 */ /* 0x000fe2000801080c */
[----:B------:R-:W1:Y:S03]  /*58f0*/  LDSM.16.MT88.4 R4, [R0+0x800] ;  /* 0x000800000004783b */ /* 0x000e660000004200 */
[----:B------:R-:W2:Y:S01]  /*5900*/  MUFU.EX2 R23, R3 ;  /* 0x0000000300177308 */ /* 0x000ea20000000800 */
[C---:B------:R-:W-:Y:S01]  /*5910*/  HMMA.16816.F32.BF16 R100, R8.reuse, R44, RZ ;  /* 0x0000002c0864723c */ /* 0x040fe200000418ff */
[----:B------:R3:W-:Y:S04]  /*5920*/  LDSM.16.MT88.4 R112, [R0+0x1800] ;  /* 0x001800000070783b */ /* 0x0007e80000004200 */
[----:B------:R-:W4:Y:S03]  /*5930*/  LDSM.16.MT88.4 R64, [R223+0x800] ;  /* 0x00080000df40783b */ /* 0x000f260000004200 */
[----:B------:R-:W-:Y:S01]  /*5940*/  HMMA.16816.F32.BF16 R196, R8, R46, RZ ;  /* 0x0000002e08c4723c */ /* 0x000fe200000418ff */
[----:B------:R-:W-:Y:S01]  /*5950*/  LDSM.16.MT88.4 R172, [R2+0x800] ;  /* 0x0008000002ac783b */ /* 0x000fe20000004200 */
[----:B--2---:R-:W-:-:S06]  /*5960*/  F2FP.BF16.F32.PACK_AB R127, R23, R24 ;  /* 0x00000018177f723e */ /* 0x004fcc00000010ff */
[----:B------:R-:W-:Y:S01]  /*5970*/  HMMA.16816.F32.BF16 R116, R8, R48, RZ ;  /* 0x000000300874723c */ /* 0x000fe200000418ff */
[----:B---3--:R-:W-:-:S07]  /*5980*/  FFMA.FTZ R0, R55, UR15, -R17 ;  /* 0x0000000f37007c23 */ /* 0x008fce0008010811 */
[----:B------:R-:W-:Y:S01]  /*5990*/  HMMA.16816.F32.BF16 R200, R8, R50, RZ ;  /* 0x0000003208c8723c */ /* 0x000fe200000418ff */
[----:B------:R-:W2:Y:S01]  /*59a0*/  LDSM.16.MT88.4 R8, [R223+0x1800] ;  /* 0x00180000df08783b */ /* 0x000ea20000004200 */
[----:B------:R3:W-:Y:S06]  /*59b0*/  MUFU.EX2 R22, R0 ;  /* 0x0000000000167308 */ /* 0x0007ec0000000800 */
[C---:B------:R-:W-:Y:S08]  /*59c0*/  HMMA.16816.F32.BF16 R144, R124.reuse, R156, R144 ;  /* 0x0000009c7c90723c */ /* 0x040ff00000041890 */
[----:B-1----:R-:W-:Y:S01]  /*59d0*/  HMMA.16816.F32.BF16 R44, R124, R6, R84 ;  /* 0x000000067c2c723c */ /* 0x002fe20000041854 */
[----:B---3--:R-:W-:-:S04]  /*59e0*/  FFMA.FTZ R0, R58, UR15, -R17 ;  /* 0x0000000f3a007c23 */ /* 0x008fc80008010811 */
[----:B------:R1:W3:Y:S03]  /*59f0*/  MUFU.EX2 R21, R0 ;  /* 0x0000000000157308 */ /* 0x0002e60000000800 */
[C---:B------:R-:W-:Y:S08]  /*5a00*/  HMMA.16816.F32.BF16 R40, R124.reuse, R4, R68 ;  /* 0x000000047c28723c */ /* 0x040ff00000041844 */
[----:B----4-:R-:W-:Y:S01]  /*5a10*/  HMMA.16816.F32.BF16 R56, R124, R64, R72 ;  /* 0x000000407c38723c */ /* 0x010fe20000041848 */
[----:B-1----:R-:W-:-:S07]  /*5a20*/  FFMA.FTZ R0, R227, UR15, -R17 ;  /* 0x0000000fe3007c23 */ /* 0x002fce0008010811 */
[C---:B--2---:R-:W-:Y:S01]  /*5a30*/  HMMA.16816.F32.BF16 R120, R124.reuse, R8, R120 ;  /* 0x000000087c78723c */ /* 0x044fe20000041878 */
[----:B------:R-:W-:Y:S01]  /*5a40*/  VIADD R227, R2, 0x1800 ;  /* 0x0000180002e37836 */ /* 0x000fe20000000000 */
[----:B------:R1:W-:Y:S06]  /*5a50*/  MUFU.EX2 R20, R0 ;  /* 0x0000000000147308 */ /* 0x0003ec0000000800 */
[C---:B------:R-:W-:Y:S08]  /*5a60*/  HMMA.16816.F32.BF16 R72, R124.reuse, R80, R76 ;  /* 0x000000507c48723c */ /* 0x040ff0000004184c */
[----:B------:R-:W-:Y:S01]  /*5a70*/  HMMA.16816.F32.BF16 R76, R124, R82, R108 ;  /* 0x000000527c4c723c */ /* 0x000fe2000004186c */
[----:B-1----:R-:W-:-:S04]  /*5a80*/  FFMA.FTZ R0, R60, UR15, -R17 ;  /* 0x0000000f3c007c23 */ /* 0x002fc80008010811 */
[----:B------:R1:W2:Y:S03]  /*5a90*/  MUFU.EX2 R19, R0 ;  /* 0x0000000000137308 */ /* 0x0002a60000000800 */
[C---:B------:R-:W-:Y:S08]  /*5aa0*/  HMMA.16816.F32.BF16 R60, R124.reuse, R66, R92 ;  /* 0x000000427c3c723c */ /* 0x040ff0000004185c */
[----:B------:R-:W-:Y:S01]  /*5ab0*/  HMMA.16816.F32.BF16 R92, R124, R98, R128 ;  /* 0x000000627c5c723c */ /* 0x000fe20000041880 */
[----:B---3--:R-:W-:Y:S01]  /*5ac0*/  F2FP.BF16.F32.PACK_AB R128, R21, R22 ;  /* 0x000000161580723e */ /* 0x008fe200000010ff */
[----:B-1----:R-:W-:Y:S01]  /*5ad0*/  FFMA.FTZ R0, R179, UR15, -R18 ;  /* 0x0000000fb3007c23 */ /* 0x002fe20008010812 */
[----:B--2---:R-:W-:-:S05]  /*5ae0*/  F2FP.BF16.F32.PACK_AB R130, R19, R20 ;  /* 0x000000141382723e */ /* 0x004fca00000010ff */
[C---:B------:R-:W-:Y:S01]  /*5af0*/  HMMA.16816.F32.BF16 R164, R124.reuse, R172, R164 ;  /* 0x000000ac7ca4723c */ /* 0x040fe200000418a4 */
[----:B------:R1:W-:Y:S07]  /*5b00*/  MUFU.EX2 R17, R0 ;  /* 0x0000000000117308 */ /* 0x0003ee0000000800 */
[C---:B------:R-:W-:Y:S08]  /*5b10*/  HMMA.16816.F32.BF16 R88, R124.reuse, R96, R88 ;  /* 0x000000607c58723c */ /* 0x040ff00000041858 */
        /* <DEDUP_REMOVED lines=8> */
[----:B------:R-:W-:Y:S01]  /*5ba0*/  IADD3 R228, PT, PT, R2, 0x800, RZ ;  /* 0x0000080002e47810 */ /* 0x000fe20007ffe0ff */
[----:B------:R1:W-:Y:S06]  /*5bb0*/  MUFU.EX2 R3, R0 ;  /* 0x0000000000037308 */ /* 0x0003ec0000000800 */
        /* <DEDUP_REMOVED lines=33> */
[----:B------:R1:W-:Y:S02]  /*5dd0*/  STL [R1+0x4], R221 ;  /* 0x000004dd01007387 */ /* 0x0003e40000100800 */
[----:B------:R-:W-:Y:S01]  /*5de0*/  FADD.FTZ R252, R29, R252 ;  /* 0x000000fc1dfc7221 */ /* 0x000fe20000010000 */
[----:B------:R-:W-:Y:S01]  /*5df0*/  FADD.FTZ R251, R24, R251 ;  /* 0x000000fb18fb7221 */ /* 0x000fe20000010000 */
[----:B------:R-:W-:Y:S01]  /*5e00*/  HMMA.16816.F32.BF16 R52, R128, R64, R184 ;  /* 0x000000408034723c */ /* 0x000fe200000418b8 */
[----:B------:R1:W-:Y:S01]  /*5e10*/  STL [R1], R222 ;  /* 0x000000de01007387 */ /* 0x0003e20000100800 */
        /* <DEDUP_REMOVED lines=20> */
[----:B------:R-:W-:Y:S01]  /*5f60*/  UIMAD.WIDE.U32 UR26, UR18, UR12, URZ ;  /* 0x0000000c121a72a5 */ /* 0x000fe2000f8e00ff */
[----:B------:R-:W5:Y:S03]  /*5f70*/  S2R R229, SR_TID.X ;  /* 0x0000000000e57919 */ /* 0x000f660000002100 */
[----:B------:R-:W-:Y:S02]  /*5f80*/  USHF.L.U32 UR9, UR26, 0x5, URZ ;  /* 0x000000051a097899 */ /* 0x000fe400080006ff */
[----:B------:R-:W-:Y:S01]  /*5f90*/  UIMAD UR18, UR18, UR13, UR27 ;  /* 0x0000000d121272a4 */ /* 0x000fe2000f8e021b */
[----:B------:R-:W-:Y:S01]  /*5fa0*/  IMAD.U32 R4, RZ, RZ, UR26 ;  /* 0x0000001aff047e24 */ /* 0x000fe2000f8e00ff */
[----:B------:R-:W-:Y:S01]  /*5fb0*/  ULEA UR9, UP0, UR12, UR9, 0x4 ;  /* 0x000000090c097291 */ /* 0x000fe2000f8020ff */
[----:B-1----:R-:W-:Y:S01]  /*5fc0*/  ISETP.GE.AND P2, PT, R250, UR8, PT ;  /* 0x00000008fa007c0c */ /* 0x002fe2000bf46270 */
[----:B------:R-:W-:Y:S01]  /*5fd0*/  USHF.L.U64.HI UR14, UR26, 0x5, UR18 ;  /* 0x000000051a0e7899 */ /* 0x000fe20008010212 */
[----:B------:R-:W-:Y:S01]  /*5fe0*/  MOV R3, UR26 ;  /* 0x0000001a00037c02 */ /* 0x000fe20008000f00 */
[----:B------:R-:W-:-:S02]  /*5ff0*/  IMAD.U32 R0, RZ, RZ, UR18 ;  /* 0x00000012ff007e24 */ /* 0x000fc4000f8e00ff */
[----:B------:R-:W-:Y:S01]  /*6000*/  ULEA.HI.X UR14, UR12, UR14, UR13, 0x4, UP0 ;  /* 0x0000000e0c0e7291 */ /* 0x000fe200080f240d */
[----:B------:R-:W-:Y:S01]  /*6010*/  IMAD.U32 R6, RZ, RZ, UR9 ;  /* 0x00000009ff067e24 */ /* 0x000fe2000f8e00ff */
[----:B------:R-:W-:-:S04]  /*6020*/  UISETP.GE.U32.AND UP0, UPT, UR23, 0x3, UPT ;  /* 0x000000031700788c */ /* 0x000fc8000bf06070 */
[----:B------:R-:W-:Y:S01]  /*6030*/  MOV R7, UR14 ;  /* 0x0000000e00077c02 */ /* 0x000fe20008000f00 */
[----:B----4-:R-:W-:Y:S01]  /*6040*/  IMAD.SHL.U32 R18, R18, 0x8, RZ ;  /* 0x0000000812127824 */ /* 0x010fe200078e00ff */
[----:B-----5:R-:W-:-:S04]  /*6050*/  SHF.L.U32 R229, R229, 0x1, RZ ;  /* 0x00000001e5e57819 */ /* 0x020fc800000006ff */
[----:B------:R-:W-:Y:S02]  /*6060*/  LOP3.LUT R18, R18, 0x38, RZ, 0xc0, !PT ;  /* 0x0000003812127812 */ /* 0x000fe400078ec0ff */
[----:B------:R-:W-:Y:S01]  /*6070*/  LOP3.LUT R229, R229, 0x6, RZ, 0xc0, !PT ;  /* 0x00000006e5e57812 */ /* 0x000fe200078ec0ff */
[----:B------:R-:W-:Y:S01]  /*6080*/  BAR.SYNC.DEFER_BLOCKING 0x0 ;  /* 0x0000000000007b1d */ /* 0x000fe20000010000 */
[----:B------:R-:W-:Y:S02]  /*6090*/  ISETP.GE.AND P3, PT, R18, UR8, PT ;  /* 0x0000000812007c0c */ /* 0x000fe4000bf66270 */
[-C--:B--2---:R-:W-:Y:S02]  /*60a0*/  LEA R4, P5, R4, R179.reuse, 0x6 ;  /* 0x000000b304047211 */ /* 0x084fe400078a30ff */
[----:B------:R-:W-:Y:S02]  /*60b0*/  LEA R2, P4, R6, R179, 0x1 ;  /* 0x000000b306027211 */ /* 0x000fe400078808ff */
[----:B---3--:R-:W-:-:S02]  /*60c0*/  LEA.HI.X R5, R3, R31, R0, 0x6, P5 ;  /* 0x0000001f03057211 */ /* 0x008fc400028f3400 */
[----:B------:R-:W-:Y:S02]  /*60d0*/  LEA.HI.X R3, R6, R31, R7, 0x1, P4 ;  /* 0x0000001f06037211 */ /* 0x000fe400020f0c07 */
[----:B------:R-:W-:-:S03]  /*60e0*/  SEL R0, R249, 0xffffffe0, !P1 ;  /* 0xffffffe0f9007807 */ /* 0x000fc60004800000 */
[----:B------:R-:W-:Y:S01]  /*60f0*/  @!PT LDS RZ, [RZ] ;  /* 0x00000000fffff984 */ /* 0x000fe20000000800 */
[----:B------:R-:W-:Y:S01]  /*6100*/  @!PT LDS RZ, [RZ] ;  /* 0x00000000fffff984 */ /* 0x000fe20000000800 */
[----:B------:R-:W-:Y:S01]  /*6110*/  @!PT LDS RZ, [RZ] ;  /* 0x00000000fffff984 */ /* 0x000fe20000000800 */
[----:B------:R-:W-:Y:S04]  /*6120*/  @!P3 LDGSTS.E.BYPASS.LTC128B.128 [R230+0xa000], desc[UR24][R4.64] ;  /* 0x0a00000004e6bfae */ /* 0x000fe8000b981a18 */
[----:B------:R-:W-:Y:S01]  /*6130*/  @P3 STS.128 [R230+0xa000], RZ ;  /* 0x00a000ffe6003388 */ /* 0x000fe20000000c00 */
[--C-:B------:R-:W-:Y:S02]  /*6140*/  IMAD.IADD R248, R226, 0x1, R0.reuse ;  /* 0x00000001e2f87824 */ /* 0x100fe400078e0200 */
[----:B------:R-:W-:Y:S01]  /*6150*/  IMAD.IADD R234, R216, 0x1, R0 ;  /* 0x00000001d8ea7824 */ /* 0x000fe200078e0200 */
[----:B------:R-:W-:Y:S01]  /*6160*/  @!PT LDS RZ, [RZ] ;  /* 0x00000000fffff984 */ /* 0x000fe20000000800 */
[----:B------:R-:W-:Y:S01]  /*6170*/  @!PT LDS RZ, [RZ] ;  /* 0x00000000fffff984 */ /* 0x000fe20000000800 */
[----:B------:R-:W-:Y:S01]  /*6180*/  @!PT LDS RZ, [RZ] ;  /* 0x00000000fffff984 */ /* 0x000fe20000000800 */
[----:B------:R1:W-:Y:S01]  /*6190*/  @!P2 LDGSTS.E.BYPASS.LTC128B.128 [R230+0xb000], desc[UR24][R4.64+0x80] ;  /* 0x0b00008004e6afae */ /* 0x0003e2000b981a18 */
[----:B------:R-:W-:-:S03]  /*61a0*/  MOV R0, 0x40 ;  /* 0x0000004000007802 */ /* 0x000fc60000000f00 */
[----:B------:R-:W-:Y:S01]  /*61b0*/  @P2 STS.128 [R230+0xb000], RZ ;  /* 0x00b000ffe6002388 */ /* 0x000fe20000000c00 */
[----:B------:R-:W-:-:S03]  /*61c0*/  SEL R0, R0, 0xffffffc0, !P0 ;  /* 0xffffffc000007807 */ /* 0x000fc60004000000 */
[----:B------:R-:W-:Y:S01]  /*61d0*/  @!PT LDS RZ, [RZ] ;  /* 0x00000000fffff984 */ /* 0x000fe20000000800 */
[----:B------:R-:W-:Y:S01]  /*61e0*/  @!PT LDS RZ, [RZ] ;  /* 0x00000000fffff984 */ /* 0x000fe20000000800 */
[----:B------:R-:W-:Y:S01]  /*61f0*/  @!PT LDS RZ, [RZ] ;  /* 0x00000000fffff984 */ /* 0x000fe20000000800 */
[----:B------:R-:W-:Y:S02]  /*6200*/  @!P3 LDGSTS.E.BYPASS.LTC128B.128 [R230+0xa800], desc[UR24][R2.64] ;  /* 0x0a80000002e6bfae */ /* 0x000fe4000b981a18 */
[--C-:B------:R-:W-:Y:S02]  /*6210*/  IMAD.IADD R235, R216, 0x1, R0.reuse ;  /* 0x00000001d8eb7824 */ /* 0x100fe400078e0200 */
[----:B------:R-:W-:Y:S01]  /*6220*/  @P3 STS.128 [R230+0xa800], RZ ;  /* 0x00a800ffe6003388 */ /* 0x000fe20000000c00 */
[----:B------:R-:W-:-:S03]  /*6230*/  IMAD.IADD R249, R226, 0x1, R0 ;  /* 0x00000001e2f97824 */ /* 0x000fc600078e0200 */
        /* <DEDUP_REMOVED lines=9> */
[----:B------:R-:W-:Y:S04]  /*62d0*/  LDSM.16.M88.4 R176, [R248+0x8000] ;  /* 0x00800000f8b0783b */ /* 0x000fe80000000200 */
[----:B------:R-:W5:Y:S04]  /*62e0*/  LDSM.16.M88.4 R20, [R234+0x2000] ;  /* 0x00200000ea14783b */ /* 0x000f680000000200 */
[----:B------:R-:W2:Y:S04]  /*62f0*/  LDSM.16.M88.4 R136, [R248+0x8800] ;  /* 0x00880000f888783b */ /* 0x000ea80000000200 */
[----:B------:R-:W0:Y:S01]  /*6300*/  LDGDEPBAR ;  /* 0x00000000000079af */ /* 0x000e220000000000 */
[-C--:B---3--:R-:W-:Y:S08]  /*6310*/  HMMA.16816.F32.BF16 R200, R8, R24.reuse, RZ ;  /* 0x0000001808c8723c */ /* 0x088ff000000418ff */
[C---:B-1----:R-:W-:Y:S08]  /*6320*/  HMMA.16816.F32.BF16 R32, R4.reuse, R24, RZ ;  /* 0x000000180420723c */ /* 0x042ff000000418ff */
[-C--:B------:R-:W-:Y:S08]  /*6330*/  HMMA.16816.F32.BF16 R196, R4, R26.reuse, RZ ;  /* 0x0000001a04c4723c */ /* 0x080ff000000418ff */
[----:B------:R-:W-:Y:S01]  /*6340*/  HMMA.16816.F32.BF16 R192, R8, R26, RZ ;  /* 0x0000001a08c0723c */ /* 0x000fe200000418ff */
[----:B------:R-:W1:Y:S07]  /*6350*/  LDSM.16.M88.4 R24, [R234] ;  /* 0x00000000ea18783b */ /* 0x000e6e0000000200 */
[C---:B----4-:R-:W-:Y:S08]  /*6360*/  HMMA.16816.F32.BF16 R188, R4.reuse, R28, RZ ;  /* 0x0000001c04bc723c */ /* 0x050ff000000418ff */
[----:B------:R-:W-:Y:S01]  /*6370*/  HMMA.16816.F32.BF16 R184, R4, R30, RZ ;  /* 0x0000001e04b8723c */ /* 0x000fe200000418ff */
[----:B------:R-:W-:Y:S07]  /*6380*/  LDSM.16.M88.4 R4, [R235+0x2000] ;  /* 0x00200000eb04783b */ /* 0x000fee0000000200 */
[C---:B------:R-:W-:Y:S08]  /*6390*/  HMMA.16816.F32.BF16 R180, R8.reuse, R28, RZ ;  /* 0x0000001c08b4723c */ /* 0x040ff000000418ff */
[----:B------:R-:W-:Y:S01]  /*63a0*/  HMMA.16816.F32.BF16 R212, R8, R30, RZ ;  /* 0x0000001e08d4723c */ /* 0x000fe200000418ff */
[----:B------:R-:W3:Y:S04]  /*63b0*/  LDSM.16.M88.4 R8, [R249+0x8000] ;  /* 0x00800000f908783b */ /* 0x000ee80000000200 */
[----:B------:R-:W-:Y:S03]  /*63c0*/  LDSM.16.M88.4 R28, [R235] ;  /* 0x00000000eb1c783b */ /* 0x000fe60000000200 */
[C---:B-----5:R-:W-:Y:S01]  /*63d0*/  HMMA.16816.F32.BF16 R240, R20.reuse, R176, R32 ;  /* 0x000000b014f0723c */ /* 0x060fe20000041820 */
[----:B------:R-:W4:Y:S07]  /*63e0*/  LDSM.16.M88.4 R32, [R249+0x8800] ;  /* 0x00880000f920783b */ /* 0x000f2e0000000200 */
[C---:B--2---:R-:W-:Y:S08]  /*63f0*/  HMMA.16816.F32.BF16 R188, R20.reuse, R136, R188 ;  /* 0x0000008814bc723c */ /* 0x044ff000000418bc */
[C---:B------:R-:W-:Y:S08]  /*6400*/  HMMA.16816.F32.BF16 R236, R20.reuse, R178, R196 ;  /* 0x000000b214ec723c */ /* 0x040ff000000418c4 */
[----:B------:R-:W-:Y:S01]  /*6410*/  HMMA.16816.F32.BF16 R208, R20, R138, R184 ;  /* 0x0000008a14d0723c */ /* 0x000fe200000418b8 */
[----:B------:R-:W-:Y:S04]  /*6420*/  LDSM.16.M88.4 R20, [R220+0x2000] ;  /* 0x00200000dc14783b */ /* 0x000fe80000000200 */
[----:B------:R-:W-:Y:S03]  /*6430*/  LDSM.16.M88.4 R184, [R219+0x8800] ;  /* 0x00880000dbb8783b */ /* 0x000fe60000000200 */
[C---:B-1----:R-:W-:Y:S01]  /*6440*/  HMMA.16816.F32.BF16 R244, R24.reuse, R136, R180 ;  /* 0x0000008818f4723c */ /* 0x042fe200000418b4 */
[----:B------:R-:W1:Y:S07]  /*6450*/  LDSM.16.M88.4 R180, [R219+0x8000] ;  /* 0x00800000dbb4783b */ /* 0x000e6e0000000200 */
[----:B------:R-:W-:Y:S08]  /*6460*/  HMMA.16816.F32.BF16 R204, R24, R176, R200 ;  /* 0x000000b018cc723c */ /* 0x000ff000000418c8 */
[----:B---3--:R-:W-:Y:S08]  /*6470*/  HMMA.16816.F32.BF16 R196, R4, R8, R240 ;  /* 0x0000000804c4723c */ /* 0x008ff000000418f0 */
[C---:B------:R-:W-:Y:S08]  /*6480*/  HMMA.16816.F32.BF16 R176, R24.reuse, R178, R192 ;  /* 0x000000b218b0723c */ /* 0x040ff000000418c0 */
[----:B------:R-:W-:Y:S01]  /*6490*/  HMMA.16816.F32.BF16 R200, R24, R138, R212 ;  /* 0x0000008a18c8723c */ /* 0x000fe200000418d4 */
[----:B------:R-:W2:Y:S04]  /*64a0*/  LDSM.16.M88.4 R24, [R220] ;  /* 0x00000000dc18783b */ /* 0x000ea80000000200 */
[----:B------:R-:W-:Y:S03]  /*64b0*/  LDSM.16.M88.4 R136, [R218+UR6+0x9000] ;  /* 0x00900006da88783b */ /* 0x000fe60008000200 */
[C---:B----4-:R-:W-:Y:S08]  /*64c0*/  HMMA.16816.F32.BF16 R188, R4.reuse, R32, R188 ;  /* 0x0000002004bc723c */ /* 0x050ff000000418bc */
[C---:B------:R-:W-:Y:S08]  /*64d0*/  HMMA.16816.F32.BF16 R192, R4.reuse, R10, R236 ;  /* 0x0000000a04c0723c */ /* 0x040ff000000418ec */
[----:B------:R-:W-:Y:S08]  /*64e0*/  HMMA.16816.F32.BF16 R4, R4, R34, R208 ;  /* 0x000000220404723c */ /* 0x000ff000000418d0 */
[----:B-1----:R-:W-:Y:S08]  /*64f0*/  HMMA.16816.F32.BF16 R240, R20, R180, R196 ;  /* 0x000000b414f0723c */ /* 0x002ff000000418c4 */
[C---:B------:R-:W-:Y:S08]  /*6500*/  HMMA.16816.F32.BF16 R204, R28.reuse, R8, R204 ;  /* 0x000000081ccc723c */ /* 0x040ff000000418cc */
[C---:B------:R-:W-:Y:S01]  /*6510*/  HMMA.16816.F32.BF16 R212, R28.reuse, R10, R176 ;  /* 0x0000000a1cd4723c */ /* 0x040fe200000418b0 */
[----:B------:R-:W1:Y:S02]  /*6520*/  LDSM.16.M88.4 R8, [R216+0x4000] ;  /* 0x00400000d808783b */ /* 0x000e640000000200 */
[----:B------:R-:W-:Y:S01]  /*6530*/  MOV R12, R240 ;  /* 0x000000f0000c7202 */ /* 0x000fe20000000f00 */
[----:B------:R-:W-:Y:S01]  /*6540*/  IMAD.MOV.U32 R3, RZ, RZ, R241 ;  /* 0x000000ffff037224 */ /* 0x000fe200078e00f1 */
[----:B------:R-:W-:Y:S01]  /*6550*/  MOV R0, R243 ;  /* 0x000000f300007202 */ /* 0x000fe20000000f00 */
[----:B------:R-:W-:Y:S01]  /*6560*/  IMAD.MOV.U32 R2, RZ, RZ, R242 ;  /* 0x000000ffff027224 */ /* 0x000fe200078e00f2 */
[----:B------:R-:W-:Y:S01]  /*6570*/  LDSM.16.M88.4 R176, [R248+0x9000] ;  /* 0x00900000f8b0783b */ /* 0x000fe20000000200 */
[----:B------:R-:W-:Y:S08]  /*6580*/  HMMA.16816.F32.BF16 R236, R28, R32, R244 ;  /* 0x000000201cec723c */ /* 0x000ff000000418f4 */
[C---:B------:R-:W-:Y:S08]  /*6590*/  HMMA.16816.F32.BF16 R244, R20.reuse, R182, R192 ;  /* 0x000000b614f4723c */ /* 0x040ff000000418c0 */
[C---:B------:R-:W-:Y:S08]  /*65a0*/  HMMA.16816.F32.BF16 R240, R20.reuse, R184, R188 ;  /* 0x000000b814f0723c */ /* 0x040ff000000418bc */
[----:B------:R-:W-:Y:S01]  /*65b0*/  HMMA.16816.F32.BF16 R208, R20, R186, R4 ;  /* 0x000000ba14d0723c */ /* 0x000fe20000041804 */
[----:B------:R-:W3:Y:S04]  /*65c0*/  LDSM.16.M88.4 R4, [R216+0x6000] ;  /* 0x00600000d804783b */ /* 0x000ee80000000200 */
[----:B------:R-:W4:Y:S03]  /*65d0*/  LDSM.16.M88.4 R20, [R218+UR6+0x9800] ;  /* 0x00980006da14783b */ /* 0x000f260008000200 */
[----:B------:R-:W-:Y:S01]  /*65e0*/  HMMA.16816.F32.BF16 R200, R28, R34, R200 ;  /* 0x000000221cc8723c */ /* 0x000fe200000418c8 */
[----:B------:R-:W5:Y:S07]  /*65f0*/  LDSM.16.M88.4 R32, [R234+0x4000] ;  /* 0x00400000ea20783b */ /* 0x000f6e0000000200 */
[----:B--2---:R-:W-:Y:S01]  /*6600*/  HMMA.16816.F32.BF16 R28, R24, R180, R204 ;  /* 0x000000b4181c723c */ /* 0x004fe200000418cc */
[----:B------:R-:W-:Y:S01]  /*6610*/  IMAD.MOV.U32 R204, RZ, RZ, R12 ;  /* 0x000000ffffcc7224 */ /* 0x000fe200078e000c */
[----:B------:R-:W-:Y:S01]  /*6620*/  MOV R206, R2 ;  /* 0x0000000200ce7202 */ /* 0x000fe20000000f00 */
[----:B------:R-:W-:-:S02]  /*6630*/  IMAD.MOV.U32 R205, RZ, RZ, R3 ;  /* 0x000000ffffcd7224 */ /* 0x000fc400078e0003 */
[----:B------:R-:W-:Y:S02]  /*6640*/  IMAD.MOV.U32 R207, RZ, RZ, R0 ;  /* 0x000000ffffcf7224 */ /* 0x000fe400078e0000 */
[----:B------:R-:W-:Y:S01]  /*6650*/  IMAD.U32 R0, RZ, RZ, UR23 ;  /* 0x00000017ff007e24 */ /* 0x000fe2000f8e00ff */
[----:B------:R-:W-:Y:S04]  /*6660*/  HMMA.16816.F32.BF16 R196, R24, R182, R212 ;  /* 0x000000b618c4723c */ /* 0x000fe800000418d4 */
[----:B------:R-:W-:-:S04]  /*6670*/  LEA R0, R0, R229, 0x5 ;  /* 0x000000e500007211 */ /* 0x000fc800078e28ff */
[----:B------:R-:W-:Y:S01]  /*6680*/  HMMA.16816.F32.BF16 R192, R24, R184, R236 ;  /* 0x000000b818c0723c */ /* 0x000fe200000418ec */
[----:B------:R-:W-:-:S05]  /*6690*/  VIADD R2, R0, 0xffffffc0 ;  /* 0xffffffc000027836 */ /* 0x000fca0000000000 */
[----:B------:R-:W-:Y:S02]  /*66a0*/  I2FP.F32.U32 R3, R2 ;  /* 0x0000000200037245 */ /* 0x000fe40000201000 */
[----:B------:R-:W-:Y:S01]  /*66b0*/  HMMA.16816.F32.BF16 R188, R24, R186, R200 ;  /* 0x000000ba18bc723c */ /* 0x000fe200000418c8 */
[----:B------:R-:W2:Y:S01]  /*66c0*/  LDSM.16.M88.4 R24, [R234+0x6000] ;  /* 0x00600000ea18783b */ /* 0x000ea20000000200 */
[C---:B------:R-:W-:Y:S02]  /*66d0*/  ISETP.GE.AND P6, PT, R2.reuse, R15, PT ;  /* 0x0000000f0200720c */ /* 0x040fe40003fc6270 */
[C---:B------:R-:W-:Y:S01]  /*66e0*/  ISETP.GE.AND P5, PT, R2.reuse, R16, PT ;  /* 0x000000100200720c */ /* 0x040fe20003fa6270 */
[----:B------:R-:W-:Y:S01]  /*66f0*/  LDSM.16.M88.4 R184, [R249+0x9000] ;  /* 0x00900000f9b8783b */ /* 0x000fe20000000200 */
[C---:B------:R-:W-:Y:S02]  /*6700*/  ISETP.GE.AND P1, PT, R2.reuse, R14, PT ;  /* 0x0000000e0200720c */ /* 0x040fe40003f26270 */
[----:B-1----:R-:W-:Y:S01]  /*6710*/  HMMA.16816.F32.BF16 R180, R8, R136, R28 ;  /* 0x0000008808b4723c */ /* 0x002fe2000004181c */
[----:B------:R-:W1:Y:S01]  /*6720*/  LDSM.16.M88.4 R28, [R235+0x4000] ;  /* 0x00400000eb1c783b */ /* 0x000e620000000200 */
[----:B------:R-:W-:-:S02]  /*6730*/  ISETP.GE.AND P4, PT, R2, R13, PT ;  /* 0x0000000d0200720c */ /* 0x000fc40003f86270 */
[----:B------:R-:W-:-:S04]  /*6740*/  IADD3 R2, PT, PT, R0, -0x28, RZ ;  /* 0xffffffd800027810 */ /* 0x000fc80007ffe0ff */
[C---:B---3--:R-:W-:Y:S08]  /*6750*/  HMMA.16816.F32.BF16 R200, R4.reuse, R136, R204 ;  /* 0x0000008804c8723c */ /* 0x048ff000000418cc */
[C---:B------:R-:W-:Y:S08]  /*6760*/  HMMA.16816.F32.BF16 R244, R4.reuse, R138, R244 ;  /* 0x0000008a04f4723c */ /* 0x040ff000000418f4 */
[C---:B----4-:R-:W-:Y:S08]  /*6770*/  HMMA.16816.F32.BF16 R236, R4.reuse, R20, R240 ;  /* 0x0000001404ec723c */ /* 0x050ff000000418f0 */
[----:B------:R-:W-:Y:S01]  /*6780*/  HMMA.16816.F32.BF16 R212, R4, R22, R208 ;  /* 0x0000001604d4723c */ /* 0x000fe200000418d0 */
[----:B------:R-:W3:Y:S07]  /*6790*/  LDSM.16.M88.4 R4, [R235+0x6000] ;  /* 0x00600000eb04783b */ /* 0x000eee0000000200 */
[C---:B------:R-:W-:Y:S01]  /*67a0*/  HMMA.16816.F32.BF16 R204, R8.reuse, R138, R196 ;  /* 0x0000008a08cc723c */ /* 0x040fe200000418c4 */
[----:B------:R-:W-:Y:S07]  /*67b0*/  LDSM.16.M88.4 R136, [R219+0x9000] ;  /* 0x00900000db88783b */ /* 0x000fee0000000200 */
[C---:B------:R-:W-:Y:S08]  /*67c0*/  HMMA.16816.F32.BF16 R240, R8.reuse, R20, R192 ;  /* 0x0000001408f0723c */ /* 0x040ff000000418c0 */
[----:B------:R-:W-:Y:S01]  /*67d0*/  HMMA.16816.F32.BF16 R208, R8, R22, R188 ;  /* 0x0000001608d0723c */ /* 0x000fe200000418bc */
[----:B------:R-:W-:Y:S07]  /*67e0*/  LDSM.16.M88.4 R20, [R220+0x4000] ;  /* 0x00400000dc14783b */ /* 0x000fee0000000200 */
[-C--:B-----5:R-:W-:Y:S01]  /*67f0*/  HMMA.16816.F32.BF16 R8, R32, R176.reuse, R180 ;  /* 0x000000b02008723c */ /* 0x0a0fe200000418b4 */
[----:B------:R-:W4:Y:S07]  /*6800*/  LDSM.16.M88.4 R180, [R248+0x9800] ;  /* 0x00980000f8b4783b */ /* 0x000f2e0000000200 */
[C---:B--2---:R-:W-:Y:S08]  /*6810*/  HMMA.16816.F32.BF16 R192, R24.reuse, R176, R200 ;  /* 0x000000b018c0723c */ /* 0x044ff000000418c8 */
[----:B------:R-:W-:Y:S08]  /*6820*/  HMMA.16816.F32.BF16 R200, R24, R178, R244 ;  /* 0x000000b218c8723c */ /* 0x000ff000000418f4 */
[-C--:B-1----:R-:W-:Y:S01]  /*6830*/  HMMA.16816.F32.BF16 R188, R28, R184.reuse, R8 ;  /* 0x000000b81cbc723c */ /* 0x082fe20000041808 */
[----:B------:R-:W1:Y:S07]  /*6840*/  LDSM.16.M88.4 R8, [R220+0x6000] ;  /* 0x00600000dc08783b */ /* 0x000e6e0000000200 */
[----:B---3--:R-:W-:Y:S08]  /*6850*/  HMMA.16816.F32.BF16 R196, R4, R184, R192 ;  /* 0x000000b804c4723c */ /* 0x008ff000000418c0 */
[----:B----4-:R-:W-:Y:S08]  /*6860*/  HMMA.16816.F32.BF16 R236, R24, R180, R236 ;  /* 0x000000b418ec723c */ /* 0x010ff000000418ec */
[----:B------:R-:W-:Y:S08]  /*6870*/  HMMA.16816.F32.BF16 R192, R20, R136, R188 ;  /* 0x0000008814c0723c */ /* 0x000ff000000418bc */
[----:B------:R-:W-:Y:S08]  /*6880*/  HMMA.16816.F32.BF16 R188, R32, R178, R204 ;  /* 0x000000b220bc723c */ /* 0x000ff000000418cc */
[----:B------:R-:W-:Y:S01]  /*6890*/  HMMA.16816.F32.BF16 R204, R24, R182, R212 ;  /* 0x000000b618cc723c */ /* 0x000fe200000418d4 */
[----:B------:R-:W2:Y:S02]  /*68a0*/  LDSM.16.M88.4 R24, [R249+0x9800] ;  /* 0x00980000f918783b */ /* 0x000ea40000000200 */
[----:B------:R-:W-:Y:S01]  /*68b0*/  FMUL.FTZ R192, R192, UR4 ;  /* 0x00000004c0c07c20 */ /* 0x000fe20008410000 */
[----:B------:R-:W-:Y:S01]  /*68c0*/  FMUL.FTZ R193, R193, UR4 ;  /* 0x00000004c1c17c20 */ /* 0x000fe20008410000 */
[----:B------:R-:W-:Y:S01]  /*68d0*/  FMUL.FTZ R194, R194, UR4 ;  /* 0x00000004c2c27c20 */ /* 0x000fe20008410000 */
[----:B------:R-:W-:Y:S01]  /*68e0*/  FMUL.FTZ R195, R195, UR4 ;  /* 0x00000004c3c37c20 */ /* 0x000fe20008410000 */
[----:B------:R-:W3:Y:S01]  /*68f0*/  MUFU.TANH R132, R192 ;  /* 0x000000c000847308 */ /* 0x000ee20000002400 */
[----:B-1----:R-:W-:Y:S07]  /*6900*/  HMMA.16816.F32.BF16 R196, R8, R136, R196 ;  /* 0x0000008808c4723c */ /* 0x002fee00000418c4 */
[----:B------:R-:W-:Y:S01]  /*6910*/  MUFU.TANH R213, R193 ;  /* 0x000000c100d57308 */ /* 0x000fe20000002400 */
[-C--:B------:R-:W-:Y:S07]  /*6920*/  HMMA.16816.F32.BF16 R176, R28, R186.reuse, R188 ;  /* 0x000000ba1cb0723c */ /* 0x080fee00000418bc */
[----:B------:R-:W1:Y:S01]  /*6930*/  MUFU.TANH R19, R194 ;  /* 0x000000c200137308 */ /* 0x000e620000002400 */
[----:B------:R-:W-:Y:S03]  /*6940*/  HMMA.16816.F32.BF16 R184, R4, R186, R200 ;  /* 0x000000ba04b8723c */ /* 0x000fe600000418c8 */
[----:B------:R-:W-:Y:S01]  /*6950*/  FMUL.FTZ R196, R196, UR4 ;  /* 0x00000004c4c47c20 */ /* 0x000fe20008410000 */
[----:B------:R-:W-:Y:S01]  /*6960*/  FMUL.FTZ R198, R198, UR4 ;  /* 0x00000004c6c67c20 */ /* 0x000fe20008410000 */
[----:B------:R-:W-:Y:S01]  /*6970*/  FMUL.FTZ R197, R197, UR4 ;  /* 0x00000004c5c57c20 */ /* 0x000fe20008410000 */
[----:B------:R-:W-:Y:S01]  /*6980*/  FMUL.FTZ R141, R199, UR4 ;  /* 0x00000004c78d7c20 */ /* 0x000fe20008410000 */
[----:B------:R4:W-:Y:S01]  /*6990*/  MUFU.TANH R212, R195 ;  /* 0x000000c300d47308 */ /* 0x0009e20000002400 */
[C---:B------:R-:W-:Y:S07]  /*69a0*/  HMMA.16816.F32.BF16 R188, R32.reuse, R182, R208 ;  /* 0x000000b620bc723c */ /* 0x040fee00000418d0 */
[----:B------:R-:W5:Y:S01]  /*69b0*/  MUFU.TANH R196, R196 ;  /* 0x000000c400c47308 */ /* 0x000f620000002400 */
[----:B------:R-:W-:Y:S07]  /*69c0*/  HMMA.16816.F32.BF16 R32, R32, R180, R240 ;  /* 0x000000b42020723c */ /* 0x000fee00000418f0 */
[----:B------:R-:W5:Y:S01]  /*69d0*/  MUFU.TANH R18, R198 ;  /* 0x000000c600127308 */ /* 0x000f620000002400 */
[----:B----4-:R-:W-:Y:S01]  /*69e0*/  HMMA.16816.F32.BF16 R192, R20, R138, R176 ;  /* 0x0000008a14c0723c */ /* 0x010fe200000418b0 */
[----:B------:R-:W4:Y:S01]  /*69f0*/  LDSM.16.M88.4 R176, [R219+0x9800] ;  /* 0x00980000dbb0783b */ /* 0x000f220000000200 */
[----:B------:R-:W-:-:S05]  /*6a00*/  DEPBAR.LE SB0, 0x0 ;  /* 0x000080000000791a */ /* 0x000fca0000000000 */
[----:B------:R-:W-:Y:S01]  /*6a10*/  MUFU.TANH R208, R197 ;  /* 0x000000c500d07308 */ /* 0x000fe20000002400 */
[----:B------:R-:W-:Y:S07]  /*6a20*/  HMMA.16816.F32.BF16 R184, R8, R138, R184 ;  /* 0x0000008a08b8723c */ /* 0x000fee00000418b8 */
[----:B------:R-:W-:Y:S01]  /*6a30*/  MUFU.TANH R141, R141 ;  /* 0x0000008d008d7308 */ /* 0x000fe20000002400 */
[----:B--2---:R-:W-:Y:S03]  /*6a40*/  HMMA.16816.F32.BF16 R188, R28, R26, R188 ;  /* 0x0000001a1cbc723c */ /* 0x004fe600000418bc */
[----:B------:R-:W-:Y:S01]  /*6a50*/  FMUL.FTZ R195, R195, UR4 ;  /* 0x00000004c3c37c20 */ /* 0x000fe20008410000 */
[----:B------:R-:W-:Y:S01]  /*6a60*/  FMUL.FTZ R192, R192, UR4 ;  /* 0x00000004c0c07c20 */ /* 0x000fe20008410000 */
[----:B------:R-:W-:Y:S01]  /*6a70*/  FMUL.FTZ R194, R194, UR4 ;  /* 0x00000004c2c27c20 */ /* 0x000fe20008410000 */
[----:B------:R-:W-:-:S02]  /*6a80*/  FMUL.FTZ R193, R193, UR4 ;  /* 0x00000004c1c17c20 */ /* 0x000fc40008410000 */
[C---:B------:R-:W-:Y:S01]  /*6a90*/  HMMA.16816.F32.BF16 R136, R4.reuse, R26, R204 ;  /* 0x0000001a0488723c */ /* 0x040fe200000418cc */
[----:B------:R-:W-:Y:S02]  /*6aa0*/  MUFU.TANH R199, R192 ;  /* 0x000000c000c77308 */ /* 0x000fe40000002400 */
[----:B------:R-:W-:Y:S01]  /*6ab0*/  FMUL.FTZ R184, R184, UR4 ;  /* 0x00000004b8b87c20 */ /* 0x000fe20008410000 */
[----:B------:R-:W-:Y:S01]  /*6ac0*/  FMUL.FTZ R185, R185, UR4 ;  /* 0x00000004b9b97c20 */ /* 0x000fe20008410000 */
[----:B------:R-:W-:Y:S01]  /*6ad0*/  FMUL.FTZ R140, R186, UR4 ;  /* 0x00000004ba8c7c20 */ /* 0x000fe20008410000 */
[----:B------:R-:W-:Y:S02]  /*6ae0*/  FMUL.FTZ R187, R187, UR4 ;  /* 0x00000004bbbb7c20 */ /* 0x000fe40008410000 */
[----:B------:R-:W-:Y:S01]  /*6af0*/  HMMA.16816.F32.BF16 R4, R4, R24, R236 ;  /* 0x000000180404723c */ /* 0x000fe200000418ec */
[----:B------:R2:W-:Y:S07]  /*6b00*/  MUFU.TANH R17, R184 ;  /* 0x000000b800117308 */ /* 0x0005ee0000002400 */
[-C--:B----4-:R-:W-:Y:S01]  /*6b10*/  HMMA.16816.F32.BF16 R188, R20, R178.reuse, R188 ;  /* 0x000000b214bc723c */ /* 0x090fe200000418bc */
[----:B------:R4:W-:Y:S07]  /*6b20*/  MUFU.TANH R12, R185 ;  /* 0x000000b9000c7308 */ /* 0x0009ee0000002400 */
[----:B------:R-:W-:Y:S01]  /*6b30*/  HMMA.16816.F32.BF16 R180, R8, R178, R136 ;  /* 0x000000b208b4723c */ /* 0x000fe20000041888 */
[----:B------:R-:W-:Y:S07]  /*6b40*/  MUFU.TANH R142, R194 ;  /* 0x000000c2008e7308 */ /* 0x000fee0000002400 */
[----:B------:R-:W-:Y:S01]  /*6b50*/  HMMA.16816.F32.BF16 R136, R28, R24, R32 ;  /* 0x000000181c88723c */ /* 0x000fe20000041820 */
[----:B------:R-:W-:Y:S02]  /*6b60*/  MUFU.TANH R195, R195 ;  /* 0x000000c300c37308 */ /* 0x000fe40000002400 */
[----:B------:R-:W-:Y:S01]  /*6b70*/  FMUL.FTZ R188, R188, UR4 ;  /* 0x00000004bcbc7c20 */ /* 0x000fe20008410000 */
[----:B------:R-:W-:-:S04]  /*6b80*/  FMUL.FTZ R190, R190, UR4 ;  /* 0x00000004bebe7c20 */ /* 0x000fc80008410000 */
[-C--:B------:R-:W-:Y:S01]  /*6b90*/  HMMA.16816.F32.BF16 R24, R8, R176.reuse, R4 ;  /* 0x000000b00818723c */ /* 0x080fe20000041804 */
[----:B------:R-:W4:Y:S01]  /*6ba0*/  MUFU.TANH R188, R188 ;  /* 0x000000bc00bc7308 */ /* 0x000f220000002400 */
[C---:B---3--:R-:W-:Y:S01]  /*6bb0*/  FFMA.FTZ R6, R3.reuse, UR5, R132 ;  /* 0x0000000503067c23 */ /* 0x048fe20008010084 */
[----:B------:R-:W-:Y:S01]  /*6bc0*/  FMUL.FTZ R180, R180, UR4 ;  /* 0x00000004b4b47c20 */ /* 0x000fe20008410000 */
[----:B------:R-:W-:Y:S01]  /*6bd0*/  FMUL.FTZ R182, R182, UR4 ;  /* 0x00000004b6b67c20 */ /* 0x000fe20008410000 */
[C---:B-1----:R-:W-:Y:S01]  /*6be0*/  FFMA.FTZ R5, R3.reuse, UR5, R19 ;  /* 0x0000000503057c23 */ /* 0x042fe20008010013 */
[C---:B-----5:R-:W-:Y:S01]  /*6bf0*/  FFMA.FTZ R4, R3.reuse, UR5, R196 ;  /* 0x0000000503047c23 */ /* 0x060fe200080100c4 */
[----:B------:R-:W-:Y:S01]  /*6c00*/  FFMA.FTZ R7, R3, UR5, R18 ;  /* 0x0000000503077c23 */ /* 0x000fe20008010012 */
[----:B--2---:R-:W-:Y:S01]  /*6c10*/  FSEL R184, R6, -INF , !P6 ;  /* 0xff80000006b87808 */ /* 0x004fe20007000000 */
[----:B------:R-:W1:Y:S01]  /*6c20*/  MUFU.TANH R190, R190 ;  /* 0x000000be00be7308 */ /* 0x000e620000002400 */
[----:B----4-:R-:W-:Y:S01]  /*6c30*/  FSEL R185, R5, -INF , !P5 ;  /* 0xff80000005b97808 */ /* 0x010fe20006800000 */
[----:B------:R-:W-:Y:S01]  /*6c40*/  FMUL.FTZ R34, R181, UR4 ;  /* 0x00000004b5227c20 */ /* 0x000fe20008410000 */
[----:B------:R-:W-:Y:S01]  /*6c50*/  FSEL R31, R4, -INF , !P1 ;  /* 0xff800000041f7808 */ /* 0x000fe20004800000 */
[----:B------:R-:W-:Y:S01]  /*6c60*/  HMMA.16816.F32.BF16 R176, R20, R176, R136 ;  /* 0x000000b014b0723c */ /* 0x000fe20000041888 */
[----:B------:R-:W-:-:S02]  /*6c70*/  I2FP.F32.U32 R3, R2 ;  /* 0x0000000200037245 */ /* 0x000fc40000201000 */
[----:B------:R-:W-:Y:S01]  /*6c80*/  FSEL R32, R7, -INF , !P4 ;  /* 0xff80000007207808 */ /* 0x000fe20006000000 */
[----:B------:R-:W2:Y:S01]  /*6c90*/  MUFU.TANH R180, R180 ;  /* 0x000000b400b47308 */ /* 0x000ea20000002400 */
[C---:B------:R-:W-:Y:S01]  /*6ca0*/  ISETP.GE.AND P6, PT, R2.reuse, R15, PT ;  /* 0x0000000f0200720c */ /* 0x040fe20003fc6270 */
[----:B------:R-:W-:Y:S01]  /*6cb0*/  FFMA.FTZ R7, R3, UR5, R188 ;  /* 0x0000000503077c23 */ /* 0x000fe200080100bc */
[----:B------:R-:W-:Y:S01]  /*6cc0*/  ISETP.GE.AND P5, PT, R2, R16, PT ;  /* 0x000000100200720c */ /* 0x000fe20003fa6270 */
[----:B------:R-:W-:Y:S01]  /*6cd0*/  FMUL.FTZ R24, R24, UR4 ;  /* 0x0000000418187c20 */ /* 0x000fe20008410000 */
[C---:B------:R-:W-:Y:S01]  /*6ce0*/  ISETP.GE.AND P1, PT, R2.reuse, R14, PT ;  /* 0x0000000e0200720c */ /* 0x040fe20003f26270 */
[----:B------:R-:W-:Y:S01]  /*6cf0*/  FMUL.FTZ R25, R25, UR4 ;  /* 0x0000000419197c20 */ /* 0x000fe20008410000 */
[----:B------:R-:W-:Y:S01]  /*6d00*/  ISETP.GE.AND P4, PT, R2, R13, PT ;  /* 0x0000000d0200720c */ /* 0x000fe20003f86270 */
[----:B------:R-:W3:Y:S01]  /*6d10*/  MUFU.TANH R8, R182 ;  /* 0x000000b600087308 */ /* 0x000ee20000002400 */
[----:B------:R-:W-:-:S02]  /*6d20*/  VIADD R2, R0, 0xffffffc1 ;  /* 0xffffffc100027836 */ /* 0x000fc40000000000 */
[----:B-1----:R-:W-:Y:S01]  /*6d30*/  FFMA.FTZ R6, R3, UR5, R190 ;  /* 0x0000000503067c23 */ /* 0x002fe200080100be */
[----:B------:R-:W-:Y:S01]  /*6d40*/  IADD3 R4, PT, PT, R0, -0x38, RZ ;  /* 0xffffffc800047810 */ /* 0x000fe20007ffe0ff */
[----:B------:R-:W-:Y:S01]  /*6d50*/  FMUL.FTZ R26, R26, UR4 ;  /* 0x000000041a1a7c20 */ /* 0x000fe20008410000 */
[----:B------:R-:W-:Y:S01]  /*6d60*/  FSEL R236, R7, -INF , !P6 ;  /* 0xff80000007ec7808 */ /* 0x000fe20007000000 */
[----:B------:R-:W-:Y:S01]  /*6d70*/  FMUL.FTZ R27, R27, UR4 ;  /* 0x000000041b1b7c20 */ /* 0x000fe20008410000 */
[----:B------:R-:W-:Y:S01]  /*6d80*/  I2FP.F32.U32 R11, R2 ;  /* 0x00000002000b7245 */ /* 0x000fe20000201000 */
[----:B------:R-:W1:Y:S01]  /*6d90*/  MUFU.TANH R24, R24 ;  /* 0x0000001800187308 */ /* 0x000e620000002400 */
[----:B--2---:R-:W-:Y:S01]  /*6da0*/  FFMA.FTZ R5, R3, UR5, R180 ;  /* 0x0000000503057c23 */ /* 0x004fe200080100b4 */
[----:B------:R-:W-:Y:S02]  /*6db0*/  I2FP.F32.U32 R10, R4 ;  /* 0x00000004000a7245 */ /* 0x000fe40000201000 */
[----:B------:R-:W-:-:S02]  /*6dc0*/  FSEL R237, R6, -INF , !P5 ;  /* 0xff80000006ed7808 */ /* 0x000fc40006800000 */
[----:B------:R-:W-:Y:S01]  /*6dd0*/  FSEL R196, R5, -INF , !P1 ;  /* 0xff80000005c47808 */ /* 0x000fe20004800000 */
[----:B------:R-:W-:Y:S01]  /*6de0*/  FFMA.FTZ R5, R11, UR5, R208 ;  /* 0x000000050b057c23 */ /* 0x000fe200080100d0 */
[CC--:B------:R-:W-:Y:S01]  /*6df0*/  ISETP.GE.AND P1, PT, R2.reuse, R14.reuse, PT ;  /* 0x0000000e0200720c */ /* 0x0c0fe20003f26270 */
[----:B---3--:R-:W-:Y:S01]  /*6e00*/  FFMA.FTZ R3, R3, UR5, R8 ;  /* 0x0000000503037c23 */ /* 0x008fe20008010008 */
[----:B------:R-:W-:Y:S01]  /*6e10*/  ISETP.GE.AND P6, PT, R2, R15, PT ;  /* 0x0000000f0200720c */ /* 0x000fe20003fc6270 */
[----:B------:R-:W-:Y:S01]  /*6e20*/  FFMA.FTZ R6, R10, UR5, R17 ;  /* 0x000000050a067c23 */ /* 0x000fe20008010011 */
[----:B------:R-:W-:Y:S01]  /*6e30*/  FSEL R28, R5, -INF , !P1 ;  /* 0xff800000051c7808 */ /* 0x000fe20004800000 */
[----:B------:R-:W2:Y:S01]  /*6e40*/  MUFU.TANH R25, R25 ;  /* 0x0000001900197308 */ /* 0x000ea20000002400 */
[----:B------:R-:W-:Y:S01]  /*6e50*/  FSEL R197, R3, -INF , !P4 ;  /* 0xff80000003c57808 */ /* 0x000fe20006000000 */
[----:B------:R-:W-:Y:S01]  /*6e60*/  VIADD R3, R0, 0xffffffc9 ;  /* 0xffffffc900037836 */ /* 0x000fe20000000000 */
[----:B------:R-:W-:-:S02]  /*6e70*/  ISETP.GE.AND P1, PT, R4, R14, PT ;  /* 0x0000000e0400720c */ /* 0x000fc40003f26270 */
[----:B------:R-:W-:Y:S02]  /*6e80*/  P2R R35, PR, RZ, 0x40 ;  /* 0x00000040ff237803 */ /* 0x000fe40000000000 */
[----:B------:R-:W-:Y:S01]  /*6e90*/  I2FP.F32.U32 R9, R3 ;  /* 0x0000000300097245 */ /* 0x000fe20000201000 */
[----:B------:R-:W3:Y:S01]  /*6ea0*/  MUFU.TANH R140, R140 ;  /* 0x0000008c008c7308 */ /* 0x000ee20000002400 */
[C---:B------:R-:W-:Y:S02]  /*6eb0*/  ISETP.GE.AND P6, PT, R2.reuse, R16, PT ;  /* 0x000000100200720c */ /* 0x040fe40003fc6270 */
[----:B------:R-:W-:Y:S01]  /*6ec0*/  ISETP.GE.AND P4, PT, R2, R13, PT ;  /* 0x0000000d0200720c */ /* 0x000fe20003f86270 */
[----:B------:R-:W-:Y:S01]  /*6ed0*/  FFMA.FTZ R5, R9, UR5, R12 ;  /* 0x0000000509057c23 */ /* 0x000fe2000801000c */
[----:B------:R-:W-:Y:S02]  /*6ee0*/  FSEL R29, R6, -INF , !P1 ;  /* 0xff800000061d7808 */ /* 0x000fe40004800000 */
[----:B------:R-:W-:Y:S01]  /*6ef0*/  IADD3 R2, PT, PT, R0, -0x30, RZ ;  /* 0xffffffd000027810 */ /* 0x000fe20007ffe0ff */
[----:B------:R-:W4:Y:S01]  /*6f00*/  MUFU.TANH R137, R187 ;  /* 0x000000bb00897308 */ /* 0x000f220000002400 */
[----:B------:R-:W-:Y:S01]  /*6f10*/  BAR.SYNC.DEFER_BLOCKING 0x0 ;  /* 0x0000000000007b1d */ /* 0x000fe20000010000 */
[----:B------:R-:W-:-:S02]  /*6f20*/  ISETP.GE.AND P1, PT, R3, R14, PT ;  /* 0x0000000e0300720c */ /* 0x000fc40003f26270 */
[----:B------:R-:W-:Y:S02]  /*6f30*/  I2FP.F32.U32 R8, R2 ;  /* 0x0000000200087245 */ /* 0x000fe40000201000 */
[----:B------:R-:W-:Y:S01]  /*6f40*/  FSEL R30, R5, -INF , !P1 ;  /* 0xff800000051e7808 */ /* 0x000fe20004800000 */
[----:B------:R-:W-:Y:S01]  /*6f50*/  VIADD R5, R0, 0xffffffd1 ;  /* 0xffffffd100057836 */ /* 0x000fe20000000000 */
[----:B------:R-:W3:Y:S01]  /*6f60*/  MUFU.TANH R132, R26 ;  /* 0x0000001a00847308 */ /* 0x000ee20000002400 */
[----:B-1----:R-:W-:Y:S01]  /*6f70*/  FFMA.FTZ R6, R8, UR5, R24 ;  /* 0x0000000508067c23 */ /* 0x002fe20008010018 */
[----:B------:R-:W-:Y:S02]  /*6f80*/  ISETP.GE.AND P1, PT, R2, R14, PT ;  /* 0x0000000e0200720c */ /* 0x000fe40003f26270 */
[----:B------:R-:W-:Y:S02]  /*6f90*/  I2FP.F32.U32 R7, R5 ;  /* 0x0000000500077245 */ /* 0x000fe40000201000 */
[----:B------:R-:W-:-:S02]  /*6fa0*/  IADD3 R0, PT, PT, R0, -0x27, RZ ;  /* 0xffffffd900007810 */ /* 0x000fc40007ffe0ff */
[----:B------:R-:W1:Y:S01]  /*6fb0*/  MUFU.TANH R136, R27 ;  /* 0x0000001b00887308 */ /* 0x000e620000002400 */
[----:B------:R-:W-:Y:S01]  /*6fc0*/  ISETP.GE.AND P5, PT, R5, R14, PT ;  /* 0x0000000e0500720c */ /* 0x000fe20003fa6270 */
[----:B--2---:R-:W-:-:S06]  /*6fd0*/  FFMA.FTZ R33, R7, UR5, R25 ;  /* 0x0000000507217c23 */ /* 0x004fcc0008010019 */
[----:B------:R-:W2:Y:S08]  /*6fe0*/  MUFU.TANH R34, R34 ;  /* 0x0000002200227308 */ /* 0x000eb00000002400 */
[----:B------:R5:W1:Y:S02]  /*6ff0*/  MUFU.TANH R198, R193 ;  /* 0x000000c100c67308 */ /* 0x000a640000002400 */
[----:B-----5:R-:W-:-:S02]  /*7000*/  FSEL R193, R6, -INF , !P1 ;  /* 0xff80000006c17808 */ /* 0x020fc40004800000 */
[----:B------:R-:W-:Y:S01]  /*7010*/  I2FP.F32.U32 R6, R0 ;  /* 0x0000000000067245 */ /* 0x000fe20000201000 */
[----:B-1234-:R-:W-:Y:S06]  /*7020*/  BRA.U !UP0, `(.L_x_1628) ;  /* 0x0000000108b47547 */ /* 0x01efec000b800000 */
[----:B------:R-:W-:Y:S01]  /*7030*/  UIADD3 UR14, UPT, UPT, UR23, -0x3, URZ ;  /* 0xfffffffd170e7890 */ /* 0x000fe2000fffe0ff */
[----:B------:R-:W-:Y:S02]  /*7040*/  IMAD.U32 R18, RZ, RZ, UR32 ;  /* 0x00000020ff127e24 */ /* 0x000fe4000f8e00ff */
[----:B------:R-:W-:Y:S01]  /*7050*/  IMAD.U32 R19, RZ, RZ, UR17 ;  /* 0x00000011ff137e24 */ /* 0x000fe2000f8e00ff */
[----:B------:R-:W-:Y:S01]  /*7060*/  UIMAD UR9, UR10, UR14, URZ ;  /* 0x0000000e0a0972a4 */ /* 0x000fe2000f8e02ff */
[----:B------:R-:W-:Y:S01]  /*7070*/  IMAD.U32 R12, RZ, RZ, UR16 ;  /* 0x00000010ff0c7e24 */ /* 0x000fe2000f8e00ff */
[----:B------:R-:W-:-:S03]  /*7080*/  UIMAD.WIDE.U32 UR18, UR16, UR14, URZ ;  /* 0x0000000e101272a5 */ /* 0x000fc6000f8e00ff */
[----:B------:R-:W-:Y:S01]  /*7090*/  @!P3 IMAD.WIDE.U32 R18, R12, UR14, R18 ;  /* 0x0000000e0c12bc25 */ /* 0x000fe2000f8e0012 */
[----:B------:R-:W-:-:S04]  /*70a0*/  UIADD3 UR8, UPT, UPT, UR19, UR9, URZ ;  /* 0x0000000913087290 */ /* 0x000fc8000fffe0ff */
[----:B------:R-:W-:Y:S01]  /*70b0*/  @!P3 IADD3 R17, PT, PT, R19, UR9, RZ ;  /* 0x000000091311bc10 */ /* 0x000fe2000fffe0ff */
[----:B------:R-:W-:Y:S01]  /*70c0*/  IMAD.U32 R19, RZ, RZ, UR18 ;  /* 0x00000012ff137e24 */ /* 0x000fe2000f8e00ff */
[----:B------:R-:W-:-:S04]  /*70d0*/  @!P3 LEA R26, P1, R18, R232, 0x1 ;  /* 0x000000e8121ab211 */ /* 0x000fc800078208ff */
[----:B------:R-:W-:Y:S01]  /*70e0*/  @!P3 LEA.HI.X R27, R18, R231, R17, 0x1, P1 ;  /* 0x000000e7121bb211 */ /* 0x000fe200008f0c11 */
[----:B------:R-:W-:Y:S01]  /*70f0*/  IMAD.U32 R18, RZ, RZ, UR18 ;  /* 0x00000012ff127e24 */ /* 0x000fe2000f8e00ff */
[----:B------:R-:W-:-:S04]  /*7100*/  MOV R17, UR8 ;  /* 0x0000000800117c02 */ /* 0x000fc80008000f00 */
[----:B------:R-:W-:-:S04]  /*7110*/  @!P3 LEA R24, P1, R18, R232, 0x1 ;  /* 0x000000e81218b211 */ /* 0x000fc800078208ff */
[CCC-:B------:R-:W-:Y:S02]  /*7120*/  @!P3 LEA.HI.X R25, R19.reuse, R231.reuse, R17.reuse, 0x1, P1 ;  /* 0x000000e71319b211 */ /* 0x1c0fe400008f0c11 */
[----:B------:R-:W-:Y:S01]  /*7130*/  @!P2 LEA R22, P1, R18, R232, 0x1 ;  /* 0x000000e81216a211 */ /* 0x000fe200078208ff */
[----:B------:R-:W-:Y:S02]  /*7140*/  IMAD.U32 R18, RZ, RZ, UR32 ;  /* 0x00000020ff127e24 */ /* 0x000fe4000f8e00ff */
[----:B------:R-:W-:Y:S01]  /*7150*/  @!PT LDS RZ, [RZ] ;  /* 0x00000000fffff984 */ /* 0x000fe20000000800 */
[----:B------:R-:W-:Y:S01]  /*7160*/  @!PT LDS RZ, [RZ] ;  /* 0x00000000fffff984 */ /* 0x000fe20000000800 */
[----:B------:R-:W-:Y:S01]  /*7170*/  @!PT LDS RZ, [RZ] ;  /* 0x00000000fffff984 */ /* 0x000fe20000000800 */
[----:B------:R1:W-:Y:S01]  /*7180*/  @!P3 LDGSTS.E.BYPASS.LTC128B.128 [R230+0x8000], desc[UR24][R24.64] ;  /* 0x0800000018e6bfae */ /* 0x0003e2000b981a18 */
[----:B------:R-:W-:Y:S01]  /*7190*/  @!P2 LEA.HI.X R23, R19, R231, R17, 0x1, P1 ;  /* 0x000000e71317a211 */ /* 0x000fe200008f0c11 */
[----:B------:R-:W-:Y:S02]  /*71a0*/  IMAD.U32 R19, RZ, RZ, UR17 ;  /* 0x00000011ff137e24 */ /* 0x000fe4000f8e00ff */
[----:B------:R1:W-:Y:S01]  /*71b0*/  @P3 STS.128 [R230+0x8000], RZ ;  /* 0x008000ffe6003388 */ /* 0x0003e20000000c00 */
[----:B------:R-:W-:-:S03]  /*71c0*/  @!P2 IMAD.WIDE.U32 R18, R12, UR14, R18 ;  /* 0x0000000e0c12ac25 */ /* 0x000fc6000f8e0012 */
[----:B------:R-:W-:Y:S01]  /*71d0*/  @!PT LDS RZ, [RZ] ;  /* 0x00000000fffff984 */ /* 0x000fe20000000800 */
[----:B------:R-:W-:Y:S01]  /*71e0*/  @!PT LDS RZ, [RZ] ;  /* 0x00000000fffff984 */ /* 0x000fe20000000800 */
[----:B------:R-:W-:Y:S01]  /*71f0*/  @!PT LDS RZ, [RZ] ;  /* 0x00000000fffff984 */ /* 0x000fe20000000800 */
[----:B------:R1:W-:Y:S02]  /*7200*/  @!P2 LDGSTS.E.BYPASS.LTC128B.128 [R230+0x9000], desc[UR24][R22.64+0x80] ;  /* 0x0900008016e6afae */ /* 0x0003e4000b981a18 */
[----:B------:R-:W-:Y:S02]  /*7210*/  @!P2 IADD3 R12, PT, PT, R19, UR9, RZ ;  /* 0x00000009130cac10 */ /* 0x000fe4000fffe0ff */
        /* <DEDUP_REMOVED lines=14> */
.L_x_1628:
[----:B------:R-:W-:Y:S01]  /*7300*/  FMUL.FTZ R18, R183, UR4 ;  /* 0x00000004b7127c20 */ /* 0x000fe20008410000 */
[----:B------:R-:W-:Y:S01]  /*7310*/  FFMA.FTZ R17, R6, UR5, R34 ;  /* 0x0000000506117c23 */ /* 0x000fe20008010022 */
[----:B------:R-:W-:Y:S01]  /*7320*/  ISETP.GE.AND P1, PT, R0, R14, PT ;  /* 0x0000000e0000720c */ /* 0x000fe20003f26270 */
[----:B------:R-:W-:Y:S01]  /*7330*/  FFMA.FTZ R19, R11, UR5, R141 ;  /* 0x000000050b137c23 */ /* 0x000fe2000801008d */
[----:B-1----:R1:W2:Y:S01]  /*7340*/  MUFU.TANH R24, R18 ;  /* 0x0000001200187308 */ /* 0x0022a20000002400 */
[----:B------:R-:W-:Y:S01]  /*7350*/  FFMA.FTZ R21, R9, UR5, R137 ;  /* 0x0000000509157c23 */ /* 0x000fe20008010089 */
[----:B------:R-:W-:Y:S01]  /*7360*/  FSEL R190, R17, -INF , !P1 ;  /* 0xff80000011be7808 */ /* 0x000fe20004800000 */
[----:B------:R-:W-:Y:S01]  /*7370*/  FFMA.FTZ R20, R8, UR5, R132 ;  /* 0x0000000508147c23 */ /* 0x000fe20008010084 */
[-C--:B------:R-:W-:Y:S01]  /*7380*/  ISETP.GE.AND P1, PT, R4, R13.reuse, PT ;  /* 0x0000000d0400720c */ /* 0x080fe20003f26270 */
[----:B------:R-:W-:Y:S01]  /*7390*/  FFMA.FTZ R22, R7, UR5, R136 ;  /* 0x0000000507167c23 */ /* 0x000fe20008010088 */
[----:B------:R-:W-:Y:S01]  /*73a0*/  FSEL R17, R19, -INF , !P4 ;  /* 0xff80000013117808 */ /* 0x000fe20006000000 */
[----:B------:R-:W-:Y:S01]  /*73b0*/  FMUL.FTZ R19, R176, UR4 ;  /* 0x00000004b0137c20 */ /* 0x000fe20008410000 */
[----:B------:R-:W-:Y:S01]  /*73c0*/  ISETP.GE.AND P4, PT, R3, R13, PT ;  /* 0x0000000d0300720c */ /* 0x000fe20003f86270 */
[----:B------:R-:W-:Y:S01]  /*73d0*/  LDSM.16.MT88.4 R136, [R217+0xa000] ;  /* 0x00a00000d988783b */ /* 0x000fe20000004200 */
[----:B------:R-:W-:Y:S01]  /*73e0*/  FSEL R187, R33, -INF , !P5 ;  /* 0xff80000021bb7808 */ /* 0x000fe20006800000 */
[----:B------:R3:W-:Y:S01]  /*73f0*/  MUFU.TANH R27, R19 ;  /* 0x00000013001b7308 */ /* 0x0007e20000002400 */
[----:B------:R-:W-:-:S02]  /*7400*/  ISETP.NE.AND P5, PT, R35, RZ, PT ;  /* 0x000000ff2300720c */ /* 0x000fc40003fa5270 */
[----:B------:R-:W-:Y:S02]  /*7410*/  FMNMX3.FTZ R12, R135, R31, R28, !PT ;  /* 0x0000001f870c7276 */ /* 0x000fe4000781001c */
[----:B------:R-:W-:Y:S01]  /*7420*/  MOV R180, R221 ;  /* 0x000000dd00b47202 */ /* 0x000fe20000000f00 */
[----:B-1----:R-:W-:Y:S01]  /*7430*/  FFMA.FTZ R18, R10, UR5, R140 ;  /* 0x000000050a127c23 */ /* 0x002fe2000801008c */
[----:B------:R-:W-:Y:S02]  /*7440*/  FMNMX3.FTZ R12, R12, R29, R30, !PT ;  /* 0x0000001d0c0c7276 */ /* 0x000fe4000781001e */
[----:B------:R-:W-:Y:S02]  /*7450*/  IADD3 R181, PT, PT, R217, 0xa040, RZ ;  /* 0x0000a040d9b57810 */ /* 0x000fe40007ffe0ff */
[----:B------:R-:W-:Y:S02]  /*7460*/  FSEL R18, R18, -INF , !P1 ;  /* 0xff80000012127808 */ /* 0x000fe40004800000 */
[----:B------:R-:W-:-:S02]  /*7470*/  ISETP.GE.AND P1, PT, R2, R13, PT ;  /* 0x0000000d0200720c */ /* 0x000fc40003f26270 */
[----:B------:R-:W-:Y:S02]  /*7480*/  FMNMX3.FTZ R12, R12, R193, R187, !PT ;  /* 0x000000c10c0c7276 */ /* 0x000fe400078100bb */
[----:B---3--:R-:W-:Y:S01]  /*7490*/  FSEL R19, R21, -INF , !P4 ;  /* 0xff80000015137808 */ /* 0x008fe20006000000 */
[----:B------:R-:W-:Y:S01]  /*74a0*/  FMUL.FTZ R21, R177, UR4 ;  /* 0x00000004b1157c20 */ /* 0x000fe20008410000 */
[----:B------:R-:W-:Y:S02]  /*74b0*/  FSEL R188, R20, -INF , !P1 ;  /* 0xff80000014bc7808 */ /* 0x000fe40004800000 */
[-C--:B------:R-:W-:Y:S01]  /*74c0*/  ISETP.GE.AND P4, PT, R5, R13.reuse, PT ;  /* 0x0000000d0500720c */ /* 0x080fe20003f86270 */
[----:B------:R2:W-:Y:S01]  /*74d0*/  MUFU.TANH R26, R21 ;  /* 0x00000015001a7308 */ /* 0x0005e20000002400 */
[----:B------:R-:W-:Y:S02]  /*74e0*/  FMNMX3.FTZ R20, R143, R32, R17, !PT ;  /* 0x000000208f147276 */ /* 0x000fe40007810011 */
[----:B------:R-:W-:-:S02]  /*74f0*/  ISETP.GE.AND P1, PT, R0, R13, PT ;  /* 0x0000000d0000720c */ /* 0x000fc40003f26270 */
[----:B------:R-:W-:Y:S01]  /*7500*/  FSEL R192, R22, -INF , !P4 ;  /* 0xff80000016c07808 */ /* 0x000fe20006000000 */
[----:B------:R-:W-:Y:S01]  /*7510*/  FMUL.FTZ R22, R178, UR4 ;  /* 0x00000004b2167c20 */ /* 0x000fe20008410000 */
[----:B------:R-:W-:Y:S02]  /*7520*/  FMNMX3.FTZ R20, R20, R18, R19, !PT ;  /* 0x0000001214147276 */ /* 0x000fe40007810013 */
[----:B------:R-:W-:Y:S01]  /*7530*/  ISETP.GE.AND P4, PT, R4, R15, PT ;  /* 0x0000000f0400720c */ /* 0x000fe20003f86270 */
[----:B------:R1:W-:Y:S01]  /*7540*/  MUFU.TANH R25, R22 ;  /* 0x0000001600197308 */ /* 0x0003e20000002400 */
[----:B------:R-:W-:Y:S02]  /*7550*/  FMNMX3.FTZ R20, R20, R188, R192, !PT ;  /* 0x000000bc14147276 */ /* 0x000fe400078100c0 */
[----:B------:R-:W-:Y:S02]  /*7560*/  FMNMX3.FTZ R12, R12, R196, R190, !PT ;  /* 0x000000c40c0c7276 */ /* 0x000fe400078100be */
[----:B------:R-:W-:Y:S01]  /*7570*/  MOV R202, R222 ;  /* 0x000000de00ca7202 */ /* 0x000fe20000000f00 */
[----:B--2---:R-:W-:-:S02]  /*7580*/  FFMA.FTZ R21, R6, UR5, R24 ;  /* 0x0000000506157c23 */ /* 0x004fc40008010018 */
[----:B------:R-:W2:Y:S01]  /*7590*/  SHFL.BFLY PT, R23, R12, 0x2, 0x1f ;  /* 0x0c401f000c177f89 */ /* 0x000ea200000e0000 */
[----:B------:R-:W-:Y:S02]  /*75a0*/  MOV R203, R180 ;  /* 0x000000b400cb7202 */ /* 0x000fe40000000f00 */
[----:B------:R-:W-:Y:S01]  /*75b0*/  FSEL R194, R21, -INF , !P1 ;  /* 0xff80000015c27808 */ /* 0x000fe20004800000 */
[----:B------:R-:W-:Y:S01]  /*75c0*/  FMUL.FTZ R21, R179, UR4 ;  /* 0x00000004b3157c20 */ /* 0x000fe20008410000 */
[----:B------:R-:W-:Y:S02]  /*75d0*/  ISETP.GE.AND P1, PT, R4, R16, PT ;  /* 0x000000100400720c */ /* 0x000fe40003f26270 */
[----:B------:R-:W-:Y:S01]  /*75e0*/  FMNMX3.FTZ R4, R20, R197, R194, !PT ;  /* 0x000000c514047276 */ /* 0x000fe200078100c2 */
[C---:B-1----:R-:W-:Y:S01]  /*75f0*/  FFMA.FTZ R22, R11.reuse, UR5, R213 ;  /* 0x000000050b167c23 */ /* 0x042fe200080100d5 */
[----:B------:R-:W-:Y:S01]  /*7600*/  FFMA.FTZ R20, R11, UR5, R212 ;  /* 0x000000050b147c23 */ /* 0x000fe200080100d4 */
[----:B------:R1:W-:Y:S03]  /*7610*/  MUFU.TANH R24, R21 ;  /* 0x0000001500187308 */ /* 0x0003e60000002400 */
[----:B------:R-:W-:-:S02]  /*7620*/  FSEL R11, R22, -INF , !P5 ;  /* 0xff800000160b7808 */ /* 0x000fc40006800000 */
[----:B------:R-:W3:Y:S01]  /*7630*/  SHFL.BFLY PT, R22, R4, 0x2, 0x1f ;  /* 0x0c401f0004167f89 */ /* 0x000ee200000e0000 */
[----:B------:R-:W-:Y:S02]  /*7640*/  FSEL R20, R20, -INF , !P6 ;  /* 0xff80000014147808 */ /* 0x000fe40007000000 */
[C---:B------:R-:W-:Y:S02]  /*7650*/  ISETP.GE.AND P5, PT, R3.reuse, R15, PT ;  /* 0x0000000f0300720c */ /* 0x040fe40003fa6270 */
[----:B------:R-:W-:Y:S01]  /*7660*/  ISETP.GE.AND P6, PT, R3, R16, PT ;  /* 0x000000100300720c */ /* 0x000fe20003fc6270 */
[----:B------:R-:W-:Y:S01]  /*7670*/  FMUL.FTZ R3, R189, UR4 ;  /* 0x00000004bd037c20 */ /* 0x000fe20008410000 */
[----:B--2---:R-:W-:Y:S01]  /*7680*/  FMNMX.FTZ R12, R12, R23, !PT ;  /* 0x000000170c0c7209 */ /* 0x004fe20007810000 */
[C---:B-1----:R-:W-:Y:S01]  /*7690*/  FFMA.FTZ R21, R10.reuse, UR5, R199 ;  /* 0x000000050a157c23 */ /* 0x042fe200080100c7 */
[----:B------:R-:W-:-:S03]  /*76a0*/  FFMA.FTZ R10, R10, UR5, R142 ;  /* 0x000000050a0a7c23 */ /* 0x000fc6000801008e */
[----:B------:R-:W1:Y:S01]  /*76b0*/  SHFL.BFLY PT, R23, R12, 0x1, 0x1f ;  /* 0x0c201f000c177f89 */ /* 0x000e6200000e0000 */
[----:B------:R-:W-:Y:S02]  /*76c0*/  FSEL R199, R21, -INF , !P4 ;  /* 0xff80000015c77808 */ /* 0x000fe40006000000 */
[----:B------:R2:W4:Y:S01]  /*76d0*/  MUFU.TANH R21, R3 ;  /* 0x0000000300157308 */ /* 0x0005220000002400 */
[----:B------:R-:W-:Y:S02]  /*76e0*/  ISETP.GE.AND P4, PT, R2, R15, PT ;  /* 0x0000000f0200720c */ /* 0x000fe40003f86270 */
[----:B---3--:R-:W-:Y:S01]  /*76f0*/  FMNMX.FTZ R4, R4, R22, !PT ;  /* 0x0000001604047209 */ /* 0x008fe20007810000 */
[C---:B--2---:R-:W-:Y:S01]  /*7700*/  FFMA.FTZ R3, R9.reuse, UR5, R198 ;  /* 0x0000000509037c23 */ /* 0x044fe200080100c6 */
[----:B------:R-:W-:Y:S01]  /*7710*/  FSEL R198, R10, -INF , !P1 ;  /* 0xff8000000ac67808 */ /* 0x000fe20004800000 */
[----:B------:R-:W-:Y:S01]  /*7720*/  FFMA.FTZ R9, R9, UR5, R195 ;  /* 0x0000000509097c23 */ /* 0x000fe200080100c3 */
[----:B------:R-:W-:Y:S01]  /*7730*/  ISETP.GE.AND P1, PT, R2, R16, PT ;  /* 0x000000100200720c */ /* 0x000fe20003f26270 */
[----:B------:R-:W-:Y:S01]  /*7740*/  FMUL.FTZ R2, R191, UR4 ;  /* 0x00000004bf027c20 */ /* 0x000fe20008410000 */
[----:B------:R-:W-:-:S02]  /*7750*/  FSEL R132, R3, -INF , !P5 ;  /* 0xff80000003847808 */ /* 0x000fc40006800000 */
[----:B------:R-:W-:Y:S01]  /*7760*/  FSEL R200, R9, -INF , !P6 ;  /* 0xff80000009c87808 */ /* 0x000fe20007000000 */
[----:B------:R2:W3:Y:S01]  /*7770*/  MUFU.TANH R3, R2 ;  /* 0x0000000200037308 */ /* 0x0004e20000002400 */
[C---:B------:R-:W-:Y:S02]  /*7780*/  ISETP.GE.AND P5, PT, R5.reuse, R15, PT ;  /* 0x0000000f0500720c */ /* 0x040fe40003fa6270 */
[----:B------:R-:W-:Y:S01]  /*7790*/  ISETP.GE.AND P6, PT, R5, R16, PT ;  /* 0x000000100500720c */ /* 0x000fe20003fc6270 */
[----:B----4-:R-:W-:Y:S01]  /*77a0*/  FFMA.FTZ R5, R6, UR5, R21 ;  /* 0x0000000506057c23 */ /* 0x010fe20008010015 */
[----:B-1----:R-:W-:Y:S01]  /*77b0*/  FMNMX.FTZ R229, R12, R23, !PT ;  /* 0x000000170ce57209 */ /* 0x002fe20007810000 */
[C---:B--2---:R-:W-:Y:S01]  /*77c0*/  FFMA.FTZ R2, R8.reuse, UR5, R27 ;  /* 0x0000000508027c23 */ /* 0x044fe2000801001b */
[----:B------:R-:W-:Y:S01]  /*77d0*/  FFMA.FTZ R8, R8, UR5, R25 ;  /* 0x0000000508087c23 */ /* 0x000fe20008010019 */
[----:B---3--:R-:W-:Y:S01]  /*77e0*/  FFMA.FTZ R6, R6, UR5, R3 ;  /* 0x0000000506067c23 */ /* 0x008fe20008010003 */
[----:B------:R-:W-:-:S02]  /*77f0*/  FMNMX3.FTZ R3, R134, R184, R11, !PT ;  /* 0x000000b886037276 */ /* 0x000fc4000781000b */
[----:B------:R-:W-:Y:S01]  /*7800*/  FSEL R239, R2, -INF , !P4 ;  /* 0xff80000002ef7808 */ /* 0x000fe20006000000 */
[C---:B------:R-:W-:Y:S01]  /*7810*/  FFMA.FTZ R2, R7.reuse, UR5, R26 ;  /* 0x0000000507027c23 */ /* 0x040fe2000801001a */
[----:B------:R-:W-:Y:S01]  /*7820*/  FSEL R244, R8, -INF , !P1 ;  /* 0xff80000008f47808 */ /* 0x000fe20004800000 */
[----:B------:R-:W-:Y:S01]  /*7830*/  FFMA.FTZ R7, R7, UR5, R24 ;  /* 0x0000000507077c23 */ /* 0x000fe20008010018 */
[----:B------:R-:W1:Y:S01]  /*7840*/  SHFL.BFLY PT, R8, R4, 0x1, 0x1f ;  /* 0x0c201f0004087f89 */ /* 0x000e6200000e0000 */
[----:B------:R-:W-:Y:S02]  /*7850*/  ISETP.GE.AND P4, PT, R0, R15, PT ;  /* 0x0000000f0000720c */ /* 0x000fe40003f86270 */
[----:B------:R-:W-:Y:S01]  /*7860*/  FSEL R238, R2, -INF , !P5 ;  /* 0xff80000002ee7808 */ /* 0x000fe20006800000 */
[----:B------:R-:W-:Y:S01]  /*7870*/  LDSM.16.MT88.4 R24, [R224+0xb000] ;  /* 0x00b00000e018783b */ /* 0x000fe20000004200 */
[----:B------:R-:W-:Y:S02]  /*7880*/  FMNMX3.FTZ R2, R133, R185, R20, !PT ;  /* 0x000000b985027276 */ /* 0x000fe40007810014 */
[----:B------:R-:W-:-:S02]  /*7890*/  FMNMX3.FTZ R3, R3, R199, R132, !PT ;  /* 0x000000c703037276 */ /* 0x000fc40007810084 */
[----:B------:R-:W-:Y:S01]  /*78a0*/  ISETP.GE.AND P1, PT, R0, R16, PT ;  /* 0x000000100000720c */ /* 0x000fe20003f26270 */
[----:B------:R-:W-:Y:S01]  /*78b0*/  FMUL.FTZ R0, R229, UR15 ;  /* 0x0000000fe5007c20 */ /* 0x000fe20008410000 */
[----:B------:R-:W-:Y:S02]  /*78c0*/  FSEL R242, R7, -INF , !P6 ;  /* 0xff80000007f27808 */ /* 0x000fe40007000000 */
[----:B------:R-:W-:Y:S02]  /*78d0*/  FMNMX3.FTZ R2, R2, R198, R200, !PT ;  /* 0x000000c602027276 */ /* 0x000fe400078100c8 */
[----:B------:R-:W-:Y:S02]  /*78e0*/  FSEL R240, R5, -INF , !P4 ;  /* 0xff80000005f07808 */ /* 0x000fe40006000000 */
[----:B------:R-:W-:Y:S02]  /*78f0*/  FMNMX3.FTZ R3, R3, R239, R238, !PT ;  /* 0x000000ef03037276 */ /* 0x000fe400078100ee */
[----:B------:R-:W-:-:S02]  /*7900*/  FSEL R241, R6, -INF , !P1 ;  /* 0xff80000006f17808 */ /* 0x000fc40004800000 */
[----:B------:R-:W-:Y:S02]  /*7910*/  FMNMX3.FTZ R2, R2, R244, R242, !PT ;  /* 0x000000f402027276 */ /* 0x000fe400078100f2 */
[----:B------:R-:W-:Y:S02]  /*7920*/  FMNMX3.FTZ R3, R3, R236, R240, !PT ;  /* 0x000000ec03037276 */ /* 0x000fe400078100f0 */
[----:B------:R-:W-:Y:S02]  /*7930*/  FMNMX3.FTZ R2, R2, R237, R241, !PT ;  /* 0x000000ed02027276 */ /* 0x000fe400078100f1 */
[----:B-1----:R-:W-:Y:S02]  /*7940*/  FMNMX.FTZ R221, R4, R8, !PT ;  /* 0x0000000804dd7209 */ /* 0x002fe40007810000 */
[----:B------:R-:W1:Y:S01]  /*7950*/  SHFL.BFLY PT, R4, R3, 0x2, 0x1f ;  /* 0x0c401f0003047f89 */ /* 0x000e6200000e0000 */
[----:B------:R-:W-:Y:S02]  /*7960*/  FSETP.NEU.FTZ.AND P5, PT, R229, -INF , PT ;  /* 0xff800000e500780b */ /* 0x000fe40003fbd000 */
[C---:B------:R-:W-:Y:S01]  /*7970*/  FMUL.FTZ R10, R221.reuse, UR15 ;  /* 0x0000000fdd0a7c20 */ /* 0x040fe20008410000 */
[----:B------:R-:W2:Y:S01]  /*7980*/  SHFL.BFLY PT, R5, R2, 0x2, 0x1f ;  /* 0x0c401f0002057f89 */ /* 0x000ea200000e0000 */
[----:B------:R-:W-:-:S02]  /*7990*/  FSETP.NEU.FTZ.AND P1, PT, R221, -INF , PT ;  /* 0xff800000dd00780b */ /* 0x000fc40003f3d000 */
[----:B------:R-:W-:Y:S02]  /*79a0*/  FSEL R0, R0, RZ, P5 ;  /* 0x000000ff00007208 */ /* 0x000fe40002800000 */
[----:B------:R-:W-:Y:S02]  /*79b0*/  FSEL R10, R10, RZ, P1 ;  /* 0x000000ff0a0a7208 */ /* 0x000fe40000800000 */
[----:B------:R-:W-:Y:S01]  /*79c0*/  FSEL R6, R229, RZ, P5 ;  /* 0x000000ffe5067208 */ /* 0x000fe20002800000 */
[--C-:B------:R-:W-:Y:S01]  /*79d0*/  FFMA.FTZ R31, R31, UR15, -R0.reuse ;  /* 0x0000000f1f1f7c23 */ /* 0x100fe20008010800 */
[----:B------:R-:W-:Y:S01]  /*79e0*/  FFMA.FTZ R28, R28, UR15, -R0 ;  /* 0x0000000f1c1c7c23 */ /* 0x000fe20008010800 */
[--C-:B------:R-:W-:Y:S01]  /*79f0*/  FFMA.FTZ R18, R18, UR15, -R10.reuse ;  /* 0x0000000f12127c23 */ /* 0x100fe2000801080a */
[----:B------:R-:W-:Y:S01]  /*7a00*/  FFMA.FTZ R17, R17, UR15, -R10 ;  /* 0x0000000f11117c23 */ /* 0x000fe2000801080a */
[--C-:B------:R-:W-:Y:S01]  /*7a10*/  FFMA.FTZ R29, R29, UR15, -R0.reuse ;  /* 0x0000000f1d1d7c23 */ /* 0x100fe20008010800 */
[----:B------:R-:W-:Y:S01]  /*7a20*/  FFMA.FTZ R30, R30, UR15, -R0 ;  /* 0x0000000f1e1e7c23 */ /* 0x000fe20008010800 */
[----:B------:R3:W-:Y:S01]  /*7a30*/  MUFU.EX2 R189, R18 ;  /* 0x0000001200bd7308 */ /* 0x0007e20000000800 */
[----:B------:R-:W-:Y:S01]  /*7a40*/  FFMA.FTZ R32, R32, UR15, -R10 ;  /* 0x0000000f20207c23 */ /* 0x000fe2000801080a */
[----:B------:R-:W-:Y:S01]  /*7a50*/  FADD.FTZ R6, R135, -R6 ;  /* 0x8000000687067221 */ /* 0x000fe20000010000 */
[----:B-1----:R-:W-:Y:S01]  /*7a60*/  FMNMX.FTZ R3, R3, R4, !PT ;  /* 0x0000000403037209 */ /* 0x002fe20007810000 */
[----:B------:R-:W-:-:S04]  /*7a70*/  FFMA.FTZ R4, R19, UR15, -R10 ;  /* 0x0000000f13047c23 */ /* 0x000fc8000801080a */
[----:B------:R-:W-:Y:S01]  /*7a80*/  MUFU.EX2 R195, R17 ;  /* 0x0000001100c37308 */ /* 0x000fe20000000800 */
[----:B------:R-:W-:Y:S01]  /*7a90*/  FMUL.FTZ R6, R6, UR15 ;  /* 0x0000000f06067c20 */ /* 0x000fe20008410000 */
[----:B--2---:R-:W-:Y:S01]  /*7aa0*/  FMNMX.FTZ R2, R2, R5, !PT ;  /* 0x0000000502027209 */ /* 0x004fe20007810000 */
[----:B------:R-:W1:Y:S01]  /*7ab0*/  SHFL.BFLY PT, R12, R3, 0x1, 0x1f ;  /* 0x0c201f00030c7f89 */ /* 0x000e6200000e0000 */
[----:B------:R-:W-:-:S03]  /*7ac0*/  FSEL R5, R221, RZ, P1 ;  /* 0x000000ffdd057208 */ /* 0x000fc60000800000 */
[----:B------:R-:W2:Y:S01]  /*7ad0*/  SHFL.BFLY PT, R7, R2, 0x1, 0x1f ;  /* 0x0c201f0002077f89 */ /* 0x000ea200000e0000 */
[----:B------:R4:W5:Y:S01]  /*7ae0*/  MUFU.EX2 R191, R4 ;  /* 0x0000000400bf7308 */ /* 0x0009620000000800 */
[----:B---3--:R-:W-:Y:S02]  /*7af0*/  MOV R18, R181 ;  /* 0x000000b500127202 */ /* 0x008fe40000000f00 */
[----:B------:R-:W-:Y:S01]  /*7b00*/  @P0 IADD3 R18, PT, PT, R233, -0x40, RZ ;  /* 0xffffffc0e9120810 */ /* 0x000fe20007ffe0ff */
[----:B------:R-:W-:Y:S04]  /*7b10*/  LDSM.16.MT88.4 R180, [R224+0xa000] ;  /* 0x00a00000e0b4783b */ /* 0x000fe80000004200 */
[----:B------:R-:W3:Y:S01]  /*7b20*/  MUFU.EX2 R201, R31 ;  /* 0x0000001f00c97308 */ /* 0x000ee20000000800 */
[----:B------:R-:W-:Y:S07]  /*7b30*/  LDSM.16.MT88.4 R176, [R18] ;  /* 0x0000000012b0783b */ /* 0x000fee0000004200 */
[----:B------:R-:W-:Y:S01]  /*7b40*/  MUFU.EX2 R246, R28 ;  /* 0x0000001c00f67308 */ /* 0x000fe20000000800 */
[----:B----4-:R-:W-:Y:S01]  /*7b50*/  FADD.FTZ R4, R143, -R5 ;  /* 0x800000058f047221 */ /* 0x010fe20000010000 */
[----:B-1----:R-:W-:Y:S01]  /*7b60*/  FMNMX.FTZ R233, R3, R12, !PT ;  /* 0x0000000c03e97209 */ /* 0x002fe20007810000 */
[----:B------:R-:W1:Y:S02]  /*7b70*/  LDSM.16.MT88.4 R140, [R225+0xa000] ;  /* 0x00a00000e18c783b */ /* 0x000e640000004200 */
[----:B------:R-:W-:Y:S01]  /*7b80*/  FMUL.FTZ R4, R4, UR15 ;  /* 0x0000000f04047c20 */ /* 0x000fe20008410000 */
[----:B--2---:R-:W-:Y:S01]  /*7b90*/  FMNMX.FTZ R222, R2, R7, !PT ;  /* 0x0000000702de7209 */ /* 0x004fe20007810000 */
[C---:B------:R-:W-:Y:S01]  /*7ba0*/  FMUL.FTZ R2, R233.reuse, UR15 ;  /* 0x0000000fe9027c20 */ /* 0x040fe20008410000 */
[----:B------:R-:W-:Y:S01]  /*7bb0*/  FSETP.NEU.FTZ.AND P4, PT, R233, -INF , PT ;  /* 0xff800000e900780b */ /* 0x000fe20003f9d000 */
[----:B------:R-:W-:Y:S01]  /*7bc0*/  MUFU.EX2 R247, R29 ;  /* 0x0000001d00f77308 */ /* 0x000fe20000000800 */
[----:B------:R-:W-:-:S02]  /*7bd0*/  FSETP.NEU.FTZ.AND P1, PT, R222, -INF , PT ;  /* 0xff800000de00780b */ /* 0x000fc40003f3d000 */
[----:B------:R-:W-:Y:S02]  /*7be0*/  FSEL R12, R2, RZ, P4 ;  /* 0x000000ff020c7208 */ /* 0x000fe40002000000 */
[----:B------:R-:W-:Y:S02]  /*7bf0*/  FSEL R2, R222, RZ, P1 ;  /* 0x000000ffde027208 */ /* 0x000fe40000800000 */
[----:B------:R-:W-:Y:S01]  /*7c00*/  FSEL R3, R233, RZ, P4 ;  /* 0x000000ffe9037208 */ /* 0x000fe20002000000 */
[----:B------:R2:W-:Y:S01]  /*7c10*/  MUFU.EX2 R204, R30 ;  /* 0x0000001e00cc7308 */ /* 0x0005e20000000800 */
[----:B-----5:R-:W-:Y:S01]  /*7c20*/  F2FP.BF16.F32.PACK_AB R7, R191, R189 ;  /* 0x000000bdbf07723e */ /* 0x020fe200000010ff */
[----:B------:R-:W-:Y:S01]  /*7c30*/  FADD.FTZ R19, R133, -R2 ;  /* 0x8000000285137221 */ /* 0x000fe20000010000 */
[--C-:B------:R-:W-:Y:S01]  /*7c40*/  FFMA.FTZ R2, R184, UR15, -R12.reuse ;  /* 0x0000000fb8027c23 */ /* 0x100fe2000801080c */
[----:B------:R-:W-:Y:S01]  /*7c50*/  FADD.FTZ R17, R134, -R3 ;  /* 0x8000000386117221 */ /* 0x000fe20000010000 */
[----:B------:R-:W-:-:S03]  /*7c60*/  FFMA.FTZ R3, R11, UR15, -R12 ;  /* 0x0000000f0b037c23 */ /* 0x000fc6000801080c */
[----:B------:R4:W-:Y:S01]  /*7c70*/  MUFU.EX2 R243, R2 ;  /* 0x0000000200f37308 */ /* 0x0009e20000000800 */
[----:B------:R-:W-:-:S07]  /*7c80*/  FMUL.FTZ R17, R17, UR15 ;  /* 0x0000000f11117c20 */ /* 0x000fce0008410000 */
[----:B------:R5:W-:Y:S01]  /*7c90*/  MUFU.EX2 R186, R3 ;  /* 0x0000000300ba7308 */ /* 0x000be20000000800 */
[----:B--2---:R-:W-:Y:S07]  /*7ca0*/  LDSM.16.MT88.4 R28, [R225+0xb000] ;  /* 0x00b00000e11c783b */ /* 0x004fee0000004200 */
[----:B------:R2:W1:Y:S01]  /*7cb0*/  MUFU.EX2 R245, R32 ;  /* 0x0000002000f57308 */ /* 0x0004620000000800 */
[----:B----4-:R-:W-:-:S05]  /*7cc0*/  FMUL.FTZ R2, R222, UR15 ;  /* 0x0000000fde027c20 */ /* 0x010fca0008410000 */
[----:B------:R-:W-:Y:S02]  /*7cd0*/  FSEL R11, R2, RZ, P1 ;  /* 0x000000ff020b7208 */ /* 0x000fe40000800000 */
[----:B------:R4:W4:Y:S01]  /*7ce0*/  MUFU.EX2 R9, R6 ;  /* 0x0000000600097308 */ /* 0x0009220000000800 */
[----:B-----5:R-:W-:Y:S02]  /*7cf0*/  FFMA.FTZ R3, R199, UR15, -R12 ;  /* 0x0000000fc7037c23 */ /* 0x020fe4000801080c */
[----:B------:R-:W-:Y:S01]  /*7d00*/  FFMA.FTZ R2, R185, UR15, -R11 ;  /* 0x0000000fb9027c23 */ /* 0x000fe2000801080b */
[----:B---3--:R-:W-:-:S04]  /*7d10*/  MOV R185, R201 ;  /* 0x000000c900b97202 */ /* 0x008fc80000000f00 */
[----:B------:R3:W-:Y:S01]  /*7d20*/  MUFU.EX2 R199, R2 ;  /* 0x0000000200c77308 */ /* 0x0007e20000000800 */
[----:B--2---:R-:W2:Y:S01]  /*7d30*/  LDSM.16.MT88.4 R32, [R217+0xb000] ;  /* 0x00b00000d920783b */ /* 0x004ea20000004200 */
[----:B-1----:R-:W-:-:S06]  /*7d40*/  F2FP.BF16.F32.PACK_AB R5, R195, R245 ;  /* 0x000000f5c305723e */ /* 0x002fcc00000010ff */
        /* <DEDUP_REMOVED lines=8> */
[----:B------:R4:W5:Y:S01]  /*7dd0*/  MUFU.EX2 R8, R4 ;  /* 0x0000000400087308 */ /* 0x0009620000000800 */
[--C-:B---3--:R-:W-:Y:S01]  /*7de0*/  FFMA.FTZ R2, R20, UR15, -R11.reuse ;  /* 0x0000000f14027c23 */ /* 0x108fe2000801080b */
[-C--:B------:R-:W-:Y:S01]  /*7df0*/  FMUL.FTZ R168, R168, R9.reuse ;  /* 0x00000009a8a87220 */ /* 0x080fe20000410000 */
[----:B------:R-:W3:Y:S01]  /*7e00*/  LDSM.16.MT88.4 R20, [R18+0x1000] ;  /* 0x001000001214783b */ /* 0x000ee20000004200 */
[-C--:B------:R-:W-:Y:S01]  /*7e10*/  FMUL.FTZ R169, R169, R9.reuse ;  /* 0x00000009a9a97220 */ /* 0x080fe20000410000 */
[-C--:B------:R-:W-:Y:S01]  /*7e20*/  FMUL.FTZ R40, R40, R9.reuse ;  /* 0x0000000928287220 */ /* 0x080fe20000410000 */
[-C--:B------:R-:W-:Y:S01]  /*7e30*/  FMUL.FTZ R41, R41, R9.reuse ;  /* 0x0000000929297220 */ /* 0x080fe20000410000 */
[-C--:B------:R-:W-:Y:S01]  /*7e40*/  FMUL.FTZ R44, R44, R9.reuse ;  /* 0x000000092c2c7220 */ /* 0x080fe20000410000 */
[----:B------:R2:W-:Y:S01]  /*7e50*/  MUFU.EX2 R134, R2 ;  /* 0x0000000200867308 */ /* 0x0005e20000000800 */
[----:B-1----:R-:W-:Y:S01]  /*7e60*/  FFMA.FTZ R3, R132, UR15, -R12 ;  /* 0x0000000f84037c23 */ /* 0x002fe2000801080c */
[-C--:B------:R-:W-:Y:S01]  /*7e70*/  FMUL.FTZ R45, R45, R9.reuse ;  /* 0x000000092d2d7220 */ /* 0x080fe20000410000 */
[-C--:B------:R-:W-:Y:S01]  /*7e80*/  FMUL.FTZ R56, R56, R9.reuse ;  /* 0x0000000938387220 */ /* 0x080fe20000410000 */
[-C--:B------:R-:W-:Y:S01]  /*7e90*/  FMUL.FTZ R57, R57, R9.reuse ;  /* 0x0000000939397220 */ /* 0x080fe20000410000 */
[-C--:B------:R-:W-:Y:S01]  /*7ea0*/  FMUL.FTZ R60, R60, R9.reuse ;  /* 0x000000093c3c7220 */ /* 0x080fe20000410000 */
[-C--:B------:R-:W-:Y:S01]  /*7eb0*/  FMUL.FTZ R61, R61, R9.reuse ;  /* 0x000000093d3d7220 */ /* 0x080fe20000410000 */
[----:B------:R-:W-:Y:S01]  /*7ec0*/  FMUL.FTZ R72, R72, R9 ;  /* 0x0000000948487220 */ /* 0x000fe20000410000 */
[----:B------:R1:W-:Y:S01]  /*7ed0*/  MUFU.EX2 R135, R3 ;  /* 0x0000000300877308 */ /* 0x0003e20000000800 */
        /* <DEDUP_REMOVED lines=11> */
[-C--:B------:R-:W-:Y:S01]  /*7f90*/  FMUL.FTZ R43, R43, R8.reuse ;  /* 0x000000082b2b7220 */ /* 0x080fe20000410000 */
[-C--:B------:R-:W-:Y:S01]  /*7fa0*/  FMUL.FTZ R46, R46, R8.reuse ;  /* 0x000000082e2e7220 */ /* 0x080fe20000410000 */
[-C--:B------:R-:W-:Y:S01]  /*7fb0*/  FMUL.FTZ R47, R47, R8.reuse ;  /* 0x000000082f2f7220 */ /* 0x080fe20000410000 */
[----:B------:R-:W-:Y:S01]  /*7fc0*/  MUFU.EX2 R2, R2 ;  /* 0x0000000200027308 */ /* 0x000fe20000000800 */
[-C--:B------:R-:W-:Y:S01]  /*7fd0*/  FMUL.FTZ R58, R58, R8.reuse ;  /* 0x000000083a3a7220 */ /* 0x080fe20000410000 */
[--C-:B-1----:R-:W-:Y:S01]  /*7fe0*/  FFMA.FTZ R3, R198, UR15, -R11.reuse ;  /* 0x0000000fc6037c23 */ /* 0x102fe2000801080b */
        /* <DEDUP_REMOVED lines=34> */
[----:B------:R1:W4:Y:S01]  /*8210*/  MUFU.EX2 R132, R17 ;  /* 0x0000001100847308 */ /* 0x0003220000000800 */
[----:B------:R-:W-:Y:S01]  /*8220*/  FMUL.FTZ R125, R125, R9 ;  /* 0x000000097d7d7220 */ /* 0x000fe20000410000 */
[-C--:B------:R-:W-:Y:S01]  /*8230*/  FMUL.FTZ R126, R126, R8.reuse ;  /* 0x000000087e7e7220 */ /* 0x080fe20000410000 */
[----:B------:R-:W-:Y:S01]  /*8240*/  FMUL.FTZ R127, R127, R8 ;  /* 0x000000087f7f7220 */ /* 0x000fe20000410000 */
        /* <DEDUP_REMOVED lines=13> */
[--C-:B-1----:R-:W-:Y:S01]  /*8320*/  FFMA.FTZ R17, R193, UR15, -R0.reuse ;  /* 0x0000000fc1117c23 */ /* 0x102fe20008010800 */
[----:B------:R-:W-:Y:S01]  /*8330*/  MOV R193, R185 ;  /* 0x000000b900c17202 */ /* 0x000fe20000000f00 */
[-C--:B------:R-:W-:Y:S01]  /*8340*/  FMUL.FTZ R151, R151, R2.reuse ;  /* 0x0000000297977220 */ /* 0x080fe20000410000 */
        /* <DEDUP_REMOVED lines=14> */
[-C--:B------:R-:W-:Y:S01]  /*8430*/  FMUL.FTZ R103, R103, R2.reuse ;  /* 0x0000000267677220 */ /* 0x080fe20000410000 */
[----:B------:R-:W-:Y:S01]  /*8440*/  MOV R19, R203 ;  /* 0x000000cb00137202 */ /* 0x000fe20000000f00 */
[C---:B------:R-:W-:Y:S01]  /*8450*/  HMMA.16816.F32.BF16 R40, R4.reuse, R176, R40 ;  /* 0x000000b00428723c */ /* 0x040fe20000041828 */
[-C--:B------:R-:W-:Y:S01]  /*8460*/  FMUL.FTZ R36, R36, R3.reuse ;  /* 0x0000000324247220 */ /* 0x080fe20000410000 */
[----:B-1----:R-:W-:Y:S01]  /*8470*/  FFMA.FTZ R17, R187, UR15, -R0 ;  /* 0x0000000fbb117c23 */ /* 0x002fe20008010800 */
        /* <DEDUP_REMOVED lines=44> */
[----:B------:R-:W-:Y:S01]  /*8740*/  MOV R198, R204 ;  /* 0x000000cc00c67202 */ /* 0x000fe20000000f00 */
[C---:B------:R-:W-:Y:S08]  /*8750*/  HMMA.16816.F32.BF16 R88, R4.reuse, R28, R88 ;  /* 0x0000001c0458723c */ /* 0x040ff00000041858 */
[C---:B------:R-:W-:Y:S08]  /*8760*/  HMMA.16816.F32.BF16 R92, R4.reuse, R30, R92 ;  /* 0x0000001e045c723c */ /* 0x040ff0000004185c */
[C---:B---3--:R-:W-:Y:S08]  /*8770*/  HMMA.16816.F32.BF16 R104, R4.reuse, R20, R104 ;  /* 0x000000140468723c */ /* 0x048ff00000041868 */
[C---:B------:R-:W-:Y:S08]  /*8780*/  HMMA.16816.F32.BF16 R108, R4.reuse, R22, R108 ;  /* 0x00000016046c723c */ /* 0x040ff0000004186c */
[C---:B------:R-:W-:Y:S08]  /*8790*/  HMMA.16816.F32.BF16 R120, R4.reuse, R24, R120 ;  /* 0x000000180478723c */ /* 0x040ff00000041878 */
[----:B------:R-:W-:Y:S01]  /*87a0*/  HMMA.16816.F32.BF16 R212, R4, R26, R124 ;  /* 0x0000001a04d4723c */ /* 0x000fe2000004187c */
[----:B------:R-:W-:-:S02]  /*87b0*/  F2FP.BF16.F32.PACK_AB R4, R186, R243 ;  /* 0x000000f3ba04723e */ /* 0x000fc400000010ff */
[----:B------:R-:W-:Y:S02]  /*87c0*/  F2FP.BF16.F32.PACK_AB R5, R134, R199 ;  /* 0x000000c78605723e */ /* 0x000fe400000010ff */
[----:B------:R-:W-:Y:S02]  /*87d0*/  F2FP.BF16.F32.PACK_AB R6, R135, R184 ;  /* 0x000000b88706723e */ /* 0x000fe400000010ff */
[----:B----4-:R-:W-:Y:S02]  /*87e0*/  F2FP.BF16.F32.PACK_AB R7, R132, R133 ;  /* 0x000000858407723e */ /* 0x010fe400000010ff */
[----:B------:R-:W-:-:S04]  /*87f0*/  MOV R127, R202 ;  /* 0x000000ca007f7202 */ /* 0x000fc80000000f00 */
[----:B------:R-:W-:Y:S01]  /*8800*/  MOV R187, R127 ;  /* 0x0000007f00bb7202 */ /* 0x000fe20000000f00 */
[C---:B------:R-:W-:Y:S01]  /*8810*/  HMMA.16816.F32.BF16 R68, R4.reuse, R32, R68 ;  /* 0x000000200444723c */ /* 0x040fe20000041844 */
[----:B------:R1:W2:Y:S07]  /*8820*/  MUFU.EX2 R33, R17 ;  /* 0x0000001100217308 */ /* 0x0002ae0000000800 */
[C---:B------:R-:W-:Y:S08]  /*8830*/  HMMA.16816.F32.BF16 R84, R4.reuse, R28, R84 ;  /* 0x0000001c0454723c */ /* 0x040ff00000041854 */
[----:B------:R-:W-:Y:S01]  /*8840*/  HMMA.16816.F32.BF16 R148, R4, R136, R148 ;  /* 0x000000880494723c */ /* 0x000fe20000041894 */
[--C-:B-1----:R-:W-:Y:S01]  /*8850*/  FFMA.FTZ R17, R196, UR15, -R0.reuse ;  /* 0x0000000fc4117c23 */ /* 0x102fe20008010800 */
[----:B------:R-:W-:Y:S01]  /*8860*/  FFMA.FTZ R0, R190, UR15, -R0 ;  /* 0x0000000fbe007c23 */ /* 0x000fe20008010800 */
[----:B------:R-:W-:-:S02]  /*8870*/  MOV R196, R19 ;  /* 0x0000001300c47202 */ /* 0x000fc40000000f00 */
[----:B--2---:R-:W-:Y:S01]  /*8880*/  F2FP.BF16.F32.PACK_AB R124, R33, R185 ;  /* 0x000000b9217c723e */ /* 0x004fe200000010ff */
[----:B------:R1:W-:Y:S02]  /*8890*/  MUFU.EX2 R32, R0 ;  /* 0x0000000000207308 */ /* 0x0003e40000000800 */
[C---:B------:R-:W-:Y:S01]  /*88a0*/  HMMA.16816.F32.BF16 R208, R4.reuse, R138, R156 ;  /* 0x0000008a04d0723c */ /* 0x040fe2000004189c */
[----:B------:R-:W2:Y:S07]  /*88b0*/  LDSM.16.MT88.4 R156, [R217+0xa800] ;  /* 0x00a80000d99c783b */ /* 0x000eae0000004200 */
[----:B------:R-:W-:Y:S01]  /*88c0*/  HMMA.16816.F32.BF16 R136, R4, R22, R112 ;  /* 0x000000160488723c */ /* 0x000fe20000041870 */
[----:B------:R-:W-:Y:S01]  /*88d0*/  LDSM.16.MT88.4 R112, [R18+0x1800] ;  /* 0x001800001270783b */ /* 0x000fe20000004200 */
[----:B-1----:R-:W-:-:S06]  /*88e0*/  FFMA.FTZ R0, R188, UR15, -R10 ;  /* 0x0000000fbc007c23 */ /* 0x002fcc000801080a */
[C---:B------:R-:W-:Y:S01]  /*88f0*/  HMMA.16816.F32.BF16 R100, R4.reuse, R20, R100 ;  /* 0x000000140464723c */ /* 0x040fe20000041864 */
[----:B------:R1:W-:Y:S07]  /*8900*/  MUFU.EX2 R29, R0 ;  /* 0x00000000001d7308 */ /* 0x0003ee0000000800 */
[C---:B------:R-:W-:Y:S08]  /*8910*/  HMMA.16816.F32.BF16 R36, R4.reuse, R176, R36 ;  /* 0x000000b00424723c */ /* 0x040ff00000041824 */
[----:B------:R-:W-:Y:S01]  /*8920*/  HMMA.16816.F32.BF16 R200, R4, R178, R48 ;  /* 0x000000b204c8723c */ /* 0x000fe20000041830 */
[----:B------:R-:W-:Y:S01]  /*8930*/  LDSM.16.MT88.4 R48, [R18+0x800] ;  /* 0x000800001230783b */ /* 0x000fe20000004200 */
[----:B-1----:R-:W-:-:S04]  /*8940*/  FFMA.FTZ R0, R192, UR15, -R10 ;  /* 0x0000000fc0007c23 */ /* 0x002fc8000801080a */
[----:B------:R1:W3:Y:S02]  /*8950*/  MUFU.EX2 R28, R0 ;  /* 0x00000000001c7308 */ /* 0x0002e40000000800 */
[C---:B------:R-:W-:Y:S01]  /*8960*/  HMMA.16816.F32.BF16 R176, R4.reuse, R34, R80 ;  /* 0x0000002204b0723c */ /* 0x040fe20000041850 */
[----:B------:R-:W-:Y:S05]  /*8970*/  LDSM.16.MT88.4 R80, [R217+0xb800] ;  /* 0x00b80000d950783b */ /* 0x000fea0000004200 */
[----:B------:R-:W4:Y:S02]  /*8980*/  MUFU.EX2 R34, R17 ;  /* 0x0000001100227308 */ /* 0x000f240000000800 */
[----:B------:R-:W-:Y:S01]  /*8990*/  HMMA.16816.F32.BF16 R160, R4, R140, R160 ;  /* 0x0000008c04a0723c */ /* 0x000fe200000418a0 */
[----:B-1----:R-:W-:-:S07]  /*89a0*/  FFMA.FTZ R0, R197, UR15, -R10 ;  /* 0x0000000fc5007c23 */ /* 0x002fce000801080a */
[----:B------:R-:W-:Y:S01]  /*89b0*/  HMMA.16816.F32.BF16 R204, R4, R142, R172 ;  /* 0x0000008e04cc723c */ /* 0x000fe200000418ac */
[----:B------:R-:W1:Y:S01]  /*89c0*/  LDSM.16.MT88.4 R172, [R228] ;  /* 0x00000000e4ac783b */ /* 0x000e620000004200 */
[----:B---3--:R-:W-:Y:S01]  /*89d0*/  F2FP.BF16.F32.PACK_AB R125, R28, R29 ;  /* 0x0000001d1c7d723e */ /* 0x008fe200000010ff */
[----:B------:R3:W-:Y:S01]  /*89e0*/  MUFU.EX2 R23, R0 ;  /* 0x0000000000177308 */ /* 0x0007e20000000800 */
[----:B----4-:R-:W-:-:S04]  /*89f0*/  F2FP.BF16.F32.PACK_AB R126, R32, R34 ;  /* 0x00000022207e723e */ /* 0x010fc800000010ff */
[C---:B------:R-:W-:Y:S08]  /*8a00*/  HMMA.16816.F32.BF16 R52, R4.reuse, R180, R52 ;  /* 0x000000b40434723c */ /* 0x040ff00000041834 */
[----:B------:R-:W-:Y:S01]  /*8a10*/  HMMA.16816.F32.BF16 R116, R4, R24, R116 ;  /* 0x000000180474723c */ /* 0x000fe20000041874 */
[----:B---3--:R-:W-:-:S04]  /*8a20*/  FFMA.FTZ R0, R194, UR15, -R10 ;  /* 0x0000000fc2007c23 */ /* 0x008fc8000801080a */
[----:B------:R3:W4:Y:S03]  /*8a30*/  MUFU.EX2 R21, R0 ;  /* 0x0000000000157308 */ /* 0x0007260000000800 */
[C---:B------:R-:W-:Y:S01]  /*8a40*/  HMMA.16816.F32.BF16 R180, R4.reuse, R182, R64 ;  /* 0x000000b604b4723c */ /* 0x040fe20000041840 */
[----:B------:R-:W-:Y:S07]  /*8a50*/  LDSM.16.MT88.4 R64, [R223+0x800] ;  /* 0x00080000df40783b */ /* 0x000fee0000004200 */
[----:B------:R-:W-:Y:S01]  /*8a60*/  HMMA.16816.F32.BF16 R140, R4, R30, R96 ;  /* 0x0000001e048c723c */ /* 0x000fe20000041860 */
[----:B------:R-:W-:Y:S01]  /*8a70*/  LDSM.16.MT88.4 R96, [R227] ;  /* 0x00000000e360783b */ /* 0x000fe20000004200 */
[----:B---3--:R-:W-:-:S06]  /*8a80*/  FFMA.FTZ R0, R239, UR15, -R12 ;  /* 0x0000000fef007c23 */ /* 0x008fcc000801080c */
[----:B------:R-:W-:Y:S01]  /*8a90*/  HMMA.16816.F32.BF16 R24, R4, R26, R128 ;  /* 0x0000001a0418723c */ /* 0x000fe20000041880 */
[----:B------:R-:W3:Y:S01]  /*8aa0*/  LDSM.16.MT88.4 R4, [R223+0x1800] ;  /* 0x00180000df04783b */ /* 0x000ee20000004200 */
[----:B----4-:R-:W-:Y:S01]  /*8ab0*/  F2FP.BF16.F32.PACK_AB R127, R21, R23 ;  /* 0x00000017157f723e */ /* 0x010fe200000010ff */
[----:B------:R4:W-:Y:S06]  /*8ac0*/  MUFU.EX2 R20, R0 ;  /* 0x0000000000147308 */ /* 0x0009ec0000000800 */
[C---:B--2---:R-:W-:Y:S08]  /*8ad0*/  HMMA.16816.F32.BF16 R144, R124.reuse, R156, R144 ;  /* 0x0000009c7c90723c */ /* 0x044ff00000041890 */
[----:B------:R-:W-:Y:S01]  /*8ae0*/  HMMA.16816.F32.BF16 R152, R124, R158, R152 ;  /* 0x0000009e7c98723c */ /* 0x000fe20000041898 */
[----:B----4-:R-:W-:-:S04]  /*8af0*/  FFMA.FTZ R0, R238, UR15, -R12 ;  /* 0x0000000fee007c23 */ /* 0x010fc8000801080c */
[----:B------:R2:W4:Y:S03]  /*8b00*/  MUFU.EX2 R19, R0 ;  /* 0x0000000000137308 */ /* 0x0005260000000800 */
[C---:B-1----:R-:W-:Y:S08]  /*8b10*/  HMMA.16816.F32.BF16 R164, R124.reuse, R172, R164 ;  /* 0x000000ac7ca4723c */ /* 0x042ff000000418a4 */
[----:B------:R-:W-:Y:S01]  /*8b20*/  HMMA.16816.F32.BF16 R168, R124, R174, R168 ;  /* 0x000000ae7ca8723c */ /* 0x000fe200000418a8 */
[----:B--2---:R-:W-:Y:S01]  /*8b30*/  FFMA.FTZ R0, R236, UR15, -R12 ;  /* 0x0000000fec007c23 */ /* 0x004fe2000801080c */
[----:B----4-:R-:W-:-:S06]  /*8b40*/  F2FP.BF16.F32.PACK_AB R128, R19, R20 ;  /* 0x000000141380723e */ /* 0x010fcc00000010ff */
[C---:B---3--:R-:W-:Y:S01]  /*8b50*/  HMMA.16816.F32.BF16 R120, R124.reuse, R4, R120 ;  /* 0x000000047c78723c */ /* 0x048fe20000041878 */
        /* <DEDUP_REMOVED lines=21> */
[----:B------:R-:W-:Y:S01]  /*8cb0*/  HMMA.16816.F32.BF16 R124, R124, R6, R212 ;  /* 0x000000067c7c723c */ /* 0x000fe200000418d4 */
[----:B-1----:R-:W-:-:S06]  /*8cc0*/  FFMA.FTZ R0, R241, UR15, -R11 ;  /* 0x0000000ff1007c23 */ /* 0x002fcc000801080b */
[----:B------:R-:W1:Y:S02]  /*8cd0*/  MUFU.EX2 R0, R0 ;  /* 0x0000000000007308 */ /* 0x000e640000000800 */
[----:B-1----:R-:W-:-:S07]  /*8ce0*/  F2FP.BF16.F32.PACK_AB R131, R0, R18 ;  /* 0x000000120083723e */ /* 0x002fce00000010ff */
[C---:B------:R-:W-:Y:S01]  /*8cf0*/  HMMA.16816.F32.BF16 R116, R128.reuse, R4, R116 ;  /* 0x000000048074723c */ /* 0x040fe20000041874 */
        /* <DEDUP_REMOVED lines=14> */
[----:B------:R-:W-:Y:S01]  /*8de0*/  MOV R135, R229 ;  /* 0x000000e500877202 */ /* 0x000fe20000000f00 */
        /* <DEDUP_REMOVED lines=15> */
[----:B------:R-:W-:Y:S01]  /*8ee0*/  MOV R134, R233 ;  /* 0x000000e900867202 */ /* 0x000fe20000000f00 */
[----:B------:R-:W-:-:S02]  /*8ef0*/  FADD.FTZ R251, R21, R2 ;  /* 0x0000000215fb7221 */ /* 0x000fc40000010000 */
[----:B------:R1:W-:Y:S01]  /*8f00*/  STL [R1+0x4], R244 ;  /* 0x000004f401007387 */ /* 0x0003e20000100800 */
[C---:B------:R-:W-:Y:S03]  /*8f10*/  HMMA.16816.F32.BF16 R52, R128.reuse, R64, R52 ;  /* 0x000000408034723c */ /* 0x040fe60000041834 */
[----:B------:R1:W-:Y:S05]  /*8f20*/  STL [R1], R245 ;  /* 0x000000f501007387 */ /* 0x0003ea0000100800 */
        /* <DEDUP_REMOVED lines=11> */
[----:B------:R-:W-:Y:S01]  /*8fe0*/  HMMA.16816.F32.BF16 R128, R128, R6, R24 ;  /* 0x000000068080723c */ /* 0x000fe20000041818 */
[----:B------:R-:W-:-:S04]  /*8ff0*/  FADD.FTZ R6, R247, R9 ;  /* 0x00000009f7067221 */ /* 0x000fc80000010000 */
[----:B------:R-:W-:-:S04]  /*9000*/  FADD.FTZ R6, R198, R6 ;  /* 0x00000006c6067221 */ /* 0x000fc80000010000 */
[----:B------:R-:W-:-:S04]  /*9010*/  FADD.FTZ R5, R185, R6 ;  /* 0x00000006b9057221 */ /* 0x000fc80000010000 */
[----:B------:R-:W-:-:S04]  /*9020*/  FADD.FTZ R3, R33, R5 ;  /* 0x0000000521037221 */ /* 0x000fc80000010000 */
[----:B------:R-:W-:-:S04]  /*9030*/  FADD.FTZ R3, R34, R3 ;  /* 0x0000000322037221 */ /* 0x000fc80000010000 */
[----:B------:R-:W-:Y:S01]  /*9040*/  FADD.FTZ R252, R32, R3 ;  /* 0x0000000320fc7221 */ /* 0x000fe20000010000 */
[----:B-1----:R-:W-:Y:S06]  /*9050*/  BRA.U !UP0, `(.L_x_1627) ;  /* 0x0000009108047547 */ /* 0x002fec000b800000 */
[----:B------:R-:W2:Y:S04]  /*9060*/  LDL R193, [R1+0xc] ;  /* 0x00000c0001c17983 */ /* 0x000ea80000100800 */
[----:B------:R-:W3:Y:S01]  /*9070*/  LDL R198, [R1+0x8] ;  /* 0x0000080001c67983 */ /* 0x000ee20000100800 */
[----:B------:R-:W-:Y:S01]  /*9080*/  UIADD3 UR9, UPT, UPT, UR23, -0x3, URZ ;  /* 0xfffffffd17097890 */ /* 0x000fe2000fffe0ff */
[----:B------:R-:W-:-:S04]  /*9090*/  DEPBAR.LE SB0, 0x0 ;  /* 0x000080000000791a */ /* 0x000fc80000000000 */
[----:B------:R-:W-:Y:S01]  /*90a0*/  UIMAD.WIDE.U32 UR18, UR9, UR12, URZ ;  /* 0x0000000c091272a5 */ /* 0x000fe2000f8e00ff */
[----:B------:R-:W1:Y:S03]  /*90b0*/  S2R R246, SR_TID.X ;  /* 0x0000000000f67919 */ /* 0x000e660000002100 */
[----:B------:R-:W-:Y:S02]  /*90c0*/  USHF.L.U32 UR14, UR18, 0x5, URZ ;  /* 0x00000005120e7899 */ /* 0x000fe400080006ff */
[----:B------:R-:W-:Y:S01]  /*90d0*/  UIMAD UR9, UR9, UR13, UR19 ;  /* 0x0000000d090972a4 */ /* 0x000fe2000f8e0213 */
[----:B------:R-:W-:Y:S01]  /*90e0*/  IMAD.U32 R4, RZ, RZ, UR18 ;  /* 0x00000012ff047e24 */ /* 0x000fe2000f8e00ff */
[----:B------:R-:W-:Y:S01]  /*90f0*/  ULEA UR14, UP0, UR12, UR14, 0x4 ;  /* 0x0000000e0c0e7291 */ /* 0x000fe2000f8020ff */
[----:B------:R-:W-:Y:S01]  /*9100*/  IMAD.U32 R2, RZ, RZ, UR18 ;  /* 0x00000012ff027e24 */ /* 0x000fe2000f8e00ff */
[----:B------:R-:W-:-:S02]  /*9110*/  USHF.L.U64.HI UR8, UR18, 0x5, UR9 ;  /* 0x0000000512087899 */ /* 0x000fc40008010209 */
[----:B------:R-:W-:Y:S02]  /*9120*/  MOV R0, UR9 ;  /* 0x0000000900007c02 */ /* 0x000fe40008000f00 */
[----:B------:R-:W-:Y:S01]  /*9130*/  ULEA.HI.X UR8, UR12, UR8, UR13, 0x4, UP0 ;  /* 0x000000080c087291 */ /* 0x000fe200080f240d */
[----:B------:R-:W-:Y:S01]  /*9140*/  IMAD.U32 R3, RZ, RZ, UR14 ;  /* 0x0000000eff037e24 */ /* 0x000fe2000f8e00ff */
[----:B------:R-:W-:Y:S01]  /*9150*/  MOV R6, UR14 ;  /* 0x0000000e00067c02 */ /* 0x000fe20008000f00 */
[----:B------:R-:W-:Y:S01]  /*9160*/  UISETP.NE.AND UP0, UPT, UR23, 0x3, UPT ;  /* 0x000000031700788c */ /* 0x000fe2000bf05270 */
[----:B-1----:R-:W-:-:S04]  /*9170*/  SHF.L.U32 R246, R246, 0x1, RZ ;  /* 0x00000001f6f67819 */ /* 0x002fc800000006ff */
[----:B------:R-:W-:Y:S01]  /*9180*/  LOP3.LUT R246, R246, 0x6, RZ, 0xc0, !PT ;  /* 0x00000006f6f67812 */ /* 0x000fe200078ec0ff */
        /* <DEDUP_REMOVED lines=10> */
[----:B------:R-:W-:Y:S02]  /*9230*/  IMAD.U32 R0, RZ, RZ, UR23 ;  /* 0x00000017ff007e24 */ /* 0x000fe4000f8e00ff */
[----:B------:R-:W-:Y:S03]  /*9240*/  @P3 STS.128 [R230+0xa000], RZ ;  /* 0x00a000ffe6003388 */ /* 0x000fe60000000c00 */
[----:B------:R-:W-:Y:S01]  /*9250*/  LEA R0, R0, R246, 0x5 ;  /* 0x000000f600007211 */ /* 0x000fe200078e28ff */
        /* <DEDUP_REMOVED lines=20> */
[----:B--2---:R-:W-:-:S03]  /*93a0*/  VIADD R2, R0, 0xffffffa0 ;  /* 0xffffffa000027836 */ /* 0x004fc60000000000 */
[----:B------:R-:W2:Y:S04]  /*93b0*/  LDSM.16.M88.4 R20, [R234+0x2000] ;  /* 0x00200000ea14783b */ /* 0x000ea80000000200 */
[----:B------:R-:W5:Y:S01]  /*93c0*/  LDSM.16.M88.4 R136, [R248+0x8800] ;  /* 0x00880000f888783b */ /* 0x000f620000000200 */
[----:B------:R-:W-:Y:S02]  /*93d0*/  I2FP.F32.U32 R3, R2 ;  /* 0x0000000200037245 */ /* 0x000fe40000201000 */
[C---:B------:R-:W-:Y:S01]  /*93e0*/  ISETP.GE.AND P6, PT, R2.reuse, R15, PT ;  /* 0x0000000f0200720c */ /* 0x040fe20003fc6270 */
[----:B------:R-:W5:Y:S01]  /*93f0*/  LDSM.16.M88.4 R28, [R234] ;  /* 0x00000000ea1c783b */ /* 0x000f620000000200 */
[C---:B------:R-:W-:Y:S02]  /*9400*/  ISETP.GE.AND P5, PT, R2.reuse, R16, PT ;  /* 0x000000100200720c */ /* 0x040fe40003fa6270 */
[C---:B------:R-:W-:Y:S01]  /*9410*/  ISETP.GE.AND P1, PT, R2.reuse, R14, PT ;  /* 0x0000000e0200720c */ /* 0x040fe20003f26270 */
[----:B------:R-:W-:Y:S01]  /*9420*/  LDSM.16.M88.4 R176, [R249+0x8000] ;  /* 0x00800000f9b0783b */ /* 0x000fe20000000200 */
[----:B------:R-:W-:-:S02]  /*9430*/  ISETP.GE.AND P4, PT, R2, R13, PT ;  /* 0x0000000d0200720c */ /* 0x000fc40003f86270 */
[----:B------:R-:W-:Y:S01]  /*9440*/  IADD3 R2, PT, PT, R0, -0x48, RZ ;  /* 0xffffffb800027810 */ /* 0x000fe20007ffe0ff */
        /* <DEDUP_REMOVED lines=23> */
[----:B------:R-:W-:Y:S01]  /*95c0*/  HMMA.16816.F32.BF16 R188, R28, R138, R212 ;  /* 0x0000008a1cbc723c */ /* 0x000fe200000418d4 */
[----:B------:R-:W-:Y:S07]  /*95d0*/  LDSM.16.M88.4 R136, [R218+UR6+0x9000] ;  /* 0x00900006da88783b */ /* 0x000fee0008000200 */
[C---:B-1----:R-:W-:Y:S08]  /*95e0*/  HMMA.16816.F32.BF16 R192, R24.reuse, R176, R192 ;  /* 0x000000b018c0723c */ /* 0x042ff000000418c0 */
[C---:B------:R-:W-:Y:S08]  /*95f0*/  HMMA.16816.F32.BF16 R236, R24.reuse, R180, R208 ;  /* 0x000000b418ec723c */ /* 0x040ff000000418d0 */
[C---:B------:R-:W-:Y:S08]  /*9600*/  HMMA.16816.F32.BF16 R204, R24.reuse, R178, R204 ;  /* 0x000000b218cc723c */ /* 0x040ff000000418cc */
[----:B------:R-:W-:Y:S01]  /*9610*/  HMMA.16816.F32.BF16 R212, R24, R182, R32 ;  /* 0x000000b618d4723c */ /* 0x000fe20000041820 */
[----:B------:R-:W1:Y:S04]  /*9620*/  LDSM.16.M88.4 R24, [R219+0x8800] ;  /* 0x00880000db18783b */ /* 0x000e680000000200 */
[----:B------:R-:W-:Y:S03]  /*9630*/  LDSM.16.M88.4 R32, [R234+0x4000] ;  /* 0x00400000ea20783b */ /* 0x000fe60000000200 */
[C---:B---3--:R-:W-:Y:S01]  /*9640*/  HMMA.16816.F32.BF16 R28, R4.reuse, R176, R184 ;  /* 0x000000b0041c723c */ /* 0x048fe200000418b8 */
[----:B------:R-:W-:Y:S07]  /*9650*/  LDSM.16.M88.4 R184, [R218+UR6+0x9800] ;  /* 0x00980006dab8783b */ /* 0x000fee0008000200 */
[C---:B------:R-:W-:Y:S08]  /*9660*/  HMMA.16816.F32.BF16 R200, R4.reuse, R180, R200 ;  /* 0x000000b404c8723c */ /* 0x040ff000000418c8 */
[C---:B------:R-:W-:Y:S08]  /*9670*/  HMMA.16816.F32.BF16 R196, R4.reuse, R178, R196 ;  /* 0x000000b204c4723c */ /* 0x040ff000000418c4 */
[----:B------:R-:W-:Y:S01]  /*9680*/  HMMA.16816.F32.BF16 R180, R4, R182, R188 ;  /* 0x000000b604b4723c */ /* 0x000fe200000418bc */
[----:B------:R-:W3:Y:S04]  /*9690*/  LDSM.16.M88.4 R4, [R216+0x6000] ;  /* 0x00600000d804783b */ /* 0x000ee80000000200 */
[----:B------:R-:W4:Y:S03]  /*96a0*/  LDSM.16.M88.4 R188, [R248+0x9000] ;  /* 0x00900000f8bc783b */ /* 0x000f260000000200 */
[-C--:B--2---:R-:W-:Y:S08]  /*96b0*/  HMMA.16816.F32.BF16 R28, R20, R140.reuse, R28 ;  /* 0x0000008c141c723c */ /* 0x084ff0000004181c */
[C---:B------:R-:W-:Y:S08]  /*96c0*/  HMMA.16816.F32.BF16 R192, R8.reuse, R140, R192 ;  /* 0x0000008c08c0723c */ /* 0x040ff000000418c0 */
[C---:B------:R-:W-:Y:S08]  /*96d0*/  HMMA.16816.F32.BF16 R208, R8.reuse, R142, R204 ;  /* 0x0000008e08d0723c */ /* 0x040ff000000418cc */
[C---:B-1----:R-:W-:Y:S08]  /*96e0*/  HMMA.16816.F32.BF16 R204, R8.reuse, R24, R236 ;  /* 0x0000001808cc723c */ /* 0x042ff000000418ec */
[----:B------:R-:W-:Y:S08]  /*96f0*/  HMMA.16816.F32.BF16 R176, R8, R26, R212 ;  /* 0x0000001a08b0723c */ /* 0x000ff000000418d4 */
[C---:B------:R-:W-:Y:S08]  /*9700*/  HMMA.16816.F32.BF16 R140, R20.reuse, R142, R196 ;  /* 0x0000008e148c723c */ /* 0x040ff000000418c4 */
[C---:B------:R-:W-:Y:S08]  /*9710*/  HMMA.16816.F32.BF16 R212, R20.reuse, R24, R200 ;  /* 0x0000001814d4723c */ /* 0x040ff000000418c8 */
[----:B------:R-:W-:Y:S01]  /*9720*/  HMMA.16816.F32.BF16 R196, R20, R26, R180 ;  /* 0x0000001a14c4723c */ /* 0x000fe200000418b4 */
[----:B------:R-:W1:Y:S04]  /*9730*/  LDSM.16.M88.4 R20, [R234+0x6000] ;  /* 0x00600000ea14783b */ /* 0x000e680000000200 */
[----:B------:R-:W-:Y:S03]  /*9740*/  LDSM.16.M88.4 R180, [R249+0x9000] ;  /* 0x00900000f9b4783b */ /* 0x000fe60000000200 */
[----:B------:R-:W-:Y:S01]  /*9750*/  HMMA.16816.F32.BF16 R8, R132, R136, R28 ;  /* 0x000000888408723c */ /* 0x000fe2000004181c */
[----:B------:R-:W2:Y:S04]  /*9760*/  LDSM.16.M88.4 R28, [R235+0x4000] ;  /* 0x00400000eb1c783b */ /* 0x000ea80000000200 */
[----:B------:R-:W-:Y:S03]  /*9770*/  LDSM.16.M88.4 R24, [R220+0x4000] ;  /* 0x00400000dc18783b */ /* 0x000fe60000000200 */
[C---:B---3--:R-:W-:Y:S08]  /*9780*/  HMMA.16816.F32.BF16 R240, R4.reuse, R184, R204 ;  /* 0x000000b804f0723c */ /* 0x048ff000000418cc */
[C---:B------:R-:W-:Y:S08]  /*9790*/  HMMA.16816.F32.BF16 R192, R4.reuse, R136, R192 ;  /* 0x0000008804c0723c */ /* 0x040ff000000418c0 */
[C---:B------:R-:W-:Y:S08]  /*97a0*/  HMMA.16816.F32.BF16 R236, R4.reuse, R138, R208 ;  /* 0x0000008a04ec723c */ /* 0x040ff000000418d0 */
[----:B------:R-:W-:Y:S01]  /*97b0*/  HMMA.16816.F32.BF16 R204, R4, R186, R176 ;  /* 0x000000ba04cc723c */ /* 0x000fe200000418b0 */
[----:B------:R-:W3:Y:S04]  /*97c0*/  LDSM.16.M88.4 R4, [R235+0x6000] ;  /* 0x00600000eb04783b */ /* 0x000ee80000000200 */
[----:B------:R-:W5:Y:S03]  /*97d0*/  LDSM.16.M88.4 R176, [R219+0x9000] ;  /* 0x00900000dbb0783b */ /* 0x000f660000000200 */
[----:B------:R-:W-:Y:S08]  /*97e0*/  HMMA.16816.F32.BF16 R200, R132, R138, R140 ;  /* 0x0000008a84c8723c */ /* 0x000ff0000004188c */
[----:B----4-:R-:W-:Y:S01]  /*97f0*/  HMMA.16816.F32.BF16 R140, R32, R188, R8 ;  /* 0x000000bc208c723c */ /* 0x010fe20000041808 */
[----:B------:R-:W4:Y:S07]  /*9800*/  LDSM.16.M88.4 R8, [R220+0x6000] ;  /* 0x00600000dc08783b */ /* 0x000f2e0000000200 */
[C---:B------:R-:W-:Y:S08]  /*9810*/  HMMA.16816.F32.BF16 R212, R132.reuse, R184, R212 ;  /* 0x000000b884d4723c */ /* 0x040ff000000418d4 */
[----:B------:R-:W-:Y:S01]  /*9820*/  HMMA.16816.F32.BF16 R208, R132, R186, R196 ;  /* 0x000000ba84d0723c */ /* 0x000fe200000418c4 */
[----:B------:R-:W4:Y:S07]  /*9830*/  LDSM.16.M88.4 R132, [R248+0x9800] ;  /* 0x00980000f884783b */ /* 0x000f2e0000000200 */
[----:B-1----:R-:W-:Y:S08]  /*9840*/  HMMA.16816.F32.BF16 R136, R20, R188, R192 ;  /* 0x000000bc1488723c */ /* 0x002ff000000418c0 */
[----:B--2---:R-:W-:Y:S08]  /*9850*/  HMMA.16816.F32.BF16 R140, R28, R180, R140 ;  /* 0x000000b41c8c723c */ /* 0x004ff0000004188c */
[----:B------:R-:W-:Y:S08]  /*9860*/  HMMA.16816.F32.BF16 R184, R32, R190, R200 ;  /* 0x000000be20b8723c */ /* 0x000ff000000418c8 */
[----:B---3--:R-:W-:Y:S08]  /*9870*/  HMMA.16816.F32.BF16 R136, R4, R180, R136 ;  /* 0x000000b40488723c */ /* 0x008ff00000041888 */
[----:B-----5:R-:W-:Y:S01]  /*9880*/  HMMA.16816.F32.BF16 R192, R24, R176, R140 ;  /* 0x000000b018c0723c */ /* 0x020fe2000004188c */
[----:B------:R-:W1:Y:S07]  /*9890*/  LDSM.16.M88.4 R140, [R249+0x9800] ;  /* 0x00980000f98c783b */ /* 0x000e6e0000000200 */
[----:B------:R-:W-:Y:S08]  /*98a0*/  HMMA.16816.F32.BF16 R196, R20, R190, R236 ;  /* 0x000000be14c4723c */ /* 0x000ff000000418ec */
[----:B------:R-:W-:Y:S03]  /*98b0*/  HMMA.16816.F32.BF16 R184, R28, R182, R184 ;  /* 0x000000b61cb8723c */ /* 0x000fe600000418b8 */
[----:B------:R-:W-:Y:S01]  /*98c0*/  FMUL.FTZ R192, R192, UR4 ;  /* 0x00000004c0c07c20 */ /* 0x000fe20008410000 */
[----:B------:R-:W-:Y:S01]  /*98d0*/  FMUL.FTZ R193, R193, UR4 ;  /* 0x00000004c1c17c20 */ /* 0x000fe20008410000 */
[----:B------:R-:W-:Y:S01]  /*98e0*/  FMUL.FTZ R194, R194, UR4 ;  /* 0x00000004c2c27c20 */ /* 0x000fe20008410000 */
[----:B------:R-:W-:Y:S01]  /*98f0*/  FMUL.FTZ R195, R195, UR4 ;  /* 0x00000004c3c37c20 */ /* 0x000fe20008410000 */
[----:B------:R-:W2:Y:S01]  /*9900*/  MUFU.TANH R17, R192 ;  /* 0x000000c000117308 */ /* 0x000ea20000002400 */
[----:B----4-:R-:W-:Y:S01]  /*9910*/  HMMA.16816.F32.BF16 R200, R8, R176, R136 ;  /* 0x000000b008c8723c */ /* 0x010fe20000041888 */
[----:B------:R-:W3:Y:S01]  /*9920*/  LDSM.16.M88.4 R136, [R219+0x9800] ;  /* 0x00980000db88783b */ /* 0x000ee20000000200 */
[----:B------:R-:W-:-:S05]  /*9930*/  DEPBAR.LE SB0, 0x0 ;  /* 0x000080000000791a */ /* 0x000fca0000000000 */
[----:B------:R-:W-:Y:S01]  /*9940*/  MUFU.TANH R236, R193 ;  /* 0x000000c100ec7308 */ /* 0x000fe20000002400 */
[----:B------:R-:W-:Y:S07]  /*9950*/  HMMA.16816.F32.BF16 R180, R4, R182, R196 ;  /* 0x000000b604b4723c */ /* 0x000fee00000418c4 */
[----:B------:R-:W4:Y:S01]  /*9960*/  MUFU.TANH R12, R194 ;  /* 0x000000c2000c7308 */ /* 0x000f220000002400 */
[----:B------:R-:W-:Y:S03]  /*9970*/  HMMA.16816.F32.BF16 R204, R20, R134, R204 ;  /* 0x0000008614cc723c */ /* 0x000fe600000418cc */
[----:B------:R-:W-:Y:S01]  /*9980*/  FMUL.FTZ R200, R200, UR4 ;  /* 0x00000004c8c87c20 */ /* 0x000fe20008410000 */
[----:B------:R-:W-:Y:S01]  /*9990*/  FMUL.FTZ R202, R202, UR4 ;  /* 0x00000004caca7c20 */ /* 0x000fe20008410000 */
[----:B------:R-:W-:-:S03]  /*99a0*/  FMUL.FTZ R201, R201, UR4 ;  /* 0x00000004c9c97c20 */ /* 0x000fc60008410000 */
[----:B------:R-:W-:Y:S01]  /*99b0*/  HMMA.16816.F32.BF16 R188, R32, R134, R208 ;  /* 0x0000008620bc723c */ /* 0x000fe200000418d0 */
[----:B------:R5:W-:Y:S07]  /*99c0*/  MUFU.TANH R208, R195 ;  /* 0x000000c300d07308 */ /* 0x000bee0000002400 */
[-C--:B------:R-:W-:Y:S01]  /*99d0*/  HMMA.16816.F32.BF16 R184, R24, R178.reuse, R184 ;  /* 0x000000b218b8723c */ /* 0x080fe200000418b8 */
[----:B------:R-:W4:Y:S07]  /*99e0*/  MUFU.TANH R200, R200 ;  /* 0x000000c800c87308 */ /* 0x000f2e0000002400 */
[----:B------:R-:W-:Y:S01]  /*99f0*/  HMMA.16816.F32.BF16 R180, R8, R178, R180 ;  /* 0x000000b208b4723c */ /* 0x000fe200000418b4 */
[----:B------:R-:W4:Y:S07]  /*9a00*/  MUFU.TANH R202, R202 ;  /* 0x000000ca00ca7308 */ /* 0x000f2e0000002400 */
[----:B-----5:R-:W-:Y:S01]  /*9a10*/  HMMA.16816.F32.BF16 R192, R20, R132, R240 ;  /* 0x0000008414c0723c */ /* 0x020fe200000418f0 */
[----:B------:R5:W-:Y:S02]  /*9a20*/  MUFU.TANH R18, R201 ;  /* 0x000000c900127308 */ /* 0x000be40000002400 */
[----:B------:R-:W-:Y:S01]  /*9a30*/  FMUL.FTZ R184, R184, UR4 ;  /* 0x00000004b8b87c20 */ /* 0x000fe20008410000 */
[----:B------:R-:W-:Y:S01]  /*9a40*/  FMUL.FTZ R185, R185, UR4 ;  /* 0x00000004b9b97c20 */ /* 0x000fe20008410000 */
[----:B------:R-:W-:Y:S01]  /*9a50*/  FMUL.FTZ R186, R186, UR4 ;  /* 0x00000004baba7c20 */ /* 0x000fe20008410000 */
[----:B------:R-:W-:-:S02]  /*9a60*/  FMUL.FTZ R187, R187, UR4 ;  /* 0x00000004bbbb7c20 */ /* 0x000fc40008410000 */
[-C--:B-1----:R-:W-:Y:S01]  /*9a70*/  HMMA.16816.F32.BF16 R20, R28, R142.reuse, R188 ;  /* 0x0000008e1c14723c */ /* 0x082fe200000418bc */
[----:B------:R-:W-:Y:S02]  /*9a80*/  MUFU.TANH R184, R184 ;  /* 0x000000b800b87308 */ /* 0x000fe40000002400 */
[----:B------:R-:W-:Y:S01]  /*9a90*/  FMUL.FTZ R180, R180, UR4 ;  /* 0x00000004b4b47c20 */ /* 0x000fe20008410000 */
[----:B------:R-:W-:Y:S01]  /*9aa0*/  FMUL.FTZ R181, R181, UR4 ;  /* 0x00000004b5b57c20 */ /* 0x000fe20008410000 */
[----:B------:R-:W-:Y:S01]  /*9ab0*/  FMUL.FTZ R135, R182, UR4 ;  /* 0x00000004b6877c20 */ /* 0x000fe20008410000 */
[----:B------:R-:W-:Y:S02]  /*9ac0*/  FMUL.FTZ R134, R183, UR4 ;  /* 0x00000004b7867c20 */ /* 0x000fe40008410000 */
[----:B------:R-:W-:Y:S01]  /*9ad0*/  HMMA.16816.F32.BF16 R176, R4, R142, R204 ;  /* 0x0000008e04b0723c */ /* 0x000fe200000418cc */
[----:B------:R-:W-:Y:S01]  /*9ae0*/  MUFU.TANH R180, R180 ;  /* 0x000000b400b47308 */ /* 0x000fe20000002400 */
[----:B-----5:R-:W-:-:S06]  /*9af0*/  FMUL.FTZ R201, R203, UR4 ;  /* 0x00000004cbc97c20 */ /* 0x020fcc0008410000 */
[----:B------:R-:W-:Y:S01]  /*9b00*/  HMMA.16816.F32.BF16 R4, R4, R140, R192 ;  /* 0x0000008c0404723c */ /* 0x000fe200000418c0 */
[----:B------:R-:W-:Y:S07]  /*9b10*/  MUFU.TANH R181, R181 ;  /* 0x000000b500b57308 */ /* 0x000fee0000002400 */
[-C--:B---3--:R-:W-:Y:S01]  /*9b20*/  HMMA.16816.F32.BF16 R196, R24, R138.reuse, R20 ;  /* 0x0000008a18c4723c */ /* 0x088fe20000041814 */
[----:B------:R-:W-:Y:S07]  /*9b30*/  MUFU.TANH R201, R201 ;  /* 0x000000c900c97308 */ /* 0x000fee0000002400 */
[----:B------:R-:W-:Y:S01]  /*9b40*/  HMMA.16816.F32.BF16 R176, R8, R138, R176 ;  /* 0x0000008a08b0723c */ /* 0x000fe200000418b0 */
[----:B------:R-:W-:Y:S07]  /*9b50*/  MUFU.TANH R185, R185 ;  /* 0x000000b900b97308 */ /* 0x000fee0000002400 */
[----:B------:R-:W-:Y:S01]  /*9b60*/  HMMA.16816.F32.BF16 R32, R32, R132, R212 ;  /* 0x000000842020723c */ /* 0x000fe200000418d4 */
[----:B------:R-:W-:Y:S02]  /*9b70*/  MUFU.TANH R186, R186 ;  /* 0x000000ba00ba7308 */ /* 0x000fe40000002400 */
[----:B------:R-:W-:Y:S01]  /*9b80*/  FMUL.FTZ R196, R196, UR4 ;  /* 0x00000004c4c47c20 */ /* 0x000fe20008410000 */
[----:B------:R-:W-:-:S04]  /*9b90*/  FMUL.FTZ R198, R198, UR4 ;  /* 0x00000004c6c67c20 */ /* 0x000fc80008410000 */
[----:B------:R-:W-:Y:S01]  /*9ba0*/  HMMA.16816.F32.BF16 R20, R8, R136, R4 ;  /* 0x000000880814723c */ /* 0x000fe20000041804 */
[----:B------:R-:W1:Y:S01]  /*9bb0*/  MUFU.TANH R196, R196 ;  /* 0x000000c400c47308 */ /* 0x000e620000002400 */
[C---:B--2---:R-:W-:Y:S01]  /*9bc0*/  FFMA.FTZ R6, R3.reuse, UR5, R17 ;  /* 0x0000000503067c23 */ /* 0x044fe20008010011 */
[----:B------:R-:W-:Y:S01]  /*9bd0*/  FMUL.FTZ R176, R176, UR4 ;  /* 0x00000004b0b07c20 */ /* 0x000fe20008410000 */
[----:B------:R-:W-:Y:S01]  /*9be0*/  FMUL.FTZ R178, R178, UR4 ;  /* 0x00000004b2b27c20 */ /* 0x000fe20008410000 */
[C---:B----4-:R-:W-:Y:S01]  /*9bf0*/  FFMA.FTZ R5, R3.reuse, UR5, R12 ;  /* 0x0000000503057c23 */ /* 0x050fe2000801000c */
[C---:B------:R-:W-:Y:S01]  /*9c00*/  FFMA.FTZ R4, R3.reuse, UR5, R200 ;  /* 0x0000000503047c23 */ /* 0x040fe200080100c8 */
[----:B------:R-:W-:Y:S01]  /*9c10*/  FFMA.FTZ R7, R3, UR5, R202 ;  /* 0x0000000503077c23 */ /* 0x000fe200080100ca */
[----:B------:R-:W-:Y:S01]  /*9c20*/  FSEL R188, R6, -INF , !P6 ;  /* 0xff80000006bc7808 */ /* 0x000fe20007000000 */
[----:B------:R-:W2:Y:S01]  /*9c30*/  MUFU.TANH R198, R198 ;  /* 0x000000c600c67308 */ /* 0x000ea20000002400 */
[----:B------:R-:W-:-:S02]  /*9c40*/  FSEL R189, R5, -INF , !P5 ;  /* 0xff80000005bd7808 */ /* 0x000fc40006800000 */
[----:B------:R-:W-:Y:S01]  /*9c50*/  HMMA.16816.F32.BF16 R140, R28, R140, R32 ;  /* 0x0000008c1c8c723c */ /* 0x000fe20000041820 */
[----:B------:R-:W-:Y:S01]  /*9c60*/  FSEL R31, R4, -INF , !P1 ;  /* 0xff800000041f7808 */ /* 0x000fe20004800000 */
[----:B------:R-:W-:Y:S01]  /*9c70*/  FMUL.FTZ R34, R177, UR4 ;  /* 0x00000004b1227c20 */ /* 0x000fe20008410000 */
[----:B------:R-:W-:Y:S02]  /*9c80*/  I2FP.F32.U32 R3, R2 ;  /* 0x0000000200037245 */ /* 0x000fe40000201000 */
[----:B------:R-:W3:Y:S01]  /*9c90*/  MUFU.TANH R176, R176 ;  /* 0x000000b000b07308 */ /* 0x000ee20000002400 */
[----:B------:R-:W-:Y:S01]  /*9ca0*/  FSEL R32, R7, -INF , !P4 ;  /* 0xff80000007207808 */ /* 0x000fe20006000000 */
[----:B------:R-:W-:Y:S01]  /*9cb0*/  FMUL.FTZ R20, R20, UR4 ;  /* 0x0000000414147c20 */ /* 0x000fe20008410000 */
[C---:B------:R-:W-:Y:S01]  /*9cc0*/  ISETP.GE.AND P6, PT, R2.reuse, R15, PT ;  /* 0x0000000f0200720c */ /* 0x040fe20003fc6270 */
[----:B-1----:R-:W-:Y:S01]  /*9cd0*/  FFMA.FTZ R7, R3, UR5, R196 ;  /* 0x0000000503077c23 */ /* 0x002fe200080100c4 */
[C---:B------:R-:W-:Y:S01]  /*9ce0*/  ISETP.GE.AND P5, PT, R2.reuse, R16, PT ;  /* 0x000000100200720c */ /* 0x040fe20003fa6270 */
[----:B------:R-:W-:Y:S01]  /*9cf0*/  FMUL.FTZ R21, R21, UR4 ;  /* 0x0000000415157c20 */ /* 0x000fe20008410000 */
[C---:B------:R-:W-:Y:S01]  /*9d00*/  ISETP.GE.AND P1, PT, R2.reuse, R14, PT ;  /* 0x0000000e0200720c */ /* 0x040fe20003f26270 */
[----:B------:R-:W1:Y:S01]  /*9d10*/  MUFU.TANH R8, R178 ;  /* 0x000000b200087308 */ /* 0x000e620000002400 */
[----:B------:R-:W-:Y:S01]  /*9d20*/  ISETP.GE.AND P4, PT, R2, R13, PT ;  /* 0x0000000d0200720c */ /* 0x000fe20003f86270 */
[----:B------:R-:W-:-:S02]  /*9d30*/  VIADD R2, R0, 0xffffffa1 ;  /* 0xffffffa100027836 */ /* 0x000fc40000000000 */
[----:B--2---:R-:W-:Y:S01]  /*9d40*/  FFMA.FTZ R6, R3, UR5, R198 ;  /* 0x0000000503067c23 */ /* 0x004fe200080100c6 */
[----:B------:R-:W-:Y:S01]  /*9d50*/  IADD3 R4, PT, PT, R0, -0x58, RZ ;  /* 0xffffffa800047810 */ /* 0x000fe20007ffe0ff */
[----:B------:R-:W-:Y:S01]  /*9d60*/  FMUL.FTZ R22, R22, UR4 ;  /* 0x0000000416167c20 */ /* 0x000fe20008410000 */
[----:B------:R-:W-:Y:S01]  /*9d70*/  FSEL R203, R7, -INF , !P6 ;  /* 0xff80000007cb7808 */ /* 0x000fe20007000000 */
[----:B------:R-:W-:Y:S01]  /*9d80*/  HMMA.16816.F32.BF16 R136, R24, R136, R140 ;  /* 0x000000881888723c */ /* 0x000fe2000004188c */
[----:B------:R-:W-:Y:S01]  /*9d90*/  I2FP.F32.U32 R11, R2 ;  /* 0x00000002000b7245 */ /* 0x000fe20000201000 */
[----:B---3--:R-:W-:Y:S01]  /*9da0*/  FFMA.FTZ R5, R3, UR5, R176 ;  /* 0x0000000503057c23 */ /* 0x008fe200080100b0 */
[----:B------:R-:W-:Y:S01]  /*9db0*/  I2FP.F32.U32 R10, R4 ;  /* 0x00000004000a7245 */ /* 0x000fe20000201000 */
[----:B------:R-:W2:Y:S01]  /*9dc0*/  MUFU.TANH R20, R20 ;  /* 0x0000001400147308 */ /* 0x000ea20000002400 */
[----:B------:R-:W-:Y:S01]  /*9dd0*/  FSEL R240, R6, -INF , !P5 ;  /* 0xff80000006f07808 */ /* 0x000fe20006800000 */
[----:B------:R-:W-:Y:S01]  /*9de0*/  FMUL.FTZ R23, R23, UR4 ;  /* 0x0000000417177c20 */ /* 0x000fe20008410000 */
[----:B------:R-:W-:Y:S01]  /*9df0*/  FSEL R200, R5, -INF , !P1 ;  /* 0xff80000005c87808 */ /* 0x000fe20004800000 */
[----:B------:R-:W-:Y:S01]  /*9e00*/  FFMA.FTZ R5, R11, UR5, R18 ;  /* 0x000000050b057c23 */ /* 0x000fe20008010012 */
[CC--:B------:R-:W-:Y:S01]  /*9e10*/  ISETP.GE.AND P1, PT, R2.reuse, R14.reuse, PT ;  /* 0x0000000e0200720c */ /* 0x0c0fe20003f26270 */
[----:B-1----:R-:W-:Y:S01]  /*9e20*/  FFMA.FTZ R3, R3, UR5, R8 ;  /* 0x0000000503037c23 */ /* 0x002fe20008010008 */
[----:B------:R-:W-:Y:S01]  /*9e30*/  ISETP.GE.AND P6, PT, R2, R15, PT ;  /* 0x0000000f0200720c */ /* 0x000fe20003fc6270 */
[----:B------:R-:W-:Y:S01]  /*9e40*/  FFMA.FTZ R6, R10, UR5, R180 ;  /* 0x000000050a067c23 */ /* 0x000fe200080100b4 */
[----:B------:R-:W-:Y:S01]  /*9e50*/  FSEL R28, R5, -INF , !P1 ;  /* 0xff800000051c7808 */ /* 0x000fe20004800000 */
[----:B------:R-:W1:Y:S01]  /*9e60*/  MUFU.TANH R21, R21 ;  /* 0x0000001500157308 */ /* 0x000e620000002400 */
        /* <DEDUP_REMOVED lines=18> */
[----:B--2---:R-:W-:Y:S01]  /*9f90*/  FFMA.FTZ R6, R8, UR5, R20 ;  /* 0x0000000508067c23 */ /* 0x004fe20008010014 */
[----:B------:R-:W-:Y:S02]  /*9fa0*/  ISETP.GE.AND P1, PT, R2, R14, PT ;  /* 0x0000000e0200720c */ /* 0x000fe40003f26270 */
[----:B------:R-:W-:Y:S02]  /*9fb0*/  I2FP.F32.U32 R7, R5 ;  /* 0x0000000500077245 */ /* 0x000fe40000201000 */
[----:B------:R-:W-:-:S02]  /*9fc0*/  IADD3 R0, PT, PT, R0, -0x47, RZ ;  /* 0xffffffb900007810 */ /* 0x000fc40007ffe0ff */
[----:B------:R2:W2:Y:S01]  /*9fd0*/  MUFU.TANH R132, R22 ;  /* 0x0000001600847308 */ /* 0x0004a20000002400 */
[----:B------:R-:W-:Y:S01]  /*9fe0*/  FSEL R195, R6, -INF , !P1 ;  /* 0xff80000006c37808 */ /* 0x000fe20004800000 */
[----:B-1----:R-:W-:Y:S01]  /*9ff0*/  FFMA.FTZ R33, R7, UR5, R21 ;  /* 0x0000000507217c23 */ /* 0x002fe20008010015 */
[----:B------:R-:W-:Y:S02]  /*a000*/  ISETP.GE.AND P5, PT, R5, R14, PT ;  /* 0x0000000e0500720c */ /* 0x000fe40003fa6270 */
[----:B------:R-:W-:-:S03]  /*a010*/  I2FP.F32.U32 R6, R0 ;  /* 0x0000000000067245 */ /* 0x000fc60000201000 */
[----:B------:R1:W1:Y:S08]  /*a020*/  MUFU.TANH R133, R23 ;  /* 0x0000001700857308 */ /* 0x0002700000002400 */
[----:B------:R-:W1:Y:S01]  /*a030*/  MUFU.TANH R34, R34 ;  /* 0x0000002200227308 */ /* 0x000e620000002400 */
[----:B--234-:R-:W-:Y:S05]  /*a040*/  BRA.U !UP0, `(.L_x_1629) ;  /* 0x0000000108b47547 */ /* 0x01cfea000b800000 */
        /* <DEDUP_REMOVED lines=22> */
[----:B-1----:R-:W-:Y:S01]  /*a1b0*/  @!P2 LEA.HI.X R23, R19, R231, R17, 0x1, P1 ;  /* 0x000000e71317a211 */ /* 0x002fe200008f0c11 */
        /* <DEDUP_REMOVED lines=22> */
.L_x_1629:
[----:B------:R-:W-:Y:S01]  /*a320*/  FMNMX3.FTZ R12, R229, R31, R28, !PT ;  /* 0x0000001fe50c7276 */ /* 0x000fe2000781001c */
[----:B------:R-:W-:Y:S01]  /*a330*/  FMUL.FTZ R18, R179, UR4 ;  /* 0x00000004b3127c20 */ /* 0x000fe20008410000 */
[----:B-1----:R-:W-:Y:S01]  /*a340*/  FFMA.FTZ R17, R6, UR5, R34 ;  /* 0x0000000506117c23 */ /* 0x002fe20008010022 */
[----:B------:R-:W-:Y:S01]  /*a350*/  FSEL R191, R33, -INF , !P5 ;  /* 0xff80000021bf7808 */ /* 0x000fe20006800000 */
[----:B------:R-:W-:Y:S01]  /*a360*/  FFMA.FTZ R19, R11, UR5, R201 ;  /* 0x000000050b137c23 */ /* 0x000fe200080100c9 */
[----:B------:R-:W-:Y:S01]  /*a370*/  ISETP.GE.AND P1, PT, R0, R14, PT ;  /* 0x0000000e0000720c */ /* 0x000fe20003f26270 */
[----:B--2---:R1:W2:Y:S01]  /*a380*/  MUFU.TANH R23, R18 ;  /* 0x0000001200177308 */ /* 0x0042a20000002400 */
[----:B------:R-:W-:Y:S01]  /*a390*/  FMNMX3.FTZ R12, R12, R29, R30, !PT ;  /* 0x0000001d0c0c7276 */ /* 0x000fe2000781001e */
[----:B------:R-:W-:Y:S01]  /*a3a0*/  FFMA.FTZ R21, R9, UR5, R134 ;  /* 0x0000000509157c23 */ /* 0x000fe20008010086 */
[----:B------:R-:W-:Y:S01]  /*a3b0*/  FSEL R193, R17, -INF , !P1 ;  /* 0xff80000011c17808 */ /* 0x000fe20004800000 */
[----:B------:R-:W-:Y:S01]  /*a3c0*/  FFMA.FTZ R20, R8, UR5, R132 ;  /* 0x0000000508147c23 */ /* 0x000fe20008010084 */
[----:B------:R-:W-:Y:S01]  /*a3d0*/  FMNMX3.FTZ R12, R12, R195, R191, !PT ;  /* 0x000000c30c0c7276 */ /* 0x000fe200078100bf */
[----:B------:R-:W-:Y:S01]  /*a3e0*/  FFMA.FTZ R22, R7, UR5, R133 ;  /* 0x0000000507167c23 */ /* 0x000fe20008010085 */
[----:B------:R-:W-:-:S02]  /*a3f0*/  ISETP.GE.AND P1, PT, R4, R13, PT ;  /* 0x0000000d0400720c */ /* 0x000fc40003f26270 */
[----:B------:R-:W-:Y:S02]  /*a400*/  FMNMX3.FTZ R12, R12, R200, R193, !PT ;  /* 0x000000c80c0c7276 */ /* 0x000fe400078100c1 */
[----:B------:R-:W-:Y:S01]  /*a410*/  FSEL R17, R19, -INF , !P4 ;  /* 0xff80000013117808 */ /* 0x000fe20006000000 */
[----:B------:R-:W-:Y:S01]  /*a420*/  FMUL.FTZ R19, R136, UR4 ;  /* 0x0000000488137c20 */ /* 0x000fe20008410000 */
[----:B------:R-:W-:Y:S02]  /*a430*/  ISETP.GE.AND P4, PT, R3, R13, PT ;  /* 0x0000000d0300720c */ /* 0x000fe40003f86270 */
[----:B------:R-:W-:Y:S01]  /*a440*/  FMNMX3.FTZ R143, R221, R32, R17, !PT ;  /* 0x00000020dd8f7276 */ /* 0x000fe20007810011 */
[----:B------:R3:W-:Y:S01]  /*a450*/  MUFU.TANH R27, R19 ;  /* 0x00000013001b7308 */ /* 0x0007e20000002400 */
[----:B-1----:R-:W-:Y:S01]  /*a460*/  FFMA.FTZ R18, R10, UR5, R135 ;  /* 0x000000050a127c23 */ /* 0x002fe20008010087 */
[----:B------:R-:W-:Y:S01]  /*a470*/  ISETP.NE.AND P5, PT, R35, RZ, PT ;  /* 0x000000ff2300720c */ /* 0x000fe20003fa5270 */
[----:B------:R-:W1:Y:S01]  /*a480*/  SHFL.BFLY PT, R135, R12, 0x2, 0x1f ;  /* 0x0c401f000c877f89 */ /* 0x000e6200000e0000 */
[----:B------:R-:W-:-:S02]  /*a490*/  MOV R176, R245 ;  /* 0x000000f500b07202 */ /* 0x000fc40000000f00 */
[----:B------:R-:W-:Y:S02]  /*a4a0*/  FSEL R18, R18, -INF , !P1 ;  /* 0xff80000012127808 */ /* 0x000fe40004800000 */
[-C--:B------:R-:W-:Y:S02]  /*a4b0*/  ISETP.GE.AND P1, PT, R2, R13.reuse, PT ;  /* 0x0000000d0200720c */ /* 0x080fe40003f26270 */
[----:B------:R-:W-:Y:S02]  /*a4c0*/  MOV R142, R244 ;  /* 0x000000f4008e7202 */ /* 0x000fe40000000f00 */
[----:B------:R-:W-:Y:S01]  /*a4d0*/  FSEL R192, R20, -INF , !P1 ;  /* 0xff80000014c07808 */ /* 0x000fe20004800000 */
[----:B--2---:R-:W-:Y:S01]  /*a4e0*/  FFMA.FTZ R20, R6, UR5, R23 ;  /* 0x0000000506147c23 */ /* 0x004fe20008010017 */
[----:B------:R-:W-:Y:S02]  /*a4f0*/  ISETP.GE.AND P1, PT, R0, R13, PT ;  /* 0x0000000d0000720c */ /* 0x000fe40003f26270 */
[----:B------:R-:W-:-:S02]  /*a500*/  MOV R190, R176 ;  /* 0x000000b000be7202 */ /* 0x000fc40000000f00 */
[----:B---3--:R-:W-:Y:S01]  /*a510*/  FSEL R19, R21, -INF , !P4 ;  /* 0xff80000015137808 */ /* 0x008fe20006000000 */
[----:B------:R-:W-:Y:S01]  /*a520*/  FMUL.FTZ R21, R137, UR4 ;  /* 0x0000000489157c20 */ /* 0x000fe20008410000 */
[----:B------:R-:W-:Y:S02]  /*a530*/  ISETP.GE.AND P4, PT, R5, R13, PT ;  /* 0x0000000d0500720c */ /* 0x000fe40003f86270 */
[----:B------:R-:W-:Y:S01]  /*a540*/  FMNMX3.FTZ R143, R143, R18, R19, !PT ;  /* 0x000000128f8f7276 */ /* 0x000fe20007810013 */
[----:B------:R2:W-:Y:S01]  /*a550*/  MUFU.TANH R26, R21 ;  /* 0x00000015001a7308 */ /* 0x0005e20000002400 */
[----:B------:R-:W-:Y:S02]  /*a560*/  FSEL R194, R22, -INF , !P4 ;  /* 0xff80000016c27808 */ /* 0x000fe40006000000 */
[----:B------:R-:W-:Y:S01]  /*a570*/  FSEL R196, R20, -INF , !P1 ;  /* 0xff80000014c47808 */ /* 0x000fe20004800000 */
[----:B------:R-:W-:Y:S01]  /*a580*/  FFMA.FTZ R20, R11, UR5, R236 ;  /* 0x000000050b147c23 */ /* 0x000fe200080100ec */
[----:B------:R-:W-:-:S02]  /*a590*/  FMNMX3.FTZ R143, R143, R192, R194, !PT ;  /* 0x000000c08f8f7276 */ /* 0x000fc400078100c2 */
[----:B-1----:R-:W-:Y:S01]  /*a5a0*/  FMNMX.FTZ R135, R12, R135, !PT ;  /* 0x000000870c877209 */ /* 0x002fe20007810000 */
[----:B------:R-:W-:Y:S01]  /*a5b0*/  FMUL.FTZ R12, R139, UR4 ;  /* 0x000000048b0c7c20 */ /* 0x000fe20008410000 */
[----:B------:R-:W-:Y:S02]  /*a5c0*/  FMNMX3.FTZ R143, R143, R202, R196, !PT ;  /* 0x000000ca8f8f7276 */ /* 0x000fe400078100c4 */
[CC--:B------:R-:W-:Y:S01]  /*a5d0*/  ISETP.GE.AND P4, PT, R4.reuse, R15.reuse, PT ;  /* 0x0000000f0400720c */ /* 0x0c0fe20003f86270 */
[----:B------:R1:W-:Y:S01]  /*a5e0*/  MUFU.TANH R24, R12 ;  /* 0x0000000c00187308 */ /* 0x0003e20000002400 */
[----:B------:R-:W-:Y:S01]  /*a5f0*/  ISETP.GE.AND P1, PT, R4, R16, PT ;  /* 0x000000100400720c */ /* 0x000fe20003f26270 */
[----:B------:R-:W-:Y:S01]  /*a600*/  FFMA.FTZ R4, R11, UR5, R208 ;  /* 0x000000050b047c23 */ /* 0x000fe200080100d0 */
[----:B------:R-:W-:Y:S01]  /*a610*/  FSEL R11, R20, -INF , !P5 ;  /* 0xff800000140b7808 */ /* 0x000fe20006800000 */
[----:B------:R-:W3:Y:S01]  /*a620*/  SHFL.BFLY PT, R22, R135, 0x1, 0x1f ;  /* 0x0c201f0087167f89 */ /* 0x000ee200000e0000 */
[----:B--2---:R-:W-:Y:S01]  /*a630*/  FMUL.FTZ R21, R138, UR4 ;  /* 0x000000048a157c20 */ /* 0x004fe20008410000 */
[----:B------:R-:W-:-:S02]  /*a640*/  ISETP.GE.AND P5, PT, R3, R15, PT ;  /* 0x0000000f0300720c */ /* 0x000fc40003fa6270 */
[----:B------:R-:W-:Y:S01]  /*a650*/  FSEL R20, R4, -INF , !P6 ;  /* 0xff80000004147808 */ /* 0x000fe20007000000 */
[----:B------:R2:W-:Y:S01]  /*a660*/  MUFU.TANH R25, R21 ;  /* 0x0000001500197308 */ /* 0x0005e20000002400 */
[----:B------:R-:W-:Y:S01]  /*a670*/  ISETP.GE.AND P6, PT, R3, R16, PT ;  /* 0x000000100300720c */ /* 0x000fe20003fc6270 */
[----:B------:R-:W-:Y:S01]  /*a680*/  FMUL.FTZ R3, R197, UR4 ;  /* 0x00000004c5037c20 */ /* 0x000fe20008410000 */
[----:B------:R-:W-:Y:S01]  /*a690*/  LDSM.16.MT88.4 R136, [R217+0xa000] ;  /* 0x00a00000d988783b */ /* 0x000fe20000004200 */
[----:B------:R-:W-:Y:S01]  /*a6a0*/  MOV R206, R142 ;  /* 0x0000008e00ce7202 */ /* 0x000fe20000000f00 */
[C---:B-1----:R-:W-:Y:S01]  /*a6b0*/  FFMA.FTZ R12, R10.reuse, UR5, R184 ;  /* 0x000000050a0c7c23 */ /* 0x042fe200080100b8 */
[----:B------:R-:W-:Y:S02]  /*a6c0*/  FFMA.FTZ R10, R10, UR5, R186 ;  /* 0x000000050a0a7c23 */ /* 0x000fe400080100ba */
[----:B------:R1:W4:Y:S02]  /*a6d0*/  MUFU.TANH R23, R3 ;  /* 0x0000000300177308 */ /* 0x0003240000002400 */
[----:B------:R-:W-:-:S02]  /*a6e0*/  FSEL R140, R12, -INF , !P4 ;  /* 0xff8000000c8c7808 */ /* 0x000fc40006000000 */
[----:B------:R-:W-:Y:S01]  /*a6f0*/  FSEL R141, R10, -INF , !P1 ;  /* 0xff8000000a8d7808 */ /* 0x000fe20004800000 */
[----:B--2---:R-:W2:Y:S01]  /*a700*/  SHFL.BFLY PT, R21, R143, 0x2, 0x1f ;  /* 0x0c401f008f157f89 */ /* 0x004ea200000e0000 */
[C---:B------:R-:W-:Y:S02]  /*a710*/  ISETP.GE.AND P4, PT, R2.reuse, R15, PT ;  /* 0x0000000f0200720c */ /* 0x040fe40003f86270 */
[----:B------:R-:W-:Y:S01]  /*a720*/  ISETP.GE.AND P1, PT, R2, R16, PT ;  /* 0x000000100200720c */ /* 0x000fe20003f26270 */
[----:B------:R-:W-:Y:S01]  /*a730*/  FMUL.FTZ R2, R199, UR4 ;  /* 0x00000004c7027c20 */ /* 0x000fe20008410000 */
[----:B---3--:R-:W-:-:S03]  /*a740*/  FMNMX.FTZ R135, R135, R22, !PT ;  /* 0x0000001687877209 */ /* 0x008fc60007810000 */
[----:B------:R3:W5:Y:S01]  /*a750*/  MUFU.TANH R12, R2 ;  /* 0x00000002000c7308 */ /* 0x0007620000002400 */
[C---:B-1----:R-:W-:Y:S01]  /*a760*/  FFMA.FTZ R3, R9.reuse, UR5, R185 ;  /* 0x0000000509037c23 */ /* 0x042fe200080100b9 */
[----:B------:R-:W-:Y:S01]  /*a770*/  FFMA.FTZ R9, R9, UR5, R187 ;  /* 0x0000000509097c23 */ /* 0x000fe200080100bb */
[----:B------:R-:W-:Y:S01]  /*a780*/  FMUL.FTZ R10, R135, UR15 ;  /* 0x0000000f870a7c20 */ /* 0x000fe20008410000 */
[----:B------:R-:W-:Y:S02]  /*a790*/  LDSM.16.MT88.4 R184, [R224+0xa000] ;  /* 0x00a00000e0b8783b */ /* 0x000fe40000004200 */
[----:B------:R-:W-:Y:S01]  /*a7a0*/  FSEL R132, R3, -INF , !P5 ;  /* 0xff80000003847808 */ /* 0x000fe20006800000 */
[----:B----4-:R-:W-:Y:S01]  /*a7b0*/  FFMA.FTZ R3, R6, UR5, R23 ;  /* 0x0000000506037c23 */ /* 0x010fe20008010017 */
[----:B------:R-:W-:Y:S02]  /*a7c0*/  ISETP.GE.AND P5, PT, R5, R15, PT ;  /* 0x0000000f0500720c */ /* 0x000fe40003fa6270 */
[----:B------:R-:W-:-:S02]  /*a7d0*/  FSEL R201, R9, -INF , !P6 ;  /* 0xff80000009c97808 */ /* 0x000fc40007000000 */
[-C--:B------:R-:W-:Y:S02]  /*a7e0*/  ISETP.GE.AND P6, PT, R5, R16.reuse, PT ;  /* 0x000000100500720c */ /* 0x080fe40003fc6270 */
[----:B--2---:R-:W-:Y:S01]  /*a7f0*/  FMNMX.FTZ R143, R143, R21, !PT ;  /* 0x000000158f8f7209 */ /* 0x004fe20007810000 */
[C---:B---3--:R-:W-:Y:S01]  /*a800*/  FFMA.FTZ R2, R8.reuse, UR5, R27 ;  /* 0x0000000508027c23 */ /* 0x048fe2000801001b */
[----:B------:R-:W-:Y:S01]  /*a810*/  FFMA.FTZ R8, R8, UR5, R25 ;  /* 0x0000000508087c23 */ /* 0x000fe20008010019 */
[----:B-----5:R-:W-:Y:S02]  /*a820*/  FFMA.FTZ R6, R6, UR5, R12 ;  /* 0x0000000506067c23 */ /* 0x020fe4000801000c */
[----:B------:R-:W1:Y:S01]  /*a830*/  SHFL.BFLY PT, R4, R143, 0x1, 0x1f ;  /* 0x0c201f008f047f89 */ /* 0x000e6200000e0000 */
[----:B------:R-:W-:Y:S01]  /*a840*/  FSEL R242, R2, -INF , !P4 ;  /* 0xff80000002f27808 */ /* 0x000fe20006000000 */
[C---:B------:R-:W-:Y:S01]  /*a850*/  FFMA.FTZ R2, R7.reuse, UR5, R26 ;  /* 0x0000000507027c23 */ /* 0x040fe2000801001a */
[----:B------:R-:W-:Y:S01]  /*a860*/  FSEL R246, R8, -INF , !P1 ;  /* 0xff80000008f67808 */ /* 0x000fe20004800000 */
[----:B------:R-:W-:Y:S01]  /*a870*/  FFMA.FTZ R7, R7, UR5, R24 ;  /* 0x0000000507077c23 */ /* 0x000fe20008010018 */
[C---:B------:R-:W-:Y:S01]  /*a880*/  ISETP.GE.AND P4, PT, R0.reuse, R15, PT ;  /* 0x0000000f0000720c */ /* 0x040fe20003f86270 */
[----:B------:R-:W-:Y:S01]  /*a890*/  LDSM.16.MT88.4 R24, [R225+0xb000] ;  /* 0x00b00000e118783b */ /* 0x000fe20000004200 */
[----:B------:R-:W-:-:S02]  /*a8a0*/  ISETP.GE.AND P1, PT, R0, R16, PT ;  /* 0x000000100000720c */ /* 0x000fc40003f26270 */
[----:B------:R-:W-:Y:S02]  /*a8b0*/  FMNMX3.FTZ R0, R233, R188, R11, !PT ;  /* 0x000000bce9007276 */ /* 0x000fe4000781000b */
[----:B------:R-:W-:Y:S02]  /*a8c0*/  FSEL R241, R2, -INF , !P5 ;  /* 0xff80000002f17808 */ /* 0x000fe40006800000 */
[----:B------:R-:W-:Y:S02]  /*a8d0*/  FMNMX3.FTZ R2, R222, R189, R20, !PT ;  /* 0x000000bdde027276 */ /* 0x000fe40007810014 */
[----:B------:R-:W-:Y:S02]  /*a8e0*/  FMNMX3.FTZ R0, R0, R140, R132, !PT ;  /* 0x0000008c00007276 */ /* 0x000fe40007810084 */
[----:B------:R-:W-:Y:S02]  /*a8f0*/  FSEL R245, R7, -INF , !P6 ;  /* 0xff80000007f57808 */ /* 0x000fe40007000000 */
[----:B------:R-:W-:-:S02]  /*a900*/  FSEL R243, R3, -INF , !P4 ;  /* 0xff80000003f37808 */ /* 0x000fc40006000000 */
[----:B------:R-:W-:Y:S02]  /*a910*/  FMNMX3.FTZ R2, R2, R141, R201, !PT ;  /* 0x0000008d02027276 */ /* 0x000fe400078100c9 */
[----:B------:R-:W-:Y:S02]  /*a920*/  FMNMX3.FTZ R3, R0, R242, R241, !PT ;  /* 0x000000f200037276 */ /* 0x000fe400078100f1 */
[----:B------:R-:W-:Y:S02]  /*a930*/  FSEL R244, R6, -INF , !P1 ;  /* 0xff80000006f47808 */ /* 0x000fe40004800000 */
[----:B------:R-:W-:Y:S02]  /*a940*/  FMNMX3.FTZ R2, R2, R246, R245, !PT ;  /* 0x000000f602027276 */ /* 0x000fe400078100f5 */
[----:B------:R-:W-:Y:S02]  /*a950*/  FMNMX3.FTZ R3, R3, R203, R243, !PT ;  /* 0x000000cb03037276 */ /* 0x000fe400078100f3 */
[----:B------:R-:W-:-:S02]  /*a960*/  FMNMX3.FTZ R2, R2, R240, R244, !PT ;  /* 0x000000f002027276 */ /* 0x000fc400078100f4 */
[----:B-1----:R-:W-:Y:S01]  /*a970*/  FMNMX.FTZ R143, R143, R4, !PT ;  /* 0x000000048f8f7209 */ /* 0x002fe20007810000 */
[----:B------:R-:W1:Y:S01]  /*a980*/  SHFL.BFLY PT, R5, R3, 0x2, 0x1f ;  /* 0x0c401f0003057f89 */ /* 0x000e6200000e0000 */
[----:B------:R-:W-:Y:S02]  /*a990*/  FSETP.NEU.FTZ.AND P5, PT, R135, -INF , PT ;  /* 0xff8000008700780b */ /* 0x000fe40003fbd000 */
[C---:B------:R-:W-:Y:S01]  /*a9a0*/  FSETP.NEU.FTZ.AND P1, PT, R143.reuse, -INF , PT ;  /* 0xff8000008f00780b */ /* 0x040fe20003f3d000 */
[----:B------:R-:W2:Y:S01]  /*a9b0*/  SHFL.BFLY PT, R4, R2, 0x2, 0x1f ;  /* 0x0c401f0002047f89 */ /* 0x000ea200000e0000 */
[----:B------:R-:W-:Y:S01]  /*a9c0*/  FSEL R10, R10, RZ, P5 ;  /* 0x000000ff0a0a7208 */ /* 0x000fe20002800000 */
[----:B------:R-:W-:Y:S01]  /*a9d0*/  FMUL.FTZ R0, R143, UR15 ;  /* 0x0000000f8f007c20 */ /* 0x000fe20008410000 */
[----:B------:R-:W-:-:S03]  /*a9e0*/  FSEL R6, R135, RZ, P5 ;  /* 0x000000ff87067208 */ /* 0x000fc60002800000 */
[--C-:B------:R-:W-:Y:S01]  /*a9f0*/  FFMA.FTZ R30, R30, UR15, -R10.reuse ;  /* 0x0000000f1e1e7c23 */ /* 0x100fe2000801080a */
[----:B------:R-:W-:Y:S01]  /*aa00*/  FFMA.FTZ R29, R29, UR15, -R10 ;  /* 0x0000000f1d1d7c23 */ /* 0x000fe2000801080a */
[----:B------:R-:W-:Y:S01]  /*aa10*/  FSEL R0, R0, RZ, P1 ;  /* 0x000000ff00007208 */ /* 0x000fe20000800000 */
[----:B------:R-:W-:Y:S01]  /*aa20*/  FADD.FTZ R6, R229, -R6 ;  /* 0x80000006e5067221 */ /* 0x000fe20000010000 */
[----:B------:R-:W3:Y:S01]  /*aa30*/  MUFU.EX2 R177, R30 ;  /* 0x0000001e00b17308 */ /* 0x000ee20000000800 */
[--C-:B------:R-:W-:Y:S01]  /*aa40*/  FFMA.FTZ R31, R31, UR15, -R10.reuse ;  /* 0x0000000f1f1f7c23 */ /* 0x100fe2000801080a */
[----:B------:R-:W-:Y:S01]  /*aa50*/  FFMA.FTZ R28, R28, UR15, -R10 ;  /* 0x0000000f1c1c7c23 */ /* 0x000fe2000801080a */
[----:B------:R-:W-:Y:S01]  /*aa60*/  FMUL.FTZ R6, R6, UR15 ;  /* 0x0000000f06067c20 */ /* 0x000fe20008410000 */
[--C-:B------:R-:W-:Y:S01]  /*aa70*/  FFMA.FTZ R18, R18, UR15, -R0.reuse ;  /* 0x0000000f12127c23 */ /* 0x100fe20008010800 */
[--C-:B------:R-:W-:Y:S01]  /*aa80*/  FFMA.FTZ R17, R17, UR15, -R0.reuse ;  /* 0x0000000f11117c23 */ /* 0x100fe20008010800 */
[----:B------:R-:W-:-:S02]  /*aa90*/  FFMA.FTZ R32, R32, UR15, -R0 ;  /* 0x0000000f20207c23 */ /* 0x000fc40008010800 */
[----:B------:R-:W-:Y:S01]  /*aaa0*/  MUFU.EX2 R205, R29 ;  /* 0x0000001d00cd7308 */ /* 0x000fe20000000800 */
[----:B-1----:R-:W-:Y:S02]  /*aab0*/  FMNMX.FTZ R5, R3, R5, !PT ;  /* 0x0000000503057209 */ /* 0x002fe40007810000 */
[----:B------:R-:W-:Y:S02]  /*aac0*/  FSEL R3, R143, RZ, P1 ;  /* 0x000000ff8f037208 */ /* 0x000fe40000800000 */
[----:B--2---:R-:W-:Y:S01]  /*aad0*/  FMNMX.FTZ R4, R2, R4, !PT ;  /* 0x0000000402047209 */ /* 0x004fe20007810000 */
[----:B------:R-:W1:Y:S01]  /*aae0*/  SHFL.BFLY PT, R7, R5, 0x1, 0x1f ;  /* 0x0c201f0005077f89 */ /* 0x000e6200000e0000 */
[----:B------:R-:W-:Y:S01]  /*aaf0*/  FFMA.FTZ R2, R19, UR15, -R0 ;  /* 0x0000000f13027c23 */ /* 0x000fe20008010800 */
[----:B---3--:R-:W-:Y:S01]  /*ab00*/  MOV R229, R177 ;  /* 0x000000b100e57202 */ /* 0x008fe20000000f00 */
[----:B------:R2:W-:Y:S01]  /*ab10*/  MUFU.EX2 R197, R18 ;  /* 0x0000001200c57308 */ /* 0x0005e20000000800 */
[----:B------:R-:W3:Y:S04]  /*ab20*/  SHFL.BFLY PT, R8, R4, 0x1, 0x1f ;  /* 0x0c201f0004087f89 */ /* 0x000ee800000e0000 */
[----:B------:R-:W4:Y:S03]  /*ab30*/  LDSM.16.MT88.4 R176, [R225+0xa000] ;  /* 0x00a00000e1b0783b */ /* 0x000f260000004200 */
[----:B------:R5:W5:Y:S08]  /*ab40*/  MUFU.EX2 R198, R2 ;  /* 0x0000000200c67308 */ /* 0x000b700000000800 */
[----:B------:R4:W-:Y:S01]  /*ab50*/  MUFU.EX2 R199, R17 ;  /* 0x0000001100c77308 */ /* 0x0009e20000000800 */
[----:B--2---:R-:W-:-:S02]  /*ab60*/  IADD3 R18, PT, PT, R217, 0xa040, RZ ;  /* 0x0000a040d9127810 */ /* 0x004fc40007ffe0ff */
[----:B-1----:R-:W-:-:S05]  /*ab70*/  FMNMX.FTZ R134, R5, R7, !PT ;  /* 0x0000000705867209 */ /* 0x002fca0007810000 */
[----:B------:R-:W-:Y:S01]  /*ab80*/  MUFU.EX2 R204, R31 ;  /* 0x0000001f00cc7308 */ /* 0x000fe20000000800 */
[----:B---3--:R-:W-:Y:S01]  /*ab90*/  FMNMX.FTZ R133, R4, R8, !PT ;  /* 0x0000000804857209 */ /* 0x008fe20007810000 */
[C---:B------:R-:W-:Y:S01]  /*aba0*/  FMUL.FTZ R8, R134.reuse, UR15 ;  /* 0x0000000f86087c20 */ /* 0x040fe20008410000 */
[----:B------:R-:W-:Y:S01]  /*abb0*/  FSETP.NEU.FTZ.AND P4, PT, R134, -INF , PT ;  /* 0xff8000008600780b */ /* 0x000fe20003f9d000 */
[----:B-----5:R-:W-:Y:S01]  /*abc0*/  FADD.FTZ R2, R221, -R3 ;  /* 0x80000003dd027221 */ /* 0x020fe20000010000 */
[C---:B------:R-:W-:Y:S02]  /*abd0*/  FSETP.NEU.FTZ.AND P1, PT, R133.reuse, -INF , PT ;  /* 0xff8000008500780b */ /* 0x040fe40003f3d000 */
[----:B------:R-:W-:Y:S01]  /*abe0*/  FSEL R12, R8, RZ, P4 ;  /* 0x000000ff080c7208 */ /* 0x000fe20002000000 */
[----:B------:R1:W2:Y:S01]  /*abf0*/  MUFU.EX2 R3, R6 ;  /* 0x0000000600037308 */ /* 0x0002a20000000800 */
[----:B------:R-:W-:Y:S01]  /*ac00*/  FSEL R8, R133, RZ, P1 ;  /* 0x000000ff85087208 */ /* 0x000fe20000800000 */
[----:B------:R-:W-:Y:S01]  /*ac10*/  FMUL.FTZ R2, R2, UR15 ;  /* 0x0000000f02027c20 */ /* 0x000fe20008410000 */
[----:B------:R-:W-:-:S02]  /*ac20*/  FSEL R9, R134, RZ, P4 ;  /* 0x000000ff86097208 */ /* 0x000fc40002000000 */
[----:B------:R-:W-:Y:S01]  /*ac30*/  F2FP.BF16.F32.PACK_AB R7, R198, R197 ;  /* 0x000000c5c607723e */ /* 0x000fe200000010ff */
[----:B------:R-:W-:Y:S01]  /*ac40*/  FADD.FTZ R19, R222, -R8 ;  /* 0x80000008de137221 */ /* 0x000fe20000010000 */
[--C-:B------:R-:W-:Y:S01]  /*ac50*/  FFMA.FTZ R8, R188, UR15, -R12.reuse ;  /* 0x0000000fbc087c23 */ /* 0x100fe2000801080c */
[----:B----4-:R-:W-:Y:S01]  /*ac60*/  FADD.FTZ R17, R233, -R9 ;  /* 0x80000009e9117221 */ /* 0x010fe20000010000 */
[----:B------:R-:W-:Y:S01]  /*ac70*/  MOV R233, R205 ;  /* 0x000000cd00e97202 */ /* 0x000fe20000000f00 */
[----:B------:R-:W3:Y:S01]  /*ac80*/  MUFU.EX2 R207, R28 ;  /* 0x0000001c00cf7308 */ /* 0x000ee20000000800 */
[----:B------:R-:W-:Y:S01]  /*ac90*/  FFMA.FTZ R9, R132, UR15, -R12 ;  /* 0x0000000f84097c23 */ /* 0x000fe2000801080c */
[----:B------:R-:W-:Y:S01]  /*aca0*/  FMUL.FTZ R17, R17, UR15 ;  /* 0x0000000f11117c20 */ /* 0x000fe20008410000 */
[----:B-1----:R-:W-:-:S05]  /*acb0*/  IADD3 R6, PT, PT, R217, 0xa000, RZ ;  /* 0x0000a000d9067810 */ /* 0x002fca0007ffe0ff */
[----:B------:R1:W-:Y:S01]  /*acc0*/  MUFU.EX2 R222, R8 ;  /* 0x0000000800de7308 */ /* 0x0003e20000000800 */
[-C--:B--2---:R-:W-:Y:S01]  /*acd0*/  FMUL.FTZ R144, R144, R3.reuse ;  /* 0x0000000390907220 */ /* 0x084fe20000410000 */
[-C--:B------:R-:W-:Y:S01]  /*ace0*/  FMUL.FTZ R145, R145, R3.reuse ;  /* 0x0000000391917220 */ /* 0x080fe20000410000 */
[----:B------:R-:W-:Y:S01]  /*acf0*/  @P0 IADD3 R18, PT, PT, R6, -0x40, RZ ;  /* 0xffffffc006120810 */ /* 0x000fe20007ffe0ff */
[----:B------:R-:W-:Y:S01]  /*ad00*/  FMUL.FTZ R152, R152, R3 ;  /* 0x0000000398987220 */ /* 0x000fe20000410000 */
[----:B------:R-:W-:Y:S01]  /*ad10*/  F2FP.BF16.F32.PACK_AB R6, R229, R205 ;  /* 0x000000cde506723e */ /* 0x000fe200000010ff */
[-C--:B------:R-:W-:Y:S01]  /*ad20*/  FMUL.FTZ R153, R153, R3.reuse ;  /* 0x0000000399997220 */ /* 0x080fe20000410000 */
[----:B------:R-:W-:Y:S01]  /*ad30*/  MOV R205, R190 ;  /* 0x000000be00cd7202 */ /* 0x000fe20000000f00 */
[----:B------:R2:W4:Y:S01]  /*ad40*/  MUFU.EX2 R247, R32 ;  /* 0x0000002000f77308 */ /* 0x0005220000000800 */
[----:B------:R-:W5:Y:S01]  /*ad50*/  LDSM.16.MT88.4 R180, [R18] ;  /* 0x0000000012b4783b */ /* 0x000f620000004200 */
[----:B---3--:R-:W-:Y:S01]  /*ad60*/  F2FP.BF16.F32.PACK_AB R4, R207, R204 ;  /* 0x000000cccf04723e */ /* 0x008fe200000010ff */
[-C--:B------:R-:W-:Y:S01]  /*ad70*/  FMUL.FTZ R164, R164, R3.reuse ;  /* 0x00000003a4a47220 */ /* 0x080fe20000410000 */
[-C--:B------:R-:W-:Y:S01]  /*ad80*/  FMUL.FTZ R165, R165, R3.reuse ;  /* 0x00000003a5a57220 */ /* 0x080fe20000410000 */
[----:B------:R-:W-:Y:S01]  /*ad90*/  LDSM.16.MT88.4 R28, [R224+0xb000] ;  /* 0x00b00000e01c783b */ /* 0x000fe20000004200 */
[-C--:B------:R-:W-:Y:S01]  /*ada0*/  FMUL.FTZ R168, R168, R3.reuse ;  /* 0x00000003a8a87220 */ /* 0x080fe20000410000 */
[-C--:B------:R-:W-:Y:S01]  /*adb0*/  FMUL.FTZ R169, R169, R3.reuse ;  /* 0x00000003a9a97220 */ /* 0x080fe20000410000 */
[----:B------:R3:W-:Y:S01]  /*adc0*/  MUFU.EX2 R142, R9 ;  /* 0x00000009008e7308 */ /* 0x0007e20000000800 */
[--C-:B-1----:R-:W-:Y:S01]  /*add0*/  FFMA.FTZ R8, R11, UR15, -R12.reuse ;  /* 0x0000000f0b087c23 */ /* 0x102fe2000801080c */
[----:B------:R-:W-:Y:S01]  /*ade0*/  FMUL.FTZ R11, R133, UR15 ;  /* 0x0000000f850b7c20 */ /* 0x000fe20008410000 */
[-C--:B------:R-:W-:Y:S01]  /*adf0*/  FMUL.FTZ R40, R40, R3.reuse ;  /* 0x0000000328287220 */ /* 0x080fe20000410000 */
[-C--:B------:R-:W-:Y:S01]  /*ae00*/  FMUL.FTZ R41, R41, R3.reuse ;  /* 0x0000000329297220 */ /* 0x080fe20000410000 */
[-C--:B------:R-:W-:Y:S01]  /*ae10*/  FMUL.FTZ R44, R44, R3.reuse ;  /* 0x000000032c2c7220 */ /* 0x080fe20000410000 */
[----:B------:R-:W-:Y:S01]  /*ae20*/  FMUL.FTZ R45, R45, R3 ;  /* 0x000000032d2d7220 */ /* 0x000fe20000410000 */
[----:B------:R-:W-:Y:S01]  /*ae30*/  FSEL R11, R11, RZ, P1 ;  /* 0x000000ff0b0b7208 */ /* 0x000fe20000800000 */
[----:B------:R1:W-:Y:S01]  /*ae40*/  MUFU.EX2 R190, R8 ;  /* 0x0000000800be7308 */ /* 0x0003e20000000800 */
[----:B--2---:R-:W2:Y:S01]  /*ae50*/  LDSM.16.MT88.4 R32, [R217+0xb000] ;  /* 0x00b00000d920783b */ /* 0x004ea20000004200 */
[----:B----4-:R-:W-:Y:S01]  /*ae60*/  F2FP.BF16.F32.PACK_AB R5, R199, R247 ;  /* 0x000000f7c705723e */ /* 0x010fe200000010ff */
[-C--:B------:R-:W-:Y:S01]  /*ae70*/  FMUL.FTZ R56, R56, R3.reuse ;  /* 0x0000000338387220 */ /* 0x080fe20000410000 */
[-C--:B------:R-:W-:Y:S01]  /*ae80*/  FMUL.FTZ R57, R57, R3.reuse ;  /* 0x0000000339397220 */ /* 0x080fe20000410000 */
[-C--:B------:R-:W-:Y:S01]  /*ae90*/  FMUL.FTZ R60, R60, R3.reuse ;  /* 0x000000033c3c7220 */ /* 0x080fe20000410000 */
[-C--:B------:R-:W-:Y:S01]  /*aea0*/  FMUL.FTZ R61, R61, R3.reuse ;  /* 0x000000033d3d7220 */ /* 0x080fe20000410000 */
[-C--:B------:R-:W-:Y:S01]  /*aeb0*/  FMUL.FTZ R72, R72, R3.reuse ;  /* 0x0000000348487220 */ /* 0x080fe20000410000 */
[----:B------:R-:W4:Y:S01]  /*aec0*/  MUFU.EX2 R2, R2 ;  /* 0x0000000200027308 */ /* 0x000f220000000800 */
[--C-:B---3--:R-:W-:Y:S01]  /*aed0*/  FFMA.FTZ R9, R141, UR15, -R11.reuse ;  /* 0x0000000f8d097c23 */ /* 0x108fe2000801080b */
        /* <DEDUP_REMOVED lines=9> */
[----:B------:R-:W-:Y:S01]  /*af70*/  MUFU.EX2 R140, R9 ;  /* 0x00000009008c7308 */ /* 0x000fe20000000800 */
[-C--:B------:R-:W-:Y:S01]  /*af80*/  FMUL.FTZ R105, R105, R3.reuse ;  /* 0x0000000369697220 */ /* 0x080fe20000410000 */
[-C--:B------:R-:W-:Y:S01]  /*af90*/  FMUL.FTZ R108, R108, R3.reuse ;  /* 0x000000036c6c7220 */ /* 0x080fe20000410000 */
[-C--:B------:R-:W-:Y:S01]  /*afa0*/  FMUL.FTZ R109, R109, R3.reuse ;  /* 0x000000036d6d7220 */ /* 0x080fe20000410000 */
[-C--:B------:R-:W-:Y:S01]  /*afb0*/  FMUL.FTZ R120, R120, R3.reuse ;  /* 0x0000000378787220 */ /* 0x080fe20000410000 */
[-C--:B------:R-:W-:Y:S01]  /*afc0*/  FMUL.FTZ R121, R121, R3.reuse ;  /* 0x0000000379797220 */ /* 0x080fe20000410000 */
[-C--:B----4-:R-:W-:Y:S01]  /*afd0*/  FMUL.FTZ R146, R146, R2.reuse ;  /* 0x0000000292927220 */ /* 0x090fe20000410000 */
        /* <DEDUP_REMOVED lines=39> */
[----:B-1----:R-:W-:Y:S01]  /*b250*/  FFMA.FTZ R8, R20, UR15, -R11 ;  /* 0x0000000f14087c23 */ /* 0x002fe2000801080b */
[----:B------:R-:W-:Y:S01]  /*b260*/  MOV R189, R204 ;  /* 0x000000cc00bd7202 */ /* 0x000fe20000000f00 */
[----:B------:R-:W1:Y:S01]  /*b270*/  LDSM.16.MT88.4 R20, [R18+0x1000] ;  /* 0x001000001214783b */ /* 0x000e620000004200 */
[C---:B------:R-:W-:Y:S01]  /*b280*/  HMMA.16816.F32.BF16 R144, R4.reuse, R136, R144 ;  /* 0x000000880490723c */ /* 0x040fe20000041890 */
[----:B------:R5:W-:Y:S01]  /*b290*/  MUFU.EX2 R141, R8 ;  /* 0x00000008008d7308 */ /* 0x000be20000000800 */
[-C--:B----4-:R-:W-:Y:S01]  /*b2a0*/  FMUL.FTZ R68, R68, R9.reuse ;  /* 0x0000000944447220 */ /* 0x090fe20000410000 */
[-C--:B------:R-:W-:Y:S01]  /*b2b0*/  FMUL.FTZ R69, R69, R9.reuse ;  /* 0x0000000945457220 */ /* 0x080fe20000410000 */
[----:B------:R-:W-:Y:S01]  /*b2c0*/  FMUL.FTZ R84, R84, R9 ;  /* 0x0000000954547220 */ /* 0x000fe20000410000 */
[--C-:B---3--:R-:W-:Y:S01]  /*b2d0*/  FFMA.FTZ R17, R195, UR15, -R10.reuse ;  /* 0x0000000fc3117c23 */ /* 0x108fe2000801080a */
        /* <DEDUP_REMOVED lines=12> */
[----:B-----5:R-:W-:Y:S01]  /*b3a0*/  FMUL.FTZ R8, R19, UR15 ;  /* 0x0000000f13087c20 */ /* 0x020fe20008410000 */
[----:B------:R-:W-:Y:S01]  /*b3b0*/  MOV R19, R206 ;  /* 0x000000ce00137202 */ /* 0x000fe20000000f00 */
[-C--:B------:R-:W-:Y:S01]  /*b3c0*/  FMUL.FTZ R113, R113, R9.reuse ;  /* 0x0000000971717220 */ /* 0x080fe20000410000 */
[-C--:B------:R-:W-:Y:S01]  /*b3d0*/  FMUL.FTZ R36, R36, R9.reuse ;  /* 0x0000000924247220 */ /* 0x080fe20000410000 */
[-C--:B------:R-:W-:Y:S01]  /*b3e0*/  FMUL.FTZ R37, R37, R9.reuse ;  /* 0x0000000925257220 */ /* 0x080fe20000410000 */
[-C--:B------:R-:W-:Y:S01]  /*b3f0*/  FMUL.FTZ R48, R48, R9.reuse ;  /* 0x0000000930307220 */ /* 0x080fe20000410000 */
[----:B------:R-:W4:Y:S01]  /*b400*/  MUFU.EX2 R8, R8 ;  /* 0x0000000800087308 */ /* 0x000f220000000800 */
[C---:B------:R-:W-:Y:S01]  /*b410*/  HMMA.16816.F32.BF16 R168, R4.reuse, R178, R168 ;  /* 0x000000b204a8723c */ /* 0x040fe200000418a8 */
[----:B---3--:R-:W-:Y:S01]  /*b420*/  FFMA.FTZ R17, R191, UR15, -R10 ;  /* 0x0000000fbf117c23 */ /* 0x008fe2000801080a */
[-C--:B------:R-:W-:Y:S01]  /*b430*/  FMUL.FTZ R49, R49, R9.reuse ;  /* 0x0000000931317220 */ /* 0x080fe20000410000 */
[-C--:B------:R-:W-:Y:S01]  /*b440*/  FMUL.FTZ R80, R80, R9.reuse ;  /* 0x0000000950507220 */ /* 0x080fe20000410000 */
[----:B------:R-:W-:Y:S01]  /*b450*/  FMUL.FTZ R81, R81, R9 ;  /* 0x0000000951517220 */ /* 0x000fe20000410000 */
[----:B------:R-:W-:Y:S01]  /*b460*/  MOV R201, R207 ;  /* 0x000000cf00c97202 */ /* 0x000fe20000000f00 */
        /* <DEDUP_REMOVED lines=11> */
[-C--:B----4-:R-:W-:Y:S01]  /*b520*/  FMUL.FTZ R70, R70, R8.reuse ;  /* 0x0000000846467220 */ /* 0x090fe20000410000 */
        /* <DEDUP_REMOVED lines=41> */
[----:B------:R-:W-:Y:S01]  /*b7c0*/  FFMA.FTZ R3, R252, R3, R195 ;  /* 0x00000003fc037223 */ /* 0x000fe200000100c3 */
[----:B------:R-:W-:-:S04]  /*b7d0*/  FFMA.FTZ R2, R251, R2, R247 ;  /* 0x00000002fb027223 */ /* 0x000fc800000100f7 */
        /* <DEDUP_REMOVED lines=20> */
[C---:B------:R-:W-:Y:S08]  /*b920*/  HMMA.16816.F32.BF16 R148, R4.reuse, R136, R148 ;  /* 0x000000880494723c */ /* 0x040ff00000041894 */
[----:B------:R-:W-:Y:S01]  /*b930*/  HMMA.16816.F32.BF16 R212, R4, R138, R156 ;  /* 0x0000008a04d4723c */ /* 0x000fe2000004189c */
[----:B------:R-:W2:Y:S01]  /*b940*/  LDSM.16.MT88.4 R156, [R217+0xa800] ;  /* 0x00a80000d99c783b */ /* 0x000ea20000004200 */
[----:B-1----:R-:W-:-:S06]  /*b950*/  FFMA.FTZ R10, R192, UR15, -R0 ;  /* 0x0000000fc00a7c23 */ /* 0x002fcc0008010800 */
[C---:B------:R-:W-:Y:S01]  /*b960*/  HMMA.16816.F32.BF16 R136, R4.reuse, R22, R112 ;  /* 0x000000160488723c */ /* 0x040fe20000041870 */
[----:B------:R-:W-:Y:S01]  /*b970*/  LDSM.16.MT88.4 R112, [R18+0x1800] ;  /* 0x001800001270783b */ /* 0x000fe20000004200 */
[----:B------:R1:W-:Y:S06]  /*b980*/  MUFU.EX2 R25, R10 ;  /* 0x0000000a00197308 */ /* 0x0003ec0000000800 */
        /* <DEDUP_REMOVED lines=9> */
[--C-:B-1----:R-:W-:Y:S01]  /*ba20*/  FFMA.FTZ R10, R202, UR15, -R0.reuse ;  /* 0x0000000fca0a7c23 */ /* 0x102fe20008010800 */
[----:B------:R-:W-:-:S06]  /*ba30*/  FFMA.FTZ R0, R196, UR15, -R0 ;  /* 0x0000000fc4007c23 */ /* 0x000fcc0008010800 */
[----:B------:R-:W-:Y:S01]  /*ba40*/  HMMA.16816.F32.BF16 R208, R4, R178, R172 ;  /* 0x000000b204d0723c */ /* 0x000fe200000418ac */
[----:B------:R-:W1:Y:S01]  /*ba50*/  LDSM.16.MT88.4 R172, [R228] ;  /* 0x00000000e4ac783b */ /* 0x000e620000004200 */
[----:B------:R-:W-:Y:S01]  /*ba60*/  MUFU.EX2 R23, R10 ;  /* 0x0000000a00177308 */ /* 0x000fe20000000800 */
[----:B---3--:R-:W-:Y:S02]  /*ba70*/  F2FP.BF16.F32.PACK_AB R125, R24, R25 ;  /* 0x00000019187d723e */ /* 0x008fe400000010ff */
[----:B----4-:R-:W-:-:S03]  /*ba80*/  F2FP.BF16.F32.PACK_AB R126, R32, R34 ;  /* 0x00000022207e723e */ /* 0x010fc600000010ff */
[C---:B------:R-:W-:Y:S02]  /*ba90*/  HMMA.16816.F32.BF16 R52, R4.reuse, R184, R52 ;  /* 0x000000b80434723c */ /* 0x040fe40000041834 */
[----:B------:R3:W4:Y:S06]  /*baa0*/  MUFU.EX2 R21, R0 ;  /* 0x0000000000157308 */ /* 0x00072c0000000800 */
[C---:B------:R-:W-:Y:S08]  /*bab0*/  HMMA.16816.F32.BF16 R116, R4.reuse, R28, R116 ;  /* 0x0000001c0474723c */ /* 0x040ff00000041874 */
[----:B------:R-:W-:Y:S01]  /*bac0*/  HMMA.16816.F32.BF16 R184, R4, R186, R64 ;  /* 0x000000ba04b8723c */ /* 0x000fe20000041840 */
[----:B------:R-:W-:Y:S01]  /*bad0*/  LDSM.16.MT88.4 R64, [R223+0x800] ;  /* 0x00080000df40783b */ /* 0x000fe20000004200 */
[----:B---3--:R-:W-:Y:S01]  /*bae0*/  FFMA.FTZ R0, R242, UR15, -R12 ;  /* 0x0000000ff2007c23 */ /* 0x008fe2000801080c */
[----:B----4-:R-:W-:-:S03]  /*baf0*/  F2FP.BF16.F32.PACK_AB R127, R21, R23 ;  /* 0x00000017157f723e */ /* 0x010fc600000010ff */
[----:B------:R3:W-:Y:S02]  /*bb00*/  MUFU.EX2 R20, R0 ;  /* 0x0000000000147308 */ /* 0x0007e40000000800 */
[C---:B------:R-:W-:Y:S01]  /*bb10*/  HMMA.16816.F32.BF16 R176, R4.reuse, R26, R96 ;  /* 0x0000001a04b0723c */ /* 0x040fe20000041860 */
[----:B------:R-:W-:Y:S07]  /*bb20*/  LDSM.16.MT88.4 R96, [R227] ;  /* 0x00000000e360783b */ /* 0x000fee0000004200 */
[----:B------:R-:W-:Y:S01]  /*bb30*/  HMMA.16816.F32.BF16 R28, R4, R30, R128 ;  /* 0x0000001e041c723c */ /* 0x000fe20000041880 */
[----:B------:R-:W4:Y:S01]  /*bb40*/  LDSM.16.MT88.4 R4, [R223+0x1800] ;  /* 0x00180000df04783b */ /* 0x000f220000004200 */
[----:B---3--:R-:W-:-:S06]  /*bb50*/  FFMA.FTZ R0, R241, UR15, -R12 ;  /* 0x0000000ff1007c23 */ /* 0x008fcc000801080c */
[C---:B--2---:R-:W-:Y:S01]  /*bb60*/  HMMA.16816.F32.BF16 R144, R124.reuse, R156, R144 ;  /* 0x0000009c7c90723c */ /* 0x044fe20000041890 */
[----:B------:R2:W3:Y:S07]  /*bb70*/  MUFU.EX2 R19, R0 ;  /* 0x0000000000137308 */ /* 0x0004ee0000000800 */
[C---:B------:R-:W-:Y:S08]  /*bb80*/  HMMA.16816.F32.BF16 R152, R124.reuse, R158, R152 ;  /* 0x0000009e7c98723c */ /* 0x040ff00000041898 */
[----:B-1----:R-:W-:Y:S01]  /*bb90*/  HMMA.16816.F32.BF16 R164, R124, R172, R164 ;  /* 0x000000ac7ca4723c */ /* 0x002fe200000418a4 */
[----:B--2---:R-:W-:Y:S01]  /*bba0*/  FFMA.FTZ R0, R203, UR15, -R12 ;  /* 0x0000000fcb007c23 */ /* 0x004fe2000801080c */
[----:B---3--:R-:W-:-:S03]  /*bbb0*/  F2FP.BF16.F32.PACK_AB R128, R19, R20 ;  /* 0x000000141380723e */ /* 0x008fc600000010ff */
[----:B------:R1:W-:Y:S03]  /*bbc0*/  MUFU.EX2 R22, R0 ;  /* 0x0000000000167308 */ /* 0x0003e60000000800 */
[C---:B------:R-:W-:Y:S08]  /*bbd0*/  HMMA.16816.F32.BF16 R168, R124.reuse, R174, R168 ;  /* 0x000000ae7ca8723c */ /* 0x040ff000000418a8 */
[----:B----4-:R-:W-:Y:S01]  /*bbe0*/  HMMA.16816.F32.BF16 R120, R124, R4, R120 ;  /* 0x000000047c78723c */ /* 0x010fe20000041878 */
        /* <DEDUP_REMOVED lines=22> */
[----:B------:R-:W1:Y:S02]  /*bd50*/  MUFU.EX2 R0, R0 ;  /* 0x0000000000007308 */ /* 0x000e640000000800 */
[----:B-1----:R-:W-:-:S07]  /*bd60*/  F2FP.BF16.F32.PACK_AB R131, R0, R18 ;  /* 0x000000120083723e */ /* 0x002fce00000010ff */
[C---:B------:R-:W-:Y:S01]  /*bd70*/  HMMA.16816.F32.BF16 R116, R128.reuse, R4, R116 ;  /* 0x000000048074723c */ /* 0x040fe20000041874 */
[----:B------:R-:W-:Y:S01]  /*bd80*/  FFMA.FTZ R5, R200, R9, R222 ;  /* 0x00000009c8057223 */ /* 0x000fe200000100de */
[----:B------:R-:W-:Y:S01]  /*bd90*/  FFMA.FTZ R4, R191, R8, R221 ;  /* 0x00000008bf047223 */ /* 0x000fe200000100dd */
        /* <DEDUP_REMOVED lines=25> */
[C---:B------:R-:W-:Y:S02]  /*bf30*/  HMMA.16816.F32.BF16 R52, R128.reuse, R64, R52 ;  /* 0x000000408034723c */ /* 0x040fe40000041834 */
[----:B------:R1:W-:Y:S04]  /*bf40*/  STL [R1+0x4], R221 ;  /* 0x000004dd01007387 */ /* 0x0003e80000100800 */
[----:B------:R1:W-:Y:S02]  /*bf50*/  STL [R1], R222 ;  /* 0x000000de01007387 */ /* 0x0003e40000100800 */
        /* <DEDUP_REMOVED lines=33> */
[----:B------:R-:W-:Y:S01]  /*c170*/  UISETP.GE.U32.AND UP0, UPT, UR23, 0x5, UPT ;  /* 0x000000051700788c */ /* 0x000fe2000bf06070 */
        /* <DEDUP_REMOVED lines=33> */
[----:B------:R-:W2:Y:S04]  /*c390*/  LDSM.16.M88.4 R28, [R234] ;  /* 0x00000000ea1c783b */ /* 0x000ea80000000200 */
[----:B------:R-:W-:Y:S04]  /*c3a0*/  LDSM.16.M88.4 R184, [R249+0x8000] ;  /* 0x00800000f9b8783b */ /* 0x000fe80000000200 */
[----:B------:R-:W-:Y:S01]  /*c3b0*/  LDSM.16.M88.4 R188, [R249+0x8800] ;  /* 0x00880000f9bc783b */ /* 0x000fe20000000200 */
[----:B------:R-:W4:Y:S01]  /*c3c0*/  S2R R229, SR_TID.X ;  /* 0x0000000000e57919 */ /* 0x000f220000002100 */
[-C--:B---3--:R-:W-:Y:S02]  /*c3d0*/  HMMA.16816.F32.BF16 R204, R8, R24.reuse, RZ ;  /* 0x0000001808cc723c */ /* 0x088fe400000418ff */
[----:B------:R-:W0:Y:S06]  /*c3e0*/  LDGDEPBAR ;  /* 0x00000000000079af */ /* 0x000e2c0000000000 */
[C---:B-1----:R-:W-:Y:S08]  /*c3f0*/  HMMA.16816.F32.BF16 R200, R4.reuse, R24, RZ ;  /* 0x0000001804c8723c */ /* 0x042ff000000418ff */
[-C--:B------:R-:W-:Y:S08]  /*c400*/  HMMA.16816.F32.BF16 R196, R4, R26.reuse, RZ ;  /* 0x0000001a04c4723c */ /* 0x080ff000000418ff */
[----:B------:R-:W-:Y:S01]  /*c410*/  HMMA.16816.F32.BF16 R244, R8, R26, RZ ;  /* 0x0000001a08f4723c */ /* 0x000fe200000418ff */
[----:B------:R-:W1:Y:S01]  /*c420*/  LDSM.16.M88.4 R24, [R235+0x2000] ;  /* 0x00200000eb18783b */ /* 0x000e620000000200 */
[----:B----4-:R-:W-:-:S06]  /*c430*/  SHF.L.U32 R229, R229, 0x1, RZ ;  /* 0x00000001e5e57819 */ /* 0x010fcc00000006ff */
[----:B------:R-:W-:Y:S01]  /*c440*/  HMMA.16816.F32.BF16 R192, R4, R32, RZ ;  /* 0x0000002004c0723c */ /* 0x000fe200000418ff */
[----:B------:R-:W-:-:S07]  /*c450*/  LOP3.LUT R229, R229, 0x6, RZ, 0xc0, !PT ;  /* 0x00000006e5e57812 */ /* 0x000fce00078ec0ff */
[----:B------:R-:W-:Y:S01]  /*c460*/  HMMA.16816.F32.BF16 R180, R4, R34, RZ ;  /* 0x0000002204b4723c */ /* 0x000fe200000418ff */
[----:B------:R-:W3:Y:S07]  /*c470*/  LDSM.16.M88.4 R4, [R235] ;  /* 0x00000000eb04783b */ /* 0x000eee0000000200 */
[C---:B------:R-:W-:Y:S08]  /*c480*/  HMMA.16816.F32.BF16 R208, R8.reuse, R32, RZ ;  /* 0x0000002008d0723c */ /* 0x040ff000000418ff */
[----:B------:R-:W-:Y:S01]  /*c490*/  HMMA.16816.F32.BF16 R240, R8, R34, RZ ;  /* 0x0000002208f0723c */ /* 0x000fe200000418ff */
[----:B------:R-:W-:Y:S07]  /*c4a0*/  LDSM.16.M88.4 R8, [R220+0x2000] ;  /* 0x00200000dc08783b */ /* 0x000fee0000000200 */
[C---:B-----5:R-:W-:Y:S08]  /*c4b0*/  HMMA.16816.F32.BF16 R200, R20.reuse, R136, R200 ;  /* 0x0000008814c8723c */ /* 0x060ff000000418c8 */
[C---:B--2---:R-:W-:Y:S08]  /*c4c0*/  HMMA.16816.F32.BF16 R236, R20.reuse, R176, R192 ;  /* 0x000000b014ec723c */ /* 0x044ff000000418c0 */
[C---:B------:R-:W-:Y:S08]  /*c4d0*/  HMMA.16816.F32.BF16 R212, R20.reuse, R138, R196 ;  /* 0x0000008a14d4723c */ /* 0x040ff000000418c4 */
[----:B------:R-:W-:Y:S01]  /*c4e0*/  HMMA.16816.F32.BF16 R32, R20, R178, R180 ;  /* 0x000000b21420723c */ /* 0x000fe200000418b4 */
[----:B------:R-:W2:Y:S04]  /*c4f0*/  LDSM.16.M88.4 R180, [R219+0x8000] ;  /* 0x00800000dbb4783b */ /* 0x000ea80000000200 */
[----:B------:R-:W4:Y:S03]  /*c500*/  LDSM.16.M88.4 R20, [R220] ;  /* 0x00000000dc14783b */ /* 0x000f260000000200 */
        /* <DEDUP_REMOVED lines=12> */
[C---:B---3--:R-:W-:Y:S08]  /*c5d0*/  HMMA.16816.F32.BF16 R208, R4.reuse, R188, R208 ;  /* 0x000000bc04d0723c */ /* 0x048ff000000418d0 */
[C---:B------:R-:W-:Y:S01]  /*c5e0*/  HMMA.16816.F32.BF16 R28, R4.reuse, R184, R192 ;  /* 0x000000b8041c723c */ /* 0x040fe200000418c0 */
[----:B------:R-:W-:Y:S07]  /*c5f0*/  LDSM.16.M88.4 R192, [R218+UR6+0x9800] ;  /* 0x00980006dac0783b */ /* 0x000fee0008000200 */
[C---:B------:R-:W-:Y:S08]  /*c600*/  HMMA.16816.F32.BF16 R204, R4.reuse, R186, R204 ;  /* 0x000000ba04cc723c */ /* 0x040ff000000418cc */
[----:B------:R-:W-:Y:S01]  /*c610*/  HMMA.16816.F32.BF16 R188, R4, R190, R196 ;  /* 0x000000be04bc723c */ /* 0x000fe200000418c4 */
[----:B------:R-:W3:Y:S04]  /*c620*/  LDSM.16.M88.4 R4, [R216+0x6000] ;  /* 0x00600000d804783b */ /* 0x000ee80000000200 */
[----:B------:R-:W5:Y:S03]  /*c630*/  LDSM.16.M88.4 R196, [R248+0x9000] ;  /* 0x00900000f8c4783b */ /* 0x000f660000000200 */
[----:B--2---:R-:W-:Y:S08]  /*c640*/  HMMA.16816.F32.BF16 R236, R8, R182, R212 ;  /* 0x000000b608ec723c */ /* 0x004ff000000418d4 */
[----:B----4-:R-:W-:Y:S08]  /*c650*/  HMMA.16816.F32.BF16 R28, R20, R180, R28 ;  /* 0x000000b4141c723c */ /* 0x010ff0000004181c */
[C---:B-1----:R-:W-:Y:S08]  /*c660*/  HMMA.16816.F32.BF16 R212, R8.reuse, R24, R244 ;  /* 0x0000001808d4723c */ /* 0x042ff000000418f4 */
[C---:B------:R-:W-:Y:S08]  /*c670*/  HMMA.16816.F32.BF16 R200, R8.reuse, R180, R200 ;  /* 0x000000b408c8723c */ /* 0x040ff000000418c8 */
        /* <DEDUP_REMOVED lines=11> */
[----:B------:R-:W-:Y:S03]  /*c730*/  HMMA.16816.F32.BF16 R244, R4, R178, R236 ;  /* 0x000000b204f4723c */ /* 0x000fe600000418ec */
[----:B------:R-:W-:Y:S01]  /*c740*/  MOV R12, R212 ;  /* 0x000000d4000c7202 */ /* 0x000fe20000000f00 */
[----:B------:R-:W-:Y:S01]  /*c750*/  IMAD.MOV.U32 R3, RZ, RZ, R213 ;  /* 0x000000ffff037224 */ /* 0x000fe200078e00d5 */
[----:B------:R-:W-:Y:S01]  /*c760*/  MOV R2, R214 ;  /* 0x000000d600027202 */ /* 0x000fe20000000f00 */
[----:B------:R-:W-:-:S02]  /*c770*/  IMAD.MOV.U32 R0, RZ, RZ, R215 ;  /* 0x000000ffff007224 */ /* 0x000fc400078e00d7 */
[----:B------:R-:W-:Y:S01]  /*c780*/  HMMA.16816.F32.BF16 R212, R4, R194, R184 ;  /* 0x000000c204d4723c */ /* 0x000fe200000418b8 */
[----:B------:R-:W3:Y:S04]  /*c790*/  LDSM.16.M88.4 R4, [R235+0x6000] ;  /* 0x00600000eb04783b */ /* 0x000ee80000000200 */
[----:B------:R-:W4:Y:S03]  /*c7a0*/  LDSM.16.M88.4 R184, [R219+0x9000] ;  /* 0x00900000dbb8783b */ /* 0x000f260000000200 */
[----:B------:R-:W-:Y:S08]  /*c7b0*/  HMMA.16816.F32.BF16 R208, R136, R178, R180 ;  /* 0x000000b288d0723c */ /* 0x000ff000000418b4 */
[----:B-----5:R-:W-:Y:S01]  /*c7c0*/  HMMA.16816.F32.BF16 R180, R32, R196, R8 ;  /* 0x000000c420b4723c */ /* 0x020fe20000041808 */
[----:B------:R-:W5:Y:S07]  /*c7d0*/  LDSM.16.M88.4 R8, [R220+0x6000] ;  /* 0x00600000dc08783b */ /* 0x000f6e0000000200 */
[C---:B------:R-:W-:Y:S08]  /*c7e0*/  HMMA.16816.F32.BF16 R240, R136.reuse, R192, R240 ;  /* 0x000000c088f0723c */ /* 0x040ff000000418f0 */
[----:B------:R-:W-:Y:S01]  /*c7f0*/  HMMA.16816.F32.BF16 R236, R136, R194, R204 ;  /* 0x000000c288ec723c */ /* 0x000fe200000418cc */
[----:B------:R-:W5:Y:S07]  /*c800*/  LDSM.16.M88.4 R136, [R248+0x9800] ;  /* 0x00980000f888783b */ /* 0x000f6e0000000200 */
[----:B-1----:R-:W-:Y:S08]  /*c810*/  HMMA.16816.F32.BF16 R176, R20, R196, R200 ;  /* 0x000000c414b0723c */ /* 0x002ff000000418c8 */
[----:B--2---:R-:W-:Y:S08]  /*c820*/  HMMA.16816.F32.BF16 R180, R28, R188, R180 ;  /* 0x000000bc1cb4723c */ /* 0x004ff000000418b4 */
[----:B------:R-:W-:Y:S08]  /*c830*/  HMMA.16816.F32.BF16 R192, R32, R198, R208 ;  /* 0x000000c620c0723c */ /* 0x000ff000000418d0 */
[----:B---3--:R-:W-:Y:S08]  /*c840*/  HMMA.16816.F32.BF16 R176, R4, R188, R176 ;  /* 0x000000bc04b0723c */ /* 0x008ff000000418b0 */
[----:B----4-:R-:W-:Y:S01]  /*c850*/  HMMA.16816.F32.BF16 R200, R24, R184, R180 ;  /* 0x000000b818c8723c */ /* 0x010fe200000418b4 */
[----:B------:R-:W1:Y:S07]  /*c860*/  LDSM.16.M88.4 R180, [R249+0x9800] ;  /* 0x00980000f9b4783b */ /* 0x000e6e0000000200 */
[----:B------:R-:W-:Y:S01]  /*c870*/  HMMA.16816.F32.BF16 R204, R20, R198, R244 ;  /* 0x000000c614cc723c */ /* 0x000fe200000418f4 */
[----:B------:R-:W-:Y:S01]  /*c880*/  MOV R244, R12 ;  /* 0x0000000c00f47202 */ /* 0x000fe20000000f00 */
[----:B------:R-:W-:Y:S01]  /*c890*/  IMAD.MOV.U32 R245, RZ, RZ, R3 ;  /* 0x000000fffff57224 */ /* 0x000fe200078e0003 */
[----:B------:R-:W-:Y:S01]  /*c8a0*/  MOV R246, R2 ;  /* 0x0000000200f67202 */ /* 0x000fe20000000f00 */
[----:B------:R-:W-:-:S02]  /*c8b0*/  IMAD.MOV.U32 R247, RZ, RZ, R0 ;  /* 0x000000fffff77224 */ /* 0x000fc400078e0000 */
[----:B------:R-:W-:Y:S02]  /*c8c0*/  IMAD.U32 R0, RZ, RZ, UR23 ;  /* 0x00000017ff007e24 */ /* 0x000fe4000f8e00ff */
[----:B-----5:R-:W-:Y:S01]  /*c8d0*/  HMMA.16816.F32.BF16 R208, R8, R184, R176 ;  /* 0x000000b808d0723c */ /* 0x020fe200000418b0 */
[----:B------:R-:W2:Y:S01]  /*c8e0*/  LDSM.16.M88.4 R176, [R219+0x9800] ;  /* 0x00980000dbb0783b */ /* 0x000ea20000000200 */
[----:B------:R-:W-:-:S04]  /*c8f0*/  DEPBAR.LE SB0, 0x0 ;  /* 0x000080000000791a */ /* 0x000fc80000000000 */
[----:B------:R-:W-:Y:S01]  /*c900*/  FMUL.FTZ R200, R200, UR4 ;  /* 0x00000004c8c87c20 */ /* 0x000fe20008410000 */
[----:B------:R-:W-:Y:S01]  /*c910*/  FMUL.FTZ R201, R201, UR4 ;  /* 0x00000004c9c97c20 */ /* 0x000fe20008410000 */
[----:B------:R-:W-:Y:S01]  /*c920*/  HMMA.16816.F32.BF16 R192, R28, R190, R192 ;  /* 0x000000be1cc0723c */ /* 0x000fe200000418c0 */
[----:B------:R-:W-:Y:S01]  /*c930*/  FMUL.FTZ R202, R202, UR4 ;  /* 0x00000004caca7c20 */ /* 0x000fe20008410000 */
[----:B------:R-:W-:Y:S01]  /*c940*/  FMUL.FTZ R203, R203, UR4 ;  /* 0x00000004cbcb7c20 */ /* 0x000fe20008410000 */
[----:B------:R-:W3:Y:S01]  /*c950*/  MUFU.TANH R18, R200 ;  /* 0x000000c800127308 */ /* 0x000ee20000002400 */
[----:B------:R-:W-:-:S04]  /*c960*/  LEA R0, R0, R229, 0x5 ;  /* 0x000000e500007211 */ /* 0x000fc800078e28ff */
[----:B------:R-:W-:Y:S01]  /*c970*/  HMMA.16816.F32.BF16 R196, R32, R138, R236 ;  /* 0x0000008a20c4723c */ /* 0x000fe200000418ec */
[----:B------:R-:W-:Y:S02]  /*c980*/  VIADD R2, R0, 0xffffff80 ;  /* 0xffffff8000027836 */ /* 0x000fe40000000000 */
[----:B------:R-:W-:Y:S01]  /*c990*/  MUFU.TANH R142, R201 ;  /* 0x000000c9008e7308 */ /* 0x000fe20000002400 */
[----:B------:R-:W-:Y:S01]  /*c9a0*/  FMUL.FTZ R208, R208, UR4 ;  /* 0x00000004d0d07c20 */ /* 0x000fe20008410000 */
[----:B------:R-:W-:Y:S01]  /*c9b0*/  FMUL.FTZ R210, R210, UR4 ;  /* 0x00000004d2d27c20 */ /* 0x000fe20008410000 */
[----:B------:R-:W-:Y:S01]  /*c9c0*/  FMUL.FTZ R209, R209, UR4 ;  /* 0x00000004d1d17c20 */ /* 0x000fe20008410000 */
[----:B------:R-:W-:Y:S01]  /*c9d0*/  I2FP.F32.U32 R3, R2 ;  /* 0x0000000200037245 */ /* 0x000fe20000201000 */
[----:B------:R-:W-:Y:S01]  /*c9e0*/  HMMA.16816.F32.BF16 R188, R4, R190, R204 ;  /* 0x000000be04bc723c */ /* 0x000fe200000418cc */
[C---:B------:R-:W-:Y:S02]  /*c9f0*/  ISETP.GE.AND P6, PT, R2.reuse, R15, PT ;  /* 0x0000000f0200720c */ /* 0x040fe40003fc6270 */
[----:B------:R-:W4:Y:S01]  /*ca00*/  MUFU.TANH R17, R202 ;  /* 0x000000ca00117308 */ /* 0x000f220000002400 */
[----:B------:R-:W-:-:S02]  /*ca10*/  ISETP.GE.AND P5, PT, R2, R16, PT ;  /* 0x000000100200720c */ /* 0x000fc40003fa6270 */
[C---:B------:R-:W-:Y:S02]  /*ca20*/  ISETP.GE.AND P1, PT, R2.reuse, R14, PT ;  /* 0x0000000e0200720c */ /* 0x040fe40003f26270 */
[----:B------:R-:W-:Y:S01]  /*ca30*/  HMMA.16816.F32.BF16 R212, R20, R138, R212 ;  /* 0x0000008a14d4723c */ /* 0x000fe200000418d4 */
[----:B------:R-:W-:Y:S01]  /*ca40*/  ISETP.GE.AND P4, PT, R2, R13, PT ;  /* 0x0000000d0200720c */ /* 0x000fe20003f86270 */
[----:B------:R-:W-:Y:S01]  /*ca50*/  FMUL.FTZ R139, R211, UR4 ;  /* 0x00000004d38b7c20 */ /* 0x000fe20008410000 */
[----:B------:R5:W-:Y:S01]  /*ca60*/  MUFU.TANH R141, R203 ;  /* 0x000000cb008d7308 */ /* 0x000be20000002400 */
[----:B------:R-:W-:-:S04]  /*ca70*/  IADD3 R2, PT, PT, R0, -0x68, RZ ;  /* 0xffffff9800027810 */ /* 0x000fc80007ffe0ff */
[-C--:B------:R-:W-:Y:S03]  /*ca80*/  HMMA.16816.F32.BF16 R192, R24, R186.reuse, R192 ;  /* 0x000000ba18c0723c */ /* 0x080fe600000418c0 */
[----:B------:R-:W4:Y:S05]  /*ca90*/  MUFU.TANH R208, R208 ;  /* 0x000000d000d07308 */ /* 0x000f2a0000002400 */
[----:B------:R-:W-:Y:S03]  /*caa0*/  HMMA.16816.F32.BF16 R188, R8, R186, R188 ;  /* 0x000000ba08bc723c */ /* 0x000fe600000418bc */
[----:B------:R-:W4:Y:S05]  /*cab0*/  MUFU.TANH R210, R210 ;  /* 0x000000d200d27308 */ /* 0x000f2a0000002400 */
[----:B-----5:R-:W-:Y:S03]  /*cac0*/  HMMA.16816.F32.BF16 R200, R20, R136, R244 ;  /* 0x0000008814c8723c */ /* 0x020fe600000418f4 */
[----:B------:R-:W-:Y:S01]  /*cad0*/  MUFU.TANH R209, R209 ;  /* 0x000000d100d17308 */ /* 0x000fe20000002400 */
[----:B------:R-:W-:Y:S01]  /*cae0*/  FMUL.FTZ R193, R193, UR4 ;  /* 0x00000004c1c17c20 */ /* 0x000fe20008410000 */
[----:B------:R-:W-:Y:S01]  /*caf0*/  FMUL.FTZ R194, R194, UR4 ;  /* 0x00000004c2c27c20 */ /* 0x000fe20008410000 */
[----:B------:R-:W-:Y:S01]  /*cb00*/  FMUL.FTZ R195, R195, UR4 ;  /* 0x00000004c3c37c20 */ /* 0x000fe20008410000 */
[----:B------:R-:W-:Y:S01]  /*cb10*/  FMUL.FTZ R192, R192, UR4 ;  /* 0x00000004c0c07c20 */ /* 0x000fe20008410000 */
[-C--:B-1----:R-:W-:Y:S03]  /*cb20*/  HMMA.16816.F32.BF16 R20, R28, R182.reuse, R196 ;  /* 0x000000b61c14723c */ /* 0x082fe600000418c4 */
[----:B------:R-:W-:Y:S01]  /*cb30*/  FMUL.FTZ R188, R188, UR4 ;  /* 0x00000004bcbc7c20 */ /* 0x000fe20008410000 */
[----:B------:R-:W-:Y:S01]  /*cb40*/  FMUL.FTZ R189, R189, UR4 ;  /* 0x00000004bdbd7c20 */ /* 0x000fe20008410000 */
[----:B------:R-:W-:Y:S01]  /*cb50*/  FMUL.FTZ R138, R190, UR4 ;  /* 0x00000004be8a7c20 */ /* 0x000fe20008410000 */
[----:B------:R-:W-:Y:S02]  /*cb60*/  MUFU.TANH R139, R139 ;  /* 0x0000008b008b7308 */ /* 0x000fe40000002400 */
[C---:B------:R-:W-:Y:S06]  /*cb70*/  HMMA.16816.F32.BF16 R184, R4.reuse, R182, R212 ;  /* 0x000000b604b8723c */ /* 0x040fec00000418d4 */
[----:B------:R-:W-:Y:S02]  /*cb80*/  MUFU.TANH R188, R188 ;  /* 0x000000bc00bc7308 */ /* 0x000fe40000002400 */
[----:B------:R-:W-:Y:S06]  /*cb90*/  HMMA.16816.F32.BF16 R4, R4, R180, R200 ;  /* 0x000000b40404723c */ /* 0x000fec00000418c8 */
[----:B------:R-:W-:Y:S02]  /*cba0*/  MUFU.TANH R189, R189 ;  /* 0x000000bd00bd7308 */ /* 0x000fe40000002400 */
[-C--:B--2---:R-:W-:Y:S06]  /*cbb0*/  HMMA.16816.F32.BF16 R196, R24, R178.reuse, R20 ;  /* 0x000000b218c4723c */ /* 0x084fec0000041814 */
[----:B------:R-:W-:Y:S02]  /*cbc0*/  MUFU.TANH R140, R192 ;  /* 0x000000c0008c7308 */ /* 0x000fe40000002400 */
[----:B------:R-:W-:Y:S06]  /*cbd0*/  HMMA.16816.F32.BF16 R184, R8, R178, R184 ;  /* 0x000000b208b8723c */ /* 0x000fec00000418b8 */
[----:B------:R-:W-:Y:S02]  /*cbe0*/  MUFU.TANH R193, R193 ;  /* 0x000000c100c17308 */ /* 0x000fe40000002400 */
[----:B------:R-:W-:Y:S01]  /*cbf0*/  HMMA.16816.F32.BF16 R32, R32, R136, R240 ;  /* 0x000000882020723c */ /* 0x000fe200000418f0 */
[----:B------:R-:W-:-:S02]  /*cc00*/  FMUL.FTZ R137, R191, UR4 ;  /* 0x00000004bf897c20 */ /* 0x000fc40008410000 */
[----:B------:R-:W-:Y:S01]  /*cc10*/  FMUL.FTZ R196, R196, UR4 ;  /* 0x00000004c4c47c20 */ /* 0x000fe20008410000 */
[----:B------:R-:W-:Y:S02]  /*cc20*/  FMUL.FTZ R198, R198, UR4 ;  /* 0x00000004c6c67c20 */ /* 0x000fe40008410000 */
[----:B------:R-:W-:Y:S02]  /*cc30*/  MUFU.TANH R194, R194 ;  /* 0x000000c200c27308 */ /* 0x000fe40000002400 */
[----:B------:R-:W-:Y:S01]  /*cc40*/  HMMA.16816.F32.BF16 R20, R8, R176, R4 ;  /* 0x000000b00814723c */ /* 0x000fe20000041804 */
[C---:B---3--:R-:W-:Y:S01]  /*cc50*/  FFMA.FTZ R6, R3.reuse, UR5, R18 ;  /* 0x0000000503067c23 */ /* 0x048fe20008010012 */
[C---:B----4-:R-:W-:Y:S01]  /*cc60*/  FFMA.FTZ R5, R3.reuse, UR5, R17 ;  /* 0x0000000503057c23 */ /* 0x050fe20008010011 */
[----:B------:R-:W-:Y:S01]  /*cc70*/  FMUL.FTZ R184, R184, UR4 ;  /* 0x00000004b8b87c20 */ /* 0x000fe20008410000 */
[----:B------:R-:W-:Y:S01]  /*cc80*/  FMUL.FTZ R186, R186, UR4 ;  /* 0x00000004baba7c20 */ /* 0x000fe20008410000 */
[C---:B------:R-:W-:Y:S01]  /*cc90*/  FFMA.FTZ R4, R3.reuse, UR5, R208 ;  /* 0x0000000503047c23 */ /* 0x040fe200080100d0 */
[----:B------:R-:W1:Y:S01]  /*cca0*/  MUFU.TANH R196, R196 ;  /* 0x000000c400c47308 */ /* 0x000e620000002400 */
[----:B------:R-:W-:Y:S01]  /*ccb0*/  FFMA.FTZ R7, R3, UR5, R210 ;  /* 0x0000000503077c23 */ /* 0x000fe200080100d2 */
[----:B------:R-:W-:-:S04]  /*ccc0*/  I2FP.F32.U32 R3, R2 ;  /* 0x0000000200037245 */ /* 0x000fc80000201000 */
[----:B------:R-:W-:Y:S01]  /*ccd0*/  HMMA.16816.F32.BF16 R180, R28, R180, R32 ;  /* 0x000000b41cb4723c */ /* 0x000fe20000041820 */
[----:B------:R-:W-:Y:S01]  /*cce0*/  FSEL R31, R4, -INF , !P1 ;  /* 0xff800000041f7808 */ /* 0x000fe20004800000 */
[----:B------:R-:W2:Y:S01]  /*ccf0*/  MUFU.TANH R198, R198 ;  /* 0x000000c600c67308 */ /* 0x000ea20000002400 */
[----:B------:R-:W-:Y:S01]  /*cd00*/  FSEL R32, R7, -INF , !P4 ;  /* 0xff80000007207808 */ /* 0x000fe20006000000 */
[----:B------:R-:W-:Y:S01]  /*cd10*/  FMUL.FTZ R34, R185, UR4 ;  /* 0x00000004b9227c20 */ /* 0x000fe20008410000 */
[C---:B------:R-:W-:Y:S02]  /*cd20*/  ISETP.GE.AND P1, PT, R2.reuse, R14, PT ;  /* 0x0000000e0200720c */ /* 0x040fe40003f26270 */
[----:B------:R-:W-:Y:S01]  /*cd30*/  ISETP.GE.AND P4, PT, R2, R13, PT ;  /* 0x0000000d0200720c */ /* 0x000fe20003f86270 */
[----:B------:R-:W-:Y:S01]  /*cd40*/  FMUL.FTZ R20, R20, UR4 ;  /* 0x0000000414147c20 */ /* 0x000fe20008410000 */
[----:B------:R-:W-:Y:S01]  /*cd50*/  IADD3 R4, PT, PT, R0, -0x78, RZ ;  /* 0xffffff8800047810 */ /* 0x000fe20007ffe0ff */
[----:B------:R3:W4:Y:S01]  /*cd60*/  MUFU.TANH R12, R184 ;  /* 0x000000b8000c7308 */ /* 0x0007220000002400 */
[----:B-1----:R-:W-:Y:S01]  /*cd70*/  FFMA.FTZ R7, R3, UR5, R196 ;  /* 0x0000000503077c23 */ /* 0x002fe200080100c4 */
[----:B------:R-:W-:Y:S01]  /*cd80*/  FMUL.FTZ R21, R21, UR4 ;  /* 0x0000000415157c20 */ /* 0x000fe20008410000 */
[----:B------:R-:W-:Y:S01]  /*cd90*/  I2FP.F32.U32 R10, R4 ;  /* 0x00000004000a7245 */ /* 0x000fe20000201000 */
[----:B------:R-:W-:Y:S01]  /*cda0*/  FMUL.FTZ R22, R22, UR4 ;  /* 0x0000000416167c20 */ /* 0x000fe20008410000 */
[----:B------:R-:W-:-:S03]  /*cdb0*/  FMUL.FTZ R23, R23, UR4 ;  /* 0x0000000417177c20 */ /* 0x000fc60008410000 */
[----:B------:R1:W5:Y:S02]  /*cdc0*/  MUFU.TANH R8, R186 ;  /* 0x000000ba00087308 */ /* 0x0003640000002400 */
[----:B------:R-:W-:Y:S06]  /*cdd0*/  HMMA.16816.F32.BF16 R180, R24, R176, R180 ;  /* 0x000000b018b4723c */ /* 0x000fec00000418b4 */
[----:B------:R-:W5:Y:S01]  /*cde0*/  MUFU.TANH R20, R20 ;  /* 0x0000001400147308 */ /* 0x000f620000002400 */
[----:B---3--:R-:W-:Y:S01]  /*cdf0*/  FSEL R184, R6, -INF , !P6 ;  /* 0xff80000006b87808 */ /* 0x008fe20007000000 */
[----:B--2---:R-:W-:Y:S01]  /*ce00*/  FFMA.FTZ R6, R3, UR5, R198 ;  /* 0x0000000503067c23 */ /* 0x004fe200080100c6 */
[----:B------:R-:W-:-:S04]  /*ce10*/  ISETP.GE.AND P6, PT, R2, R15, PT ;  /* 0x0000000f0200720c */ /* 0x000fc80003fc6270 */
[----:B------:R-:W-:Y:S01]  /*ce20*/  FSEL R236, R7, -INF , !P6 ;  /* 0xff80000007ec7808 */ /* 0x000fe20007000000 */
[----:B------:R-:W2:Y:S01]  /*ce30*/  MUFU.TANH R21, R21 ;  /* 0x0000001500157308 */ /* 0x000ea20000002400 */
[----:B-1----:R-:W-:Y:S01]  /*ce40*/  FSEL R186, R5, -INF , !P5 ;  /* 0xff80000005ba7808 */ /* 0x002fe20006800000 */
[C---:B----4-:R-:W-:Y:S01]  /*ce50*/  FFMA.FTZ R5, R3.reuse, UR5, R12 ;  /* 0x0000000503057c23 */ /* 0x050fe2000801000c */
[----:B------:R-:W-:Y:S01]  /*ce60*/  ISETP.GE.AND P5, PT, R2, R16, PT ;  /* 0x000000100200720c */ /* 0x000fe20003fa6270 */
[----:B------:R-:W-:Y:S02]  /*ce70*/  VIADD R2, R0, 0xffffff81 ;  /* 0xffffff8100027836 */ /* 0x000fe40000000000 */
[----:B-----5:R-:W-:Y:S01]  /*ce80*/  FFMA.FTZ R3, R3, UR5, R8 ;  /* 0x0000000503037c23 */ /* 0x020fe20008010008 */
[----:B------:R-:W-:Y:S01]  /*ce90*/  FSEL R196, R5, -INF , !P1 ;  /* 0xff80000005c47808 */ /* 0x000fe20004800000 */
[----:B------:R-:W1:Y:S01]  /*cea0*/  MUFU.TANH R195, R195 ;  /* 0x000000c300c37308 */ /* 0x000e620000002400 */
[----:B------:R-:W-:-:S02]  /*ceb0*/  I2FP.F32.U32 R11, R2 ;  /* 0x00000002000b7245 */ /* 0x000fc40000201000 */
[----:B------:R-:W-:Y:S01]  /*cec0*/  FSEL R198, R3, -INF , !P4 ;  /* 0xff80000003c67808 */ /* 0x000fe20006000000 */
[----:B------:R-:W-:Y:S01]  /*ced0*/  VIADD R3, R0, 0xffffff89 ;  /* 0xffffff8900037836 */ /* 0x000fe20000000000 */
[----:B------:R-:W-:Y:S01]  /*cee0*/  ISETP.GE.AND P1, PT, R2, R14, PT ;  /* 0x0000000e0200720c */ /* 0x000fe20003f26270 */
[----:B------:R-:W-:Y:S01]  /*cef0*/  FFMA.FTZ R5, R11, UR5, R209 ;  /* 0x000000050b057c23 */ /* 0x000fe200080100d1 */
[----:B------:R-:W-:Y:S01]  /*cf00*/  FSEL R237, R6, -INF , !P5 ;  /* 0xff80000006ed7808 */ /* 0x000fe20006800000 */
[----:B------:R-:W-:Y:S01]  /*cf10*/  FFMA.FTZ R6, R10, UR5, R188 ;  /* 0x000000050a067c23 */ /* 0x000fe200080100bc */
[----:B------:R-:W-:Y:S01]  /*cf20*/  ISETP.GE.AND P6, PT, R2, R15, PT ;  /* 0x0000000f0200720c */ /* 0x000fe20003fc6270 */
[----:B------:R-:W3:Y:S01]  /*cf30*/  MUFU.TANH R138, R138 ;  /* 0x0000008a008a7308 */ /* 0x000ee20000002400 */
[----:B------:R-:W-:Y:S02]  /*cf40*/  I2FP.F32.U32 R9, R3 ;  /* 0x0000000300097245 */ /* 0x000fe40000201000 */
[----:B------:R-:W-:-:S02]  /*cf50*/  FSEL R28, R5, -INF , !P1 ;  /* 0xff800000051c7808 */ /* 0x000fc40004800000 */
[----:B------:R-:W-:Y:S01]  /*cf60*/  ISETP.GE.AND P1, PT, R4, R14, PT ;  /* 0x0000000e0400720c */ /* 0x000fe20003f26270 */
[----:B------:R-:W-:Y:S01]  /*cf70*/  FFMA.FTZ R5, R9, UR5, R189 ;  /* 0x0000000509057c23 */ /* 0x000fe200080100bd */
[----:B------:R-:W-:Y:S01]  /*cf80*/  P2R R35, PR, RZ, 0x40 ;  /* 0x00000040ff237803 */ /* 0x000fe20000000000 */
[----:B------:R-:W4:Y:S01]  /*cf90*/  MUFU.TANH R137, R137 ;  /* 0x0000008900897308 */ /* 0x000f220000002400 */
[----:B------:R-:W-:Y:S01]  /*cfa0*/  BAR.SYNC.DEFER_BLOCKING 0x0 ;  /* 0x0000000000007b1d */ /* 0x000fe20000010000 */
[C---:B------:R-:W-:Y:S02]  /*cfb0*/  ISETP.GE.AND P6, PT, R2.reuse, R16, PT ;  /* 0x000000100200720c */ /* 0x040fe40003fc6270 */
[----:B------:R-:W-:Y:S02]  /*cfc0*/  ISETP.GE.AND P4, PT, R2, R13, PT ;  /* 0x0000000d0200720c */ /* 0x000fe40003f86270 */
[----:B------:R-:W-:Y:S02]  /*cfd0*/  FSEL R29, R6, -INF , !P1 ;  /* 0xff800000061d7808 */ /* 0x000fe40004800000 */
[----:B------:R-:W-:Y:S01]  /*cfe0*/  IADD3 R2, PT, PT, R0, -0x70, RZ ;  /* 0xffffff9000027810 */ /* 0x000fe20007ffe0ff */
[----:B------:R1:W1:Y:S01]  /*cff0*/  MUFU.TANH R132, R22 ;  /* 0x0000001600847308 */ /* 0x0002620000002400 */
[----:B------:R-:W-:-:S02]  /*d000*/  ISETP.GE.AND P1, PT, R3, R14, PT ;  /* 0x0000000e0300720c */ /* 0x000fc40003f26270 */
[----:B------:R-:W-:Y:S02]  /*d010*/  I2FP.F32.U32 R8, R2 ;  /* 0x0000000200087245 */ /* 0x000fe40000201000 */
[----:B------:R-:W-:Y:S01]  /*d020*/  FSEL R30, R5, -INF , !P1 ;  /* 0xff800000051e7808 */ /* 0x000fe20004800000 */
[----:B------:R-:W-:Y:S01]  /*d030*/  VIADD R5, R0, 0xffffff91 ;  /* 0xffffff9100057836 */ /* 0x000fe20000000000 */
[----:B------:R-:W-:Y:S01]  /*d040*/  ISETP.GE.AND P1, PT, R2, R14, PT ;  /* 0x0000000e0200720c */ /* 0x000fe20003f26270 */
[----:B------:R1:W1:Y:S01]  /*d050*/  MUFU.TANH R136, R23 ;  /* 0x0000001700887308 */ /* 0x0002620000002400 */
[----:B------:R-:W-:Y:S01]  /*d060*/  FFMA.FTZ R6, R8, UR5, R20 ;  /* 0x0000000508067c23 */ /* 0x000fe20008010014 */
[----:B------:R-:W-:Y:S02]  /*d070*/  IADD3 R0, PT, PT, R0, -0x67, RZ ;  /* 0xffffff9900007810 */ /* 0x000fe40007ffe0ff */
[----:B------:R-:W-:Y:S02]  /*d080*/  I2FP.F32.U32 R7, R5 ;  /* 0x0000000500077245 */ /* 0x000fe40000201000 */
[----:B------:R-:W-:-:S02]  /*d090*/  FSEL R191, R6, -INF , !P1 ;  /* 0xff80000006bf7808 */ /* 0x000fc40004800000 */
[----:B------:R-:W1:Y:S01]  /*d0a0*/  MUFU.TANH R34, R34 ;  /* 0x0000002200227308 */ /* 0x000e620000002400 */
[----:B------:R-:W-:Y:S01]  /*d0b0*/  ISETP.GE.AND P5, PT, R5, R14, PT ;  /* 0x0000000e0500720c */ /* 0x000fe20003fa6270 */
[----:B--2---:R-:W-:Y:S01]  /*d0c0*/  FFMA.FTZ R33, R7, UR5, R21 ;  /* 0x0000000507217c23 */ /* 0x004fe20008010015 */
[----:B------:R-:W-:Y:S01]  /*d0d0*/  I2FP.F32.U32 R6, R0 ;  /* 0x0000000000067245 */ /* 0x000fe20000201000 */
[----:B---34-:R-:W-:Y:S10]  /*d0e0*/  BRA.U !UP0, `(.L_x_1630) ;  /* 0x0000000108b47547 */ /* 0x018ff4000b800000 */
        /* <DEDUP_REMOVED lines=16> */
[----:B-1----:R-:W-:Y:S01]  /*d1f0*/  @!P2 LEA R22, P1, R18, R232, 0x1 ;  /* 0x000000e81216a211 */ /* 0x002fe200078208ff */
        /* <DEDUP_REMOVED lines=28> */
.L_x_1630:
[----:B------:R-:W-:Y:S01]  /*d3c0*/  FMUL.FTZ R18, R187, UR4 ;  /* 0x00000004bb127c20 */ /* 0x000fe20008410000 */
[----:B-1----:R-:W-:Y:S01]  /*d3d0*/  FFMA.FTZ R17, R6, UR5, R34 ;  /* 0x0000000506117c23 */ /* 0x002fe20008010022 */
[----:B------:R-:W-:Y:S01]  /*d3e0*/  ISETP.GE.AND P1, PT, R0, R14, PT ;  /* 0x0000000e0000720c */ /* 0x000fe20003f26270 */
[----:B------:R-:W-:Y:S01]  /*d3f0*/  FFMA.FTZ R19, R11, UR5, R139 ;  /* 0x000000050b137c23 */ /* 0x000fe2000801008b */
[----:B--2---:R1:W2:Y:S01]  /*d400*/  MUFU.TANH R24, R18 ;  /* 0x0000001200187308 */ /* 0x0042a20000002400 */
[----:B------:R-:W-:Y:S01]  /*d410*/  FFMA.FTZ R21, R9, UR5, R137 ;  /* 0x0000000509157c23 */ /* 0x000fe20008010089 */
[----:B------:R-:W-:Y:S01]  /*d420*/  FSEL R189, R17, -INF , !P1 ;  /* 0xff80000011bd7808 */ /* 0x000fe20004800000 */
[----:B------:R-:W-:Y:S01]  /*d430*/  FFMA.FTZ R20, R8, UR5, R132 ;  /* 0x0000000508147c23 */ /* 0x000fe20008010084 */
[-C--:B------:R-:W-:Y:S01]  /*d440*/  ISETP.GE.AND P1, PT, R4, R13.reuse, PT ;  /* 0x0000000d0400720c */ /* 0x080fe20003f26270 */
[----:B------:R-:W-:Y:S01]  /*d450*/  FFMA.FTZ R22, R7, UR5, R136 ;  /* 0x0000000507167c23 */ /* 0x000fe20008010088 */
[----:B------:R-:W-:Y:S01]  /*d460*/  FSEL R17, R19, -INF , !P4 ;  /* 0xff80000013117808 */ /* 0x000fe20006000000 */
[----:B------:R-:W-:Y:S01]  /*d470*/  FMUL.FTZ R19, R180, UR4 ;  /* 0x00000004b4137c20 */ /* 0x000fe20008410000 */
[----:B------:R-:W-:-:S02]  /*d480*/  ISETP.GE.AND P4, PT, R3, R13, PT ;  /* 0x0000000d0300720c */ /* 0x000fc40003f86270 */
[----:B------:R-:W-:Y:S01]  /*d490*/  FSEL R188, R33, -INF , !P5 ;  /* 0xff80000021bc7808 */ /* 0x000fe20006800000 */
[----:B------:R3:W-:Y:S01]  /*d4a0*/  MUFU.TANH R27, R19 ;  /* 0x00000013001b7308 */ /* 0x0007e20000002400 */
[----:B------:R-:W-:Y:S02]  /*d4b0*/  ISETP.NE.AND P5, PT, R35, RZ, PT ;  /* 0x000000ff2300720c */ /* 0x000fe40003fa5270 */
[----:B------:R-:W-:Y:S02]  /*d4c0*/  FMNMX3.FTZ R12, R135, R31, R28, !PT ;  /* 0x0000001f870c7276 */ /* 0x000fe4000781001c */
[----:B------:R-:W-:Y:S01]  /*d4d0*/  MOV R203, R221 ;  /* 0x000000dd00cb7202 */ /* 0x000fe20000000f00 */
[----:B-1----:R-:W-:Y:S01]  /*d4e0*/  FFMA.FTZ R18, R10, UR5, R138 ;  /* 0x000000050a127c23 */ /* 0x002fe2000801008a */
[----:B------:R-:W-:Y:S01]  /*d4f0*/  FMNMX3.FTZ R12, R12, R29, R30, !PT ;  /* 0x0000001d0c0c7276 */ /* 0x000fe2000781001e */
[----:B------:R-:W-:Y:S01]  /*d500*/  LDSM.16.MT88.4 R136, [R217+0xa000] ;  /* 0x00a00000d988783b */ /* 0x000fe20000004200 */
[----:B------:R-:W-:-:S02]  /*d510*/  MOV R202, R222 ;  /* 0x000000de00ca7202 */ /* 0x000fc40000000f00 */
[----:B------:R-:W-:Y:S02]  /*d520*/  FSEL R18, R18, -INF , !P1 ;  /* 0xff80000012127808 */ /* 0x000fe40004800000 */
[----:B------:R-:W-:Y:S02]  /*d530*/  ISETP.GE.AND P1, PT, R2, R13, PT ;  /* 0x0000000d0200720c */ /* 0x000fe40003f26270 */
[----:B------:R-:W-:Y:S02]  /*d540*/  FMNMX3.FTZ R12, R12, R191, R188, !PT ;  /* 0x000000bf0c0c7276 */ /* 0x000fe400078100bc */
[----:B---3--:R-:W-:Y:S01]  /*d550*/  FSEL R19, R21, -INF , !P4 ;  /* 0xff80000015137808 */ /* 0x008fe20006000000 */
[----:B------:R-:W-:Y:S01]  /*d560*/  FMUL.FTZ R21, R181, UR4 ;  /* 0x00000004b5157c20 */ /* 0x000fe20008410000 */
[----:B------:R-:W-:Y:S02]  /*d570*/  FSEL R187, R20, -INF , !P1 ;  /* 0xff80000014bb7808 */ /* 0x000fe40004800000 */
[----:B------:R-:W-:Y:S01]  /*d580*/  ISETP.GE.AND P4, PT, R5, R13, PT ;  /* 0x0000000d0500720c */ /* 0x000fe20003f86270 */
[----:B------:R2:W-:Y:S01]  /*d590*/  MUFU.TANH R26, R21 ;  /* 0x00000015001a7308 */ /* 0x0005e20000002400 */
[----:B------:R-:W-:-:S02]  /*d5a0*/  FMNMX3.FTZ R20, R143, R32, R17, !PT ;  /* 0x000000208f147276 */ /* 0x000fc40007810011 */
[----:B------:R-:W-:Y:S02]  /*d5b0*/  ISETP.GE.AND P1, PT, R0, R13, PT ;  /* 0x0000000d0000720c */ /* 0x000fe40003f26270 */
[----:B------:R-:W-:Y:S01]  /*d5c0*/  FSEL R190, R22, -INF , !P4 ;  /* 0xff80000016be7808 */ /* 0x000fe20006000000 */
[----:B------:R-:W-:Y:S01]  /*d5d0*/  FMUL.FTZ R22, R182, UR4 ;  /* 0x00000004b6167c20 */ /* 0x000fe20008410000 */
[----:B------:R-:W-:Y:S02]  /*d5e0*/  FMNMX3.FTZ R20, R20, R18, R19, !PT ;  /* 0x0000001214147276 */ /* 0x000fe40007810013 */
[----:B------:R-:W-:Y:S01]  /*d5f0*/  ISETP.GE.AND P4, PT, R4, R15, PT ;  /* 0x0000000f0400720c */ /* 0x000fe20003f86270 */
[----:B------:R1:W-:Y:S01]  /*d600*/  MUFU.TANH R25, R22 ;  /* 0x0000001600197308 */ /* 0x0003e20000002400 */
[----:B------:R-:W-:Y:S02]  /*d610*/  FMNMX3.FTZ R20, R20, R187, R190, !PT ;  /* 0x000000bb14147276 */ /* 0x000fe400078100be */
[----:B------:R-:W-:Y:S01]  /*d620*/  FMNMX3.FTZ R12, R12, R196, R189, !PT ;  /* 0x000000c40c0c7276 */ /* 0x000fe200078100bd */
[----:B--2---:R-:W-:-:S04]  /*d630*/  FFMA.FTZ R21, R6, UR5, R24 ;  /* 0x0000000506157c23 */ /* 0x004fc80008010018 */
[----:B------:R-:W2:Y:S01]  /*d640*/  SHFL.BFLY PT, R23, R12, 0x2, 0x1f ;  /* 0x0c401f000c177f89 */ /* 0x000ea200000e0000 */
[----:B------:R-:W-:Y:S01]  /*d650*/  FSEL R192, R21, -INF , !P1 ;  /* 0xff80000015c07808 */ /* 0x000fe20004800000 */
[----:B------:R-:W-:Y:S01]  /*d660*/  FMUL.FTZ R21, R183, UR4 ;  /* 0x00000004b7157c20 */ /* 0x000fe20008410000 */
[----:B------:R-:W-:Y:S01]  /*d670*/  ISETP.GE.AND P1, PT, R4, R16, PT ;  /* 0x000000100400720c */ /* 0x000fe20003f26270 */
[----:B------:R-:W-:Y:S01]  /*d680*/  LDSM.16.MT88.4 R180, [R224+0xa000] ;  /* 0x00a00000e0b4783b */ /* 0x000fe20000004200 */
        /* <DEDUP_REMOVED lines=16> */
[----:B------:R-:W-:Y:S02]  /*d790*/  FSEL R200, R10, -INF , !P1 ;  /* 0xff8000000ac87808 */ /* 0x000fe40004800000 */
[C---:B------:R-:W-:Y:S02]  /*d7a0*/  ISETP.GE.AND P4, PT, R2.reuse, R15, PT ;  /* 0x0000000f0200720c */ /* 0x040fe40003f86270 */
[----:B------:R-:W-:Y:S01]  /*d7b0*/  ISETP.GE.AND P1, PT, R2, R16, PT ;  /* 0x000000100200720c */ /* 0x000fe20003f26270 */
[----:B------:R-:W-:Y:S01]  /*d7c0*/  FMUL.FTZ R2, R199, UR4 ;  /* 0x00000004c7027c20 */ /* 0x000fe20008410000 */
[----:B---3--:R-:W-:Y:S01]  /*d7d0*/  FMNMX.FTZ R4, R4, R22, !PT ;  /* 0x0000001604047209 */ /* 0x008fe20007810000 */
[C---:B--2---:R-:W-:Y:S01]  /*d7e0*/  FFMA.FTZ R3, R9.reuse, UR5, R193 ;  /* 0x0000000509037c23 */ /* 0x044fe200080100c1 */
[----:B------:R-:W-:Y:S01]  /*d7f0*/  FFMA.FTZ R9, R9, UR5, R195 ;  /* 0x0000000509097c23 */ /* 0x000fe200080100c3 */
[----:B-1----:R-:W-:-:S03]  /*d800*/  FMNMX.FTZ R229, R12, R23, !PT ;  /* 0x000000170ce57209 */ /* 0x002fc60007810000 */
[----:B------:R-:W-:Y:S02]  /*d810*/  FSEL R132, R3, -INF , !P5 ;  /* 0xff80000003847808 */ /* 0x000fe40006800000 */
[----:B------:R1:W2:Y:S01]  /*d820*/  MUFU.TANH R3, R2 ;  /* 0x0000000200037308 */ /* 0x0002a20000002400 */
[----:B------:R-:W-:Y:S02]  /*d830*/  FSEL R199, R9, -INF , !P6 ;  /* 0xff80000009c77808 */ /* 0x000fe40007000000 */
[C---:B------:R-:W-:Y:S02]  /*d840*/  ISETP.GE.AND P5, PT, R5.reuse, R15, PT ;  /* 0x0000000f0500720c */ /* 0x040fe40003fa6270 */
[----:B------:R-:W-:Y:S01]  /*d850*/  ISETP.GE.AND P6, PT, R5, R16, PT ;  /* 0x000000100500720c */ /* 0x000fe20003fc6270 */
[----:B----4-:R-:W-:Y:S01]  /*d860*/  FFMA.FTZ R5, R6, UR5, R21 ;  /* 0x0000000506057c23 */ /* 0x010fe20008010015 */
[C---:B-1----:R-:W-:Y:S01]  /*d870*/  FFMA.FTZ R2, R8.reuse, UR5, R27 ;  /* 0x0000000508027c23 */ /* 0x042fe2000801001b */
[----:B------:R-:W-:Y:S01]  /*d880*/  FFMA.FTZ R8, R8, UR5, R25 ;  /* 0x0000000508087c23 */ /* 0x000fe20008010019 */
[----:B--2---:R-:W-:Y:S01]  /*d890*/  FFMA.FTZ R6, R6, UR5, R3 ;  /* 0x0000000506067c23 */ /* 0x004fe20008010003 */
        /* <DEDUP_REMOVED lines=38> */
[----:B------:R-:W-:Y:S01]  /*db00*/  FADD.FTZ R6, R135, -R6 ;  /* 0x8000000687067221 */ /* 0x000fe20000010000 */
[----:B-1----:R-:W-:Y:S01]  /*db10*/  FMNMX.FTZ R3, R3, R4, !PT ;  /* 0x0000000403037209 */ /* 0x002fe20007810000 */
[----:B------:R-:W-:-:S04]  /*db20*/  FFMA.FTZ R4, R19, UR15, -R10 ;  /* 0x0000000f13047c23 */ /* 0x000fc8000801080a */
[----:B------:R1:W-:Y:S01]  /*db30*/  MUFU.EX2 R193, R18 ;  /* 0x0000001200c17308 */ /* 0x0003e20000000800 */
[----:B------:R-:W-:Y:S01]  /*db40*/  FMUL.FTZ R6, R6, UR15 ;  /* 0x0000000f06067c20 */ /* 0x000fe20008410000 */
[----:B--2---:R-:W-:Y:S01]  /*db50*/  FMNMX.FTZ R2, R2, R5, !PT ;  /* 0x0000000502027209 */ /* 0x004fe20007810000 */
[----:B------:R-:W2:Y:S01]  /*db60*/  SHFL.BFLY PT, R12, R3, 0x1, 0x1f ;  /* 0x0c201f00030c7f89 */ /* 0x000ea200000e0000 */
[----:B------:R-:W-:-:S03]  /*db70*/  FSEL R5, R221, RZ, P1 ;  /* 0x000000ffdd057208 */ /* 0x000fc60000800000 */
[----:B------:R-:W3:Y:S01]  /*db80*/  SHFL.BFLY PT, R7, R2, 0x1, 0x1f ;  /* 0x0c201f0002077f89 */ /* 0x000ee200000e0000 */
[----:B------:R4:W-:Y:S08]  /*db90*/  MUFU.EX2 R194, R4 ;  /* 0x0000000400c27308 */ /* 0x0009f00000000800 */
[----:B------:R-:W-:Y:S01]  /*dba0*/  MUFU.EX2 R201, R31 ;  /* 0x0000001f00c97308 */ /* 0x000fe20000000800 */
[----:B-1----:R-:W-:-:S07]  /*dbb0*/  IADD3 R18, PT, PT, R217, 0xa040, RZ ;  /* 0x0000a040d9127810 */ /* 0x002fce0007ffe0ff */
[----:B------:R-:W1:Y:S01]  /*dbc0*/  MUFU.EX2 R246, R28 ;  /* 0x0000001c00f67308 */ /* 0x000e620000000800 */
[----:B----4-:R-:W-:Y:S01]  /*dbd0*/  FADD.FTZ R4, R143, -R5 ;  /* 0x800000058f047221 */ /* 0x010fe20000010000 */
[----:B--2---:R-:W-:Y:S01]  /*dbe0*/  FMNMX.FTZ R222, R3, R12, !PT ;  /* 0x0000000c03de7209 */ /* 0x004fe20007810000 */
[----:B------:R-:W2:Y:S02]  /*dbf0*/  LDSM.16.MT88.4 R140, [R225+0xa000] ;  /* 0x00a00000e18c783b */ /* 0x000ea40000004200 */
[----:B------:R-:W-:Y:S01]  /*dc00*/  FMUL.FTZ R8, R4, UR15 ;  /* 0x0000000f04087c20 */ /* 0x000fe20008410000 */
[----:B------:R-:W-:Y:S02]  /*dc10*/  IADD3 R4, PT, PT, R217, 0xa000, RZ ;  /* 0x0000a000d9047810 */ /* 0x000fe40007ffe0ff */
[----:B---3--:R-:W-:Y:S01]  /*dc20*/  FMNMX.FTZ R233, R2, R7, !PT ;  /* 0x0000000702e97209 */ /* 0x008fe20007810000 */
        /* <DEDUP_REMOVED lines=8> */
[----:B------:R-:W-:Y:S01]  /*dcb0*/  @P0 IADD3 R18, PT, PT, R4, -0x40, RZ ;  /* 0xffffffc004120810 */ /* 0x000fe20007ffe0ff */
[----:B------:R-:W-:Y:S01]  /*dcc0*/  FADD.FTZ R19, R133, -R2 ;  /* 0x8000000285137221 */ /* 0x000fe20000010000 */
[--C-:B------:R-:W-:Y:S01]  /*dcd0*/  FFMA.FTZ R2, R184, UR15, -R12.reuse ;  /* 0x0000000fb8027c23 */ /* 0x100fe2000801080c */
[----:B------:R-:W-:Y:S01]  /*dce0*/  FADD.FTZ R17, R134, -R3 ;  /* 0x8000000386117221 */ /* 0x000fe20000010000 */
[----:B------:R-:W-:Y:S01]  /*dcf0*/  FFMA.FTZ R3, R11, UR15, -R12 ;  /* 0x0000000f0b037c23 */ /* 0x000fe2000801080c */
[----:B------:R-:W4:Y:S01]  /*dd00*/  LDSM.16.MT88.4 R176, [R18] ;  /* 0x0000000012b0783b */ /* 0x000f220000004200 */
[----:B-1----:R-:W-:Y:S01]  /*dd10*/  F2FP.BF16.F32.PACK_AB R4, R246, R201 ;  /* 0x000000c9f604723e */ /* 0x002fe200000010ff */
[----:B------:R1:W-:Y:S01]  /*dd20*/  MUFU.EX2 R244, R2 ;  /* 0x0000000200f47308 */ /* 0x0003e20000000800 */
[----:B------:R-:W-:Y:S01]  /*dd30*/  FMUL.FTZ R17, R17, UR15 ;  /* 0x0000000f11117c20 */ /* 0x000fe20008410000 */
[----:B------:R-:W-:-:S06]  /*dd40*/  F2FP.BF16.F32.PACK_AB R7, R194, R193 ;  /* 0x000000c1c207723e */ /* 0x000fcc00000010ff */
[----:B------:R5:W-:Y:S01]  /*dd50*/  MUFU.EX2 R185, R3 ;  /* 0x0000000300b97308 */ /* 0x000be20000000800 */
[----:B---3--:R-:W-:Y:S07]  /*dd60*/  LDSM.16.MT88.4 R28, [R224+0xb000] ;  /* 0x00b00000e01c783b */ /* 0x008fee0000004200 */
[----:B------:R3:W2:Y:S01]  /*dd70*/  MUFU.EX2 R245, R32 ;  /* 0x0000002000f57308 */ /* 0x0006a20000000800 */
[----:B-1----:R-:W-:-:S05]  /*dd80*/  FMUL.FTZ R2, R233, UR15 ;  /* 0x0000000fe9027c20 */ /* 0x002fca0008410000 */
[----:B------:R-:W-:Y:S02]  /*dd90*/  FSEL R11, R2, RZ, P1 ;  /* 0x000000ff020b7208 */ /* 0x000fe40000800000 */
[----:B------:R1:W4:Y:S01]  /*dda0*/  MUFU.EX2 R9, R6 ;  /* 0x0000000600097308 */ /* 0x0003220000000800 */
[----:B-----5:R-:W-:Y:S02]  /*ddb0*/  FFMA.FTZ R3, R197, UR15, -R12 ;  /* 0x0000000fc5037c23 */ /* 0x020fe4000801080c */
[----:B------:R-:W-:Y:S01]  /*ddc0*/  FFMA.FTZ R2, R186, UR15, -R11 ;  /* 0x0000000fba027c23 */ /* 0x000fe2000801080b */
[----:B------:R-:W-:-:S04]  /*ddd0*/  MOV R186, R201 ;  /* 0x000000c900ba7202 */ /* 0x000fc80000000f00 */
[----:B------:R5:W-:Y:S01]  /*dde0*/  MUFU.EX2 R197, R2 ;  /* 0x0000000200c57308 */ /* 0x000be20000000800 */
[----:B---3--:R-:W3:Y:S01]  /*ddf0*/  LDSM.16.MT88.4 R32, [R217+0xb000] ;  /* 0x00b00000d920783b */ /* 0x008ee20000004200 */
[----:B--2---:R-:W-:-:S06]  /*de00*/  F2FP.BF16.F32.PACK_AB R5, R195, R245 ;  /* 0x000000f5c305723e */ /* 0x004fcc00000010ff */
        /* <DEDUP_REMOVED lines=8> */
[----:B------:R-:W1:Y:S01]  /*de90*/  MUFU.EX2 R8, R8 ;  /* 0x0000000800087308 */ /* 0x000e620000000800 */
[--C-:B-----5:R-:W-:Y:S01]  /*dea0*/  FFMA.FTZ R2, R20, UR15, -R11.reuse ;  /* 0x0000000f14027c23 */ /* 0x120fe2000801080b */
[-C--:B------:R-:W-:Y:S01]  /*deb0*/  FMUL.FTZ R168, R168, R9.reuse ;  /* 0x00000009a8a87220 */ /* 0x080fe20000410000 */
[----:B------:R-:W4:Y:S01]  /*dec0*/  LDSM.16.MT88.4 R20, [R18+0x1000] ;  /* 0x001000001214783b */ /* 0x000f220000004200 */
[-C--:B------:R-:W-:Y:S01]  /*ded0*/  FMUL.FTZ R169, R169, R9.reuse ;  /* 0x00000009a9a97220 */ /* 0x080fe20000410000 */
[-C--:B------:R-:W-:Y:S01]  /*dee0*/  FMUL.FTZ R40, R40, R9.reuse ;  /* 0x0000000928287220 */ /* 0x080fe20000410000 */
[-C--:B------:R-:W-:Y:S01]  /*def0*/  FMUL.FTZ R41, R41, R9.reuse ;  /* 0x0000000929297220 */ /* 0x080fe20000410000 */
[-C--:B------:R-:W-:Y:S01]  /*df00*/  FMUL.FTZ R44, R44, R9.reuse ;  /* 0x000000092c2c7220 */ /* 0x080fe20000410000 */
[----:B------:R5:W-:Y:S01]  /*df10*/  MUFU.EX2 R134, R2 ;  /* 0x0000000200867308 */ /* 0x000be20000000800 */
[----:B--2---:R-:W-:Y:S01]  /*df20*/  FFMA.FTZ R3, R132, UR15, -R12 ;  /* 0x0000000f84037c23 */ /* 0x004fe2000801080c */
[-C--:B------:R-:W-:Y:S01]  /*df30*/  FMUL.FTZ R45, R45, R9.reuse ;  /* 0x000000092d2d7220 */ /* 0x080fe20000410000 */
[-C--:B------:R-:W-:Y:S01]  /*df40*/  FMUL.FTZ R56, R56, R9.reuse ;  /* 0x0000000938387220 */ /* 0x080fe20000410000 */
[-C--:B------:R-:W-:Y:S01]  /*df50*/  FMUL.FTZ R57, R57, R9.reuse ;  /* 0x0000000939397220 */ /* 0x080fe20000410000 */
[-C--:B------:R-:W-:Y:S01]  /*df60*/  FMUL.FTZ R60, R60, R9.reuse ;  /* 0x000000093c3c7220 */ /* 0x080fe20000410000 */
[-C--:B------:R-:W-:Y:S01]  /*df70*/  FMUL.FTZ R61, R61, R9.reuse ;  /* 0x000000093d3d7220 */ /* 0x080fe20000410000 */
[-C--:B------:R-:W-:Y:S01]  /*df80*/  FMUL.FTZ R72, R72, R9.reuse ;  /* 0x0000000948487220 */ /* 0x080fe20000410000 */
        /* <DEDUP_REMOVED lines=9> */
[----:B-----5:R-:W-:Y:S01]  /*e020*/  FMUL.FTZ R2, R19, UR15 ;  /* 0x0000000f13027c20 */ /* 0x020fe20008410000 */
[-C--:B------:R-:W-:Y:S01]  /*e030*/  FMUL.FTZ R42, R42, R8.reuse ;  /* 0x000000082a2a7220 */ /* 0x080fe20000410000 */
[-C--:B------:R-:W-:Y:S01]  /*e040*/  FMUL.FTZ R43, R43, R8.reuse ;  /* 0x000000082b2b7220 */ /* 0x080fe20000410000 */
[-C--:B------:R-:W-:Y:S01]  /*e050*/  FMUL.FTZ R46, R46, R8.reuse ;  /* 0x000000082e2e7220 */ /* 0x080fe20000410000 */
[-C--:B------:R-:W-:Y:S01]  /*e060*/  FMUL.FTZ R47, R47, R8.reuse ;  /* 0x000000082f2f7220 */ /* 0x080fe20000410000 */
[-C--:B------:R-:W-:Y:S01]  /*e070*/  FMUL.FTZ R58, R58, R8.reuse ;  /* 0x000000083a3a7220 */ /* 0x080fe20000410000 */
[----:B------:R-:W-:Y:S01]  /*e080*/  MUFU.EX2 R2, R2 ;  /* 0x0000000200027308 */ /* 0x000fe20000000800 */
[-C--:B------:R-:W-:Y:S01]  /*e090*/  FMUL.FTZ R59, R59, R8.reuse ;  /* 0x000000083b3b7220 */ /* 0x080fe20000410000 */
[--C-:B--2---:R-:W-:Y:S01]  /*e0a0*/  FFMA.FTZ R3, R200, UR15, -R11.reuse ;  /* 0x0000000fc8037c23 */ /* 0x104fe2000801080b */
        /* <DEDUP_REMOVED lines=33> */
[----:B------:R-:W-:Y:S01]  /*e2c0*/  FMUL.FTZ R125, R125, R9 ;  /* 0x000000097d7d7220 */ /* 0x000fe20000410000 */
[----:B------:R1:W5:Y:S01]  /*e2d0*/  MUFU.EX2 R132, R17 ;  /* 0x0000001100847308 */ /* 0x0003620000000800 */
        /* <DEDUP_REMOVED lines=16> */
[--C-:B-1----:R-:W-:Y:S01]  /*e3e0*/  FFMA.FTZ R17, R191, UR15, -R0.reuse ;  /* 0x0000000fbf117c23 */ /* 0x102fe20008010800 */
[----:B------:R-:W-:Y:S01]  /*e3f0*/  MOV R191, R186 ;  /* 0x000000ba00bf7202 */ /* 0x000fe20000000f00 */
[C---:B------:R-:W-:Y:S01]  /*e400*/  HMMA.16816.F32.BF16 R164, R4.reuse, R140, R164 ;  /* 0x0000008c04a4723c */ /* 0x040fe200000418a4 */
[-C--:B------:R-:W-:Y:S01]  /*e410*/  FMUL.FTZ R156, R156, R3.reuse ;  /* 0x000000039c9c7220 */ /* 0x080fe20000410000 */
[----:B------:R1:W-:Y:S01]  /*e420*/  MUFU.EX2 R186, R17 ;  /* 0x0000001100ba7308 */ /* 0x0003e20000000800 */
        /* <DEDUP_REMOVED lines=15> */
[-C--:B------:R-:W-:Y:S01]  /*e520*/  FMUL.FTZ R37, R37, R3.reuse ;  /* 0x0000000325257220 */ /* 0x080fe20000410000 */
[----:B-1----:R-:W-:Y:S01]  /*e530*/  FFMA.FTZ R17, R188, UR15, -R0 ;  /* 0x0000000fbc117c23 */ /* 0x002fe20008010800 */
        /* <DEDUP_REMOVED lines=46> */
[C---:B----4-:R-:W-:Y:S08]  /*e820*/  HMMA.16816.F32.BF16 R104, R4.reuse, R20, R104 ;  /* 0x000000140468723c */ /* 0x050ff00000041868 */
[C---:B------:R-:W-:Y:S08]  /*e830*/  HMMA.16816.F32.BF16 R108, R4.reuse, R22, R108 ;  /* 0x00000016046c723c */ /* 0x040ff0000004186c */
[C---:B------:R-:W-:Y:S08]  /*e840*/  HMMA.16816.F32.BF16 R120, R4.reuse, R28, R120 ;  /* 0x0000001c0478723c */ /* 0x040ff00000041878 */
[----:B------:R-:W-:Y:S01]  /*e850*/  HMMA.16816.F32.BF16 R212, R4, R30, R124 ;  /* 0x0000001e04d4723c */ /* 0x000fe2000004187c */
[----:B------:R-:W-:-:S02]  /*e860*/  F2FP.BF16.F32.PACK_AB R4, R185, R244 ;  /* 0x000000f4b904723e */ /* 0x000fc400000010ff */
[----:B------:R-:W-:Y:S02]  /*e870*/  F2FP.BF16.F32.PACK_AB R5, R134, R197 ;  /* 0x000000c58605723e */ /* 0x000fe400000010ff */
[----:B------:R-:W-:Y:S02]  /*e880*/  F2FP.BF16.F32.PACK_AB R6, R135, R184 ;  /* 0x000000b88706723e */ /* 0x000fe400000010ff */
[----:B-----5:R-:W-:Y:S02]  /*e890*/  F2FP.BF16.F32.PACK_AB R7, R132, R133 ;  /* 0x000000858407723e */ /* 0x020fe400000010ff */
        /* <DEDUP_REMOVED lines=185> */
[----:B------:R-:W4:Y:S04]  /*f430*/  LDSM.16.M88.4 R8, [R216] ;  /* 0x00000000d808783b */ /* 0x000f280000000200 */
[----:B------:R-:W-:Y:S01]  /*f440*/  LDSM.16.M88.4 R136, [R248+0x8000] ;  /* 0x00800000f888783b */ /* 0x000fe20000000200 */
[----:B--2---:R-:W-:-:S03]  /*f450*/  VIADD R2, R0, 0xffffff61 ;  /* 0xffffff6100027836 */ /* 0x004fc60000000000 */
[----:B------:R-:W2:Y:S01]  /*f460*/  LDSM.16.M88.4 R24, [R234+0x2000] ;  /* 0x00200000ea18783b */ /* 0x000ea20000000200 */
[----:B------:R-:W-:-:S03]  /*f470*/  IADD3 R3, PT, PT, R0, -0xa0, RZ ;  /* 0xffffff6000037810 */ /* 0x000fc60007ffe0ff */
[----:B------:R-:W5:Y:S01]  /*f480*/  LDSM.16.M88.4 R176, [R248+0x8800] ;  /* 0x00880000f8b0783b */ /* 0x000f620000000200 */
[----:B------:R-:W-:Y:S02]  /*f490*/  I2FP.F32.U32 R19, R2 ;  /* 0x0000000200137245 */ /* 0x000fe40000201000 */
[-C--:B------:R-:W-:Y:S01]  /*f4a0*/  ISETP.GE.AND P6, PT, R3, R14.reuse, PT ;  /* 0x0000000e0300720c */ /* 0x080fe20003fc6270 */
[----:B------:R-:W5:Y:S01]  /*f4b0*/  LDSM.16.M88.4 R32, [R234] ;  /* 0x00000000ea20783b */ /* 0x000f620000000200 */
[----:B------:R-:W-:-:S03]  /*f4c0*/  ISETP.GE.AND P5, PT, R2, R14, PT ;  /* 0x0000000e0200720c */ /* 0x000fc60003fa6270 */
[----:B------:R-:W-:Y:S04]  /*f4d0*/  LDSM.16.M88.4 R28, [R235+0x2000] ;  /* 0x00200000eb1c783b */ /* 0x000fe80000000200 */
[----:B------:R-:W5:Y:S04]  /*f4e0*/  LDSM.16.M88.4 R184, [R249+0x8800] ;  /* 0x00880000f9b8783b */ /* 0x000f680000000200 */
[----:B------:R-:W5:Y:S01]  /*f4f0*/  LDSM.16.M88.4 R180, [R249+0x8000] ;  /* 0x00800000f9b4783b */ /* 0x000f620000000200 */
[C---:B-1----:R-:W-:Y:S03]  /*f500*/  HMMA.16816.F32.BF16 R192, R4.reuse, R20, RZ ;  /* 0x0000001404c0723c */ /* 0x042fe600000418ff */
[----:B------:R-:W0:Y:S05]  /*f510*/  LDGDEPBAR ;  /* 0x00000000000079af */ /* 0x000e2a0000000000 */
[C---:B------:R-:W-:Y:S08]  /*f520*/  HMMA.16816.F32.BF16 R188, R4.reuse, R22, RZ ;  /* 0x0000001604bc723c */ /* 0x040ff000000418ff */
[C---:B---3--:R-:W-:Y:S08]  /*f530*/  HMMA.16816.F32.BF16 R140, R4.reuse, R132, RZ ;  /* 0x00000084048c723c */ /* 0x048ff000000418ff */
[----:B------:R-:W-:Y:S08]  /*f540*/  HMMA.16816.F32.BF16 R4, R4, R134, RZ ;  /* 0x000000860404723c */ /* 0x000ff000000418ff */
[C---:B----4-:R-:W-:Y:S08]  /*f550*/  HMMA.16816.F32.BF16 R196, R8.reuse, R20, RZ ;  /* 0x0000001408c4723c */ /* 0x050ff000000418ff */
[C---:B------:R-:W-:Y:S01]  /*f560*/  HMMA.16816.F32.BF16 R240, R8.reuse, R22, RZ ;  /* 0x0000001608f0723c */ /* 0x040fe200000418ff */
[----:B------:R-:W1:Y:S07]  /*f570*/  LDSM.16.M88.4 R20, [R235] ;  /* 0x00000000eb14783b */ /* 0x000e6e0000000200 */
[C---:B------:R-:W-:Y:S08]  /*f580*/  HMMA.16816.F32.BF16 R200, R8.reuse, R132, RZ ;  /* 0x0000008408c8723c */ /* 0x040ff000000418ff */
[----:B------:R-:W-:Y:S01]  /*f590*/  HMMA.16816.F32.BF16 R236, R8, R134, RZ ;  /* 0x0000008608ec723c */ /* 0x000fe200000418ff */
[----:B------:R-:W-:Y:S07]  /*f5a0*/  LDSM.16.M88.4 R8, [R220] ;  /* 0x00000000dc08783b */ /* 0x000fee0000000200 */
[C---:B--2---:R-:W-:Y:S08]  /*f5b0*/  HMMA.16816.F32.BF16 R212, R24.reuse, R136, R192 ;  /* 0x0000008818d4723c */ /* 0x044ff000000418c0 */
[C---:B-----5:R-:W-:Y:S01]  /*f5c0*/  HMMA.16816.F32.BF16 R208, R24.reuse, R176, R140 ;  /* 0x000000b018d0723c */ /* 0x060fe2000004188c */
[----:B------:R-:W-:Y:S07]  /*f5d0*/  LDSM.16.M88.4 R140, [R219+0x8000] ;  /* 0x00800000db8c783b */ /* 0x000fee0000000200 */
[C---:B------:R-:W-:Y:S08]  /*f5e0*/  HMMA.16816.F32.BF16 R204, R24.reuse, R138, R188 ;  /* 0x0000008a18cc723c */ /* 0x040ff000000418bc */
[----:B------:R-:W-:Y:S01]  /*f5f0*/  HMMA.16816.F32.BF16 R24, R24, R178, R4 ;  /* 0x000000b21818723c */ /* 0x000fe20000041804 */
[----:B------:R-:W2:Y:S07]  /*f600*/  LDSM.16.M88.4 R4, [R220+0x2000] ;  /* 0x00200000dc04783b */ /* 0x000eae0000000200 */
[C---:B------:R-:W-:Y:S08]  /*f610*/  HMMA.16816.F32.BF16 R132, R32.reuse, R136, R196 ;  /* 0x000000882084723c */ /* 0x040ff000000418c4 */
[C---:B------:R-:W-:Y:S08]  /*f620*/  HMMA.16816.F32.BF16 R196, R32.reuse, R176, R200 ;  /* 0x000000b020c4723c */ /* 0x040ff000000418c8 */
[C---:B------:R-:W-:Y:S08]  /*f630*/  HMMA.16816.F32.BF16 R176, R32.reuse, R178, R236 ;  /* 0x000000b220b0723c */ /* 0x040ff000000418ec */
[----:B------:R-:W-:Y:S01]  /*f640*/  HMMA.16816.F32.BF16 R192, R32, R138, R240 ;  /* 0x0000008a20c0723c */ /* 0x000fe200000418f0 */
[----:B------:R-:W-:Y:S07]  /*f650*/  LDSM.16.M88.4 R136, [R218+UR6+0x9000] ;  /* 0x00900006da88783b */ /* 0x000fee0008000200 */
[C---:B------:R-:W-:Y:S01]  /*f660*/  HMMA.16816.F32.BF16 R236, R28.reuse, R186, R24 ;  /* 0x000000ba1cec723c */ /* 0x040fe20000041818 */
[----:B------:R-:W3:Y:S07]  /*f670*/  LDSM.16.M88.4 R24, [R219+0x8800] ;  /* 0x00880000db18783b */ /* 0x000eee0000000200 */
[-C--:B------:R-:W-:Y:S08]  /*f680*/  HMMA.16816.F32.BF16 R188, R28, R180.reuse, R212 ;  /* 0x000000b41cbc723c */ /* 0x080ff000000418d4 */
[----:B-1----:R-:W-:Y:S01]  /*f690*/  HMMA.16816.F32.BF16 R32, R20, R180, R132 ;  /* 0x000000b41420723c */ /* 0x002fe20000041884 */
[----:B------:R-:W1:Y:S07]  /*f6a0*/  LDSM.16.M88.4 R132, [R216+0x4000] ;  /* 0x00400000d884783b */ /* 0x000e6e0000000200 */
[C---:B------:R-:W-:Y:S08]  /*f6b0*/  HMMA.16816.F32.BF16 R240, R28.reuse, R184, R208 ;  /* 0x000000b81cf0723c */ /* 0x040ff000000418d0 */
[-C--:B------:R-:W-:Y:S01]  /*f6c0*/  HMMA.16816.F32.BF16 R204, R28, R182.reuse, R204 ;  /* 0x000000b61ccc723c */ /* 0x080fe200000418cc */
[----:B------:R-:W4:Y:S07]  /*f6d0*/  LDSM.16.M88.4 R28, [R216+0x6000] ;  /* 0x00600000d81c783b */ /* 0x000f2e0000000200 */
[C---:B------:R-:W-:Y:S01]  /*f6e0*/  HMMA.16816.F32.BF16 R200, R20.reuse, R182, R192 ;  /* 0x000000b614c8723c */ /* 0x040fe200000418c0 */
[----:B------:R-:W5:Y:S07]  /*f6f0*/  LDSM.16.M88.4 R180, [R218+UR6+0x9800] ;  /* 0x00980006dab4783b */ /* 0x000f6e0008000200 */
[----:B------:R-:W-:Y:S08]  /*f700*/  HMMA.16816.F32.BF16 R196, R20, R184, R196 ;  /* 0x000000b814c4723c */ /* 0x000ff000000418c4 */
[----:B--2---:R-:W-:Y:S08]  /*f710*/  HMMA.16816.F32.BF16 R212, R4, R140, R188 ;  /* 0x0000008c04d4723c */ /* 0x004ff000000418bc */
[----:B------:R-:W-:Y:S01]  /*f720*/  HMMA.16816.F32.BF16 R20, R20, R186, R176 ;  /* 0x000000ba1414723c */ /* 0x000fe200000418b0 */
[----:B------:R-:W-:Y:S04]  /*f730*/  LDSM.16.M88.4 R184, [R248+0x9000] ;  /* 0x00900000f8b8783b */ /* 0x000fe80000000200 */
[----:B------:R-:W-:Y:S03]  /*f740*/  LDSM.16.M88.4 R176, [R249+0x9000] ;  /* 0x00900000f9b0783b */ /* 0x000fe60000000200 */
[----:B------:R-:W-:Y:S01]  /*f750*/  HMMA.16816.F32.BF16 R188, R8, R140, R32 ;  /* 0x0000008c08bc723c */ /* 0x000fe20000041820 */
[----:B------:R-:W2:Y:S07]  /*f760*/  LDSM.16.M88.4 R32, [R234+0x4000] ;  /* 0x00400000ea20783b */ /* 0x000eae0000000200 */
[-C--:B------:R-:W-:Y:S08]  /*f770*/  HMMA.16816.F32.BF16 R208, R4, R142.reuse, R204 ;  /* 0x0000008e04d0723c */ /* 0x080ff000000418cc */
[----:B------:R-:W-:Y:S08]  /*f780*/  HMMA.16816.F32.BF16 R140, R8, R142, R200 ;  /* 0x0000008e088c723c */ /* 0x000ff000000418c8 */
[----:B---3--:R-:W-:Y:S08]  /*f790*/  HMMA.16816.F32.BF16 R192, R4, R26, R236 ;  /* 0x0000001a04c0723c */ /* 0x008ff000000418ec */
[-C--:B------:R-:W-:Y:S08]  /*f7a0*/  HMMA.16816.F32.BF16 R200, R8, R24.reuse, R196 ;  /* 0x0000001808c8723c */ /* 0x080ff000000418c4 */
[----:B------:R-:W-:Y:S08]  /*f7b0*/  HMMA.16816.F32.BF16 R204, R4, R24, R240 ;  /* 0x0000001804cc723c */ /* 0x000ff000000418f0 */
[----:B------:R-:W-:Y:S01]  /*f7c0*/  HMMA.16816.F32.BF16 R196, R8, R26, R20 ;  /* 0x0000001a08c4723c */ /* 0x000fe20000041814 */
[----:B------:R-:W3:Y:S04]  /*f7d0*/  LDSM.16.M88.4 R20, [R235+0x4000] ;  /* 0x00400000eb14783b */ /* 0x000ee80000000200 */
[----:B------:R-:W3:Y:S03]  /*f7e0*/  LDSM.16.M88.4 R24, [R234+0x6000] ;  /* 0x00600000ea18783b */ /* 0x000ee60000000200 */
[-C--:B-1----:R-:W-:Y:S01]  /*f7f0*/  HMMA.16816.F32.BF16 R4, R132, R136.reuse, R188 ;  /* 0x000000888404723c */ /* 0x082fe200000418bc */
[----:B------:R-:W-:Y:S07]  /*f800*/  LDSM.16.M88.4 R8, [R235+0x6000] ;  /* 0x00600000eb08783b */ /* 0x000fee0000000200 */
[C---:B----4-:R-:W-:Y:S08]  /*f810*/  HMMA.16816.F32.BF16 R188, R28.reuse, R136, R212 ;  /* 0x000000881cbc723c */ /* 0x050ff000000418d4 */
[C---:B-----5:R-:W-:Y:S08]  /*f820*/  HMMA.16816.F32.BF16 R212, R28.reuse, R182, R192 ;  /* 0x000000b61cd4723c */ /* 0x060ff000000418c0 */
[C---:B------:R-:W-:Y:S08]  /*f830*/  HMMA.16816.F32.BF16 R208, R28.reuse, R138, R208 ;  /* 0x0000008a1cd0723c */ /* 0x040ff000000418d0 */
[----:B------:R-:W-:Y:S01]  /*f840*/  HMMA.16816.F32.BF16 R236, R28, R180, R204 ;  /* 0x000000b41cec723c */ /* 0x000fe200000418cc */
[----:B------:R-:W-:Y:S07]  /*f850*/  LDSM.16.M88.4 R28, [R220+0x4000] ;  /* 0x00400000dc1c783b */ /* 0x000fee0000000200 */
[----:B------:R-:W-:Y:S01]  /*f860*/  HMMA.16816.F32.BF16 R192, R132, R138, R140 ;  /* 0x0000008a84c0723c */ /* 0x000fe2000004188c */
[----:B------:R-:W1:Y:S07]  /*f870*/  LDSM.16.M88.4 R140, [R219+0x9000] ;  /* 0x00900000db8c783b */ /* 0x000e6e0000000200 */
[----:B--2---:R-:W-:Y:S01]  /*f880*/  HMMA.16816.F32.BF16 R136, R32, R184, R4 ;  /* 0x000000b82088723c */ /* 0x004fe20000041804 */
[----:B------:R-:W-:Y:S07]  /*f890*/  LDSM.16.M88.4 R4, [R220+0x6000] ;  /* 0x00600000dc04783b */ /* 0x000fee0000000200 */
[C---:B------:R-:W-:Y:S08]  /*f8a0*/  HMMA.16816.F32.BF16 R240, R132.reuse, R180, R200 ;  /* 0x000000b484f0723c */ /* 0x040ff000000418c8 */
[----:B------:R-:W-:Y:S01]  /*f8b0*/  HMMA.16816.F32.BF16 R204, R132, R182, R196 ;  /* 0x000000b684cc723c */ /* 0x000fe200000418c4 */
[----:B------:R-:W2:Y:S07]  /*f8c0*/  LDSM.16.M88.4 R132, [R248+0x9800] ;  /* 0x00980000f884783b */ /* 0x000eae0000000200 */
[----:B---3--:R-:W-:Y:S08]  /*f8d0*/  HMMA.16816.F32.BF16 R136, R20, R176, R136 ;  /* 0x000000b01488723c */ /* 0x008ff00000041888 */
[C---:B------:R-:W-:Y:S08]  /*f8e0*/  HMMA.16816.F32.BF16 R180, R24.reuse, R184, R188 ;  /* 0x000000b818b4723c */ /* 0x040ff000000418bc */
[----:B------:R-:W-:Y:S08]  /*f8f0*/  HMMA.16816.F32.BF16 R188, R24, R186, R208 ;  /* 0x000000ba18bc723c */ /* 0x000ff000000418d0 */
[----:B-1----:R-:W-:Y:S08]  /*f900*/  HMMA.16816.F32.BF16 R136, R28, R140, R136 ;  /* 0x0000008c1c88723c */ /* 0x002ff00000041888 */
[----:B------:R-:W-:Y:S08]  /*f910*/  HMMA.16816.F32.BF16 R184, R32, R186, R192 ;  /* 0x000000ba20b8723c */ /* 0x000ff000000418c0 */
[C---:B--2---:R-:W-:Y:S03]  /*f920*/  HMMA.16816.F32.BF16 R200, R24.reuse, R132, R236 ;  /* 0x0000008418c8723c */ /* 0x044fe600000418ec */
[----:B------:R-:W-:Y:S01]  /*f930*/  FMUL.FTZ R136, R136, UR4 ;  /* 0x0000000488887c20 */ /* 0x000fe20008410000 */
[----:B------:R-:W-:Y:S01]  /*f940*/  FMUL.FTZ R137, R137, UR4 ;  /* 0x0000000489897c20 */ /* 0x000fe20008410000 */
[----:B------:R-:W-:Y:S01]  /*f950*/  FMUL.FTZ R138, R138, UR4 ;  /* 0x000000048a8a7c20 */ /* 0x000fe20008410000 */
[----:B------:R-:W-:Y:S01]  /*f960*/  FMUL.FTZ R139, R139, UR4 ;  /* 0x000000048b8b7c20 */ /* 0x000fe20008410000 */
[----:B------:R-:W-:Y:S01]  /*f970*/  MUFU.TANH R209, R136 ;  /* 0x0000008800d17308 */ /* 0x000fe20000002400 */
[----:B------:R-:W-:Y:S01]  /*f980*/  HMMA.16816.F32.BF16 R196, R24, R134, R212 ;  /* 0x0000008618c4723c */ /* 0x000fe200000418d4 */
[----:B------:R-:W1:Y:S06]  /*f990*/  LDSM.16.M88.4 R24, [R249+0x9800] ;  /* 0x00980000f918783b */ /* 0x000e6c0000000200 */
[----:B------:R-:W-:Y:S01]  /*f9a0*/  MUFU.TANH R208, R137 ;  /* 0x0000008900d07308 */ /* 0x000fe20000002400 */
[----:B------:R-:W-:Y:S07]  /*f9b0*/  HMMA.16816.F32.BF16 R180, R8, R176, R180 ;  /* 0x000000b008b4723c */ /* 0x000fee00000418b4 */
[----:B------:R-:W-:Y:S01]  /*f9c0*/  MUFU.TANH R211, R138 ;  /* 0x0000008a00d37308 */ /* 0x000fe20000002400 */
[-C--:B------:R-:W-:Y:S07]  /*f9d0*/  HMMA.16816.F32.BF16 R184, R20, R178.reuse, R184 ;  /* 0x000000b214b8723c */ /* 0x080fee00000418b8 */
[----:B------:R2:W-:Y:S01]  /*f9e0*/  MUFU.TANH R210, R139 ;  /* 0x0000008b00d27308 */ /* 0x0005e20000002400 */
[----:B------:R-:W-:Y:S08]  /*f9f0*/  HMMA.16816.F32.BF16 R176, R8, R178, R188 ;  /* 0x000000b208b0723c */ /* 0x000ff000000418bc */
[----:B------:R-:W-:Y:S01]  /*fa00*/  HMMA.16816.F32.BF16 R192, R4, R140, R180 ;  /* 0x0000008c04c0723c */ /* 0x000fe200000418b4 */
[----:B--2---:R-:W2:Y:S07]  /*fa10*/  LDSM.16.M88.4 R136, [R219+0x9800] ;  /* 0x00980000db88783b */ /* 0x004eae0000000200 */
[----:B------:R-:W-:Y:S01]  /*fa20*/  HMMA.16816.F32.BF16 R180, R32, R132, R240 ;  /* 0x0000008420b4723c */ /* 0x000fe200000418f0 */
[----:B------:R-:W-:-:S07]  /*fa30*/  DEPBAR.LE SB0, 0x0 ;  /* 0x000080000000791a */ /* 0x000fce0000000000 */
[----:B------:R-:W-:Y:S03]  /*fa40*/  HMMA.16816.F32.BF16 R188, R32, R134, R204 ;  /* 0x0000008620bc723c */ /* 0x000fe600000418cc */
[----:B------:R-:W-:Y:S01]  /*fa50*/  FMUL.FTZ R192, R192, UR4 ;  /* 0x00000004c0c07c20 */ /* 0x000fe20008410000 */
[----:B------:R-:W-:-:S03]  /*fa60*/  FMUL.FTZ R193, R193, UR4 ;  /* 0x00000004c1c17c20 */ /* 0x000fc60008410000 */
[----:B------:R3:W-:Y:S01]  /*fa70*/  MUFU.TANH R18, R192 ;  /* 0x000000c000127308 */ /* 0x0007e20000002400 */
[C---:B-1----:R-:W-:Y:S07]  /*fa80*/  HMMA.16816.F32.BF16 R132, R8.reuse, R24, R200 ;  /* 0x000000180884723c */ /* 0x042fee00000418c8 */
[----:B------:R1:W4:Y:S01]  /*fa90*/  MUFU.TANH R17, R193 ;  /* 0x000000c100117308 */ /* 0x0003220000002400 */
[----:B------:R-:W-:Y:S01]  /*faa0*/  HMMA.16816.F32.BF16 R8, R8, R26, R196 ;  /* 0x0000001a0808723c */ /* 0x000fe200000418c4 */
[----:B---3--:R-:W-:-:S07]  /*fab0*/  FMUL.FTZ R192, R194, UR4 ;  /* 0x00000004c2c07c20 */ /* 0x008fce0008410000 */
[----:B------:R-:W-:Y:S01]  /*fac0*/  HMMA.16816.F32.BF16 R184, R28, R142, R184 ;  /* 0x0000008e1cb8723c */ /* 0x000fe200000418b8 */
[----:B------:R-:W-:Y:S01]  /*fad0*/  MUFU.TANH R192, R192 ;  /* 0x000000c000c07308 */ /* 0x000fe20000002400 */
[----:B-1----:R-:W-:-:S06]  /*fae0*/  FMUL.FTZ R193, R195, UR4 ;  /* 0x00000004c3c17c20 */ /* 0x002fcc0008410000 */
[C---:B------:R-:W-:Y:S01]  /*faf0*/  HMMA.16816.F32.BF16 R140, R4.reuse, R142, R176 ;  /* 0x0000008e048c723c */ /* 0x040fe200000418b0 */
[----:B------:R-:W-:Y:S07]  /*fb00*/  MUFU.TANH R193, R193 ;  /* 0x000000c100c17308 */ /* 0x000fee0000002400 */
[----:B--2---:R-:W-:Y:S03]  /*fb10*/  HMMA.16816.F32.BF16 R132, R4, R136, R132 ;  /* 0x000000880484723c */ /* 0x004fe60000041884 */
[----:B------:R-:W-:Y:S01]  /*fb20*/  FMUL.FTZ R184, R184, UR4 ;  /* 0x00000004b8b87c20 */ /* 0x000fe20008410000 */
[----:B------:R-:W-:Y:S01]  /*fb30*/  FMUL.FTZ R185, R185, UR4 ;  /* 0x00000004b9b97c20 */ /* 0x000fe20008410000 */
[----:B------:R-:W-:Y:S01]  /*fb40*/  FMUL.FTZ R186, R186, UR4 ;  /* 0x00000004baba7c20 */ /* 0x000fe20008410000 */
[----:B------:R-:W-:-:S02]  /*fb50*/  FMUL.FTZ R187, R187, UR4 ;  /* 0x00000004bbbb7c20 */ /* 0x000fc40008410000 */
[----:B------:R-:W-:Y:S01]  /*fb60*/  HMMA.16816.F32.BF16 R176, R4, R138, R8 ;  /* 0x0000008a04b0723c */ /* 0x000fe20000041808 */
[C---:B------:R-:W-:Y:S01]  /*fb70*/  VIADD R9, R0.reuse, 0xffffff78 ;  /* 0xffffff7800097836 */ /* 0x040fe20000000000 */
[----:B------:R-:W-:Y:S01]  /*fb80*/  IADD3 R4, PT, PT, R0, -0x98, RZ ;  /* 0xffffff6800047810 */ /* 0x000fe20007ffe0ff */
[----:B------:R-:W-:Y:S01]  /*fb90*/  FMUL.FTZ R141, R141, UR4 ;  /* 0x000000048d8d7c20 */ /* 0x000fe20008410000 */
[----:B------:R-:W-:Y:S01]  /*fba0*/  FMUL.FTZ R140, R140, UR4 ;  /* 0x000000048c8c7c20 */ /* 0x000fe20008410000 */
[C---:B------:R-:W-:Y:S01]  /*fbb0*/  VIADD R5, R0.reuse, 0xffffff69 ;  /* 0xffffff6900057836 */ /* 0x040fe20000000000 */
[C---:B------:R-:W-:Y:S01]  /*fbc0*/  IADD3 R8, PT, PT, R0.reuse, -0x90, RZ ;  /* 0xffffff7000087810 */ /* 0x040fe20007ffe0ff */
[----:B------:R1:W2:Y:S01]  /*fbd0*/  MUFU.TANH R194, R141 ;  /* 0x0000008d00c27308 */ /* 0x0002a20000002400 */
[C---:B------:R-:W-:Y:S01]  /*fbe0*/  HMMA.16816.F32.BF16 R32, R20.reuse, R24, R180 ;  /* 0x000000181420723c */ /* 0x040fe200000418b4 */
[C---:B------:R-:W-:Y:S01]  /*fbf0*/  VIADD R7, R0.reuse, 0xffffff71 ;  /* 0xffffff7100077836 */ /* 0x040fe20000000000 */
[----:B------:R-:W-:Y:S01]  /*fc00*/  IADD3 R6, PT, PT, R0, -0x87, RZ ;  /* 0xffffff7900067810 */ /* 0x000fe20007ffe0ff */
[----:B------:R-:W-:Y:S01]  /*fc10*/  FMUL.FTZ R132, R132, UR4 ;  /* 0x0000000484847c20 */ /* 0x000fe20008410000 */
[----:B------:R-:W-:Y:S01]  /*fc20*/  I2FP.F32.U32 R0, R3 ;  /* 0x0000000300007245 */ /* 0x000fe20000201000 */
[----:B------:R-:W-:Y:S01]  /*fc30*/  FMUL.FTZ R133, R133, UR4 ;  /* 0x0000000485857c20 */ /* 0x000fe20008410000 */
[----:B----4-:R-:W-:Y:S01]  /*fc40*/  FFMA.FTZ R11, R19, UR5, R17 ;  /* 0x00000005130b7c23 */ /* 0x010fe20008010011 */
[----:B------:R-:W3:Y:S01]  /*fc50*/  MUFU.TANH R12, R140 ;  /* 0x0000008c000c7308 */ /* 0x000ee20000002400 */
[----:B------:R-:W-:Y:S01]  /*fc60*/  HMMA.16816.F32.BF16 R20, R20, R26, R188 ;  /* 0x0000001a1414723c */ /* 0x000fe200000418bc */
[----:B------:R-:W-:Y:S01]  /*fc70*/  FFMA.FTZ R10, R0, UR5, R18 ;  /* 0x00000005000a7c23 */ /* 0x000fe20008010012 */
[----:B------:R-:W-:Y:S01]  /*fc80*/  I2FP.F32.U32 R17, R5 ;  /* 0x0000000500117245 */ /* 0x000fe20000201000 */
[----:B------:R-:W-:Y:S01]  /*fc90*/  FMUL.FTZ R177, R177, UR4 ;  /* 0x00000004b1b17c20 */ /* 0x000fe20008410000 */
[----:B------:R-:W-:Y:S01]  /*fca0*/  FMUL.FTZ R176, R176, UR4 ;  /* 0x00000004b0b07c20 */ /* 0x000fe20008410000 */
[----:B------:R-:W-:Y:S01]  /*fcb0*/  I2FP.F32.U32 R18, R4 ;  /* 0x0000000400127245 */ /* 0x000fe20000201000 */
[----:B------:R-:W-:Y:S01]  /*fcc0*/  FMUL.FTZ R134, R134, UR4 ;  /* 0x0000000486867c20 */ /* 0x000fe20008410000 */
[----:B------:R4:W5:Y:S01]  /*fcd0*/  MUFU.TANH R26, R132 ;  /* 0x00000084001a7308 */ /* 0x0009620000002400 */
[-C--:B------:R-:W-:Y:S01]  /*fce0*/  ISETP.GE.AND P1, PT, R5, R14.reuse, PT ;  /* 0x0000000e0500720c */ /* 0x080fe20003f26270 */
[----:B-1----:R-:W-:Y:S01]  /*fcf0*/  FMUL.FTZ R141, R142, UR4 ;  /* 0x000000048e8d7c20 */ /* 0x002fe20008410000 */
[----:B------:R-:W-:-:S02]  /*fd00*/  ISETP.GE.AND P4, PT, R4, R14, PT ;  /* 0x0000000e0400720c */ /* 0x000fc40003f86270 */
[C---:B------:R-:W-:Y:S01]  /*fd10*/  HMMA.16816.F32.BF16 R180, R28.reuse, R136, R32 ;  /* 0x000000881cb4723c */ /* 0x040fe20000041820 */
[----:B------:R-:W-:Y:S01]  /*fd20*/  FSEL R34, R10, -INF , !P6 ;  /* 0xff8000000a227808 */ /* 0x000fe20007000000 */
[----:B--2---:R-:W-:Y:S01]  /*fd30*/  FFMA.FTZ R10, R17, UR5, R194 ;  /* 0x00000005110a7c23 */ /* 0x004fe200080100c2 */
[----:B------:R1:W2:Y:S01]  /*fd40*/  MUFU.TANH R25, R133 ;  /* 0x0000008500197308 */ /* 0x0002a20000002400 */
[----:B---3--:R-:W-:Y:S01]  /*fd50*/  FFMA.FTZ R12, R18, UR5, R12 ;  /* 0x00000005120c7c23 */ /* 0x008fe2000801000c */
[----:B------:R-:W-:Y:S01]  /*fd60*/  FSEL R33, R11, -INF , !P5 ;  /* 0xff8000000b217808 */ /* 0x000fe20006800000 */
[----:B------:R-:W-:Y:S01]  /*fd70*/  FMUL.FTZ R140, R143, UR4 ;  /* 0x000000048f8c7c20 */ /* 0x000fe20008410000 */
[----:B------:R-:W-:Y:S01]  /*fd80*/  FSEL R35, R10, -INF , !P1 ;  /* 0xff8000000a237808 */ /* 0x000fe20004800000 */
[----:B------:R-:W-:Y:S01]  /*fd90*/  HMMA.16816.F32.BF16 R136, R28, R138, R20 ;  /* 0x0000008a1c88723c */ /* 0x000fe20000041814 */
[----:B------:R-:W-:Y:S02]  /*fda0*/  I2FP.F32.U32 R11, R8 ;  /* 0x00000008000b7245 */ /* 0x000fe40000201000 */
[----:B------:R-:W3:Y:S01]  /*fdb0*/  MUFU.TANH R24, R176 ;  /* 0x000000b000187308 */ /* 0x000ee20000002400 */
[----:B------:R-:W-:-:S02]  /*fdc0*/  I2FP.F32.U32 R10, R7 ;  /* 0x00000007000a7245 */ /* 0x000fc40000201000 */
[----:B----4-:R-:W-:Y:S01]  /*fdd0*/  FSEL R132, R12, -INF , !P4 ;  /* 0xff8000000c847808 */ /* 0x010fe20006000000 */
[----:B-----5:R-:W-:Y:S01]  /*fde0*/  FFMA.FTZ R22, R11, UR5, R26 ;  /* 0x000000050b167c23 */ /* 0x020fe2000801001a */
[-C--:B------:R-:W-:Y:S02]  /*fdf0*/  ISETP.GE.AND P6, PT, R8, R14.reuse, PT ;  /* 0x0000000e0800720c */ /* 0x080fe40003fc6270 */
[-C--:B------:R-:W-:Y:S01]  /*fe00*/  ISETP.GE.AND P5, PT, R7, R14.reuse, PT ;  /* 0x0000000e0700720c */ /* 0x080fe20003fa6270 */
[----:B------:R-:W4:Y:S01]  /*fe10*/  MUFU.TANH R177, R177 ;  /* 0x000000b100b17308 */ /* 0x000f220000002400 */
[----:B-1----:R-:W-:Y:S01]  /*fe20*/  FMUL.FTZ R133, R135, UR4 ;  /* 0x0000000487857c20 */ /* 0x002fe20008410000 */
[-C--:B------:R-:W-:Y:S01]  /*fe30*/  ISETP.GE.AND P4, PT, R9, R14.reuse, PT ;  /* 0x0000000e0900720c */ /* 0x080fe20003f86270 */
[----:B--2---:R-:W-:Y:S01]  /*fe40*/  FFMA.FTZ R21, R10, UR5, R25 ;  /* 0x000000050a157c23 */ /* 0x004fe20008010019 */
[----:B------:R-:W-:Y:S02]  /*fe50*/  ISETP.GE.AND P1, PT, R6, R14, PT ;  /* 0x0000000e0600720c */ /* 0x000fe40003f26270 */
[----:B------:R-:W-:-:S02]  /*fe60*/  I2FP.F32.U32 R12, R9 ;  /* 0x00000009000c7245 */ /* 0x000fc40000201000 */
[----:B------:R-:W-:Y:S01]  /*fe70*/  I2FP.F32.U32 R14, R6 ;  /* 0x00000006000e7245 */ /* 0x000fe20000201000 */
[----:B------:R-:W1:Y:S01]  /*fe80*/  MUFU.TANH R184, R184 ;  /* 0x000000b800b87308 */ /* 0x000e620000002400 */
[----:B------:R-:W-:Y:S01]  /*fe90*/  FMNMX3.FTZ R20, R229, R34, R33, !PT ;  /* 0x00000022e5147276 */ /* 0x000fe20007810021 */
[----:B---3--:R-:W-:Y:S01]  /*fea0*/  FFMA.FTZ R24, R12, UR5, R24 ;  /* 0x000000050c187c23 */ /* 0x008fe20008010018 */
[----:B------:R-:W-:Y:S02]  /*feb0*/  FSEL R188, R22, -INF , !P6 ;  /* 0xff80000016bc7808 */ /* 0x000fe40007000000 */
[----:B------:R-:W-:Y:S02]  /*fec0*/  FSEL R191, R21, -INF , !P5 ;  /* 0xff80000015bf7808 */ /* 0x000fe40006800000 */
[----:B------:R-:W-:Y:S01]  /*fed0*/  FMNMX3.FTZ R20, R20, R132, R35, !PT ;  /* 0x0000008414147276 */ /* 0x000fe20007810023 */
[----:B------:R-:W2:Y:S01]  /*fee0*/  MUFU.TANH R185, R185 ;  /* 0x000000b900b97308 */ /* 0x000ea20000002400 */
[----:B----4-:R-:W-:Y:S01]  /*fef0*/  FFMA.FTZ R23, R14, UR5, R177 ;  /* 0x000000050e177c23 */ /* 0x010fe200080100b1 */
[----:B------:R-:W-:-:S02]  /*ff00*/  FSEL R194, R24, -INF , !P4 ;  /* 0xff80000018c27808 */ /* 0x000fc40006000000 */
[----:B------:R-:W-:Y:S02]  /*ff10*/  FMNMX3.FTZ R20, R20, R188, R191, !PT ;  /* 0x000000bc14147276 */ /* 0x000fe400078100bf */
[----:B------:R-:W-:Y:S02]  /*ff20*/  FSEL R195, R23, -INF , !P1 ;  /* 0xff80000017c37808 */ /* 0x000fe40004800000 */
[----:B------:R-:W3:Y:S02]  /*ff30*/  MUFU.TANH R186, R186 ;  /* 0x000000ba00ba7308 */ /* 0x000ee40000002400 */
[----:B------:R-:W-:-:S06]  /*ff40*/  FMNMX3.FTZ R32, R20, R194, R195, !PT ;  /* 0x000000c214207276 */ /* 0x000fcc00078100c3 */
[----:B------:R-:W4:Y:S08]  /*ff50*/  MUFU.TANH R187, R187 ;  /* 0x000000bb00bb7308 */ /* 0x000f300000002400 */
[----:B------:R-:W1:Y:S08]  /*ff60*/  MUFU.TANH R141, R141 ;  /* 0x0000008d008d7308 */ /* 0x000e700000002400 */
[----:B------:R-:W1:Y:S08]  /*ff70*/  MUFU.TANH R140, R140 ;  /* 0x0000008c008c7308 */ /* 0x000e700000002400 */
[----:B------:R-:W1:Y:S08]  /*ff80*/  MUFU.TANH R134, R134 ;  /* 0x0000008600867308 */ /* 0x000e700000002400 */
[----:B------:R-:W1:Y:S01]  /*ff90*/  MUFU.TANH R133, R133 ;  /* 0x0000008500857308 */ /* 0x000e620000002400 */
[----:B------:R-:W-:Y:S06]  /*ffa0*/  BAR.SYNC.DEFER_BLOCKING 0x0 ;  /* 0x0000000000007b1d */ /* 0x000fec0000010000 */
[----:B--234-:R-:W-:Y:S05]  /*ffb0*/  BRA.U !UP0, `(.L_x_1631) ;  /* 0x0000000108b87547 */ /* 0x01cfea000b800000 */
[----:B------:R-:W-:Y:S01]  /*ffc0*/  UIADD3 UR8, UPT, UPT, UR23, -0x6, URZ ;  /* 0xfffffffa17087890 */ /* 0x000fe2000fffe0ff */
[----:B------:R-:W-:Y:S01]  /*ffd0*/  IMAD.U32 R22, RZ, RZ, UR32 ;  /* 0x00000020ff167e24 */ /* 0x000fe2000f8e00ff */
[----:B------:R-:W-:Y:S01]  /*ffe0*/  MOV R20, UR32 ;  /* 0x0000002000147c02 */ /* 0x000fe20008000f00 */
[----:B------:R-:W-:Y:S01]  /*fff0*/  IMAD.U32 R23, RZ, RZ, UR17 ;  /* 0x00000011ff177e24 */ /* 0x000fe2000f8e00ff */
[----:B------:R-:W-:Y:S01]  /*10000*/  UIMAD.WIDE.U32 UR18, UR16, UR8, URZ ;  /* 0x00000008101272a5 */ /* 0x000fe2000f8e00ff */
[----:B------:R-:W-:Y:S01]  /*10010*/  IMAD.U32 R24, RZ, RZ, UR16 ;  /* 0x00000010ff187e24 */ /* 0x000fe2000f8e00ff */
[----:B------:R-:W-:Y:S01]  /*10020*/  UIMAD UR10, UR10, UR8, URZ ;  /* 0x000000080a0a72a4 */ /* 0x000fe2000f8e02ff */
[----:B------:R-:W-:Y:S02]  /*10030*/  IMAD.U32 R21, RZ, RZ, UR17 ;  /* 0x00000011ff157e24 */ /* 0x000fe4000f8e00ff */
[----:B------:R-:W-:Y:S01]  /*10040*/  @!P3 IMAD.WIDE.U32 R22, R24, UR8, R22 ;  /* 0x000000081816bc25 */ /* 0x000fe2000f8e0016 */
[----:B------:R-:W-:Y:S01]  /*10050*/  UIADD3 UR9, UPT, UPT, UR19, UR10, URZ ;  /* 0x0000000a13097290 */ /* 0x000fe2000fffe0ff */
[----:B------:R-:W-:-:S02]  /*10060*/  MOV R25, UR18 ;  /* 0x0000001200197c02 */ /* 0x000fc40008000f00 */
[----:B------:R-:W-:Y:S01]  /*10070*/  MOV R26, UR18 ;  /* 0x00000012001a7c02 */ /* 0x000fe20008000f00 */
[----:B------:R-:W-:Y:S01]  /*10080*/  IMAD.U32 R27, RZ, RZ, UR18 ;  /* 0x00000012ff1b7e24 */ /* 0x000fe2000f8e00ff */
[-C--:B------:R-:W-:Y:S01]  /*10090*/  @!P3 LEA R30, P1, R25, R232.reuse, 0x1 ;  /* 0x000000e8191eb211 */ /* 0x080fe200078208ff */
[----:B------:R-:W-:Y:S01]  /*100a0*/  IMAD.U32 R25, RZ, RZ, UR9 ;  /* 0x00000009ff197e24 */ /* 0x000fe2000f8e00ff */
[-C--:B------:R-:W-:Y:S01]  /*100b0*/  @!P2 LEA R26, P4, R26, R232.reuse, 0x1 ;  /* 0x000000e81a1aa211 */ /* 0x080fe200078808ff */
[----:B------:R-:W-:Y:S01]  /*100c0*/  @!P2 IMAD.WIDE.U32 R20, R24, UR8, R20 ;  /* 0x000000081814ac25 */ /* 0x000fe2000f8e0014 */
[-C--:B------:R-:W-:Y:S02]  /*100d0*/  @!P3 LEA R28, P5, R22, R232.reuse, 0x1 ;  /* 0x000000e8161cb211 */ /* 0x080fe400078a08ff */
[----:B------:R-:W-:Y:S01]  /*100e0*/  @!P3 LEA.HI.X R31, R27, R231, R25, 0x1, P1 ;  /* 0x000000e71b1fb211 */ /* 0x000fe200008f0c19 */
[----:B------:R-:W-:Y:S01]  /*100f0*/  @!P3 VIADD R23, R23, UR10 ;  /* 0x0000000a1717bc36 */ /* 0x000fe20008000000 */
[----:B------:R-:W-:-:S02]  /*10100*/  @!P2 LEA R24, P1, R20, R232, 0x1 ;  /* 0x000000e81418a211 */ /* 0x000fc400078208ff */
[----:B------:R-:W-:Y:S01]  /*10110*/  @!P2 IADD3 R21, PT, PT, R21, UR10, RZ ;  /* 0x0000000a1515ac10 */ /* 0x000fe2000fffe0ff */
[----:B------:R-:W-:Y:S01]  /*10120*/  @!PT LDS RZ, [RZ] ;  /* 0x00000000fffff984 */ /* 0x000fe20000000800 */
[----:B------:R-:W-:Y:S01]  /*10130*/  @!PT LDS RZ, [RZ] ;  /* 0x00000000fffff984 */ /* 0x000fe20000000800 */
[----:B------:R-:W-:Y:S01]  /*10140*/  @!PT LDS RZ, [RZ] ;  /* 0x00000000fffff984 */ /* 0x000fe20000000800 */
[----:B------:R2:W-:Y:S01]  /*10150*/  @!P3 LDGSTS.E.BYPASS.LTC128B.128 [R230+0x8000], desc[UR24][R30.64] ;  /* 0x080000001ee6bfae */ /* 0x0005e2000b981a18 */
[-C--:B------:R-:W-:Y:S02]  /*10160*/  @!P2 LEA.HI.X R27, R27, R231.reuse, R25, 0x1, P4 ;  /* 0x000000e71b1ba211 */ /* 0x080fe400020f0c19 */
[-C--:B------:R-:W-:Y:S01]  /*10170*/  @!P3 LEA.HI.X R29, R22, R231.reuse, R23, 0x1, P5 ;  /* 0x000000e7161db211 */ /* 0x080fe200028f0c17 */
        /* <DEDUP_REMOVED lines=18> */
.L_x_1631:
[----:B--2---:R-:W2:Y:S01]  /*102a0*/  SHFL.BFLY PT, R24, R32, 0x2, 0x1f ;  /* 0x0c401f0020187f89 */ /* 0x004ea200000e0000 */
[----:B------:R-:W-:Y:S01]  /*102b0*/  FMUL.FTZ R20, R178, UR4 ;  /* 0x00000004b2147c20 */ /* 0x000fe20008410000 */
[----:B-1----:R-:W-:Y:S01]  /*102c0*/  FFMA.FTZ R23, R18, UR5, R141 ;  /* 0x0000000512177c23 */ /* 0x002fe2000801008d */
[-C--:B------:R-:W-:Y:S01]  /*102d0*/  ISETP.GE.AND P1, PT, R4, R13.reuse, PT ;  /* 0x0000000d0400720c */ /* 0x080fe20003f26270 */
[----:B------:R-:W-:Y:S01]  /*102e0*/  FFMA.FTZ R22, R0, UR5, R192 ;  /* 0x0000000500167c23 */ /* 0x000fe200080100c0 */
[----:B------:R1:W3:Y:S01]  /*102f0*/  MUFU.TANH R26, R20 ;  /* 0x00000014001a7308 */ /* 0x0002e20000002400 */
[----:B------:R-:W-:Y:S01]  /*10300*/  FFMA.FTZ R21, R19, UR5, R193 ;  /* 0x0000000513157c23 */ /* 0x000fe200080100c1 */
[-C--:B------:R-:W-:Y:S01]  /*10310*/  ISETP.GE.AND P3, PT, R3, R13.reuse, PT ;  /* 0x0000000d0300720c */ /* 0x080fe20003f66270 */
[----:B------:R-:W-:Y:S01]  /*10320*/  FFMA.FTZ R25, R17, UR5, R140 ;  /* 0x0000000511197c23 */ /* 0x000fe2000801008c */
[-C--:B------:R-:W-:Y:S01]  /*10330*/  ISETP.GE.AND P2, PT, R2, R13.reuse, PT ;  /* 0x0000000d0200720c */ /* 0x080fe20003f46270 */
[----:B------:R-:W-:Y:S01]  /*10340*/  UIADD3 UR11, UPT, UPT, UR23, -0x6, URZ ;  /* 0xfffffffa170b7890 */ /* 0x000fe2000fffe0ff */
[----:B------:R-:W-:-:S02]  /*10350*/  ISETP.GE.AND P5, PT, R8, R13, PT ;  /* 0x0000000d0800720c */ /* 0x000fc40003fa6270 */
[----:B------:R-:W-:Y:S01]  /*10360*/  FSEL R29, R23, -INF , !P1 ;  /* 0xff800000171d7808 */ /* 0x000fe20004800000 */
[----:B------:R-:W-:Y:S01]  /*10370*/  FFMA.FTZ R23, R10, UR5, R133 ;  /* 0x000000050a177c23 */ /* 0x000fe20008010085 */
[-C--:B------:R-:W-:Y:S02]  /*10380*/  ISETP.GE.AND P6, PT, R5, R13.reuse, PT ;  /* 0x0000000d0500720c */ /* 0x080fe40003fc6270 */
[-C--:B------:R-:W-:Y:S02]  /*10390*/  ISETP.GE.AND P4, PT, R7, R13.reuse, PT ;  /* 0x0000000d0700720c */ /* 0x080fe40003f86270 */
[----:B------:R-:W-:Y:S02]  /*103a0*/  FSEL R22, R22, -INF , !P3 ;  /* 0xff80000016167808 */ /* 0x000fe40005800000 */
[----:B------:R-:W-:Y:S01]  /*103b0*/  FSEL R21, R21, -INF , !P2 ;  /* 0xff80000015157808 */ /* 0x000fe20005000000 */
[----:B-1----:R-:W-:Y:S01]  /*103c0*/  FMUL.FTZ R20, R179, UR4 ;  /* 0x00000004b3147c20 */ /* 0x002fe20008410000 */
[-C--:B------:R-:W-:Y:S01]  /*103d0*/  ISETP.GE.AND P3, PT, R9, R13.reuse, PT ;  /* 0x0000000d0900720c */ /* 0x080fe20003f66270 */
[----:B---3--:R-:W-:Y:S01]  /*103e0*/  FFMA.FTZ R26, R12, UR5, R26 ;  /* 0x000000050c1a7c23 */ /* 0x008fe2000801001a */
[----:B------:R-:W-:Y:S01]  /*103f0*/  ISETP.GE.AND P2, PT, R6, R13, PT ;  /* 0x0000000d0600720c */ /* 0x000fe20003f46270 */
[----:B------:R1:W3:Y:S01]  /*10400*/  MUFU.TANH R27, R20 ;  /* 0x00000014001b7308 */ /* 0x0002e20000002400 */
[----:B------:R-:W-:Y:S01]  /*10410*/  FMUL.FTZ R13, R181, UR4 ;  /* 0x00000004b50d7c20 */ /* 0x000fe20008410000 */
[----:B------:R-:W-:Y:S01]  /*10420*/  FSEL R30, R25, -INF , !P6 ;  /* 0xff800000191e7808 */ /* 0x000fe20007000000 */
[----:B------:R-:W-:Y:S01]  /*10430*/  LDSM.16.MT88.4 R176, [R217+0xa000] ;  /* 0x00a00000d9b0783b */ /* 0x000fe20000004200 */
[----:B------:R-:W-:Y:S01]  /*10440*/  FSEL R237, R23, -INF , !P4 ;  /* 0xff80000017ed7808 */ /* 0x000fe20006000000 */
[----:B------:R-:W-:Y:S01]  /*10450*/  FMUL.FTZ R23, R182, UR4 ;  /* 0x00000004b6177c20 */ /* 0x000fe20008410000 */
[----:B------:R-:W-:-:S02]  /*10460*/  ISETP.GE.AND P1, PT, R3, R15, PT ;  /* 0x0000000f0300720c */ /* 0x000fc40003f26270 */
[----:B------:R4:W-:Y:S01]  /*10470*/  MUFU.TANH R31, R13 ;  /* 0x0000000d001f7308 */ /* 0x0009e20000002400 */
[-C--:B------:R-:W-:Y:S02]  /*10480*/  ISETP.GE.AND P6, PT, R2, R15.reuse, PT ;  /* 0x0000000f0200720c */ /* 0x080fe40003fc6270 */
[----:B------:R-:W-:Y:S01]  /*10490*/  FSEL R238, R26, -INF , !P3 ;  /* 0xff8000001aee7808 */ /* 0x000fe20005800000 */
[C---:B------:R-:W-:Y:S01]  /*104a0*/  FFMA.FTZ R26, R18.reuse, UR5, R184 ;  /* 0x00000005121a7c23 */ /* 0x040fe200080100b8 */
[-C--:B------:R-:W-:Y:S01]  /*104b0*/  ISETP.GE.AND P4, PT, R5, R15.reuse, PT ;  /* 0x0000000f0500720c */ /* 0x080fe20003f86270 */
[----:B------:R-:W-:Y:S01]  /*104c0*/  FFMA.FTZ R18, R18, UR5, R186 ;  /* 0x0000000512127c23 */ /* 0x000fe200080100ba */
[----:B------:R-:W-:Y:S01]  /*104d0*/  ISETP.GE.AND P3, PT, R8, R15, PT ;  /* 0x0000000f0800720c */ /* 0x000fe20003f66270 */
[----:B------:R5:W-:Y:S01]  /*104e0*/  MUFU.TANH R133, R23 ;  /* 0x0000001700857308 */ /* 0x000be20000002400 */
[----:B-1----:R-:W-:Y:S01]  /*104f0*/  FMUL.FTZ R20, R180, UR4 ;  /* 0x00000004b4147c20 */ /* 0x002fe20008410000 */
[----:B---3--:R-:W-:Y:S01]  /*10500*/  FFMA.FTZ R25, R14, UR5, R27 ;  /* 0x000000050e197c23 */ /* 0x008fe2000801001b */
[----:B------:R-:W-:-:S02]  /*10510*/  MOV R248, R245 ;  /* 0x000000f500f87202 */ /* 0x000fc40000000f00 */
[----:B------:R-:W-:Y:S02]  /*10520*/  MOV R249, R244 ;  /* 0x000000f400f97202 */ /* 0x000fe40000000f00 */
[----:B------:R-:W-:Y:S01]  /*10530*/  FSEL R240, R25, -INF , !P2 ;  /* 0xff80000019f07808 */ /* 0x000fe20005000000 */
[----:B------:R2:W1:Y:S01]  /*10540*/  MUFU.TANH R142, R20 ;  /* 0x00000014008e7308 */ /* 0x0004620000002400 */
[----:B------:R-:W-:Y:S01]  /*10550*/  FFMA.FTZ R25, R19, UR5, R208 ;  /* 0x0000000513197c23 */ /* 0x000fe200080100d0 */
[----:B----4-:R-:W-:Y:S01]  /*10560*/  FMNMX3.FTZ R13, R221, R22, R21, !PT ;  /* 0x00000016dd0d7276 */ /* 0x010fe20007810015 */
[----:B------:R-:W-:Y:S01]  /*10570*/  FFMA.FTZ R19, R19, UR5, R210 ;  /* 0x0000000513137c23 */ /* 0x000fe200080100d2 */
[----:B------:R-:W-:Y:S02]  /*10580*/  ISETP.GE.AND P2, PT, R7, R15, PT ;  /* 0x0000000f0700720c */ /* 0x000fe40003f46270 */
[----:B------:R-:W-:Y:S01]  /*10590*/  FMNMX3.FTZ R13, R13, R29, R30, !PT ;  /* 0x0000001d0d0d7276 */ /* 0x000fe2000781001e */
[----:B-----5:R-:W-:-:S05]  /*105a0*/  FFMA.FTZ R23, R0, UR5, R209 ;  /* 0x0000000500177c23 */ /* 0x020fca00080100d1 */
[----:B------:R-:W-:Y:S02]  /*105b0*/  FSEL R23, R23, -INF , !P1 ;  /* 0xff80000017177808 */ /* 0x000fe40004800000 */
[-C--:B------:R-:W-:Y:S02]  /*105c0*/  ISETP.GE.AND P1, PT, R9, R15.reuse, PT ;  /* 0x0000000f0900720c */ /* 0x080fe40003f26270 */
[----:B--2---:R-:W-:Y:S01]  /*105d0*/  FMNMX.FTZ R20, R32, R24, !PT ;  /* 0x0000001820147209 */ /* 0x004fe20007810000 */
[----:B------:R-:W-:Y:S01]  /*105e0*/  FFMA.FTZ R24, R11, UR5, R134 ;  /* 0x000000050b187c23 */ /* 0x000fe20008010086 */
[----:B------:R-:W-:Y:S01]  /*105f0*/  FSEL R32, R25, -INF , !P6 ;  /* 0xff80000019207808 */ /* 0x000fe20007000000 */
[----:B------:R-:W-:Y:S01]  /*10600*/  FMUL.FTZ R25, R183, UR4 ;  /* 0x00000004b7197c20 */ /* 0x000fe20008410000 */
[-C--:B------:R-:W-:Y:S01]  /*10610*/  ISETP.GE.AND P6, PT, R6, R15.reuse, PT ;  /* 0x0000000f0600720c */ /* 0x080fe20003fc6270 */
[----:B------:R-:W2:Y:S01]  /*10620*/  SHFL.BFLY PT, R135, R20, 0x1, 0x1f ;  /* 0x0c201f0014877f89 */ /* 0x000ea200000e0000 */
[----:B------:R-:W-:Y:S01]  /*10630*/  FSEL R236, R24, -INF , !P5 ;  /* 0xff80000018ec7808 */ /* 0x000fe20006800000 */
[----:B------:R-:W-:Y:S01]  /*10640*/  FMUL.FTZ R24, R136, UR4 ;  /* 0x0000000488187c20 */ /* 0x000fe20008410000 */
[----:B------:R-:W-:Y:S01]  /*10650*/  ISETP.GE.AND P5, PT, R4, R15, PT ;  /* 0x0000000f0400720c */ /* 0x000fe20003fa6270 */
[----:B-1----:R-:W-:Y:S01]  /*10660*/  FFMA.FTZ R15, R11, UR5, R142 ;  /* 0x000000050b0f7c23 */ /* 0x002fe2000801008e */
[----:B------:R-:W-:Y:S01]  /*10670*/  FMNMX3.FTZ R13, R13, R236, R237, !PT ;  /* 0x000000ec0d0d7276 */ /* 0x000fe200078100ed */
[----:B------:R1:W-:Y:S01]  /*10680*/  MUFU.TANH R28, R24 ;  /* 0x00000018001c7308 */ /* 0x0003e20000002400 */
[----:B------:R-:W-:Y:S01]  /*10690*/  FSEL R140, R26, -INF , !P5 ;  /* 0xff8000001a8c7808 */ /* 0x000fe20006800000 */
[----:B------:R-:W-:Y:S01]  /*106a0*/  FFMA.FTZ R11, R11, UR5, R133 ;  /* 0x000000050b0b7c23 */ /* 0x000fe20008010085 */
[-C--:B------:R-:W-:Y:S01]  /*106b0*/  ISETP.GE.AND P5, PT, R3, R16.reuse, PT ;  /* 0x000000100300720c */ /* 0x080fe20003fa6270 */
[----:B------:R-:W-:Y:S01]  /*106c0*/  FFMA.FTZ R3, R10, UR5, R31 ;  /* 0x000000050a037c23 */ /* 0x000fe2000801001f */
[----:B------:R-:W-:Y:S01]  /*106d0*/  FSEL R241, R15, -INF , !P3 ;  /* 0xff8000000ff17808 */ /* 0x000fe20005800000 */
[----:B------:R-:W-:Y:S01]  /*106e0*/  FMUL.FTZ R15, R139, UR4 ;  /* 0x000000048b0f7c20 */ /* 0x000fe20008410000 */
[----:B------:R-:W-:Y:S01]  /*106f0*/  ISETP.GE.AND P3, PT, R4, R16, PT ;  /* 0x000000100400720c */ /* 0x000fe20003f66270 */
[----:B------:R-:W3:Y:S01]  /*10700*/  MUFU.TANH R25, R25 ;  /* 0x0000001900197308 */ /* 0x000ee20000002400 */
[----:B------:R-:W-:Y:S01]  /*10710*/  FMUL.FTZ R4, R138, UR4 ;  /* 0x000000048a047c20 */ /* 0x000fe20008410000 */
[----:B------:R-:W-:Y:S01]  /*10720*/  FMNMX3.FTZ R13, R13, R238, R240, !PT ;  /* 0x000000ee0d0d7276 */ /* 0x000fe200078100f0 */
[----:B------:R-:W-:Y:S01]  /*10730*/  LDSM.16.MT88.4 R180, [R225+0xa000] ;  /* 0x00a00000e1b4783b */ /* 0x000fe20000004200 */
[----:B------:R-:W-:Y:S01]  /*10740*/  FSEL R239, R3, -INF , !P2 ;  /* 0xff80000003ef7808 */ /* 0x000fe20005000000 */
[----:B------:R-:W-:-:S02]  /*10750*/  FFMA.FTZ R3, R0, UR5, R211 ;  /* 0x0000000500037c23 */ /* 0x000fc400080100d3 */
[----:B------:R-:W4:Y:S01]  /*10760*/  SHFL.BFLY PT, R143, R13, 0x2, 0x1f ;  /* 0x0c401f000d8f7f89 */ /* 0x000f2200000e0000 */
[----:B------:R-:W-:Y:S01]  /*10770*/  MUFU.TANH R15, R15 ;  /* 0x0000000f000f7308 */ /* 0x000fe20000002400 */
[----:B-1----:R-:W-:Y:S01]  /*10780*/  FMUL.FTZ R24, R137, UR4 ;  /* 0x0000000489187c20 */ /* 0x002fe20008410000 */
[----:B--2---:R-:W-:Y:S01]  /*10790*/  FMNMX.FTZ R135, R20, R135, !PT ;  /* 0x0000008714877209 */ /* 0x004fe20007810000 */
[----:B------:R-:W-:Y:S01]  /*107a0*/  LDSM.16.MT88.4 R136, [R224+0xa000] ;  /* 0x00a00000e088783b */ /* 0x000fe20000004200 */
[----:B------:R-:W-:Y:S02]  /*107b0*/  FSEL R196, R3, -INF , !P5 ;  /* 0xff80000003c47808 */ /* 0x000fe40006800000 */
[----:B------:R-:W-:Y:S02]  /*107c0*/  FSETP.NEU.FTZ.AND P2, PT, R135, -INF , PT ;  /* 0xff8000008700780b */ /* 0x000fe40003f5d000 */
[----:B------:R1:W2:Y:S01]  /*107d0*/  MUFU.TANH R27, R24 ;  /* 0x00000018001b7308 */ /* 0x0002a20000002400 */
[----:B---3--:R-:W-:Y:S01]  /*107e0*/  FFMA.FTZ R3, R10, UR5, R25 ;  /* 0x000000050a037c23 */ /* 0x008fe20008010019 */
[----:B------:R-:W-:-:S04]  /*107f0*/  ISETP.GE.AND P5, PT, R7, R16, PT ;  /* 0x000000100700720c */ /* 0x000fc80003fa6270 */
[----:B------:R-:W-:Y:S02]  /*10800*/  FSEL R234, R3, -INF , !P5 ;  /* 0xff80000003ea7808 */ /* 0x000fe40006800000 */
[----:B------:R2:W3:Y:S01]  /*10810*/  MUFU.TANH R20, R4 ;  /* 0x0000000400147308 */ /* 0x0004e20000002400 */
[----:B----4-:R-:W-:Y:S01]  /*10820*/  FMNMX.FTZ R143, R13, R143, !PT ;  /* 0x0000008f0d8f7209 */ /* 0x010fe20007810000 */
[C---:B-1----:R-:W-:Y:S01]  /*10830*/  FFMA.FTZ R24, R17.reuse, UR5, R185 ;  /* 0x0000000511187c23 */ /* 0x042fe200080100b9 */
[----:B------:R-:W-:-:S03]  /*10840*/  FFMA.FTZ R17, R17, UR5, R187 ;  /* 0x0000000511117c23 */ /* 0x000fc600080100bb */
[----:B------:R-:W1:Y:S01]  /*10850*/  SHFL.BFLY PT, R13, R143, 0x1, 0x1f ;  /* 0x0c201f008f0d7f89 */ /* 0x000e6200000e0000 */
[----:B------:R-:W-:Y:S02]  /*10860*/  FSEL R197, R24, -INF , !P4 ;  /* 0xff80000018c57808 */ /* 0x000fe40006000000 */
[-C--:B------:R-:W-:Y:S01]  /*10870*/  ISETP.GE.AND P4, PT, R2, R16.reuse, PT ;  /* 0x000000100200720c */ /* 0x080fe20003f86270 */
[----:B------:R-:W-:Y:S01]  /*10880*/  FFMA.FTZ R2, R12, UR5, R28 ;  /* 0x000000050c027c23 */ /* 0x000fe2000801001c */
[----:B--2---:R-:W-:Y:S01]  /*10890*/  FFMA.FTZ R4, R14, UR5, R27 ;  /* 0x000000050e047c23 */ /* 0x004fe2000801001b */
[----:B---3--:R-:W-:Y:S01]  /*108a0*/  FFMA.FTZ R12, R12, UR5, R20 ;  /* 0x000000050c0c7c23 */ /* 0x008fe20008010014 */
[----:B------:R-:W-:Y:S01]  /*108b0*/  FSEL R19, R19, -INF , !P4 ;  /* 0xff80000013137808 */ /* 0x000fe20006000000 */
[----:B------:R-:W-:Y:S01]  /*108c0*/  FFMA.FTZ R14, R14, UR5, R15 ;  /* 0x000000050e0e7c23 */ /* 0x000fe2000801000f */
[----:B------:R-:W-:Y:S01]  /*108d0*/  FSEL R243, R2, -INF , !P1 ;  /* 0xff80000002f37808 */ /* 0x000fe20004800000 */
[----:B------:R-:W-:Y:S01]  /*108e0*/  FMUL.FTZ R2, R135, UR15 ;  /* 0x0000000f87027c20 */ /* 0x000fe20008410000 */
[----:B------:R-:W-:Y:S01]  /*108f0*/  ISETP.GE.AND P1, PT, R5, R16, PT ;  /* 0x000000100500720c */ /* 0x000fe20003f26270 */
[----:B------:R-:W-:Y:S01]  /*10900*/  LDSM.16.MT88.4 R24, [R217+0xb000] ;  /* 0x00b00000d918783b */ /* 0x000fe20000004200 */
[----:B------:R-:W-:-:S02]  /*10910*/  FSEL R242, R4, -INF , !P6 ;  /* 0xff80000004f27808 */ /* 0x000fc40007000000 */
[----:B------:R-:W-:Y:S02]  /*10920*/  FSEL R0, R2, RZ, P2 ;  /* 0x000000ff02007208 */ /* 0x000fe40001000000 */
[----:B------:R-:W-:Y:S02]  /*10930*/  FMNMX3.FTZ R2, R222, R23, R32, !PT ;  /* 0x00000017de027276 */ /* 0x000fe40007810020 */
[----:B------:R-:W-:Y:S01]  /*10940*/  ISETP.GE.AND P6, PT, R8, R16, PT ;  /* 0x000000100800720c */ /* 0x000fe20003fc6270 */
[--C-:B------:R-:W-:Y:S01]  /*10950*/  FFMA.FTZ R34, R34, UR15, -R0.reuse ;  /* 0x0000000f22227c23 */ /* 0x100fe20008010800 */
[--C-:B------:R-:W-:Y:S01]  /*10960*/  FFMA.FTZ R33, R33, UR15, -R0.reuse ;  /* 0x0000000f21217c23 */ /* 0x100fe20008010800 */
[----:B------:R-:W-:Y:S01]  /*10970*/  FMNMX3.FTZ R2, R2, R140, R197, !PT ;  /* 0x0000008c02027276 */ /* 0x000fe200078100c5 */
[--C-:B------:R-:W-:Y:S01]  /*10980*/  FFMA.FTZ R132, R132, UR15, -R0.reuse ;  /* 0x0000000f84847c23 */ /* 0x100fe20008010800 */
[----:B------:R2:W-:Y:S01]  /*10990*/  MUFU.EX2 R247, R34 ;  /* 0x0000002200f77308 */ /* 0x0005e20000000800 */
[----:B------:R-:W-:Y:S01]  /*109a0*/  FMNMX3.FTZ R4, R233, R196, R19, !PT ;  /* 0x000000c4e9047276 */ /* 0x000fe20007810013 */
[----:B------:R-:W-:Y:S01]  /*109b0*/  FFMA.FTZ R35, R35, UR15, -R0 ;  /* 0x0000000f23237c23 */ /* 0x000fe20008010800 */
[----:B------:R-:W-:-:S02]  /*109c0*/  ISETP.GE.AND P4, PT, R9, R16, PT ;  /* 0x000000100900720c */ /* 0x000fc40003f86270 */
[----:B------:R-:W-:Y:S02]  /*109d0*/  FMNMX3.FTZ R2, R2, R241, R239, !PT ;  /* 0x000000f102027276 */ /* 0x000fe400078100ef */
[----:B------:R-:W-:Y:S01]  /*109e0*/  FSEL R235, R11, -INF , !P6 ;  /* 0xff8000000beb7808 */ /* 0x000fe20007000000 */
[----:B------:R3:W4:Y:S01]  /*109f0*/  MUFU.EX2 R246, R33 ;  /* 0x0000002100f67308 */ /* 0x0007220000000800 */
[----:B------:R-:W-:Y:S02]  /*10a00*/  FMNMX3.FTZ R2, R2, R243, R242, !PT ;  /* 0x000000f302027276 */ /* 0x000fe400078100f2 */
[----:B------:R-:W-:Y:S02]  /*10a10*/  FSEL R214, R12, -INF , !P4 ;  /* 0xff8000000cd67808 */ /* 0x000fe40006000000 */
[----:B-1----:R-:W-:Y:S01]  /*10a20*/  FMNMX.FTZ R143, R143, R13, !PT ;  /* 0x0000000d8f8f7209 */ /* 0x002fe20007810000 */
[----:B------:R-:W1:Y:S01]  /*10a30*/  SHFL.BFLY PT, R9, R2, 0x2, 0x1f ;  /* 0x0c401f0002097f89 */ /* 0x000e6200000e0000 */
[----:B------:R-:W-:Y:S01]  /*10a40*/  FSEL R5, R135, RZ, P2 ;  /* 0x000000ff87057208 */ /* 0x000fe20001000000 */
[----:B------:R-:W-:Y:S01]  /*10a50*/  MUFU.EX2 R245, R132 ;  /* 0x0000008400f57308 */ /* 0x000fe20000000800 */
[----:B--2---:R-:W-:Y:S01]  /*10a60*/  FSEL R34, R18, -INF , !P3 ;  /* 0xff80000012227808 */ /* 0x004fe20005800000 */
[----:B------:R-:W-:Y:S01]  /*10a70*/  FMUL.FTZ R10, R143, UR15 ;  /* 0x0000000f8f0a7c20 */ /* 0x000fe20008410000 */
[----:B------:R-:W-:Y:S01]  /*10a80*/  ISETP.GE.AND P3, PT, R6, R16, PT ;  /* 0x000000100600720c */ /* 0x000fe20003f66270 */
[----:B------:R-:W-:-:S03]  /*10a90*/  FADD.FTZ R6, R229, -R5 ;  /* 0x80000005e5067221 */ /* 0x000fc60000010000 */
[----:B------:R-:W-:Y:S01]  /*10aa0*/  FSEL R215, R14, -INF , !P3 ;  /* 0xff8000000ed77808 */ /* 0x000fe20005800000 */
[----:B------:R-:W-:Y:S01]  /*10ab0*/  MUFU.EX2 R244, R35 ;  /* 0x0000002300f47308 */ /* 0x000fe20000000800 */
[----:B---3--:R-:W-:Y:S02]  /*10ac0*/  FSEL R33, R17, -INF , !P1 ;  /* 0xff80000011217808 */ /* 0x008fe40004800000 */
[----:B------:R-:W-:Y:S02]  /*10ad0*/  FSETP.NEU.FTZ.AND P1, PT, R143, -INF , PT ;  /* 0xff8000008f00780b */ /* 0x000fe40003f3d000 */
[----:B------:R-:W-:Y:S02]  /*10ae0*/  FMNMX3.FTZ R4, R4, R34, R33, !PT ;  /* 0x0000002204047276 */ /* 0x000fe40007810021 */
[----:B------:R-:W-:Y:S02]  /*10af0*/  FSEL R10, R10, RZ, P1 ;  /* 0x000000ff0a0a7208 */ /* 0x000fe40000800000 */
[----:B------:R-:W-:-:S02]  /*10b00*/  FMNMX3.FTZ R4, R4, R235, R234, !PT ;  /* 0x000000eb04047276 */ /* 0x000fc400078100ea */
[----:B------:R-:W-:Y:S01]  /*10b10*/  FSEL R5, R143, RZ, P1 ;  /* 0x000000ff8f057208 */ /* 0x000fe20000800000 */
[--C-:B------:R-:W-:Y:S01]  /*10b20*/  FFMA.FTZ R3, R29, UR15, -R10.reuse ;  /* 0x0000000f1d037c23 */ /* 0x100fe2000801080a */
[----:B------:R-:W-:Y:S01]  /*10b30*/  FMNMX3.FTZ R4, R4, R214, R215, !PT ;  /* 0x000000d604047276 */ /* 0x000fe200078100d7 */
[--C-:B------:R-:W-:Y:S01]  /*10b40*/  FFMA.FTZ R22, R22, UR15, -R10.reuse ;  /* 0x0000000f16167c23 */ /* 0x100fe2000801080a */
[----:B-1----:R-:W-:Y:S01]  /*10b50*/  FMNMX.FTZ R9, R2, R9, !PT ;  /* 0x0000000902097209 */ /* 0x002fe20007810000 */
[----:B------:R1:W-:Y:S01]  /*10b60*/  MUFU.EX2 R192, R3 ;  /* 0x0000000300c07308 */ /* 0x0003e20000000800 */
[----:B------:R-:W-:Y:S01]  /*10b70*/  FADD.FTZ R2, R221, -R5 ;  /* 0x80000005dd027221 */ /* 0x000fe20000010000 */
[----:B------:R-:W2:Y:S01]  /*10b80*/  SHFL.BFLY PT, R7, R4, 0x2, 0x1f ;  /* 0x0c401f0004077f89 */ /* 0x000ea200000e0000 */
[----:B------:R-:W-:Y:S01]  /*10b90*/  FFMA.FTZ R21, R21, UR15, -R10 ;  /* 0x0000000f15157c23 */ /* 0x000fe2000801080a */
[C---:B------:R-:W-:Y:S01]  /*10ba0*/  IADD3 R5, PT, PT, R217.reuse, 0xa000, RZ ;  /* 0x0000a000d9057810 */ /* 0x040fe20007ffe0ff */
[----:B------:R-:W-:Y:S01]  /*10bb0*/  FMUL.FTZ R2, R2, UR15 ;  /* 0x0000000f02027c20 */ /* 0x000fe20008410000 */
[----:B------:R-:W3:Y:S01]  /*10bc0*/  SHFL.BFLY PT, R11, R9, 0x1, 0x1f ;  /* 0x0c201f00090b7f89 */ /* 0x000ee200000e0000 */
[----:B------:R-:W-:Y:S01]  /*10bd0*/  IADD3 R14, PT, PT, R217, 0xa040, RZ ;  /* 0x0000a040d90e7810 */ /* 0x000fe20007ffe0ff */
[----:B------:R-:W-:Y:S01]  /*10be0*/  MUFU.EX2 R190, R22 ;  /* 0x0000001600be7308 */ /* 0x000fe20000000800 */
[----:B------:R-:W-:-:S05]  /*10bf0*/  @P0 IADD3 R14, PT, PT, R5, -0x40, RZ ;  /* 0xffffffc0050e0810 */ /* 0x000fca0007ffe0ff */
[----:B------:R-:W-:Y:S02]  /*10c00*/  LDSM.16.MT88.4 R184, [R14] ;  /* 0x000000000eb8783b */ /* 0x000fe40000004200 */
[----:B------:R-:W5:Y:S01]  /*10c10*/  MUFU.EX2 R189, R21 ;  /* 0x0000001500bd7308 */ /* 0x000f620000000800 */
[----:B-1----:R-:W-:Y:S02]  /*10c20*/  FFMA.FTZ R3, R30, UR15, -R10 ;  /* 0x0000000f1e037c23 */ /* 0x002fe4000801080a */
[----:B------:R-:W-:Y:S05]  /*10c30*/  LDSM.16.MT88.4 R28, [R225+0xb000] ;  /* 0x00b00000e11c783b */ /* 0x000fea0000004200 */
[----:B------:R1:W1:Y:S01]  /*10c40*/  MUFU.EX2 R193, R3 ;  /* 0x0000000300c17308 */ /* 0x0002620000000800 */
[----:B--2---:R-:W-:-:S02]  /*10c50*/  FMNMX.FTZ R8, R4, R7, !PT ;  /* 0x0000000704087209 */ /* 0x004fc40007810000 */
[----:B----4-:R-:W-:Y:S02]  /*10c60*/  F2FP.BF16.F32.PACK_AB R4, R246, R247 ;  /* 0x000000f7f604723e */ /* 0x010fe400000010ff */
[----:B---3--:R-:W-:Y:S01]  /*10c70*/  FMNMX.FTZ R134, R9, R11, !PT ;  /* 0x0000000b09867209 */ /* 0x008fe20007810000 */
[----:B------:R-:W2:Y:S02]  /*10c80*/  SHFL.BFLY PT, R12, R8, 0x1, 0x1f ;  /* 0x0c201f00080c7f89 */ /* 0x000ea400000e0000 */
[----:B------:R-:W3:Y:S01]  /*10c90*/  MUFU.EX2 R2, R2 ;  /* 0x0000000200027308 */ /* 0x000ee20000000800 */
[----:B-----5:R-:W-:Y:S02]  /*10ca0*/  F2FP.BF16.F32.PACK_AB R5, R189, R190 ;  /* 0x000000bebd05723e */ /* 0x020fe400000010ff */
[----:B------:R-:W-:-:S04]  /*10cb0*/  FSETP.NEU.FTZ.AND P1, PT, R134, -INF , PT ;  /* 0xff8000008600780b */ /* 0x000fc80003f3d000 */
[----:B------:R-:W-:Y:S01]  /*10cc0*/  FSEL R9, R134, RZ, P1 ;  /* 0x000000ff86097208 */ /* 0x000fe20000800000 */
[----:B-1----:R-:W-:Y:S01]  /*10cd0*/  FMUL.FTZ R3, R6, UR15 ;  /* 0x0000000f06037c20 */ /* 0x002fe20008410000 */
[----:B------:R-:W-:Y:S02]  /*10ce0*/  F2FP.BF16.F32.PACK_AB R6, R244, R245 ;  /* 0x000000f5f406723e */ /* 0x000fe400000010ff */
[----:B------:R-:W-:Y:S01]  /*10cf0*/  F2FP.BF16.F32.PACK_AB R7, R193, R192 ;  /* 0x000000c0c107723e */ /* 0x000fe200000010ff */
[----:B------:R-:W-:Y:S02]  /*10d00*/  FADD.FTZ R20, R222, -R9 ;  /* 0x80000009de147221 */ /* 0x000fe40000010000 */
[----:B------:R-:W1:Y:S01]  /*10d10*/  MUFU.EX2 R3, R3 ;  /* 0x0000000300037308 */ /* 0x000e620000000800 */
[-C--:B---3--:R-:W-:Y:S01]  /*10d20*/  FMUL.FTZ R146, R146, R2.reuse ;  /* 0x0000000292927220 */ /* 0x088fe20000410000 */
[-C--:B------:R-:W-:Y:S01]  /*10d30*/  FMUL.FTZ R147, R147, R2.reuse ;  /* 0x0000000293937220 */ /* 0x080fe20000410000 */
[-C--:B------:R-:W-:Y:S01]  /*10d40*/  FMUL.FTZ R154, R154, R2.reuse ;  /* 0x000000029a9a7220 */ /* 0x080fe20000410000 */
[-C--:B------:R-:W-:Y:S01]  /*10d50*/  FMUL.FTZ R155, R155, R2.reuse ;  /* 0x000000029b9b7220 */ /* 0x080fe20000410000 */
[-C--:B------:R-:W-:Y:S01]  /*10d60*/  FMUL.FTZ R166, R166, R2.reuse ;  /* 0x00000002a6a67220 */ /* 0x080fe20000410000 */
[----:B------:R-:W-:Y:S01]  /*10d70*/  FMUL.FTZ R167, R167, R2 ;  /* 0x00000002a7a77220 */ /* 0x000fe20000410000 */
[----:B--2---:R-:W-:Y:S01]  /*10d80*/  FMNMX.FTZ R133, R8, R12, !PT ;  /* 0x0000000c08857209 */ /* 0x004fe20007810000 */
[----:B------:R-:W-:Y:S01]  /*10d90*/  FMUL.FTZ R8, R134, UR15 ;  /* 0x0000000f86087c20 */ /* 0x000fe20008410000 */
[-C--:B------:R-:W-:Y:S01]  /*10da0*/  FMUL.FTZ R170, R170, R2.reuse ;  /* 0x00000002aaaa7220 */ /* 0x080fe20000410000 */
[-C--:B------:R-:W-:Y:S01]  /*10db0*/  FMUL.FTZ R171, R171, R2.reuse ;  /* 0x00000002abab7220 */ /* 0x080fe20000410000 */
[-C--:B------:R-:W-:Y:S01]  /*10dc0*/  FMUL.FTZ R42, R42, R2.reuse ;  /* 0x000000022a2a7220 */ /* 0x080fe20000410000 */
[----:B------:R-:W-:Y:S01]  /*10dd0*/  FMUL.FTZ R11, R133, UR15 ;  /* 0x0000000f850b7c20 */ /* 0x000fe20008410000 */
[----:B------:R-:W-:Y:S01]  /*10de0*/  FSEL R12, R8, RZ, P1 ;  /* 0x000000ff080c7208 */ /* 0x000fe20000800000 */
[-C--:B------:R-:W-:Y:S01]  /*10df0*/  FMUL.FTZ R43, R43, R2.reuse ;  /* 0x000000022b2b7220 */ /* 0x080fe20000410000 */
[----:B------:R-:W-:Y:S01]  /*10e00*/  FSETP.NEU.FTZ.AND P1, PT, R133, -INF , PT ;  /* 0xff8000008500780b */ /* 0x000fe20003f3d000 */
[-C--:B-1----:R-:W-:Y:S01]  /*10e10*/  FMUL.FTZ R144, R144, R3.reuse ;  /* 0x0000000390907220 */ /* 0x082fe20000410000 */
[-C--:B------:R-:W-:Y:S01]  /*10e20*/  FMUL.FTZ R145, R145, R3.reuse ;  /* 0x0000000391917220 */ /* 0x080fe20000410000 */
[--C-:B------:R-:W-:Y:S01]  /*10e30*/  FFMA.FTZ R8, R23, UR15, -R12.reuse ;  /* 0x0000000f17087c23 */ /* 0x100fe2000801080c */
[----:B------:R-:W-:Y:S01]  /*10e40*/  FSEL R11, R11, RZ, P1 ;  /* 0x000000ff0b0b7208 */ /* 0x000fe20000800000 */
[--C-:B------:R-:W-:Y:S01]  /*10e50*/  FFMA.FTZ R9, R32, UR15, -R12.reuse ;  /* 0x0000000f20097c23 */ /* 0x100fe2000801080c */
[-C--:B------:R-:W-:Y:S01]  /*10e60*/  FMUL.FTZ R152, R152, R3.reuse ;  /* 0x0000000398987220 */ /* 0x080fe20000410000 */
[----:B------:R1:W-:Y:S01]  /*10e70*/  MUFU.EX2 R142, R8 ;  /* 0x00000008008e7308 */ /* 0x0003e20000000800 */
[-C--:B------:R-:W-:Y:S01]  /*10e80*/  FMUL.FTZ R153, R153, R3.reuse ;  /* 0x0000000399997220 */ /* 0x080fe20000410000 */
[C---:B------:R-:W-:Y:S01]  /*10e90*/  HMMA.16816.F32.BF16 R208, R4.reuse, R176, R144 ;  /* 0x000000b004d0723c */ /* 0x040fe20000041890 */
[----:B------:R-:W2:Y:S01]  /*10ea0*/  LDSM.16.MT88.4 R144, [R14+0x1000] ;  /* 0x001000000e90783b */ /* 0x000ea20000004200 */
[--C-:B------:R-:W-:Y:S01]  /*10eb0*/  FFMA.FTZ R13, R196, UR15, -R11.reuse ;  /* 0x0000000fc40d7c23 */ /* 0x100fe2000801080b */
        /* <DEDUP_REMOVED lines=20> */
[----:B---3--:R-:W-:Y:S01]  /*11000*/  FFMA.FTZ R9, R197, UR15, -R12 ;  /* 0x0000000fc5097c23 */ /* 0x008fe2000801080c */
[-C--:B------:R-:W-:Y:S01]  /*11010*/  FMUL.FTZ R62, R62, R2.reuse ;  /* 0x000000023e3e7220 */ /* 0x080fe20000410000 */
[-C--:B------:R-:W-:Y:S01]  /*11020*/  FMUL.FTZ R63, R63, R2.reuse ;  /* 0x000000023f3f7220 */ /* 0x080fe20000410000 */
[-C--:B------:R-:W-:Y:S01]  /*11030*/  FMUL.FTZ R72, R72, R3.reuse ;  /* 0x0000000348487220 */ /* 0x080fe20000410000 */
[-C--:B------:R-:W-:Y:S01]  /*11040*/  FMUL.FTZ R73, R73, R3.reuse ;  /* 0x0000000349497220 */ /* 0x080fe20000410000 */
[-C--:B------:R-:W-:Y:S01]  /*11050*/  FMUL.FTZ R74, R74, R2.reuse ;  /* 0x000000024a4a7220 */ /* 0x080fe20000410000 */
[-C--:B------:R-:W-:Y:S01]  /*11060*/  FMUL.FTZ R75, R75, R2.reuse ;  /* 0x000000024b4b7220 */ /* 0x080fe20000410000 */
[----:B------:R3:W-:Y:S01]  /*11070*/  MUFU.EX2 R132, R9 ;  /* 0x0000000900847308 */ /* 0x0007e20000000800 */
[----:B----4-:R-:W-:Y:S01]  /*11080*/  FFMA.FTZ R13, R188, UR15, -R0 ;  /* 0x0000000fbc0d7c23 */ /* 0x010fe20008010800 */
[-C--:B------:R-:W-:Y:S01]  /*11090*/  FMUL.FTZ R76, R76, R3.reuse ;  /* 0x000000034c4c7220 */ /* 0x080fe20000410000 */
[-C--:B------:R-:W-:Y:S01]  /*110a0*/  FMUL.FTZ R77, R77, R3.reuse ;  /* 0x000000034d4d7220 */ /* 0x080fe20000410000 */
[-C--:B------:R-:W-:Y:S01]  /*110b0*/  FMUL.FTZ R78, R78, R2.reuse ;  /* 0x000000024e4e7220 */ /* 0x080fe20000410000 */
[-C--:B------:R-:W-:Y:S01]  /*110c0*/  FMUL.FTZ R79, R79, R2.reuse ;  /* 0x000000024f4f7220 */ /* 0x080fe20000410000 */
[-C--:B------:R-:W-:Y:S01]  /*110d0*/  FMUL.FTZ R88, R88, R3.reuse ;  /* 0x0000000358587220 */ /* 0x080fe20000410000 */
[-C--:B------:R-:W-:Y:S01]  /*110e0*/  FMUL.FTZ R89, R89, R3.reuse ;  /* 0x0000000359597220 */ /* 0x080fe20000410000 */
[----:B------:R4:W5:Y:S01]  /*110f0*/  MUFU.EX2 R213, R13 ;  /* 0x0000000d00d57308 */ /* 0x0009620000000800 */
[----:B-1----:R-:W-:Y:S01]  /*11100*/  FSEL R8, R133, RZ, P1 ;  /* 0x000000ff85087208 */ /* 0x002fe20000800000 */
[-C--:B------:R-:W-:Y:S01]  /*11110*/  FMUL.FTZ R90, R90, R2.reuse ;  /* 0x000000025a5a7220 */ /* 0x080fe20000410000 */
[-C--:B------:R-:W-:Y:S01]  /*11120*/  FMUL.FTZ R91, R91, R2.reuse ;  /* 0x000000025b5b7220 */ /* 0x080fe20000410000 */
[-C--:B------:R-:W-:Y:S01]  /*11130*/  FMUL.FTZ R92, R92, R3.reuse ;  /* 0x000000035c5c7220 */ /* 0x080fe20000410000 */
[-C--:B------:R-:W-:Y:S01]  /*11140*/  FMUL.FTZ R93, R93, R3.reuse ;  /* 0x000000035d5d7220 */ /* 0x080fe20000410000 */
[----:B------:R-:W-:Y:S01]  /*11150*/  FADD.FTZ R15, R233, -R8 ;  /* 0x80000008e90f7221 */ /* 0x000fe20000010000 */
[--C-:B------:R-:W-:Y:S01]  /*11160*/  FFMA.FTZ R8, R19, UR15, -R11.reuse ;  /* 0x0000000f13087c23 */ /* 0x100fe2000801080b */
[-C--:B------:R-:W-:Y:S01]  /*11170*/  FMUL.FTZ R94, R94, R2.reuse ;  /* 0x000000025e5e7220 */ /* 0x080fe20000410000 */
[----:B------:R-:W1:Y:S01]  /*11180*/  LDSM.16.MT88.4 R16, [R224+0xb000] ;  /* 0x00b00000e010783b */ /* 0x000e620000004200 */
[--C-:B---3--:R-:W-:Y:S01]  /*11190*/  FFMA.FTZ R9, R34, UR15, -R11.reuse ;  /* 0x0000000f22097c23 */ /* 0x108fe2000801080b */
[-C--:B------:R-:W-:Y:S01]  /*111a0*/  FMUL.FTZ R95, R95, R2.reuse ;  /* 0x000000025f5f7220 */ /* 0x080fe20000410000 */
[----:B------:R3:W-:Y:S01]  /*111b0*/  MUFU.EX2 R34, R8 ;  /* 0x0000000800227308 */ /* 0x0007e20000000800 */
[-C--:B------:R-:W-:Y:S01]  /*111c0*/  FMUL.FTZ R104, R104, R3.reuse ;  /* 0x0000000368687220 */ /* 0x080fe20000410000 */
[-C--:B------:R-:W-:Y:S01]  /*111d0*/  FMUL.FTZ R105, R105, R3.reuse ;  /* 0x0000000369697220 */ /* 0x080fe20000410000 */
[-C--:B------:R-:W-:Y:S01]  /*111e0*/  FMUL.FTZ R106, R106, R2.reuse ;  /* 0x000000026a6a7220 */ /* 0x080fe20000410000 */
[-C--:B------:R-:W-:Y:S01]  /*111f0*/  FMUL.FTZ R107, R107, R2.reuse ;  /* 0x000000026b6b7220 */ /* 0x080fe20000410000 */
[----:B----4-:R-:W-:Y:S01]  /*11200*/  FFMA.FTZ R13, R191, UR15, -R0 ;  /* 0x0000000fbf0d7c23 */ /* 0x010fe20008010800 */
        /* <DEDUP_REMOVED lines=13> */
[----:B------:R3:W-:Y:S01]  /*112e0*/  MUFU.EX2 R33, R9 ;  /* 0x0000000900217308 */ /* 0x0007e20000000800 */
[-C--:B------:R-:W-:Y:S01]  /*112f0*/  FMUL.FTZ R127, R127, R2.reuse ;  /* 0x000000027f7f7220 */ /* 0x080fe20000410000 */
[----:B------:R-:W-:Y:S01]  /*11300*/  HMMA.16816.F32.BF16 R152, R4, R178, R152 ;  /* 0x000000b20498723c */ /* 0x000fe20000041898 */
[----:B------:R-:W-:Y:S01]  /*11310*/  FFMA.FTZ R3, R252, R3, R247 ;  /* 0x00000003fc037223 */ /* 0x000fe200000100f7 */
[----:B------:R-:W-:Y:S01]  /*11320*/  FFMA.FTZ R2, R251, R2, R190 ;  /* 0x00000002fb027223 */ /* 0x000fe200000100be */
[----:B----4-:R-:W-:-:S03]  /*11330*/  FFMA.FTZ R13, R194, UR15, -R0 ;  /* 0x0000000fc20d7c23 */ /* 0x010fc60008010800 */
[----:B------:R4:W-:Y:S01]  /*11340*/  MUFU.EX2 R32, R8 ;  /* 0x0000000800207308 */ /* 0x0009e20000000800 */
[----:B------:R-:W-:Y:S01]  /*11350*/  FFMA.FTZ R0, R195, UR15, -R0 ;  /* 0x0000000fc3007c23 */ /* 0x000fe20008010800 */
[----:B------:R-:W-:Y:S01]  /*11360*/  HMMA.16816.F32.BF16 R164, R4, R180, R164 ;  /* 0x000000b404a4723c */ /* 0x000fe200000418a4 */
[----:B------:R-:W-:-:S04]  /*11370*/  FADD.FTZ R252, R246, R3 ;  /* 0x00000003f6fc7221 */ /* 0x000fc80000010000 */
[----:B------:R-:W-:Y:S01]  /*11380*/  FADD.FTZ R252, R245, R252 ;  /* 0x000000fcf5fc7221 */ /* 0x000fe20000010000 */
[----:B------:R1:W-:Y:S01]  /*11390*/  MUFU.EX2 R188, R0 ;  /* 0x0000000000bc7308 */ /* 0x0003e20000000800 */
[----:B---3--:R-:W-:Y:S01]  /*113a0*/  FMUL.FTZ R9, R20, UR15 ;  /* 0x0000000f14097c20 */ /* 0x008fe20008410000 */
[----:B------:R-:W-:Y:S01]  /*113b0*/  HMMA.16816.F32.BF16 R168, R4, R182, R168 ;  /* 0x000000b604a8723c */ /* 0x000fe200000418a8 */
[----:B------:R-:W-:-:S04]  /*113c0*/  FADD.FTZ R252, R244, R252 ;  /* 0x000000fcf4fc7221 */ /* 0x000fc80000010000 */
[----:B-----5:R-:W-:Y:S01]  /*113d0*/  FADD.FTZ R252, R213, R252 ;  /* 0x000000fcd5fc7221 */ /* 0x020fe20000010000 */
[----:B------:R-:W3:Y:S01]  /*113e0*/  MUFU.EX2 R9, R9 ;  /* 0x0000000900097308 */ /* 0x000ee20000000800 */
[----:B----4-:R-:W-:Y:S01]  /*113f0*/  FMUL.FTZ R8, R15, UR15 ;  /* 0x0000000f0f087c20 */ /* 0x010fe20008410000 */
[----:B------:R-:W-:Y:S01]  /*11400*/  HMMA.16816.F32.BF16 R40, R4, R184, R40 ;  /* 0x000000b80428723c */ /* 0x000fe20000041828 */
[----:B--2---:R-:W-:-:S05]  /*11410*/  FADD.FTZ R252, R212, R252 ;  /* 0x000000fcd4fc7221 */ /* 0x004fca0000010000 */
[----:B------:R-:W2:Y:S01]  /*11420*/  MUFU.EX2 R8, R8 ;  /* 0x0000000800087308 */ /* 0x000ea20000000800 */
[--C-:B-1----:R-:W-:Y:S01]  /*11430*/  FFMA.FTZ R0, R236, UR15, -R10.reuse ;  /* 0x0000000fec007c23 */ /* 0x102fe2000801080a */
[C---:B------:R-:W-:Y:S06]  /*11440*/  HMMA.16816.F32.BF16 R44, R4.reuse, R186, R44 ;  /* 0x000000ba042c723c */ /* 0x040fec000004182c */
[----:B------:R1:W-:Y:S01]  /*11450*/  MUFU.EX2 R23, R0 ;  /* 0x0000000000177308 */ /* 0x0003e20000000800 */
[-C--:B---3--:R-:W-:Y:S01]  /*11460*/  FMUL.FTZ R116, R116, R9.reuse ;  /* 0x0000000974747220 */ /* 0x088fe20000410000 */
[C---:B------:R-:W-:Y:S01]  /*11470*/  HMMA.16816.F32.BF16 R56, R4.reuse, R136, R56 ;  /* 0x000000880438723c */ /* 0x040fe20000041838 */
[-C--:B------:R-:W-:Y:S01]  /*11480*/  FMUL.FTZ R117, R117, R9.reuse ;  /* 0x0000000975757220 */ /* 0x080fe20000410000 */
[-C--:B------:R-:W-:Y:S01]  /*11490*/  FMUL.FTZ R160, R160, R9.reuse ;  /* 0x00000009a0a07220 */ /* 0x080fe20000410000 */
[-C--:B------:R-:W-:Y:S01]  /*114a0*/  FMUL.FTZ R161, R161, R9.reuse ;  /* 0x00000009a1a17220 */ /* 0x080fe20000410000 */
[-C--:B------:R-:W-:Y:S01]  /*114b0*/  FMUL.FTZ R172, R172, R9.reuse ;  /* 0x00000009acac7220 */ /* 0x080fe20000410000 */
[-C--:B------:R-:W-:Y:S01]  /*114c0*/  FMUL.FTZ R173, R173, R9.reuse ;  /* 0x00000009adad7220 */ /* 0x080fe20000410000 */
[-C--:B------:R-:W-:Y:S01]  /*114d0*/  FMUL.FTZ R52, R52, R9.reuse ;  /* 0x0000000934347220 */ /* 0x080fe20000410000 */
[-C--:B--2---:R-:W-:Y:S01]  /*114e0*/  FMUL.FTZ R118, R118, R8.reuse ;  /* 0x0000000876767220 */ /* 0x084fe20000410000 */
[C---:B------:R-:W-:Y:S01]  /*114f0*/  HMMA.16816.F32.BF16 R60, R4.reuse, R138, R60 ;  /* 0x0000008a043c723c */ /* 0x040fe2000004183c */
        /* <DEDUP_REMOVED lines=8> */
[-C--:B------:R-:W-:Y:S01]  /*11580*/  FMUL.FTZ R54, R54, R8.reuse ;  /* 0x0000000836367220 */ /* 0x080fe20000410000 */
[-C--:B------:R-:W-:Y:S01]  /*11590*/  FMUL.FTZ R55, R55, R8.reuse ;  /* 0x0000000837377220 */ /* 0x080fe20000410000 */
[----:B------:R1:W2:Y:S01]  /*115a0*/  MUFU.EX2 R22, R0 ;  /* 0x0000000000167308 */ /* 0x0002a20000000800 */
        /* <DEDUP_REMOVED lines=38> */
[----:B-1----:R-:W-:Y:S01]  /*11810*/  FFMA.FTZ R0, R240, UR15, -R10 ;  /* 0x0000000ff0007c23 */ /* 0x002fe2000801080a */
[-C--:B------:R-:W-:Y:S01]  /*11820*/  FMUL.FTZ R159, R159, R8.reuse ;  /* 0x000000089f9f7220 */ /* 0x080fe20000410000 */
[-C--:B------:R-:W-:Y:S01]  /*11830*/  FMUL.FTZ R68, R68, R9.reuse ;  /* 0x0000000944447220 */ /* 0x080fe20000410000 */
[-C--:B------:R-:W-:Y:S01]  /*11840*/  FMUL.FTZ R69, R69, R9.reuse ;  /* 0x0000000945457220 */ /* 0x080fe20000410000 */
[----:B------:R1:W3:Y:S01]  /*11850*/  MUFU.EX2 R20, R0 ;  /* 0x0000000000147308 */ /* 0x0002e20000000800 */
        /* <DEDUP_REMOVED lines=11> */
[----:B------:R-:W-:Y:S01]  /*11910*/  F2FP.BF16.F32.PACK_AB R4, R141, R142 ;  /* 0x0000008e8d04723e */ /* 0x000fe200000010ff */
[----:B------:R-:W-:Y:S01]  /*11920*/  FMUL.FTZ R103, R103, R8 ;  /* 0x0000000867677220 */ /* 0x000fe20000410000 */
[----:B------:R-:W-:Y:S01]  /*11930*/  F2FP.BF16.F32.PACK_AB R5, R34, R35 ;  /* 0x000000232205723e */ /* 0x000fe200000010ff */
[----:B------:R-:W-:Y:S01]  /*11940*/  FMUL.FTZ R128, R128, R9 ;  /* 0x0000000980807220 */ /* 0x000fe20000410000 */
[----:B------:R-:W-:Y:S01]  /*11950*/  F2FP.BF16.F32.PACK_AB R6, R132, R140 ;  /* 0x0000008c8406723e */ /* 0x000fe200000010ff */
[----:B-1----:R-:W-:Y:S01]  /*11960*/  FFMA.FTZ R0, R241, UR15, -R12 ;  /* 0x0000000ff1007c23 */ /* 0x002fe2000801080c */
[----:B------:R-:W-:Y:S01]  /*11970*/  F2FP.BF16.F32.PACK_AB R7, R32, R33 ;  /* 0x000000212007723e */ /* 0x000fe200000010ff */
[----:B------:R-:W-:Y:S01]  /*11980*/  FMUL.FTZ R129, R129, R9 ;  /* 0x0000000981817220 */ /* 0x000fe20000410000 */
[-C--:B------:R-:W-:Y:S01]  /*11990*/  FMUL.FTZ R130, R130, R8.reuse ;  /* 0x0000000882827220 */ /* 0x080fe20000410000 */
[----:B------:R-:W-:Y:S01]  /*119a0*/  FMUL.FTZ R131, R131, R8 ;  /* 0x0000000883837220 */ /* 0x000fe20000410000 */
[----:B------:R-:W1:Y:S01]  /*119b0*/  MUFU.EX2 R191, R13 ;  /* 0x0000000d00bf7308 */ /* 0x000e620000000800 */
[----:B------:R-:W-:-:S02]  /*119c0*/  F2FP.BF16.F32.PACK_AB R124, R212, R213 ;  /* 0x000000d5d47c723e */ /* 0x000fc400000010ff */
[C---:B------:R-:W-:Y:S01]  /*119d0*/  HMMA.16816.F32.BF16 R116, R4.reuse, R16, R116 ;  /* 0x000000100474723c */ /* 0x040fe20000041874 */
[----:B--2---:R-:W-:Y:S02]  /*119e0*/  F2FP.BF16.F32.PACK_AB R125, R22, R23 ;  /* 0x00000017167d723e */ /* 0x004fe400000010ff */
[----:B---3--:R-:W-:Y:S02]  /*119f0*/  F2FP.BF16.F32.PACK_AB R127, R20, R21 ;  /* 0x00000015147f723e */ /* 0x008fe400000010ff */
[----:B------:R2:W-:Y:S03]  /*11a00*/  MUFU.EX2 R17, R0 ;  /* 0x0000000000117308 */ /* 0x0005e60000000800 */
[----:B------:R-:W-:Y:S01]  /*11a10*/  HMMA.16816.F32.BF16 R160, R4, R180, R160 ;  /* 0x000000b404a0723c */ /* 0x000fe200000418a0 */
[----:B-1----:R-:W-:Y:S01]  /*11a20*/  F2FP.BF16.F32.PACK_AB R126, R188, R191 ;  /* 0x000000bfbc7e723e */ /* 0x002fe200000010ff */
[----:B------:R-:W-:-:S06]  /*11a30*/  FADD.FTZ R252, R191, R252 ;  /* 0x000000fcbffc7221 */ /* 0x000fcc0000010000 */
[----:B------:R-:W-:Y:S01]  /*11a40*/  HMMA.16816.F32.BF16 R196, R4, R182, R172 ;  /* 0x000000b604c4723c */ /* 0x000fe200000418ac */
[----:B------:R-:W-:Y:S01]  /*11a50*/  LDSM.16.MT88.4 R172, [R228] ;  /* 0x00000000e4ac783b */ /* 0x000fe20000004200 */
[----:B------:R-:W-:Y:S01]  /*11a60*/  FADD.FTZ R252, R188, R252 ;  /* 0x000000fcbcfc7221 */ /* 0x000fe20000010000 */
[----:B--2---:R-:W-:-:S05]  /*11a70*/  FFMA.FTZ R0, R239, UR15, -R12 ;  /* 0x0000000fef007c23 */ /* 0x004fca000801080c */
[C---:B------:R-:W-:Y:S01]  /*11a80*/  HMMA.16816.F32.BF16 R52, R4.reuse, R136, R52 ;  /* 0x000000880434723c */ /* 0x040fe20000041834 */
[----:B------:R1:W2:Y:S07]  /*11a90*/  MUFU.EX2 R16, R0 ;  /* 0x0000000000107308 */ /* 0x0002ae0000000800 */
[C---:B------:R-:W-:Y:S01]  /*11aa0*/  HMMA.16816.F32.BF16 R180, R4.reuse, R138, R64 ;  /* 0x0000008a04b4723c */ /* 0x040fe20000041840 */
[----:B------:R-:W-:Y:S07]  /*11ab0*/  LDSM.16.MT88.4 R64, [R223+0x800] ;  /* 0x00080000df40783b */ /* 0x000fee0000004200 */
[----:B------:R-:W-:Y:S01]  /*11ac0*/  HMMA.16816.F32.BF16 R36, R4, R184, R36 ;  /* 0x000000b80424723c */ /* 0x000fe20000041824 */
[----:B-1----:R-:W-:-:S04]  /*11ad0*/  FFMA.FTZ R0, R243, UR15, -R12 ;  /* 0x0000000ff3007c23 */ /* 0x002fc8000801080c */
[----:B------:R1:W-:Y:S03]  /*11ae0*/  MUFU.EX2 R15, R0 ;  /* 0x00000000000f7308 */ /* 0x0003e60000000800 */
[C---:B------:R-:W-:Y:S08]  /*11af0*/  HMMA.16816.F32.BF16 R84, R4.reuse, R28, R84 ;  /* 0x0000001c0454723c */ /* 0x040ff00000041854 */
[----:B------:R-:W-:Y:S01]  /*11b00*/  HMMA.16816.F32.BF16 R136, R4, R30, R96 ;  /* 0x0000001e0488723c */ /* 0x000fe20000041860 */
[----:B------:R-:W-:Y:S01]  /*11b10*/  LDSM.16.MT88.4 R96, [R227] ;  /* 0x00000000e360783b */ /* 0x000fe20000004200 */
[----:B-1----:R-:W-:-:S06]  /*11b20*/  FFMA.FTZ R0, R242, UR15, -R12 ;  /* 0x0000000ff2007c23 */ /* 0x002fcc000801080c */
[C---:B------:R-:W-:Y:S01]  /*11b30*/  HMMA.16816.F32.BF16 R184, R4.reuse, R186, R48 ;  /* 0x000000ba04b8723c */ /* 0x040fe20000041830 */
[----:B------:R-:W-:Y:S07]  /*11b40*/  LDSM.16.MT88.4 R48, [R14+0x800] ;  /* 0x000800000e30783b */ /* 0x000fee0000004200 */
[C---:B------:R-:W-:Y:S01]  /*11b50*/  HMMA.16816.F32.BF16 R28, R4.reuse, R146, R112 ;  /* 0x00000092041c723c */ /* 0x040fe20000041870 */
[----:B------:R1:W-:Y:S07]  /*11b60*/  LDSM.16.MT88.4 R112, [R14+0x1800] ;  /* 0x001800000e70783b */ /* 0x0003ee0000004200 */
[C---:B------:R-:W-:Y:S08]  /*11b70*/  HMMA.16816.F32.BF16 R148, R4.reuse, R176, R148 ;  /* 0x000000b00494723c */ /* 0x040ff00000041894 */
[C---:B------:R-:W-:Y:S01]  /*11b80*/  HMMA.16816.F32.BF16 R200, R4.reuse, R178, R156 ;  /* 0x000000b204c8723c */ /* 0x040fe2000004189c */
[----:B------:R-:W3:Y:S01]  /*11b90*/  LDSM.16.MT88.4 R156, [R217+0xa800] ;  /* 0x00a80000d99c783b */ /* 0x000ee20000004200 */
[----:B-1----:R1:W4:Y:S06]  /*11ba0*/  MUFU.EX2 R14, R0 ;  /* 0x00000000000e7308 */ /* 0x00232c0000000800 */
[C---:B------:R-:W-:Y:S08]  /*11bb0*/  HMMA.16816.F32.BF16 R68, R4.reuse, R24, R68 ;  /* 0x000000180444723c */ /* 0x040ff00000041844 */
[----:B------:R-:W-:Y:S01]  /*11bc0*/  HMMA.16816.F32.BF16 R176, R4, R26, R80 ;  /* 0x0000001a04b0723c */ /* 0x000fe20000041850 */
[----:B------:R-:W-:Y:S01]  /*11bd0*/  LDSM.16.MT88.4 R80, [R217+0xb800] ;  /* 0x00b80000d950783b */ /* 0x000fe20000004200 */
[----:B-1----:R-:W-:-:S06]  /*11be0*/  FFMA.FTZ R0, R235, UR15, -R11 ;  /* 0x0000000feb007c23 */ /* 0x002fcc000801080b */
[C---:B------:R-:W-:Y:S01]  /*11bf0*/  HMMA.16816.F32.BF16 R100, R4.reuse, R144, R100 ;  /* 0x000000900464723c */ /* 0x040fe20000041864 */
[----:B------:R1:W-:Y:S07]  /*11c00*/  MUFU.EX2 R13, R0 ;  /* 0x00000000000d7308 */ /* 0x0003ee0000000800 */
[----:B------:R-:W-:Y:S01]  /*11c10*/  HMMA.16816.F32.BF16 R24, R4, R18, R128 ;  /* 0x000000120418723c */ /* 0x000fe20000041880 */
[----:B------:R-:W5:Y:S01]  /*11c20*/  LDSM.16.MT88.4 R4, [R223+0x1800] ;  /* 0x00180000df04783b */ /* 0x000f620000004200 */
[----:B--2---:R-:W-:-:S02]  /*11c30*/  F2FP.BF16.F32.PACK_AB R128, R16, R17 ;  /* 0x000000111080723e */ /* 0x004fc400000010ff */
[----:B----4-:R-:W-:-:S04]  /*11c40*/  F2FP.BF16.F32.PACK_AB R130, R14, R15 ;  /* 0x0000000f0e82723e */ /* 0x010fc800000010ff */
[----:B---3--:R-:W-:Y:S01]  /*11c50*/  HMMA.16816.F32.BF16 R144, R124, R156, R208 ;  /* 0x0000009c7c90723c */ /* 0x008fe200000418d0 */
        /* <DEDUP_REMOVED lines=8> */
[C---:B-----5:R-:W-:Y:S08]  /*11ce0*/  HMMA.16816.F32.BF16 R120, R124.reuse, R4, R120 ;  /* 0x000000047c78723c */ /* 0x060ff00000041878 */
        /* <DEDUP_REMOVED lines=36> */
[----:B------:R1:W-:Y:S04]  /*11f30*/  STL [R1+0x4], R2 ;  /* 0x0000040201007387 */ /* 0x0003e80000100800 */
[----:B------:R1:W-:Y:S02]  /*11f40*/  STL [R1], R0 ;  /* 0x0000000001007387 */ /* 0x0003e40000100800 */
        /* <DEDUP_REMOVED lines=18> */
.L_x_1627:
[----:B------:R-:W-:-:S09]  /*12070*/  UISETP.GE.AND UP0, UPT, UR11, URZ, UPT ;  /* 0x000000ff0b00728c */ /* 0x000fd2000bf06270 */
[----:B------:R-:W-:Y:S05]  /*12080*/  BRA.U !UP0, `(.L_x_1632) ;  /* 0x0000002d087c7547 */ /* 0x000fea000b800000 */
[----:B------:R-:W1:Y:S01]  /*12090*/  S2R R2, SR_TID.X ;  /* 0x0000000000027919 */ /* 0x000e620000002100 */
[----:B------:R-:W2:Y:S01]  /*120a0*/  LDCU UR10, c[0x0][0x440] ;  /* 0x00008800ff0a77ac */ /* 0x000ea20008000800 */
[----:B------:R-:W-:Y:S01]  /*120b0*/  IMAD.MOV.U32 R221, RZ, RZ, 0x20 ;  /* 0x00000020ffdd7424 */ /* 0x000fe200078e00ff */
[----:B------:R-:W-:Y:S01]  /*120c0*/  MOV R141, R133 ;  /* 0x00000085008d7202 */ /* 0x000fe20000000f00 */
[----:B------:R-:W-:Y:S01]  /*120d0*/  IMAD.MOV.U32 R139, RZ, RZ, R143 ;  /* 0x000000ffff8b7224 */ /* 0x000fe200078e008f */
[----:B------:R-:W3:Y:S01]  /*120e0*/  LDCU.64 UR8, c[0x0][0x3b8] ;  /* 0x00007700ff0877ac */ /* 0x000ee20008000a00 */
[----:B------:R-:W-:Y:S02]  /*120f0*/  IMAD.MOV.U32 R132, RZ, RZ, R135 ;  /* 0x000000ffff847224 */ /* 0x000fe400078e0087 */
[----:B------:R-:W-:Y:S01]  /*12100*/  IMAD.MOV.U32 R140, RZ, RZ, R134 ;  /* 0x000000ffff8c7224 */ /* 0x000fe200078e0086 */
[----:B------:R-:W-:Y:S01]  /*12110*/  USHF.L.U64.HI UR13, UR12, 0x4, UR13 ;  /* 0x000000040c0d7899 */ /* 0x000fe2000801020d */
[----:B------:R-:W-:Y:S01]  /*12120*/  IMAD.MOV.U32 R229, RZ, RZ, 0x40 ;  /* 0x00000040ffe57424 */ /* 0x000fe200078e00ff */
[----:B------:R-:W-:Y:S01]  /*12130*/  USHF.L.U32 UR15, UR12, 0x4, URZ ;  /* 0x000000040c0f7899 */ /* 0x000fe200080006ff */
[----:B------:R-:W4:Y:S01]  /*12140*/  LDCU UR19, c[0x0][0x440] ;  /* 0x00008800ff1377ac */ /* 0x000f220008000800 */
[----:B------:R-:W1:Y:S01]  /*12150*/  LDCU UR18, c[0x0][0x50c] ;  /* 0x0000a180ff1277ac */ /* 0x000e620008000800 */
[----:B------:R-:W1:Y:S01]  /*12160*/  LDCU UR4, c[0x0][0x45c] ;  /* 0x00008b80ff0477ac */ /* 0x000e620008000800 */
[----:B---3--:R-:W-:-:S02]  /*12170*/  USHF.L.U64.HI UR14, UR8, 0x5, UR9 ;  /* 0x00000005080e7899 */ /* 0x008fc40008010209 */
[----:B------:R-:W-:Y:S02]  /*12180*/  USHF.L.U32 UR12, UR8, 0x5, URZ ;  /* 0x00000005080c7899 */ /* 0x000fe400080006ff */
[----:B------:R-:W-:Y:S02]  /*12190*/  USHF.L.U64.HI UR16, UR8, 0x4, UR9 ;  /* 0x0000000408107899 */ /* 0x000fe40008010209 */
[----:B------:R-:W-:Y:S01]  /*121a0*/  USHF.L.U32 UR17, UR8, 0x4, URZ ;  /* 0x0000000408117899 */ /* 0x000fe200080006ff */
[C---:B-1----:R-:W-:Y:S01]  /*121b0*/  LOP3.LUT P0, RZ, R2.reuse, 0x2, RZ, 0xc0, !PT ;  /* 0x0000000202ff7812 */ /* 0x042fe2000780c0ff */
[----:B------:R-:W1:Y:S01]  /*121c0*/  LDCU.64 UR8, c[0x0][0x3c0] ;  /* 0x00007800ff0877ac */ /* 0x000e620008000a00 */
[----:B------:R-:W-:Y:S02]  /*121d0*/  SHF.L.U32 R0, R2, 0x3, RZ ;  /* 0x0000000302007819 */ /* 0x000fe400000006ff */
[----:B------:R-:W-:Y:S02]  /*121e0*/  SEL R221, R221, 0xffffffe0, !P0 ;  /* 0xffffffe0dddd7807 */ /* 0x000fe40004000000 */
[----:B------:R-:W-:-:S02]  /*121f0*/  LOP3.LUT R0, R0, 0x38, RZ, 0xc0, !PT ;  /* 0x0000003800007812 */ /* 0x000fc400078ec0ff */
[C---:B------:R-:W-:Y:S01]  /*12200*/  IADD3 R2, PT, PT, R217.reuse, 0xa040, RZ ;  /* 0x0000a040d9027810 */ /* 0x040fe20007ffe0ff */
[----:B------:R-:W-:Y:S01]  /*12210*/  IMAD.IADD R222, R226, 0x1, R221 ;  /* 0x00000001e2de7824 */ /* 0x000fe200078e02dd */
[----:B--2---:R-:W-:Y:S02]  /*12220*/  ISETP.GE.AND P4, PT, R0, UR10, PT ;  /* 0x0000000a00007c0c */ /* 0x004fe4000bf86270 */
[----:B------:R-:W-:Y:S02]  /*12230*/  IADD3 R0, PT, PT, R217, 0xa000, RZ ;  /* 0x0000a000d9007810 */ /* 0x000fe40007ffe0ff */
[----:B------:R-:W-:Y:S01]  /*12240*/  IADD3 R221, PT, PT, R216, R221, RZ ;  /* 0x000000ddd8dd7210 */ /* 0x000fe20007ffe0ff */
[----:B----4-:R-:W-:Y:S08]  /*12250*/  BRA `(.L_x_1633) ;  /* 0x0000000000dc7947 */ /* 0x010ff00003800000 */
.L_x_1635:
[----:B------:R-:W-:Y:S01]  /*12260*/  IMAD.SHL.U32 R178, R233, 0x8, RZ ;  /* 0x00000008e9b27824 */ /* 0x000fe200078e00ff */
[----:B------:R-:W-:Y:S01]  /*12270*/  UIADD3 UR26, UPT, UPT, UR11, -0x1, URZ ;  /* 0xffffffff0b1a7890 */ /* 0x000fe2000fffe0ff */
[----:B--2---:R-:W-:Y:S01]  /*12280*/  MOV R9, UR16 ;  /* 0x0000001000097c02 */ /* 0x004fe20008000f00 */
        /* <DEDUP_REMOVED lines=52> */
.L_x_1633:
        /* <DEDUP_REMOVED lines=16> */
[----:B------:R-:W4:Y:S02]  /*126d0*/  S2R R137, SR_TID.X ;  /* 0x0000000000897919 */ /* 0x000f240000002100 */
[----:B----4-:R-:W-:Y:S04]  /*126e0*/  SHF.L.U32 R137, R137, 0x1, RZ ;  /* 0x0000000189897819 */ /* 0x010fe800000006ff */
[----:B------:R-:W-:Y:S02]  /*126f0*/  LOP3.LUT R137, R137, 0x6, RZ, 0xc0, !PT ;  /* 0x0000000689897812 */ /* 0x000fe400078ec0ff */
[CC--:B--2---:R-:W-:Y:S02]  /*12700*/  LEA R4, P1, R6.reuse, R2.reuse, 0x6 ;  /* 0x0000000206047211 */ /* 0x0c4fe400078230ff */
[C---:B------:R-:W-:Y:S02]  /*12710*/  LEA R2, P0, R7.reuse, R2, 0x1 ;  /* 0x0000000207027211 */ /* 0x040fe400078008ff */
[-C--:B---3--:R-:W-:Y:S02]  /*12720*/  LEA.HI.X R5, R6, R8.reuse, R0, 0x6, P1 ;  /* 0x0000000806057211 */ /* 0x088fe400008f3400 */
[----:B------:R-:W-:Y:S02]  /*12730*/  LEA.HI.X R3, R7, R8, R3, 0x1, P0 ;  /* 0x0000000807037211 */ /* 0x000fe400000f0c03 */
[----:B-1----:R-:W-:Y:S01]  /*12740*/  LOP3.LUT P0, RZ, R233, 0x4, RZ, 0xc0, !PT ;  /* 0x00000004e9ff7812 */ /* 0x002fe2000780c0ff */
[----:B------:R-:W-:Y:S01]  /*12750*/  @!PT LDS RZ, [RZ] ;  /* 0x00000000fffff984 */ /* 0x000fe20000000800 */
[----:B------:R-:W-:Y:S01]  /*12760*/  @!PT LDS RZ, [RZ] ;  /* 0x00000000fffff984 */ /* 0x000fe20000000800 */
[----:B------:R-:W-:Y:S01]  /*12770*/  @!PT LDS RZ, [RZ] ;  /* 0x00000000fffff984 */ /* 0x000fe20000000800 */
[----:B------:R-:W-:Y:S03]  /*12780*/  @!P4 LDGSTS.E.BYPASS.LTC128B.128 [R230+0xa000], desc[UR24][R4.64] ;  /* 0x0a00000004e6cfae */ /* 0x000fe6000b981a18 */
[----:B------:R-:W-:Y:S05]  /*12790*/  SEL R0, R229, 0xffffffc0, !P0 ;  /* 0xffffffc0e5007807 */ /* 0x000fea0004000000 */
        /* <DEDUP_REMOVED lines=18> */
[-C--:B-1----:R-:W-:Y:S02]  /*128c0*/  IADD3 R2, PT, PT, R216, R0.reuse, RZ ;  /* 0x00000000d8027210 */ /* 0x082fe40007ffe0ff */
[----:B------:R-:W-:Y:S05]  /*128d0*/  IADD3 R0, PT, PT, R226, R0, RZ ;  /* 0x00000000e2007210 */ /* 0x000fea0007ffe0ff */
[----:B------:R-:W1:Y:S08]  /*128e0*/  LDSM.16.M88.4 R28, [R216+0x2000] ;  /* 0x00200000d81c783b */ /* 0x000e700000000200 */
[----:B------:R-:W3:Y:S08]  /*128f0*/  LDSM.16.M88.4 R176, [R218+UR6+0x8800] ;  /* 0x00880006dab0783b */ /* 0x000ef00008000200 */
[----:B------:R-:W0:Y:S08]  /*12900*/  LDGDEPBAR ;  /* 0x00000000000079af */ /* 0x000e300000000000 */
[----:B------:R-:W-:Y:S08]  /*12910*/  LDSM.16.M88.4 R180, [R221] ;  /* 0x00000000ddb4783b */ /* 0x000ff00000000200 */
[----:B------:R-:W4:Y:S01]  /*12920*/  LDSM.16.M88.4 R184, [R222+0x8000] ;  /* 0x00800000deb8783b */ /* 0x000f220000000200 */
        /* <DEDUP_REMOVED lines=56> */
[----:B------:R3:W-:Y:S07]  /*12cb0*/  LDSM.16.M88.4 R192, [R0+0x9800] ;  /* 0x0098000000c0783b */ /* 0x0007ee0000000200 */
[-C--:B-----5:R-:W-:Y:S08]  /*12cc0*/  HMMA.16816.F32.BF16 R20, R188, R196.reuse, R20 ;  /* 0x000000c4bc14723c */ /* 0x0a0ff00000041814 */
[C---:B------:R-:W-:Y:S08]  /*12cd0*/  HMMA.16816.F32.BF16 R24, R200.reuse, R196, R24 ;  /* 0x000000c4c818723c */ /* 0x040ff00000041818 */
[-C--:B------:R-:W-:Y:S01]  /*12ce0*/  HMMA.16816.F32.BF16 R28, R200, R198.reuse, R28 ;  /* 0x000000c6c81c723c */ /* 0x080fe2000004181c */
[----:B------:R-:W-:Y:S01]  /*12cf0*/  LDSM.16.M88.4 R200, [R219+0x9000] ;  /* 0x00900000dbc8783b */ /* 0x000fe20000000200 */
[----:B---3--:R-:W-:Y:S04]  /*12d00*/  MOV R0, UR11 ;  /* 0x0000000b00007c02 */ /* 0x008fe80008000f00 */
[----:B------:R-:W-:Y:S02]  /*12d10*/  LEA R0, R0, R137, 0x5 ;  /* 0x0000008900007211 */ /* 0x000fe400078e28ff */
[----:B------:R-:W-:Y:S01]  /*12d20*/  HMMA.16816.F32.BF16 R32, R188, R198, R32 ;  /* 0x000000c6bc20723c */ /* 0x000fe20000041820 */
[----:B------:R3:W5:Y:S03]  /*12d30*/  LDSM.16.M88.4 R188, [R2+0x6000] ;  /* 0x0060000002bc783b */ /* 0x0007660000000200 */
[----:B------:R-:W-:Y:S04]  /*12d40*/  IADD3 R3, PT, PT, R0, 0x1, RZ ;  /* 0x0000000100037810 */ /* 0x000fe80007ffe0ff */
[-C--:B--2---:R-:W-:Y:S01]  /*12d50*/  HMMA.16816.F32.BF16 R4, R184, R204.reuse, R4 ;  /* 0x000000ccb804723c */ /* 0x084fe20000041804 */
[----:B------:R-:W2:Y:S04]  /*12d60*/  LDSM.16.M88.4 R196, [R220+0x4000] ;  /* 0x00400000dcc4783b */ /* 0x000ea80000000200 */
[----:B------:R-:W-:Y:S03]  /*12d70*/  I2FP.F32.U32 R3, R3 ;  /* 0x0000000300037245 */ /* 0x000fe60000201000 */
[C---:B-1----:R-:W-:Y:S08]  /*12d80*/  HMMA.16816.F32.BF16 R8, R176.reuse, R204, R8 ;  /* 0x000000ccb008723c */ /* 0x042ff00000041808 */
[-C--:B------:R-:W-:Y:S03]  /*12d90*/  HMMA.16816.F32.BF16 R12, R176, R206.reuse, R12 ;  /* 0x000000ceb00c723c */ /* 0x080fe6000004180c */
[----:B---3--:R-:W-:Y:S05]  /*12da0*/  I2FP.F32.U32 R2, R0 ;  /* 0x0000000000027245 */ /* 0x008fea0000201000 */
[C---:B------:R-:W-:Y:S08]  /*12db0*/  HMMA.16816.F32.BF16 R16, R184.reuse, R206, R16 ;  /* 0x000000ceb810723c */ /* 0x040ff00000041810 */
[-C--:B----4-:R-:W-:Y:S08]  /*12dc0*/  HMMA.16816.F32.BF16 R20, R184, R180.reuse, R20 ;  /* 0x000000b4b814723c */ /* 0x090ff00000041814 */
[C---:B------:R-:W-:Y:S08]  /*12dd0*/  HMMA.16816.F32.BF16 R24, R176.reuse, R180, R24 ;  /* 0x000000b4b018723c */ /* 0x040ff00000041818 */
[-C--:B------:R-:W-:Y:S01]  /*12de0*/  HMMA.16816.F32.BF16 R28, R176, R182.reuse, R28 ;  /* 0x000000b6b01c723c */ /* 0x080fe2000004181c */
[----:B------:R-:W1:Y:S07]  /*12df0*/  LDSM.16.M88.4 R176, [R220+0x6000] ;  /* 0x00600000dcb0783b */ /* 0x000e6e0000000200 */
[----:B------:R-:W-:Y:S08]  /*12e00*/  HMMA.16816.F32.BF16 R32, R184, R182, R32 ;  /* 0x000000b6b820723c */ /* 0x000ff00000041820 */
[-C--:B------:R-:W-:Y:S08]  /*12e10*/  HMMA.16816.F32.BF16 R4, R208, R212.reuse, R4 ;  /* 0x000000d4d004723c */ /* 0x080ff00000041804 */
[C---:B-----5:R-:W-:Y:S08]  /*12e20*/  HMMA.16816.F32.BF16 R8, R188.reuse, R212, R8 ;  /* 0x000000d4bc08723c */ /* 0x060ff00000041808 */
        /* <DEDUP_REMOVED lines=31> */
[----:B------:R-:W4:Y:S01]  /*13020*/  MUFU.TANH R133, R10 ;  /* 0x0000000a00857308 */ /* 0x000f220000002400 */
[----:B---3--:R-:W3:Y:S01]  /*13030*/  LDSM.16.M88.4 R4, [R219+0x9800] ;  /* 0x00980000db04783b */ /* 0x008ee20000000200 */
[----:B------:R-:W-:Y:S08]  /*13040*/  DEPBAR.LE SB0, 0x0 ;  /* 0x000080000000791a */ /* 0x000ff00000000000 */
[----:B------:R-:W-:Y:S01]  /*13050*/  MUFU.TANH R143, R11 ;  /* 0x0000000b008f7308 */ /* 0x000fe20000002400 */
[----:B------:R-:W-:Y:S09]  /*13060*/  BAR.SYNC.DEFER_BLOCKING 0x0 ;  /* 0x0000000000007b1d */ /* 0x000ff20000010000 */
[----:B------:R-:W-:Y:S10]  /*13070*/  MUFU.TANH R142, R12 ;  /* 0x0000000c008e7308 */ /* 0x000ff40000002400 */
[----:B------:R-:W-:Y:S10]  /*13080*/  MUFU.TANH R138, R14 ;  /* 0x0000000e008a7308 */ /* 0x000ff40000002400 */
[----:B------:R-:W-:Y:S10]  /*13090*/  MUFU.TANH R11, R16 ;  /* 0x00000010000b7308 */ /* 0x000ff40000002400 */
[----:B------:R-:W-:Y:S01]  /*130a0*/  MUFU.TANH R10, R18 ;  /* 0x00000012000a7308 */ /* 0x000fe20000002400 */
[-C--:B---3--:R-:W-:Y:S09]  /*130b0*/  HMMA.16816.F32.BF16 R20, R196, R4.reuse, R20 ;  /* 0x00000004c414723c */ /* 0x088ff20000041814 */
[----:B------:R-:W-:Y:S01]  /*130c0*/  MUFU.TANH R12, R17 ;  /* 0x00000011000c7308 */ /* 0x000fe20000002400 */
[C---:B------:R-:W-:Y:S09]  /*130d0*/  HMMA.16816.F32.BF16 R24, R176.reuse, R4, R24 ;  /* 0x00000004b018723c */ /* 0x040ff20000041818 */
[----:B------:R-:W3:Y:S01]  /*130e0*/  MUFU.TANH R180, R9 ;  /* 0x0000000900b47308 */ /* 0x000ee20000002400 */
[-C--:B------:R-:W-:Y:S03]  /*130f0*/  HMMA.16816.F32.BF16 R28, R176, R6.reuse, R28 ;  /* 0x00000006b01c723c */ /* 0x080fe6000004181c */
[----:B------:R-:W-:Y:S01]  /*13100*/  FMUL.FTZ R22, R22, UR18 ;  /* 0x0000001216167c20 */ /* 0x000fe20008410000 */
[----:B------:R-:W-:Y:S01]  /*13110*/  FMUL.FTZ R23, R23, UR18 ;  /* 0x0000001217177c20 */ /* 0x000fe20008410000 */
[----:B------:R-:W-:Y:S01]  /*13120*/  FMUL.FTZ R20, R20, UR18 ;  /* 0x0000001214147c20 */ /* 0x000fe20008410000 */
[----:B------:R-:W-:Y:S03]  /*13130*/  FMUL.FTZ R21, R21, UR18 ;  /* 0x0000001215157c20 */ /* 0x000fe60008410000 */
[----:B------:R4:W-:Y:S01]  /*13140*/  MUFU.TANH R8, R22 ;  /* 0x0000001600087308 */ /* 0x0009e20000002400 */
[----:B------:R-:W-:Y:S04]  /*13150*/  HMMA.16816.F32.BF16 R32, R196, R6, R32 ;  /* 0x00000006c420723c */ /* 0x000fe80000041820 */
[----:B------:R-:W-:Y:S01]  /*13160*/  FMUL.FTZ R26, R26, UR18 ;  /* 0x000000121a1a7c20 */ /* 0x000fe20008410000 */
[C---:B-1----:R-:W-:Y:S01]  /*13170*/  FFMA.FTZ R176, R2.reuse, UR5, R187 ;  /* 0x0000000502b07c23 */ /* 0x042fe200080100bb */
[----:B--2---:R-:W-:Y:S03]  /*13180*/  FFMA.FTZ R177, R2, UR5, R185 ;  /* 0x0000000502b17c23 */ /* 0x004fe600080100b9 */
[----:B------:R1:W-:Y:S01]  /*13190*/  MUFU.TANH R134, R23 ;  /* 0x0000001700867308 */ /* 0x0003e20000002400 */
[----:B------:R-:W-:Y:S01]  /*131a0*/  FMUL.FTZ R24, R24, UR18 ;  /* 0x0000001218187c20 */ /* 0x000fe20008410000 */
[----:B------:R-:W-:Y:S01]  /*131b0*/  IADD3 R6, PT, PT, R0, 0x10, RZ ;  /* 0x0000001000067810 */ /* 0x000fe20007ffe0ff */
[----:B------:R-:W-:Y:S01]  /*131c0*/  FMUL.FTZ R25, R25, UR18 ;  /* 0x0000001219197c20 */ /* 0x000fe20008410000 */
[----:B------:R-:W-:Y:S01]  /*131d0*/  FMUL.FTZ R29, R29, UR18 ;  /* 0x000000121d1d7c20 */ /* 0x000fe20008410000 */
[----:B------:R-:W-:Y:S01]  /*131e0*/  FMUL.FTZ R27, R27, UR18 ;  /* 0x000000121b1b7c20 */ /* 0x000fe20008410000 */
[----:B------:R-:W-:Y:S01]  /*131f0*/  FMUL.FTZ R28, R28, UR18 ;  /* 0x000000121c1c7c20 */ /* 0x000fe20008410000 */
[----:B------:R-:W-:Y:S03]  /*13200*/  FMUL.FTZ R5, R30, UR18 ;  /* 0x000000121e057c20 */ /* 0x000fe60008410000 */
[----:B------:R2:W-:Y:S01]  /*13210*/  MUFU.TANH R136, R26 ;  /* 0x0000001a00887308 */ /* 0x0005e20000002400 */
[----:B----4-:R-:W-:Y:S01]  /*13220*/  FFMA.FTZ R22, R2, UR5, R133 ;  /* 0x0000000502167c23 */ /* 0x010fe20008010085 */
[----:B------:R-:W-:Y:S01]  /*13230*/  FMUL.FTZ R4, R31, UR18 ;  /* 0x000000121f047c20 */ /* 0x000fe20008410000 */
[----:B---3--:R-:W-:Y:S01]  /*13240*/  FFMA.FTZ R14, R3, UR5, R180 ;  /* 0x00000005030e7c23 */ /* 0x008fe200080100b4 */
[----:B------:R-:W-:Y:S01]  /*13250*/  FMUL.FTZ R33, R33, UR18 ;  /* 0x0000001221217c20 */ /* 0x000fe20008410000 */
[----:B------:R-:W-:Y:S01]  /*13260*/  FMUL.FTZ R34, R34, UR18 ;  /* 0x0000001222227c20 */ /* 0x000fe20008410000 */
[----:B------:R-:W-:Y:S01]  /*13270*/  FMUL.FTZ R32, R32, UR18 ;  /* 0x0000001220207c20 */ /* 0x000fe20008410000 */
[C---:B------:R-:W-:Y:S03]  /*13280*/  FFMA.FTZ R7, R3.reuse, UR5, R143 ;  /* 0x0000000503077c23 */ /* 0x040fe6000801008f */
[----:B------:R3:W4:Y:S01]  /*13290*/  MUFU.TANH R9, R20 ;  /* 0x0000001400097308 */ /* 0x0007220000002400 */
[----:B-1----:R-:W-:Y:S01]  /*132a0*/  FFMA.FTZ R23, R2, UR5, R135 ;  /* 0x0000000502177c23 */ /* 0x002fe20008010087 */
[----:B------:R-:W-:Y:S04]  /*132b0*/  IADD3 R2, PT, PT, R0, 0x8, RZ ;  /* 0x0000000800027810 */ /* 0x000fe80007ffe0ff */
[----:B------:R-:W-:Y:S04]  /*132c0*/  I2FP.F32.U32 R2, R2 ;  /* 0x0000000200027245 */ /* 0x000fe80000201000 */
[----:B------:R1:W-:Y:S01]  /*132d0*/  MUFU.TANH R190, R21 ;  /* 0x0000001500be7308 */ /* 0x0003e20000002400 */
[C---:B------:R-:W-:Y:S01]  /*132e0*/  FFMA.FTZ R17, R2.reuse, UR5, R142 ;  /* 0x0000000502117c23 */ /* 0x040fe2000801008e */
[C---:B------:R-:W-:Y:S01]  /*132f0*/  FFMA.FTZ R16, R2.reuse, UR5, R138 ;  /* 0x0000000502107c23 */ /* 0x040fe2000801008a */
[C---:B------:R-:W-:Y:S01]  /*13300*/  FFMA.FTZ R18, R2.reuse, UR5, R11 ;  /* 0x0000000502127c23 */ /* 0x040fe2000801000b */
[----:B--2---:R-:W-:Y:S01]  /*13310*/  FFMA.FTZ R26, R2, UR5, R10 ;  /* 0x00000005021a7c23 */ /* 0x004fe2000801000a */
[----:B------:R-:W-:Y:S05]  /*13320*/  I2FP.F32.U32 R2, R6 ;  /* 0x0000000600027245 */ /* 0x000fea0000201000 */
[----:B------:R-:W2:Y:S01]  /*13330*/  MUFU.TANH R182, R24 ;  /* 0x0000001800b67308 */ /* 0x000ea20000002400 */
[----:B---3--:R-:W-:Y:S01]  /*13340*/  FFMA.FTZ R20, R3, UR5, R186 ;  /* 0x0000000503147c23 */ /* 0x008fe200080100ba */
[----:B------:R-:W-:Y:S01]  /*13350*/  IADD3 R6, PT, PT, R0, 0x11, RZ ;  /* 0x0000001100067810 */ /* 0x000fe20007ffe0ff */
[C---:B----4-:R-:W-:Y:S01]  /*13360*/  FFMA.FTZ R192, R2.reuse, UR5, R9 ;  /* 0x0000000502c07c23 */ /* 0x050fe20008010009 */
[----:B------:R-:W-:Y:S01]  /*13370*/  FMUL.FTZ R9, R35, UR18 ;  /* 0x0000001223097c20 */ /* 0x000fe20008410000 */
[C---:B------:R-:W-:Y:S01]  /*13380*/  FFMA.FTZ R193, R2.reuse, UR5, R8 ;  /* 0x0000000502c17c23 */ /* 0x040fe20008010008 */
[----:B------:R-:W-:Y:S04]  /*13390*/  FFMA.FTZ R136, R2, UR5, R136 ;  /* 0x0000000502887c23 */ /* 0x000fe80008010088 */
[----:B------:R-:W3:Y:S01]  /*133a0*/  MUFU.TANH R181, R13 ;  /* 0x0000000d00b57308 */ /* 0x000ee20000002400 */
[----:B-1----:R-:W-:Y:S01]  /*133b0*/  FFMA.FTZ R21, R3, UR5, R188 ;  /* 0x0000000503157c23 */ /* 0x002fe200080100bc */
[----:B------:R-:W-:Y:S02]  /*133c0*/  IADD3 R3, PT, PT, R0, 0x9, RZ ;  /* 0x0000000900037810 */ /* 0x000fe40007ffe0ff */
[----:B------:R-:W-:Y:S02]  /*133d0*/  I2FP.F32.U32 R6, R6 ;  /* 0x0000000600067245 */ /* 0x000fe40000201000 */
[----:B------:R-:W-:Y:S04]  /*133e0*/  I2FP.F32.U32 R3, R3 ;  /* 0x0000000300037245 */ /* 0x000fe80000201000 */
[----:B------:R3:W1:Y:S01]  /*133f0*/  MUFU.TANH R13, R15 ;  /* 0x0000000f000d7308 */ /* 0x0006620000002400 */
[----:B--2---:R-:W-:Y:S01]  /*13400*/  FFMA.FTZ R182, R2, UR5, R182 ;  /* 0x0000000502b67c23 */ /* 0x004fe200080100b6 */
[----:B------:R-:W-:Y:S01]  /*13410*/  IADD3 R2, PT, PT, R0, 0x18, RZ ;  /* 0x0000001800027810 */ /* 0x000fe20007ffe0ff */
[----:B------:R-:W-:Y:S01]  /*13420*/  FFMA.FTZ R190, R6, UR5, R190 ;  /* 0x0000000506be7c23 */ /* 0x000fe200080100be */
[----:B------:R-:W-:Y:S02]  /*13430*/  IADD3 R0, PT, PT, R0, 0x19, RZ ;  /* 0x0000001900007810 */ /* 0x000fe40007ffe0ff */
[----:B------:R-:W-:Y:S04]  /*13440*/  FMNMX3.FTZ R8, R132, R23, R14, !PT ;  /* 0x0000001784087276 */ /* 0x000fe8000781000e */
[----:B------:R-:W2:Y:S01]  /*13450*/  MUFU.TANH R19, R19 ;  /* 0x0000001300137308 */ /* 0x000ea20000002400 */
[----:B------:R-:W-:Y:S02]  /*13460*/  I2FP.F32.U32 R2, R2 ;  /* 0x0000000200027245 */ /* 0x000fe40000201000 */
[----:B------:R-:W-:Y:S02]  /*13470*/  I2FP.F32.U32 R0, R0 ;  /* 0x0000000000007245 */ /* 0x000fe40000201000 */
[----:B------:R-:W-:Y:S05]  /*13480*/  FMNMX3.FTZ R31, R140, R176, R21, !PT ;  /* 0x000000b08c1f7276 */ /* 0x000fea0007810015 */
[----:B------:R4:W5:Y:S01]  /*13490*/  MUFU.TANH R183, R25 ;  /* 0x0000001900b77308 */ /* 0x0009620000002400 */
[C---:B---3--:R-:W-:Y:S01]  /*134a0*/  FFMA.FTZ R15, R3.reuse, UR5, R181 ;  /* 0x00000005030f7c23 */ /* 0x048fe200080100b5 */
[C---:B-1----:R-:W-:Y:S04]  /*134b0*/  FFMA.FTZ R24, R3.reuse, UR5, R13 ;  /* 0x0000000503187c23 */ /* 0x042fe8000801000d */
[----:B------:R-:W-:Y:S04]  /*134c0*/  FMNMX3.FTZ R8, R8, R17, R15, !PT ;  /* 0x0000001108087276 */ /* 0x000fe8000781000f */
[----:B------:R-:W1:Y:S01]  /*134d0*/  MUFU.TANH R137, R27 ;  /* 0x0000001b00897308 */ /* 0x000e620000002400 */
[C---:B--2---:R-:W-:Y:S09]  /*134e0*/  FFMA.FTZ R19, R3.reuse, UR5, R19 ;  /* 0x0000000503137c23 */ /* 0x044ff20008010013 */
[----:B------:R-:W2:Y:S01]  /*134f0*/  MUFU.TANH R184, R28 ;  /* 0x0000001c00b87308 */ /* 0x000ea20000002400 */
[----:B----4-:R-:W-:Y:S01]  /*13500*/  FFMA.FTZ R25, R3, UR5, R12 ;  /* 0x0000000503197c23 */ /* 0x010fe2000801000c */
[C---:B-----5:R-:W-:Y:S01]  /*13510*/  FFMA.FTZ R183, R6.reuse, UR5, R183 ;  /* 0x0000000506b77c23 */ /* 0x060fe200080100b7 */
[----:B------:R-:W-:Y:S04]  /*13520*/  FMNMX3.FTZ R3, R139, R22, R7, !PT ;  /* 0x000000168b037276 */ /* 0x000fe80007810007 */
[----:B------:R-:W-:Y:S03]  /*13530*/  FMNMX3.FTZ R3, R3, R16, R24, !PT ;  /* 0x0000001003037276 */ /* 0x000fe60007810018 */
[----:B------:R-:W3:Y:S01]  /*13540*/  MUFU.TANH R29, R29 ;  /* 0x0000001d001d7308 */ /* 0x000ee20000002400 */
[----:B-1----:R-:W-:Y:S01]  /*13550*/  FFMA.FTZ R137, R6, UR5, R137 ;  /* 0x0000000506897c23 */ /* 0x002fe20008010089 */
[----:B------:R-:W-:Y:S04]  /*13560*/  FMNMX3.FTZ R8, R8, R182, R183, !PT ;  /* 0x000000b608087276 */ /* 0x000fe800078100b7 */
[----:B------:R-:W-:Y:S04]  /*13570*/  FMNMX3.FTZ R3, R3, R136, R137, !PT ;  /* 0x0000008803037276 */ /* 0x000fe80007810089 */
[----:B------:R-:W-:Y:S01]  /*13580*/  MUFU.TANH R35, R33 ;  /* 0x0000002100237308 */ /* 0x000fe20000002400 */
[----:B--2---:R-:W-:Y:S09]  /*13590*/  FFMA.FTZ R184, R2, UR5, R184 ;  /* 0x0000000502b87c23 */ /* 0x004ff200080100b8 */
[----:B------:R-:W1:Y:S01]  /*135a0*/  MUFU.TANH R5, R5 ;  /* 0x0000000500057308 */ /* 0x000e620000002400 */
[----:B---3--:R-:W-:Y:S05]  /*135b0*/  FFMA.FTZ R186, R0, UR5, R29 ;  /* 0x0000000500ba7c23 */ /* 0x008fea000801001d */
[----:B------:R-:W-:Y:S04]  /*135c0*/  FMNMX3.FTZ R135, R8, R184, R186, !PT ;  /* 0x000000b808877276 */ /* 0x000fe800078100ba */
[----:B------:R-:W2:Y:S10]  /*135d0*/  MUFU.TANH R4, R4 ;  /* 0x0000000400047308 */ /* 0x000eb40000002400 */
[----:B------:R3:W4:Y:S01]  /*135e0*/  MUFU.TANH R133, R32 ;  /* 0x0000002000857308 */ /* 0x0007220000002400 */
[----:B-1----:R-:W-:Y:S09]  /*135f0*/  FFMA.FTZ R138, R2, UR5, R5 ;  /* 0x00000005028a7c23 */ /* 0x002ff20008010005 */
[----:B------:R-:W1:Y:S01]  /*13600*/  MUFU.TANH R34, R34 ;  /* 0x0000002200227308 */ /* 0x000e620000002400 */
[----:B--2---:R-:W-:Y:S09]  /*13610*/  FFMA.FTZ R142, R0, UR5, R4 ;  /* 0x00000005008e7c23 */ /* 0x004ff20008010004 */
[----:B------:R2:W1:Y:S01]  /*13620*/  MUFU.TANH R33, R9 ;  /* 0x0000000900217308 */ /* 0x0004620000002400 */
[----:B---3--:R-:W-:Y:S01]  /*13630*/  FMNMX3.FTZ R32, R141, R177, R20, !PT ;  /* 0x000000b18d207276 */ /* 0x008fe20007810014 */
[----:B----4-:R-:W-:Y:S06]  /*13640*/  BRA.U.ANY UP0, `(.L_x_1635) ;  /* 0xffffffed00047547 */ /* 0x010fec000b93ffff */
.L_x_1634:
[----:B--23--:R-:W2:Y:S01]  /*13650*/  SHFL.BFLY PT, R9, R135, 0x2, 0x1f ;  /* 0x0c401f0087097f89 */ /* 0x00cea200000e0000 */
[----:B------:R-:W-:Y:S01]  /*13660*/  FMNMX3.FTZ R4, R31, R18, R25, !PT ;  /* 0x000000121f047276 */ /* 0x000fe20007810019 */
[----:B------:R-:W-:Y:S01]  /*13670*/  FFMA.FTZ R185, R6, UR5, R134 ;  /* 0x0000000506b97c23 */ /* 0x000fe20008010086 */
[----:B------:R-:W-:Y:S01]  /*13680*/  FMNMX3.FTZ R3, R3, R138, R142, !PT ;  /* 0x0000008a03037276 */ /* 0x000fe2000781008e */
[----:B------:R-:W-:Y:S01]  /*13690*/  FFMA.FTZ R188, R0, UR5, R35 ;  /* 0x0000000500bc7c23 */ /* 0x000fe20008010023 */
[----:B------:R-:W-:Y:S01]  /*136a0*/  FMNMX3.FTZ R5, R4, R192, R190, !PT ;  /* 0x000000c004057276 */ /* 0x000fe200078100be */
[----:B-1----:R-:W-:Y:S01]  /*136b0*/  FFMA.FTZ R189, R2, UR5, R34 ;  /* 0x0000000502bd7c23 */ /* 0x002fe20008010022 */
[----:B------:R-:W-:Y:S01]  /*136c0*/  FMNMX3.FTZ R6, R32, R26, R19, !PT ;  /* 0x0000001a20067276 */ /* 0x000fe20007810013 */
[----:B------:R-:W1:Y:S01]  /*136d0*/  SHFL.BFLY PT, R4, R3, 0x2, 0x1f ;  /* 0x0c401f0003047f89 */ /* 0x000e6200000e0000 */
[----:B------:R-:W-:Y:S01]  /*136e0*/  FFMA.FTZ R191, R0, UR5, R33 ;  /* 0x0000000500bf7c23 */ /* 0x000fe20008010021 */
[----:B------:R-:W-:Y:S01]  /*136f0*/  FFMA.FTZ R187, R2, UR5, R133 ;  /* 0x0000000502bb7c23 */ /* 0x000fe20008010085 */
[----:B------:R-:W-:Y:S05]  /*13700*/  FMNMX3.FTZ R0, R6, R193, R185, !PT ;  /* 0x000000c106007276 */ /* 0x000fea00078100b9 */
[----:B------:R-:W-:Y:S01]  /*13710*/  LDSM.16.MT88.4 R200, [R223+0x1800] ;  /* 0x00180000dfc8783b */ /* 0x000fe20000004200 */
[----:B------:R-:W-:Y:S01]  /*13720*/  IADD3 R28, PT, PT, R217, 0xa040, RZ ;  /* 0x0000a040d91c7810 */ /* 0x000fe20007ffe0ff */
[----:B------:R-:W-:Y:S01]  /*13730*/  UISETP.NE.AND UP0, UPT, UR11, URZ, UPT ;  /* 0x000000ff0b00728c */ /* 0x000fe2000bf05270 */
[----:B------:R-:W-:Y:S01]  /*13740*/  FMNMX3.FTZ R0, R0, R189, R191, !PT ;  /* 0x000000bd00007276 */ /* 0x000fe200078100bf */
[----:B------:R-:W-:Y:S01]  /*13750*/  UIADD3 UR11, UPT, UPT, UR11, -0x1, URZ ;  /* 0xffffffff0b0b7890 */ /* 0x000fe2000fffe0ff */
[----:B------:R-:W-:Y:S02]  /*13760*/  FMNMX3.FTZ R5, R5, R187, R188, !PT ;  /* 0x000000bb05057276 */ /* 0x000fe400078100bc */
[----:B------:R-:W-:Y:S01]  /*13770*/  IADD3 R27, PT, PT, R217, 0xa000, RZ ;  /* 0x0000a000d91b7810 */ /* 0x000fe20007ffe0ff */
[----:B------:R-:W3:Y:S08]  /*13780*/  SHFL.BFLY PT, R133, R0, 0x2, 0x1f ;  /* 0x0c401f0000857f89 */ /* 0x000ef000000e0000 */
[----:B------:R-:W4:Y:S01]  /*13790*/  SHFL.BFLY PT, R8, R5, 0x2, 0x1f ;  /* 0x0c401f0005087f89 */ /* 0x000f2200000e0000 */
[----:B--2---:R-:W-:Y:S07]  /*137a0*/  FMNMX.FTZ R135, R135, R9, !PT ;  /* 0x0000000987877209 */ /* 0x004fee0007810000 */
[----:B------:R-:W2:Y:S01]  /*137b0*/  SHFL.BFLY PT, R6, R135, 0x1, 0x1f ;  /* 0x0c201f0087067f89 */ /* 0x000ea200000e0000 */
[----:B-1----:R-:W-:Y:S07]  /*137c0*/  FMNMX.FTZ R3, R3, R4, !PT ;  /* 0x0000000403037209 */ /* 0x002fee0007810000 */
[----:B------:R-:W1:Y:S01]  /*137d0*/  SHFL.BFLY PT, R2, R3, 0x1, 0x1f ;  /* 0x0c201f0003027f89 */ /* 0x000e6200000e0000 */
[----:B---3--:R-:W-:Y:S02]  /*137e0*/  FMNMX.FTZ R133, R0, R133, !PT ;  /* 0x0000008500857209 */ /* 0x008fe40007810000 */
[----:B----4-:R-:W-:Y:S05]  /*137f0*/  FMNMX.FTZ R5, R5, R8, !PT ;  /* 0x0000000805057209 */ /* 0x010fea0007810000 */
[----:B------:R-:W3:Y:S08]  /*13800*/  SHFL.BFLY PT, R4, R133, 0x1, 0x1f ;  /* 0x0c201f0085047f89 */ /* 0x000ef000000e0000 */
[----:B------:R-:W4:Y:S01]  /*13810*/  SHFL.BFLY PT, R134, R5, 0x1, 0x1f ;  /* 0x0c201f0005867f89 */ /* 0x000f2200000e0000 */
[----:B--2---:R-:W-:Y:S04]  /*13820*/  FMNMX.FTZ R135, R135, R6, !PT ;  /* 0x0000000687877209 */ /* 0x004fe80007810000 */
[C---:B------:R-:W-:Y:S01]  /*13830*/  FSETP.NEU.FTZ.AND P1, PT, R135.reuse, -INF , PT ;  /* 0xff8000008700780b */ /* 0x040fe20003f3d000 */
[----:B------:R-:W-:Y:S01]  /*13840*/  FADD.FTZ R0, -R135, R132 ;  /* 0x0000008487007221 */ /* 0x000fe20000010100 */
[----:B-1----:R-:W-:Y:S03]  /*13850*/  FMNMX.FTZ R143, R3, R2, !PT ;  /* 0x00000002038f7209 */ /* 0x002fe60007810000 */
[----:B------:R-:W-:Y:S02]  /*13860*/  FMUL.FTZ R2, R0, UR4 ;  /* 0x0000000400027c20 */ /* 0x000fe40008410000 */
[C---:B------:R-:W-:Y:S02]  /*13870*/  FADD.FTZ R0, -R143.reuse, R139 ;  /* 0x0000008b8f007221 */ /* 0x040fe40000010100 */
[----:B------:R1:W2:Y:S01]  /*13880*/  MUFU.EX2 R132, R2 ;  /* 0x0000000200847308 */ /* 0x0002a20000000800 */
[----:B------:R-:W-:Y:S01]  /*13890*/  FMUL.FTZ R181, R143, UR4 ;  /* 0x000000048fb57c20 */ /* 0x000fe20008410000 */
[----:B------:R-:W-:Y:S02]  /*138a0*/  MOV R139, R28 ;  /* 0x0000001c008b7202 */ /* 0x000fe40000000f00 */
[----:B------:R-:W-:Y:S02]  /*138b0*/  @P0 IADD3 R139, PT, PT, R27, -0x40, RZ ;  /* 0xffffffc01b8b0810 */ /* 0x000fe40007ffe0ff */
[----:B---3--:R-:W-:Y:S03]  /*138c0*/  FMNMX.FTZ R133, R133, R4, !PT ;  /* 0x0000000485857209 */ /* 0x008fe60007810000 */
[----:B------:R-:W-:Y:S01]  /*138d0*/  LDSM.16.MT88.4 R196, [R139+0x1800] ;  /* 0x001800008bc4783b */ /* 0x000fe20000004200 */
[----:B----4-:R-:W-:Y:S01]  /*138e0*/  FMNMX.FTZ R134, R5, R134, !PT ;  /* 0x0000008605867209 */ /* 0x010fe20007810000 */
[----:B------:R-:W-:Y:S01]  /*138f0*/  FMUL.FTZ R180, R133, UR4 ;  /* 0x0000000485b47c20 */ /* 0x000fe20008410000 */
[----:B-1----:R-:W-:Y:S03]  /*13900*/  FMUL.FTZ R2, R0, UR4 ;  /* 0x0000000400027c20 */ /* 0x002fe60008410000 */
[----:B------:R-:W-:Y:S01]  /*13910*/  FADD.FTZ R0, -R134, R140 ;  /* 0x0000008c86007221 */ /* 0x000fe20000010100 */
[----:B------:R-:W-:Y:S01]  /*13920*/  FMUL.FTZ R140, R135, UR4 ;  /* 0x00000004878c7c20 */ /* 0x000fe20008410000 */
[C---:B--2---:R-:W-:Y:S01]  /*13930*/  FMUL.FTZ R8, R132.reuse, R144 ;  /* 0x0000009084087220 */ /* 0x044fe20000410000 */
[----:B------:R1:W2:Y:S01]  /*13940*/  MUFU.EX2 R3, R2 ;  /* 0x0000000200037308 */ /* 0x0002a20000000800 */
[C---:B------:R-:W-:Y:S01]  /*13950*/  FMUL.FTZ R9, R132.reuse, R145 ;  /* 0x0000009184097220 */ /* 0x040fe20000410000 */
[----:B------:R-:W-:Y:S01]  /*13960*/  FMUL.FTZ R12, R132, R152 ;  /* 0x00000098840c7220 */ /* 0x000fe20000410000 */
[----:B------:R-:W-:Y:S01]  /*13970*/  FSEL R140, R140, RZ, P1 ;  /* 0x000000ff8c8c7208 */ /* 0x000fe20000800000 */
[C---:B------:R-:W-:Y:S01]  /*13980*/  FMUL.FTZ R13, R132.reuse, R153 ;  /* 0x00000099840d7220 */ /* 0x040fe20000410000 */
[----:B------:R-:W-:Y:S01]  /*13990*/  FSETP.NEU.FTZ.AND P1, PT, R143, -INF , PT ;  /* 0xff8000008f00780b */ /* 0x000fe20003f3d000 */
[C---:B------:R-:W-:Y:S01]  /*139a0*/  FMUL.FTZ R28, R132.reuse, R168 ;  /* 0x000000a8841c7220 */ /* 0x040fe20000410000 */
[----:B------:R-:W-:Y:S01]  /*139b0*/  FMUL.FTZ R29, R132, R169 ;  /* 0x000000a9841d7220 */ /* 0x000fe20000410000 */
[--C-:B------:R-:W-:Y:S01]  /*139c0*/  FFMA.FTZ R23, R23, UR4, -R140.reuse ;  /* 0x0000000417177c23 */ /* 0x100fe2000801088c */
[----:B------:R-:W-:Y:S01]  /*139d0*/  FSEL R181, R181, RZ, P1 ;  /* 0x000000ffb5b57208 */ /* 0x000fe20000800000 */
[--C-:B------:R-:W-:Y:S01]  /*139e0*/  FFMA.FTZ R14, R14, UR4, -R140.reuse ;  /* 0x000000040e0e7c23 */ /* 0x100fe2000801088c */
[----:B------:R-:W-:Y:S01]  /*139f0*/  FSETP.NEU.FTZ.AND P1, PT, R134, -INF , PT ;  /* 0xff8000008600780b */ /* 0x000fe20003f3d000 */
[----:B------:R-:W-:Y:S01]  /*13a00*/  MUFU.EX2 R247, R23 ;  /* 0x0000001700f77308 */ /* 0x000fe20000000800 */
[--C-:B------:R-:W-:Y:S01]  /*13a10*/  FFMA.FTZ R17, R17, UR4, -R140.reuse ;  /* 0x0000000411117c23 */ /* 0x100fe2000801088c */
[--C-:B------:R-:W-:Y:S01]  /*13a20*/  FFMA.FTZ R22, R22, UR4, -R181.reuse ;  /* 0x0000000416167c23 */ /* 0x100fe200080108b5 */
[--C-:B------:R-:W-:Y:S01]  /*13a30*/  FFMA.FTZ R7, R7, UR4, -R181.reuse ;  /* 0x0000000407077c23 */ /* 0x100fe200080108b5 */
[----:B------:R-:W-:Y:S01]  /*13a40*/  FFMA.FTZ R16, R16, UR4, -R181 ;  /* 0x0000000410107c23 */ /* 0x000fe200080108b5 */
[----:B-1----:R-:W-:Y:S01]  /*13a50*/  FMUL.FTZ R2, R0, UR4 ;  /* 0x0000000400027c20 */ /* 0x002fe20008410000 */
[----:B------:R-:W-:Y:S01]  /*13a60*/  FADD.FTZ R0, -R133, R141 ;  /* 0x0000008d85007221 */ /* 0x000fe20000010100 */
[----:B------:R-:W-:Y:S03]  /*13a70*/  FMUL.FTZ R141, R134, UR4 ;  /* 0x00000004868d7c20 */ /* 0x000fe60008410000 */
[----:B------:R-:W-:Y:S01]  /*13a80*/  MUFU.EX2 R244, R22 ;  /* 0x0000001600f47308 */ /* 0x000fe20000000800 */
[----:B------:R-:W-:Y:S01]  /*13a90*/  FFMA.FTZ R24, R24, UR4, -R181 ;  /* 0x0000000418187c23 */ /* 0x000fe200080108b5 */
[----:B------:R-:W-:Y:S01]  /*13aa0*/  FMUL.FTZ R0, R0, UR4 ;  /* 0x0000000400007c20 */ /* 0x000fe20008410000 */
[----:B------:R-:W-:Y:S01]  /*13ab0*/  FFMA.FTZ R15, R15, UR4, -R140 ;  /* 0x000000040f0f7c23 */ /* 0x000fe2000801088c */
[----:B------:R-:W-:Y:S01]  /*13ac0*/  FSEL R141, R141, RZ, P1 ;  /* 0x000000ff8d8d7208 */ /* 0x000fe20000800000 */
[----:B--2---:R-:W-:Y:S01]  /*13ad0*/  FMUL.FTZ R10, R3, R146 ;  /* 0x00000092030a7220 */ /* 0x004fe20000410000 */
[----:B------:R-:W-:Y:S01]  /*13ae0*/  FSETP.NEU.FTZ.AND P1, PT, R133, -INF , PT ;  /* 0xff8000008500780b */ /* 0x000fe20003f3d000 */
[----:B------:R-:W-:Y:S03]  /*13af0*/  FMUL.FTZ R11, R3, R147 ;  /* 0x00000093030b7220 */ /* 0x000fe60000410000 */
[----:B------:R-:W1:Y:S01]  /*13b00*/  MUFU.EX2 R2, R2 ;  /* 0x0000000200027308 */ /* 0x000e620000000800 */
[--C-:B------:R-:W-:Y:S01]  /*13b10*/  FFMA.FTZ R21, R21, UR4, -R141.reuse ;  /* 0x0000000415157c23 */ /* 0x100fe2000801088d */
[----:B------:R-:W-:Y:S01]  /*13b20*/  FSEL R180, R180, RZ, P1 ;  /* 0x000000ffb4b47208 */ /* 0x000fe20000800000 */
[--C-:B------:R-:W-:Y:S01]  /*13b30*/  FFMA.FTZ R4, R176, UR4, -R141.reuse ;  /* 0x00000004b0047c23 */ /* 0x100fe2000801088d */
[--C-:B------:R-:W-:Y:S01]  /*13b40*/  FFMA.FTZ R18, R18, UR4, -R141.reuse ;  /* 0x0000000412127c23 */ /* 0x100fe2000801088d */
[----:B------:R-:W-:Y:S01]  /*13b50*/  FFMA.FTZ R25, R25, UR4, -R141 ;  /* 0x0000000419197c23 */ /* 0x000fe2000801088d */
[----:B------:R-:W-:Y:S01]  /*13b60*/  FMUL.FTZ R27, R3, R167 ;  /* 0x000000a7031b7220 */ /* 0x000fe20000410000 */
[--C-:B------:R-:W-:Y:S03]  /*13b70*/  FFMA.FTZ R20, R20, UR4, -R180.reuse ;  /* 0x0000000414147c23 */ /* 0x100fe600080108b4 */
[----:B------:R-:W-:Y:S01]  /*13b80*/  MUFU.EX2 R242, R21 ;  /* 0x0000001500f27308 */ /* 0x000fe20000000800 */
[--C-:B------:R-:W-:Y:S01]  /*13b90*/  FFMA.FTZ R26, R26, UR4, -R180.reuse ;  /* 0x000000041a1a7c23 */ /* 0x100fe200080108b4 */
[--C-:B------:R-:W-:Y:S01]  /*13ba0*/  FFMA.FTZ R19, R19, UR4, -R180.reuse ;  /* 0x0000000413137c23 */ /* 0x100fe200080108b4 */
[C---:B------:R-:W-:Y:S01]  /*13bb0*/  FMUL.FTZ R30, R3.reuse, R170 ;  /* 0x000000aa031e7220 */ /* 0x040fe20000410000 */
[C---:B------:R-:W-:Y:S01]  /*13bc0*/  FMUL.FTZ R31, R3.reuse, R171 ;  /* 0x000000ab031f7220 */ /* 0x040fe20000410000 */
[C---:B------:R-:W-:Y:S01]  /*13bd0*/  FMUL.FTZ R40, R132.reuse, R40 ;  /* 0x0000002884287220 */ /* 0x040fe20000410000 */
[----:B------:R-:W-:Y:S01]  /*13be0*/  FMUL.FTZ R41, R132, R41 ;  /* 0x0000002984297220 */ /* 0x000fe20000410000 */
[C---:B------:R-:W-:Y:S03]  /*13bf0*/  FMUL.FTZ R42, R3.reuse, R42 ;  /* 0x0000002a032a7220 */ /* 0x040fe60000410000 */
[----:B------:R2:W-:Y:S01]  /*13c00*/  MUFU.EX2 R238, R20 ;  /* 0x0000001400ee7308 */ /* 0x0005e20000000800 */
[C---:B-1----:R-:W-:Y:S01]  /*13c10*/  FMUL.FTZ R5, R2.reuse, R149 ;  /* 0x0000009502057220 */ /* 0x042fe20000410000 */
[C---:B------:R-:W-:Y:S01]  /*13c20*/  FMUL.FTZ R32, R2.reuse, R172 ;  /* 0x000000ac02207220 */ /* 0x040fe20000410000 */
[C---:B------:R-:W-:Y:S01]  /*13c30*/  FMUL.FTZ R33, R2.reuse, R173 ;  /* 0x000000ad02217220 */ /* 0x040fe20000410000 */
[C---:B------:R-:W-:Y:S01]  /*13c40*/  FMUL.FTZ R36, R2.reuse, R36 ;  /* 0x0000002402247220 */ /* 0x040fe20000410000 */
[----:B------:R-:W-:Y:S01]  /*13c50*/  FMUL.FTZ R37, R2, R37 ;  /* 0x0000002502257220 */ /* 0x000fe20000410000 */
[C---:B------:R-:W-:Y:S01]  /*13c60*/  FMUL.FTZ R43, R3.reuse, R43 ;  /* 0x0000002b032b7220 */ /* 0x040fe20000410000 */
[C---:B------:R-:W-:Y:S03]  /*13c70*/  FMUL.FTZ R44, R132.reuse, R44 ;  /* 0x0000002c842c7220 */ /* 0x040fe60000410000 */
[----:B------:R1:W-:Y:S01]  /*13c80*/  MUFU.EX2 R240, R4 ;  /* 0x0000000400f07308 */ /* 0x0003e20000000800 */
[----:B------:R-:W-:Y:S01]  /*13c90*/  FMUL.FTZ R45, R132, R45 ;  /* 0x0000002d842d7220 */ /* 0x000fe20000410000 */
[C---:B------:R-:W-:Y:S01]  /*13ca0*/  FMUL.FTZ R46, R3.reuse, R46 ;  /* 0x0000002e032e7220 */ /* 0x040fe20000410000 */
[C---:B------:R-:W-:Y:S01]  /*13cb0*/  FMUL.FTZ R47, R3.reuse, R47 ;  /* 0x0000002f032f7220 */ /* 0x040fe20000410000 */
[C---:B------:R-:W-:Y:S01]  /*13cc0*/  FMUL.FTZ R48, R2.reuse, R48 ;  /* 0x0000003002307220 */ /* 0x040fe20000410000 */
[C---:B------:R-:W-:Y:S01]  /*13cd0*/  FMUL.FTZ R49, R2.reuse, R49 ;  /* 0x0000003102317220 */ /* 0x040fe20000410000 */
[C---:B------:R-:W-:Y:S01]  /*13ce0*/  FMUL.FTZ R52, R2.reuse, R52 ;  /* 0x0000003402347220 */ /* 0x040fe20000410000 */
[----:B------:R-:W-:Y:S03]  /*13cf0*/  FMUL.FTZ R53, R2, R53 ;  /* 0x0000003502357220 */ /* 0x000fe60000410000 */
[----:B------:R-:W3:Y:S01]  /*13d00*/  MUFU.EX2 R0, R0 ;  /* 0x0000000000007308 */ /* 0x000ee20000000800 */
[----:B--2---:R-:W2:Y:S01]  /*13d10*/  LDSM.16.MT88.4 R20, [R217+0xa000] ;  /* 0x00a00000d914783b */ /* 0x004ea20000004200 */
[C---:B------:R-:W-:Y:S01]  /*13d20*/  FMUL.FTZ R56, R132.reuse, R56 ;  /* 0x0000003884387220 */ /* 0x040fe20000410000 */
[----:B------:R-:W-:Y:S01]  /*13d30*/  FMUL.FTZ R57, R132, R57 ;  /* 0x0000003984397220 */ /* 0x000fe20000410000 */
[C---:B------:R-:W-:Y:S01]  /*13d40*/  FMUL.FTZ R58, R3.reuse, R58 ;  /* 0x0000003a033a7220 */ /* 0x040fe20000410000 */
[----:B------:R-:W-:Y:S01]  /*13d50*/  FMUL.FTZ R59, R3, R59 ;  /* 0x0000003b033b7220 */ /* 0x000fe20000410000 */
[--C-:B------:R-:W-:Y:S01]  /*13d60*/  FFMA.FTZ R136, R136, UR4, -R181.reuse ;  /* 0x0000000488887c23 */ /* 0x100fe200080108b5 */
[C---:B------:R-:W-:Y:S03]  /*13d70*/  FMUL.FTZ R60, R132.reuse, R60 ;  /* 0x0000003c843c7220 */ /* 0x040fe60000410000 */
[----:B------:R4:W5:Y:S01]  /*13d80*/  MUFU.EX2 R245, R7 ;  /* 0x0000000700f57308 */ /* 0x0009620000000800 */
[----:B-1----:R-:W-:Y:S01]  /*13d90*/  FFMA.FTZ R4, R177, UR4, -R180 ;  /* 0x00000004b1047c23 */ /* 0x002fe200080108b4 */
[----:B------:R-:W-:Y:S01]  /*13da0*/  FMUL.FTZ R61, R132, R61 ;  /* 0x0000003d843d7220 */ /* 0x000fe20000410000 */
[----:B------:R-:W1:Y:S01]  /*13db0*/  LDSM.16.MT88.4 R176, [R225+0xa000] ;  /* 0x00a00000e1b0783b */ /* 0x000e620000004200 */
[C---:B------:R-:W-:Y:S01]  /*13dc0*/  FMUL.FTZ R62, R3.reuse, R62 ;  /* 0x0000003e033e7220 */ /* 0x040fe20000410000 */
[----:B------:R-:W-:Y:S01]  /*13dd0*/  FMUL.FTZ R63, R3, R63 ;  /* 0x0000003f033f7220 */ /* 0x000fe20000410000 */
[--C-:B------:R-:W-:Y:S01]  /*13de0*/  FFMA.FTZ R137, R137, UR4, -R181.reuse ;  /* 0x0000000489897c23 */ /* 0x100fe200080108b5 */
[--C-:B------:R-:W-:Y:S03]  /*13df0*/  FFMA.FTZ R138, R138, UR4, -R181.reuse ;  /* 0x000000048a8a7c23 */ /* 0x100fe600080108b5 */
[----:B------:R2:W2:Y:S01]  /*13e00*/  MUFU.EX2 R236, R4 ;  /* 0x0000000400ec7308 */ /* 0x0004a20000000800 */
[C---:B---3--:R-:W-:Y:S01]  /*13e10*/  FMUL.FTZ R6, R0.reuse, R150 ;  /* 0x0000009600067220 */ /* 0x048fe20000410000 */
[C---:B------:R-:W-:Y:S01]  /*13e20*/  FMUL.FTZ R34, R0.reuse, R174 ;  /* 0x000000ae00227220 */ /* 0x040fe20000410000 */
[C---:B------:R-:W-:Y:S01]  /*13e30*/  FMUL.FTZ R35, R0.reuse, R175 ;  /* 0x000000af00237220 */ /* 0x040fe20000410000 */
[C---:B------:R-:W-:Y:S01]  /*13e40*/  FMUL.FTZ R38, R0.reuse, R38 ;  /* 0x0000002600267220 */ /* 0x040fe20000410000 */
[C---:B------:R-:W-:Y:S01]  /*13e50*/  FMUL.FTZ R39, R0.reuse, R39 ;  /* 0x0000002700277220 */ /* 0x040fe20000410000 */
[C---:B------:R-:W-:Y:S01]  /*13e60*/  FMUL.FTZ R50, R0.reuse, R50 ;  /* 0x0000003200327220 */ /* 0x040fe20000410000 */
[C---:B------:R-:W-:Y:S03]  /*13e70*/  FMUL.FTZ R51, R0.reuse, R51 ;  /* 0x0000003300337220 */ /* 0x040fe60000410000 */
[----:B------:R3:W-:Y:S01]  /*13e80*/  MUFU.EX2 R239, R18 ;  /* 0x0000001200ef7308 */ /* 0x0007e20000000800 */
[C---:B----4-:R-:W-:Y:S01]  /*13e90*/  FMUL.FTZ R7, R0.reuse, R151 ;  /* 0x0000009700077220 */ /* 0x050fe20000410000 */
[----:B-----5:R-:W-:Y:S01]  /*13ea0*/  F2FP.BF16.F32.PACK_AB R145, R245, R244 ;  /* 0x000000f4f591723e */ /* 0x020fe200000010ff */
[C---:B------:R-:W-:Y:S01]  /*13eb0*/  FMUL.FTZ R54, R0.reuse, R54 ;  /* 0x0000003600367220 */ /* 0x040fe20000410000 */
[----:B------:R-:W-:Y:S01]  /*13ec0*/  FMUL.FTZ R55, R0, R55 ;  /* 0x0000003700377220 */ /* 0x000fe20000410000 */
[----:B------:R-:W-:Y:S01]  /*13ed0*/  LDSM.16.MT88.4 R172, [R228] ;  /* 0x00000000e4ac783b */ /* 0x000fe20000004200 */
[----:B------:R-:W-:Y:S01]  /*13ee0*/  FFMA.FTZ R142, R142, UR4, -R181 ;  /* 0x000000048e8e7c23 */ /* 0x000fe200080108b5 */
[C---:B------:R-:W-:Y:S03]  /*13ef0*/  FMUL.FTZ R64, R2.reuse, R64 ;  /* 0x0000004002407220 */ /* 0x040fe60000410000 */
[----:B------:R4:W-:Y:S01]  /*13f00*/  MUFU.EX2 R237, R19 ;  /* 0x0000001300ed7308 */ /* 0x0009e20000000800 */
[----:B--2---:R-:W-:Y:S01]  /*13f10*/  FMUL.FTZ R4, R2, R148 ;  /* 0x0000009402047220 */ /* 0x004fe20000410000 */
[----:B------:R-:W-:Y:S01]  /*13f20*/  F2FP.BF16.F32.PACK_AB R148, R242, R240 ;  /* 0x000000f0f294723e */ /* 0x000fe200000010ff */
[----:B------:R-:W-:Y:S01]  /*13f30*/  FMUL.FTZ R65, R2, R65 ;  /* 0x0000004102417220 */ /* 0x000fe20000410000 */
[----:B------:R-:W-:Y:S01]  /*13f40*/  F2FP.BF16.F32.PACK_AB R149, R238, R236 ;  /* 0x000000ecee95723e */ /* 0x000fe200000010ff */
[C---:B------:R-:W-:Y:S01]  /*13f50*/  FMUL.FTZ R66, R0.reuse, R66 ;  /* 0x0000004200427220 */ /* 0x040fe20000410000 */
[----:B------:R-:W-:Y:S01]  /*13f60*/  FMUL.FTZ R67, R0, R67 ;  /* 0x0000004300437220 */ /* 0x000fe20000410000 */
[----:B------:R-:W-:Y:S03]  /*13f70*/  FMUL.FTZ R68, R2, R68 ;  /* 0x0000004402447220 */ /* 0x000fe60000410000 */
[----:B------:R-:W2:Y:S01]  /*13f80*/  MUFU.EX2 R241, R25 ;  /* 0x0000001900f17308 */ /* 0x000ea20000000800 */
[----:B---3--:R-:W-:Y:S01]  /*13f90*/  FMUL.FTZ R18, R0, R158 ;  /* 0x0000009e00127220 */ /* 0x008fe20000410000 */
[----:B------:R-:W-:Y:S01]  /*13fa0*/  FMUL.FTZ R69, R2, R69 ;  /* 0x0000004502457220 */ /* 0x000fe20000410000 */
[C---:B------:R-:W-:Y:S01]  /*13fb0*/  FMUL.FTZ R70, R0.reuse, R70 ;  /* 0x0000004600467220 */ /* 0x040fe20000410000 */
[----:B------:R-:W-:Y:S01]  /*13fc0*/  FMUL.FTZ R71, R0, R71 ;  /* 0x0000004700477220 */ /* 0x000fe20000410000 */
[C---:B------:R-:W-:Y:S01]  /*13fd0*/  FMUL.FTZ R72, R132.reuse, R72 ;  /* 0x0000004884487220 */ /* 0x040fe20000410000 */
[----:B------:R-:W-:Y:S01]  /*13fe0*/  FMUL.FTZ R73, R132, R73 ;  /* 0x0000004984497220 */ /* 0x000fe20000410000 */
[C---:B------:R-:W-:Y:S03]  /*13ff0*/  FMUL.FTZ R74, R3.reuse, R74 ;  /* 0x0000004a034a7220 */ /* 0x040fe60000410000 */
[----:B------:R-:W3:Y:S01]  /*14000*/  MUFU.EX2 R235, R26 ;  /* 0x0000001a00eb7308 */ /* 0x000ee20000000800 */
[----:B----4-:R-:W-:Y:S01]  /*14010*/  FMUL.FTZ R19, R0, R159 ;  /* 0x0000009f00137220 */ /* 0x010fe20000410000 */
[C---:B------:R-:W-:Y:S01]  /*14020*/  FMUL.FTZ R75, R3.reuse, R75 ;  /* 0x0000004b034b7220 */ /* 0x040fe20000410000 */
[C---:B------:R-:W-:Y:S01]  /*14030*/  FMUL.FTZ R76, R132.reuse, R76 ;  /* 0x0000004c844c7220 */ /* 0x040fe20000410000 */
[----:B------:R-:W-:Y:S01]  /*14040*/  FMUL.FTZ R77, R132, R77 ;  /* 0x0000004d844d7220 */ /* 0x000fe20000410000 */
[C---:B------:R-:W-:Y:S01]  /*14050*/  FMUL.FTZ R78, R3.reuse, R78 ;  /* 0x0000004e034e7220 */ /* 0x040fe20000410000 */
[----:B------:R-:W-:Y:S01]  /*14060*/  FMUL.FTZ R79, R3, R79 ;  /* 0x0000004f034f7220 */ /* 0x000fe20000410000 */
[----:B------:R-:W-:Y:S03]  /*14070*/  FMUL.FTZ R80, R2, R80 ;  /* 0x0000005002507220 */ /* 0x000fe60000410000 */
[----:B------:R-:W4:Y:S01]  /*14080*/  MUFU.EX2 R249, R14 ;  /* 0x0000000e00f97308 */ /* 0x000f220000000800 */
[----:B--2---:R-:W-:Y:S01]  /*14090*/  F2FP.BF16.F32.PACK_AB R150, R241, R239 ;  /* 0x000000eff196723e */ /* 0x004fe200000010ff */
[----:B------:R-:W-:Y:S01]  /*140a0*/  FMUL.FTZ R25, R132, R165 ;  /* 0x000000a584197220 */ /* 0x000fe20000410000 */
[----:B------:R-:W-:Y:S01]  /*140b0*/  FMUL.FTZ R81, R2, R81 ;  /* 0x0000005102517220 */ /* 0x000fe20000410000 */
[C---:B------:R-:W-:Y:S01]  /*140c0*/  FMUL.FTZ R82, R0.reuse, R82 ;  /* 0x0000005200527220 */ /* 0x040fe20000410000 */
[----:B------:R-:W-:Y:S01]  /*140d0*/  FMUL.FTZ R83, R0, R83 ;  /* 0x0000005300537220 */ /* 0x000fe20000410000 */
[C---:B------:R-:W-:Y:S01]  /*140e0*/  FMUL.FTZ R84, R2.reuse, R84 ;  /* 0x0000005402547220 */ /* 0x040fe20000410000 */
[----:B------:R-:W-:Y:S03]  /*140f0*/  FMUL.FTZ R85, R2, R85 ;  /* 0x0000005502557220 */ /* 0x000fe60000410000 */
[----:B------:R2:W-:Y:S01]  /*14100*/  MUFU.EX2 R246, R17 ;  /* 0x0000001100f67308 */ /* 0x0005e20000000800 */
[----:B---3--:R-:W-:Y:S01]  /*14110*/  F2FP.BF16.F32.PACK_AB R151, R237, R235 ;  /* 0x000000ebed97723e */ /* 0x008fe200000010ff */
[C---:B------:R-:W-:Y:S01]  /*14120*/  FMUL.FTZ R86, R0.reuse, R86 ;  /* 0x0000005600567220 */ /* 0x040fe20000410000 */
[----:B------:R-:W-:Y:S01]  /*14130*/  FMUL.FTZ R87, R0, R87 ;  /* 0x0000005700577220 */ /* 0x000fe20000410000 */
[C---:B------:R-:W-:Y:S01]  /*14140*/  FMUL.FTZ R88, R132.reuse, R88 ;  /* 0x0000005884587220 */ /* 0x040fe20000410000 */
[C---:B------:R-:W-:Y:S01]  /*14150*/  FMUL.FTZ R89, R132.reuse, R89 ;  /* 0x0000005984597220 */ /* 0x040fe20000410000 */
[C---:B------:R-:W-:Y:S01]  /*14160*/  FMUL.FTZ R90, R3.reuse, R90 ;  /* 0x0000005a035a7220 */ /* 0x040fe20000410000 */
[----:B------:R-:W-:Y:S01]  /*14170*/  FMUL.FTZ R91, R3, R91 ;  /* 0x0000005b035b7220 */ /* 0x000fe20000410000 */
[-C--:B------:R-:W-:Y:S02]  /*14180*/  HMMA.16816.F32.BF16 R4, R148, R20.reuse, R4 ;  /* 0x000000149404723c */ /* 0x080fe40000041804 */
[----:B------:R-:W3:Y:S03]  /*14190*/  MUFU.EX2 R248, R15 ;  /* 0x0000000f00f87308 */ /* 0x000ee60000000800 */
[----:B----4-:R-:W-:Y:S01]  /*141a0*/  F2FP.BF16.F32.PACK_AB R144, R249, R247 ;  /* 0x000000f7f990723e */ /* 0x010fe200000010ff */
[C---:B------:R-:W-:Y:S01]  /*141b0*/  FMUL.FTZ R14, R3.reuse, R154 ;  /* 0x0000009a030e7220 */ /* 0x040fe20000410000 */
[C---:B------:R-:W-:Y:S01]  /*141c0*/  FMUL.FTZ R26, R3.reuse, R166 ;  /* 0x000000a6031a7220 */ /* 0x040fe20000410000 */
[----:B------:R-:W-:Y:S04]  /*141d0*/  FMUL.FTZ R92, R132, R92 ;  /* 0x0000005c845c7220 */ /* 0x000fe80000410000 */
[----:B------:R4:W-:Y:S01]  /*141e0*/  MUFU.EX2 R243, R16 ;  /* 0x0000001000f37308 */ /* 0x0009e20000000800 */
[----:B--2---:R-:W-:Y:S01]  /*141f0*/  FMUL.FTZ R17, R2, R157 ;  /* 0x0000009d02117220 */ /* 0x004fe20000410000 */
[----:B------:R-:W-:Y:S01]  /*14200*/  FMUL.FTZ R93, R132, R93 ;  /* 0x0000005d845d7220 */ /* 0x000fe20000410000 */
[C---:B------:R-:W-:Y:S01]  /*14210*/  FMUL.FTZ R94, R3.reuse, R94 ;  /* 0x0000005e035e7220 */ /* 0x040fe20000410000 */
[C---:B------:R-:W-:Y:S01]  /*14220*/  FMUL.FTZ R95, R3.reuse, R95 ;  /* 0x0000005f035f7220 */ /* 0x040fe20000410000 */
[C---:B------:R-:W-:Y:S01]  /*14230*/  FMUL.FTZ R96, R2.reuse, R96 ;  /* 0x0000006002607220 */ /* 0x040fe20000410000 */
[----:B------:R-:W-:Y:S01]  /*14240*/  FMUL.FTZ R97, R2, R97 ;  /* 0x0000006102617220 */ /* 0x000fe20000410000 */
[----:B------:R-:W-:Y:S03]  /*14250*/  FMUL.FTZ R98, R0, R98 ;  /* 0x0000006200627220 */ /* 0x000fe60000410000 */
[----:B------:R-:W2:Y:S01]  /*14260*/  MUFU.EX2 R234, R24 ;  /* 0x0000001800ea7308 */ /* 0x000ea20000000800 */
[----:B---3--:R-:W-:Y:S01]  /*14270*/  F2FP.BF16.F32.PACK_AB R146, R248, R246 ;  /* 0x000000f6f892723e */ /* 0x008fe200000010ff */
[----:B------:R-:W-:Y:S01]  /*14280*/  FMUL.FTZ R15, R3, R155 ;  /* 0x0000009b030f7220 */ /* 0x000fe20000410000 */
[----:B------:R-:W-:Y:S01]  /*14290*/  FMUL.FTZ R99, R0, R99 ;  /* 0x0000006300637220 */ /* 0x000fe20000410000 */
[----:B------:R-:W3:Y:S01]  /*142a0*/  LDSM.16.MT88.4 R152, [R139] ;  /* 0x000000008b98783b */ /* 0x000ee20000004200 */
[C---:B------:R-:W-:Y:S01]  /*142b0*/  FMUL.FTZ R100, R2.reuse, R100 ;  /* 0x0000006402647220 */ /* 0x040fe20000410000 */
[----:B------:R-:W-:Y:S01]  /*142c0*/  FMUL.FTZ R101, R2, R101 ;  /* 0x0000006502657220 */ /* 0x000fe20000410000 */
[----:B------:R-:W-:Y:S03]  /*142d0*/  FMUL.FTZ R102, R0, R102 ;  /* 0x0000006600667220 */ /* 0x000fe60000410000 */
[----:B------:R5:W-:Y:S01]  /*142e0*/  MUFU.EX2 R213, R136 ;  /* 0x0000008800d57308 */ /* 0x000be20000000800 */
[----:B----4-:R-:W-:Y:S01]  /*142f0*/  FMUL.FTZ R16, R2, R156 ;  /* 0x0000009c02107220 */ /* 0x010fe20000410000 */
[----:B------:R-:W-:Y:S01]  /*14300*/  FMUL.FTZ R103, R0, R103 ;  /* 0x0000006700677220 */ /* 0x000fe20000410000 */
[C---:B------:R-:W-:Y:S01]  /*14310*/  FMUL.FTZ R112, R2.reuse, R112 ;  /* 0x0000007002707220 */ /* 0x040fe20000410000 */
[----:B------:R-:W4:Y:S01]  /*14320*/  LDSM.16.MT88.4 R156, [R224+0xa000] ;  /* 0x00a00000e09c783b */ /* 0x000f220000004200 */
[----:B------:R-:W-:Y:S01]  /*14330*/  FMUL.FTZ R113, R2, R113 ;  /* 0x0000007102717220 */ /* 0x000fe20000410000 */
[C---:B------:R-:W-:Y:S01]  /*14340*/  FMUL.FTZ R114, R0.reuse, R114 ;  /* 0x0000007200727220 */ /* 0x040fe20000410000 */
[----:B------:R-:W-:Y:S03]  /*14350*/  FMUL.FTZ R115, R0, R115 ;  /* 0x0000007300737220 */ /* 0x000fe60000410000 */
[----:B------:R1:W-:Y:S01]  /*14360*/  MUFU.EX2 R214, R137 ;  /* 0x0000008900d67308 */ /* 0x0003e20000000800 */
[----:B--2---:R-:W-:Y:S01]  /*14370*/  F2FP.BF16.F32.PACK_AB R147, R234, R243 ;  /* 0x000000f3ea93723e */ /* 0x004fe200000010ff */
        /* <DEDUP_REMOVED lines=8> */
[--C-:B-----5:R-:W-:Y:S01]  /*14400*/  FFMA.FTZ R136, R184, UR4, -R140.reuse ;  /* 0x00000004b8887c23 */ /* 0x120fe2000801088c */
[C---:B------:R-:W-:Y:S01]  /*14410*/  FMUL.FTZ R20, R2.reuse, R160 ;  /* 0x000000a002147220 */ /* 0x040fe20000410000 */
[--C-:B------:R-:W-:Y:S01]  /*14420*/  FFMA.FTZ R160, R183, UR4, -R140.reuse ;  /* 0x00000004b7a07c23 */ /* 0x100fe2000801088c */
[----:B------:R-:W-:Y:S01]  /*14430*/  FMUL.FTZ R21, R2, R161 ;  /* 0x000000a102157220 */ /* 0x000fe20000410000 */
[-C--:B------:R-:W-:Y:S04]  /*14440*/  HMMA.16816.F32.BF16 R12, R144, R22.reuse, R12 ;  /* 0x00000016900c723c */ /* 0x080fe8000004180c */
[----:B------:R2:W-:Y:S01]  /*14450*/  MUFU.EX2 R212, R136 ;  /* 0x0000008800d47308 */ /* 0x0005e20000000800 */
[--C-:B-1----:R-:W-:Y:S01]  /*14460*/  FFMA.FTZ R137, R190, UR4, -R141.reuse ;  /* 0x00000004be897c23 */ /* 0x102fe2000801088d */
[--C-:B------:R-:W-:Y:S01]  /*14470*/  FFMA.FTZ R161, R182, UR4, -R140.reuse ;  /* 0x00000004b6a17c23 */ /* 0x100fe2000801088c */
[----:B------:R-:W-:Y:S01]  /*14480*/  FFMA.FTZ R140, R186, UR4, -R140 ;  /* 0x00000004ba8c7c23 */ /* 0x000fe2000801088c */
[C---:B------:R-:W-:Y:S01]  /*14490*/  FMUL.FTZ R130, R0.reuse, R130 ;  /* 0x0000008200827220 */ /* 0x040fe20000410000 */
[C---:B------:R-:W-:Y:S01]  /*144a0*/  FMUL.FTZ R131, R0.reuse, R131 ;  /* 0x0000008300837220 */ /* 0x040fe20000410000 */
[C---:B------:R-:W-:Y:S04]  /*144b0*/  HMMA.16816.F32.BF16 R16, R148.reuse, R22, R16 ;  /* 0x000000169410723c */ /* 0x040fe80000041810 */
[----:B------:R-:W-:Y:S01]  /*144c0*/  MUFU.EX2 R233, R161 ;  /* 0x000000a100e97308 */ /* 0x000fe20000000800 */
[C---:B------:R-:W-:Y:S01]  /*144d0*/  FMUL.FTZ R22, R0.reuse, R162 ;  /* 0x000000a200167220 */ /* 0x040fe20000410000 */
[----:B------:R-:W-:Y:S01]  /*144e0*/  FMUL.FTZ R23, R0, R163 ;  /* 0x000000a300177220 */ /* 0x000fe20000410000 */
[C---:B------:R-:W-:Y:S01]  /*144f0*/  FMUL.FTZ R108, R132.reuse, R108 ;  /* 0x0000006c846c7220 */ /* 0x040fe20000410000 */
[----:B------:R-:W-:Y:S01]  /*14500*/  FMUL.FTZ R109, R132, R109 ;  /* 0x0000006d846d7220 */ /* 0x000fe20000410000 */
[C---:B------:R-:W-:Y:S05]  /*14510*/  FMUL.FTZ R110, R3.reuse, R110 ;  /* 0x0000006e036e7220 */ /* 0x040fea0000410000 */
[----:B------:R1:W5:Y:S01]  /*14520*/  MUFU.EX2 R215, R160 ;  /* 0x000000a000d77308 */ /* 0x0003620000000800 */
[--C-:B--2---:R-:W-:Y:S01]  /*14530*/  FFMA.FTZ R136, R192, UR4, -R141.reuse ;  /* 0x00000004c0887c23 */ /* 0x104fe2000801088d */
[C---:B------:R-:W-:Y:S01]  /*14540*/  FMUL.FTZ R111, R3.reuse, R111 ;  /* 0x0000006f036f7220 */ /* 0x040fe20000410000 */
[-C--:B------:R-:W-:Y:S03]  /*14550*/  HMMA.16816.F32.BF16 R20, R148, R176.reuse, R20 ;  /* 0x000000b09414723c */ /* 0x080fe60000041814 */
[C---:B------:R-:W-:Y:S01]  /*14560*/  FMUL.FTZ R24, R132.reuse, R164 ;  /* 0x000000a484187220 */ /* 0x040fe20000410000 */
[C---:B------:R-:W-:Y:S03]  /*14570*/  FMUL.FTZ R124, R132.reuse, R124 ;  /* 0x0000007c847c7220 */ /* 0x040fe60000410000 */
[----:B------:R2:W-:Y:S01]  /*14580*/  MUFU.EX2 R209, R136 ;  /* 0x0000008800d17308 */ /* 0x0005e20000000800 */
[C---:B------:R-:W-:Y:S01]  /*14590*/  FMUL.FTZ R125, R132.reuse, R125 ;  /* 0x0000007d847d7220 */ /* 0x040fe20000410000 */
[C---:B------:R-:W-:Y:S01]  /*145a0*/  FMUL.FTZ R126, R3.reuse, R126 ;  /* 0x0000007e037e7220 */ /* 0x040fe20000410000 */
[C---:B------:R-:W-:Y:S01]  /*145b0*/  FMUL.FTZ R127, R3.reuse, R127 ;  /* 0x0000007f037f7220 */ /* 0x040fe20000410000 */
[C---:B------:R-:W-:Y:S01]  /*145c0*/  FMUL.FTZ R104, R132.reuse, R104 ;  /* 0x0000006884687220 */ /* 0x040fe20000410000 */
[C---:B------:R-:W-:Y:S05]  /*145d0*/  HMMA.16816.F32.BF16 R24, R144.reuse, R176, R24 ;  /* 0x000000b09018723c */ /* 0x040fea0000041818 */
[----:B------:R3:W-:Y:S01]  /*145e0*/  MUFU.EX2 R208, R137 ;  /* 0x0000008900d07308 */ /* 0x0007e20000000800 */
[----:B-1----:R-:W-:Y:S01]  /*145f0*/  LDSM.16.MT88.4 R160, [R217+0xa800] ;  /* 0x00a80000d9a0783b */ /* 0x002fe20000004200 */
[C---:B------:R-:W-:Y:S01]  /*14600*/  FMUL.FTZ R105, R132.reuse, R105 ;  /* 0x0000006984697220 */ /* 0x040fe20000410000 */
[C---:B------:R-:W-:Y:S01]  /*14610*/  FMUL.FTZ R106, R3.reuse, R106 ;  /* 0x0000006a036a7220 */ /* 0x040fe20000410000 */
[----:B------:R-:W-:Y:S01]  /*14620*/  FMUL.FTZ R107, R3, R107 ;  /* 0x0000006b036b7220 */ /* 0x000fe20000410000 */
[-C--:B------:R-:W-:Y:S05]  /*14630*/  HMMA.16816.F32.BF16 R28, R144, R178.reuse, R28 ;  /* 0x000000b2901c723c */ /* 0x080fea000004181c */
[----:B------:R-:W1:Y:S01]  /*14640*/  MUFU.EX2 R211, R140 ;  /* 0x0000008c00d37308 */ /* 0x000e620000000800 */
[----:B--2---:R-:W-:Y:S01]  /*14650*/  FFMA.FTZ R136, R193, UR4, -R180 ;  /* 0x00000004c1887c23 */ /* 0x004fe200080108b4 */
[C---:B------:R-:W-:Y:S01]  /*14660*/  FMUL.FTZ R120, R132.reuse, R120 ;  /* 0x0000007884787220 */ /* 0x040fe20000410000 */
[----:B------:R-:W-:Y:S01]  /*14670*/  LDSM.16.MT88.4 R192, [R227] ;  /* 0x00000000e3c0783b */ /* 0x000fe20000004200 */
[----:B------:R-:W-:Y:S01]  /*14680*/  FMUL.FTZ R121, R132, R121 ;  /* 0x0000007984797220 */ /* 0x000fe20000410000 */
[C---:B------:R-:W-:Y:S05]  /*14690*/  HMMA.16816.F32.BF16 R32, R148.reuse, R178, R32 ;  /* 0x000000b29420723c */ /* 0x040fea0000041820 */
[----:B------:R2:W-:Y:S01]  /*146a0*/  MUFU.EX2 R207, R136 ;  /* 0x0000008800cf7308 */ /* 0x0005e20000000800 */
[--C-:B---3--:R-:W-:Y:S01]  /*146b0*/  FFMA.FTZ R137, R187, UR4, -R141.reuse ;  /* 0x00000004bb897c23 */ /* 0x108fe2000801088d */
[----:B------:R-:W-:Y:S01]  /*146c0*/  FFMA.FTZ R141, R188, UR4, -R141 ;  /* 0x00000004bc8d7c23 */ /* 0x000fe2000801088d */
[C---:B------:R-:W-:Y:S01]  /*146d0*/  FMUL.FTZ R122, R3.reuse, R122 ;  /* 0x0000007a037a7220 */ /* 0x040fe20000410000 */
[C---:B------:R-:W-:Y:S01]  /*146e0*/  FMUL.FTZ R123, R3.reuse, R123 ;  /* 0x0000007b037b7220 */ /* 0x040fe20000410000 */
[-C--:B------:R-:W-:Y:S05]  /*146f0*/  HMMA.16816.F32.BF16 R36, R148, R152.reuse, R36 ;  /* 0x000000989424723c */ /* 0x080fea0000041824 */
[----:B------:R-:W-:Y:S01]  /*14700*/  MUFU.EX2 R204, R141 ;  /* 0x0000008d00cc7308 */ /* 0x000fe20000000800 */
[----:B------:R-:W-:Y:S01]  /*14710*/  FFMA.FTZ R3, R3, R251, R244 ;  /* 0x000000fb03037223 */ /* 0x000fe200000100f4 */
[----:B------:R-:W-:Y:S01]  /*14720*/  FFMA.FTZ R132, R132, R252, R247 ;  /* 0x000000fc84847223 */ /* 0x000fe200000100f7 */
[----:B-----5:R-:W-:Y:S01]  /*14730*/  F2FP.BF16.F32.PACK_AB R176, R215, R233 ;  /* 0x000000e9d7b0723e */ /* 0x020fe200000010ff */
[C---:B------:R-:W-:Y:S06]  /*14740*/  HMMA.16816.F32.BF16 R40, R144.reuse, R152, R40 ;  /* 0x000000989028723c */ /* 0x040fec0000041828 */
[----:B------:R-:W3:Y:S01]  /*14750*/  MUFU.EX2 R205, R137 ;  /* 0x0000008900cd7308 */ /* 0x000ee20000000800 */
[----:B--2---:R-:W-:Y:S01]  /*14760*/  FFMA.FTZ R136, R185, UR4, -R180 ;  /* 0x00000004b9887c23 */ /* 0x004fe200080108b4 */
[----:B------:R-:W-:Y:S01]  /*14770*/  FADD.FTZ R3, R245, R3 ;  /* 0x00000003f5037221 */ /* 0x000fe20000010000 */
[----:B------:R-:W-:Y:S01]  /*14780*/  LDSM.16.MT88.4 R184, [R223+0x800] ;  /* 0x00080000dfb8783b */ /* 0x000fe20000004200 */
[----:B------:R-:W-:Y:S01]  /*14790*/  FADD.FTZ R132, R249, R132 ;  /* 0x00000084f9847221 */ /* 0x000fe20000010000 */
[-C--:B------:R-:W-:Y:S05]  /*147a0*/  HMMA.16816.F32.BF16 R44, R144, R154.reuse, R44 ;  /* 0x0000009a902c723c */ /* 0x080fea000004182c */
[----:B------:R2:W5:Y:S01]  /*147b0*/  MUFU.EX2 R206, R136 ;  /* 0x0000008800ce7308 */ /* 0x0005620000000800 */
[----:B------:R-:W-:Y:S02]  /*147c0*/  F2FP.BF16.F32.PACK_AB R177, R214, R213 ;  /* 0x000000d5d6b1723e */ /* 0x000fe400000010ff */
[----:B-1----:R-:W-:Y:S01]  /*147d0*/  F2FP.BF16.F32.PACK_AB R178, R211, R212 ;  /* 0x000000d4d3b2723e */ /* 0x002fe200000010ff */
[C---:B------:R-:W-:Y:S01]  /*147e0*/  HMMA.16816.F32.BF16 R48, R148.reuse, R154, R48 ;  /* 0x0000009a9430723c */ /* 0x040fe20000041830 */
[----:B------:R-:W1:Y:S05]  /*147f0*/  LDSM.16.MT88.4 R152, [R217+0xb000] ;  /* 0x00b00000d998783b */ /* 0x000e6a0000004200 */
[----:B------:R-:W5:Y:S01]  /*14800*/  MUFU.EX2 R142, R142 ;  /* 0x0000008e008e7308 */ /* 0x000f620000000800 */
[----:B---3--:R-:W-:Y:S01]  /*14810*/  F2FP.BF16.F32.PACK_AB R138, R204, R205 ;  /* 0x000000cdcc8a723e */ /* 0x008fe200000010ff */
[-C--:B----4-:R-:W-:Y:S03]  /*14820*/  HMMA.16816.F32.BF16 R52, R148, R156.reuse, R52 ;  /* 0x0000009c9434723c */ /* 0x090fe60000041834 */
[--C-:B--2---:R-:W-:Y:S01]  /*14830*/  FFMA.FTZ R136, R189, UR4, -R180.reuse ;  /* 0x00000004bd887c23 */ /* 0x104fe200080108b4 */
[----:B-----5:R-:W-:Y:S04]  /*14840*/  F2FP.BF16.F32.PACK_AB R137, R206, R207 ;  /* 0x000000cfce89723e */ /* 0x020fe800000010ff */
[C---:B------:R-:W-:Y:S01]  /*14850*/  HMMA.16816.F32.BF16 R56, R144.reuse, R156, R56 ;  /* 0x0000009c9038723c */ /* 0x040fe20000041838 */
[----:B------:R2:W-:Y:S03]  /*14860*/  MUFU.EX2 R141, R136 ;  /* 0x00000088008d7308 */ /* 0x0005e60000000800 */
[----:B------:R-:W-:Y:S04]  /*14870*/  F2FP.BF16.F32.PACK_AB R179, R142, R210 ;  /* 0x000000d28eb3723e */ /* 0x000fe800000010ff */
[-C--:B------:R-:W-:Y:S08]  /*14880*/  HMMA.16816.F32.BF16 R60, R144, R158.reuse, R60 ;  /* 0x0000009e903c723c */ /* 0x080ff0000004183c */
[C---:B------:R-:W-:Y:S01]  /*14890*/  HMMA.16816.F32.BF16 R64, R148.reuse, R158, R64 ;  /* 0x0000009e9440723c */ /* 0x040fe20000041840 */
[----:B------:R-:W3:Y:S03]  /*148a0*/  LDSM.16.MT88.4 R156, [R225+0xb000] ;  /* 0x00b00000e19c783b */ /* 0x000ee60000004200 */
[----:B--2---:R-:W-:Y:S04]  /*148b0*/  FFMA.FTZ R136, R191, UR4, -R180 ;  /* 0x00000004bf887c23 */ /* 0x004fe800080108b4 */
[----:B------:R2:W4:Y:S01]  /*148c0*/  MUFU.EX2 R140, R136 ;  /* 0x00000088008c7308 */ /* 0x0005220000000800 */
[-C--:B-1----:R-:W-:Y:S01]  /*148d0*/  HMMA.16816.F32.BF16 R68, R148, R152.reuse, R68 ;  /* 0x000000989444723c */ /* 0x082fe20000041844 */
[----:B------:R-:W-:Y:S07]  /*148e0*/  LDSM.16.MT88.4 R180, [R139+0x800] ;  /* 0x000800008bb4783b */ /* 0x000fee0000004200 */
[C---:B------:R-:W-:Y:S01]  /*148f0*/  HMMA.16816.F32.BF16 R72, R144.reuse, R152, R72 ;  /* 0x000000989048723c */ /* 0x040fe20000041848 */
[----:B------:R-:W-:Y:S07]  /*14900*/  LDSM.16.MT88.4 R188, [R217+0xb800] ;  /* 0x00b80000d9bc783b */ /* 0x000fee0000004200 */
[-C--:B------:R-:W-:Y:S03]  /*14910*/  HMMA.16816.F32.BF16 R76, R144, R154.reuse, R76 ;  /* 0x0000009a904c723c */ /* 0x080fe6000004184c */
[----:B--2---:R-:W-:Y:S05]  /*14920*/  F2FP.BF16.F32.PACK_AB R136, R208, R209 ;  /* 0x000000d1d088723e */ /* 0x004fea00000010ff */
[C---:B------:R-:W-:Y:S01]  /*14930*/  HMMA.16816.F32.BF16 R80, R148.reuse, R154, R80 ;  /* 0x0000009a9450723c */ /* 0x040fe20000041850 */
[----:B------:R4:W1:Y:S07]  /*14940*/  LDSM.16.MT88.4 R152, [R139+0x1000] ;  /* 0x001000008b98783b */ /* 0x00086e0000004200 */
[-C--:B---3--:R-:W-:Y:S08]  /*14950*/  HMMA.16816.F32.BF16 R84, R148, R156.reuse, R84 ;  /* 0x0000009c9454723c */ /* 0x088ff00000041854 */
[C---:B------:R-:W-:Y:S08]  /*14960*/  HMMA.16816.F32.BF16 R88, R144.reuse, R156, R88 ;  /* 0x0000009c9058723c */ /* 0x040ff00000041858 */
[-C--:B------:R-:W-:Y:S03]  /*14970*/  HMMA.16816.F32.BF16 R92, R144, R158.reuse, R92 ;  /* 0x0000009e905c723c */ /* 0x080fe6000004185c */
[----:B----4-:R-:W-:Y:S05]  /*14980*/  F2FP.BF16.F32.PACK_AB R139, R140, R141 ;  /* 0x0000008d8c8b723e */ /* 0x010fea00000010ff */
[C---:B------:R-:W-:Y:S01]  /*14990*/  HMMA.16816.F32.BF16 R96, R148.reuse, R158, R96 ;  /* 0x0000009e9460723c */ /* 0x040fe20000041860 */
[----:B------:R-:W2:Y:S07]  /*149a0*/  LDSM.16.MT88.4 R156, [R224+0xb000] ;  /* 0x00b00000e09c783b */ /* 0x000eae0000004200 */
[-C--:B-1----:R-:W-:Y:S08]  /*149b0*/  HMMA.16816.F32.BF16 R100, R148, R152.reuse, R100 ;  /* 0x000000989464723c */ /* 0x082ff00000041864 */
[C---:B------:R-:W-:Y:S08]  /*149c0*/  HMMA.16816.F32.BF16 R104, R144.reuse, R152, R104 ;  /* 0x000000989068723c */ /* 0x040ff00000041868 */
[-C--:B------:R-:W-:Y:S08]  /*149d0*/  HMMA.16816.F32.BF16 R108, R144, R154.reuse, R108 ;  /* 0x0000009a906c723c */ /* 0x080ff0000004186c */
[C---:B------:R-:W-:Y:S08]  /*149e0*/  HMMA.16816.F32.BF16 R112, R148.reuse, R154, R112 ;  /* 0x0000009a9470723c */ /* 0x040ff00000041870 */
[-C--:B--2---:R-:W-:Y:S08]  /*149f0*/  HMMA.16816.F32.BF16 R116, R148, R156.reuse, R116 ;  /* 0x0000009c9474723c */ /* 0x084ff00000041874 */
[C---:B------:R-:W-:Y:S08]  /*14a00*/  HMMA.16816.F32.BF16 R120, R144.reuse, R156, R120 ;  /* 0x0000009c9078723c */ /* 0x040ff00000041878 */
[-C--:B------:R-:W-:Y:S08]  /*14a10*/  HMMA.16816.F32.BF16 R124, R144, R158.reuse, R124 ;  /* 0x0000009e907c723c */ /* 0x080ff0000004187c */
[----:B------:R-:W-:Y:S08]  /*14a20*/  HMMA.16816.F32.BF16 R128, R148, R158, R128 ;  /* 0x0000009e9480723c */ /* 0x000ff00000041880 */
[-C--:B------:R-:W-:Y:S01]  /*14a30*/  HMMA.16816.F32.BF16 R148, R136, R160.reuse, R4 ;  /* 0x000000a08894723c */ /* 0x080fe20000041804 */
[----:B------:R-:W2:Y:S04]  /*14a40*/  LDL.LU R6, [R1+0x4] ;  /* 0x0000040001067983 */ /* 0x000ea80000300800 */
[----:B------:R-:W3:Y:S03]  /*14a50*/  LDL.LU R7, [R1] ;  /* 0x0000000001077983 */ /* 0x000ee60000300800 */
        /* <DEDUP_REMOVED lines=32> */
[----:B--2---:R-:W-:Y:S01]  /*14c60*/  FFMA.FTZ R2, R2, R6, R240 ;  /* 0x0000000602027223 */ /* 0x004fe200000100f0 */
[----:B---3--:R-:W-:Y:S03]  /*14c70*/  FFMA.FTZ R0, R0, R7, R236 ;  /* 0x0000000700007223 */ /* 0x008fe600000100ec */
        /* <DEDUP_REMOVED lines=28> */
[----:B------:R-:W-:Y:S03]  /*14e40*/  MOV R140, R134 ;  /* 0x00000086008c7202 */ /* 0x000fe60000000f00 */
[----:B------:R2:W-:Y:S04]  /*14e50*/  STL [R1+0x4], R2 ;  /* 0x0000040201007387 */ /* 0x0005e80000100800 */
[----:B------:R2:W-:Y:S01]  /*14e60*/  STL [R1], R0 ;  /* 0x0000000001007387 */ /* 0x0005e20000100800 */
[----:B------:R-:W-:Y:S05]  /*14e70*/  BRA.U UP0, `(.L_x_1633) ;  /* 0xffffffd500d47547 */ /* 0x000fea000b83ffff */
.L_x_1632:
[----:B------:R-:W2:Y:S04]  /*14e80*/  LDL.LU R3, [R1+0x4] ;  /* 0x0000040001037983 */ /* 0x000ea80000300800 */
[----:B------:R-:W1:Y:S01]  /*14e90*/  SHFL.BFLY PT, R4, R251, 0x2, 0x1f ;  /* 0x0c401f00fb047f89 */ /* 0x000e6200000e0000 */
[----:B------:R-:W3:Y:S01]  /*14ea0*/  S2R R142, SR_TID.X ;  /* 0x00000000008e7919 */ /* 0x000ee20000002100 */
[----:B------:R-:W4:Y:S01]  /*14eb0*/  S2UR UR4, SR_CgaCtaId ;  /* 0x00000000000479c3 */ /* 0x000f220000008800 */
[----:B------:R-:W-:Y:S01]  /*14ec0*/  UMOV UR5, 0x400 ;  /* 0x0000040000057882 */ /* 0x000fe20000000000 */
[----:B------:R-:W5:Y:S01]  /*14ed0*/  LDCU.U8 UR8, c[0x0][0x549] ;  /* 0x0000a920ff0877ac */ /* 0x000f620008000000 */
[----:B------:R-:W2:Y:S01]  /*14ee0*/  LDL.LU R5, [R1] ;  /* 0x0000000001057983 */ /* 0x000ea20000300800 */
[----:B------:R-:W-:Y:S01]  /*14ef0*/  UISETP.NE.AND UP3, UPT, UR20, -0x1, UPT ;  /* 0xffffffff1400788c */ /* 0x000fe2000bf65270 */
[----:B------:R-:W3:Y:S01]  /*14f00*/  LDCU UR9, c[0x0][0x434] ;  /* 0x00008680ff0977ac */ /* 0x000ee20008000800 */
[----:B------:R-:W3:Y:S01]  /*14f10*/  LDCU UR11, c[0x0][0x434] ;  /* 0x00008680ff0b77ac */ /* 0x000ee20008000800 */
[----:B------:R-:W3:Y:S01]  /*14f20*/  LDCU.U8 UR10, c[0x0][0x548] ;  /* 0x0000a900ff0a77ac */ /* 0x000ee20008000000 */
[----:B-1----:R-:W-:Y:S01]  /*14f30*/  FADD.FTZ R251, R4, R251 ;  /* 0x000000fb04fb7221 */ /* 0x002fe20000010000 */
[----:B-----5:R-:W-:-:S02]  /*14f40*/  UISETP.NE.AND UP1, UPT, UR8, URZ, UPT ;  /* 0x000000ff0800728c */ /* 0x020fc4000bf25270 */
[----:B------:R-:W-:Y:S02]  /*14f50*/  UISETP.NE.AND UP2, UPT, UR20, -0x1, UPT ;  /* 0xffffffff1400788c */ /* 0x000fe4000bf45270 */
[----:B------:R-:W1:Y:S01]  /*14f60*/  SHFL.BFLY PT, R138, R251, 0x1, 0x1f ;  /* 0x0c201f00fb8a7f89 */ /* 0x000e6200000e0000 */
[----:B----4-:R-:W-:Y:S01]  /*14f70*/  ULEA UR4, UR4, UR5, 0x18 ;  /* 0x0000000504047291 */ /* 0x010fe2000f8ec0ff */
[----:B---3--:R-:W-:-:S05]  /*14f80*/  SHF.L.U32 R6, R142, 0x5, RZ ;  /* 0x000000058e067819 */ /* 0x008fca00000006ff */
[----:B------:R-:W3:Y:S01]  /*14f90*/  @UP1 LDCU UR8, c[0x0][0x430] ;  /* 0x00008600ff0817ac */ /* 0x000ee20008000800 */
[----:B------:R-:W-:Y:S01]  /*14fa0*/  UISETP.NE.AND UP0, UPT, UR10, URZ, !UP1 ;  /* 0x000000ff0a00728c */ /* 0x000fe2000cf05270 */
[----:B-1----:R-:W-:Y:S01]  /*14fb0*/  FADD.FTZ R138, R251, R138 ;  /* 0x0000008afb8a7221 */ /* 0x002fe20000010000 */
[----:B---3--:R-:W-:Y:S01]  /*14fc0*/  @UP1 UIMAD UR11, UR8, UR9, URZ ;  /* 0x00000009080b12a4 */ /* 0x008fe2000f8e02ff */
[----:B------:R-:W1:Y:S02]  /*14fd0*/  S2UR UR8, SR_CTAID.Z ;  /* 0x00000000000879c3 */ /* 0x000e640000002700 */
[----:B------:R-:W3:Y:S01]  /*14fe0*/  MUFU.RCP R8, R138 ;  /* 0x0000008a00087308 */ /* 0x000ee20000001000 */
[----:B------:R-:W-:-:S04]  /*14ff0*/  FSETP.NE.FTZ.AND P1, PT, R138, RZ, PT ;  /* 0x000000ff8a00720b */ /* 0x000fc80003f35000 */
[----:B---3--:R-:W-:-:S05]  /*15000*/  FSEL R8, R8, 1, P1 ;  /* 0x3f80000008087808 */ /* 0x008fca0000800000 */
        /* <DEDUP_REMOVED lines=32> */
[----:B--2---:R-:W2:Y:S04]  /*15210*/  SHFL.BFLY PT, R2, R3, 0x2, 0x1f ;  /* 0x0c401f0003027f89 */ /* 0x004ea800000e0000 */
[----:B------:R-:W3:Y:S01]  /*15220*/  SHFL.BFLY PT, R0, R5, 0x2, 0x1f ;  /* 0x0c401f0005007f89 */ /* 0x000ee200000e0000 */
[----:B--2---:R-:W-:-:S03]  /*15230*/  FADD.FTZ R2, R2, R3 ;  /* 0x0000000302027221 */ /* 0x004fc60000010000 */
[----:B------:R-:W2:Y:S04]  /*15240*/  SHFL.BFLY PT, R3, R252, 0x2, 0x1f ;  /* 0x0c401f00fc037f89 */ /* 0x000ea800000e0000 */
[----:B------:R-:W4:Y:S01]  /*15250*/  SHFL.BFLY PT, R137, R2, 0x1, 0x1f ;  /* 0x0c201f0002897f89 */ /* 0x000f2200000e0000 */
[----:B---3--:R-:W-:-:S05]  /*15260*/  FADD.FTZ R0, R0, R5 ;  /* 0x0000000500007221 */ /* 0x008fca0000010000 */
[----:B------:R-:W3:Y:S01]  /*15270*/  SHFL.BFLY PT, R136, R0, 0x1, 0x1f ;  /* 0x0c201f0000887f89 */ /* 0x000ee200000e0000 */
[----:B--2---:R-:W-:Y:S01]  /*15280*/  FADD.FTZ R252, R3, R252 ;  /* 0x000000fc03fc7221 */ /* 0x004fe20000010000 */
[----:B------:R-:W-:Y:S01]  /*15290*/  SHF.L.U32 R3, R142, 0x1, RZ ;  /* 0x000000018e037819 */ /* 0x000fe200000006ff */
[----:B----4-:R-:W-:-:S03]  /*152a0*/  FADD.FTZ R137, R2, R137 ;  /* 0x0000008902897221 */ /* 0x010fc60000010000 */
[----:B------:R-:W2:Y:S01]  /*152b0*/  SHFL.BFLY PT, R132, R252, 0x1, 0x1f ;  /* 0x0c201f00fc847f89 */ /* 0x000ea200000e0000 */
[----:B------:R-:W-:Y:S01]  /*152c0*/  LOP3.LUT R4, R3, 0x6, RZ, 0xc0, !PT ;  /* 0x0000000603047812 */ /* 0x000fe200078ec0ff */
[----:B------:R-:W4:Y:S01]  /*152d0*/  MUFU.RCP R2, R137 ;  /* 0x0000008900027308 */ /* 0x000f220000001000 */
[----:B------:R-:W-:Y:S02]  /*152e0*/  FSETP.NE.FTZ.AND P4, PT, R137, RZ, PT ;  /* 0x000000ff8900720b */ /* 0x000fe40003f95000 */
[----:B------:R-:W-:Y:S01]  /*152f0*/  LOP3.LUT R4, R4, 0x7c00, R6, 0xf8, !PT ;  /* 0x00007c0004047812 */ /* 0x000fe200078ef806 */
[----:B------:R-:W-:Y:S01]  /*15300*/  FMUL.FTZ R6, R8, R62 ;  /* 0x0000003e08067220 */ /* 0x000fe20000410000 */
[----:B---3--:R-:W-:Y:S01]  /*15310*/  FADD.FTZ R136, R0, R136 ;  /* 0x0000008800887221 */ /* 0x008fe20000010000 */
[----:B------:R-:W-:-:S03]  /*15320*/  SHF.L.U32 R0, R142, 0x4, RZ ;  /* 0x000000048e007819 */ /* 0x000fc600000006ff */
[----:B------:R-:W3:Y:S01]  /*15330*/  MUFU.RCP R5, R136 ;  /* 0x0000008800057308 */ /* 0x000ee20000001000 */
[----:B------:R-:W-:Y:S02]  /*15340*/  LOP3.LUT R0, R0, 0x1c0, RZ, 0xc0, !PT ;  /* 0x000001c000007812 */ /* 0x000fe400078ec0ff */
[----:B------:R-:W-:Y:S02]  /*15350*/  FSETP.NE.FTZ.AND P3, PT, R136, RZ, PT ;  /* 0x000000ff8800720b */ /* 0x000fe40003f75000 */
[----:B------:R-:W-:Y:S02]  /*15360*/  LOP3.LUT R3, R0, 0x38, R3, 0xf8, !PT ;  /* 0x0000003800037812 */ /* 0x000fe400078ef803 */
[----:B----4-:R-:W-:Y:S02]  /*15370*/  FSEL R0, R2, 1, P4 ;  /* 0x3f80000002007808 */ /* 0x010fe40002000000 */
[----:B------:R-:W-:Y:S01]  /*15380*/  LOP3.LUT R140, R4, R3, RZ, 0xfc, !PT ;  /* 0x00000003048c7212 */ /* 0x000fe200078efcff */
[----:B--2---:R-:W-:-:S02]  /*15390*/  FADD.FTZ R132, R252, R132 ;  /* 0x00000084fc847221 */ /* 0x004fc40000010000 */
        /* <DEDUP_REMOVED lines=33> */
[----:B------:R-:W2:Y:S01]  /*155b0*/  MUFU.RCP R0, R132 ;  /* 0x0000008400007308 */ /* 0x000ea20000001000 */
[----:B---3--:R-:W-:Y:S01]  /*155c0*/  FSEL R2, R5, 1, P3 ;  /* 0x3f80000005027808 */ /* 0x008fe20001800000 */
[C---:B------:R-:W-:Y:S01]  /*155d0*/  FMUL.FTZ R53, R8.reuse, R59 ;  /* 0x0000003b08357220 */ /* 0x040fe20000410000 */
[C---:B------:R-:W-:Y:S01]  /*155e0*/  FMUL.FTZ R49, R8.reuse, R63 ;  /* 0x0000003f08317220 */ /* 0x040fe20000410000 */
[----:B------:R-:W-:Y:S01]  /*155f0*/  F2FP.BF16.F32.PACK_AB R63, R149, R148 ;  /* 0x00000094953f723e */ /* 0x000fe200000010ff */
        /* <DEDUP_REMOVED lines=12> */
[----:B--2---:R-:W-:Y:S01]  /*156c0*/  FSEL R0, R0, 1, P2 ;  /* 0x3f80000000007808 */ /* 0x004fe20001000000 */
[C---:B------:R-:W-:Y:S01]  /*156d0*/  FMUL.FTZ R12, R2.reuse, R39 ;  /* 0x00000027020c7220 */ /* 0x040fe20000410000 */
[----:B------:R-:W-:Y:S01]  /*156e0*/  F2FP.BF16.F32.PACK_AB R51, R51, R66 ;  /* 0x000000423333723e */ /* 0x000fe200000010ff */
[----:B------:R-:W-:Y:S01]  /*156f0*/  FMUL.FTZ R162, R2, R162 ;  /* 0x000000a202a27220 */ /* 0x000fe20000410000 */
        /* <DEDUP_REMOVED lines=42> */
[----:B------:R-:W-:Y:S01]  /*159a0*/  LEA R0, R140, UR4, 0x1 ;  /* 0x000000048c007c11 */ /* 0x000fe2000f8e08ff */
[----:B------:R-:W-:Y:S01]  /*159b0*/  FMUL.FTZ R70, R2, R70 ;  /* 0x0000004602467220 */ /* 0x000fe20000410000 */
[----:B------:R-:W-:Y:S01]  /*159c0*/  SEL R64, R64, 0xfffffff0, !P0 ;  /* 0xfffffff040407807 */ /* 0x000fe20004000000 */
[----:B------:R-:W-:Y:S01]  /*159d0*/  FMUL.FTZ R71, R2, R71 ;  /* 0x0000004702477220 */ /* 0x000fe20000410000 */
[----:B------:R-:W-:Y:S01]  /*159e0*/  LOP3.LUT P0, RZ, R142, 0x8, RZ, 0xc0, !PT ;  /* 0x000000088eff7812 */ /* 0x000fe2000780c0ff */
[----:B------:R2:W-:Y:S01]  /*159f0*/  STS [R0+0x400], R10 ;  /* 0x0004000a00007388 */ /* 0x0005e20000000800 */
        /* <DEDUP_REMOVED lines=20> */
[----:B------:R-:W-:Y:S01]  /*15b40*/  FMUL.FTZ R57, R8, R47 ;  /* 0x0000002f08397220 */ /* 0x000fe20000410000 */
[----:B------:R-:W-:Y:S01]  /*15b50*/  F2FP.BF16.F32.PACK_AB R5, R5, R152 ;  /* 0x000000980505723e */ /* 0x000fe200000010ff */
[----:B------:R3:W-:Y:S01]  /*15b60*/  STS [R6], R3 ;  /* 0x0000000306007388 */ /* 0x0007e20000000800 */
[----:B------:R-:W-:Y:S01]  /*15b70*/  F2FP.BF16.F32.PACK_AB R62, R161, R160 ;  /* 0x000000a0a13e723e */ /* 0x000fe200000010ff */
[----:B------:R-:W4:Y:S01]  /*15b80*/  @!UP3 LDCU.64 UR4, c[0x0][0x400] ;  /* 0x00008000ff04b7ac */ /* 0x000f220008000a00 */
[----:B--2---:R-:W-:Y:S01]  /*15b90*/  SEL R10, R66, 0xffffffe0, !P0 ;  /* 0xffffffe0420a7807 */ /* 0x004fe20004000000 */
[----:B------:R2:W-:Y:S01]  /*15ba0*/  STS [R6+0x400], R2 ;  /* 0x0004000206007388 */ /* 0x0005e20000000800 */
[----:B------:R-:W-:Y:S01]  /*15bb0*/  LOP3.LUT P0, RZ, R142, 0x10, RZ, 0xc0, !PT ;  /* 0x000000108eff7812 */ /* 0x000fe2000780c0ff */
[C---:B------:R-:W-:Y:S01]  /*15bc0*/  FMUL.FTZ R45, R8.reuse, R75 ;  /* 0x0000004b082d7220 */ /* 0x040fe20000410000 */
[----:B------:R-:W-:Y:S01]  /*15bd0*/  F2FP.BF16.F32.PACK_AB R61, R163, R162 ;  /* 0x000000a2a33d723e */ /* 0x000fe200000010ff */
[----:B------:R-:W-:Y:S01]  /*15be0*/  STS [R0+0x2000], R65 ;  /* 0x0020004100007388 */ /* 0x000fe20000000800 */
[----:B------:R-:W-:Y:S01]  /*15bf0*/  F2FP.BF16.F32.PACK_AB R7, R7, R172 ;  /* 0x000000ac0707723e */ /* 0x000fe200000010ff */
[----:B------:R-:W-:Y:S01]  /*15c00*/  FMUL.FTZ R41, R8, R79 ;  /* 0x0000004f08297220 */ /* 0x000fe20000410000 */
        /* <DEDUP_REMOVED lines=8> */
[----:B------:R-:W-:Y:S01]  /*15c90*/  F2FP.BF16.F32.PACK_AB R11, R28, R48 ;  /* 0x000000301c0b723e */ /* 0x000fe200000010ff */
[----:B----4-:R-:W-:Y:S01]  /*15ca0*/  @!UP3 UIMAD.WIDE.U32 UR12, UR21, UR4, URZ ;  /* 0x00000004150cb2a5 */ /* 0x010fe2000f8e00ff */
[----:B------:R-:W-:Y:S02]  /*15cb0*/  F2FP.BF16.F32.PACK_AB R15, R15, R23 ;  /* 0x000000170f0f723e */ /* 0x000fe400000010ff */
[C---:B---3--:R-:W-:Y:S01]  /*15cc0*/  IADD3 R3, PT, PT, R0.reuse, R10, RZ ;  /* 0x0000000a00037210 */ /* 0x048fe20007ffe0ff */
[----:B------:R-:W-:Y:S01]  /*15cd0*/  @!UP3 UIMAD UR6, UR21, UR5, UR13 ;  /* 0x000000051506b2a4 */ /* 0x000fe2000f8e020d */
[----:B------:R-:W-:Y:S01]  /*15ce0*/  F2FP.BF16.F32.PACK_AB R17, R17, R40 ;  /* 0x000000281111723e */ /* 0x000fe200000010ff */
[----:B------:R-:W3:Y:S01]  /*15cf0*/  @UP3 LDCU.64 UR4, c[0x0][0x408] ;  /* 0x00008100ff0437ac */ /* 0x000ee20008000a00 */
[C---:B--2---:R-:W-:Y:S01]  /*15d00*/  IADD3 R2, PT, PT, R0.reuse, 0x40, RZ ;  /* 0x0000004000027810 */ /* 0x044fe20007ffe0ff */
[----:B------:R-:W-:Y:S01]  /*15d10*/  STS [R3], R62 ;  /* 0x0000003e03007388 */ /* 0x000fe20000000800 */
[----:B------:R-:W-:-:S02]  /*15d20*/  @P0 IADD3 R2, PT, PT, R0, -0x40, RZ ;  /* 0xffffffc000020810 */ /* 0x000fc40007ffe0ff */
[----:B------:R-:W-:Y:S01]  /*15d30*/  F2FP.BF16.F32.PACK_AB R58, R18, R44 ;  /* 0x0000002c123a723e */ /* 0x000fe200000010ff */
[----:B------:R-:W-:Y:S01]  /*15d40*/  STS [R3+0x400], R61 ;  /* 0x0004003d03007388 */ /* 0x000fe20000000800 */
[----:B------:R-:W-:Y:S02]  /*15d50*/  F2FP.BF16.F32.PACK_AB R57, R57, R46 ;  /* 0x0000002e3939723e */ /* 0x000fe400000010ff */
[----:B------:R-:W-:Y:S02]  /*15d60*/  F2FP.BF16.F32.PACK_AB R55, R55, R24 ;  /* 0x000000183737723e */ /* 0x000fe400000010ff */
[----:B------:R-:W-:Y:S02]  /*15d70*/  F2FP.BF16.F32.PACK_AB R54, R54, R19 ;  /* 0x000000133636723e */ /* 0x000fe400000010ff */
[----:B-----5:R-:W-:Y:S02]  /*15d80*/  IADD3 R5, PT, PT, R64, R3, RZ ;  /* 0x0000000340057210 */ /* 0x020fe40007ffe0ff */
[----:B------:R-:W-:-:S02]  /*15d90*/  F2FP.BF16.F32.PACK_AB R50, R50, R20 ;  /* 0x000000143232723e */ /* 0x000fc400000010ff */
[----:B------:R-:W-:Y:S01]  /*15da0*/  F2FP.BF16.F32.PACK_AB R48, R69, R68 ;  /* 0x000000444530723e */ /* 0x000fe200000010ff */
[----:B------:R2:W-:Y:S01]  /*15db0*/  STS [R5], R7 ;  /* 0x0000000705007388 */ /* 0x0005e20000000800 */
[----:B------:R-:W-:Y:S01]  /*15dc0*/  F2FP.BF16.F32.PACK_AB R47, R71, R70 ;  /* 0x00000046472f723e */ /* 0x000fe200000010ff */
[----:B---3--:R-:W-:Y:S01]  /*15dd0*/  @UP3 UIMAD.WIDE.U32 UR14, UR20, UR4, URZ ;  /* 0x00000004140e32a5 */ /* 0x008fe2000f8e00ff */
[----:B------:R-:W-:Y:S01]  /*15de0*/  F2FP.BF16.F32.PACK_AB R44, R81, R80 ;  /* 0x00000050512c723e */ /* 0x000fe200000010ff */
[----:B------:R-:W-:Y:S01]  /*15df0*/  STS [R5+0x400], R4 ;  /* 0x0004000405007388 */ /* 0x000fe20000000800 */
[----:B------:R-:W-:Y:S01]  /*15e00*/  F2FP.BF16.F32.PACK_AB R43, R83, R82 ;  /* 0x00000052532b723e */ /* 0x000fe200000010ff */
[----:B------:R-:W-:Y:S01]  /*15e10*/  @UP3 UIMAD UR6, UR20, UR5, UR15 ;  /* 0x00000005140632a4 */ /* 0x000fe2000f8e020f */
[----:B------:R-:W-:Y:S01]  /*15e20*/  F2FP.BF16.F32.PACK_AB R46, R73, R72 ;  /* 0x00000048492e723e */ /* 0x000fe200000010ff */
[----:B------:R3:W-:Y:S01]  /*15e30*/  STS [R3+0x2400], R9 ;  /* 0x0024000903007388 */ /* 0x0007e20000000800 */
[----:B------:R-:W-:Y:S01]  /*15e40*/  F2FP.BF16.F32.PACK_AB R45, R45, R74 ;  /* 0x0000004a2d2d723e */ /* 0x000fe200000010ff */
[----:B------:R-:W-:Y:S01]  /*15e50*/  @!UP2 UIMAD UR20, UR21, UR9, URZ ;  /* 0x000000091514a2a4 */ /* 0x000fe2000f8e02ff */
        /* <DEDUP_REMOVED lines=11> */
[----:B------:R-:W-:Y:S01]  /*15f10*/  @UP3 UMOV UR12, UR14 ;  /* 0x0000000e000c3c82 */ /* 0x000fe20008000000 */
[----:B------:R-:W-:Y:S01]  /*15f20*/  F2FP.BF16.F32.PACK_AB R38, R38, R88 ;  /* 0x000000582626723e */ /* 0x000fe200000010ff */
[----:B------:R-:W-:Y:S01]  /*15f30*/  STS [R2], R13 ;  /* 0x0000000d02007388 */ /* 0x000fe20000000800 */
[----:B--2---:R-:W-:Y:S01]  /*15f40*/  IADD3 R7, PT, PT, R64, R2, RZ ;  /* 0x0000000240077210 */ /* 0x004fe20007ffe0ff */
[----:B------:R-:W-:Y:S01]  /*15f50*/  USHF.R.S32.HI UR13, URZ, 0x1f, UR20 ;  /* 0x0000001fff0d7899 */ /* 0x000fe20008011414 */
[----:B------:R-:W-:Y:S01]  /*15f60*/  F2FP.BF16.F32.PACK_AB R37, R37, R90 ;  /* 0x0000005a2525723e */ /* 0x000fe200000010ff */
[----:B------:R-:W-:Y:S01]  /*15f70*/  STS [R2+0x400], R12 ;  /* 0x0004000c02007388 */ /* 0x000fe20000000800 */
[----:B------:R-:W-:-:S02]  /*15f80*/  F2FP.BF16.F32.PACK_AB R34, R34, R92 ;  /* 0x0000005c2222723e */ /* 0x000fc400000010ff */
[----:B------:R-:W-:Y:S01]  /*15f90*/  F2FP.BF16.F32.PACK_AB R32, R101, R100 ;  /* 0x000000646520723e */ /* 0x000fe200000010ff */
[----:B------:R-:W-:Y:S01]  /*15fa0*/  STS [R7], R11 ;  /* 0x0000000b07007388 */ /* 0x000fe20000000800 */
[----:B---3--:R-:W-:Y:S02]  /*15fb0*/  IADD3 R9, PT, PT, R10, R2, RZ ;  /* 0x000000020a097210 */ /* 0x008fe40007ffe0ff */
[----:B------:R-:W-:Y:S01]  /*15fc0*/  F2FP.BF16.F32.PACK_AB R31, R31, R102 ;  /* 0x000000661f1f723e */ /* 0x000fe200000010ff */
[----:B------:R-:W-:Y:S01]  /*15fd0*/  STS [R7+0x400], R15 ;  /* 0x0004000f07007388 */ /* 0x000fe20000000800 */
[----:B------:R-:W-:Y:S02]  /*15fe0*/  IADD3 R4, PT, PT, R64, R9, RZ ;  /* 0x0000000940047210 */ /* 0x000fe40007ffe0ff */
        /* <DEDUP_REMOVED lines=34> */
[----:B--2---:R-:W-:-:S03]  /*16210*/  FMUL.FTZ R0, R8, R127 ;  /* 0x0000007f08007220 */ /* 0x004fc60000410000 */
        /* <DEDUP_REMOVED lines=9> */
[----:B--2---:R-:W2:Y:S03]  /*162b0*/  @P4 LDC R3, c[0x0][0x458] ;  /* 0x00011600ff034b82 */ /* 0x004ea60000000800 */
        /* <DEDUP_REMOVED lines=8> */
[----:B---3--:R3:W1:Y:S03]  /*16340*/  @P4 MUFU.LG2 R2, R137 ;  /* 0x0000008900024308 */ /* 0x0086660000000c00 */
[----:B------:R3:W-:Y:S04]  /*16350*/  STS [R9+0x6000], R22 ;  /* 0x0060001609007388 */ /* 0x0007e80000000800 */
[----:B------:R3:W-:Y:S04]  /*16360*/  STS [R9+0x6400], R21 ;  /* 0x0064001509007388 */ /* 0x0007e80000000800 */
[----:B------:R3:W-:Y:S01]  /*16370*/  STS [R4+0x6000], R18 ;  /* 0x0060001204007388 */ /* 0x0007e20000000800 */
[----:B----4-:R-:W-:Y:S05]  /*16380*/  BRA.U UP1, `(.L_x_1636) ;  /* 0x0000000101207547 */ /* 0x010fea000b800000 */
[----:B------:R-:W-:Y:S01]  /*16390*/  UISETP.NE.AND UP1, UPT, UR10, URZ, UPT ;  /* 0x000000ff0a00728c */ /* 0x000fe2000bf25270 */
[----:B------:R-:W4:Y:S10]  /*163a0*/  LDCU UR5, c[0x0][0x3e0] ;  /* 0x00007c00ff0577ac */ /* 0x000f340008000800 */
[----:B------:R-:W4:Y:S01]  /*163b0*/  @UP1 LDCU UR4, c[0x0][0x454] ;  /* 0x00008a80ff0417ac */ /* 0x000f220008000800 */
[----:B------:R-:W1:Y:S01]  /*163c0*/  @UP1 LDCU UR11, c[0x0][0x454] ;  /* 0x00008a80ff0b17ac */ /* 0x000e620008000800 */
[----:B----4-:R-:W-:-:S02]  /*163d0*/  @UP1 UIMAD UR4, UR4, UR5, URZ ;  /* 0x00000005040412a4 */ /* 0x010fc4000f8e02ff */
[----:B------:R-:W-:-:S03]  /*163e0*/  @!UP1 UIMAD UR4, UR9, UR5, URZ ;  /* 0x00000005090492a4 */ /* 0x000fc6000f8e02ff */
[----:B------:R-:W-:Y:S01]  /*163f0*/  @UP1 UMOV UR5, 0x1 ;  /* 0x0000000100051882 */ /* 0x000fe20000000000 */
[----:B-1----:R-:W-:-:S08]  /*16400*/  @!UP1 UMOV UR5, 0x1 ;  /* 0x0000000100059882 */ /* 0x002fd00000000000 */
.L_x_1636:
[----:B------:R4:W-:Y:S01]  /*16410*/  STS [R4+0x6400], R0 ;  /* 0x0064000004007388 */ /* 0x0009e20000000800 */
[----:B------:R-:W5:Y:S01]  /*16420*/  S2UR UR9, SR_CTAID.X ;  /* 0x00000000000979c3 */ /* 0x000f620000002500 */
[----:B------:R-:W-:Y:S01]  /*16430*/  @P1 MUFU.LG2 R5, R138 ;  /* 0x0000008a00051308 */ /* 0x000fe20000000c00 */
[----:B-1----:R-:W-:-:S06]  /*16440*/  UIMAD UR11, UR8, UR11, URZ ;  /* 0x0000000b080b72a4 */ /* 0x002fcc000f8e02ff */
[----:B------:R-:W-:Y:S01]  /*16450*/  BAR.SYNC.DEFER_BLOCKING 0x0 ;  /* 0x0000000000007b1d */ /* 0x000fe20000010000 */
[----:B------:R-:W-:Y:S01]  /*16460*/  LOP3.LUT P0, RZ, R142, 0x3, RZ, 0xc0, !PT ;  /* 0x000000038eff7812 */ /* 0x000fe2000780c0ff */
[----:B------:R-:W-:Y:S01]  /*16470*/  USEL UR20, UR20, URZ, UP0 ;  /* 0x000000ff14147287 */ /* 0x000fe20008000000 */
[----:B------:R-:W-:Y:S01]  /*16480*/  @P4 FMUL.FTZ R2, R2, 0.69314718246459960938 ;  /* 0x3f31721802024820 */ /* 0x000fe20000410000 */
[----:B------:R-:W-:Y:S01]  /*16490*/  @!UP0 UIMAD UR11, UR21, UR4, UR11 ;  /* 0x00000004150b82a4 */ /* 0x000fe2000f8e020b */
[----:B------:R-:W-:-:S03]  /*164a0*/  MOV R15, 0x7f800000 ;  /* 0x7f800000000f7802 */ /* 0x000fc60000000f00 */
[----:B------:R-:W1:Y:S01]  /*164b0*/  @P3 LDC R8, c[0x0][0x458] ;  /* 0x00011600ff083b82 */ /* 0x000e620000000800 */
[----:B------:R-:W-:Y:S01]  /*164c0*/  USEL UR13, UR13, URZ, UP0 ;  /* 0x000000ff0d0d7287 */ /* 0x000fe20008000000 */
[----:B--2---:R-:W-:Y:S01]  /*164d0*/  @P4 FFMA.FTZ R15, R134, R3, R2 ;  /* 0x00000003860f4223 */ /* 0x004fe20000010002 */
[----:B------:R-:W-:Y:S01]  /*164e0*/  BSSY.RECONVERGENT B0, `(.L_x_1637) ;  /* 0x000003d000007945 */ /* 0x000fe20003800200 */
[----:B------:R-:W-:Y:S02]  /*164f0*/  MOV R14, 0x7f800000 ;  /* 0x7f800000000e7802 */ /* 0x000fe40000000f00 */
[----:B------:R-:W-:Y:S02]  /*16500*/  MOV R13, 0x7f800000 ;  /* 0x7f800000000d7802 */ /* 0x000fe40000000f00 */
[----:B------:R-:W2:Y:S01]  /*16510*/  @P2 LDC R7, c[0x0][0x458] ;  /* 0x00011600ff072b82 */ /* 0x000ea20000000800 */
[----:B------:R-:W-:Y:S01]  /*16520*/  MOV R12, 0x7f800000 ;  /* 0x7f800000000c7802 */ /* 0x000fe20000000f00 */
[----:B----4-:R-:W4:Y:S06]  /*16530*/  @P3 MUFU.LG2 R0, R136 ;  /* 0x0000008800003308 */ /* 0x010f2c0000000c00 */
[----:B------:R-:W2:Y:S01]  /*16540*/  @P1 LDC R6, c[0x0][0x458] ;  /* 0x00011600ff061b82 */ /* 0x000ea20000000800 */
[----:B-----5:R-:W-:Y:S01]  /*16550*/  UIMAD UR9, UR9, UR5, URZ ;  /* 0x00000005090972a4 */ /* 0x020fe2000f8e02ff */
[----:B---3--:R3:W2:Y:S03]  /*16560*/  LDS.128 R20, [R230+0x3800] ;  /* 0x00380000e6147984 */ /* 0x0086a60000000c00 */
[----:B------:R-:W-:Y:S01]  /*16570*/  USHF.L.U32 UR10, UR9, 0x7, URZ ;  /* 0x00000007090a7899 */ /* 0x000fe200080006ff */
[----:B------:R-:W5:Y:S01]  /*16580*/  @P2 MUFU.LG2 R4, R132 ;  /* 0x0000008400042308 */ /* 0x000f620000000c00 */
[----:B------:R-:W-:-:S02]  /*16590*/  USHF.R.S32.HI UR9, URZ, 0x1f, UR11 ;  /* 0x0000001fff097899 */ /* 0x000fc4000801140b */
[----:B------:R-:W-:Y:S02]  /*165a0*/  USHF.R.S32.HI UR4, URZ, 0x1f, UR10 ;  /* 0x0000001fff047899 */ /* 0x000fe4000801140a */
[----:B------:R-:W-:Y:S01]  /*165b0*/  UIADD3 UR20, UP1, UP0, UR10, UR20, UR11 ;  /* 0x000000140a147290 */ /* 0x000fe2000f83e00b */
[----:B----4-:R-:W-:Y:S01]  /*165c0*/  @P3 FMUL.FTZ R3, R0, 0.69314718246459960938 ;  /* 0x3f31721800033820 */ /* 0x010fe20000410000 */
[----:B------:R-:W-:Y:S02]  /*165d0*/  @P1 FMUL.FTZ R0, R5, 0.69314718246459960938 ;  /* 0x3f31721805001820 */ /* 0x000fe40000410000 */
[----:B------:R-:W-:Y:S01]  /*165e0*/  UIADD3.X UR4, UPT, UPT, UR4, UR13, UR9, UP1, UP0 ;  /* 0x0000000d04047290 */ /* 0x000fe20008fe0409 */
[----:B-1----:R-:W-:Y:S01]  /*165f0*/  @P3 FFMA.FTZ R14, R133, R8, R3 ;  /* 0x00000008850e3223 */ /* 0x002fe20000010003 */
[----:B-----5:R-:W-:Y:S01]  /*16600*/  @P2 FMUL.FTZ R2, R4, 0.69314718246459960938 ;  /* 0x3f31721804022820 */ /* 0x020fe20000410000 */
[----:B--2---:R-:W-:-:S03]  /*16610*/  @P1 FFMA.FTZ R12, R143, R6, R0 ;  /* 0x000000068f0c1223 */ /* 0x004fc60000010000 */
        /* <DEDUP_REMOVED lines=41> */
.L_x_1638:
[----:B------:R-:W-:Y:S05]  /*168b0*/  BSYNC.RECONVERGENT B0 ;  /* 0x0000000000007941 */ /* 0x000fea0003800200 */
.L_x_1637:
        /* <DEDUP_REMOVED lines=46> */
.L_x_1640:
[----:B------:R-:W-:Y:S05]  /*16ba0*/  BSYNC.RECONVERGENT B0 ;  /* 0x0000000000007941 */ /* 0x000fea0003800200 */
.L_x_1639:
        /* <DEDUP_REMOVED lines=23> */
.L_x_1642:
[----:B------:R-:W-:Y:S05]  /*16d20*/  BSYNC.RECONVERGENT B0 ;  /* 0x0000000000007941 */ /* 0x000fea0003800200 */
.L_x_1641:
        /* <DEDUP_REMOVED lines=22> */
.L_x_1644:
[----:B------:R-:W-:Y:S05]  /*16e90*/  BSYNC.RECONVERGENT B0 ;  /* 0x0000000000007941 */ /* 0x000fea0003800200 */
.L_x_1643:
        /* <DEDUP_REMOVED lines=21> */
.L_x_1646:
[----:B------:R-:W-:Y:S05]  /*16ff0*/  BSYNC.RECONVERGENT B0 ;  /* 0x0000000000007941 */ /* 0x000fea0003800200 */
.L_x_1645:
        /* <DEDUP_REMOVED lines=21> */
.L_x_1648:
[----:B------:R-:W-:Y:S05]  /*17150*/  BSYNC.RECONVERGENT B0 ;  /* 0x0000000000007941 */ /* 0x000fea0003800200 */
.L_x_1647:
        /* <DEDUP_REMOVED lines=21> */
.L_x_1650:
[----:B------:R-:W-:Y:S05]  /*172b0*/  BSYNC.RECONVERGENT B0 ;  /* 0x0000000000007941 */ /* 0x000fea0003800200 */
.L_x_1649:
        /* <DEDUP_REMOVED lines=21> */
.L_x_1652:
[----:B------:R-:W-:Y:S05]  /*17410*/  BSYNC.RECONVERGENT B0 ;  /* 0x0000000000007941 */ /* 0x000fea0003800200 */
.L_x_1651:
[----:B------:R-:W-:Y:S05]  /*17420*/  @P0 EXIT ;  /* 0x000000000000094d */ /* 0x000fea0003800000 */
[----:B------:R-:W5:Y:S01]  /*17430*/  LDCU.64 UR6, c[0x0][0x408] ;  /* 0x00008100ff0677ac */ /* 0x000f620008000a00 */
[----:B-12---:R-:W1:Y:S01]  /*17440*/  LDS.128 R228, [R230+0x7800] ;  /* 0x00780000e6e47984 */ /* 0x006e620000000c00 */
        /* <DEDUP_REMOVED lines=16> */
[----:B-1----:R-:W-:Y:S01]  /*17550*/  STG.E.128 desc[UR24][R2.64+0x80], R228 ;  /* 0x000080e402007986 */ /* 0x002fe2000c101d18 */
[----:B------:R-:W-:Y:S05]  /*17560*/  EXIT ;  /* 0x000000000000794d */ /* 0x000fea0003800000 */
.L_x_1653:
        /* <DEDUP_REMOVED lines=9> */
.L_x_1679:


//--------------------- .nv.shared._ZN5flash16flash_fwd_kernelI23Flash_fwd_kernel_traitsILi128ELi128ELi64ELi4ELb0ELb0EN7cutlass10bfloat16_tE19Flash_kernel_traitsILi128ELi128ELi64ELi4ES3_EELb0ELb1ELb0ELb0ELb1ELb1ELb0ELb0EEEvNS_16Flash_fwd_paramsE --------------------------
	.section	.nv.shared._ZN5flash16flash_fwd_kernelI23Flash_fwd_kernel_traitsILi128ELi128ELi64ELi4ELb0ELb0EN7cutlass10bfloat16_tE19Flash_kernel_traitsILi128ELi128ELi64ELi4ES3_EELb0ELb1ELb0ELb0ELb1ELb1ELb0ELb0EEEvNS_16Flash_fwd_paramsE,"aw",@nobits
	.sectionflags	@""
	.align	16
	.zero		1024


//--------------------- .nv.shared.reserved.0     --------------------------
	.section	.nv.shared.reserved.0,"aw",@nobits
	.weak		__nv_reservedSMEM_offset_0_alias
	.size		__nv_reservedSMEM_offset_0_alias, 0, 64
	.other		__nv_reservedSMEM_offset_0_alias,@"STO_CUDA_RESERVED_SHARED STV_DEFAULT"
__nv_reservedSMEM_offset_0_alias:
	.zero		0
	.zero		64


//--------------------- .nv.global                --------------------------
	.section	.nv.global,"aw",@nobits
.nv.global:
	.type		_ZN73_INTERNAL_82ef1d61_37_flash_fwd_hdim128_bf16_causal_sm80_cu_21e1f8cb_31384cute1_E,@object
	.size		_ZN73_INTERNAL_82ef1d61_37_flash_fwd_hdim128_bf16_causal_sm80_cu_21e1f8cb_31384cute1_E,(_ZN73_INTERNAL_82ef1d61_37_flash_fwd_hdim128_bf16_causal_sm80_cu_21e1f8cb_31384cuda3std3__45__cpo6cbeginE - _ZN73_INTERNAL_82ef1d61_37_flash_fwd_hdim128_bf16_causal_sm80_cu_21e1f8cb_31384cute1_E)
_ZN73_INTERNAL_82ef1d61_37_flash_fwd_hdim128_bf16_causal_sm80_cu_21e1f8cb_31384cute1_E:
	.zero		1
	.type		_ZN73_INTERNAL_82ef1d61_37_flash_fwd_hdim128_bf16_causal_sm80_cu_21e1f8cb_31384cuda3std3__45__cpo6cbeginE,@object
	.size		_ZN73_INTERNAL_82ef1d61_37_flash_fwd_hdim128_bf16_causal_sm80_cu_21e1f8cb_31384cuda3std3__45__cpo6cbeginE,(_ZN73_INTERNAL_82ef1d61_37_flash_fwd_hdim128_bf16_causal_sm80_cu_21e1f8cb_31384cuda3std3__48in_placeE - _ZN73_INTERNAL_82ef1d61_37_flash_fwd_hdim128_bf16_causal_sm80_cu_21e1f8cb_31384cuda3std3__45__cpo6cbeginE)
_ZN73_INTERNAL_82ef1d61_37_flash_fwd_hdim128_bf16_causal_sm80_cu_21e1f8cb_31384cuda3std3__45__cpo6cbeginE:
	.zero		1
	.type		_ZN73_INTERNAL_82ef1d61_37_flash_fwd_hdim128_bf16_causal_sm80_cu_21e1f8cb_31384cuda3std3__48in_placeE,@object
	.size		_ZN73_INTERNAL_82ef1d61_37_flash_fwd_hdim128_bf16_causal_sm80_cu_21e1f8cb_31384cuda3std3__48in_placeE,(_ZN73_INTERNAL_82ef1d61_37_flash_fwd_hdim128_bf16_causal_sm80_cu_21e1f8cb_31384cuda3std6ranges3__45__cpo9iter_moveE - _ZN73_INTERNAL_82ef1d61_37_flash_fwd_hdim128_bf16_causal_sm80_cu_21e1f8cb_31384cuda3std3__48in_placeE)
_ZN73_INTERNAL_82ef1d61_37_flash_fwd_hdim128_bf16_causal_sm80_cu_21e1f8cb_31384cuda3std3__48in_placeE:
	.zero		1
	.type		_ZN73_INTERNAL_82ef1d61_37_flash_fwd_hdim128_bf16_causal_sm80_cu_21e1f8cb_31384cuda3std6ranges3__45__cpo9iter_moveE,@object
	.size		_ZN73_INTERNAL_82ef1d61_37_flash_fwd_hdim128_bf16_causal_sm80_cu_21e1f8cb_31384cuda3std6ranges3__45__cpo9iter_moveE,(_ZN73_INTERNAL_82ef1d61_37_flash_fwd_hdim128_bf16_causal_sm80_cu_21e1f8cb_31384cuda3std3__45__cpo5beginE - _ZN73_INTERNAL_82ef1d61_37_flash_fwd_hdim128_bf16_causal_sm80_cu_21e1f8cb_31384cuda3std6ranges3__45__cpo9iter_moveE)
_ZN73_INTERNAL_82ef1d61_37_flash_fwd_hdim128_bf16_causal_sm80_cu_21e1f8cb_31384cuda3std6ranges3__45__cpo9iter_moveE:
	.zero		1
	.type		_ZN73_INTERNAL_82ef1d61_37_flash_fwd_hdim128_bf16_causal_sm80_cu_21e1f8cb_31384cuda3std3__45__cpo5beginE,@object
	.size		_ZN73_INTERNAL_82ef1d61_37_flash_fwd_hdim128_bf16_causal_sm80_cu_21e1f8cb_31384cuda3std3__45__cpo5beginE,(_ZN73_INTERNAL_82ef1d61_37_flash_fwd_hdim128_bf16_causal_sm80_cu_21e1f8cb_31384cuda3std3__475_GLOBAL__N__82ef1d61_37_flash_fwd_hdim128_bf16_causal_sm80_cu_21e1f8cb_31386ignoreE - _ZN73_INTERNAL_82ef1d61_37_flash_fwd_hdim128_bf16_causal_sm80_cu_21e1f8cb_31384cuda3std3__45__cpo5beginE)
_ZN73_INTERNAL_82ef1d61_37_flash_fwd_hdim128_bf16_causal_sm80_cu_21e1f8cb_31384cuda3std3__45__cpo5beginE:
	.zero		1
	.type		_ZN73_INTERNAL_82ef1d61_37_flash_fwd_hdim128_bf16_causal_sm80_cu_21e1f8cb_31384cuda3std3__475_GLOBAL__N__82ef1d61_37_flash_fwd_hdim128_bf16_causal_sm80_cu_21e1f8cb_31386ignoreE,@object
	.size		_ZN73_INTERNAL_82ef1d61_37_flash_fwd_hdim128_bf16_causal_sm80_cu_21e1f8cb_31384cuda3std3__475_GLOBAL__N__82ef1d61_37_flash_fwd_hdim128_bf16_causal_sm80_cu_21e1f8cb_31386ignoreE,(_ZN73_INTERNAL_82ef1d61_37_flash_fwd_hdim128_bf16_causal_sm80_cu_21e1f8cb_31384cute7productE - _ZN73_INTERNAL_82ef1d61_37_flash_fwd_hdim128_bf16_causal_sm80_cu_21e1f8cb_31384cuda3std3__475_GLOBAL__N__82ef1d61_37_flash_fwd_hdim128_bf16_causal_sm80_cu_21e1f8cb_31386ignoreE)
_ZN73_INTERNAL_82ef1d61_37_flash_fwd_hdim128_bf16_causal_sm80_cu_21e1f8cb_31384cuda3std3__475_GLOBAL__N__82ef1d61_37_flash_fwd_hdim128_bf16_causal_sm80_cu_21e1f8cb_31386ignoreE:
	.zero		1
	.type		_ZN73_INTERNAL_82ef1d61_37_flash_fwd_hdim128_bf16_causal_sm80_cu_21e1f8cb_31384cute7productE,@object
	.size		_ZN73_INTERNAL_82ef1d61_37_flash_fwd_hdim128_bf16_causal_sm80_cu_21e1f8cb_31384cute7productE,(_ZN73_INTERNAL_82ef1d61_37_flash_fwd_hdim128_bf16_causal_sm80_cu_21e1f8cb_31384cuda3std3__45__cpo3endE - _ZN73_INTERNAL_82ef1d61_37_flash_fwd_hdim128_bf16_causal_sm80_cu_21e1f8cb_31384cute7productE)
_ZN73_INTERNAL_82ef1d61_37_flash_fwd_hdim128_bf16_causal_sm80_cu_21e1f8cb_31384cute7productE:
	.zero		1
	.type		_ZN73_INTERNAL_82ef1d61_37_flash_fwd_hdim128_bf16_causal_sm80_cu_21e1f8cb_31384cuda3std3__45__cpo3endE,@object
	.size		_ZN73_INTERNAL_82ef1d61_37_flash_fwd_hdim128_bf16_causal_sm80_cu_21e1f8cb_31384cuda3std3__45__cpo3endE,(_ZN73_INTERNAL_82ef1d61_37_flash_fwd_hdim128_bf16_causal_sm80_cu_21e1f8cb_31384cuda3std3__419piecewise_constructE - _ZN73_INTERNAL_82ef1d61_37_flash_fwd_hdim128_bf16_causal_sm80_cu_21e1f8cb_31384cuda3std3__45__cpo3endE)
_ZN73_INTERNAL_82ef1d61_37_flash_fwd_hdim128_bf16_causal_sm80_cu_21e1f8cb_31384cuda3std3__45__cpo3endE:
	.zero		1
	.type		_ZN73_INTERNAL_82ef1d61_37_flash_fwd_hdim128_bf16_causal_sm80_cu_21e1f8cb_31384cuda3std3__419piecewise_constructE,@object
	.size		_ZN73_INTERNAL_82ef1d61_37_flash_fwd_hdim128_bf16_causal_sm80_cu_21e1f8cb_31384cuda3std3__419piecewise_constructE,(_ZN73_INTERNAL_82ef1d61_37_flash_fwd_hdim128_bf16_causal_sm80_cu_21e1f8cb_31384cuda3std3__45__cpo4cendE - _ZN73_INTERNAL_82ef1d61_37_flash_fwd_hdim128_bf16_causal_sm80_cu_21e1f8cb_31384cuda3std3__419piecewise_constructE)
_ZN73_INTERNAL_82ef1d61_37_flash_fwd_hdim128_bf16_causal_sm80_cu_21e1f8cb_31384cuda3std3__419piecewise_constructE:
	.zero		1
	.type		_ZN73_INTERNAL_82ef1d61_37_flash_fwd_hdim128_bf16_causal_sm80_cu_21e1f8cb_31384cuda3std3__45__cpo4cendE,@object
	.size		_ZN73_INTERNAL_82ef1d61_37_flash_fwd_hdim128_bf16_causal_sm80_cu_21e1f8cb_31384cuda3std3__45__cpo4cendE,(_ZN73_INTERNAL_82ef1d61_37_flash_fwd_hdim128_bf16_causal_sm80_cu_21e1f8cb_31384cuda3std6ranges3__45__cpo4swapE - _ZN73_INTERNAL_82ef1d61_37_flash_fwd_hdim128_bf16_causal_sm80_cu_21e1f8cb_31384cuda3std3__45__cpo4cendE)
_ZN73_INTERNAL_82ef1d61_37_flash_fwd_hdim128_bf16_causal_sm80_cu_21e1f8cb_31384cuda3std3__45__cpo4cendE:
	.zero		1
	.type		_ZN73_INTERNAL_82ef1d61_37_flash_fwd_hdim128_bf16_causal_sm80_cu_21e1f8cb_31384cuda3std6ranges3__45__cpo4swapE,@object
	.size		_ZN73_INTERNAL_82ef1d61_37_flash_fwd_hdim128_bf16_causal_sm80_cu_21e1f8cb_31384cuda3std6ranges3__45__cpo4swapE,(.L_7 - _ZN73_INTERNAL_82ef1d61_37_flash_fwd_hdim128_bf16_causal_sm80_cu_21e1f8cb_31384cuda3std6ranges3__45__cpo4swapE)
_ZN73_INTERNAL_82ef1d61_37_flash_fwd_hdim128_bf16_causal_sm80_cu_21e1f8cb_31384cuda3std6ranges3__45__cpo4swapE:
	.zero		1
.L_7:


//--------------------- .nv.shared._ZN5flash16flash_fwd_kernelI23Flash_fwd_kernel_traitsILi128ELi128ELi64ELi4ELb0ELb0EN7cutlass10bfloat16_tE19Flash_kernel_traitsILi128ELi128ELi64ELi4ES3_EELb0ELb1ELb0ELb0ELb1ELb1ELb1ELb0EEEvNS_16Flash_fwd_paramsE --------------------------
	.section	.nv.shared._ZN5flash16flash_fwd_kernelI23Flash_fwd_kernel_traitsILi128ELi128ELi64ELi4ELb0ELb0EN7cutlass10bfloat16_tE19Flash_kernel_traitsILi128ELi128ELi64ELi4ES3_EELb0ELb1ELb0ELb0ELb1ELb1ELb1ELb0EEEvNS_16Flash_fwd_paramsE,"aw",@nobits
	.sectionflags	@""
	.align	16
	.zero		1024


//--------------------- .nv.shared._ZN5flash16flash_fwd_kernelI23Flash_fwd_kernel_traitsILi128ELi128ELi64ELi4ELb0ELb0EN7cutlass10bfloat16_tE19Flash_kernel_traitsILi128ELi128ELi64ELi4ES3_EELb0ELb1ELb0ELb0ELb0ELb1ELb0ELb0EEEvNS_16Flash_fwd_paramsE --------------------------
	.section	.nv.shared._ZN5flash16flash_fwd_kernelI23Flash_fwd_kernel_traitsILi128ELi128ELi64ELi4ELb0ELb0EN7cutlass10bfloat16_tE19Flash_kernel_traitsILi128ELi128ELi64ELi4ES3_EELb0ELb1ELb0ELb0ELb0ELb1ELb0ELb0EEEvNS_16Flash_fwd_paramsE,"aw",@nobits
	.sectionflags	@""
	.align	16
	.zero		1024


//--------------------- .nv.shared._ZN5flash16flash_fwd_kernelI23Flash_fwd_kernel_traitsILi128ELi128ELi64ELi4ELb0ELb0EN7cutlass10bfloat16_tE19Flash_kernel_traitsILi128ELi128ELi64ELi4ES3_EELb0ELb1ELb0ELb0ELb0ELb1ELb1ELb0EEEvNS_16Flash_fwd_paramsE --------------------------
	.section	.nv.shared._ZN5flash16flash_fwd_kernelI23Flash_fwd_kernel_traitsILi128ELi128ELi64ELi4ELb0ELb0EN7cutlass10bfloat16_tE19Flash_kernel_traitsILi128ELi128ELi64ELi4ES3_EELb0ELb1ELb0ELb0ELb0ELb1ELb1ELb0EEEvNS_16Flash_fwd_paramsE,"aw",@nobits
	.sectionflags	@""
	.align	16
	.zero		1024


//--------------------- .nv.shared._ZN5flash16flash_fwd_kernelI23Flash_fwd_kernel_traitsILi128ELi128ELi64ELi4ELb0ELb0EN7cutlass10bfloat16_tE19Flash_kernel_traitsILi128ELi128ELi64ELi4ES3_EELb0ELb1ELb0ELb0ELb0ELb0ELb0ELb0EEEvNS_16Flash_fwd_paramsE --------------------------
	.section	.nv.shared._ZN5flash16flash_fwd_kernelI23Flash_fwd_kernel_traitsILi128ELi128ELi64ELi4ELb0ELb0EN7cutlass10bfloat16_tE19Flash_kernel_traitsILi128ELi128ELi64ELi4ES3_EELb0ELb1ELb0ELb0ELb0ELb0ELb0ELb0EEEvNS_16Flash_fwd_paramsE,"aw",@nobits
	.sectionflags	@""
	.align	16
	.zero		1024


//--------------------- .nv.shared._ZN5flash16flash_fwd_kernelI23Flash_fwd_kernel_traitsILi128ELi128ELi64ELi4ELb0ELb0EN7cutlass10bfloat16_tE19Flash_kernel_traitsILi128ELi128ELi64ELi4ES3_EELb0ELb1ELb0ELb0ELb0ELb0ELb1ELb0EEEvNS_16Flash_fwd_paramsE --------------------------
	.section	.nv.shared._ZN5flash16flash_fwd_kernelI23Flash_fwd_kernel_traitsILi128ELi128ELi64ELi4ELb0ELb0EN7cutlass10bfloat16_tE19Flash_kernel_traitsILi128ELi128ELi64ELi4ES3_EELb0ELb1ELb0ELb0ELb0ELb0ELb1ELb0EEEvNS_16Flash_fwd_paramsE,"aw",@nobits
	.sectionflags	@""
	.align	16
	.zero		1024


//--------------------- .nv.shared._ZN5flash16flash_fwd_kernelI23Flash_fwd_kernel_traitsILi128ELi128ELi64ELi4ELb0ELb0EN7cutlass10bfloat16_tE19Flash_kernel_traitsILi128ELi128ELi64ELi4ES3_EELb0ELb1ELb0ELb1ELb0ELb0ELb0ELb0EEEvNS_16Flash_fwd_paramsE --------------------------
	.section	.nv.shared._ZN5flash16flash_fwd_kernelI23Flash_fwd_kernel_traitsILi128ELi128ELi64ELi4ELb0ELb0EN7cutlass10bfloat16_tE19Flash_kernel_traitsILi128ELi128ELi64ELi4ES3_EELb0ELb1ELb0ELb1ELb0ELb0ELb0ELb0EEEvNS_16Flash_fwd_paramsE,"aw",@nobits
	.sectionflags	@""
	.align	16
	.zero		1024


//--------------------- .nv.shared._ZN5flash16flash_fwd_kernelI23Flash_fwd_kernel_traitsILi128ELi128ELi64ELi4ELb0ELb0EN7cutlass10bfloat16_tE19Flash_kernel_traitsILi128ELi128ELi64ELi4ES3_EELb0ELb1ELb0ELb1ELb0ELb0ELb1ELb0EEEvNS_16Flash_fwd_paramsE --------------------------
	.section	.nv.shared._ZN5flash16flash_fwd_kernelI23Flash_fwd_kernel_traitsILi128ELi128ELi64ELi4ELb0ELb0EN7cutlass10bfloat16_tE19Flash_kernel_traitsILi128ELi128ELi64ELi4ES3_EELb0ELb1ELb0ELb1ELb0ELb0ELb1ELb0EEEvNS_16Flash_fwd_paramsE,"aw",@nobits
	.sectionflags	@""
	.align	16
	.zero		1024


//--------------------- .nv.shared._ZN5flash16flash_fwd_kernelI23Flash_fwd_kernel_traitsILi128ELi64ELi64ELi4ELb0ELb0EN7cutlass10bfloat16_tE19Flash_kernel_traitsILi128ELi64ELi64ELi4ES3_EELb0ELb1ELb0ELb0ELb1ELb1ELb0ELb0EEEvNS_16Flash_fwd_paramsE --------------------------
	.section	.nv.shared._ZN5flash16flash_fwd_kernelI23Flash_fwd_kernel_traitsILi128ELi64ELi64ELi4ELb0ELb0EN7cutlass10bfloat16_tE19Flash_kernel_traitsILi128ELi64ELi64ELi4ES3_EELb0ELb1ELb0ELb0ELb1ELb1ELb0ELb0EEEvNS_16Flash_fwd_paramsE,"aw",@nobits
	.sectionflags	@""
	.align	16
	.zero		1024


//--------------------- .nv.shared._ZN5flash16flash_fwd_kernelI23Flash_fwd_kernel_traitsILi128ELi64ELi64ELi4ELb0ELb0EN7cutlass10bfloat16_tE19Flash_kernel_traitsILi128ELi64ELi64ELi4ES3_EELb0ELb1ELb0ELb0ELb1ELb1ELb1ELb0EEEvNS_16Flash_fwd_paramsE --------------------------
	.section	.nv.shared._ZN5flash16flash_fwd_kernelI23Flash_fwd_kernel_traitsILi128ELi64ELi64ELi4ELb0ELb0EN7cutlass10bfloat16_tE19Flash_kernel_traitsILi128ELi64ELi64ELi4ES3_EELb0ELb1ELb0ELb0ELb1ELb1ELb1ELb0EEEvNS_16Flash_fwd_paramsE,"aw",@nobits
	.sectionflags	@""
	.align	16
	.zero		1024


//--------------------- .nv.shared._ZN5flash16flash_fwd_kernelI23Flash_fwd_kernel_traitsILi128ELi64ELi64ELi4ELb0ELb0EN7cutlass10bfloat16_tE19Flash_kernel_traitsILi128ELi64ELi64ELi4ES3_EELb0ELb1ELb0ELb0ELb0ELb1ELb0ELb0EEEvNS_16Flash_fwd_paramsE --------------------------
	.section	.nv.shared._ZN5flash16flash_fwd_kernelI23Flash_fwd_kernel_traitsILi128ELi64ELi64ELi4ELb0ELb0EN7cutlass10bfloat16_tE19Flash_kernel_traitsILi128ELi64ELi64ELi4ES3_EELb0ELb1ELb0ELb0ELb0ELb1ELb0ELb0EEEvNS_16Flash_fwd_paramsE,"aw",@nobits
	.sectionflags	@""
	.align	16
	.zero		1024


//--------------------- .nv.shared._ZN5flash16flash_fwd_kernelI23Flash_fwd_kernel_traitsILi128ELi64ELi64ELi4ELb0ELb0EN7cutlass10bfloat16_tE19Flash_kernel_traitsILi128ELi64ELi64ELi4ES3_EELb0ELb1ELb0ELb0ELb0ELb1ELb1ELb0EEEvNS_16Flash_fwd_paramsE --------------------------
	.section	.nv.shared._ZN5flash16flash_fwd_kernelI23Flash_fwd_kernel_traitsILi128ELi64ELi64ELi4ELb0ELb0EN7cutlass10bfloat16_tE19Flash_kernel_traitsILi128ELi64ELi64ELi4ES3_EELb0ELb1ELb0ELb0ELb0ELb1ELb1ELb0EEEvNS_16Flash_fwd_paramsE,"aw",@nobits
	.sectionflags	@""
	.align	16
	.zero		1024


//--------------------- .nv.shared._ZN5flash16flash_fwd_kernelI23Flash_fwd_kernel_traitsILi128ELi64ELi64ELi4ELb0ELb0EN7cutlass10bfloat16_tE19Flash_kernel_traitsILi128ELi64ELi64ELi4ES3_EELb0ELb1ELb0ELb0ELb0ELb0ELb0ELb0EEEvNS_16Flash_fwd_paramsE --------------------------
	.section	.nv.shared._ZN5flash16flash_fwd_kernelI23Flash_fwd_kernel_traitsILi128ELi64ELi64ELi4ELb0ELb0EN7cutlass10bfloat16_tE19Flash_kernel_traitsILi128ELi64ELi64ELi4ES3_EELb0ELb1ELb0ELb0ELb0ELb0ELb0ELb0EEEvNS_16Flash_fwd_paramsE,"aw",@nobits
	.sectionflags	@""
	.align	16
	.zero		1024


//--------------------- .nv.shared._ZN5flash16flash_fwd_kernelI23Flash_fwd_kernel_traitsILi128ELi64ELi64ELi4ELb0ELb0EN7cutlass10bfloat16_tE19Flash_kernel_traitsILi128ELi64ELi64ELi4ES3_EELb0ELb1ELb0ELb0ELb0ELb0ELb1ELb0EEEvNS_16Flash_fwd_paramsE --------------------------
	.section	.nv.shared._ZN5flash16flash_fwd_kernelI23Flash_fwd_kernel_traitsILi128ELi64ELi64ELi4ELb0ELb0EN7cutlass10bfloat16_tE19Flash_kernel_traitsILi128ELi64ELi64ELi4ES3_EELb0ELb1ELb0ELb0ELb0ELb0ELb1ELb0EEEvNS_16Flash_fwd_paramsE,"aw",@nobits
	.sectionflags	@""
	.align	16
	.zero		1024


//--------------------- .nv.shared._ZN5flash16flash_fwd_kernelI23Flash_fwd_kernel_traitsILi128ELi64ELi64ELi4ELb0ELb0EN7cutlass10bfloat16_tE19Flash_kernel_traitsILi128ELi64ELi64ELi4ES3_EELb0ELb1ELb0ELb1ELb0ELb0ELb0ELb0EEEvNS_16Flash_fwd_paramsE --------------------------
	.section	.nv.shared._ZN5flash16flash_fwd_kernelI23Flash_fwd_kernel_traitsILi128ELi64ELi64ELi4ELb0ELb0EN7cutlass10bfloat16_tE19Flash_kernel_traitsILi128ELi64ELi64ELi4ES3_EELb0ELb1ELb0ELb1ELb0ELb0ELb0ELb0EEEvNS_16Flash_fwd_paramsE,"aw",@nobits
	.sectionflags	@""
	.align	16
	.zero		1024


//--------------------- .nv.shared._ZN5flash16flash_fwd_kernelI23Flash_fwd_kernel_traitsILi128ELi64ELi64ELi4ELb0ELb0EN7cutlass10bfloat16_tE19Flash_kernel_traitsILi128ELi64ELi64ELi4ES3_EELb0ELb1ELb0ELb1ELb0ELb0ELb1ELb0EEEvNS_16Flash_fwd_paramsE --------------------------
	.section	.nv.shared._ZN5flash16flash_fwd_kernelI23Flash_fwd_kernel_traitsILi128ELi64ELi64ELi4ELb0ELb0EN7cutlass10bfloat16_tE19Flash_kernel_traitsILi128ELi64ELi64ELi4ES3_EELb0ELb1ELb0ELb1ELb0ELb0ELb1ELb0EEEvNS_16Flash_fwd_paramsE,"aw",@nobits
	.sectionflags	@""
	.align	16
	.zero		1024


//--------------------- .nv.shared._ZN5flash16flash_fwd_kernelI23Flash_fwd_kernel_traitsILi128ELi128ELi32ELi4ELb0ELb0EN7cutlass10bfloat16_tE19Flash_kernel_traitsILi128ELi128ELi32ELi4ES3_EELb1ELb1ELb0ELb0ELb0ELb0ELb0ELb0EEEvNS_16Flash_fwd_paramsE --------------------------
	.section	.nv.shared._ZN5flash16flash_fwd_kernelI23Flash_fwd_kernel_traitsILi128ELi128ELi32ELi4ELb0ELb0EN7cutlass10bfloat16_tE19Flash_kernel_traitsILi128ELi128ELi32ELi4ES3_EELb1ELb1ELb0ELb0ELb0ELb0ELb0ELb0EEEvNS_16Flash_fwd_paramsE,"aw",@nobits
	.sectionflags	@""
	.align	16
	.zero		1024


//--------------------- .nv.shared._ZN5flash16flash_fwd_kernelI23Flash_fwd_kernel_traitsILi128ELi128ELi32ELi4ELb0ELb0EN7cutlass10bfloat16_tE19Flash_kernel_traitsILi128ELi128ELi32ELi4ES3_EELb1ELb1ELb0ELb0ELb1ELb1ELb0ELb0EEEvNS_16Flash_fwd_paramsE --------------------------
	.section	.nv.shared._ZN5flash16flash_fwd_kernelI23Flash_fwd_kernel_traitsILi128ELi128ELi32ELi4ELb0ELb0EN7cutlass10bfloat16_tE19Flash_kernel_traitsILi128ELi128ELi32ELi4ES3_EELb1ELb1ELb0ELb0ELb1ELb1ELb0ELb0EEEvNS_16Flash_fwd_paramsE,"aw",@nobits
	.sectionflags	@""
	.align	16
	.zero		1024


//--------------------- .nv.shared._ZN5flash16flash_fwd_kernelI23Flash_fwd_kernel_traitsILi128ELi128ELi32ELi4ELb0ELb0EN7cutlass10bfloat16_tE19Flash_kernel_traitsILi128ELi128ELi32ELi4ES3_EELb0ELb1ELb0ELb0ELb1ELb1ELb1ELb0EEEvNS_16Flash_fwd_paramsE --------------------------
	.section	.nv.shared._ZN5flash16flash_fwd_kernelI23Flash_fwd_kernel_traitsILi128ELi128ELi32ELi4ELb0ELb0EN7cutlass10bfloat16_tE19Flash_kernel_traitsILi128ELi128ELi32ELi4ES3_EELb0ELb1ELb0ELb0ELb1ELb1ELb1ELb0EEEvNS_16Flash_fwd_paramsE,"aw",@nobits
	.sectionflags	@""
	.align	16
	.zero		1024


//--------------------- .nv.shared._ZN5flash16flash_fwd_kernelI23Flash_fwd_kernel_traitsILi128ELi128ELi32ELi4ELb0ELb0EN7cutlass10bfloat16_tE19Flash_kernel_traitsILi128ELi128ELi32ELi4ES3_EELb1ELb1ELb0ELb0ELb0ELb1ELb0ELb0EEEvNS_16Flash_fwd_paramsE --------------------------
	.section	.nv.shared._ZN5flash16flash_fwd_kernelI23Flash_fwd_kernel_traitsILi128ELi128ELi32ELi4ELb0ELb0EN7cutlass10bfloat16_tE19Flash_kernel_traitsILi128ELi128ELi32ELi4ES3_EELb1ELb1ELb0ELb0ELb0ELb1ELb0ELb0EEEvNS_16Flash_fwd_paramsE,"aw",@nobits
	.sectionflags	@""
	.align	16
	.zero		1024


//--------------------- .nv.shared._ZN5flash16flash_fwd_kernelI23Flash_fwd_kernel_traitsILi128ELi128ELi32ELi4ELb0ELb0EN7cutlass10bfloat16_tE19Flash_kernel_traitsILi128ELi128ELi32ELi4ES3_EELb0ELb1ELb0ELb0ELb0ELb1ELb1ELb0EEEvNS_16Flash_fwd_paramsE --------------------------
	.section	.nv.shared._ZN5flash16flash_fwd_kernelI23Flash_fwd_kernel_traitsILi128ELi128ELi32ELi4ELb0ELb0EN7cutlass10bfloat16_tE19Flash_kernel_traitsILi128ELi128ELi32ELi4ES3_EELb0ELb1ELb0ELb0ELb0ELb1ELb1ELb0EEEvNS_16Flash_fwd_paramsE,"aw",@nobits
	.sectionflags	@""
	.align	16
	.zero		1024


//--------------------- .nv.shared._ZN5flash16flash_fwd_kernelI23Flash_fwd_kernel_traitsILi128ELi128ELi32ELi4ELb0ELb0EN7cutlass10bfloat16_tE19Flash_kernel_traitsILi128ELi128ELi32ELi4ES3_EELb1ELb1ELb0ELb1ELb0ELb0ELb0ELb0EEEvNS_16Flash_fwd_paramsE --------------------------
	.section	.nv.shared._ZN5flash16flash_fwd_kernelI23Flash_fwd_kernel_traitsILi128ELi128ELi32ELi4ELb0ELb0EN7cutlass10bfloat16_tE19Flash_kernel_traitsILi128ELi128ELi32ELi4ES3_EELb1ELb1ELb0ELb1ELb0ELb0ELb0ELb0EEEvNS_16Flash_fwd_paramsE,"aw",@nobits
	.sectionflags	@""
	.align	16
	.zero		1024


//--------------------- .nv.shared._ZN5flash16flash_fwd_kernelI23Flash_fwd_kernel_traitsILi128ELi128ELi32ELi4ELb0ELb0EN7cutlass10bfloat16_tE19Flash_kernel_traitsILi128ELi128ELi32ELi4ES3_EELb1ELb1ELb0ELb0ELb0ELb0ELb0ELb1EEEvNS_16Flash_fwd_paramsE --------------------------
	.section	.nv.shared._ZN5flash16flash_fwd_kernelI23Flash_fwd_kernel_traitsILi128ELi128ELi32ELi4ELb0ELb0EN7cutlass10bfloat16_tE19Flash_kernel_traitsILi128ELi128ELi32ELi4ES3_EELb1ELb1ELb0ELb0ELb0ELb0ELb0ELb1EEEvNS_16Flash_fwd_paramsE,"aw",@nobits
	.sectionflags	@""
	.align	16
	.zero		1024


//--------------------- .nv.shared._ZN5flash16flash_fwd_kernelI23Flash_fwd_kernel_traitsILi128ELi128ELi32ELi4ELb0ELb0EN7cutlass10bfloat16_tE19Flash_kernel_traitsILi128ELi128ELi32ELi4ES3_EELb0ELb1ELb0ELb0ELb0ELb0ELb1ELb0EEEvNS_16Flash_fwd_paramsE --------------------------
	.section	.nv.shared._ZN5flash16flash_fwd_kernelI23Flash_fwd_kernel_traitsILi128ELi128ELi32ELi4ELb0ELb0EN7cutlass10bfloat16_tE19Flash_kernel_traitsILi128ELi128ELi32ELi4ES3_EELb0ELb1ELb0ELb0ELb0ELb0ELb1ELb0EEEvNS_16Flash_fwd_paramsE,"aw",@nobits
	.sectionflags	@""
	.align	16
	.zero		1024


//--------------------- .nv.shared._ZN5flash16flash_fwd_kernelI23Flash_fwd_kernel_traitsILi128ELi128ELi32ELi4ELb0ELb0EN7cutlass10bfloat16_tE19Flash_kernel_traitsILi128ELi128ELi32ELi4ES3_EELb1ELb1ELb0ELb1ELb0ELb0ELb0ELb1EEEvNS_16Flash_fwd_paramsE --------------------------
	.section	.nv.shared._ZN5flash16flash_fwd_kernelI23Flash_fwd_kernel_traitsILi128ELi128ELi32ELi4ELb0ELb0EN7cutlass10bfloat16_tE19Flash_kernel_traitsILi128ELi128ELi32ELi4ES3_EELb1ELb1ELb0ELb1ELb0ELb0ELb0ELb1EEEvNS_16Flash_fwd_paramsE,"aw",@nobits
	.sectionflags	@""
	.align	16
	.zero		1024


//--------------------- .nv.shared._ZN5flash16flash_fwd_kernelI23Flash_fwd_kernel_traitsILi128ELi128ELi32ELi4ELb0ELb0EN7cutlass10bfloat16_tE19Flash_kernel_traitsILi128ELi128ELi32ELi4ES3_EELb0ELb1ELb0ELb1ELb0ELb0ELb1ELb0EEEvNS_16Flash_fwd_paramsE --------------------------
	.section	.nv.shared._ZN5flash16flash_fwd_kernelI23Flash_fwd_kernel_traitsILi128ELi128ELi32ELi4ELb0ELb0EN7cutlass10bfloat16_tE19Flash_kernel_traitsILi128ELi128ELi32ELi4ES3_EELb0ELb1ELb0ELb1ELb0ELb0ELb1ELb0EEEvNS_16Flash_fwd_paramsE,"aw",@nobits
	.sectionflags	@""
	.align	16
	.zero		1024


//--------------------- .nv.constant0._ZN5flash16flash_fwd_kernelI23Flash_fwd_kernel_traitsILi128ELi128ELi64ELi4ELb0ELb0EN7cutlass10bfloat16_tE19Flash_kernel_traitsILi128ELi128ELi64ELi4ES3_EELb0ELb1ELb0ELb0ELb1ELb1ELb0ELb0EEEvNS_16Flash_fwd_paramsE --------------------------
	.section	.nv.constant0._ZN5flash16flash_fwd_kernelI23Flash_fwd_kernel_traitsILi128ELi128ELi64ELi4ELb0ELb0EN7cutlass10bfloat16_tE19Flash_kernel_traitsILi128ELi128ELi64ELi4ES3_EELb0ELb1ELb0ELb0ELb1ELb1ELb0ELb0EEEvNS_16Flash_fwd_paramsE,"a",@progbits
	.sectionflags	@""
	.align	4
.nv.constant0._ZN5flash16flash_fwd_kernelI23Flash_fwd_kernel_traitsILi128ELi128ELi64ELi4ELb0ELb0EN7cutlass10bfloat16_tE19Flash_kernel_traitsILi128ELi128ELi64ELi4ES3_EELb0ELb1ELb0ELb0ELb1ELb1ELb0ELb0EEEvNS_16Flash_fwd_paramsE:
	.zero		1360


//--------------------- .nv.constant0._ZN5flash16flash_fwd_kernelI23Flash_fwd_kernel_traitsILi128ELi128ELi64ELi4ELb0ELb0EN7cutlass10bfloat16_tE19Flash_kernel_traitsILi128ELi128ELi64ELi4ES3_EELb0ELb1ELb0ELb0ELb1ELb1ELb1ELb0EEEvNS_16Flash_fwd_paramsE --------------------------
	.section	.nv.constant0._ZN5flash16flash_fwd_kernelI23Flash_fwd_kernel_traitsILi128ELi128ELi64ELi4ELb0ELb0EN7cutlass10bfloat16_tE19Flash_kernel_traitsILi128ELi128ELi64ELi4ES3_EELb0ELb1ELb0ELb0ELb1ELb1ELb1ELb0EEEvNS_16Flash_fwd_paramsE,"a",@progbits
	.sectionflags	@""
	.align	4
.nv.constant0._ZN5flash16flash_fwd_kernelI23Flash_fwd_kernel_traitsILi128ELi128ELi64ELi4ELb0ELb0EN7cutlass10bfloat16_tE19Flash_kernel_traitsILi128ELi128ELi64ELi4ES3_EELb0ELb1ELb0ELb0ELb1ELb1ELb1ELb0EEEvNS_16Flash_fwd_paramsE:
	.zero		1360


//--------------------- .nv.constant0._ZN5flash16flash_fwd_kernelI23Flash_fwd_kernel_traitsILi128ELi128ELi64ELi4ELb0ELb0EN7cutlass10bfloat16_tE19Flash_kernel_traitsILi128ELi128ELi64ELi4ES3_EELb0ELb1ELb0ELb0ELb0ELb1ELb0ELb0EEEvNS_16Flash_fwd_paramsE --------------------------
	.section	.nv.constant0._ZN5flash16flash_fwd_kernelI23Flash_fwd_kernel_traitsILi128ELi128ELi64ELi4ELb0ELb0EN7cutlass10bfloat16_tE19Flash_kernel_traitsILi128ELi128ELi64ELi4ES3_EELb0ELb1ELb0ELb0ELb0ELb1ELb0ELb0EEEvNS_16Flash_fwd_paramsE,"a",@progbits
	.sectionflags	@""
	.align	4
.nv.constant0._ZN5flash16flash_fwd_kernelI23Flash_fwd_kernel_traitsILi128ELi128ELi64ELi4ELb0ELb0EN7cutlass10bfloat16_tE19Flash_kernel_traitsILi128ELi128ELi64ELi4ES3_EELb0ELb1ELb0ELb0ELb0ELb1ELb0ELb0EEEvNS_16Flash_fwd_paramsE:
	.zero		1360


//--------------------- .nv.constant0._ZN5flash16flash_fwd_kernelI23Flash_fwd_kernel_traitsILi128ELi128ELi64ELi4ELb0ELb0EN7cutlass10bfloat16_tE19Flash_kernel_traitsILi128ELi128ELi64ELi4ES3_EELb0ELb1ELb0ELb0ELb0ELb1ELb1ELb0EEEvNS_16Flash_fwd_paramsE --------------------------
	.section	.nv.constant0._ZN5flash16flash_fwd_kernelI23Flash_fwd_kernel_traitsILi128ELi128ELi64ELi4ELb0ELb0EN7cutlass10bfloat16_tE19Flash_kernel_traitsILi128ELi128ELi64ELi4ES3_EELb0ELb1ELb0ELb0ELb0ELb1ELb1ELb0EEEvNS_16Flash_fwd_paramsE,"a",@progbits
	.sectionflags	@""
	.align	4
.nv.constant0._ZN5flash16flash_fwd_kernelI23Flash_fwd_kernel_traitsILi128ELi128ELi64ELi4ELb0ELb0EN7cutlass10bfloat16_tE19Flash_kernel_traitsILi128ELi128ELi64ELi4ES3_EELb0ELb1ELb0ELb0ELb0ELb1ELb1ELb0EEEvNS_16Flash_fwd_paramsE:
	.zero		1360


//--------------------- .nv.constant0._ZN5flash16flash_fwd_kernelI23Flash_fwd_kernel_traitsILi128ELi128ELi64ELi4ELb0ELb0EN7cutlass10bfloat16_tE19Flash_kernel_traitsILi128ELi128ELi64ELi4ES3_EELb0ELb1ELb0ELb0ELb0ELb0ELb0ELb0EEEvNS_16Flash_fwd_paramsE --------------------------
	.section	.nv.constant0._ZN5flash16flash_fwd_kernelI23Flash_fwd_kernel_traitsILi128ELi128ELi64ELi4ELb0ELb0EN7cutlass10bfloat16_tE19Flash_kernel_traitsILi128ELi128ELi64ELi4ES3_EELb0ELb1ELb0ELb0ELb0ELb0ELb0ELb0EEEvNS_16Flash_fwd_paramsE,"a",@progbits
	.sectionflags	@""
	.align	4
.nv.constant0._ZN5flash16flash_fwd_kernelI23Flash_fwd_kernel_traitsILi128ELi128ELi64ELi4ELb0ELb0EN7cutlass10bfloat16_tE19Flash_kernel_traitsILi128ELi128ELi64ELi4ES3_EELb0ELb1ELb0ELb0ELb0ELb0ELb0ELb0EEEvNS_16Flash_fwd_paramsE:
	.zero		1360


//--------------------- .nv.constant0._ZN5flash16flash_fwd_kernelI23Flash_fwd_kernel_traitsILi128ELi128ELi64ELi4ELb0ELb0EN7cutlass10bfloat16_tE19Flash_kernel_traitsILi128ELi128ELi64ELi4ES3_EELb0ELb1ELb0ELb0ELb0ELb0ELb1ELb0EEEvNS_16Flash_fwd_paramsE --------------------------
	.section	.nv.constant0._ZN5flash16flash_fwd_kernelI23Flash_fwd_kernel_traitsILi128ELi128ELi64ELi4ELb0ELb0EN7cutlass10bfloat16_tE19Flash_kernel_traitsILi128ELi128ELi64ELi4ES3_EELb0ELb1ELb0ELb0ELb0ELb0ELb1ELb0EEEvNS_16Flash_fwd_paramsE,"a",@progbits
	.sectionflags	@""
	.align	4
.nv.constant0._ZN5flash16flash_fwd_kernelI23Flash_fwd_kernel_traitsILi128ELi128ELi64ELi4ELb0ELb0EN7cutlass10bfloat16_tE19Flash_kernel_traitsILi128ELi128ELi64ELi4ES3_EELb0ELb1ELb0ELb0ELb0ELb0ELb1ELb0EEEvNS_16Flash_fwd_paramsE:
	.zero		1360


//--------------------- .nv.constant0._ZN5flash16flash_fwd_kernelI23Flash_fwd_kernel_traitsILi128ELi128ELi64ELi4ELb0ELb0EN7cutlass10bfloat16_tE19Flash_kernel_traitsILi128ELi128ELi64ELi4ES3_EELb0ELb1ELb0ELb1ELb0ELb0ELb0ELb0EEEvNS_16Flash_fwd_paramsE --------------------------
	.section	.nv.constant0._ZN5flash16flash_fwd_kernelI23Flash_fwd_kernel_traitsILi128ELi128ELi64ELi4ELb0ELb0EN7cutlass10bfloat16_tE19Flash_kernel_traitsILi128ELi128ELi64ELi4ES3_EELb0ELb1ELb0ELb1ELb0ELb0ELb0ELb0EEEvNS_16Flash_fwd_paramsE,"a",@progbits
	.sectionflags	@""
	.align	4
.nv.constant0._ZN5flash16flash_fwd_kernelI23Flash_fwd_kernel_traitsILi128ELi128ELi64ELi4ELb0ELb0EN7cutlass10bfloat16_tE19Flash_kernel_traitsILi128ELi128ELi64ELi4ES3_EELb0ELb1ELb0ELb1ELb0ELb0ELb0ELb0EEEvNS_16Flash_fwd_paramsE:
	.zero		1360


//--------------------- .nv.constant0._ZN5flash16flash_fwd_kernelI23Flash_fwd_kernel_traitsILi128ELi128ELi64ELi4ELb0ELb0EN7cutlass10bfloat16_tE19Flash_kernel_traitsILi128ELi128ELi64ELi4ES3_EELb0ELb1ELb0ELb1ELb0ELb0ELb1ELb0EEEvNS_16Flash_fwd_paramsE --------------------------
	.section	.nv.constant0._ZN5flash16flash_fwd_kernelI23Flash_fwd_kernel_traitsILi128ELi128ELi64ELi4ELb0ELb0EN7cutlass10bfloat16_tE19Flash_kernel_traitsILi128ELi128ELi64ELi4ES3_EELb0ELb1ELb0ELb1ELb0ELb0ELb1ELb0EEEvNS_16Flash_fwd_paramsE,"a",@progbits
	.sectionflags	@""
	.align	4
.nv.constant0._ZN5flash16flash_fwd_kernelI23Flash_fwd_kernel_traitsILi128ELi128ELi64ELi4ELb0ELb0EN7cutlass10bfloat16_tE19Flash_kernel_traitsILi128ELi128ELi64ELi4ES3_EELb0ELb1ELb0ELb1ELb0ELb0ELb1ELb0EEEvNS_16Flash_fwd_paramsE:
	.zero		1360


//--------------------- .nv.constant0._ZN5flash16flash_fwd_kernelI23Flash_fwd_kernel_traitsILi128ELi64ELi64ELi4ELb0ELb0EN7cutlass10bfloat16_tE19Flash_kernel_traitsILi128ELi64ELi64ELi4ES3_EELb0ELb1ELb0ELb0ELb1ELb1ELb0ELb0EEEvNS_16Flash_fwd_paramsE --------------------------
	.section	.nv.constant0._ZN5flash16flash_fwd_kernelI23Flash_fwd_kernel_traitsILi128ELi64ELi64ELi4ELb0ELb0EN7cutlass10bfloat16_tE19Flash_kernel_traitsILi128ELi64ELi64ELi4ES3_EELb0ELb1ELb0ELb0ELb1ELb1ELb0ELb0EEEvNS_16Flash_fwd_paramsE,"a",@progbits
	.sectionflags	@""
	.align	4
.nv.constant0._ZN5flash16flash_fwd_kernelI23Flash_fwd_kernel_traitsILi128ELi64ELi64ELi4ELb0ELb0EN7cutlass10bfloat16_tE19Flash_kernel_traitsILi128ELi64ELi64ELi4ES3_EELb0ELb1ELb0ELb0ELb1ELb1ELb0ELb0EEEvNS_16Flash_fwd_paramsE:
	.zero		1360


//--------------------- .nv.constant0._ZN5flash16flash_fwd_kernelI23Flash_fwd_kernel_traitsILi128ELi64ELi64ELi4ELb0ELb0EN7cutlass10bfloat16_tE19Flash_kernel_traitsILi128ELi64ELi64ELi4ES3_EELb0ELb1ELb0ELb0ELb1ELb1ELb1ELb0EEEvNS_16Flash_fwd_paramsE --------------------------
	.section	.nv.constant0._ZN5flash16flash_fwd_kernelI23Flash_fwd_kernel_traitsILi128ELi64ELi64ELi4ELb0ELb0EN7cutlass10bfloat16_tE19Flash_kernel_traitsILi128ELi64ELi64ELi4ES3_EELb0ELb1ELb0ELb0ELb1ELb1ELb1ELb0EEEvNS_16Flash_fwd_paramsE,"a",@progbits
	.sectionflags	@""
	.align	4
.nv.constant0._ZN5flash16flash_fwd_kernelI23Flash_fwd_kernel_traitsILi128ELi64ELi64ELi4ELb0ELb0EN7cutlass10bfloat16_tE19Flash_kernel_traitsILi128ELi64ELi64ELi4ES3_EELb0ELb1ELb0ELb0ELb1ELb1ELb1ELb0EEEvNS_16Flash_fwd_paramsE:
	.zero		1360


//--------------------- .nv.constant0._ZN5flash16flash_fwd_kernelI23Flash_fwd_kernel_traitsILi128ELi64ELi64ELi4ELb0ELb0EN7cutlass10bfloat16_tE19Flash_kernel_traitsILi128ELi64ELi64ELi4ES3_EELb0ELb1ELb0ELb0ELb0ELb1ELb0ELb0EEEvNS_16Flash_fwd_paramsE --------------------------
	.section	.nv.constant0._ZN5flash16flash_fwd_kernelI23Flash_fwd_kernel_traitsILi128ELi64ELi64ELi4ELb0ELb0EN7cutlass10bfloat16_tE19Flash_kernel_traitsILi128ELi64ELi64ELi4ES3_EELb0ELb1ELb0ELb0ELb0ELb1ELb0ELb0EEEvNS_16Flash_fwd_paramsE,"a",@progbits
	.sectionflags	@""
	.align	4
.nv.constant0._ZN5flash16flash_fwd_kernelI23Flash_fwd_kernel_traitsILi128ELi64ELi64ELi4ELb0ELb0EN7cutlass10bfloat16_tE19Flash_kernel_traitsILi128ELi64ELi64ELi4ES3_EELb0ELb1ELb0ELb0ELb0ELb1ELb0ELb0EEEvNS_16Flash_fwd_paramsE:
	.zero		1360


//--------------------- .nv.constant0._ZN5flash16flash_fwd_kernelI23Flash_fwd_kernel_traitsILi128ELi64ELi64ELi4ELb0ELb0EN7cutlass10bfloat16_tE19Flash_kernel_traitsILi128ELi64ELi64ELi4ES3_EELb0ELb1ELb0ELb0ELb0ELb1ELb1ELb0EEEvNS_16Flash_fwd_paramsE --------------------------
	.section	.nv.constant0._ZN5flash16flash_fwd_kernelI23Flash_fwd_kernel_traitsILi128ELi64ELi64ELi4ELb0ELb0EN7cutlass10bfloat16_tE19Flash_kernel_traitsILi128ELi64ELi64ELi4ES3_EELb0ELb1ELb0ELb0ELb0ELb1ELb1ELb0EEEvNS_16Flash_fwd_paramsE,"a",@progbits
	.sectionflags	@""
	.align	4
.nv.constant0._ZN5flash16flash_fwd_kernelI23Flash_fwd_kernel_traitsILi128ELi64ELi64ELi4ELb0ELb0EN7cutlass10bfloat16_tE19Flash_kernel_traitsILi128ELi64ELi64ELi4ES3_EELb0ELb1ELb0ELb0ELb0ELb1ELb1ELb0EEEvNS_16Flash_fwd_paramsE:
	.zero		1360


//--------------------- .nv.constant0._ZN5flash16flash_fwd_kernelI23Flash_fwd_kernel_traitsILi128ELi64ELi64ELi4ELb0ELb0EN7cutlass10bfloat16_tE19Flash_kernel_traitsILi128ELi64ELi64ELi4ES3_EELb0ELb1ELb0ELb0ELb0ELb0ELb0ELb0EEEvNS_16Flash_fwd_paramsE --------------------------
	.section	.nv.constant0._ZN5flash16flash_fwd_kernelI23Flash_fwd_kernel_traitsILi128ELi64ELi64ELi4ELb0ELb0EN7cutlass10bfloat16_tE19Flash_kernel_traitsILi128ELi64ELi64ELi4ES3_EELb0ELb1ELb0ELb0ELb0ELb0ELb0ELb0EEEvNS_16Flash_fwd_paramsE,"a",@progbits
	.sectionflags	@""
	.align	4
.nv.constant0._ZN5flash16flash_fwd_kernelI23Flash_fwd_kernel_traitsILi128ELi64ELi64ELi4ELb0ELb0EN7cutlass10bfloat16_tE19Flash_kernel_traitsILi128ELi64ELi64ELi4ES3_EELb0ELb1ELb0ELb0ELb0ELb0ELb0ELb0EEEvNS_16Flash_fwd_paramsE:
	.zero		1360


//--------------------- .nv.constant0._ZN5flash16flash_fwd_kernelI23Flash_fwd_kernel_traitsILi128ELi64ELi64ELi4ELb0ELb0EN7cutlass10bfloat16_tE19Flash_kernel_traitsILi128ELi64ELi64ELi4ES3_EELb0ELb1ELb0ELb0ELb0ELb0ELb1ELb0EEEvNS_16Flash_fwd_paramsE --------------------------
	.section	.nv.constant0._ZN5flash16flash_fwd_kernelI23Flash_fwd_kernel_traitsILi128ELi64ELi64ELi4ELb0ELb0EN7cutlass10bfloat16_tE19Flash_kernel_traitsILi128ELi64ELi64ELi4ES3_EELb0ELb1ELb0ELb0ELb0ELb0ELb1ELb0EEEvNS_16Flash_fwd_paramsE,"a",@progbits
	.sectionflags	@""
	.align	4
.nv.constant0._ZN5flash16flash_fwd_kernelI23Flash_fwd_kernel_traitsILi128ELi64ELi64ELi4ELb0ELb0EN7cutlass10bfloat16_tE19Flash_kernel_traitsILi128ELi64ELi64ELi4ES3_EELb0ELb1ELb0ELb0ELb0ELb0ELb1ELb0EEEvNS_16Flash_fwd_paramsE:
	.zero		1360


//--------------------- .nv.constant0._ZN5flash16flash_fwd_kernelI23Flash_fwd_kernel_traitsILi128ELi64ELi64ELi4ELb0ELb0EN7cutlass10bfloat16_tE19Flash_kernel_traitsILi128ELi64ELi64ELi4ES3_EELb0ELb1ELb0ELb1ELb0ELb0ELb0ELb0EEEvNS_16Flash_fwd_paramsE --------------------------
	.section	.nv.constant0._ZN5flash16flash_fwd_kernelI23Flash_fwd_kernel_traitsILi128ELi64ELi64ELi4ELb0ELb0EN7cutlass10bfloat16_tE19Flash_kernel_traitsILi128ELi64ELi64ELi4ES3_EELb0ELb1ELb0ELb1ELb0ELb0ELb0ELb0EEEvNS_16Flash_fwd_paramsE,"a",@progbits
	.sectionflags	@""
	.align	4
.nv.constant0._ZN5flash16flash_fwd_kernelI23Flash_fwd_kernel_traitsILi128ELi64ELi64ELi4ELb0ELb0EN7cutlass10bfloat16_tE19Flash_kernel_traitsILi128ELi64ELi64ELi4ES3_EELb0ELb1ELb0ELb1ELb0ELb0ELb0ELb0EEEvNS_16Flash_fwd_paramsE:
	.zero		1360


//--------------------- .nv.constant0._ZN5flash16flash_fwd_kernelI23Flash_fwd_kernel_traitsILi128ELi64ELi64ELi4ELb0ELb0EN7cutlass10bfloat16_tE19Flash_kernel_traitsILi128ELi64ELi64ELi4ES3_EELb0ELb1ELb0ELb1ELb0ELb0ELb1ELb0EEEvNS_16Flash_fwd_paramsE --------------------------
	.section	.nv.constant0._ZN5flash16flash_fwd_kernelI23Flash_fwd_kernel_traitsILi128ELi64ELi64ELi4ELb0ELb0EN7cutlass10bfloat16_tE19Flash_kernel_traitsILi128ELi64ELi64ELi4ES3_EELb0ELb1ELb0ELb1ELb0ELb0ELb1ELb0EEEvNS_16Flash_fwd_paramsE,"a",@progbits
	.sectionflags	@""
	.align	4
.nv.constant0._ZN5flash16flash_fwd_kernelI23Flash_fwd_kernel_traitsILi128ELi64ELi64ELi4ELb0ELb0EN7cutlass10bfloat16_tE19Flash_kernel_traitsILi128ELi64ELi64ELi4ES3_EELb0ELb1ELb0ELb1ELb0ELb0ELb1ELb0EEEvNS_16Flash_fwd_paramsE:
	.zero		1360


//--------------------- .nv.constant0._ZN5flash16flash_fwd_kernelI23Flash_fwd_kernel_traitsILi128ELi128ELi32ELi4ELb0ELb0EN7cutlass10bfloat16_tE19Flash_kernel_traitsILi128ELi128ELi32ELi4ES3_EELb1ELb1ELb0ELb0ELb0ELb0ELb0ELb0EEEvNS_16Flash_fwd_paramsE --------------------------
	.section	.nv.constant0._ZN5flash16flash_fwd_kernelI23Flash_fwd_kernel_traitsILi128ELi128ELi32ELi4ELb0ELb0EN7cutlass10bfloat16_tE19Flash_kernel_traitsILi128ELi128ELi32ELi4ES3_EELb1ELb1ELb0ELb0ELb0ELb0ELb0ELb0EEEvNS_16Flash_fwd_paramsE,"a",@progbits
	.sectionflags	@""
	.align	4
.nv.constant0._ZN5flash16flash_fwd_kernelI23Flash_fwd_kernel_traitsILi128ELi128ELi32ELi4ELb0ELb0EN7cutlass10bfloat16_tE19Flash_kernel_traitsILi128ELi128ELi32ELi4ES3_EELb1ELb1ELb0ELb0ELb0ELb0ELb0ELb0EEEvNS_16Flash_fwd_paramsE:
	.zero		1360


//--------------------- .nv.constant0._ZN5flash16flash_fwd_kernelI23Flash_fwd_kernel_traitsILi128ELi128ELi32ELi4ELb0ELb0EN7cutlass10bfloat16_tE19Flash_kernel_traitsILi128ELi128ELi32ELi4ES3_EELb1ELb1ELb0ELb0ELb1ELb1ELb0ELb0EEEvNS_16Flash_fwd_paramsE --------------------------
	.section	.nv.constant0._ZN5flash16flash_fwd_kernelI23Flash_fwd_kernel_traitsILi128ELi128ELi32ELi4ELb0ELb0EN7cutlass10bfloat16_tE19Flash_kernel_traitsILi128ELi128ELi32ELi4ES3_EELb1ELb1ELb0ELb0ELb1ELb1ELb0ELb0EEEvNS_16Flash_fwd_paramsE,"a",@progbits
	.sectionflags	@""
	.align	4
.nv.constant0._ZN5flash16flash_fwd_kernelI23Flash_fwd_kernel_traitsILi128ELi128ELi32ELi4ELb0ELb0EN7cutlass10bfloat16_tE19Flash_kernel_traitsILi128ELi128ELi32ELi4ES3_EELb1ELb1ELb0ELb0ELb1ELb1ELb0ELb0EEEvNS_16Flash_fwd_paramsE:
	.zero		1360


//--------------------- .nv.constant0._ZN5flash16flash_fwd_kernelI23Flash_fwd_kernel_traitsILi128ELi128ELi32ELi4ELb0ELb0EN7cutlass10bfloat16_tE19Flash_kernel_traitsILi128ELi128ELi32ELi4ES3_EELb0ELb1ELb0ELb0ELb1ELb1ELb1ELb0EEEvNS_16Flash_fwd_paramsE --------------------------
	.section	.nv.constant0._ZN5flash16flash_fwd_kernelI23Flash_fwd_kernel_traitsILi128ELi128ELi32ELi4ELb0ELb0EN7cutlass10bfloat16_tE19Flash_kernel_traitsILi128ELi128ELi32ELi4ES3_EELb0ELb1ELb0ELb0ELb1ELb1ELb1ELb0EEEvNS_16Flash_fwd_paramsE,"a",@progbits
	.sectionflags	@""
	.align	4
.nv.constant0._ZN5flash16flash_fwd_kernelI23Flash_fwd_kernel_traitsILi128ELi128ELi32ELi4ELb0ELb0EN7cutlass10bfloat16_tE19Flash_kernel_traitsILi128ELi128ELi32ELi4ES3_EELb0ELb1ELb0ELb0ELb1ELb1ELb1ELb0EEEvNS_16Flash_fwd_paramsE:
	.zero		1360


//--------------------- .nv.constant0._ZN5flash16flash_fwd_kernelI23Flash_fwd_kernel_traitsILi128ELi128ELi32ELi4ELb0ELb0EN7cutlass10bfloat16_tE19Flash_kernel_traitsILi128ELi128ELi32ELi4ES3_EELb1ELb1ELb0ELb0ELb0ELb1ELb0ELb0EEEvNS_16Flash_fwd_paramsE --------------------------
	.section	.nv.constant0._ZN5flash16flash_fwd_kernelI23Flash_fwd_kernel_traitsILi128ELi128ELi32ELi4ELb0ELb0EN7cutlass10bfloat16_tE19Flash_kernel_traitsILi128ELi128ELi32ELi4ES3_EELb1ELb1ELb0ELb0ELb0ELb1ELb0ELb0EEEvNS_16Flash_fwd_paramsE,"a",@progbits
	.sectionflags	@""
	.align	4
.nv.constant0._ZN5flash16flash_fwd_kernelI23Flash_fwd_kernel_traitsILi128ELi128ELi32ELi4ELb0ELb0EN7cutlass10bfloat16_tE19Flash_kernel_traitsILi128ELi128ELi32ELi4ES3_EELb1ELb1ELb0ELb0ELb0ELb1ELb0ELb0EEEvNS_16Flash_fwd_paramsE:
	.zero		1360


//--------------------- .nv.constant0._ZN5flash16flash_fwd_kernelI23Flash_fwd_kernel_traitsILi128ELi128ELi32ELi4ELb0ELb0EN7cutlass10bfloat16_tE19Flash_kernel_traitsILi128ELi128ELi32ELi4ES3_EELb0ELb1ELb0ELb0ELb0ELb1ELb1ELb0EEEvNS_16Flash_fwd_paramsE --------------------------
	.section	.nv.constant0._ZN5flash16flash_fwd_kernelI23Flash_fwd_kernel_traitsILi128ELi128ELi32ELi4ELb0ELb0EN7cutlass10bfloat16_tE19Flash_kernel_traitsILi128ELi128ELi32ELi4ES3_EELb0ELb1ELb0ELb0ELb0ELb1ELb1ELb0EEEvNS_16Flash_fwd_paramsE,"a",@progbits
	.sectionflags	@""
	.align	4
.nv.constant0._ZN5flash16flash_fwd_kernelI23Flash_fwd_kernel_traitsILi128ELi128ELi32ELi4ELb0ELb0EN7cutlass10bfloat16_tE19Flash_kernel_traitsILi128ELi128ELi32ELi4ES3_EELb0ELb1ELb0ELb0ELb0ELb1ELb1ELb0EEEvNS_16Flash_fwd_paramsE:
	.zero		1360


//--------------------- .nv.constant0._ZN5flash16flash_fwd_kernelI23Flash_fwd_kernel_traitsILi128ELi128ELi32ELi4ELb0ELb0EN7cutlass10bfloat16_tE19Flash_kernel_traitsILi128ELi128ELi32ELi4ES3_EELb1ELb1ELb0ELb1ELb0ELb0ELb0ELb0EEEvNS_16Flash_fwd_paramsE --------------------------
	.section	.nv.constant0._ZN5flash16flash_fwd_kernelI23Flash_fwd_kernel_traitsILi128ELi128ELi32ELi4ELb0ELb0EN7cutlass10bfloat16_tE19Flash_kernel_traitsILi128ELi128ELi32ELi4ES3_EELb1ELb1ELb0ELb1ELb0ELb0ELb0ELb0EEEvNS_16Flash_fwd_paramsE,"a",@progbits
	.sectionflags	@""
	.align	4
.nv.constant0._ZN5flash16flash_fwd_kernelI23Flash_fwd_kernel_traitsILi128ELi128ELi32ELi4ELb0ELb0EN7cutlass10bfloat16_tE19Flash_kernel_traitsILi128ELi128ELi32ELi4ES3_EELb1ELb1ELb0ELb1ELb0ELb0ELb0ELb0EEEvNS_16Flash_fwd_paramsE:
	.zero		1360


//--------------------- .nv.constant0._ZN5flash16flash_fwd_kernelI23Flash_fwd_kernel_traitsILi128ELi128ELi32ELi4ELb0ELb0EN7cutlass10bfloat16_tE19Flash_kernel_traitsILi128ELi128ELi32ELi4ES3_EELb1ELb1ELb0ELb0ELb0ELb0ELb0ELb1EEEvNS_16Flash_fwd_paramsE --------------------------
	.section	.nv.constant0._ZN5flash16flash_fwd_kernelI23Flash_fwd_kernel_traitsILi128ELi128ELi32ELi4ELb0ELb0EN7cutlass10bfloat16_tE19Flash_kernel_traitsILi128ELi128ELi32ELi4ES3_EELb1ELb1ELb0ELb0ELb0ELb0ELb0ELb1EEEvNS_16Flash_fwd_paramsE,"a",@progbits
	.sectionflags	@""
	.align	4
.nv.constant0._ZN5flash16flash_fwd_kernelI23Flash_fwd_kernel_traitsILi128ELi128ELi32ELi4ELb0ELb0EN7cutlass10bfloat16_tE19Flash_kernel_traitsILi128ELi128ELi32ELi4ES3_EELb1ELb1ELb0ELb0ELb0ELb0ELb0ELb1EEEvNS_16Flash_fwd_paramsE:
	.zero		1360


//--------------------- .nv.constant0._ZN5flash16flash_fwd_kernelI23Flash_fwd_kernel_traitsILi128ELi128ELi32ELi4ELb0ELb0EN7cutlass10bfloat16_tE19Flash_kernel_traitsILi128ELi128ELi32ELi4ES3_EELb0ELb1ELb0ELb0ELb0ELb0ELb1ELb0EEEvNS_16Flash_fwd_paramsE --------------------------
	.section	.nv.constant0._ZN5flash16flash_fwd_kernelI23Flash_fwd_kernel_traitsILi128ELi128ELi32ELi4ELb0ELb0EN7cutlass10bfloat16_tE19Flash_kernel_traitsILi128ELi128ELi32ELi4ES3_EELb0ELb1ELb0ELb0ELb0ELb0ELb1ELb0EEEvNS_16Flash_fwd_paramsE,"a",@progbits
	.sectionflags	@""
	.align	4
.nv.constant0._ZN5flash16flash_fwd_kernelI23Flash_fwd_kernel_traitsILi128ELi128ELi32ELi4ELb0ELb0EN7cutlass10bfloat16_tE19Flash_kernel_traitsILi128ELi128ELi32ELi4ES3_EELb0ELb1ELb0ELb0ELb0ELb0ELb1ELb0EEEvNS_16Flash_fwd_paramsE:
	.zero		1360


//--------------------- .nv.constant0._ZN5flash16flash_fwd_kernelI23Flash_fwd_kernel_traitsILi128ELi128ELi32ELi4ELb0ELb0EN7cutlass10bfloat16_tE19Flash_kernel_traitsILi128ELi128ELi32ELi4ES3_EELb1ELb1ELb0ELb1ELb0ELb0ELb0ELb1EEEvNS_16Flash_fwd_paramsE --------------------------
	.section	.nv.constant0._ZN5flash16flash_fwd_kernelI23Flash_fwd_kernel_traitsILi128ELi128ELi32ELi4ELb0ELb0EN7cutlass10bfloat16_tE19Flash_kernel_traitsILi128ELi128ELi32ELi4ES3_EELb1ELb1ELb0ELb1ELb0ELb0ELb0ELb1EEEvNS_16Flash_fwd_paramsE,"a",@progbits
	.sectionflags	@""
	.align	4
.nv.constant0._ZN5flash16flash_fwd_kernelI23Flash_fwd_kernel_traitsILi128ELi128ELi32ELi4ELb0ELb0EN7cutlass10bfloat16_tE19Flash_kernel_traitsILi128ELi128ELi32ELi4ES3_EELb1ELb1ELb0ELb1ELb0ELb0ELb0ELb1EEEvNS_16Flash_fwd_paramsE:
	.zero		1360


//--------------------- .nv.constant0._ZN5flash16flash_fwd_kernelI23Flash_fwd_kernel_traitsILi128ELi128ELi32ELi4ELb0ELb0EN7cutlass10bfloat16_tE19Flash_kernel_traitsILi128ELi128ELi32ELi4ES3_EELb0ELb1ELb0ELb1ELb0ELb0ELb1ELb0EEEvNS_16Flash_fwd_paramsE --------------------------
	.section	.nv.constant0._ZN5flash16flash_fwd_kernelI23Flash_fwd_kernel_traitsILi128ELi128ELi32ELi4ELb0ELb0EN7cutlass10bfloat16_tE19Flash_kernel_traitsILi128ELi128ELi32ELi4ES3_EELb0ELb1ELb0ELb1ELb0ELb0ELb1ELb0EEEvNS_16Flash_fwd_paramsE,"a",@progbits
	.sectionflags	@""
	.align	4
.nv.constant0._ZN5flash16flash_fwd_kernelI23Flash_fwd_kernel_traitsILi128ELi128ELi32ELi4ELb0ELb0EN7cutlass10bfloat16_tE19Flash_kernel_traitsILi128ELi128ELi32ELi4ES3_EELb0ELb1ELb0ELb1ELb0ELb0ELb1ELb0EEEvNS_16Flash_fwd_paramsE:
	.zero		1360


//--------------------- SYMBOLS --------------------------

	.type		.nv.reservedSmem.offset0,@object
	.size		.nv.reservedSmem.offset0,0x4
	.type		.nv.reservedSmem.cap,@object
	.size		.nv.reservedSmem.cap,0x4
